	.target	sm_80

	.elftype	@"ET_EXEC"


//--------------------- .note.nv.tkinfo           --------------------------
	.section	.note.nv.tkinfo,"",@"SHT_NOTE"
	.sectionflags	@"SHF_NOTE_NV_TKINFO"
	.tkinfo
        /*0018*/ 	.word	0x00000002
        /*0030*/ 	.string	""
        /*0030*/ 	.string	"ptxas"
        /*0030*/ 	.string	"Cuda compilation tools, release 13.0, V13.0.88"
        /*0030*/ 	.string	"Build cuda_13.0.r13.0/compiler.36424714_0"
        /*0030*/ 	.string	"-arch sm_80 -m 64 "



//--------------------- .note.nv.cuinfo           --------------------------
	.section	.note.nv.cuinfo,"",@"SHT_NOTE"
	.sectionflags	@"SHF_NOTE_NV_CUINFO"
        /*0018*/ 	.short	0x0002
        /*001a*/ 	.short	0x0050
        /*001c*/ 	.short	0x0082
	.zero		2


//--------------------- .nv.info                  --------------------------
	.section	.nv.info,"",@"SHT_CUDA_INFO"
	.align	4


	//----- nvinfo : EIATTR_REGCOUNT
	.align		4
        /*0000*/ 	.byte	0x04, 0x2f
        /*0002*/ 	.short	(.L_1 - .L_0)
	.align		4
.L_0:
        /*0004*/ 	.word	index@(_ZN10layer_norm13ln_bwd_kernelINS_13Kernel_traitsIfffffjLj8192ELj1ELj1ELj8ELj16ENS_18Kernel_traits_baseILj8192EfffffjLj256EEEEELb1ELb1ELb1ELb1EEEvNS_9BwdParamsE)
        /*0008*/ 	.word	0x000000ff


	//----- nvinfo : EIATTR_FRAME_SIZE
	.align		4
.L_1:
        /*000c*/ 	.byte	0x04, 0x11
        /*000e*/ 	.short	(.L_3 - .L_2)
	.align		4
.L_2:
        /*0010*/ 	.word	index@($__internal_199_$__cuda_sm70_shflsync_down_p)
        /*0014*/ 	.word	0x00000000


	//----- nvinfo : EIATTR_FRAME_SIZE
	.align		4
.L_3:
        /*0018*/ 	.byte	0x04, 0x11
        /*001a*/ 	.short	(.L_5 - .L_4)
	.align		4
.L_4:
        /*001c*/ 	.word	index@(_ZN10layer_norm13ln_bwd_kernelINS_13Kernel_traitsIfffffjLj8192ELj1ELj1ELj8ELj16ENS_18Kernel_traits_baseILj8192EfffffjLj256EEEEELb1ELb1ELb1ELb1EEEvNS_9BwdParamsE)
        /*0020*/ 	.word	0x00000100


	//----- nvinfo : EIATTR_REGCOUNT
	.align		4
.L_5:
        /*0024*/ 	.byte	0x04, 0x2f
        /*0026*/ 	.short	(.L_7 - .L_6)
	.align		4
.L_6:
        /*0028*/ 	.word	index@(_ZN10layer_norm22ln_bwd_finalize_kernelINS_22Kernel_traits_finalizeILj8192EfffffjLb1ELj1024ELj4ENS_18Kernel_traits_baseILj8192EfffffjLj1024EEEEELb1ELb1EEEvNS_9BwdParamsE)
        /*002c*/ 	.word	0x00000020


	//----- nvinfo : EIATTR_FRAME_SIZE
	.align		4
.L_7:
        /*0030*/ 	.byte	0x04, 0x11
        /*0032*/ 	.short	(.L_9 - .L_8)
	.align		4
.L_8:
        /*0034*/ 	.word	index@($__internal_198_$__cuda_sm70_shflsync_bfly_p)
        /*0038*/ 	.word	0x00000000


	//----- nvinfo : EIATTR_FRAME_SIZE
	.align		4
.L_9:
        /*003c*/ 	.byte	0x04, 0x11
        /*003e*/ 	.short	(.L_11 - .L_10)
	.align		4
.L_10:
        /*0040*/ 	.word	index@(_ZN10layer_norm22ln_bwd_finalize_kernelINS_22Kernel_traits_finalizeILj8192EfffffjLb1ELj1024ELj4ENS_18Kernel_traits_baseILj8192EfffffjLj1024EEEEELb1ELb1EEEvNS_9BwdParamsE)
        /*0044*/ 	.word	0x00000000


	//----- nvinfo : EIATTR_REGCOUNT
	.align		4
.L_11:
        /*0048*/ 	.byte	0x04, 0x2f
        /*004a*/ 	.short	(.L_13 - .L_12)
	.align		4
.L_12:
        /*004c*/ 	.word	index@(_ZN10layer_norm13ln_bwd_kernelINS_13Kernel_traitsIfffffjLj8192ELj1ELj1ELj8ELj16ENS_18Kernel_traits_baseILj8192EfffffjLj256EEEEELb1ELb1ELb1ELb0EEEvNS_9BwdParamsE)
        /*0050*/ 	.word	0x000000ff


	//----- nvinfo : EIATTR_FRAME_SIZE
	.align		4
.L_13:
        /*0054*/ 	.byte	0x04, 0x11
        /*0056*/ 	.short	(.L_15 - .L_14)
	.align		4
.L_14:
        /*0058*/ 	.word	index@($__internal_197_$__cuda_sm70_shflsync_down_p)
        /*005c*/ 	.word	0x00000000


	//----- nvinfo : EIATTR_FRAME_SIZE
	.align		4
.L_15:
        /*0060*/ 	.byte	0x04, 0x11
        /*0062*/ 	.short	(.L_17 - .L_16)
	.align		4
.L_16:
        /*0064*/ 	.word	index@(_ZN10layer_norm13ln_bwd_kernelINS_13Kernel_traitsIfffffjLj8192ELj1ELj1ELj8ELj16ENS_18Kernel_traits_baseILj8192EfffffjLj256EEEEELb1ELb1ELb1ELb0EEEvNS_9BwdParamsE)
        /*0068*/ 	.word	0x000000b8


	//----- nvinfo : EIATTR_REGCOUNT
	.align		4
.L_17:
        /*006c*/ 	.byte	0x04, 0x2f
        /*006e*/ 	.short	(.L_19 - .L_18)
	.align		4
.L_18:
        /*0070*/ 	.word	index@(_ZN10layer_norm22ln_bwd_finalize_kernelINS_22Kernel_traits_finalizeILj8192EfffffjLb1ELj1024ELj4ENS_18Kernel_traits_baseILj8192EfffffjLj1024EEEEELb1ELb0EEEvNS_9BwdParamsE)
        /*0074*/ 	.word	0x00000020


	//----- nvinfo : EIATTR_FRAME_SIZE
	.align		4
.L_19:
        /*0078*/ 	.byte	0x04, 0x11
        /*007a*/ 	.short	(.L_21 - .L_20)
	.align		4
.L_20:
        /*007c*/ 	.word	index@($__internal_196_$__cuda_sm70_shflsync_bfly_p)
        /*0080*/ 	.word	0x00000000


	//----- nvinfo : EIATTR_FRAME_SIZE
	.align		4
.L_21:
        /*0084*/ 	.byte	0x04, 0x11
        /*0086*/ 	.short	(.L_23 - .L_22)
	.align		4
.L_22:
        /*0088*/ 	.word	index@(_ZN10layer_norm22ln_bwd_finalize_kernelINS_22Kernel_traits_finalizeILj8192EfffffjLb1ELj1024ELj4ENS_18Kernel_traits_baseILj8192EfffffjLj1024EEEEELb1ELb0EEEvNS_9BwdParamsE)
        /*008c*/ 	.word	0x00000000


	//----- nvinfo : EIATTR_REGCOUNT
	.align		4
.L_23:
        /*0090*/ 	.byte	0x04, 0x2f
        /*0092*/ 	.short	(.L_25 - .L_24)
	.align		4
.L_24:
        /*0094*/ 	.word	index@(_ZN10layer_norm13ln_bwd_kernelINS_13Kernel_traitsIfffffjLj8192ELj1ELj1ELj8ELj16ENS_18Kernel_traits_baseILj8192EfffffjLj256EEEEELb1ELb1ELb0ELb1EEEvNS_9BwdParamsE)
        /*0098*/ 	.word	0x000000ff


	//----- nvinfo : EIATTR_FRAME_SIZE
	.align		4
.L_25:
        /*009c*/ 	.byte	0x04, 0x11
        /*009e*/ 	.short	(.L_27 - .L_26)
	.align		4
.L_26:
        /*00a0*/ 	.word	index@($__internal_195_$__cuda_sm70_shflsync_down_p)
        /*00a4*/ 	.word	0x00000000


	//----- nvinfo : EIATTR_FRAME_SIZE
	.align		4
.L_27:
        /*00a8*/ 	.byte	0x04, 0x11
        /*00aa*/ 	.short	(.L_29 - .L_28)
	.align		4
.L_28:
        /*00ac*/ 	.word	index@(_ZN10layer_norm13ln_bwd_kernelINS_13Kernel_traitsIfffffjLj8192ELj1ELj1ELj8ELj16ENS_18Kernel_traits_baseILj8192EfffffjLj256EEEEELb1ELb1ELb0ELb1EEEvNS_9BwdParamsE)
        /*00b0*/ 	.word	0x000000c8


	//----- nvinfo : EIATTR_REGCOUNT
	.align		4
.L_29:
        /*00b4*/ 	.byte	0x04, 0x2f
        /*00b6*/ 	.short	(.L_31 - .L_30)
	.align		4
.L_30:
        /*00b8*/ 	.word	index@(_ZN10layer_norm13ln_bwd_kernelINS_13Kernel_traitsIfffffjLj8192ELj1ELj1ELj8ELj16ENS_18Kernel_traits_baseILj8192EfffffjLj256EEEEELb1ELb1ELb0ELb0EEEvNS_9BwdParamsE)
        /*00bc*/ 	.word	0x000000ff


	//----- nvinfo : EIATTR_FRAME_SIZE
	.align		4
.L_31:
        /*00c0*/ 	.byte	0x04, 0x11
        /*00c2*/ 	.short	(.L_33 - .L_32)
	.align		4
.L_32:
        /*00c4*/ 	.word	index@($__internal_194_$__cuda_sm70_shflsync_down_p)
        /*00c8*/ 	.word	0x00000000


	//----- nvinfo : EIATTR_FRAME_SIZE
	.align		4
.L_33:
        /*00cc*/ 	.byte	0x04, 0x11
        /*00ce*/ 	.short	(.L_35 - .L_34)
	.align		4
.L_34:
        /*00d0*/ 	.word	index@(_ZN10layer_norm13ln_bwd_kernelINS_13Kernel_traitsIfffffjLj8192ELj1ELj1ELj8ELj16ENS_18Kernel_traits_baseILj8192EfffffjLj256EEEEELb1ELb1ELb0ELb0EEEvNS_9BwdParamsE)
        /*00d4*/ 	.word	0x00000090


	//----- nvinfo : EIATTR_REGCOUNT
	.align		4
.L_35:
        /*00d8*/ 	.byte	0x04, 0x2f
        /*00da*/ 	.short	(.L_37 - .L_36)
	.align		4
.L_36:
        /*00dc*/ 	.word	index@(_ZN10layer_norm13ln_bwd_kernelINS_13Kernel_traitsIfffffjLj8192ELj1ELj1ELj8ELj16ENS_18Kernel_traits_baseILj8192EfffffjLj256EEEEELb1ELb0ELb1ELb1EEEvNS_9BwdParamsE)
        /*00e0*/ 	.word	0x000000f8


	//----- nvinfo : EIATTR_FRAME_SIZE
	.align		4
.L_37:
        /*00e4*/ 	.byte	0x04, 0x11
        /*00e6*/ 	.short	(.L_39 - .L_38)
	.align		4
.L_38:
        /*00e8*/ 	.word	index@($__internal_193_$__cuda_sm70_shflsync_down_p)
        /*00ec*/ 	.word	0x00000000


	//----- nvinfo : EIATTR_FRAME_SIZE
	.align		4
.L_39:
        /*00f0*/ 	.byte	0x04, 0x11
        /*00f2*/ 	.short	(.L_41 - .L_40)
	.align		4
.L_40:
        /*00f4*/ 	.word	index@(_ZN10layer_norm13ln_bwd_kernelINS_13Kernel_traitsIfffffjLj8192ELj1ELj1ELj8ELj16ENS_18Kernel_traits_baseILj8192EfffffjLj256EEEEELb1ELb0ELb1ELb1EEEvNS_9BwdParamsE)
        /*00f8*/ 	.word	0x00000000


	//----- nvinfo : EIATTR_REGCOUNT
	.align		4
.L_41:
        /*00fc*/ 	.byte	0x04, 0x2f
        /*00fe*/ 	.short	(.L_43 - .L_42)
	.align		4
.L_42:
        /*0100*/ 	.word	index@(_ZN10layer_norm22ln_bwd_finalize_kernelINS_22Kernel_traits_finalizeILj8192EfffffjLb0ELj1024ELj4ENS_18Kernel_traits_baseILj8192EfffffjLj1024EEEEELb0ELb1EEEvNS_9BwdParamsE)
        /*0104*/ 	.word	0x00000020


	//----- nvinfo : EIATTR_FRAME_SIZE
	.align		4
.L_43:
        /*0108*/ 	.byte	0x04, 0x11
        /*010a*/ 	.short	(.L_45 - .L_44)
	.align		4
.L_44:
        /*010c*/ 	.word	index@($__internal_192_$__cuda_sm70_shflsync_bfly_p)
        /*0110*/ 	.word	0x00000000


	//----- nvinfo : EIATTR_FRAME_SIZE
	.align		4
.L_45:
        /*0114*/ 	.byte	0x04, 0x11
        /*0116*/ 	.short	(.L_47 - .L_46)
	.align		4
.L_46:
        /*0118*/ 	.word	index@(_ZN10layer_norm22ln_bwd_finalize_kernelINS_22Kernel_traits_finalizeILj8192EfffffjLb0ELj1024ELj4ENS_18Kernel_traits_baseILj8192EfffffjLj1024EEEEELb0ELb1EEEvNS_9BwdParamsE)
        /*011c*/ 	.word	0x00000000


	//----- nvinfo : EIATTR_REGCOUNT
	.align		4
.L_47:
        /*0120*/ 	.byte	0x04, 0x2f
        /*0122*/ 	.short	(.L_49 - .L_48)
	.align		4
.L_48:
        /*0124*/ 	.word	index@(_ZN10layer_norm13ln_bwd_kernelINS_13Kernel_traitsIfffffjLj8192ELj1ELj1ELj8ELj16ENS_18Kernel_traits_baseILj8192EfffffjLj256EEEEELb1ELb0ELb1ELb0EEEvNS_9BwdParamsE)
        /*0128*/ 	.word	0x000000f0


	//----- nvinfo : EIATTR_FRAME_SIZE
	.align		4
.L_49:
        /*012c*/ 	.byte	0x04, 0x11
        /*012e*/ 	.short	(.L_51 - .L_50)
	.align		4
.L_50:
        /*0130*/ 	.word	index@($__internal_191_$__cuda_sm70_shflsync_down_p)
        /*0134*/ 	.word	0x00000000


	//----- nvinfo : EIATTR_FRAME_SIZE
	.align		4
.L_51:
        /*0138*/ 	.byte	0x04, 0x11
        /*013a*/ 	.short	(.L_53 - .L_52)
	.align		4
.L_52:
        /*013c*/ 	.word	index@(_ZN10layer_norm13ln_bwd_kernelINS_13Kernel_traitsIfffffjLj8192ELj1ELj1ELj8ELj16ENS_18Kernel_traits_baseILj8192EfffffjLj256EEEEELb1ELb0ELb1ELb0EEEvNS_9BwdParamsE)
        /*0140*/ 	.word	0x00000000


	//----- nvinfo : EIATTR_REGCOUNT
	.align		4
.L_53:
        /*0144*/ 	.byte	0x04, 0x2f
        /*0146*/ 	.short	(.L_55 - .L_54)
	.align		4
.L_54:
        /*0148*/ 	.word	index@(_ZN10layer_norm22ln_bwd_finalize_kernelINS_22Kernel_traits_finalizeILj8192EfffffjLb0ELj1024ELj4ENS_18Kernel_traits_baseILj8192EfffffjLj1024EEEEELb0ELb0EEEvNS_9BwdParamsE)
        /*014c*/ 	.word	0x0000001e


	//----- nvinfo : EIATTR_FRAME_SIZE
	.align		4
.L_55:
        /*0150*/ 	.byte	0x04, 0x11
        /*0152*/ 	.short	(.L_57 - .L_56)
	.align		4
.L_56:
        /*0154*/ 	.word	index@($__internal_190_$__cuda_sm70_shflsync_bfly_p)
        /*0158*/ 	.word	0x00000000


	//----- nvinfo : EIATTR_FRAME_SIZE
	.align		4
.L_57:
        /*015c*/ 	.byte	0x04, 0x11
        /*015e*/ 	.short	(.L_59 - .L_58)
	.align		4
.L_58:
        /*0160*/ 	.word	index@(_ZN10layer_norm22ln_bwd_finalize_kernelINS_22Kernel_traits_finalizeILj8192EfffffjLb0ELj1024ELj4ENS_18Kernel_traits_baseILj8192EfffffjLj1024EEEEELb0ELb0EEEvNS_9BwdParamsE)
        /*0164*/ 	.word	0x00000000


	//----- nvinfo : EIATTR_REGCOUNT
	.align		4
.L_59:
        /*0168*/ 	.byte	0x04, 0x2f
        /*016a*/ 	.short	(.L_61 - .L_60)
	.align		4
.L_60:
        /*016c*/ 	.word	index@(_ZN10layer_norm13ln_bwd_kernelINS_13Kernel_traitsIfffffjLj8192ELj1ELj1ELj8ELj16ENS_18Kernel_traits_baseILj8192EfffffjLj256EEEEELb1ELb0ELb0ELb1EEEvNS_9BwdParamsE)
        /*0170*/ 	.word	0x000000ff


	//----- nvinfo : EIATTR_FRAME_SIZE
	.align		4
.L_61:
        /*0174*/ 	.byte	0x04, 0x11
        /*0176*/ 	.short	(.L_63 - .L_62)
	.align		4
.L_62:
        /*0178*/ 	.word	index@($__internal_189_$__cuda_sm70_shflsync_down_p)
        /*017c*/ 	.word	0x00000000


	//----- nvinfo : EIATTR_FRAME_SIZE
	.align		4
.L_63:
        /*0180*/ 	.byte	0x04, 0x11
        /*0182*/ 	.short	(.L_65 - .L_64)
	.align		4
.L_64:
        /*0184*/ 	.word	index@(_ZN10layer_norm13ln_bwd_kernelINS_13Kernel_traitsIfffffjLj8192ELj1ELj1ELj8ELj16ENS_18Kernel_traits_baseILj8192EfffffjLj256EEEEELb1ELb0ELb0ELb1EEEvNS_9BwdParamsE)
        /*0188*/ 	.word	0x00000000


	//----- nvinfo : EIATTR_REGCOUNT
	.align		4
.L_65:
        /*018c*/ 	.byte	0x04, 0x2f
        /*018e*/ 	.short	(.L_67 - .L_66)
	.align		4
.L_66:
        /*0190*/ 	.word	index@(_ZN10layer_norm13ln_bwd_kernelINS_13Kernel_traitsIfffffjLj8192ELj1ELj1ELj8ELj16ENS_18Kernel_traits_baseILj8192EfffffjLj256EEEEELb1ELb0ELb0ELb0EEEvNS_9BwdParamsE)
        /*0194*/ 	.word	0x000000ef


	//----- nvinfo : EIATTR_FRAME_SIZE
	.align		4
.L_67:
        /*0198*/ 	.byte	0x04, 0x11
        /*019a*/ 	.short	(.L_69 - .L_68)
	.align		4
.L_68:
        /*019c*/ 	.word	index@($__internal_188_$__cuda_sm70_shflsync_down_p)
        /*01a0*/ 	.word	0x00000000


	//----- nvinfo : EIATTR_FRAME_SIZE
	.align		4
.L_69:
        /*01a4*/ 	.byte	0x04, 0x11
        /*01a6*/ 	.short	(.L_71 - .L_70)
	.align		4
.L_70:
        /*01a8*/ 	.word	index@(_ZN10layer_norm13ln_bwd_kernelINS_13Kernel_traitsIfffffjLj8192ELj1ELj1ELj8ELj16ENS_18Kernel_traits_baseILj8192EfffffjLj256EEEEELb1ELb0ELb0ELb0EEEvNS_9BwdParamsE)
        /*01ac*/ 	.word	0x00000000


	//----- nvinfo : EIATTR_REGCOUNT
	.align		4
.L_71:
        /*01b0*/ 	.byte	0x04, 0x2f
        /*01b2*/ 	.short	(.L_73 - .L_72)
	.align		4
.L_72:
        /*01b4*/ 	.word	index@(_ZN10layer_norm13ln_bwd_kernelINS_13Kernel_traitsIfffffjLj8192ELj1ELj1ELj8ELj16ENS_18Kernel_traits_baseILj8192EfffffjLj256EEEEELb0ELb1ELb1ELb1EEEvNS_9BwdParamsE)
        /*01b8*/ 	.word	0x000000ff


	//----- nvinfo : EIATTR_FRAME_SIZE
	.align		4
.L_73:
        /*01bc*/ 	.byte	0x04, 0x11
        /*01be*/ 	.short	(.L_75 - .L_74)
	.align		4
.L_74:
        /*01c0*/ 	.word	index@($__internal_187_$__cuda_sm70_shflsync_down_p)
        /*01c4*/ 	.word	0x00000000


	//----- nvinfo : EIATTR_FRAME_SIZE
	.align		4
.L_75:
        /*01c8*/ 	.byte	0x04, 0x11
        /*01ca*/ 	.short	(.L_77 - .L_76)
	.align		4
.L_76:
        /*01cc*/ 	.word	index@(_ZN10layer_norm13ln_bwd_kernelINS_13Kernel_traitsIfffffjLj8192ELj1ELj1ELj8ELj16ENS_18Kernel_traits_baseILj8192EfffffjLj256EEEEELb0ELb1ELb1ELb1EEEvNS_9BwdParamsE)
        /*01d0*/ 	.word	0x000000d0


	//----- nvinfo : EIATTR_REGCOUNT
	.align		4
.L_77:
        /*01d4*/ 	.byte	0x04, 0x2f
        /*01d6*/ 	.short	(.L_79 - .L_78)
	.align		4
.L_78:
        /*01d8*/ 	.word	index@(_ZN10layer_norm13ln_bwd_kernelINS_13Kernel_traitsIfffffjLj8192ELj1ELj1ELj8ELj16ENS_18Kernel_traits_baseILj8192EfffffjLj256EEEEELb0ELb1ELb1ELb0EEEvNS_9BwdParamsE)
        /*01dc*/ 	.word	0x000000ff


	//----- nvinfo : EIATTR_FRAME_SIZE
	.align		4
.L_79:
        /*01e0*/ 	.byte	0x04, 0x11
        /*01e2*/ 	.short	(.L_81 - .L_80)
	.align		4
.L_80:
        /*01e4*/ 	.word	index@($__internal_186_$__cuda_sm70_shflsync_down_p)
        /*01e8*/ 	.word	0x00000000


	//----- nvinfo : EIATTR_FRAME_SIZE
	.align		4
.L_81:
        /*01ec*/ 	.byte	0x04, 0x11
        /*01ee*/ 	.short	(.L_83 - .L_82)
	.align		4
.L_82:
        /*01f0*/ 	.word	index@(_ZN10layer_norm13ln_bwd_kernelINS_13Kernel_traitsIfffffjLj8192ELj1ELj1ELj8ELj16ENS_18Kernel_traits_baseILj8192EfffffjLj256EEEEELb0ELb1ELb1ELb0EEEvNS_9BwdParamsE)
        /*01f4*/ 	.word	0x00000090


	//----- nvinfo : EIATTR_REGCOUNT
	.align		4
.L_83:
        /*01f8*/ 	.byte	0x04, 0x2f
        /*01fa*/ 	.short	(.L_85 - .L_84)
	.align		4
.L_84:
        /*01fc*/ 	.word	index@(_ZN10layer_norm13ln_bwd_kernelINS_13Kernel_traitsIfffffjLj8192ELj1ELj1ELj8ELj16ENS_18Kernel_traits_baseILj8192EfffffjLj256EEEEELb0ELb1ELb0ELb1EEEvNS_9BwdParamsE)
        /*0200*/ 	.word	0x000000ff


	//----- nvinfo : EIATTR_FRAME_SIZE
	.align		4
.L_85:
        /*0204*/ 	.byte	0x04, 0x11
        /*0206*/ 	.short	(.L_87 - .L_86)
	.align		4
.L_86:
        /*0208*/ 	.word	index@($__internal_185_$__cuda_sm70_shflsync_down_p)
        /*020c*/ 	.word	0x00000000


	//----- nvinfo : EIATTR_FRAME_SIZE
	.align		4
.L_87:
        /*0210*/ 	.byte	0x04, 0x11
        /*0212*/ 	.short	(.L_89 - .L_88)
	.align		4
.L_88:
        /*0214*/ 	.word	index@(_ZN10layer_norm13ln_bwd_kernelINS_13Kernel_traitsIfffffjLj8192ELj1ELj1ELj8ELj16ENS_18Kernel_traits_baseILj8192EfffffjLj256EEEEELb0ELb1ELb0ELb1EEEvNS_9BwdParamsE)
        /*0218*/ 	.word	0x000000b8


	//----- nvinfo : EIATTR_REGCOUNT
	.align		4
.L_89:
        /*021c*/ 	.byte	0x04, 0x2f
        /*021e*/ 	.short	(.L_91 - .L_90)
	.align		4
.L_90:
        /*0220*/ 	.word	index@(_ZN10layer_norm13ln_bwd_kernelINS_13Kernel_traitsIfffffjLj8192ELj1ELj1ELj8ELj16ENS_18Kernel_traits_baseILj8192EfffffjLj256EEEEELb0ELb1ELb0ELb0EEEvNS_9BwdParamsE)
        /*0224*/ 	.word	0x000000ff


	//----- nvinfo : EIATTR_FRAME_SIZE
	.align		4
.L_91:
        /*0228*/ 	.byte	0x04, 0x11
        /*022a*/ 	.short	(.L_93 - .L_92)
	.align		4
.L_92:
        /*022c*/ 	.word	index@($__internal_184_$__cuda_sm70_shflsync_down_p)
        /*0230*/ 	.word	0x00000000


	//----- nvinfo : EIATTR_FRAME_SIZE
	.align		4
.L_93:
        /*0234*/ 	.byte	0x04, 0x11
        /*0236*/ 	.short	(.L_95 - .L_94)
	.align		4
.L_94:
        /*0238*/ 	.word	index@(_ZN10layer_norm13ln_bwd_kernelINS_13Kernel_traitsIfffffjLj8192ELj1ELj1ELj8ELj16ENS_18Kernel_traits_baseILj8192EfffffjLj256EEEEELb0ELb1ELb0ELb0EEEvNS_9BwdParamsE)
        /*023c*/ 	.word	0x00000068


	//----- nvinfo : EIATTR_REGCOUNT
	.align		4
.L_95:
        /*0240*/ 	.byte	0x04, 0x2f
        /*0242*/ 	.short	(.L_97 - .L_96)
	.align		4
.L_96:
        /*0244*/ 	.word	index@(_ZN10layer_norm13ln_bwd_kernelINS_13Kernel_traitsIfffffjLj8192ELj1ELj1ELj8ELj16ENS_18Kernel_traits_baseILj8192EfffffjLj256EEEEELb0ELb0ELb1ELb1EEEvNS_9BwdParamsE)
        /*0248*/ 	.word	0x000000f2


	//----- nvinfo : EIATTR_FRAME_SIZE
	.align		4
.L_97:
        /*024c*/ 	.byte	0x04, 0x11
        /*024e*/ 	.short	(.L_99 - .L_98)
	.align		4
.L_98:
        /*0250*/ 	.word	index@($__internal_183_$__cuda_sm70_shflsync_down_p)
        /*0254*/ 	.word	0x00000000


	//----- nvinfo : EIATTR_FRAME_SIZE
	.align		4
.L_99:
        /*0258*/ 	.byte	0x04, 0x11
        /*025a*/ 	.short	(.L_101 - .L_100)
	.align		4
.L_100:
        /*025c*/ 	.word	index@(_ZN10layer_norm13ln_bwd_kernelINS_13Kernel_traitsIfffffjLj8192ELj1ELj1ELj8ELj16ENS_18Kernel_traits_baseILj8192EfffffjLj256EEEEELb0ELb0ELb1ELb1EEEvNS_9BwdParamsE)
        /*0260*/ 	.word	0x00000000


	//----- nvinfo : EIATTR_REGCOUNT
	.align		4
.L_101:
        /*0264*/ 	.byte	0x04, 0x2f
        /*0266*/ 	.short	(.L_103 - .L_102)
	.align		4
.L_102:
        /*0268*/ 	.word	index@(_ZN10layer_norm13ln_bwd_kernelINS_13Kernel_traitsIfffffjLj8192ELj1ELj1ELj8ELj16ENS_18Kernel_traits_baseILj8192EfffffjLj256EEEEELb0ELb0ELb1ELb0EEEvNS_9BwdParamsE)
        /*026c*/ 	.word	0x000000e8


	//----- nvinfo : EIATTR_FRAME_SIZE
	.align		4
.L_103:
        /*0270*/ 	.byte	0x04, 0x11
        /*0272*/ 	.short	(.L_105 - .L_104)
	.align		4
.L_104:
        /*0274*/ 	.word	index@($__internal_182_$__cuda_sm70_shflsync_down_p)
        /*0278*/ 	.word	0x00000000


	//----- nvinfo : EIATTR_FRAME_SIZE
	.align		4
.L_105:
        /*027c*/ 	.byte	0x04, 0x11
        /*027e*/ 	.short	(.L_107 - .L_106)
	.align		4
.L_106:
        /*0280*/ 	.word	index@(_ZN10layer_norm13ln_bwd_kernelINS_13Kernel_traitsIfffffjLj8192ELj1ELj1ELj8ELj16ENS_18Kernel_traits_baseILj8192EfffffjLj256EEEEELb0ELb0ELb1ELb0EEEvNS_9BwdParamsE)
        /*0284*/ 	.word	0x00000000


	//----- nvinfo : EIATTR_REGCOUNT
	.align		4
.L_107:
        /*0288*/ 	.byte	0x04, 0x2f
        /*028a*/ 	.short	(.L_109 - .L_108)
	.align		4
.L_108:
        /*028c*/ 	.word	index@(_ZN10layer_norm13ln_bwd_kernelINS_13Kernel_traitsIfffffjLj8192ELj1ELj1ELj8ELj16ENS_18Kernel_traits_baseILj8192EfffffjLj256EEEEELb0ELb0ELb0ELb1EEEvNS_9BwdParamsE)
        /*0290*/ 	.word	0x000000f9


	//----- nvinfo : EIATTR_FRAME_SIZE
	.align		4
.L_109:
        /*0294*/ 	.byte	0x04, 0x11
        /*0296*/ 	.short	(.L_111 - .L_110)
	.align		4
.L_110:
        /*0298*/ 	.word	index@($__internal_181_$__cuda_sm70_shflsync_down_p)
        /*029c*/ 	.word	0x00000000


	//----- nvinfo : EIATTR_FRAME_SIZE
	.align		4
.L_111:
        /*02a0*/ 	.byte	0x04, 0x11
        /*02a2*/ 	.short	(.L_113 - .L_112)
	.align		4
.L_112:
        /*02a4*/ 	.word	index@(_ZN10layer_norm13ln_bwd_kernelINS_13Kernel_traitsIfffffjLj8192ELj1ELj1ELj8ELj16ENS_18Kernel_traits_baseILj8192EfffffjLj256EEEEELb0ELb0ELb0ELb1EEEvNS_9BwdParamsE)
        /*02a8*/ 	.word	0x00000000


	//----- nvinfo : EIATTR_REGCOUNT
	.align		4
.L_113:
        /*02ac*/ 	.byte	0x04, 0x2f
        /*02ae*/ 	.short	(.L_115 - .L_114)
	.align		4
.L_114:
        /*02b0*/ 	.word	index@(_ZN10layer_norm13ln_bwd_kernelINS_13Kernel_traitsIfffffjLj8192ELj1ELj1ELj8ELj16ENS_18Kernel_traits_baseILj8192EfffffjLj256EEEEELb0ELb0ELb0ELb0EEEvNS_9BwdParamsE)
        /*02b4*/ 	.word	0x000000e9


	//----- nvinfo : EIATTR_FRAME_SIZE
	.align		4
.L_115:
        /*02b8*/ 	.byte	0x04, 0x11
        /*02ba*/ 	.short	(.L_117 - .L_116)
	.align		4
.L_116:
        /*02bc*/ 	.word	index@($__internal_180_$__cuda_sm70_shflsync_down_p)
        /*02c0*/ 	.word	0x00000000


	//----- nvinfo : EIATTR_FRAME_SIZE
	.align		4
.L_117:
        /*02c4*/ 	.byte	0x04, 0x11
        /*02c6*/ 	.short	(.L_119 - .L_118)
	.align		4
.L_118:
        /*02c8*/ 	.word	index@(_ZN10layer_norm13ln_bwd_kernelINS_13Kernel_traitsIfffffjLj8192ELj1ELj1ELj8ELj16ENS_18Kernel_traits_baseILj8192EfffffjLj256EEEEELb0ELb0ELb0ELb0EEEvNS_9BwdParamsE)
        /*02cc*/ 	.word	0x00000000


	//----- nvinfo : EIATTR_REGCOUNT
	.align		4
.L_119:
        /*02d0*/ 	.byte	0x04, 0x2f
        /*02d2*/ 	.short	(.L_121 - .L_120)
	.align		4
.L_120:
        /*02d4*/ 	.word	index@(_ZN10layer_norm13ln_bwd_kernelINS_13Kernel_traitsI6__halfffffjLj8192ELj1ELj1ELj8ELj16ENS_18Kernel_traits_baseILj8192ES2_ffffjLj256EEEEELb1ELb1ELb1ELb1EEEvNS_9BwdParamsE)
        /*02d8*/ 	.word	0x000000ff


	//----- nvinfo : EIATTR_FRAME_SIZE
	.align		4
.L_121:
        /*02dc*/ 	.byte	0x04, 0x11
        /*02de*/ 	.short	(.L_123 - .L_122)
	.align		4
.L_122:
        /*02e0*/ 	.word	index@($__internal_179_$__cuda_sm70_shflsync_down_p)
        /*02e4*/ 	.word	0x00000000


	//----- nvinfo : EIATTR_FRAME_SIZE
	.align		4
.L_123:
        /*02e8*/ 	.byte	0x04, 0x11
        /*02ea*/ 	.short	(.L_125 - .L_124)
	.align		4
.L_124:
        /*02ec*/ 	.word	index@(_ZN10layer_norm13ln_bwd_kernelINS_13Kernel_traitsI6__halfffffjLj8192ELj1ELj1ELj8ELj16ENS_18Kernel_traits_baseILj8192ES2_ffffjLj256EEEEELb1ELb1ELb1ELb1EEEvNS_9BwdParamsE)
        /*02f0*/ 	.word	0x000000b0


	//----- nvinfo : EIATTR_REGCOUNT
	.align		4
.L_125:
        /*02f4*/ 	.byte	0x04, 0x2f
        /*02f6*/ 	.short	(.L_127 - .L_126)
	.align		4
.L_126:
        /*02f8*/ 	.word	index@(_ZN10layer_norm22ln_bwd_finalize_kernelINS_22Kernel_traits_finalizeILj8192E6__halfffffjLb1ELj1024ELj4ENS_18Kernel_traits_baseILj8192ES2_ffffjLj1024EEEEELb1ELb1EEEvNS_9BwdParamsE)
        /*02fc*/ 	.word	0x00000020


	//----- nvinfo : EIATTR_FRAME_SIZE
	.align		4
.L_127:
        /*0300*/ 	.byte	0x04, 0x11
        /*0302*/ 	.short	(.L_129 - .L_128)
	.align		4
.L_128:
        /*0304*/ 	.word	index@($__internal_178_$__cuda_sm70_shflsync_bfly_p)
        /*0308*/ 	.word	0x00000000


	//----- nvinfo : EIATTR_FRAME_SIZE
	.align		4
.L_129:
        /*030c*/ 	.byte	0x04, 0x11
        /*030e*/ 	.short	(.L_131 - .L_130)
	.align		4
.L_130:
        /*0310*/ 	.word	index@(_ZN10layer_norm22ln_bwd_finalize_kernelINS_22Kernel_traits_finalizeILj8192E6__halfffffjLb1ELj1024ELj4ENS_18Kernel_traits_baseILj8192ES2_ffffjLj1024EEEEELb1ELb1EEEvNS_9BwdParamsE)
        /*0314*/ 	.word	0x00000000


	//----- nvinfo : EIATTR_REGCOUNT
	.align		4
.L_131:
        /*0318*/ 	.byte	0x04, 0x2f
        /*031a*/ 	.short	(.L_133 - .L_132)
	.align		4
.L_132:
        /*031c*/ 	.word	index@(_ZN10layer_norm13ln_bwd_kernelINS_13Kernel_traitsI6__halfffffjLj8192ELj1ELj1ELj8ELj16ENS_18Kernel_traits_baseILj8192ES2_ffffjLj256EEEEELb1ELb1ELb1ELb0EEEvNS_9BwdParamsE)
        /*0320*/ 	.word	0x000000ff


	//----- nvinfo : EIATTR_FRAME_SIZE
	.align		4
.L_133:
        /*0324*/ 	.byte	0x04, 0x11
        /*0326*/ 	.short	(.L_135 - .L_134)
	.align		4
.L_134:
        /*0328*/ 	.word	index@($__internal_177_$__cuda_sm70_shflsync_down_p)
        /*032c*/ 	.word	0x00000000


	//----- nvinfo : EIATTR_FRAME_SIZE
	.align		4
.L_135:
        /*0330*/ 	.byte	0x04, 0x11
        /*0332*/ 	.short	(.L_137 - .L_136)
	.align		4
.L_136:
        /*0334*/ 	.word	index@(_ZN10layer_norm13ln_bwd_kernelINS_13Kernel_traitsI6__halfffffjLj8192ELj1ELj1ELj8ELj16ENS_18Kernel_traits_baseILj8192ES2_ffffjLj256EEEEELb1ELb1ELb1ELb0EEEvNS_9BwdParamsE)
        /*0338*/ 	.word	0x000000c0


	//----- nvinfo : EIATTR_REGCOUNT
	.align		4
.L_137:
        /*033c*/ 	.byte	0x04, 0x2f
        /*033e*/ 	.short	(.L_139 - .L_138)
	.align		4
.L_138:
        /*0340*/ 	.word	index@(_ZN10layer_norm22ln_bwd_finalize_kernelINS_22Kernel_traits_finalizeILj8192E6__halfffffjLb1ELj1024ELj4ENS_18Kernel_traits_baseILj8192ES2_ffffjLj1024EEEEELb1ELb0EEEvNS_9BwdParamsE)
        /*0344*/ 	.word	0x00000020


	//----- nvinfo : EIATTR_FRAME_SIZE
	.align		4
.L_139:
        /*0348*/ 	.byte	0x04, 0x11
        /*034a*/ 	.short	(.L_141 - .L_140)
	.align		4
.L_140:
        /*034c*/ 	.word	index@($__internal_176_$__cuda_sm70_shflsync_bfly_p)
        /*0350*/ 	.word	0x00000000


	//----- nvinfo : EIATTR_FRAME_SIZE
	.align		4
.L_141:
        /*0354*/ 	.byte	0x04, 0x11
        /*0356*/ 	.short	(.L_143 - .L_142)
	.align		4
.L_142:
        /*0358*/ 	.word	index@(_ZN10layer_norm22ln_bwd_finalize_kernelINS_22Kernel_traits_finalizeILj8192E6__halfffffjLb1ELj1024ELj4ENS_18Kernel_traits_baseILj8192ES2_ffffjLj1024EEEEELb1ELb0EEEvNS_9BwdParamsE)
        /*035c*/ 	.word	0x00000000


	//----- nvinfo : EIATTR_REGCOUNT
	.align		4
.L_143:
        /*0360*/ 	.byte	0x04, 0x2f
        /*0362*/ 	.short	(.L_145 - .L_144)
	.align		4
.L_144:
        /*0364*/ 	.word	index@(_ZN10layer_norm13ln_bwd_kernelINS_13Kernel_traitsI6__halfffffjLj8192ELj1ELj1ELj8ELj16ENS_18Kernel_traits_baseILj8192ES2_ffffjLj256EEEEELb1ELb1ELb0ELb1EEEvNS_9BwdParamsE)
        /*0368*/ 	.word	0x000000ff


	//----- nvinfo : EIATTR_FRAME_SIZE
	.align		4
.L_145:
        /*036c*/ 	.byte	0x04, 0x11
        /*036e*/ 	.short	(.L_147 - .L_146)
	.align		4
.L_146:
        /*0370*/ 	.word	index@($__internal_175_$__cuda_sm70_shflsync_down_p)
        /*0374*/ 	.word	0x00000000


	//----- nvinfo : EIATTR_FRAME_SIZE
	.align		4
.L_147:
        /*0378*/ 	.byte	0x04, 0x11
        /*037a*/ 	.short	(.L_149 - .L_148)
	.align		4
.L_148:
        /*037c*/ 	.word	index@(_ZN10layer_norm13ln_bwd_kernelINS_13Kernel_traitsI6__halfffffjLj8192ELj1ELj1ELj8ELj16ENS_18Kernel_traits_baseILj8192ES2_ffffjLj256EEEEELb1ELb1ELb0ELb1EEEvNS_9BwdParamsE)
        /*0380*/ 	.word	0x000000d8


	//----- nvinfo : EIATTR_REGCOUNT
	.align		4
.L_149:
        /*0384*/ 	.byte	0x04, 0x2f
        /*0386*/ 	.short	(.L_151 - .L_150)
	.align		4
.L_150:
        /*0388*/ 	.word	index@(_ZN10layer_norm13ln_bwd_kernelINS_13Kernel_traitsI6__halfffffjLj8192ELj1ELj1ELj8ELj16ENS_18Kernel_traits_baseILj8192ES2_ffffjLj256EEEEELb1ELb1ELb0ELb0EEEvNS_9BwdParamsE)
        /*038c*/ 	.word	0x000000ff


	//----- nvinfo : EIATTR_FRAME_SIZE
	.align		4
.L_151:
        /*0390*/ 	.byte	0x04, 0x11
        /*0392*/ 	.short	(.L_153 - .L_152)
	.align		4
.L_152:
        /*0394*/ 	.word	index@($__internal_174_$__cuda_sm70_shflsync_down_p)
        /*0398*/ 	.word	0x00000000


	//----- nvinfo : EIATTR_FRAME_SIZE
	.align		4
.L_153:
        /*039c*/ 	.byte	0x04, 0x11
        /*039e*/ 	.short	(.L_155 - .L_154)
	.align		4
.L_154:
        /*03a0*/ 	.word	index@(_ZN10layer_norm13ln_bwd_kernelINS_13Kernel_traitsI6__halfffffjLj8192ELj1ELj1ELj8ELj16ENS_18Kernel_traits_baseILj8192ES2_ffffjLj256EEEEELb1ELb1ELb0ELb0EEEvNS_9BwdParamsE)
        /*03a4*/ 	.word	0x00000098


	//----- nvinfo : EIATTR_REGCOUNT
	.align		4
.L_155:
        /*03a8*/ 	.byte	0x04, 0x2f
        /*03aa*/ 	.short	(.L_157 - .L_156)
	.align		4
.L_156:
        /*03ac*/ 	.word	index@(_ZN10layer_norm13ln_bwd_kernelINS_13Kernel_traitsI6__halfffffjLj8192ELj1ELj1ELj8ELj16ENS_18Kernel_traits_baseILj8192ES2_ffffjLj256EEEEELb1ELb0ELb1ELb1EEEvNS_9BwdParamsE)
        /*03b0*/ 	.word	0x000000fe


	//----- nvinfo : EIATTR_FRAME_SIZE
	.align		4
.L_157:
        /*03b4*/ 	.byte	0x04, 0x11
        /*03b6*/ 	.short	(.L_159 - .L_158)
	.align		4
.L_158:
        /*03b8*/ 	.word	index@($__internal_173_$__cuda_sm70_shflsync_down_p)
        /*03bc*/ 	.word	0x00000000


	//----- nvinfo : EIATTR_FRAME_SIZE
	.align		4
.L_159:
        /*03c0*/ 	.byte	0x04, 0x11
        /*03c2*/ 	.short	(.L_161 - .L_160)
	.align		4
.L_160:
        /*03c4*/ 	.word	index@(_ZN10layer_norm13ln_bwd_kernelINS_13Kernel_traitsI6__halfffffjLj8192ELj1ELj1ELj8ELj16ENS_18Kernel_traits_baseILj8192ES2_ffffjLj256EEEEELb1ELb0ELb1ELb1EEEvNS_9BwdParamsE)
        /*03c8*/ 	.word	0x00000000


	//----- nvinfo : EIATTR_REGCOUNT
	.align		4
.L_161:
        /*03cc*/ 	.byte	0x04, 0x2f
        /*03ce*/ 	.short	(.L_163 - .L_162)
	.align		4
.L_162:
        /*03d0*/ 	.word	index@(_ZN10layer_norm22ln_bwd_finalize_kernelINS_22Kernel_traits_finalizeILj8192E6__halfffffjLb0ELj1024ELj4ENS_18Kernel_traits_baseILj8192ES2_ffffjLj1024EEEEELb0ELb1EEEvNS_9BwdParamsE)
        /*03d4*/ 	.word	0x00000020


	//----- nvinfo : EIATTR_FRAME_SIZE
	.align		4
.L_163:
        /*03d8*/ 	.byte	0x04, 0x11
        /*03da*/ 	.short	(.L_165 - .L_164)
	.align		4
.L_164:
        /*03dc*/ 	.word	index@($__internal_172_$__cuda_sm70_shflsync_bfly_p)
        /*03e0*/ 	.word	0x00000000


	//----- nvinfo : EIATTR_FRAME_SIZE
	.align		4
.L_165:
        /*03e4*/ 	.byte	0x04, 0x11
        /*03e6*/ 	.short	(.L_167 - .L_166)
	.align		4
.L_166:
        /*03e8*/ 	.word	index@(_ZN10layer_norm22ln_bwd_finalize_kernelINS_22Kernel_traits_finalizeILj8192E6__halfffffjLb0ELj1024ELj4ENS_18Kernel_traits_baseILj8192ES2_ffffjLj1024EEEEELb0ELb1EEEvNS_9BwdParamsE)
        /*03ec*/ 	.word	0x00000000


	//----- nvinfo : EIATTR_REGCOUNT
	.align		4
.L_167:
        /*03f0*/ 	.byte	0x04, 0x2f
        /*03f2*/ 	.short	(.L_169 - .L_168)
	.align		4
.L_168:
        /*03f4*/ 	.word	index@(_ZN10layer_norm13ln_bwd_kernelINS_13Kernel_traitsI6__halfffffjLj8192ELj1ELj1ELj8ELj16ENS_18Kernel_traits_baseILj8192ES2_ffffjLj256EEEEELb1ELb0ELb1ELb0EEEvNS_9BwdParamsE)
        /*03f8*/ 	.word	0x000000f0


	//----- nvinfo : EIATTR_FRAME_SIZE
	.align		4
.L_169:
        /*03fc*/ 	.byte	0x04, 0x11
        /*03fe*/ 	.short	(.L_171 - .L_170)
	.align		4
.L_170:
        /*0400*/ 	.word	index@($__internal_171_$__cuda_sm70_shflsync_down_p)
        /*0404*/ 	.word	0x00000000


	//----- nvinfo : EIATTR_FRAME_SIZE
	.align		4
.L_171:
        /*0408*/ 	.byte	0x04, 0x11
        /*040a*/ 	.short	(.L_173 - .L_172)
	.align		4
.L_172:
        /*040c*/ 	.word	index@(_ZN10layer_norm13ln_bwd_kernelINS_13Kernel_traitsI6__halfffffjLj8192ELj1ELj1ELj8ELj16ENS_18Kernel_traits_baseILj8192ES2_ffffjLj256EEEEELb1ELb0ELb1ELb0EEEvNS_9BwdParamsE)
        /*0410*/ 	.word	0x00000000


	//----- nvinfo : EIATTR_REGCOUNT
	.align		4
.L_173:
        /*0414*/ 	.byte	0x04, 0x2f
        /*0416*/ 	.short	(.L_175 - .L_174)
	.align		4
.L_174:
        /*0418*/ 	.word	index@(_ZN10layer_norm22ln_bwd_finalize_kernelINS_22Kernel_traits_finalizeILj8192E6__halfffffjLb0ELj1024ELj4ENS_18Kernel_traits_baseILj8192ES2_ffffjLj1024EEEEELb0ELb0EEEvNS_9BwdParamsE)
        /*041c*/ 	.word	0x0000001e


	//----- nvinfo : EIATTR_FRAME_SIZE
	.align		4
.L_175:
        /*0420*/ 	.byte	0x04, 0x11
        /*0422*/ 	.short	(.L_177 - .L_176)
	.align		4
.L_176:
        /*0424*/ 	.word	index@($__internal_170_$__cuda_sm70_shflsync_bfly_p)
        /*0428*/ 	.word	0x00000000


	//----- nvinfo : EIATTR_FRAME_SIZE
	.align		4
.L_177:
        /*042c*/ 	.byte	0x04, 0x11
        /*042e*/ 	.short	(.L_179 - .L_178)
	.align		4
.L_178:
        /*0430*/ 	.word	index@(_ZN10layer_norm22ln_bwd_finalize_kernelINS_22Kernel_traits_finalizeILj8192E6__halfffffjLb0ELj1024ELj4ENS_18Kernel_traits_baseILj8192ES2_ffffjLj1024EEEEELb0ELb0EEEvNS_9BwdParamsE)
        /*0434*/ 	.word	0x00000000


	//----- nvinfo : EIATTR_REGCOUNT
	.align		4
.L_179:
        /*0438*/ 	.byte	0x04, 0x2f
        /*043a*/ 	.short	(.L_181 - .L_180)
	.align		4
.L_180:
        /*043c*/ 	.word	index@(_ZN10layer_norm13ln_bwd_kernelINS_13Kernel_traitsI6__halfffffjLj8192ELj1ELj1ELj8ELj16ENS_18Kernel_traits_baseILj8192ES2_ffffjLj256EEEEELb1ELb0ELb0ELb1EEEvNS_9BwdParamsE)
        /*0440*/ 	.word	0x000000ff


	//----- nvinfo : EIATTR_FRAME_SIZE
	.align		4
.L_181:
        /*0444*/ 	.byte	0x04, 0x11
        /*0446*/ 	.short	(.L_183 - .L_182)
	.align		4
.L_182:
        /*0448*/ 	.word	index@($__internal_169_$__cuda_sm70_shflsync_down_p)
        /*044c*/ 	.word	0x00000000


	//----- nvinfo : EIATTR_FRAME_SIZE
	.align		4
.L_183:
        /*0450*/ 	.byte	0x04, 0x11
        /*0452*/ 	.short	(.L_185 - .L_184)
	.align		4
.L_184:
        /*0454*/ 	.word	index@(_ZN10layer_norm13ln_bwd_kernelINS_13Kernel_traitsI6__halfffffjLj8192ELj1ELj1ELj8ELj16ENS_18Kernel_traits_baseILj8192ES2_ffffjLj256EEEEELb1ELb0ELb0ELb1EEEvNS_9BwdParamsE)
        /*0458*/ 	.word	0x00000008


	//----- nvinfo : EIATTR_REGCOUNT
	.align		4
.L_185:
        /*045c*/ 	.byte	0x04, 0x2f
        /*045e*/ 	.short	(.L_187 - .L_186)
	.align		4
.L_186:
        /*0460*/ 	.word	index@(_ZN10layer_norm13ln_bwd_kernelINS_13Kernel_traitsI6__halfffffjLj8192ELj1ELj1ELj8ELj16ENS_18Kernel_traits_baseILj8192ES2_ffffjLj256EEEEELb1ELb0ELb0ELb0EEEvNS_9BwdParamsE)
        /*0464*/ 	.word	0x000000ef


	//----- nvinfo : EIATTR_FRAME_SIZE
	.align		4
.L_187:
        /*0468*/ 	.byte	0x04, 0x11
        /*046a*/ 	.short	(.L_189 - .L_188)
	.align		4
.L_188:
        /*046c*/ 	.word	index@($__internal_168_$__cuda_sm70_shflsync_down_p)
        /*0470*/ 	.word	0x00000000


	//----- nvinfo : EIATTR_FRAME_SIZE
	.align		4
.L_189:
        /*0474*/ 	.byte	0x04, 0x11
        /*0476*/ 	.short	(.L_191 - .L_190)
	.align		4
.L_190:
        /*0478*/ 	.word	index@(_ZN10layer_norm13ln_bwd_kernelINS_13Kernel_traitsI6__halfffffjLj8192ELj1ELj1ELj8ELj16ENS_18Kernel_traits_baseILj8192ES2_ffffjLj256EEEEELb1ELb0ELb0ELb0EEEvNS_9BwdParamsE)
        /*047c*/ 	.word	0x00000000


	//----- nvinfo : EIATTR_REGCOUNT
	.align		4
.L_191:
        /*0480*/ 	.byte	0x04, 0x2f
        /*0482*/ 	.short	(.L_193 - .L_192)
	.align		4
.L_192:
        /*0484*/ 	.word	index@(_ZN10layer_norm13ln_bwd_kernelINS_13Kernel_traitsI6__halfffffjLj8192ELj1ELj1ELj8ELj16ENS_18Kernel_traits_baseILj8192ES2_ffffjLj256EEEEELb0ELb1ELb1ELb1EEEvNS_9BwdParamsE)
        /*0488*/ 	.word	0x000000ff


	//----- nvinfo : EIATTR_FRAME_SIZE
	.align		4
.L_193:
        /*048c*/ 	.byte	0x04, 0x11
        /*048e*/ 	.short	(.L_195 - .L_194)
	.align		4
.L_194:
        /*0490*/ 	.word	index@($__internal_167_$__cuda_sm70_shflsync_down_p)
        /*0494*/ 	.word	0x00000000


	//----- nvinfo : EIATTR_FRAME_SIZE
	.align		4
.L_195:
        /*0498*/ 	.byte	0x04, 0x11
        /*049a*/ 	.short	(.L_197 - .L_196)
	.align		4
.L_196:
        /*049c*/ 	.word	index@(_ZN10layer_norm13ln_bwd_kernelINS_13Kernel_traitsI6__halfffffjLj8192ELj1ELj1ELj8ELj16ENS_18Kernel_traits_baseILj8192ES2_ffffjLj256EEEEELb0ELb1ELb1ELb1EEEvNS_9BwdParamsE)
        /*04a0*/ 	.word	0x000000a8


	//----- nvinfo : EIATTR_REGCOUNT
	.align		4
.L_197:
        /*04a4*/ 	.byte	0x04, 0x2f
        /*04a6*/ 	.short	(.L_199 - .L_198)
	.align		4
.L_198:
        /*04a8*/ 	.word	index@(_ZN10layer_norm13ln_bwd_kernelINS_13Kernel_traitsI6__halfffffjLj8192ELj1ELj1ELj8ELj16ENS_18Kernel_traits_baseILj8192ES2_ffffjLj256EEEEELb0ELb1ELb1ELb0EEEvNS_9BwdParamsE)
        /*04ac*/ 	.word	0x000000ff


	//----- nvinfo : EIATTR_FRAME_SIZE
	.align		4
.L_199:
        /*04b0*/ 	.byte	0x04, 0x11
        /*04b2*/ 	.short	(.L_201 - .L_200)
	.align		4
.L_200:
        /*04b4*/ 	.word	index@($__internal_166_$__cuda_sm70_shflsync_down_p)
        /*04b8*/ 	.word	0x00000000


	//----- nvinfo : EIATTR_FRAME_SIZE
	.align		4
.L_201:
        /*04bc*/ 	.byte	0x04, 0x11
        /*04be*/ 	.short	(.L_203 - .L_202)
	.align		4
.L_202:
        /*04c0*/ 	.word	index@(_ZN10layer_norm13ln_bwd_kernelINS_13Kernel_traitsI6__halfffffjLj8192ELj1ELj1ELj8ELj16ENS_18Kernel_traits_baseILj8192ES2_ffffjLj256EEEEELb0ELb1ELb1ELb0EEEvNS_9BwdParamsE)
        /*04c4*/ 	.word	0x00000090


	//----- nvinfo : EIATTR_REGCOUNT
	.align		4
.L_203:
        /*04c8*/ 	.byte	0x04, 0x2f
        /*04ca*/ 	.short	(.L_205 - .L_204)
	.align		4
.L_204:
        /*04cc*/ 	.word	index@(_ZN10layer_norm13ln_bwd_kernelINS_13Kernel_traitsI6__halfffffjLj8192ELj1ELj1ELj8ELj16ENS_18Kernel_traits_baseILj8192ES2_ffffjLj256EEEEELb0ELb1ELb0ELb1EEEvNS_9BwdParamsE)
        /*04d0*/ 	.word	0x000000ff


	//----- nvinfo : EIATTR_FRAME_SIZE
	.align		4
.L_205:
        /*04d4*/ 	.byte	0x04, 0x11
        /*04d6*/ 	.short	(.L_207 - .L_206)
	.align		4
.L_206:
        /*04d8*/ 	.word	index@($__internal_165_$__cuda_sm70_shflsync_down_p)
        /*04dc*/ 	.word	0x00000000


	//----- nvinfo : EIATTR_FRAME_SIZE
	.align		4
.L_207:
        /*04e0*/ 	.byte	0x04, 0x11
        /*04e2*/ 	.short	(.L_209 - .L_208)
	.align		4
.L_208:
        /*04e4*/ 	.word	index@(_ZN10layer_norm13ln_bwd_kernelINS_13Kernel_traitsI6__halfffffjLj8192ELj1ELj1ELj8ELj16ENS_18Kernel_traits_baseILj8192ES2_ffffjLj256EEEEELb0ELb1ELb0ELb1EEEvNS_9BwdParamsE)
        /*04e8*/ 	.word	0x000000c0


	//----- nvinfo : EIATTR_REGCOUNT
	.align		4
.L_209:
        /*04ec*/ 	.byte	0x04, 0x2f
        /*04ee*/ 	.short	(.L_211 - .L_210)
	.align		4
.L_210:
        /*04f0*/ 	.word	index@(_ZN10layer_norm13ln_bwd_kernelINS_13Kernel_traitsI6__halfffffjLj8192ELj1ELj1ELj8ELj16ENS_18Kernel_traits_baseILj8192ES2_ffffjLj256EEEEELb0ELb1ELb0ELb0EEEvNS_9BwdParamsE)
        /*04f4*/ 	.word	0x000000ff


	//----- nvinfo : EIATTR_FRAME_SIZE
	.align		4
.L_211:
        /*04f8*/ 	.byte	0x04, 0x11
        /*04fa*/ 	.short	(.L_213 - .L_212)
	.align		4
.L_212:
        /*04fc*/ 	.word	index@($__internal_164_$__cuda_sm70_shflsync_down_p)
        /*0500*/ 	.word	0x00000000


	//----- nvinfo : EIATTR_FRAME_SIZE
	.align		4
.L_213:
        /*0504*/ 	.byte	0x04, 0x11
        /*0506*/ 	.short	(.L_215 - .L_214)
	.align		4
.L_214:
        /*0508*/ 	.word	index@(_ZN10layer_norm13ln_bwd_kernelINS_13Kernel_traitsI6__halfffffjLj8192ELj1ELj1ELj8ELj16ENS_18Kernel_traits_baseILj8192ES2_ffffjLj256EEEEELb0ELb1ELb0ELb0EEEvNS_9BwdParamsE)
        /*050c*/ 	.word	0x00000068


	//----- nvinfo : EIATTR_REGCOUNT
	.align		4
.L_215:
        /*0510*/ 	.byte	0x04, 0x2f
        /*0512*/ 	.short	(.L_217 - .L_216)
	.align		4
.L_216:
        /*0514*/ 	.word	index@(_ZN10layer_norm13ln_bwd_kernelINS_13Kernel_traitsI6__halfffffjLj8192ELj1ELj1ELj8ELj16ENS_18Kernel_traits_baseILj8192ES2_ffffjLj256EEEEELb0ELb0ELb1ELb1EEEvNS_9BwdParamsE)
        /*0518*/ 	.word	0x000000fa


	//----- nvinfo : EIATTR_FRAME_SIZE
	.align		4
.L_217:
        /*051c*/ 	.byte	0x04, 0x11
        /*051e*/ 	.short	(.L_219 - .L_218)
	.align		4
.L_218:
        /*0520*/ 	.word	index@($__internal_163_$__cuda_sm70_shflsync_down_p)
        /*0524*/ 	.word	0x00000000


	//----- nvinfo : EIATTR_FRAME_SIZE
	.align		4
.L_219:
        /*0528*/ 	.byte	0x04, 0x11
        /*052a*/ 	.short	(.L_221 - .L_220)
	.align		4
.L_220:
        /*052c*/ 	.word	index@(_ZN10layer_norm13ln_bwd_kernelINS_13Kernel_traitsI6__halfffffjLj8192ELj1ELj1ELj8ELj16ENS_18Kernel_traits_baseILj8192ES2_ffffjLj256EEEEELb0ELb0ELb1ELb1EEEvNS_9BwdParamsE)
        /*0530*/ 	.word	0x00000000


	//----- nvinfo : EIATTR_REGCOUNT
	.align		4
.L_221:
        /*0534*/ 	.byte	0x04, 0x2f
        /*0536*/ 	.short	(.L_223 - .L_222)
	.align		4
.L_222:
        /*0538*/ 	.word	index@(_ZN10layer_norm13ln_bwd_kernelINS_13Kernel_traitsI6__halfffffjLj8192ELj1ELj1ELj8ELj16ENS_18Kernel_traits_baseILj8192ES2_ffffjLj256EEEEELb0ELb0ELb1ELb0EEEvNS_9BwdParamsE)
        /*053c*/ 	.word	0x000000e8


	//----- nvinfo : EIATTR_FRAME_SIZE
	.align		4
.L_223:
        /*0540*/ 	.byte	0x04, 0x11
        /*0542*/ 	.short	(.L_225 - .L_224)
	.align		4
.L_224:
        /*0544*/ 	.word	index@($__internal_162_$__cuda_sm70_shflsync_down_p)
        /*0548*/ 	.word	0x00000000


	//----- nvinfo : EIATTR_FRAME_SIZE
	.align		4
.L_225:
        /*054c*/ 	.byte	0x04, 0x11
        /*054e*/ 	.short	(.L_227 - .L_226)
	.align		4
.L_226:
        /*0550*/ 	.word	index@(_ZN10layer_norm13ln_bwd_kernelINS_13Kernel_traitsI6__halfffffjLj8192ELj1ELj1ELj8ELj16ENS_18Kernel_traits_baseILj8192ES2_ffffjLj256EEEEELb0ELb0ELb1ELb0EEEvNS_9BwdParamsE)
        /*0554*/ 	.word	0x00000000


	//----- nvinfo : EIATTR_REGCOUNT
	.align		4
.L_227:
        /*0558*/ 	.byte	0x04, 0x2f
        /*055a*/ 	.short	(.L_229 - .L_228)
	.align		4
.L_228:
        /*055c*/ 	.word	index@(_ZN10layer_norm13ln_bwd_kernelINS_13Kernel_traitsI6__halfffffjLj8192ELj1ELj1ELj8ELj16ENS_18Kernel_traits_baseILj8192ES2_ffffjLj256EEEEELb0ELb0ELb0ELb1EEEvNS_9BwdParamsE)
        /*0560*/ 	.word	0x000000f9


	//----- nvinfo : EIATTR_FRAME_SIZE
	.align		4
.L_229:
        /*0564*/ 	.byte	0x04, 0x11
        /*0566*/ 	.short	(.L_231 - .L_230)
	.align		4
.L_230:
        /*0568*/ 	.word	index@($__internal_161_$__cuda_sm70_shflsync_down_p)
        /*056c*/ 	.word	0x00000000


	//----- nvinfo : EIATTR_FRAME_SIZE
	.align		4
.L_231:
        /*0570*/ 	.byte	0x04, 0x11
        /*0572*/ 	.short	(.L_233 - .L_232)
	.align		4
.L_232:
        /*0574*/ 	.word	index@(_ZN10layer_norm13ln_bwd_kernelINS_13Kernel_traitsI6__halfffffjLj8192ELj1ELj1ELj8ELj16ENS_18Kernel_traits_baseILj8192ES2_ffffjLj256EEEEELb0ELb0ELb0ELb1EEEvNS_9BwdParamsE)
        /*0578*/ 	.word	0x00000000


	//----- nvinfo : EIATTR_REGCOUNT
	.align		4
.L_233:
        /*057c*/ 	.byte	0x04, 0x2f
        /*057e*/ 	.short	(.L_235 - .L_234)
	.align		4
.L_234:
        /*0580*/ 	.word	index@(_ZN10layer_norm13ln_bwd_kernelINS_13Kernel_traitsI6__halfffffjLj8192ELj1ELj1ELj8ELj16ENS_18Kernel_traits_baseILj8192ES2_ffffjLj256EEEEELb0ELb0ELb0ELb0EEEvNS_9BwdParamsE)
        /*0584*/ 	.word	0x000000e7


	//----- nvinfo : EIATTR_FRAME_SIZE
	.align		4
.L_235:
        /*0588*/ 	.byte	0x04, 0x11
        /*058a*/ 	.short	(.L_237 - .L_236)
	.align		4
.L_236:
        /*058c*/ 	.word	index@($__internal_160_$__cuda_sm70_shflsync_down_p)
        /*0590*/ 	.word	0x00000000


	//----- nvinfo : EIATTR_FRAME_SIZE
	.align		4
.L_237:
        /*0594*/ 	.byte	0x04, 0x11
        /*0596*/ 	.short	(.L_239 - .L_238)
	.align		4
.L_238:
        /*0598*/ 	.word	index@(_ZN10layer_norm13ln_bwd_kernelINS_13Kernel_traitsI6__halfffffjLj8192ELj1ELj1ELj8ELj16ENS_18Kernel_traits_baseILj8192ES2_ffffjLj256EEEEELb0ELb0ELb0ELb0EEEvNS_9BwdParamsE)
        /*059c*/ 	.word	0x00000000


	//----- nvinfo : EIATTR_REGCOUNT
	.align		4
.L_239:
        /*05a0*/ 	.byte	0x04, 0x2f
        /*05a2*/ 	.short	(.L_241 - .L_240)
	.align		4
.L_240:
        /*05a4*/ 	.word	index@(_ZN10layer_norm13ln_bwd_kernelINS_13Kernel_traitsIf6__halffS2_fjLj8192ELj1ELj1ELj8ELj16ENS_18Kernel_traits_baseILj8192EfS2_fS2_fjLj256EEEEELb1ELb1ELb1ELb1EEEvNS_9BwdParamsE)
        /*05a8*/ 	.word	0x000000ff


	//----- nvinfo : EIATTR_FRAME_SIZE
	.align		4
.L_241:
        /*05ac*/ 	.byte	0x04, 0x11
        /*05ae*/ 	.short	(.L_243 - .L_242)
	.align		4
.L_242:
        /*05b0*/ 	.word	index@($__internal_159_$__cuda_sm70_shflsync_down_p)
        /*05b4*/ 	.word	0x00000000


	//----- nvinfo : EIATTR_FRAME_SIZE
	.align		4
.L_243:
        /*05b8*/ 	.byte	0x04, 0x11
        /*05ba*/ 	.short	(.L_245 - .L_244)
	.align		4
.L_244:
        /*05bc*/ 	.word	index@(_ZN10layer_norm13ln_bwd_kernelINS_13Kernel_traitsIf6__halffS2_fjLj8192ELj1ELj1ELj8ELj16ENS_18Kernel_traits_baseILj8192EfS2_fS2_fjLj256EEEEELb1ELb1ELb1ELb1EEEvNS_9BwdParamsE)
        /*05c0*/ 	.word	0x000000f8


	//----- nvinfo : EIATTR_REGCOUNT
	.align		4
.L_245:
        /*05c4*/ 	.byte	0x04, 0x2f
        /*05c6*/ 	.short	(.L_247 - .L_246)
	.align		4
.L_246:
        /*05c8*/ 	.word	index@(_ZN10layer_norm22ln_bwd_finalize_kernelINS_22Kernel_traits_finalizeILj8192Ef6__halffS2_fjLb1ELj1024ELj4ENS_18Kernel_traits_baseILj8192EfS2_fS2_fjLj1024EEEEELb1ELb1EEEvNS_9BwdParamsE)
        /*05cc*/ 	.word	0x00000020


	//----- nvinfo : EIATTR_FRAME_SIZE
	.align		4
.L_247:
        /*05d0*/ 	.byte	0x04, 0x11
        /*05d2*/ 	.short	(.L_249 - .L_248)
	.align		4
.L_248:
        /*05d4*/ 	.word	index@($__internal_158_$__cuda_sm70_shflsync_bfly_p)
        /*05d8*/ 	.word	0x00000000


	//----- nvinfo : EIATTR_FRAME_SIZE
	.align		4
.L_249:
        /*05dc*/ 	.byte	0x04, 0x11
        /*05de*/ 	.short	(.L_251 - .L_250)
	.align		4
.L_250:
        /*05e0*/ 	.word	index@(_ZN10layer_norm22ln_bwd_finalize_kernelINS_22Kernel_traits_finalizeILj8192Ef6__halffS2_fjLb1ELj1024ELj4ENS_18Kernel_traits_baseILj8192EfS2_fS2_fjLj1024EEEEELb1ELb1EEEvNS_9BwdParamsE)
        /*05e4*/ 	.word	0x00000000


	//----- nvinfo : EIATTR_REGCOUNT
	.align		4
.L_251:
        /*05e8*/ 	.byte	0x04, 0x2f
        /*05ea*/ 	.short	(.L_253 - .L_252)
	.align		4
.L_252:
        /*05ec*/ 	.word	index@(_ZN10layer_norm13ln_bwd_kernelINS_13Kernel_traitsIf6__halffS2_fjLj8192ELj1ELj1ELj8ELj16ENS_18Kernel_traits_baseILj8192EfS2_fS2_fjLj256EEEEELb1ELb1ELb1ELb0EEEvNS_9BwdParamsE)
        /*05f0*/ 	.word	0x000000ff


	//----- nvinfo : EIATTR_FRAME_SIZE
	.align		4
.L_253:
        /*05f4*/ 	.byte	0x04, 0x11
        /*05f6*/ 	.short	(.L_255 - .L_254)
	.align		4
.L_254:
        /*05f8*/ 	.word	index@($__internal_157_$__cuda_sm70_shflsync_down_p)
        /*05fc*/ 	.word	0x00000000


	//----- nvinfo : EIATTR_FRAME_SIZE
	.align		4
.L_255:
        /*0600*/ 	.byte	0x04, 0x11
        /*0602*/ 	.short	(.L_257 - .L_256)
	.align		4
.L_256:
        /*0604*/ 	.word	index@(_ZN10layer_norm13ln_bwd_kernelINS_13Kernel_traitsIf6__halffS2_fjLj8192ELj1ELj1ELj8ELj16ENS_18Kernel_traits_baseILj8192EfS2_fS2_fjLj256EEEEELb1ELb1ELb1ELb0EEEvNS_9BwdParamsE)
        /*0608*/ 	.word	0x000000e0


	//----- nvinfo : EIATTR_REGCOUNT
	.align		4
.L_257:
        /*060c*/ 	.byte	0x04, 0x2f
        /*060e*/ 	.short	(.L_259 - .L_258)
	.align		4
.L_258:
        /*0610*/ 	.word	index@(_ZN10layer_norm22ln_bwd_finalize_kernelINS_22Kernel_traits_finalizeILj8192Ef6__halffS2_fjLb1ELj1024ELj4ENS_18Kernel_traits_baseILj8192EfS2_fS2_fjLj1024EEEEELb1ELb0EEEvNS_9BwdParamsE)
        /*0614*/ 	.word	0x00000020


	//----- nvinfo : EIATTR_FRAME_SIZE
	.align		4
.L_259:
        /*0618*/ 	.byte	0x04, 0x11
        /*061a*/ 	.short	(.L_261 - .L_260)
	.align		4
.L_260:
        /*061c*/ 	.word	index@($__internal_156_$__cuda_sm70_shflsync_bfly_p)
        /*0620*/ 	.word	0x00000000


	//----- nvinfo : EIATTR_FRAME_SIZE
	.align		4
.L_261:
        /*0624*/ 	.byte	0x04, 0x11
        /*0626*/ 	.short	(.L_263 - .L_262)
	.align		4
.L_262:
        /*0628*/ 	.word	index@(_ZN10layer_norm22ln_bwd_finalize_kernelINS_22Kernel_traits_finalizeILj8192Ef6__halffS2_fjLb1ELj1024ELj4ENS_18Kernel_traits_baseILj8192EfS2_fS2_fjLj1024EEEEELb1ELb0EEEvNS_9BwdParamsE)
        /*062c*/ 	.word	0x00000000


	//----- nvinfo : EIATTR_REGCOUNT
	.align		4
.L_263:
        /*0630*/ 	.byte	0x04, 0x2f
        /*0632*/ 	.short	(.L_265 - .L_264)
	.align		4
.L_264:
        /*0634*/ 	.word	index@(_ZN10layer_norm13ln_bwd_kernelINS_13Kernel_traitsIf6__halffS2_fjLj8192ELj1ELj1ELj8ELj16ENS_18Kernel_traits_baseILj8192EfS2_fS2_fjLj256EEEEELb1ELb1ELb0ELb1EEEvNS_9BwdParamsE)
        /*0638*/ 	.word	0x000000ff


	//----- nvinfo : EIATTR_FRAME_SIZE
	.align		4
.L_265:
        /*063c*/ 	.byte	0x04, 0x11
        /*063e*/ 	.short	(.L_267 - .L_266)
	.align		4
.L_266:
        /*0640*/ 	.word	index@($__internal_155_$__cuda_sm70_shflsync_down_p)
        /*0644*/ 	.word	0x00000000


	//----- nvinfo : EIATTR_FRAME_SIZE
	.align		4
.L_267:
        /*0648*/ 	.byte	0x04, 0x11
        /*064a*/ 	.short	(.L_269 - .L_268)
	.align		4
.L_268:
        /*064c*/ 	.word	index@(_ZN10layer_norm13ln_bwd_kernelINS_13Kernel_traitsIf6__halffS2_fjLj8192ELj1ELj1ELj8ELj16ENS_18Kernel_traits_baseILj8192EfS2_fS2_fjLj256EEEEELb1ELb1ELb0ELb1EEEvNS_9BwdParamsE)
        /*0650*/ 	.word	0x000000a8


	//----- nvinfo : EIATTR_REGCOUNT
	.align		4
.L_269:
        /*0654*/ 	.byte	0x04, 0x2f
        /*0656*/ 	.short	(.L_271 - .L_270)
	.align		4
.L_270:
        /*0658*/ 	.word	index@(_ZN10layer_norm13ln_bwd_kernelINS_13Kernel_traitsIf6__halffS2_fjLj8192ELj1ELj1ELj8ELj16ENS_18Kernel_traits_baseILj8192EfS2_fS2_fjLj256EEEEELb1ELb1ELb0ELb0EEEvNS_9BwdParamsE)
        /*065c*/ 	.word	0x000000ff


	//----- nvinfo : EIATTR_FRAME_SIZE
	.align		4
.L_271:
        /*0660*/ 	.byte	0x04, 0x11
        /*0662*/ 	.short	(.L_273 - .L_272)
	.align		4
.L_272:
        /*0664*/ 	.word	index@($__internal_154_$__cuda_sm70_shflsync_down_p)
        /*0668*/ 	.word	0x00000000


	//----- nvinfo : EIATTR_FRAME_SIZE
	.align		4
.L_273:
        /*066c*/ 	.byte	0x04, 0x11
        /*066e*/ 	.short	(.L_275 - .L_274)
	.align		4
.L_274:
        /*0670*/ 	.word	index@(_ZN10layer_norm13ln_bwd_kernelINS_13Kernel_traitsIf6__halffS2_fjLj8192ELj1ELj1ELj8ELj16ENS_18Kernel_traits_baseILj8192EfS2_fS2_fjLj256EEEEELb1ELb1ELb0ELb0EEEvNS_9BwdParamsE)
        /*0674*/ 	.word	0x000000a8


	//----- nvinfo : EIATTR_REGCOUNT
	.align		4
.L_275:
        /*0678*/ 	.byte	0x04, 0x2f
        /*067a*/ 	.short	(.L_277 - .L_276)
	.align		4
.L_276:
        /*067c*/ 	.word	index@(_ZN10layer_norm13ln_bwd_kernelINS_13Kernel_traitsIf6__halffS2_fjLj8192ELj1ELj1ELj8ELj16ENS_18Kernel_traits_baseILj8192EfS2_fS2_fjLj256EEEEELb1ELb0ELb1ELb1EEEvNS_9BwdParamsE)
        /*0680*/ 	.word	0x000000f8


	//----- nvinfo : EIATTR_FRAME_SIZE
	.align		4
.L_277:
        /*0684*/ 	.byte	0x04, 0x11
        /*0686*/ 	.short	(.L_279 - .L_278)
	.align		4
.L_278:
        /*0688*/ 	.word	index@($__internal_153_$__cuda_sm70_shflsync_down_p)
        /*068c*/ 	.word	0x00000000


	//----- nvinfo : EIATTR_FRAME_SIZE
	.align		4
.L_279:
        /*0690*/ 	.byte	0x04, 0x11
        /*0692*/ 	.short	(.L_281 - .L_280)
	.align		4
.L_280:
        /*0694*/ 	.word	index@(_ZN10layer_norm13ln_bwd_kernelINS_13Kernel_traitsIf6__halffS2_fjLj8192ELj1ELj1ELj8ELj16ENS_18Kernel_traits_baseILj8192EfS2_fS2_fjLj256EEEEELb1ELb0ELb1ELb1EEEvNS_9BwdParamsE)
        /*0698*/ 	.word	0x00000000


	//----- nvinfo : EIATTR_REGCOUNT
	.align		4
.L_281:
        /*069c*/ 	.byte	0x04, 0x2f
        /*069e*/ 	.short	(.L_283 - .L_282)
	.align		4
.L_282:
        /*06a0*/ 	.word	index@(_ZN10layer_norm22ln_bwd_finalize_kernelINS_22Kernel_traits_finalizeILj8192Ef6__halffS2_fjLb0ELj1024ELj4ENS_18Kernel_traits_baseILj8192EfS2_fS2_fjLj1024EEEEELb0ELb1EEEvNS_9BwdParamsE)
        /*06a4*/ 	.word	0x00000020


	//----- nvinfo : EIATTR_FRAME_SIZE
	.align		4
.L_283:
        /*06a8*/ 	.byte	0x04, 0x11
        /*06aa*/ 	.short	(.L_285 - .L_284)
	.align		4
.L_284:
        /*06ac*/ 	.word	index@($__internal_152_$__cuda_sm70_shflsync_bfly_p)
        /*06b0*/ 	.word	0x00000000


	//----- nvinfo : EIATTR_FRAME_SIZE
	.align		4
.L_285:
        /*06b4*/ 	.byte	0x04, 0x11
        /*06b6*/ 	.short	(.L_287 - .L_286)
	.align		4
.L_286:
        /*06b8*/ 	.word	index@(_ZN10layer_norm22ln_bwd_finalize_kernelINS_22Kernel_traits_finalizeILj8192Ef6__halffS2_fjLb0ELj1024ELj4ENS_18Kernel_traits_baseILj8192EfS2_fS2_fjLj1024EEEEELb0ELb1EEEvNS_9BwdParamsE)
        /*06bc*/ 	.word	0x00000000


	//----- nvinfo : EIATTR_REGCOUNT
	.align		4
.L_287:
        /*06c0*/ 	.byte	0x04, 0x2f
        /*06c2*/ 	.short	(.L_289 - .L_288)
	.align		4
.L_288:
        /*06c4*/ 	.word	index@(_ZN10layer_norm13ln_bwd_kernelINS_13Kernel_traitsIf6__halffS2_fjLj8192ELj1ELj1ELj8ELj16ENS_18Kernel_traits_baseILj8192EfS2_fS2_fjLj256EEEEELb1ELb0ELb1ELb0EEEvNS_9BwdParamsE)
        /*06c8*/ 	.word	0x000000f4


	//----- nvinfo : EIATTR_FRAME_SIZE
	.align		4
.L_289:
        /*06cc*/ 	.byte	0x04, 0x11
        /*06ce*/ 	.short	(.L_291 - .L_290)
	.align		4
.L_290:
        /*06d0*/ 	.word	index@($__internal_151_$__cuda_sm70_shflsync_down_p)
        /*06d4*/ 	.word	0x00000000


	//----- nvinfo : EIATTR_FRAME_SIZE
	.align		4
.L_291:
        /*06d8*/ 	.byte	0x04, 0x11
        /*06da*/ 	.short	(.L_293 - .L_292)
	.align		4
.L_292:
        /*06dc*/ 	.word	index@(_ZN10layer_norm13ln_bwd_kernelINS_13Kernel_traitsIf6__halffS2_fjLj8192ELj1ELj1ELj8ELj16ENS_18Kernel_traits_baseILj8192EfS2_fS2_fjLj256EEEEELb1ELb0ELb1ELb0EEEvNS_9BwdParamsE)
        /*06e0*/ 	.word	0x00000000


	//----- nvinfo : EIATTR_REGCOUNT
	.align		4
.L_293:
        /*06e4*/ 	.byte	0x04, 0x2f
        /*06e6*/ 	.short	(.L_295 - .L_294)
	.align		4
.L_294:
        /*06e8*/ 	.word	index@(_ZN10layer_norm22ln_bwd_finalize_kernelINS_22Kernel_traits_finalizeILj8192Ef6__halffS2_fjLb0ELj1024ELj4ENS_18Kernel_traits_baseILj8192EfS2_fS2_fjLj1024EEEEELb0ELb0EEEvNS_9BwdParamsE)
        /*06ec*/ 	.word	0x0000001e


	//----- nvinfo : EIATTR_FRAME_SIZE
	.align		4
.L_295:
        /*06f0*/ 	.byte	0x04, 0x11
        /*06f2*/ 	.short	(.L_297 - .L_296)
	.align		4
.L_296:
        /*06f4*/ 	.word	index@($__internal_150_$__cuda_sm70_shflsync_bfly_p)
        /*06f8*/ 	.word	0x00000000


	//----- nvinfo : EIATTR_FRAME_SIZE
	.align		4
.L_297:
        /*06fc*/ 	.byte	0x04, 0x11
        /*06fe*/ 	.short	(.L_299 - .L_298)
	.align		4
.L_298:
        /*0700*/ 	.word	index@(_ZN10layer_norm22ln_bwd_finalize_kernelINS_22Kernel_traits_finalizeILj8192Ef6__halffS2_fjLb0ELj1024ELj4ENS_18Kernel_traits_baseILj8192EfS2_fS2_fjLj1024EEEEELb0ELb0EEEvNS_9BwdParamsE)
        /*0704*/ 	.word	0x00000000


	//----- nvinfo : EIATTR_REGCOUNT
	.align		4
.L_299:
        /*0708*/ 	.byte	0x04, 0x2f
        /*070a*/ 	.short	(.L_301 - .L_300)
	.align		4
.L_300:
        /*070c*/ 	.word	index@(_ZN10layer_norm13ln_bwd_kernelINS_13Kernel_traitsIf6__halffS2_fjLj8192ELj1ELj1ELj8ELj16ENS_18Kernel_traits_baseILj8192EfS2_fS2_fjLj256EEEEELb1ELb0ELb0ELb1EEEvNS_9BwdParamsE)
        /*0710*/ 	.word	0x000000ff


	//----- nvinfo : EIATTR_FRAME_SIZE
	.align		4
.L_301:
        /*0714*/ 	.byte	0x04, 0x11
        /*0716*/ 	.short	(.L_303 - .L_302)
	.align		4
.L_302:
        /*0718*/ 	.word	index@($__internal_149_$__cuda_sm70_shflsync_down_p)
        /*071c*/ 	.word	0x00000000


	//----- nvinfo : EIATTR_FRAME_SIZE
	.align		4
.L_303:
        /*0720*/ 	.byte	0x04, 0x11
        /*0722*/ 	.short	(.L_305 - .L_304)
	.align		4
.L_304:
        /*0724*/ 	.word	index@(_ZN10layer_norm13ln_bwd_kernelINS_13Kernel_traitsIf6__halffS2_fjLj8192ELj1ELj1ELj8ELj16ENS_18Kernel_traits_baseILj8192EfS2_fS2_fjLj256EEEEELb1ELb0ELb0ELb1EEEvNS_9BwdParamsE)
        /*0728*/ 	.word	0x00000000


	//----- nvinfo : EIATTR_REGCOUNT
	.align		4
.L_305:
        /*072c*/ 	.byte	0x04, 0x2f
        /*072e*/ 	.short	(.L_307 - .L_306)
	.align		4
.L_306:
        /*0730*/ 	.word	index@(_ZN10layer_norm13ln_bwd_kernelINS_13Kernel_traitsIf6__halffS2_fjLj8192ELj1ELj1ELj8ELj16ENS_18Kernel_traits_baseILj8192EfS2_fS2_fjLj256EEEEELb1ELb0ELb0ELb0EEEvNS_9BwdParamsE)
        /*0734*/ 	.word	0x000000f0


	//----- nvinfo : EIATTR_FRAME_SIZE
	.align		4
.L_307:
        /*0738*/ 	.byte	0x04, 0x11
        /*073a*/ 	.short	(.L_309 - .L_308)
	.align		4
.L_308:
        /*073c*/ 	.word	index@($__internal_148_$__cuda_sm70_shflsync_down_p)
        /*0740*/ 	.word	0x00000000


	//----- nvinfo : EIATTR_FRAME_SIZE
	.align		4
.L_309:
        /*0744*/ 	.byte	0x04, 0x11
        /*0746*/ 	.short	(.L_311 - .L_310)
	.align		4
.L_310:
        /*0748*/ 	.word	index@(_ZN10layer_norm13ln_bwd_kernelINS_13Kernel_traitsIf6__halffS2_fjLj8192ELj1ELj1ELj8ELj16ENS_18Kernel_traits_baseILj8192EfS2_fS2_fjLj256EEEEELb1ELb0ELb0ELb0EEEvNS_9BwdParamsE)
        /*074c*/ 	.word	0x00000000


	//----- nvinfo : EIATTR_REGCOUNT
	.align		4
.L_311:
        /*0750*/ 	.byte	0x04, 0x2f
        /*0752*/ 	.short	(.L_313 - .L_312)
	.align		4
.L_312:
        /*0754*/ 	.word	index@(_ZN10layer_norm13ln_bwd_kernelINS_13Kernel_traitsIf6__halffS2_fjLj8192ELj1ELj1ELj8ELj16ENS_18Kernel_traits_baseILj8192EfS2_fS2_fjLj256EEEEELb0ELb1ELb1ELb1EEEvNS_9BwdParamsE)
        /*0758*/ 	.word	0x000000ff


	//----- nvinfo : EIATTR_FRAME_SIZE
	.align		4
.L_313:
        /*075c*/ 	.byte	0x04, 0x11
        /*075e*/ 	.short	(.L_315 - .L_314)
	.align		4
.L_314:
        /*0760*/ 	.word	index@($__internal_147_$__cuda_sm70_shflsync_down_p)
        /*0764*/ 	.word	0x00000000


	//----- nvinfo : EIATTR_FRAME_SIZE
	.align		4
.L_315:
        /*0768*/ 	.byte	0x04, 0x11
        /*076a*/ 	.short	(.L_317 - .L_316)
	.align		4
.L_316:
        /*076c*/ 	.word	index@(_ZN10layer_norm13ln_bwd_kernelINS_13Kernel_traitsIf6__halffS2_fjLj8192ELj1ELj1ELj8ELj16ENS_18Kernel_traits_baseILj8192EfS2_fS2_fjLj256EEEEELb0ELb1ELb1ELb1EEEvNS_9BwdParamsE)
        /*0770*/ 	.word	0x000000d0


	//----- nvinfo : EIATTR_REGCOUNT
	.align		4
.L_317:
        /*0774*/ 	.byte	0x04, 0x2f
        /*0776*/ 	.short	(.L_319 - .L_318)
	.align		4
.L_318:
        /*0778*/ 	.word	index@(_ZN10layer_norm13ln_bwd_kernelINS_13Kernel_traitsIf6__halffS2_fjLj8192ELj1ELj1ELj8ELj16ENS_18Kernel_traits_baseILj8192EfS2_fS2_fjLj256EEEEELb0ELb1ELb1ELb0EEEvNS_9BwdParamsE)
        /*077c*/ 	.word	0x000000ff


	//----- nvinfo : EIATTR_FRAME_SIZE
	.align		4
.L_319:
        /*0780*/ 	.byte	0x04, 0x11
        /*0782*/ 	.short	(.L_321 - .L_320)
	.align		4
.L_320:
        /*0784*/ 	.word	index@($__internal_146_$__cuda_sm70_shflsync_down_p)
        /*0788*/ 	.word	0x00000000


	//----- nvinfo : EIATTR_FRAME_SIZE
	.align		4
.L_321:
        /*078c*/ 	.byte	0x04, 0x11
        /*078e*/ 	.short	(.L_323 - .L_322)
	.align		4
.L_322:
        /*0790*/ 	.word	index@(_ZN10layer_norm13ln_bwd_kernelINS_13Kernel_traitsIf6__halffS2_fjLj8192ELj1ELj1ELj8ELj16ENS_18Kernel_traits_baseILj8192EfS2_fS2_fjLj256EEEEELb0ELb1ELb1ELb0EEEvNS_9BwdParamsE)
        /*0794*/ 	.word	0x000000c0


	//----- nvinfo : EIATTR_REGCOUNT
	.align		4
.L_323:
        /*0798*/ 	.byte	0x04, 0x2f
        /*079a*/ 	.short	(.L_325 - .L_324)
	.align		4
.L_324:
        /*079c*/ 	.word	index@(_ZN10layer_norm13ln_bwd_kernelINS_13Kernel_traitsIf6__halffS2_fjLj8192ELj1ELj1ELj8ELj16ENS_18Kernel_traits_baseILj8192EfS2_fS2_fjLj256EEEEELb0ELb1ELb0ELb1EEEvNS_9BwdParamsE)
        /*07a0*/ 	.word	0x000000ff


	//----- nvinfo : EIATTR_FRAME_SIZE
	.align		4
.L_325:
        /*07a4*/ 	.byte	0x04, 0x11
        /*07a6*/ 	.short	(.L_327 - .L_326)
	.align		4
.L_326:
        /*07a8*/ 	.word	index@($__internal_145_$__cuda_sm70_shflsync_down_p)
        /*07ac*/ 	.word	0x00000000


	//----- nvinfo : EIATTR_FRAME_SIZE
	.align		4
.L_327:
        /*07b0*/ 	.byte	0x04, 0x11
        /*07b2*/ 	.short	(.L_329 - .L_328)
	.align		4
.L_328:
        /*07b4*/ 	.word	index@(_ZN10layer_norm13ln_bwd_kernelINS_13Kernel_traitsIf6__halffS2_fjLj8192ELj1ELj1ELj8ELj16ENS_18Kernel_traits_baseILj8192EfS2_fS2_fjLj256EEEEELb0ELb1ELb0ELb1EEEvNS_9BwdParamsE)
        /*07b8*/ 	.word	0x00000078


	//----- nvinfo : EIATTR_REGCOUNT
	.align		4
.L_329:
        /*07bc*/ 	.byte	0x04, 0x2f
        /*07be*/ 	.short	(.L_331 - .L_330)
	.align		4
.L_330:
        /*07c0*/ 	.word	index@(_ZN10layer_norm13ln_bwd_kernelINS_13Kernel_traitsIf6__halffS2_fjLj8192ELj1ELj1ELj8ELj16ENS_18Kernel_traits_baseILj8192EfS2_fS2_fjLj256EEEEELb0ELb1ELb0ELb0EEEvNS_9BwdParamsE)
        /*07c4*/ 	.word	0x000000ff


	//----- nvinfo : EIATTR_FRAME_SIZE
	.align		4
.L_331:
        /*07c8*/ 	.byte	0x04, 0x11
        /*07ca*/ 	.short	(.L_333 - .L_332)
	.align		4
.L_332:
        /*07cc*/ 	.word	index@($__internal_144_$__cuda_sm70_shflsync_down_p)
        /*07d0*/ 	.word	0x00000000


	//----- nvinfo : EIATTR_FRAME_SIZE
	.align		4
.L_333:
        /*07d4*/ 	.byte	0x04, 0x11
        /*07d6*/ 	.short	(.L_335 - .L_334)
	.align		4
.L_334:
        /*07d8*/ 	.word	index@(_ZN10layer_norm13ln_bwd_kernelINS_13Kernel_traitsIf6__halffS2_fjLj8192ELj1ELj1ELj8ELj16ENS_18Kernel_traits_baseILj8192EfS2_fS2_fjLj256EEEEELb0ELb1ELb0ELb0EEEvNS_9BwdParamsE)
        /*07dc*/ 	.word	0x00000088


	//----- nvinfo : EIATTR_REGCOUNT
	.align		4
.L_335:
        /*07e0*/ 	.byte	0x04, 0x2f
        /*07e2*/ 	.short	(.L_337 - .L_336)
	.align		4
.L_336:
        /*07e4*/ 	.word	index@(_ZN10layer_norm13ln_bwd_kernelINS_13Kernel_traitsIf6__halffS2_fjLj8192ELj1ELj1ELj8ELj16ENS_18Kernel_traits_baseILj8192EfS2_fS2_fjLj256EEEEELb0ELb0ELb1ELb1EEEvNS_9BwdParamsE)
        /*07e8*/ 	.word	0x000000fe


	//----- nvinfo : EIATTR_FRAME_SIZE
	.align		4
.L_337:
        /*07ec*/ 	.byte	0x04, 0x11
        /*07ee*/ 	.short	(.L_339 - .L_338)
	.align		4
.L_338:
        /*07f0*/ 	.word	index@($__internal_143_$__cuda_sm70_shflsync_down_p)
        /*07f4*/ 	.word	0x00000000


	//----- nvinfo : EIATTR_FRAME_SIZE
	.align		4
.L_339:
        /*07f8*/ 	.byte	0x04, 0x11
        /*07fa*/ 	.short	(.L_341 - .L_340)
	.align		4
.L_340:
        /*07fc*/ 	.word	index@(_ZN10layer_norm13ln_bwd_kernelINS_13Kernel_traitsIf6__halffS2_fjLj8192ELj1ELj1ELj8ELj16ENS_18Kernel_traits_baseILj8192EfS2_fS2_fjLj256EEEEELb0ELb0ELb1ELb1EEEvNS_9BwdParamsE)
        /*0800*/ 	.word	0x00000000


	//----- nvinfo : EIATTR_REGCOUNT
	.align		4
.L_341:
        /*0804*/ 	.byte	0x04, 0x2f
        /*0806*/ 	.short	(.L_343 - .L_342)
	.align		4
.L_342:
        /*0808*/ 	.word	index@(_ZN10layer_norm13ln_bwd_kernelINS_13Kernel_traitsIf6__halffS2_fjLj8192ELj1ELj1ELj8ELj16ENS_18Kernel_traits_baseILj8192EfS2_fS2_fjLj256EEEEELb0ELb0ELb1ELb0EEEvNS_9BwdParamsE)
        /*080c*/ 	.word	0x000000ec


	//----- nvinfo : EIATTR_FRAME_SIZE
	.align		4
.L_343:
        /*0810*/ 	.byte	0x04, 0x11
        /*0812*/ 	.short	(.L_345 - .L_344)
	.align		4
.L_344:
        /*0814*/ 	.word	index@($__internal_142_$__cuda_sm70_shflsync_down_p)
        /*0818*/ 	.word	0x00000000


	//----- nvinfo : EIATTR_FRAME_SIZE
	.align		4
.L_345:
        /*081c*/ 	.byte	0x04, 0x11
        /*081e*/ 	.short	(.L_347 - .L_346)
	.align		4
.L_346:
        /*0820*/ 	.word	index@(_ZN10layer_norm13ln_bwd_kernelINS_13Kernel_traitsIf6__halffS2_fjLj8192ELj1ELj1ELj8ELj16ENS_18Kernel_traits_baseILj8192EfS2_fS2_fjLj256EEEEELb0ELb0ELb1ELb0EEEvNS_9BwdParamsE)
        /*0824*/ 	.word	0x00000000


	//----- nvinfo : EIATTR_REGCOUNT
	.align		4
.L_347:
        /*0828*/ 	.byte	0x04, 0x2f
        /*082a*/ 	.short	(.L_349 - .L_348)
	.align		4
.L_348:
        /*082c*/ 	.word	index@(_ZN10layer_norm13ln_bwd_kernelINS_13Kernel_traitsIf6__halffS2_fjLj8192ELj1ELj1ELj8ELj16ENS_18Kernel_traits_baseILj8192EfS2_fS2_fjLj256EEEEELb0ELb0ELb0ELb1EEEvNS_9BwdParamsE)
        /*0830*/ 	.word	0x000000f9


	//----- nvinfo : EIATTR_FRAME_SIZE
	.align		4
.L_349:
        /*0834*/ 	.byte	0x04, 0x11
        /*0836*/ 	.short	(.L_351 - .L_350)
	.align		4
.L_350:
        /*0838*/ 	.word	index@($__internal_141_$__cuda_sm70_shflsync_down_p)
        /*083c*/ 	.word	0x00000000


	//----- nvinfo : EIATTR_FRAME_SIZE
	.align		4
.L_351:
        /*0840*/ 	.byte	0x04, 0x11
        /*0842*/ 	.short	(.L_353 - .L_352)
	.align		4
.L_352:
        /*0844*/ 	.word	index@(_ZN10layer_norm13ln_bwd_kernelINS_13Kernel_traitsIf6__halffS2_fjLj8192ELj1ELj1ELj8ELj16ENS_18Kernel_traits_baseILj8192EfS2_fS2_fjLj256EEEEELb0ELb0ELb0ELb1EEEvNS_9BwdParamsE)
        /*0848*/ 	.word	0x00000000


	//----- nvinfo : EIATTR_REGCOUNT
	.align		4
.L_353:
        /*084c*/ 	.byte	0x04, 0x2f
        /*084e*/ 	.short	(.L_355 - .L_354)
	.align		4
.L_354:
        /*0850*/ 	.word	index@(_ZN10layer_norm13ln_bwd_kernelINS_13Kernel_traitsIf6__halffS2_fjLj8192ELj1ELj1ELj8ELj16ENS_18Kernel_traits_baseILj8192EfS2_fS2_fjLj256EEEEELb0ELb0ELb0ELb0EEEvNS_9BwdParamsE)
        /*0854*/ 	.word	0x000000e8


	//----- nvinfo : EIATTR_FRAME_SIZE
	.align		4
.L_355:
        /*0858*/ 	.byte	0x04, 0x11
        /*085a*/ 	.short	(.L_357 - .L_356)
	.align		4
.L_356:
        /*085c*/ 	.word	index@($__internal_140_$__cuda_sm70_shflsync_down_p)
        /*0860*/ 	.word	0x00000000


	//----- nvinfo : EIATTR_FRAME_SIZE
	.align		4
.L_357:
        /*0864*/ 	.byte	0x04, 0x11
        /*0866*/ 	.short	(.L_359 - .L_358)
	.align		4
.L_358:
        /*0868*/ 	.word	index@(_ZN10layer_norm13ln_bwd_kernelINS_13Kernel_traitsIf6__halffS2_fjLj8192ELj1ELj1ELj8ELj16ENS_18Kernel_traits_baseILj8192EfS2_fS2_fjLj256EEEEELb0ELb0ELb0ELb0EEEvNS_9BwdParamsE)
        /*086c*/ 	.word	0x00000000


	//----- nvinfo : EIATTR_REGCOUNT
	.align		4
.L_359:
        /*0870*/ 	.byte	0x04, 0x2f
        /*0872*/ 	.short	(.L_361 - .L_360)
	.align		4
.L_360:
        /*0874*/ 	.word	index@(_ZN10layer_norm13ln_bwd_kernelINS_13Kernel_traitsI6__halfS2_fS2_fjLj8192ELj1ELj1ELj8ELj16ENS_18Kernel_traits_baseILj8192ES2_S2_fS2_fjLj256EEEEELb1ELb1ELb1ELb1EEEvNS_9BwdParamsE)
        /*0878*/ 	.word	0x000000ff


	//----- nvinfo : EIATTR_FRAME_SIZE
	.align		4
.L_361:
        /*087c*/ 	.byte	0x04, 0x11
        /*087e*/ 	.short	(.L_363 - .L_362)
	.align		4
.L_362:
        /*0880*/ 	.word	index@($__internal_139_$__cuda_sm70_shflsync_down_p)
        /*0884*/ 	.word	0x00000000


	//----- nvinfo : EIATTR_FRAME_SIZE
	.align		4
.L_363:
        /*0888*/ 	.byte	0x04, 0x11
        /*088a*/ 	.short	(.L_365 - .L_364)
	.align		4
.L_364:
        /*088c*/ 	.word	index@(_ZN10layer_norm13ln_bwd_kernelINS_13Kernel_traitsI6__halfS2_fS2_fjLj8192ELj1ELj1ELj8ELj16ENS_18Kernel_traits_baseILj8192ES2_S2_fS2_fjLj256EEEEELb1ELb1ELb1ELb1EEEvNS_9BwdParamsE)
        /*0890*/ 	.word	0x000000b0


	//----- nvinfo : EIATTR_REGCOUNT
	.align		4
.L_365:
        /*0894*/ 	.byte	0x04, 0x2f
        /*0896*/ 	.short	(.L_367 - .L_366)
	.align		4
.L_366:
        /*0898*/ 	.word	index@(_ZN10layer_norm22ln_bwd_finalize_kernelINS_22Kernel_traits_finalizeILj8192E6__halfS2_fS2_fjLb1ELj1024ELj4ENS_18Kernel_traits_baseILj8192ES2_S2_fS2_fjLj1024EEEEELb1ELb1EEEvNS_9BwdParamsE)
        /*089c*/ 	.word	0x00000020


	//----- nvinfo : EIATTR_FRAME_SIZE
	.align		4
.L_367:
        /*08a0*/ 	.byte	0x04, 0x11
        /*08a2*/ 	.short	(.L_369 - .L_368)
	.align		4
.L_368:
        /*08a4*/ 	.word	index@($__internal_138_$__cuda_sm70_shflsync_bfly_p)
        /*08a8*/ 	.word	0x00000000


	//----- nvinfo : EIATTR_FRAME_SIZE
	.align		4
.L_369:
        /*08ac*/ 	.byte	0x04, 0x11
        /*08ae*/ 	.short	(.L_371 - .L_370)
	.align		4
.L_370:
        /*08b0*/ 	.word	index@(_ZN10layer_norm22ln_bwd_finalize_kernelINS_22Kernel_traits_finalizeILj8192E6__halfS2_fS2_fjLb1ELj1024ELj4ENS_18Kernel_traits_baseILj8192ES2_S2_fS2_fjLj1024EEEEELb1ELb1EEEvNS_9BwdParamsE)
        /*08b4*/ 	.word	0x00000000


	//----- nvinfo : EIATTR_REGCOUNT
	.align		4
.L_371:
        /*08b8*/ 	.byte	0x04, 0x2f
        /*08ba*/ 	.short	(.L_373 - .L_372)
	.align		4
.L_372:
        /*08bc*/ 	.word	index@(_ZN10layer_norm13ln_bwd_kernelINS_13Kernel_traitsI6__halfS2_fS2_fjLj8192ELj1ELj1ELj8ELj16ENS_18Kernel_traits_baseILj8192ES2_S2_fS2_fjLj256EEEEELb1ELb1ELb1ELb0EEEvNS_9BwdParamsE)
        /*08c0*/ 	.word	0x000000ff


	//----- nvinfo : EIATTR_FRAME_SIZE
	.align		4
.L_373:
        /*08c4*/ 	.byte	0x04, 0x11
        /*08c6*/ 	.short	(.L_375 - .L_374)
	.align		4
.L_374:
        /*08c8*/ 	.word	index@($__internal_137_$__cuda_sm70_shflsync_down_p)
        /*08cc*/ 	.word	0x00000000


	//----- nvinfo : EIATTR_FRAME_SIZE
	.align		4
.L_375:
        /*08d0*/ 	.byte	0x04, 0x11
        /*08d2*/ 	.short	(.L_377 - .L_376)
	.align		4
.L_376:
        /*08d4*/ 	.word	index@(_ZN10layer_norm13ln_bwd_kernelINS_13Kernel_traitsI6__halfS2_fS2_fjLj8192ELj1ELj1ELj8ELj16ENS_18Kernel_traits_baseILj8192ES2_S2_fS2_fjLj256EEEEELb1ELb1ELb1ELb0EEEvNS_9BwdParamsE)
        /*08d8*/ 	.word	0x000000e0


	//----- nvinfo : EIATTR_REGCOUNT
	.align		4
.L_377:
        /*08dc*/ 	.byte	0x04, 0x2f
        /*08de*/ 	.short	(.L_379 - .L_378)
	.align		4
.L_378:
        /*08e0*/ 	.word	index@(_ZN10layer_norm22ln_bwd_finalize_kernelINS_22Kernel_traits_finalizeILj8192E6__halfS2_fS2_fjLb1ELj1024ELj4ENS_18Kernel_traits_baseILj8192ES2_S2_fS2_fjLj1024EEEEELb1ELb0EEEvNS_9BwdParamsE)
        /*08e4*/ 	.word	0x00000020


	//----- nvinfo : EIATTR_FRAME_SIZE
	.align		4
.L_379:
        /*08e8*/ 	.byte	0x04, 0x11
        /*08ea*/ 	.short	(.L_381 - .L_380)
	.align		4
.L_380:
        /*08ec*/ 	.word	index@($__internal_136_$__cuda_sm70_shflsync_bfly_p)
        /*08f0*/ 	.word	0x00000000


	//----- nvinfo : EIATTR_FRAME_SIZE
	.align		4
.L_381:
        /*08f4*/ 	.byte	0x04, 0x11
        /*08f6*/ 	.short	(.L_383 - .L_382)
	.align		4
.L_382:
        /*08f8*/ 	.word	index@(_ZN10layer_norm22ln_bwd_finalize_kernelINS_22Kernel_traits_finalizeILj8192E6__halfS2_fS2_fjLb1ELj1024ELj4ENS_18Kernel_traits_baseILj8192ES2_S2_fS2_fjLj1024EEEEELb1ELb0EEEvNS_9BwdParamsE)
        /*08fc*/ 	.word	0x00000000


	//----- nvinfo : EIATTR_REGCOUNT
	.align		4
.L_383:
        /*0900*/ 	.byte	0x04, 0x2f
        /*0902*/ 	.short	(.L_385 - .L_384)
	.align		4
.L_384:
        /*0904*/ 	.word	index@(_ZN10layer_norm13ln_bwd_kernelINS_13Kernel_traitsI6__halfS2_fS2_fjLj8192ELj1ELj1ELj8ELj16ENS_18Kernel_traits_baseILj8192ES2_S2_fS2_fjLj256EEEEELb1ELb1ELb0ELb1EEEvNS_9BwdParamsE)
        /*0908*/ 	.word	0x000000ff


	//----- nvinfo : EIATTR_FRAME_SIZE
	.align		4
.L_385:
        /*090c*/ 	.byte	0x04, 0x11
        /*090e*/ 	.short	(.L_387 - .L_386)
	.align		4
.L_386:
        /*0910*/ 	.word	index@($__internal_135_$__cuda_sm70_shflsync_down_p)
        /*0914*/ 	.word	0x00000000


	//----- nvinfo : EIATTR_FRAME_SIZE
	.align		4
.L_387:
        /*0918*/ 	.byte	0x04, 0x11
        /*091a*/ 	.short	(.L_389 - .L_388)
	.align		4
.L_388:
        /*091c*/ 	.word	index@(_ZN10layer_norm13ln_bwd_kernelINS_13Kernel_traitsI6__halfS2_fS2_fjLj8192ELj1ELj1ELj8ELj16ENS_18Kernel_traits_baseILj8192ES2_S2_fS2_fjLj256EEEEELb1ELb1ELb0ELb1EEEvNS_9BwdParamsE)
        /*0920*/ 	.word	0x00000060


	//----- nvinfo : EIATTR_REGCOUNT
	.align		4
.L_389:
        /*0924*/ 	.byte	0x04, 0x2f
        /*0926*/ 	.short	(.L_391 - .L_390)
	.align		4
.L_390:
        /*0928*/ 	.word	index@(_ZN10layer_norm13ln_bwd_kernelINS_13Kernel_traitsI6__halfS2_fS2_fjLj8192ELj1ELj1ELj8ELj16ENS_18Kernel_traits_baseILj8192ES2_S2_fS2_fjLj256EEEEELb1ELb1ELb0ELb0EEEvNS_9BwdParamsE)
        /*092c*/ 	.word	0x000000ff


	//----- nvinfo : EIATTR_FRAME_SIZE
	.align		4
.L_391:
        /*0930*/ 	.byte	0x04, 0x11
        /*0932*/ 	.short	(.L_393 - .L_392)
	.align		4
.L_392:
        /*0934*/ 	.word	index@($__internal_134_$__cuda_sm70_shflsync_down_p)
        /*0938*/ 	.word	0x00000000


	//----- nvinfo : EIATTR_FRAME_SIZE
	.align		4
.L_393:
        /*093c*/ 	.byte	0x04, 0x11
        /*093e*/ 	.short	(.L_395 - .L_394)
	.align		4
.L_394:
        /*0940*/ 	.word	index@(_ZN10layer_norm13ln_bwd_kernelINS_13Kernel_traitsI6__halfS2_fS2_fjLj8192ELj1ELj1ELj8ELj16ENS_18Kernel_traits_baseILj8192ES2_S2_fS2_fjLj256EEEEELb1ELb1ELb0ELb0EEEvNS_9BwdParamsE)
        /*0944*/ 	.word	0x000000a0


	//----- nvinfo : EIATTR_REGCOUNT
	.align		4
.L_395:
        /*0948*/ 	.byte	0x04, 0x2f
        /*094a*/ 	.short	(.L_397 - .L_396)
	.align		4
.L_396:
        /*094c*/ 	.word	index@(_ZN10layer_norm13ln_bwd_kernelINS_13Kernel_traitsI6__halfS2_fS2_fjLj8192ELj1ELj1ELj8ELj16ENS_18Kernel_traits_baseILj8192ES2_S2_fS2_fjLj256EEEEELb1ELb0ELb1ELb1EEEvNS_9BwdParamsE)
        /*0950*/ 	.word	0x000000fe


	//----- nvinfo : EIATTR_FRAME_SIZE
	.align		4
.L_397:
        /*0954*/ 	.byte	0x04, 0x11
        /*0956*/ 	.short	(.L_399 - .L_398)
	.align		4
.L_398:
        /*0958*/ 	.word	index@($__internal_133_$__cuda_sm70_shflsync_down_p)
        /*095c*/ 	.word	0x00000000


	//----- nvinfo : EIATTR_FRAME_SIZE
	.align		4
.L_399:
        /*0960*/ 	.byte	0x04, 0x11
        /*0962*/ 	.short	(.L_401 - .L_400)
	.align		4
.L_400:
        /*0964*/ 	.word	index@(_ZN10layer_norm13ln_bwd_kernelINS_13Kernel_traitsI6__halfS2_fS2_fjLj8192ELj1ELj1ELj8ELj16ENS_18Kernel_traits_baseILj8192ES2_S2_fS2_fjLj256EEEEELb1ELb0ELb1ELb1EEEvNS_9BwdParamsE)
        /*0968*/ 	.word	0x00000000


	//----- nvinfo : EIATTR_REGCOUNT
	.align		4
.L_401:
        /*096c*/ 	.byte	0x04, 0x2f
        /*096e*/ 	.short	(.L_403 - .L_402)
	.align		4
.L_402:
        /*0970*/ 	.word	index@(_ZN10layer_norm22ln_bwd_finalize_kernelINS_22Kernel_traits_finalizeILj8192E6__halfS2_fS2_fjLb0ELj1024ELj4ENS_18Kernel_traits_baseILj8192ES2_S2_fS2_fjLj1024EEEEELb0ELb1EEEvNS_9BwdParamsE)
        /*0974*/ 	.word	0x00000020


	//----- nvinfo : EIATTR_FRAME_SIZE
	.align		4
.L_403:
        /*0978*/ 	.byte	0x04, 0x11
        /*097a*/ 	.short	(.L_405 - .L_404)
	.align		4
.L_404:
        /*097c*/ 	.word	index@($__internal_132_$__cuda_sm70_shflsync_bfly_p)
        /*0980*/ 	.word	0x00000000


	//----- nvinfo : EIATTR_FRAME_SIZE
	.align		4
.L_405:
        /*0984*/ 	.byte	0x04, 0x11
        /*0986*/ 	.short	(.L_407 - .L_406)
	.align		4
.L_406:
        /*0988*/ 	.word	index@(_ZN10layer_norm22ln_bwd_finalize_kernelINS_22Kernel_traits_finalizeILj8192E6__halfS2_fS2_fjLb0ELj1024ELj4ENS_18Kernel_traits_baseILj8192ES2_S2_fS2_fjLj1024EEEEELb0ELb1EEEvNS_9BwdParamsE)
        /*098c*/ 	.word	0x00000000


	//----- nvinfo : EIATTR_REGCOUNT
	.align		4
.L_407:
        /*0990*/ 	.byte	0x04, 0x2f
        /*0992*/ 	.short	(.L_409 - .L_408)
	.align		4
.L_408:
        /*0994*/ 	.word	index@(_ZN10layer_norm13ln_bwd_kernelINS_13Kernel_traitsI6__halfS2_fS2_fjLj8192ELj1ELj1ELj8ELj16ENS_18Kernel_traits_baseILj8192ES2_S2_fS2_fjLj256EEEEELb1ELb0ELb1ELb0EEEvNS_9BwdParamsE)
        /*0998*/ 	.word	0x000000f4


	//----- nvinfo : EIATTR_FRAME_SIZE
	.align		4
.L_409:
        /*099c*/ 	.byte	0x04, 0x11
        /*099e*/ 	.short	(.L_411 - .L_410)
	.align		4
.L_410:
        /*09a0*/ 	.word	index@($__internal_131_$__cuda_sm70_shflsync_down_p)
        /*09a4*/ 	.word	0x00000000


	//----- nvinfo : EIATTR_FRAME_SIZE
	.align		4
.L_411:
        /*09a8*/ 	.byte	0x04, 0x11
        /*09aa*/ 	.short	(.L_413 - .L_412)
	.align		4
.L_412:
        /*09ac*/ 	.word	index@(_ZN10layer_norm13ln_bwd_kernelINS_13Kernel_traitsI6__halfS2_fS2_fjLj8192ELj1ELj1ELj8ELj16ENS_18Kernel_traits_baseILj8192ES2_S2_fS2_fjLj256EEEEELb1ELb0ELb1ELb0EEEvNS_9BwdParamsE)
        /*09b0*/ 	.word	0x00000000


	//----- nvinfo : EIATTR_REGCOUNT
	.align		4
.L_413:
        /*09b4*/ 	.byte	0x04, 0x2f
        /*09b6*/ 	.short	(.L_415 - .L_414)
	.align		4
.L_414:
        /*09b8*/ 	.word	index@(_ZN10layer_norm22ln_bwd_finalize_kernelINS_22Kernel_traits_finalizeILj8192E6__halfS2_fS2_fjLb0ELj1024ELj4ENS_18Kernel_traits_baseILj8192ES2_S2_fS2_fjLj1024EEEEELb0ELb0EEEvNS_9BwdParamsE)
        /*09bc*/ 	.word	0x0000001e


	//----- nvinfo : EIATTR_FRAME_SIZE
	.align		4
.L_415:
        /*09c0*/ 	.byte	0x04, 0x11
        /*09c2*/ 	.short	(.L_417 - .L_416)
	.align		4
.L_416:
        /*09c4*/ 	.word	index@($__internal_130_$__cuda_sm70_shflsync_bfly_p)
        /*09c8*/ 	.word	0x00000000


	//----- nvinfo : EIATTR_FRAME_SIZE
	.align		4
.L_417:
        /*09cc*/ 	.byte	0x04, 0x11
        /*09ce*/ 	.short	(.L_419 - .L_418)
	.align		4
.L_418:
        /*09d0*/ 	.word	index@(_ZN10layer_norm22ln_bwd_finalize_kernelINS_22Kernel_traits_finalizeILj8192E6__halfS2_fS2_fjLb0ELj1024ELj4ENS_18Kernel_traits_baseILj8192ES2_S2_fS2_fjLj1024EEEEELb0ELb0EEEvNS_9BwdParamsE)
        /*09d4*/ 	.word	0x00000000


	//----- nvinfo : EIATTR_REGCOUNT
	.align		4
.L_419:
        /*09d8*/ 	.byte	0x04, 0x2f
        /*09da*/ 	.short	(.L_421 - .L_420)
	.align		4
.L_420:
        /*09dc*/ 	.word	index@(_ZN10layer_norm13ln_bwd_kernelINS_13Kernel_traitsI6__halfS2_fS2_fjLj8192ELj1ELj1ELj8ELj16ENS_18Kernel_traits_baseILj8192ES2_S2_fS2_fjLj256EEEEELb1ELb0ELb0ELb1EEEvNS_9BwdParamsE)
        /*09e0*/ 	.word	0x000000ff


	//----- nvinfo : EIATTR_FRAME_SIZE
	.align		4
.L_421:
        /*09e4*/ 	.byte	0x04, 0x11
        /*09e6*/ 	.short	(.L_423 - .L_422)
	.align		4
.L_422:
        /*09e8*/ 	.word	index@($__internal_129_$__cuda_sm70_shflsync_down_p)
        /*09ec*/ 	.word	0x00000000


	//----- nvinfo : EIATTR_FRAME_SIZE
	.align		4
.L_423:
        /*09f0*/ 	.byte	0x04, 0x11
        /*09f2*/ 	.short	(.L_425 - .L_424)
	.align		4
.L_424:
        /*09f4*/ 	.word	index@(_ZN10layer_norm13ln_bwd_kernelINS_13Kernel_traitsI6__halfS2_fS2_fjLj8192ELj1ELj1ELj8ELj16ENS_18Kernel_traits_baseILj8192ES2_S2_fS2_fjLj256EEEEELb1ELb0ELb0ELb1EEEvNS_9BwdParamsE)
        /*09f8*/ 	.word	0x00000000


	//----- nvinfo : EIATTR_REGCOUNT
	.align		4
.L_425:
        /*09fc*/ 	.byte	0x04, 0x2f
        /*09fe*/ 	.short	(.L_427 - .L_426)
	.align		4
.L_426:
        /*0a00*/ 	.word	index@(_ZN10layer_norm13ln_bwd_kernelINS_13Kernel_traitsI6__halfS2_fS2_fjLj8192ELj1ELj1ELj8ELj16ENS_18Kernel_traits_baseILj8192ES2_S2_fS2_fjLj256EEEEELb1ELb0ELb0ELb0EEEvNS_9BwdParamsE)
        /*0a04*/ 	.word	0x000000f0


	//----- nvinfo : EIATTR_FRAME_SIZE
	.align		4
.L_427:
        /*0a08*/ 	.byte	0x04, 0x11
        /*0a0a*/ 	.short	(.L_429 - .L_428)
	.align		4
.L_428:
        /*0a0c*/ 	.word	index@($__internal_128_$__cuda_sm70_shflsync_down_p)
        /*0a10*/ 	.word	0x00000000


	//----- nvinfo : EIATTR_FRAME_SIZE
	.align		4
.L_429:
        /*0a14*/ 	.byte	0x04, 0x11
        /*0a16*/ 	.short	(.L_431 - .L_430)
	.align		4
.L_430:
        /*0a18*/ 	.word	index@(_ZN10layer_norm13ln_bwd_kernelINS_13Kernel_traitsI6__halfS2_fS2_fjLj8192ELj1ELj1ELj8ELj16ENS_18Kernel_traits_baseILj8192ES2_S2_fS2_fjLj256EEEEELb1ELb0ELb0ELb0EEEvNS_9BwdParamsE)
        /*0a1c*/ 	.word	0x00000000


	//----- nvinfo : EIATTR_REGCOUNT
	.align		4
.L_431:
        /*0a20*/ 	.byte	0x04, 0x2f
        /*0a22*/ 	.short	(.L_433 - .L_432)
	.align		4
.L_432:
        /*0a24*/ 	.word	index@(_ZN10layer_norm13ln_bwd_kernelINS_13Kernel_traitsI6__halfS2_fS2_fjLj8192ELj1ELj1ELj8ELj16ENS_18Kernel_traits_baseILj8192ES2_S2_fS2_fjLj256EEEEELb0ELb1ELb1ELb1EEEvNS_9BwdParamsE)
        /*0a28*/ 	.word	0x000000ff


	//----- nvinfo : EIATTR_FRAME_SIZE
	.align		4
.L_433:
        /*0a2c*/ 	.byte	0x04, 0x11
        /*0a2e*/ 	.short	(.L_435 - .L_434)
	.align		4
.L_434:
        /*0a30*/ 	.word	index@($__internal_127_$__cuda_sm70_shflsync_down_p)
        /*0a34*/ 	.word	0x00000000


	//----- nvinfo : EIATTR_FRAME_SIZE
	.align		4
.L_435:
        /*0a38*/ 	.byte	0x04, 0x11
        /*0a3a*/ 	.short	(.L_437 - .L_436)
	.align		4
.L_436:
        /*0a3c*/ 	.word	index@(_ZN10layer_norm13ln_bwd_kernelINS_13Kernel_traitsI6__halfS2_fS2_fjLj8192ELj1ELj1ELj8ELj16ENS_18Kernel_traits_baseILj8192ES2_S2_fS2_fjLj256EEEEELb0ELb1ELb1ELb1EEEvNS_9BwdParamsE)
        /*0a40*/ 	.word	0x00000078


	//----- nvinfo : EIATTR_REGCOUNT
	.align		4
.L_437:
        /*0a44*/ 	.byte	0x04, 0x2f
        /*0a46*/ 	.short	(.L_439 - .L_438)
	.align		4
.L_438:
        /*0a48*/ 	.word	index@(_ZN10layer_norm13ln_bwd_kernelINS_13Kernel_traitsI6__halfS2_fS2_fjLj8192ELj1ELj1ELj8ELj16ENS_18Kernel_traits_baseILj8192ES2_S2_fS2_fjLj256EEEEELb0ELb1ELb1ELb0EEEvNS_9BwdParamsE)
        /*0a4c*/ 	.word	0x000000ff


	//----- nvinfo : EIATTR_FRAME_SIZE
	.align		4
.L_439:
        /*0a50*/ 	.byte	0x04, 0x11
        /*0a52*/ 	.short	(.L_441 - .L_440)
	.align		4
.L_440:
        /*0a54*/ 	.word	index@($__internal_126_$__cuda_sm70_shflsync_down_p)
        /*0a58*/ 	.word	0x00000000


	//----- nvinfo : EIATTR_FRAME_SIZE
	.align		4
.L_441:
        /*0a5c*/ 	.byte	0x04, 0x11
        /*0a5e*/ 	.short	(.L_443 - .L_442)
	.align		4
.L_442:
        /*0a60*/ 	.word	index@(_ZN10layer_norm13ln_bwd_kernelINS_13Kernel_traitsI6__halfS2_fS2_fjLj8192ELj1ELj1ELj8ELj16ENS_18Kernel_traits_baseILj8192ES2_S2_fS2_fjLj256EEEEELb0ELb1ELb1ELb0EEEvNS_9BwdParamsE)
        /*0a64*/ 	.word	0x000000b8


	//----- nvinfo : EIATTR_REGCOUNT
	.align		4
.L_443:
        /*0a68*/ 	.byte	0x04, 0x2f
        /*0a6a*/ 	.short	(.L_445 - .L_444)
	.align		4
.L_444:
        /*0a6c*/ 	.word	index@(_ZN10layer_norm13ln_bwd_kernelINS_13Kernel_traitsI6__halfS2_fS2_fjLj8192ELj1ELj1ELj8ELj16ENS_18Kernel_traits_baseILj8192ES2_S2_fS2_fjLj256EEEEELb0ELb1ELb0ELb1EEEvNS_9BwdParamsE)
        /*0a70*/ 	.word	0x000000ff


	//----- nvinfo : EIATTR_FRAME_SIZE
	.align		4
.L_445:
        /*0a74*/ 	.byte	0x04, 0x11
        /*0a76*/ 	.short	(.L_447 - .L_446)
	.align		4
.L_446:
        /*0a78*/ 	.word	index@($__internal_125_$__cuda_sm70_shflsync_down_p)
        /*0a7c*/ 	.word	0x00000000


	//----- nvinfo : EIATTR_FRAME_SIZE
	.align		4
.L_447:
        /*0a80*/ 	.byte	0x04, 0x11
        /*0a82*/ 	.short	(.L_449 - .L_448)
	.align		4
.L_448:
        /*0a84*/ 	.word	index@(_ZN10layer_norm13ln_bwd_kernelINS_13Kernel_traitsI6__halfS2_fS2_fjLj8192ELj1ELj1ELj8ELj16ENS_18Kernel_traits_baseILj8192ES2_S2_fS2_fjLj256EEEEELb0ELb1ELb0ELb1EEEvNS_9BwdParamsE)
        /*0a88*/ 	.word	0x00000080


	//----- nvinfo : EIATTR_REGCOUNT
	.align		4
.L_449:
        /*0a8c*/ 	.byte	0x04, 0x2f
        /*0a8e*/ 	.short	(.L_451 - .L_450)
	.align		4
.L_450:
        /*0a90*/ 	.word	index@(_ZN10layer_norm13ln_bwd_kernelINS_13Kernel_traitsI6__halfS2_fS2_fjLj8192ELj1ELj1ELj8ELj16ENS_18Kernel_traits_baseILj8192ES2_S2_fS2_fjLj256EEEEELb0ELb1ELb0ELb0EEEvNS_9BwdParamsE)
        /*0a94*/ 	.word	0x000000ff


	//----- nvinfo : EIATTR_FRAME_SIZE
	.align		4
.L_451:
        /*0a98*/ 	.byte	0x04, 0x11
        /*0a9a*/ 	.short	(.L_453 - .L_452)
	.align		4
.L_452:
        /*0a9c*/ 	.word	index@($__internal_124_$__cuda_sm70_shflsync_down_p)
        /*0aa0*/ 	.word	0x00000000


	//----- nvinfo : EIATTR_FRAME_SIZE
	.align		4
.L_453:
        /*0aa4*/ 	.byte	0x04, 0x11
        /*0aa6*/ 	.short	(.L_455 - .L_454)
	.align		4
.L_454:
        /*0aa8*/ 	.word	index@(_ZN10layer_norm13ln_bwd_kernelINS_13Kernel_traitsI6__halfS2_fS2_fjLj8192ELj1ELj1ELj8ELj16ENS_18Kernel_traits_baseILj8192ES2_S2_fS2_fjLj256EEEEELb0ELb1ELb0ELb0EEEvNS_9BwdParamsE)
        /*0aac*/ 	.word	0x00000080


	//----- nvinfo : EIATTR_REGCOUNT
	.align		4
.L_455:
        /*0ab0*/ 	.byte	0x04, 0x2f
        /*0ab2*/ 	.short	(.L_457 - .L_456)
	.align		4
.L_456:
        /*0ab4*/ 	.word	index@(_ZN10layer_norm13ln_bwd_kernelINS_13Kernel_traitsI6__halfS2_fS2_fjLj8192ELj1ELj1ELj8ELj16ENS_18Kernel_traits_baseILj8192ES2_S2_fS2_fjLj256EEEEELb0ELb0ELb1ELb1EEEvNS_9BwdParamsE)
        /*0ab8*/ 	.word	0x000000fe


	//----- nvinfo : EIATTR_FRAME_SIZE
	.align		4
.L_457:
        /*0abc*/ 	.byte	0x04, 0x11
        /*0abe*/ 	.short	(.L_459 - .L_458)
	.align		4
.L_458:
        /*0ac0*/ 	.word	index@($__internal_123_$__cuda_sm70_shflsync_down_p)
        /*0ac4*/ 	.word	0x00000000


	//----- nvinfo : EIATTR_FRAME_SIZE
	.align		4
.L_459:
        /*0ac8*/ 	.byte	0x04, 0x11
        /*0aca*/ 	.short	(.L_461 - .L_460)
	.align		4
.L_460:
        /*0acc*/ 	.word	index@(_ZN10layer_norm13ln_bwd_kernelINS_13Kernel_traitsI6__halfS2_fS2_fjLj8192ELj1ELj1ELj8ELj16ENS_18Kernel_traits_baseILj8192ES2_S2_fS2_fjLj256EEEEELb0ELb0ELb1ELb1EEEvNS_9BwdParamsE)
        /*0ad0*/ 	.word	0x00000000


	//----- nvinfo : EIATTR_REGCOUNT
	.align		4
.L_461:
        /*0ad4*/ 	.byte	0x04, 0x2f
        /*0ad6*/ 	.short	(.L_463 - .L_462)
	.align		4
.L_462:
        /*0ad8*/ 	.word	index@(_ZN10layer_norm13ln_bwd_kernelINS_13Kernel_traitsI6__halfS2_fS2_fjLj8192ELj1ELj1ELj8ELj16ENS_18Kernel_traits_baseILj8192ES2_S2_fS2_fjLj256EEEEELb0ELb0ELb1ELb0EEEvNS_9BwdParamsE)
        /*0adc*/ 	.word	0x000000ec


	//----- nvinfo : EIATTR_FRAME_SIZE
	.align		4
.L_463:
        /*0ae0*/ 	.byte	0x04, 0x11
        /*0ae2*/ 	.short	(.L_465 - .L_464)
	.align		4
.L_464:
        /*0ae4*/ 	.word	index@($__internal_122_$__cuda_sm70_shflsync_down_p)
        /*0ae8*/ 	.word	0x00000000


	//----- nvinfo : EIATTR_FRAME_SIZE
	.align		4
.L_465:
        /*0aec*/ 	.byte	0x04, 0x11
        /*0aee*/ 	.short	(.L_467 - .L_466)
	.align		4
.L_466:
        /*0af0*/ 	.word	index@(_ZN10layer_norm13ln_bwd_kernelINS_13Kernel_traitsI6__halfS2_fS2_fjLj8192ELj1ELj1ELj8ELj16ENS_18Kernel_traits_baseILj8192ES2_S2_fS2_fjLj256EEEEELb0ELb0ELb1ELb0EEEvNS_9BwdParamsE)
        /*0af4*/ 	.word	0x00000000


	//----- nvinfo : EIATTR_REGCOUNT
	.align		4
.L_467:
        /*0af8*/ 	.byte	0x04, 0x2f
        /*0afa*/ 	.short	(.L_469 - .L_468)
	.align		4
.L_468:
        /*0afc*/ 	.word	index@(_ZN10layer_norm13ln_bwd_kernelINS_13Kernel_traitsI6__halfS2_fS2_fjLj8192ELj1ELj1ELj8ELj16ENS_18Kernel_traits_baseILj8192ES2_S2_fS2_fjLj256EEEEELb0ELb0ELb0ELb1EEEvNS_9BwdParamsE)
        /*0b00*/ 	.word	0x000000f9


	//----- nvinfo : EIATTR_FRAME_SIZE
	.align		4
.L_469:
        /*0b04*/ 	.byte	0x04, 0x11
        /*0b06*/ 	.short	(.L_471 - .L_470)
	.align		4
.L_470:
        /*0b08*/ 	.word	index@($__internal_121_$__cuda_sm70_shflsync_down_p)
        /*0b0c*/ 	.word	0x00000000


	//----- nvinfo : EIATTR_FRAME_SIZE
	.align		4
.L_471:
        /*0b10*/ 	.byte	0x04, 0x11
        /*0b12*/ 	.short	(.L_473 - .L_472)
	.align		4
.L_472:
        /*0b14*/ 	.word	index@(_ZN10layer_norm13ln_bwd_kernelINS_13Kernel_traitsI6__halfS2_fS2_fjLj8192ELj1ELj1ELj8ELj16ENS_18Kernel_traits_baseILj8192ES2_S2_fS2_fjLj256EEEEELb0ELb0ELb0ELb1EEEvNS_9BwdParamsE)
        /*0b18*/ 	.word	0x00000000


	//----- nvinfo : EIATTR_REGCOUNT
	.align		4
.L_473:
        /*0b1c*/ 	.byte	0x04, 0x2f
        /*0b1e*/ 	.short	(.L_475 - .L_474)
	.align		4
.L_474:
        /*0b20*/ 	.word	index@(_ZN10layer_norm13ln_bwd_kernelINS_13Kernel_traitsI6__halfS2_fS2_fjLj8192ELj1ELj1ELj8ELj16ENS_18Kernel_traits_baseILj8192ES2_S2_fS2_fjLj256EEEEELb0ELb0ELb0ELb0EEEvNS_9BwdParamsE)
        /*0b24*/ 	.word	0x000000e8


	//----- nvinfo : EIATTR_FRAME_SIZE
	.align		4
.L_475:
        /*0b28*/ 	.byte	0x04, 0x11
        /*0b2a*/ 	.short	(.L_477 - .L_476)
	.align		4
.L_476:
        /*0b2c*/ 	.word	index@($__internal_120_$__cuda_sm70_shflsync_down_p)
        /*0b30*/ 	.word	0x00000000


	//----- nvinfo : EIATTR_FRAME_SIZE
	.align		4
.L_477:
        /*0b34*/ 	.byte	0x04, 0x11
        /*0b36*/ 	.short	(.L_479 - .L_478)
	.align		4
.L_478:
        /*0b38*/ 	.word	index@(_ZN10layer_norm13ln_bwd_kernelINS_13Kernel_traitsI6__halfS2_fS2_fjLj8192ELj1ELj1ELj8ELj16ENS_18Kernel_traits_baseILj8192ES2_S2_fS2_fjLj256EEEEELb0ELb0ELb0ELb0EEEvNS_9BwdParamsE)
        /*0b3c*/ 	.word	0x00000000


	//----- nvinfo : EIATTR_REGCOUNT
	.align		4
.L_479:
        /*0b40*/ 	.byte	0x04, 0x2f
        /*0b42*/ 	.short	(.L_481 - .L_480)
	.align		4
.L_480:
        /*0b44*/ 	.word	index@(_ZN10layer_norm13ln_bwd_kernelINS_13Kernel_traitsIf6__halfS2_S2_fjLj8192ELj1ELj1ELj8ELj16ENS_18Kernel_traits_baseILj8192EfS2_S2_S2_fjLj256EEEEELb1ELb1ELb1ELb1EEEvNS_9BwdParamsE)
        /*0b48*/ 	.word	0x000000ff


	//----- nvinfo : EIATTR_FRAME_SIZE
	.align		4
.L_481:
        /*0b4c*/ 	.byte	0x04, 0x11
        /*0b4e*/ 	.short	(.L_483 - .L_482)
	.align		4
.L_482:
        /*0b50*/ 	.word	index@($__internal_119_$__cuda_sm70_shflsync_down_p)
        /*0b54*/ 	.word	0x00000000


	//----- nvinfo : EIATTR_FRAME_SIZE
	.align		4
.L_483:
        /*0b58*/ 	.byte	0x04, 0x11
        /*0b5a*/ 	.short	(.L_485 - .L_484)
	.align		4
.L_484:
        /*0b5c*/ 	.word	index@(_ZN10layer_norm13ln_bwd_kernelINS_13Kernel_traitsIf6__halfS2_S2_fjLj8192ELj1ELj1ELj8ELj16ENS_18Kernel_traits_baseILj8192EfS2_S2_S2_fjLj256EEEEELb1ELb1ELb1ELb1EEEvNS_9BwdParamsE)
        /*0b60*/ 	.word	0x00000080


	//----- nvinfo : EIATTR_REGCOUNT
	.align		4
.L_485:
        /*0b64*/ 	.byte	0x04, 0x2f
        /*0b66*/ 	.short	(.L_487 - .L_486)
	.align		4
.L_486:
        /*0b68*/ 	.word	index@(_ZN10layer_norm22ln_bwd_finalize_kernelINS_22Kernel_traits_finalizeILj8192Ef6__halfS2_S2_fjLb1ELj1024ELj4ENS_18Kernel_traits_baseILj8192EfS2_S2_S2_fjLj1024EEEEELb1ELb1EEEvNS_9BwdParamsE)
        /*0b6c*/ 	.word	0x00000020


	//----- nvinfo : EIATTR_FRAME_SIZE
	.align		4
.L_487:
        /*0b70*/ 	.byte	0x04, 0x11
        /*0b72*/ 	.short	(.L_489 - .L_488)
	.align		4
.L_488:
        /*0b74*/ 	.word	index@($__internal_118_$__cuda_sm70_shflsync_bfly_p)
        /*0b78*/ 	.word	0x00000000


	//----- nvinfo : EIATTR_FRAME_SIZE
	.align		4
.L_489:
        /*0b7c*/ 	.byte	0x04, 0x11
        /*0b7e*/ 	.short	(.L_491 - .L_490)
	.align		4
.L_490:
        /*0b80*/ 	.word	index@(_ZN10layer_norm22ln_bwd_finalize_kernelINS_22Kernel_traits_finalizeILj8192Ef6__halfS2_S2_fjLb1ELj1024ELj4ENS_18Kernel_traits_baseILj8192EfS2_S2_S2_fjLj1024EEEEELb1ELb1EEEvNS_9BwdParamsE)
        /*0b84*/ 	.word	0x00000000


	//----- nvinfo : EIATTR_REGCOUNT
	.align		4
.L_491:
        /*0b88*/ 	.byte	0x04, 0x2f
        /*0b8a*/ 	.short	(.L_493 - .L_492)
	.align		4
.L_492:
        /*0b8c*/ 	.word	index@(_ZN10layer_norm13ln_bwd_kernelINS_13Kernel_traitsIf6__halfS2_S2_fjLj8192ELj1ELj1ELj8ELj16ENS_18Kernel_traits_baseILj8192EfS2_S2_S2_fjLj256EEEEELb1ELb1ELb1ELb0EEEvNS_9BwdParamsE)
        /*0b90*/ 	.word	0x000000ff


	//----- nvinfo : EIATTR_FRAME_SIZE
	.align		4
.L_493:
        /*0b94*/ 	.byte	0x04, 0x11
        /*0b96*/ 	.short	(.L_495 - .L_494)
	.align		4
.L_494:
        /*0b98*/ 	.word	index@($__internal_117_$__cuda_sm70_shflsync_down_p)
        /*0b9c*/ 	.word	0x00000000


	//----- nvinfo : EIATTR_FRAME_SIZE
	.align		4
.L_495:
        /*0ba0*/ 	.byte	0x04, 0x11
        /*0ba2*/ 	.short	(.L_497 - .L_496)
	.align		4
.L_496:
        /*0ba4*/ 	.word	index@(_ZN10layer_norm13ln_bwd_kernelINS_13Kernel_traitsIf6__halfS2_S2_fjLj8192ELj1ELj1ELj8ELj16ENS_18Kernel_traits_baseILj8192EfS2_S2_S2_fjLj256EEEEELb1ELb1ELb1ELb0EEEvNS_9BwdParamsE)
        /*0ba8*/ 	.word	0x00000080


	//----- nvinfo : EIATTR_REGCOUNT
	.align		4
.L_497:
        /*0bac*/ 	.byte	0x04, 0x2f
        /*0bae*/ 	.short	(.L_499 - .L_498)
	.align		4
.L_498:
        /*0bb0*/ 	.word	index@(_ZN10layer_norm22ln_bwd_finalize_kernelINS_22Kernel_traits_finalizeILj8192Ef6__halfS2_S2_fjLb1ELj1024ELj4ENS_18Kernel_traits_baseILj8192EfS2_S2_S2_fjLj1024EEEEELb1ELb0EEEvNS_9BwdParamsE)
        /*0bb4*/ 	.word	0x00000020


	//----- nvinfo : EIATTR_FRAME_SIZE
	.align		4
.L_499:
        /*0bb8*/ 	.byte	0x04, 0x11
        /*0bba*/ 	.short	(.L_501 - .L_500)
	.align		4
.L_500:
        /*0bbc*/ 	.word	index@($__internal_116_$__cuda_sm70_shflsync_bfly_p)
        /*0bc0*/ 	.word	0x00000000


	//----- nvinfo : EIATTR_FRAME_SIZE
	.align		4
.L_501:
        /*0bc4*/ 	.byte	0x04, 0x11
        /*0bc6*/ 	.short	(.L_503 - .L_502)
	.align		4
.L_502:
        /*0bc8*/ 	.word	index@(_ZN10layer_norm22ln_bwd_finalize_kernelINS_22Kernel_traits_finalizeILj8192Ef6__halfS2_S2_fjLb1ELj1024ELj4ENS_18Kernel_traits_baseILj8192EfS2_S2_S2_fjLj1024EEEEELb1ELb0EEEvNS_9BwdParamsE)
        /*0bcc*/ 	.word	0x00000000


	//----- nvinfo : EIATTR_REGCOUNT
	.align		4
.L_503:
        /*0bd0*/ 	.byte	0x04, 0x2f
        /*0bd2*/ 	.short	(.L_505 - .L_504)
	.align		4
.L_504:
        /*0bd4*/ 	.word	index@(_ZN10layer_norm13ln_bwd_kernelINS_13Kernel_traitsIf6__halfS2_S2_fjLj8192ELj1ELj1ELj8ELj16ENS_18Kernel_traits_baseILj8192EfS2_S2_S2_fjLj256EEEEELb1ELb1ELb0ELb1EEEvNS_9BwdParamsE)
        /*0bd8*/ 	.word	0x000000ff


	//----- nvinfo : EIATTR_FRAME_SIZE
	.align		4
.L_505:
        /*0bdc*/ 	.byte	0x04, 0x11
        /*0bde*/ 	.short	(.L_507 - .L_506)
	.align		4
.L_506:
        /*0be0*/ 	.word	index@($__internal_115_$__cuda_sm70_shflsync_down_p)
        /*0be4*/ 	.word	0x00000000


	//----- nvinfo : EIATTR_FRAME_SIZE
	.align		4
.L_507:
        /*0be8*/ 	.byte	0x04, 0x11
        /*0bea*/ 	.short	(.L_509 - .L_508)
	.align		4
.L_508:
        /*0bec*/ 	.word	index@(_ZN10layer_norm13ln_bwd_kernelINS_13Kernel_traitsIf6__halfS2_S2_fjLj8192ELj1ELj1ELj8ELj16ENS_18Kernel_traits_baseILj8192EfS2_S2_S2_fjLj256EEEEELb1ELb1ELb0ELb1EEEvNS_9BwdParamsE)
        /*0bf0*/ 	.word	0x00000048


	//----- nvinfo : EIATTR_REGCOUNT
	.align		4
.L_509:
        /*0bf4*/ 	.byte	0x04, 0x2f
        /*0bf6*/ 	.short	(.L_511 - .L_510)
	.align		4
.L_510:
        /*0bf8*/ 	.word	index@(_ZN10layer_norm13ln_bwd_kernelINS_13Kernel_traitsIf6__halfS2_S2_fjLj8192ELj1ELj1ELj8ELj16ENS_18Kernel_traits_baseILj8192EfS2_S2_S2_fjLj256EEEEELb1ELb1ELb0ELb0EEEvNS_9BwdParamsE)
        /*0bfc*/ 	.word	0x000000ff


	//----- nvinfo : EIATTR_FRAME_SIZE
	.align		4
.L_511:
        /*0c00*/ 	.byte	0x04, 0x11
        /*0c02*/ 	.short	(.L_513 - .L_512)
	.align		4
.L_512:
        /*0c04*/ 	.word	index@($__internal_114_$__cuda_sm70_shflsync_down_p)
        /*0c08*/ 	.word	0x00000000


	//----- nvinfo : EIATTR_FRAME_SIZE
	.align		4
.L_513:
        /*0c0c*/ 	.byte	0x04, 0x11
        /*0c0e*/ 	.short	(.L_515 - .L_514)
	.align		4
.L_514:
        /*0c10*/ 	.word	index@(_ZN10layer_norm13ln_bwd_kernelINS_13Kernel_traitsIf6__halfS2_S2_fjLj8192ELj1ELj1ELj8ELj16ENS_18Kernel_traits_baseILj8192EfS2_S2_S2_fjLj256EEEEELb1ELb1ELb0ELb0EEEvNS_9BwdParamsE)
        /*0c14*/ 	.word	0x00000060


	//----- nvinfo : EIATTR_REGCOUNT
	.align		4
.L_515:
        /*0c18*/ 	.byte	0x04, 0x2f
        /*0c1a*/ 	.short	(.L_517 - .L_516)
	.align		4
.L_516:
        /*0c1c*/ 	.word	index@(_ZN10layer_norm13ln_bwd_kernelINS_13Kernel_traitsIf6__halfS2_S2_fjLj8192ELj1ELj1ELj8ELj16ENS_18Kernel_traits_baseILj8192EfS2_S2_S2_fjLj256EEEEELb1ELb0ELb1ELb1EEEvNS_9BwdParamsE)
        /*0c20*/ 	.word	0x000000f0


	//----- nvinfo : EIATTR_FRAME_SIZE
	.align		4
.L_517:
        /*0c24*/ 	.byte	0x04, 0x11
        /*0c26*/ 	.short	(.L_519 - .L_518)
	.align		4
.L_518:
        /*0c28*/ 	.word	index@($__internal_113_$__cuda_sm70_shflsync_down_p)
        /*0c2c*/ 	.word	0x00000000


	//----- nvinfo : EIATTR_FRAME_SIZE
	.align		4
.L_519:
        /*0c30*/ 	.byte	0x04, 0x11
        /*0c32*/ 	.short	(.L_521 - .L_520)
	.align		4
.L_520:
        /*0c34*/ 	.word	index@(_ZN10layer_norm13ln_bwd_kernelINS_13Kernel_traitsIf6__halfS2_S2_fjLj8192ELj1ELj1ELj8ELj16ENS_18Kernel_traits_baseILj8192EfS2_S2_S2_fjLj256EEEEELb1ELb0ELb1ELb1EEEvNS_9BwdParamsE)
        /*0c38*/ 	.word	0x00000000


	//----- nvinfo : EIATTR_REGCOUNT
	.align		4
.L_521:
        /*0c3c*/ 	.byte	0x04, 0x2f
        /*0c3e*/ 	.short	(.L_523 - .L_522)
	.align		4
.L_522:
        /*0c40*/ 	.word	index@(_ZN10layer_norm22ln_bwd_finalize_kernelINS_22Kernel_traits_finalizeILj8192Ef6__halfS2_S2_fjLb0ELj1024ELj4ENS_18Kernel_traits_baseILj8192EfS2_S2_S2_fjLj1024EEEEELb0ELb1EEEvNS_9BwdParamsE)
        /*0c44*/ 	.word	0x00000020


	//----- nvinfo : EIATTR_FRAME_SIZE
	.align		4
.L_523:
        /*0c48*/ 	.byte	0x04, 0x11
        /*0c4a*/ 	.short	(.L_525 - .L_524)
	.align		4
.L_524:
        /*0c4c*/ 	.word	index@($__internal_112_$__cuda_sm70_shflsync_bfly_p)
        /*0c50*/ 	.word	0x00000000


	//----- nvinfo : EIATTR_FRAME_SIZE
	.align		4
.L_525:
        /*0c54*/ 	.byte	0x04, 0x11
        /*0c56*/ 	.short	(.L_527 - .L_526)
	.align		4
.L_526:
        /*0c58*/ 	.word	index@(_ZN10layer_norm22ln_bwd_finalize_kernelINS_22Kernel_traits_finalizeILj8192Ef6__halfS2_S2_fjLb0ELj1024ELj4ENS_18Kernel_traits_baseILj8192EfS2_S2_S2_fjLj1024EEEEELb0ELb1EEEvNS_9BwdParamsE)
        /*0c5c*/ 	.word	0x00000000


	//----- nvinfo : EIATTR_REGCOUNT
	.align		4
.L_527:
        /*0c60*/ 	.byte	0x04, 0x2f
        /*0c62*/ 	.short	(.L_529 - .L_528)
	.align		4
.L_528:
        /*0c64*/ 	.word	index@(_ZN10layer_norm13ln_bwd_kernelINS_13Kernel_traitsIf6__halfS2_S2_fjLj8192ELj1ELj1ELj8ELj16ENS_18Kernel_traits_baseILj8192EfS2_S2_S2_fjLj256EEEEELb1ELb0ELb1ELb0EEEvNS_9BwdParamsE)
        /*0c68*/ 	.word	0x000000e0


	//----- nvinfo : EIATTR_FRAME_SIZE
	.align		4
.L_529:
        /*0c6c*/ 	.byte	0x04, 0x11
        /*0c6e*/ 	.short	(.L_531 - .L_530)
	.align		4
.L_530:
        /*0c70*/ 	.word	index@($__internal_111_$__cuda_sm70_shflsync_down_p)
        /*0c74*/ 	.word	0x00000000


	//----- nvinfo : EIATTR_FRAME_SIZE
	.align		4
.L_531:
        /*0c78*/ 	.byte	0x04, 0x11
        /*0c7a*/ 	.short	(.L_533 - .L_532)
	.align		4
.L_532:
        /*0c7c*/ 	.word	index@(_ZN10layer_norm13ln_bwd_kernelINS_13Kernel_traitsIf6__halfS2_S2_fjLj8192ELj1ELj1ELj8ELj16ENS_18Kernel_traits_baseILj8192EfS2_S2_S2_fjLj256EEEEELb1ELb0ELb1ELb0EEEvNS_9BwdParamsE)
        /*0c80*/ 	.word	0x00000000


	//----- nvinfo : EIATTR_REGCOUNT
	.align		4
.L_533:
        /*0c84*/ 	.byte	0x04, 0x2f
        /*0c86*/ 	.short	(.L_535 - .L_534)
	.align		4
.L_534:
        /*0c88*/ 	.word	index@(_ZN10layer_norm22ln_bwd_finalize_kernelINS_22Kernel_traits_finalizeILj8192Ef6__halfS2_S2_fjLb0ELj1024ELj4ENS_18Kernel_traits_baseILj8192EfS2_S2_S2_fjLj1024EEEEELb0ELb0EEEvNS_9BwdParamsE)
        /*0c8c*/ 	.word	0x0000001e


	//----- nvinfo : EIATTR_FRAME_SIZE
	.align		4
.L_535:
        /*0c90*/ 	.byte	0x04, 0x11
        /*0c92*/ 	.short	(.L_537 - .L_536)
	.align		4
.L_536:
        /*0c94*/ 	.word	index@($__internal_110_$__cuda_sm70_shflsync_bfly_p)
        /*0c98*/ 	.word	0x00000000


	//----- nvinfo : EIATTR_FRAME_SIZE
	.align		4
.L_537:
        /*0c9c*/ 	.byte	0x04, 0x11
        /*0c9e*/ 	.short	(.L_539 - .L_538)
	.align		4
.L_538:
        /*0ca0*/ 	.word	index@(_ZN10layer_norm22ln_bwd_finalize_kernelINS_22Kernel_traits_finalizeILj8192Ef6__halfS2_S2_fjLb0ELj1024ELj4ENS_18Kernel_traits_baseILj8192EfS2_S2_S2_fjLj1024EEEEELb0ELb0EEEvNS_9BwdParamsE)
        /*0ca4*/ 	.word	0x00000000


	//----- nvinfo : EIATTR_REGCOUNT
	.align		4
.L_539:
        /*0ca8*/ 	.byte	0x04, 0x2f
        /*0caa*/ 	.short	(.L_541 - .L_540)
	.align		4
.L_540:
        /*0cac*/ 	.word	index@(_ZN10layer_norm13ln_bwd_kernelINS_13Kernel_traitsIf6__halfS2_S2_fjLj8192ELj1ELj1ELj8ELj16ENS_18Kernel_traits_baseILj8192EfS2_S2_S2_fjLj256EEEEELb1ELb0ELb0ELb1EEEvNS_9BwdParamsE)
        /*0cb0*/ 	.word	0x000000f0


	//----- nvinfo : EIATTR_FRAME_SIZE
	.align		4
.L_541:
        /*0cb4*/ 	.byte	0x04, 0x11
        /*0cb6*/ 	.short	(.L_543 - .L_542)
	.align		4
.L_542:
        /*0cb8*/ 	.word	index@($__internal_109_$__cuda_sm70_shflsync_down_p)
        /*0cbc*/ 	.word	0x00000000


	//----- nvinfo : EIATTR_FRAME_SIZE
	.align		4
.L_543:
        /*0cc0*/ 	.byte	0x04, 0x11
        /*0cc2*/ 	.short	(.L_545 - .L_544)
	.align		4
.L_544:
        /*0cc4*/ 	.word	index@(_ZN10layer_norm13ln_bwd_kernelINS_13Kernel_traitsIf6__halfS2_S2_fjLj8192ELj1ELj1ELj8ELj16ENS_18Kernel_traits_baseILj8192EfS2_S2_S2_fjLj256EEEEELb1ELb0ELb0ELb1EEEvNS_9BwdParamsE)
        /*0cc8*/ 	.word	0x00000000


	//----- nvinfo : EIATTR_REGCOUNT
	.align		4
.L_545:
        /*0ccc*/ 	.byte	0x04, 0x2f
        /*0cce*/ 	.short	(.L_547 - .L_546)
	.align		4
.L_546:
        /*0cd0*/ 	.word	index@(_ZN10layer_norm13ln_bwd_kernelINS_13Kernel_traitsIf6__halfS2_S2_fjLj8192ELj1ELj1ELj8ELj16ENS_18Kernel_traits_baseILj8192EfS2_S2_S2_fjLj256EEEEELb1ELb0ELb0ELb0EEEvNS_9BwdParamsE)
        /*0cd4*/ 	.word	0x000000da


	//----- nvinfo : EIATTR_FRAME_SIZE
	.align		4
.L_547:
        /*0cd8*/ 	.byte	0x04, 0x11
        /*0cda*/ 	.short	(.L_549 - .L_548)
	.align		4
.L_548:
        /*0cdc*/ 	.word	index@($__internal_108_$__cuda_sm70_shflsync_down_p)
        /*0ce0*/ 	.word	0x00000000


	//----- nvinfo : EIATTR_FRAME_SIZE
	.align		4
.L_549:
        /*0ce4*/ 	.byte	0x04, 0x11
        /*0ce6*/ 	.short	(.L_551 - .L_550)
	.align		4
.L_550:
        /*0ce8*/ 	.word	index@(_ZN10layer_norm13ln_bwd_kernelINS_13Kernel_traitsIf6__halfS2_S2_fjLj8192ELj1ELj1ELj8ELj16ENS_18Kernel_traits_baseILj8192EfS2_S2_S2_fjLj256EEEEELb1ELb0ELb0ELb0EEEvNS_9BwdParamsE)
        /*0cec*/ 	.word	0x00000000


	//----- nvinfo : EIATTR_REGCOUNT
	.align		4
.L_551:
        /*0cf0*/ 	.byte	0x04, 0x2f
        /*0cf2*/ 	.short	(.L_553 - .L_552)
	.align		4
.L_552:
        /*0cf4*/ 	.word	index@(_ZN10layer_norm13ln_bwd_kernelINS_13Kernel_traitsIf6__halfS2_S2_fjLj8192ELj1ELj1ELj8ELj16ENS_18Kernel_traits_baseILj8192EfS2_S2_S2_fjLj256EEEEELb0ELb1ELb1ELb1EEEvNS_9BwdParamsE)
        /*0cf8*/ 	.word	0x000000ff


	//----- nvinfo : EIATTR_FRAME_SIZE
	.align		4
.L_553:
        /*0cfc*/ 	.byte	0x04, 0x11
        /*0cfe*/ 	.short	(.L_555 - .L_554)
	.align		4
.L_554:
        /*0d00*/ 	.word	index@($__internal_107_$__cuda_sm70_shflsync_down_p)
        /*0d04*/ 	.word	0x00000000


	//----- nvinfo : EIATTR_FRAME_SIZE
	.align		4
.L_555:
        /*0d08*/ 	.byte	0x04, 0x11
        /*0d0a*/ 	.short	(.L_557 - .L_556)
	.align		4
.L_556:
        /*0d0c*/ 	.word	index@(_ZN10layer_norm13ln_bwd_kernelINS_13Kernel_traitsIf6__halfS2_S2_fjLj8192ELj1ELj1ELj8ELj16ENS_18Kernel_traits_baseILj8192EfS2_S2_S2_fjLj256EEEEELb0ELb1ELb1ELb1EEEvNS_9BwdParamsE)
        /*0d10*/ 	.word	0x00000058


	//----- nvinfo : EIATTR_REGCOUNT
	.align		4
.L_557:
        /*0d14*/ 	.byte	0x04, 0x2f
        /*0d16*/ 	.short	(.L_559 - .L_558)
	.align		4
.L_558:
        /*0d18*/ 	.word	index@(_ZN10layer_norm13ln_bwd_kernelINS_13Kernel_traitsIf6__halfS2_S2_fjLj8192ELj1ELj1ELj8ELj16ENS_18Kernel_traits_baseILj8192EfS2_S2_S2_fjLj256EEEEELb0ELb1ELb1ELb0EEEvNS_9BwdParamsE)
        /*0d1c*/ 	.word	0x000000ff


	//----- nvinfo : EIATTR_FRAME_SIZE
	.align		4
.L_559:
        /*0d20*/ 	.byte	0x04, 0x11
        /*0d22*/ 	.short	(.L_561 - .L_560)
	.align		4
.L_560:
        /*0d24*/ 	.word	index@($__internal_106_$__cuda_sm70_shflsync_down_p)
        /*0d28*/ 	.word	0x00000000


	//----- nvinfo : EIATTR_FRAME_SIZE
	.align		4
.L_561:
        /*0d2c*/ 	.byte	0x04, 0x11
        /*0d2e*/ 	.short	(.L_563 - .L_562)
	.align		4
.L_562:
        /*0d30*/ 	.word	index@(_ZN10layer_norm13ln_bwd_kernelINS_13Kernel_traitsIf6__halfS2_S2_fjLj8192ELj1ELj1ELj8ELj16ENS_18Kernel_traits_baseILj8192EfS2_S2_S2_fjLj256EEEEELb0ELb1ELb1ELb0EEEvNS_9BwdParamsE)
        /*0d34*/ 	.word	0x00000058


	//----- nvinfo : EIATTR_REGCOUNT
	.align		4
.L_563:
        /*0d38*/ 	.byte	0x04, 0x2f
        /*0d3a*/ 	.short	(.L_565 - .L_564)
	.align		4
.L_564:
        /*0d3c*/ 	.word	index@(_ZN10layer_norm13ln_bwd_kernelINS_13Kernel_traitsIf6__halfS2_S2_fjLj8192ELj1ELj1ELj8ELj16ENS_18Kernel_traits_baseILj8192EfS2_S2_S2_fjLj256EEEEELb0ELb1ELb0ELb1EEEvNS_9BwdParamsE)
        /*0d40*/ 	.word	0x000000ff


	//----- nvinfo : EIATTR_FRAME_SIZE
	.align		4
.L_565:
        /*0d44*/ 	.byte	0x04, 0x11
        /*0d46*/ 	.short	(.L_567 - .L_566)
	.align		4
.L_566:
        /*0d48*/ 	.word	index@($__internal_105_$__cuda_sm70_shflsync_down_p)
        /*0d4c*/ 	.word	0x00000000


	//----- nvinfo : EIATTR_FRAME_SIZE
	.align		4
.L_567:
        /*0d50*/ 	.byte	0x04, 0x11
        /*0d52*/ 	.short	(.L_569 - .L_568)
	.align		4
.L_568:
        /*0d54*/ 	.word	index@(_ZN10layer_norm13ln_bwd_kernelINS_13Kernel_traitsIf6__halfS2_S2_fjLj8192ELj1ELj1ELj8ELj16ENS_18Kernel_traits_baseILj8192EfS2_S2_S2_fjLj256EEEEELb0ELb1ELb0ELb1EEEvNS_9BwdParamsE)
        /*0d58*/ 	.word	0x00000028


	//----- nvinfo : EIATTR_REGCOUNT
	.align		4
.L_569:
        /*0d5c*/ 	.byte	0x04, 0x2f
        /*0d5e*/ 	.short	(.L_571 - .L_570)
	.align		4
.L_570:
        /*0d60*/ 	.word	index@(_ZN10layer_norm13ln_bwd_kernelINS_13Kernel_traitsIf6__halfS2_S2_fjLj8192ELj1ELj1ELj8ELj16ENS_18Kernel_traits_baseILj8192EfS2_S2_S2_fjLj256EEEEELb0ELb1ELb0ELb0EEEvNS_9BwdParamsE)
        /*0d64*/ 	.word	0x000000ff


	//----- nvinfo : EIATTR_FRAME_SIZE
	.align		4
.L_571:
        /*0d68*/ 	.byte	0x04, 0x11
        /*0d6a*/ 	.short	(.L_573 - .L_572)
	.align		4
.L_572:
        /*0d6c*/ 	.word	index@($__internal_104_$__cuda_sm70_shflsync_down_p)
        /*0d70*/ 	.word	0x00000000


	//----- nvinfo : EIATTR_FRAME_SIZE
	.align		4
.L_573:
        /*0d74*/ 	.byte	0x04, 0x11
        /*0d76*/ 	.short	(.L_575 - .L_574)
	.align		4
.L_574:
        /*0d78*/ 	.word	index@(_ZN10layer_norm13ln_bwd_kernelINS_13Kernel_traitsIf6__halfS2_S2_fjLj8192ELj1ELj1ELj8ELj16ENS_18Kernel_traits_baseILj8192EfS2_S2_S2_fjLj256EEEEELb0ELb1ELb0ELb0EEEvNS_9BwdParamsE)
        /*0d7c*/ 	.word	0x00000028


	//----- nvinfo : EIATTR_REGCOUNT
	.align		4
.L_575:
        /*0d80*/ 	.byte	0x04, 0x2f
        /*0d82*/ 	.short	(.L_577 - .L_576)
	.align		4
.L_576:
        /*0d84*/ 	.word	index@(_ZN10layer_norm13ln_bwd_kernelINS_13Kernel_traitsIf6__halfS2_S2_fjLj8192ELj1ELj1ELj8ELj16ENS_18Kernel_traits_baseILj8192EfS2_S2_S2_fjLj256EEEEELb0ELb0ELb1ELb1EEEvNS_9BwdParamsE)
        /*0d88*/ 	.word	0x000000f1


	//----- nvinfo : EIATTR_FRAME_SIZE
	.align		4
.L_577:
        /*0d8c*/ 	.byte	0x04, 0x11
        /*0d8e*/ 	.short	(.L_579 - .L_578)
	.align		4
.L_578:
        /*0d90*/ 	.word	index@($__internal_103_$__cuda_sm70_shflsync_down_p)
        /*0d94*/ 	.word	0x00000000


	//----- nvinfo : EIATTR_FRAME_SIZE
	.align		4
.L_579:
        /*0d98*/ 	.byte	0x04, 0x11
        /*0d9a*/ 	.short	(.L_581 - .L_580)
	.align		4
.L_580:
        /*0d9c*/ 	.word	index@(_ZN10layer_norm13ln_bwd_kernelINS_13Kernel_traitsIf6__halfS2_S2_fjLj8192ELj1ELj1ELj8ELj16ENS_18Kernel_traits_baseILj8192EfS2_S2_S2_fjLj256EEEEELb0ELb0ELb1ELb1EEEvNS_9BwdParamsE)
        /*0da0*/ 	.word	0x00000000


	//----- nvinfo : EIATTR_REGCOUNT
	.align		4
.L_581:
        /*0da4*/ 	.byte	0x04, 0x2f
        /*0da6*/ 	.short	(.L_583 - .L_582)
	.align		4
.L_582:
        /*0da8*/ 	.word	index@(_ZN10layer_norm13ln_bwd_kernelINS_13Kernel_traitsIf6__halfS2_S2_fjLj8192ELj1ELj1ELj8ELj16ENS_18Kernel_traits_baseILj8192EfS2_S2_S2_fjLj256EEEEELb0ELb0ELb1ELb0EEEvNS_9BwdParamsE)
        /*0dac*/ 	.word	0x000000d8


	//----- nvinfo : EIATTR_FRAME_SIZE
	.align		4
.L_583:
        /*0db0*/ 	.byte	0x04, 0x11
        /*0db2*/ 	.short	(.L_585 - .L_584)
	.align		4
.L_584:
        /*0db4*/ 	.word	index@($__internal_102_$__cuda_sm70_shflsync_down_p)
        /*0db8*/ 	.word	0x00000000


	//----- nvinfo : EIATTR_FRAME_SIZE
	.align		4
.L_585:
        /*0dbc*/ 	.byte	0x04, 0x11
        /*0dbe*/ 	.short	(.L_587 - .L_586)
	.align		4
.L_586:
        /*0dc0*/ 	.word	index@(_ZN10layer_norm13ln_bwd_kernelINS_13Kernel_traitsIf6__halfS2_S2_fjLj8192ELj1ELj1ELj8ELj16ENS_18Kernel_traits_baseILj8192EfS2_S2_S2_fjLj256EEEEELb0ELb0ELb1ELb0EEEvNS_9BwdParamsE)
        /*0dc4*/ 	.word	0x00000000


	//----- nvinfo : EIATTR_REGCOUNT
	.align		4
.L_587:
        /*0dc8*/ 	.byte	0x04, 0x2f
        /*0dca*/ 	.short	(.L_589 - .L_588)
	.align		4
.L_588:
        /*0dcc*/ 	.word	index@(_ZN10layer_norm13ln_bwd_kernelINS_13Kernel_traitsIf6__halfS2_S2_fjLj8192ELj1ELj1ELj8ELj16ENS_18Kernel_traits_baseILj8192EfS2_S2_S2_fjLj256EEEEELb0ELb0ELb0ELb1EEEvNS_9BwdParamsE)
        /*0dd0*/ 	.word	0x000000ec


	//----- nvinfo : EIATTR_FRAME_SIZE
	.align		4
.L_589:
        /*0dd4*/ 	.byte	0x04, 0x11
        /*0dd6*/ 	.short	(.L_591 - .L_590)
	.align		4
.L_590:
        /*0dd8*/ 	.word	index@($__internal_101_$__cuda_sm70_shflsync_down_p)
        /*0ddc*/ 	.word	0x00000000


	//----- nvinfo : EIATTR_FRAME_SIZE
	.align		4
.L_591:
        /*0de0*/ 	.byte	0x04, 0x11
        /*0de2*/ 	.short	(.L_593 - .L_592)
	.align		4
.L_592:
        /*0de4*/ 	.word	index@(_ZN10layer_norm13ln_bwd_kernelINS_13Kernel_traitsIf6__halfS2_S2_fjLj8192ELj1ELj1ELj8ELj16ENS_18Kernel_traits_baseILj8192EfS2_S2_S2_fjLj256EEEEELb0ELb0ELb0ELb1EEEvNS_9BwdParamsE)
        /*0de8*/ 	.word	0x00000000


	//----- nvinfo : EIATTR_REGCOUNT
	.align		4
.L_593:
        /*0dec*/ 	.byte	0x04, 0x2f
        /*0dee*/ 	.short	(.L_595 - .L_594)
	.align		4
.L_594:
        /*0df0*/ 	.word	index@(_ZN10layer_norm13ln_bwd_kernelINS_13Kernel_traitsIf6__halfS2_S2_fjLj8192ELj1ELj1ELj8ELj16ENS_18Kernel_traits_baseILj8192EfS2_S2_S2_fjLj256EEEEELb0ELb0ELb0ELb0EEEvNS_9BwdParamsE)
        /*0df4*/ 	.word	0x000000d3


	//----- nvinfo : EIATTR_FRAME_SIZE
	.align		4
.L_595:
        /*0df8*/ 	.byte	0x04, 0x11
        /*0dfa*/ 	.short	(.L_597 - .L_596)
	.align		4
.L_596:
        /*0dfc*/ 	.word	index@($__internal_100_$__cuda_sm70_shflsync_down_p)
        /*0e00*/ 	.word	0x00000000


	//----- nvinfo : EIATTR_FRAME_SIZE
	.align		4
.L_597:
        /*0e04*/ 	.byte	0x04, 0x11
        /*0e06*/ 	.short	(.L_599 - .L_598)
	.align		4
.L_598:
        /*0e08*/ 	.word	index@(_ZN10layer_norm13ln_bwd_kernelINS_13Kernel_traitsIf6__halfS2_S2_fjLj8192ELj1ELj1ELj8ELj16ENS_18Kernel_traits_baseILj8192EfS2_S2_S2_fjLj256EEEEELb0ELb0ELb0ELb0EEEvNS_9BwdParamsE)
        /*0e0c*/ 	.word	0x00000000


	//----- nvinfo : EIATTR_REGCOUNT
	.align		4
.L_599:
        /*0e10*/ 	.byte	0x04, 0x2f
        /*0e12*/ 	.short	(.L_601 - .L_600)
	.align		4
.L_600:
        /*0e14*/ 	.word	index@(_ZN10layer_norm13ln_bwd_kernelINS_13Kernel_traitsIf13__nv_bfloat16fS2_fjLj8192ELj1ELj1ELj8ELj16ENS_18Kernel_traits_baseILj8192EfS2_fS2_fjLj256EEEEELb1ELb1ELb1ELb1EEEvNS_9BwdParamsE)
        /*0e18*/ 	.word	0x000000ff


	//----- nvinfo : EIATTR_FRAME_SIZE
	.align		4
.L_601:
        /*0e1c*/ 	.byte	0x04, 0x11
        /*0e1e*/ 	.short	(.L_603 - .L_602)
	.align		4
.L_602:
        /*0e20*/ 	.word	index@($__internal_99_$__cuda_sm70_shflsync_down_p)
        /*0e24*/ 	.word	0x00000000


	//----- nvinfo : EIATTR_FRAME_SIZE
	.align		4
.L_603:
        /*0e28*/ 	.byte	0x04, 0x11
        /*0e2a*/ 	.short	(.L_605 - .L_604)
	.align		4
.L_604:
        /*0e2c*/ 	.word	index@(_ZN10layer_norm13ln_bwd_kernelINS_13Kernel_traitsIf13__nv_bfloat16fS2_fjLj8192ELj1ELj1ELj8ELj16ENS_18Kernel_traits_baseILj8192EfS2_fS2_fjLj256EEEEELb1ELb1ELb1ELb1EEEvNS_9BwdParamsE)
        /*0e30*/ 	.word	0x000000f8


	//----- nvinfo : EIATTR_REGCOUNT
	.align		4
.L_605:
        /*0e34*/ 	.byte	0x04, 0x2f
        /*0e36*/ 	.short	(.L_607 - .L_606)
	.align		4
.L_606:
        /*0e38*/ 	.word	index@(_ZN10layer_norm22ln_bwd_finalize_kernelINS_22Kernel_traits_finalizeILj8192Ef13__nv_bfloat16fS2_fjLb1ELj1024ELj4ENS_18Kernel_traits_baseILj8192EfS2_fS2_fjLj1024EEEEELb1ELb1EEEvNS_9BwdParamsE)
        /*0e3c*/ 	.word	0x00000020


	//----- nvinfo : EIATTR_FRAME_SIZE
	.align		4
.L_607:
        /*0e40*/ 	.byte	0x04, 0x11
        /*0e42*/ 	.short	(.L_609 - .L_608)
	.align		4
.L_608:
        /*0e44*/ 	.word	index@($__internal_98_$__cuda_sm70_shflsync_bfly_p)
        /*0e48*/ 	.word	0x00000000


	//----- nvinfo : EIATTR_FRAME_SIZE
	.align		4
.L_609:
        /*0e4c*/ 	.byte	0x04, 0x11
        /*0e4e*/ 	.short	(.L_611 - .L_610)
	.align		4
.L_610:
        /*0e50*/ 	.word	index@(_ZN10layer_norm22ln_bwd_finalize_kernelINS_22Kernel_traits_finalizeILj8192Ef13__nv_bfloat16fS2_fjLb1ELj1024ELj4ENS_18Kernel_traits_baseILj8192EfS2_fS2_fjLj1024EEEEELb1ELb1EEEvNS_9BwdParamsE)
        /*0e54*/ 	.word	0x00000000


	//----- nvinfo : EIATTR_REGCOUNT
	.align		4
.L_611:
        /*0e58*/ 	.byte	0x04, 0x2f
        /*0e5a*/ 	.short	(.L_613 - .L_612)
	.align		4
.L_612:
        /*0e5c*/ 	.word	index@(_ZN10layer_norm13ln_bwd_kernelINS_13Kernel_traitsIf13__nv_bfloat16fS2_fjLj8192ELj1ELj1ELj8ELj16ENS_18Kernel_traits_baseILj8192EfS2_fS2_fjLj256EEEEELb1ELb1ELb1ELb0EEEvNS_9BwdParamsE)
        /*0e60*/ 	.word	0x000000ff


	//----- nvinfo : EIATTR_FRAME_SIZE
	.align		4
.L_613:
        /*0e64*/ 	.byte	0x04, 0x11
        /*0e66*/ 	.short	(.L_615 - .L_614)
	.align		4
.L_614:
        /*0e68*/ 	.word	index@($__internal_97_$__cuda_sm70_shflsync_down_p)
        /*0e6c*/ 	.word	0x00000000


	//----- nvinfo : EIATTR_FRAME_SIZE
	.align		4
.L_615:
        /*0e70*/ 	.byte	0x04, 0x11
        /*0e72*/ 	.short	(.L_617 - .L_616)
	.align		4
.L_616:
        /*0e74*/ 	.word	index@(_ZN10layer_norm13ln_bwd_kernelINS_13Kernel_traitsIf13__nv_bfloat16fS2_fjLj8192ELj1ELj1ELj8ELj16ENS_18Kernel_traits_baseILj8192EfS2_fS2_fjLj256EEEEELb1ELb1ELb1ELb0EEEvNS_9BwdParamsE)
        /*0e78*/ 	.word	0x000000e0


	//----- nvinfo : EIATTR_REGCOUNT
	.align		4
.L_617:
        /*0e7c*/ 	.byte	0x04, 0x2f
        /*0e7e*/ 	.short	(.L_619 - .L_618)
	.align		4
.L_618:
        /*0e80*/ 	.word	index@(_ZN10layer_norm22ln_bwd_finalize_kernelINS_22Kernel_traits_finalizeILj8192Ef13__nv_bfloat16fS2_fjLb1ELj1024ELj4ENS_18Kernel_traits_baseILj8192EfS2_fS2_fjLj1024EEEEELb1ELb0EEEvNS_9BwdParamsE)
        /*0e84*/ 	.word	0x00000020


	//----- nvinfo : EIATTR_FRAME_SIZE
	.align		4
.L_619:
        /*0e88*/ 	.byte	0x04, 0x11
        /*0e8a*/ 	.short	(.L_621 - .L_620)
	.align		4
.L_620:
        /*0e8c*/ 	.word	index@($__internal_96_$__cuda_sm70_shflsync_bfly_p)
        /*0e90*/ 	.word	0x00000000


	//----- nvinfo : EIATTR_FRAME_SIZE
	.align		4
.L_621:
        /*0e94*/ 	.byte	0x04, 0x11
        /*0e96*/ 	.short	(.L_623 - .L_622)
	.align		4
.L_622:
        /*0e98*/ 	.word	index@(_ZN10layer_norm22ln_bwd_finalize_kernelINS_22Kernel_traits_finalizeILj8192Ef13__nv_bfloat16fS2_fjLb1ELj1024ELj4ENS_18Kernel_traits_baseILj8192EfS2_fS2_fjLj1024EEEEELb1ELb0EEEvNS_9BwdParamsE)
        /*0e9c*/ 	.word	0x00000000


	//----- nvinfo : EIATTR_REGCOUNT
	.align		4
.L_623:
        /*0ea0*/ 	.byte	0x04, 0x2f
        /*0ea2*/ 	.short	(.L_625 - .L_624)
	.align		4
.L_624:
        /*0ea4*/ 	.word	index@(_ZN10layer_norm13ln_bwd_kernelINS_13Kernel_traitsIf13__nv_bfloat16fS2_fjLj8192ELj1ELj1ELj8ELj16ENS_18Kernel_traits_baseILj8192EfS2_fS2_fjLj256EEEEELb1ELb1ELb0ELb1EEEvNS_9BwdParamsE)
        /*0ea8*/ 	.word	0x000000ff


	//----- nvinfo : EIATTR_FRAME_SIZE
	.align		4
.L_625:
        /*0eac*/ 	.byte	0x04, 0x11
        /*0eae*/ 	.short	(.L_627 - .L_626)
	.align		4
.L_626:
        /*0eb0*/ 	.word	index@($__internal_95_$__cuda_sm70_shflsync_down_p)
        /*0eb4*/ 	.word	0x00000000


	//----- nvinfo : EIATTR_FRAME_SIZE
	.align		4
.L_627:
        /*0eb8*/ 	.byte	0x04, 0x11
        /*0eba*/ 	.short	(.L_629 - .L_628)
	.align		4
.L_628:
        /*0ebc*/ 	.word	index@(_ZN10layer_norm13ln_bwd_kernelINS_13Kernel_traitsIf13__nv_bfloat16fS2_fjLj8192ELj1ELj1ELj8ELj16ENS_18Kernel_traits_baseILj8192EfS2_fS2_fjLj256EEEEELb1ELb1ELb0ELb1EEEvNS_9BwdParamsE)
        /*0ec0*/ 	.word	0x000000a0


	//----- nvinfo : EIATTR_REGCOUNT
	.align		4
.L_629:
        /*0ec4*/ 	.byte	0x04, 0x2f
        /*0ec6*/ 	.short	(.L_631 - .L_630)
	.align		4
.L_630:
        /*0ec8*/ 	.word	index@(_ZN10layer_norm13ln_bwd_kernelINS_13Kernel_traitsIf13__nv_bfloat16fS2_fjLj8192ELj1ELj1ELj8ELj16ENS_18Kernel_traits_baseILj8192EfS2_fS2_fjLj256EEEEELb1ELb1ELb0ELb0EEEvNS_9BwdParamsE)
        /*0ecc*/ 	.word	0x000000ff


	//----- nvinfo : EIATTR_FRAME_SIZE
	.align		4
.L_631:
        /*0ed0*/ 	.byte	0x04, 0x11
        /*0ed2*/ 	.short	(.L_633 - .L_632)
	.align		4
.L_632:
        /*0ed4*/ 	.word	index@($__internal_94_$__cuda_sm70_shflsync_down_p)
        /*0ed8*/ 	.word	0x00000000


	//----- nvinfo : EIATTR_FRAME_SIZE
	.align		4
.L_633:
        /*0edc*/ 	.byte	0x04, 0x11
        /*0ede*/ 	.short	(.L_635 - .L_634)
	.align		4
.L_634:
        /*0ee0*/ 	.word	index@(_ZN10layer_norm13ln_bwd_kernelINS_13Kernel_traitsIf13__nv_bfloat16fS2_fjLj8192ELj1ELj1ELj8ELj16ENS_18Kernel_traits_baseILj8192EfS2_fS2_fjLj256EEEEELb1ELb1ELb0ELb0EEEvNS_9BwdParamsE)
        /*0ee4*/ 	.word	0x000000b0


	//----- nvinfo : EIATTR_REGCOUNT
	.align		4
.L_635:
        /*0ee8*/ 	.byte	0x04, 0x2f
        /*0eea*/ 	.short	(.L_637 - .L_636)
	.align		4
.L_636:
        /*0eec*/ 	.word	index@(_ZN10layer_norm13ln_bwd_kernelINS_13Kernel_traitsIf13__nv_bfloat16fS2_fjLj8192ELj1ELj1ELj8ELj16ENS_18Kernel_traits_baseILj8192EfS2_fS2_fjLj256EEEEELb1ELb0ELb1ELb1EEEvNS_9BwdParamsE)
        /*0ef0*/ 	.word	0x000000f8


	//----- nvinfo : EIATTR_FRAME_SIZE
	.align		4
.L_637:
        /*0ef4*/ 	.byte	0x04, 0x11
        /*0ef6*/ 	.short	(.L_639 - .L_638)
	.align		4
.L_638:
        /*0ef8*/ 	.word	index@($__internal_93_$__cuda_sm70_shflsync_down_p)
        /*0efc*/ 	.word	0x00000000


	//----- nvinfo : EIATTR_FRAME_SIZE
	.align		4
.L_639:
        /*0f00*/ 	.byte	0x04, 0x11
        /*0f02*/ 	.short	(.L_641 - .L_640)
	.align		4
.L_640:
        /*0f04*/ 	.word	index@(_ZN10layer_norm13ln_bwd_kernelINS_13Kernel_traitsIf13__nv_bfloat16fS2_fjLj8192ELj1ELj1ELj8ELj16ENS_18Kernel_traits_baseILj8192EfS2_fS2_fjLj256EEEEELb1ELb0ELb1ELb1EEEvNS_9BwdParamsE)
        /*0f08*/ 	.word	0x00000000


	//----- nvinfo : EIATTR_REGCOUNT
	.align		4
.L_641:
        /*0f0c*/ 	.byte	0x04, 0x2f
        /*0f0e*/ 	.short	(.L_643 - .L_642)
	.align		4
.L_642:
        /*0f10*/ 	.word	index@(_ZN10layer_norm22ln_bwd_finalize_kernelINS_22Kernel_traits_finalizeILj8192Ef13__nv_bfloat16fS2_fjLb0ELj1024ELj4ENS_18Kernel_traits_baseILj8192EfS2_fS2_fjLj1024EEEEELb0ELb1EEEvNS_9BwdParamsE)
        /*0f14*/ 	.word	0x00000020


	//----- nvinfo : EIATTR_FRAME_SIZE
	.align		4
.L_643:
        /*0f18*/ 	.byte	0x04, 0x11
        /*0f1a*/ 	.short	(.L_645 - .L_644)
	.align		4
.L_644:
        /*0f1c*/ 	.word	index@($__internal_92_$__cuda_sm70_shflsync_bfly_p)
        /*0f20*/ 	.word	0x00000000


	//----- nvinfo : EIATTR_FRAME_SIZE
	.align		4
.L_645:
        /*0f24*/ 	.byte	0x04, 0x11
        /*0f26*/ 	.short	(.L_647 - .L_646)
	.align		4
.L_646:
        /*0f28*/ 	.word	index@(_ZN10layer_norm22ln_bwd_finalize_kernelINS_22Kernel_traits_finalizeILj8192Ef13__nv_bfloat16fS2_fjLb0ELj1024ELj4ENS_18Kernel_traits_baseILj8192EfS2_fS2_fjLj1024EEEEELb0ELb1EEEvNS_9BwdParamsE)
        /*0f2c*/ 	.word	0x00000000


	//----- nvinfo : EIATTR_REGCOUNT
	.align		4
.L_647:
        /*0f30*/ 	.byte	0x04, 0x2f
        /*0f32*/ 	.short	(.L_649 - .L_648)
	.align		4
.L_648:
        /*0f34*/ 	.word	index@(_ZN10layer_norm13ln_bwd_kernelINS_13Kernel_traitsIf13__nv_bfloat16fS2_fjLj8192ELj1ELj1ELj8ELj16ENS_18Kernel_traits_baseILj8192EfS2_fS2_fjLj256EEEEELb1ELb0ELb1ELb0EEEvNS_9BwdParamsE)
        /*0f38*/ 	.word	0x000000f4


	//----- nvinfo : EIATTR_FRAME_SIZE
	.align		4
.L_649:
        /*0f3c*/ 	.byte	0x04, 0x11
        /*0f3e*/ 	.short	(.L_651 - .L_650)
	.align		4
.L_650:
        /*0f40*/ 	.word	index@($__internal_91_$__cuda_sm70_shflsync_down_p)
        /*0f44*/ 	.word	0x00000000


	//----- nvinfo : EIATTR_FRAME_SIZE
	.align		4
.L_651:
        /*0f48*/ 	.byte	0x04, 0x11
        /*0f4a*/ 	.short	(.L_653 - .L_652)
	.align		4
.L_652:
        /*0f4c*/ 	.word	index@(_ZN10layer_norm13ln_bwd_kernelINS_13Kernel_traitsIf13__nv_bfloat16fS2_fjLj8192ELj1ELj1ELj8ELj16ENS_18Kernel_traits_baseILj8192EfS2_fS2_fjLj256EEEEELb1ELb0ELb1ELb0EEEvNS_9BwdParamsE)
        /*0f50*/ 	.word	0x00000000


	//----- nvinfo : EIATTR_REGCOUNT
	.align		4
.L_653:
        /*0f54*/ 	.byte	0x04, 0x2f
        /*0f56*/ 	.short	(.L_655 - .L_654)
	.align		4
.L_654:
        /*0f58*/ 	.word	index@(_ZN10layer_norm22ln_bwd_finalize_kernelINS_22Kernel_traits_finalizeILj8192Ef13__nv_bfloat16fS2_fjLb0ELj1024ELj4ENS_18Kernel_traits_baseILj8192EfS2_fS2_fjLj1024EEEEELb0ELb0EEEvNS_9BwdParamsE)
        /*0f5c*/ 	.word	0x0000001e


	//----- nvinfo : EIATTR_FRAME_SIZE
	.align		4
.L_655:
        /*0f60*/ 	.byte	0x04, 0x11
        /*0f62*/ 	.short	(.L_657 - .L_656)
	.align		4
.L_656:
        /*0f64*/ 	.word	index@($__internal_90_$__cuda_sm70_shflsync_bfly_p)
        /*0f68*/ 	.word	0x00000000


	//----- nvinfo : EIATTR_FRAME_SIZE
	.align		4
.L_657:
        /*0f6c*/ 	.byte	0x04, 0x11
        /*0f6e*/ 	.short	(.L_659 - .L_658)
	.align		4
.L_658:
        /*0f70*/ 	.word	index@(_ZN10layer_norm22ln_bwd_finalize_kernelINS_22Kernel_traits_finalizeILj8192Ef13__nv_bfloat16fS2_fjLb0ELj1024ELj4ENS_18Kernel_traits_baseILj8192EfS2_fS2_fjLj1024EEEEELb0ELb0EEEvNS_9BwdParamsE)
        /*0f74*/ 	.word	0x00000000


	//----- nvinfo : EIATTR_REGCOUNT
	.align		4
.L_659:
        /*0f78*/ 	.byte	0x04, 0x2f
        /*0f7a*/ 	.short	(.L_661 - .L_660)
	.align		4
.L_660:
        /*0f7c*/ 	.word	index@(_ZN10layer_norm13ln_bwd_kernelINS_13Kernel_traitsIf13__nv_bfloat16fS2_fjLj8192ELj1ELj1ELj8ELj16ENS_18Kernel_traits_baseILj8192EfS2_fS2_fjLj256EEEEELb1ELb0ELb0ELb1EEEvNS_9BwdParamsE)
        /*0f80*/ 	.word	0x000000ff


	//----- nvinfo : EIATTR_FRAME_SIZE
	.align		4
.L_661:
        /*0f84*/ 	.byte	0x04, 0x11
        /*0f86*/ 	.short	(.L_663 - .L_662)
	.align		4
.L_662:
        /*0f88*/ 	.word	index@($__internal_89_$__cuda_sm70_shflsync_down_p)
        /*0f8c*/ 	.word	0x00000000


	//----- nvinfo : EIATTR_FRAME_SIZE
	.align		4
.L_663:
        /*0f90*/ 	.byte	0x04, 0x11
        /*0f92*/ 	.short	(.L_665 - .L_664)
	.align		4
.L_664:
        /*0f94*/ 	.word	index@(_ZN10layer_norm13ln_bwd_kernelINS_13Kernel_traitsIf13__nv_bfloat16fS2_fjLj8192ELj1ELj1ELj8ELj16ENS_18Kernel_traits_baseILj8192EfS2_fS2_fjLj256EEEEELb1ELb0ELb0ELb1EEEvNS_9BwdParamsE)
        /*0f98*/ 	.word	0x00000000


	//----- nvinfo : EIATTR_REGCOUNT
	.align		4
.L_665:
        /*0f9c*/ 	.byte	0x04, 0x2f
        /*0f9e*/ 	.short	(.L_667 - .L_666)
	.align		4
.L_666:
        /*0fa0*/ 	.word	index@(_ZN10layer_norm13ln_bwd_kernelINS_13Kernel_traitsIf13__nv_bfloat16fS2_fjLj8192ELj1ELj1ELj8ELj16ENS_18Kernel_traits_baseILj8192EfS2_fS2_fjLj256EEEEELb1ELb0ELb0ELb0EEEvNS_9BwdParamsE)
        /*0fa4*/ 	.word	0x000000f0


	//----- nvinfo : EIATTR_FRAME_SIZE
	.align		4
.L_667:
        /*0fa8*/ 	.byte	0x04, 0x11
        /*0faa*/ 	.short	(.L_669 - .L_668)
	.align		4
.L_668:
        /*0fac*/ 	.word	index@($__internal_88_$__cuda_sm70_shflsync_down_p)
        /*0fb0*/ 	.word	0x00000000


	//----- nvinfo : EIATTR_FRAME_SIZE
	.align		4
.L_669:
        /*0fb4*/ 	.byte	0x04, 0x11
        /*0fb6*/ 	.short	(.L_671 - .L_670)
	.align		4
.L_670:
        /*0fb8*/ 	.word	index@(_ZN10layer_norm13ln_bwd_kernelINS_13Kernel_traitsIf13__nv_bfloat16fS2_fjLj8192ELj1ELj1ELj8ELj16ENS_18Kernel_traits_baseILj8192EfS2_fS2_fjLj256EEEEELb1ELb0ELb0ELb0EEEvNS_9BwdParamsE)
        /*0fbc*/ 	.word	0x00000000


	//----- nvinfo : EIATTR_REGCOUNT
	.align		4
.L_671:
        /*0fc0*/ 	.byte	0x04, 0x2f
        /*0fc2*/ 	.short	(.L_673 - .L_672)
	.align		4
.L_672:
        /*0fc4*/ 	.word	index@(_ZN10layer_norm13ln_bwd_kernelINS_13Kernel_traitsIf13__nv_bfloat16fS2_fjLj8192ELj1ELj1ELj8ELj16ENS_18Kernel_traits_baseILj8192EfS2_fS2_fjLj256EEEEELb0ELb1ELb1ELb1EEEvNS_9BwdParamsE)
        /*0fc8*/ 	.word	0x000000ff


	//----- nvinfo : EIATTR_FRAME_SIZE
	.align		4
.L_673:
        /*0fcc*/ 	.byte	0x04, 0x11
        /*0fce*/ 	.short	(.L_675 - .L_674)
	.align		4
.L_674:
        /*0fd0*/ 	.word	index@($__internal_87_$__cuda_sm70_shflsync_down_p)
        /*0fd4*/ 	.word	0x00000000


	//----- nvinfo : EIATTR_FRAME_SIZE
	.align		4
.L_675:
        /*0fd8*/ 	.byte	0x04, 0x11
        /*0fda*/ 	.short	(.L_677 - .L_676)
	.align		4
.L_676:
        /*0fdc*/ 	.word	index@(_ZN10layer_norm13ln_bwd_kernelINS_13Kernel_traitsIf13__nv_bfloat16fS2_fjLj8192ELj1ELj1ELj8ELj16ENS_18Kernel_traits_baseILj8192EfS2_fS2_fjLj256EEEEELb0ELb1ELb1ELb1EEEvNS_9BwdParamsE)
        /*0fe0*/ 	.word	0x000000d0


	//----- nvinfo : EIATTR_REGCOUNT
	.align		4
.L_677:
        /*0fe4*/ 	.byte	0x04, 0x2f
        /*0fe6*/ 	.short	(.L_679 - .L_678)
	.align		4
.L_678:
        /*0fe8*/ 	.word	index@(_ZN10layer_norm13ln_bwd_kernelINS_13Kernel_traitsIf13__nv_bfloat16fS2_fjLj8192ELj1ELj1ELj8ELj16ENS_18Kernel_traits_baseILj8192EfS2_fS2_fjLj256EEEEELb0ELb1ELb1ELb0EEEvNS_9BwdParamsE)
        /*0fec*/ 	.word	0x000000ff


	//----- nvinfo : EIATTR_FRAME_SIZE
	.align		4
.L_679:
        /*0ff0*/ 	.byte	0x04, 0x11
        /*0ff2*/ 	.short	(.L_681 - .L_680)
	.align		4
.L_680:
        /*0ff4*/ 	.word	index@($__internal_86_$__cuda_sm70_shflsync_down_p)
        /*0ff8*/ 	.word	0x00000000


	//----- nvinfo : EIATTR_FRAME_SIZE
	.align		4
.L_681:
        /*0ffc*/ 	.byte	0x04, 0x11
        /*0ffe*/ 	.short	(.L_683 - .L_682)
	.align		4
.L_682:
        /*1000*/ 	.word	index@(_ZN10layer_norm13ln_bwd_kernelINS_13Kernel_traitsIf13__nv_bfloat16fS2_fjLj8192ELj1ELj1ELj8ELj16ENS_18Kernel_traits_baseILj8192EfS2_fS2_fjLj256EEEEELb0ELb1ELb1ELb0EEEvNS_9BwdParamsE)
        /*1004*/ 	.word	0x000000c0


	//----- nvinfo : EIATTR_REGCOUNT
	.align		4
.L_683:
        /*1008*/ 	.byte	0x04, 0x2f
        /*100a*/ 	.short	(.L_685 - .L_684)
	.align		4
.L_684:
        /*100c*/ 	.word	index@(_ZN10layer_norm13ln_bwd_kernelINS_13Kernel_traitsIf13__nv_bfloat16fS2_fjLj8192ELj1ELj1ELj8ELj16ENS_18Kernel_traits_baseILj8192EfS2_fS2_fjLj256EEEEELb0ELb1ELb0ELb1EEEvNS_9BwdParamsE)
        /*1010*/ 	.word	0x000000ff


	//----- nvinfo : EIATTR_FRAME_SIZE
	.align		4
.L_685:
        /*1014*/ 	.byte	0x04, 0x11
        /*1016*/ 	.short	(.L_687 - .L_686)
	.align		4
.L_686:
        /*1018*/ 	.word	index@($__internal_85_$__cuda_sm70_shflsync_down_p)
        /*101c*/ 	.word	0x00000000


	//----- nvinfo : EIATTR_FRAME_SIZE
	.align		4
.L_687:
        /*1020*/ 	.byte	0x04, 0x11
        /*1022*/ 	.short	(.L_689 - .L_688)
	.align		4
.L_688:
        /*1024*/ 	.word	index@(_ZN10layer_norm13ln_bwd_kernelINS_13Kernel_traitsIf13__nv_bfloat16fS2_fjLj8192ELj1ELj1ELj8ELj16ENS_18Kernel_traits_baseILj8192EfS2_fS2_fjLj256EEEEELb0ELb1ELb0ELb1EEEvNS_9BwdParamsE)
        /*1028*/ 	.word	0x00000078


	//----- nvinfo : EIATTR_REGCOUNT
	.align		4
.L_689:
        /*102c*/ 	.byte	0x04, 0x2f
        /*102e*/ 	.short	(.L_691 - .L_690)
	.align		4
.L_690:
        /*1030*/ 	.word	index@(_ZN10layer_norm13ln_bwd_kernelINS_13Kernel_traitsIf13__nv_bfloat16fS2_fjLj8192ELj1ELj1ELj8ELj16ENS_18Kernel_traits_baseILj8192EfS2_fS2_fjLj256EEEEELb0ELb1ELb0ELb0EEEvNS_9BwdParamsE)
        /*1034*/ 	.word	0x000000ff


	//----- nvinfo : EIATTR_FRAME_SIZE
	.align		4
.L_691:
        /*1038*/ 	.byte	0x04, 0x11
        /*103a*/ 	.short	(.L_693 - .L_692)
	.align		4
.L_692:
        /*103c*/ 	.word	index@($__internal_84_$__cuda_sm70_shflsync_down_p)
        /*1040*/ 	.word	0x00000000


	//----- nvinfo : EIATTR_FRAME_SIZE
	.align		4
.L_693:
        /*1044*/ 	.byte	0x04, 0x11
        /*1046*/ 	.short	(.L_695 - .L_694)
	.align		4
.L_694:
        /*1048*/ 	.word	index@(_ZN10layer_norm13ln_bwd_kernelINS_13Kernel_traitsIf13__nv_bfloat16fS2_fjLj8192ELj1ELj1ELj8ELj16ENS_18Kernel_traits_baseILj8192EfS2_fS2_fjLj256EEEEELb0ELb1ELb0ELb0EEEvNS_9BwdParamsE)
        /*104c*/ 	.word	0x00000080


	//----- nvinfo : EIATTR_REGCOUNT
	.align		4
.L_695:
        /*1050*/ 	.byte	0x04, 0x2f
        /*1052*/ 	.short	(.L_697 - .L_696)
	.align		4
.L_696:
        /*1054*/ 	.word	index@(_ZN10layer_norm13ln_bwd_kernelINS_13Kernel_traitsIf13__nv_bfloat16fS2_fjLj8192ELj1ELj1ELj8ELj16ENS_18Kernel_traits_baseILj8192EfS2_fS2_fjLj256EEEEELb0ELb0ELb1ELb1EEEvNS_9BwdParamsE)
        /*1058*/ 	.word	0x000000fe


	//----- nvinfo : EIATTR_FRAME_SIZE
	.align		4
.L_697:
        /*105c*/ 	.byte	0x04, 0x11
        /*105e*/ 	.short	(.L_699 - .L_698)
	.align		4
.L_698:
        /*1060*/ 	.word	index@($__internal_83_$__cuda_sm70_shflsync_down_p)
        /*1064*/ 	.word	0x00000000


	//----- nvinfo : EIATTR_FRAME_SIZE
	.align		4
.L_699:
        /*1068*/ 	.byte	0x04, 0x11
        /*106a*/ 	.short	(.L_701 - .L_700)
	.align		4
.L_700:
        /*106c*/ 	.word	index@(_ZN10layer_norm13ln_bwd_kernelINS_13Kernel_traitsIf13__nv_bfloat16fS2_fjLj8192ELj1ELj1ELj8ELj16ENS_18Kernel_traits_baseILj8192EfS2_fS2_fjLj256EEEEELb0ELb0ELb1ELb1EEEvNS_9BwdParamsE)
        /*1070*/ 	.word	0x00000000


	//----- nvinfo : EIATTR_REGCOUNT
	.align		4
.L_701:
        /*1074*/ 	.byte	0x04, 0x2f
        /*1076*/ 	.short	(.L_703 - .L_702)
	.align		4
.L_702:
        /*1078*/ 	.word	index@(_ZN10layer_norm13ln_bwd_kernelINS_13Kernel_traitsIf13__nv_bfloat16fS2_fjLj8192ELj1ELj1ELj8ELj16ENS_18Kernel_traits_baseILj8192EfS2_fS2_fjLj256EEEEELb0ELb0ELb1ELb0EEEvNS_9BwdParamsE)
        /*107c*/ 	.word	0x000000ec


	//----- nvinfo : EIATTR_FRAME_SIZE
	.align		4
.L_703:
        /*1080*/ 	.byte	0x04, 0x11
        /*1082*/ 	.short	(.L_705 - .L_704)
	.align		4
.L_704:
        /*1084*/ 	.word	index@($__internal_82_$__cuda_sm70_shflsync_down_p)
        /*1088*/ 	.word	0x00000000


	//----- nvinfo : EIATTR_FRAME_SIZE
	.align		4
.L_705:
        /*108c*/ 	.byte	0x04, 0x11
        /*108e*/ 	.short	(.L_707 - .L_706)
	.align		4
.L_706:
        /*1090*/ 	.word	index@(_ZN10layer_norm13ln_bwd_kernelINS_13Kernel_traitsIf13__nv_bfloat16fS2_fjLj8192ELj1ELj1ELj8ELj16ENS_18Kernel_traits_baseILj8192EfS2_fS2_fjLj256EEEEELb0ELb0ELb1ELb0EEEvNS_9BwdParamsE)
        /*1094*/ 	.word	0x00000000


	//----- nvinfo : EIATTR_REGCOUNT
	.align		4
.L_707:
        /*1098*/ 	.byte	0x04, 0x2f
        /*109a*/ 	.short	(.L_709 - .L_708)
	.align		4
.L_708:
        /*109c*/ 	.word	index@(_ZN10layer_norm13ln_bwd_kernelINS_13Kernel_traitsIf13__nv_bfloat16fS2_fjLj8192ELj1ELj1ELj8ELj16ENS_18Kernel_traits_baseILj8192EfS2_fS2_fjLj256EEEEELb0ELb0ELb0ELb1EEEvNS_9BwdParamsE)
        /*10a0*/ 	.word	0x000000fb


	//----- nvinfo : EIATTR_FRAME_SIZE
	.align		4
.L_709:
        /*10a4*/ 	.byte	0x04, 0x11
        /*10a6*/ 	.short	(.L_711 - .L_710)
	.align		4
.L_710:
        /*10a8*/ 	.word	index@($__internal_81_$__cuda_sm70_shflsync_down_p)
        /*10ac*/ 	.word	0x00000000


	//----- nvinfo : EIATTR_FRAME_SIZE
	.align		4
.L_711:
        /*10b0*/ 	.byte	0x04, 0x11
        /*10b2*/ 	.short	(.L_713 - .L_712)
	.align		4
.L_712:
        /*10b4*/ 	.word	index@(_ZN10layer_norm13ln_bwd_kernelINS_13Kernel_traitsIf13__nv_bfloat16fS2_fjLj8192ELj1ELj1ELj8ELj16ENS_18Kernel_traits_baseILj8192EfS2_fS2_fjLj256EEEEELb0ELb0ELb0ELb1EEEvNS_9BwdParamsE)
        /*10b8*/ 	.word	0x00000000


	//----- nvinfo : EIATTR_REGCOUNT
	.align		4
.L_713:
        /*10bc*/ 	.byte	0x04, 0x2f
        /*10be*/ 	.short	(.L_715 - .L_714)
	.align		4
.L_714:
        /*10c0*/ 	.word	index@(_ZN10layer_norm13ln_bwd_kernelINS_13Kernel_traitsIf13__nv_bfloat16fS2_fjLj8192ELj1ELj1ELj8ELj16ENS_18Kernel_traits_baseILj8192EfS2_fS2_fjLj256EEEEELb0ELb0ELb0ELb0EEEvNS_9BwdParamsE)
        /*10c4*/ 	.word	0x000000e8


	//----- nvinfo : EIATTR_FRAME_SIZE
	.align		4
.L_715:
        /*10c8*/ 	.byte	0x04, 0x11
        /*10ca*/ 	.short	(.L_717 - .L_716)
	.align		4
.L_716:
        /*10cc*/ 	.word	index@($__internal_80_$__cuda_sm70_shflsync_down_p)
        /*10d0*/ 	.word	0x00000000


	//----- nvinfo : EIATTR_FRAME_SIZE
	.align		4
.L_717:
        /*10d4*/ 	.byte	0x04, 0x11
        /*10d6*/ 	.short	(.L_719 - .L_718)
	.align		4
.L_718:
        /*10d8*/ 	.word	index@(_ZN10layer_norm13ln_bwd_kernelINS_13Kernel_traitsIf13__nv_bfloat16fS2_fjLj8192ELj1ELj1ELj8ELj16ENS_18Kernel_traits_baseILj8192EfS2_fS2_fjLj256EEEEELb0ELb0ELb0ELb0EEEvNS_9BwdParamsE)
        /*10dc*/ 	.word	0x00000000


	//----- nvinfo : EIATTR_REGCOUNT
	.align		4
.L_719:
        /*10e0*/ 	.byte	0x04, 0x2f
        /*10e2*/ 	.short	(.L_721 - .L_720)
	.align		4
.L_720:
        /*10e4*/ 	.word	index@(_ZN10layer_norm13ln_bwd_kernelINS_13Kernel_traitsI13__nv_bfloat16S2_fS2_fjLj8192ELj1ELj1ELj8ELj16ENS_18Kernel_traits_baseILj8192ES2_S2_fS2_fjLj256EEEEELb1ELb1ELb1ELb1EEEvNS_9BwdParamsE)
        /*10e8*/ 	.word	0x000000ff


	//----- nvinfo : EIATTR_FRAME_SIZE
	.align		4
.L_721:
        /*10ec*/ 	.byte	0x04, 0x11
        /*10ee*/ 	.short	(.L_723 - .L_722)
	.align		4
.L_722:
        /*10f0*/ 	.word	index@($__internal_79_$__cuda_sm70_shflsync_down_p)
        /*10f4*/ 	.word	0x00000000


	//----- nvinfo : EIATTR_FRAME_SIZE
	.align		4
.L_723:
        /*10f8*/ 	.byte	0x04, 0x11
        /*10fa*/ 	.short	(.L_725 - .L_724)
	.align		4
.L_724:
        /*10fc*/ 	.word	index@(_ZN10layer_norm13ln_bwd_kernelINS_13Kernel_traitsI13__nv_bfloat16S2_fS2_fjLj8192ELj1ELj1ELj8ELj16ENS_18Kernel_traits_baseILj8192ES2_S2_fS2_fjLj256EEEEELb1ELb1ELb1ELb1EEEvNS_9BwdParamsE)
        /*1100*/ 	.word	0x000000b0


	//----- nvinfo : EIATTR_REGCOUNT
	.align		4
.L_725:
        /*1104*/ 	.byte	0x04, 0x2f
        /*1106*/ 	.short	(.L_727 - .L_726)
	.align		4
.L_726:
        /*1108*/ 	.word	index@(_ZN10layer_norm22ln_bwd_finalize_kernelINS_22Kernel_traits_finalizeILj8192E13__nv_bfloat16S2_fS2_fjLb1ELj1024ELj4ENS_18Kernel_traits_baseILj8192ES2_S2_fS2_fjLj1024EEEEELb1ELb1EEEvNS_9BwdParamsE)
        /*110c*/ 	.word	0x00000020


	//----- nvinfo : EIATTR_FRAME_SIZE
	.align		4
.L_727:
        /*1110*/ 	.byte	0x04, 0x11
        /*1112*/ 	.short	(.L_729 - .L_728)
	.align		4
.L_728:
        /*1114*/ 	.word	index@($__internal_78_$__cuda_sm70_shflsync_bfly_p)
        /*1118*/ 	.word	0x00000000


	//----- nvinfo : EIATTR_FRAME_SIZE
	.align		4
.L_729:
        /*111c*/ 	.byte	0x04, 0x11
        /*111e*/ 	.short	(.L_731 - .L_730)
	.align		4
.L_730:
        /*1120*/ 	.word	index@(_ZN10layer_norm22ln_bwd_finalize_kernelINS_22Kernel_traits_finalizeILj8192E13__nv_bfloat16S2_fS2_fjLb1ELj1024ELj4ENS_18Kernel_traits_baseILj8192ES2_S2_fS2_fjLj1024EEEEELb1ELb1EEEvNS_9BwdParamsE)
        /*1124*/ 	.word	0x00000000


	//----- nvinfo : EIATTR_REGCOUNT
	.align		4
.L_731:
        /*1128*/ 	.byte	0x04, 0x2f
        /*112a*/ 	.short	(.L_733 - .L_732)
	.align		4
.L_732:
        /*112c*/ 	.word	index@(_ZN10layer_norm13ln_bwd_kernelINS_13Kernel_traitsI13__nv_bfloat16S2_fS2_fjLj8192ELj1ELj1ELj8ELj16ENS_18Kernel_traits_baseILj8192ES2_S2_fS2_fjLj256EEEEELb1ELb1ELb1ELb0EEEvNS_9BwdParamsE)
        /*1130*/ 	.word	0x000000ff


	//----- nvinfo : EIATTR_FRAME_SIZE
	.align		4
.L_733:
        /*1134*/ 	.byte	0x04, 0x11
        /*1136*/ 	.short	(.L_735 - .L_734)
	.align		4
.L_734:
        /*1138*/ 	.word	index@($__internal_77_$__cuda_sm70_shflsync_down_p)
        /*113c*/ 	.word	0x00000000


	//----- nvinfo : EIATTR_FRAME_SIZE
	.align		4
.L_735:
        /*1140*/ 	.byte	0x04, 0x11
        /*1142*/ 	.short	(.L_737 - .L_736)
	.align		4
.L_736:
        /*1144*/ 	.word	index@(_ZN10layer_norm13ln_bwd_kernelINS_13Kernel_traitsI13__nv_bfloat16S2_fS2_fjLj8192ELj1ELj1ELj8ELj16ENS_18Kernel_traits_baseILj8192ES2_S2_fS2_fjLj256EEEEELb1ELb1ELb1ELb0EEEvNS_9BwdParamsE)
        /*1148*/ 	.word	0x000000e0


	//----- nvinfo : EIATTR_REGCOUNT
	.align		4
.L_737:
        /*114c*/ 	.byte	0x04, 0x2f
        /*114e*/ 	.short	(.L_739 - .L_738)
	.align		4
.L_738:
        /*1150*/ 	.word	index@(_ZN10layer_norm22ln_bwd_finalize_kernelINS_22Kernel_traits_finalizeILj8192E13__nv_bfloat16S2_fS2_fjLb1ELj1024ELj4ENS_18Kernel_traits_baseILj8192ES2_S2_fS2_fjLj1024EEEEELb1ELb0EEEvNS_9BwdParamsE)
        /*1154*/ 	.word	0x00000020


	//----- nvinfo : EIATTR_FRAME_SIZE
	.align		4
.L_739:
        /*1158*/ 	.byte	0x04, 0x11
        /*115a*/ 	.short	(.L_741 - .L_740)
	.align		4
.L_740:
        /*115c*/ 	.word	index@($__internal_76_$__cuda_sm70_shflsync_bfly_p)
        /*1160*/ 	.word	0x00000000


	//----- nvinfo : EIATTR_FRAME_SIZE
	.align		4
.L_741:
        /*1164*/ 	.byte	0x04, 0x11
        /*1166*/ 	.short	(.L_743 - .L_742)
	.align		4
.L_742:
        /*1168*/ 	.word	index@(_ZN10layer_norm22ln_bwd_finalize_kernelINS_22Kernel_traits_finalizeILj8192E13__nv_bfloat16S2_fS2_fjLb1ELj1024ELj4ENS_18Kernel_traits_baseILj8192ES2_S2_fS2_fjLj1024EEEEELb1ELb0EEEvNS_9BwdParamsE)
        /*116c*/ 	.word	0x00000000


	//----- nvinfo : EIATTR_REGCOUNT
	.align		4
.L_743:
        /*1170*/ 	.byte	0x04, 0x2f
        /*1172*/ 	.short	(.L_745 - .L_744)
	.align		4
.L_744:
        /*1174*/ 	.word	index@(_ZN10layer_norm13ln_bwd_kernelINS_13Kernel_traitsI13__nv_bfloat16S2_fS2_fjLj8192ELj1ELj1ELj8ELj16ENS_18Kernel_traits_baseILj8192ES2_S2_fS2_fjLj256EEEEELb1ELb1ELb0ELb1EEEvNS_9BwdParamsE)
        /*1178*/ 	.word	0x000000ff


	//----- nvinfo : EIATTR_FRAME_SIZE
	.align		4
.L_745:
        /*117c*/ 	.byte	0x04, 0x11
        /*117e*/ 	.short	(.L_747 - .L_746)
	.align		4
.L_746:
        /*1180*/ 	.word	index@($__internal_75_$__cuda_sm70_shflsync_down_p)
        /*1184*/ 	.word	0x00000000


	//----- nvinfo : EIATTR_FRAME_SIZE
	.align		4
.L_747:
        /*1188*/ 	.byte	0x04, 0x11
        /*118a*/ 	.short	(.L_749 - .L_748)
	.align		4
.L_748:
        /*118c*/ 	.word	index@(_ZN10layer_norm13ln_bwd_kernelINS_13Kernel_traitsI13__nv_bfloat16S2_fS2_fjLj8192ELj1ELj1ELj8ELj16ENS_18Kernel_traits_baseILj8192ES2_S2_fS2_fjLj256EEEEELb1ELb1ELb0ELb1EEEvNS_9BwdParamsE)
        /*1190*/ 	.word	0x00000060


	//----- nvinfo : EIATTR_REGCOUNT
	.align		4
.L_749:
        /*1194*/ 	.byte	0x04, 0x2f
        /*1196*/ 	.short	(.L_751 - .L_750)
	.align		4
.L_750:
        /*1198*/ 	.word	index@(_ZN10layer_norm13ln_bwd_kernelINS_13Kernel_traitsI13__nv_bfloat16S2_fS2_fjLj8192ELj1ELj1ELj8ELj16ENS_18Kernel_traits_baseILj8192ES2_S2_fS2_fjLj256EEEEELb1ELb1ELb0ELb0EEEvNS_9BwdParamsE)
        /*119c*/ 	.word	0x000000ff


	//----- nvinfo : EIATTR_FRAME_SIZE
	.align		4
.L_751:
        /*11a0*/ 	.byte	0x04, 0x11
        /*11a2*/ 	.short	(.L_753 - .L_752)
	.align		4
.L_752:
        /*11a4*/ 	.word	index@($__internal_74_$__cuda_sm70_shflsync_down_p)
        /*11a8*/ 	.word	0x00000000


	//----- nvinfo : EIATTR_FRAME_SIZE
	.align		4
.L_753:
        /*11ac*/ 	.byte	0x04, 0x11
        /*11ae*/ 	.short	(.L_755 - .L_754)
	.align		4
.L_754:
        /*11b0*/ 	.word	index@(_ZN10layer_norm13ln_bwd_kernelINS_13Kernel_traitsI13__nv_bfloat16S2_fS2_fjLj8192ELj1ELj1ELj8ELj16ENS_18Kernel_traits_baseILj8192ES2_S2_fS2_fjLj256EEEEELb1ELb1ELb0ELb0EEEvNS_9BwdParamsE)
        /*11b4*/ 	.word	0x000000a0


	//----- nvinfo : EIATTR_REGCOUNT
	.align		4
.L_755:
        /*11b8*/ 	.byte	0x04, 0x2f
        /*11ba*/ 	.short	(.L_757 - .L_756)
	.align		4
.L_756:
        /*11bc*/ 	.word	index@(_ZN10layer_norm13ln_bwd_kernelINS_13Kernel_traitsI13__nv_bfloat16S2_fS2_fjLj8192ELj1ELj1ELj8ELj16ENS_18Kernel_traits_baseILj8192ES2_S2_fS2_fjLj256EEEEELb1ELb0ELb1ELb1EEEvNS_9BwdParamsE)
        /*11c0*/ 	.word	0x000000fe


	//----- nvinfo : EIATTR_FRAME_SIZE
	.align		4
.L_757:
        /*11c4*/ 	.byte	0x04, 0x11
        /*11c6*/ 	.short	(.L_759 - .L_758)
	.align		4
.L_758:
        /*11c8*/ 	.word	index@($__internal_73_$__cuda_sm70_shflsync_down_p)
        /*11cc*/ 	.word	0x00000000


	//----- nvinfo : EIATTR_FRAME_SIZE
	.align		4
.L_759:
        /*11d0*/ 	.byte	0x04, 0x11
        /*11d2*/ 	.short	(.L_761 - .L_760)
	.align		4
.L_760:
        /*11d4*/ 	.word	index@(_ZN10layer_norm13ln_bwd_kernelINS_13Kernel_traitsI13__nv_bfloat16S2_fS2_fjLj8192ELj1ELj1ELj8ELj16ENS_18Kernel_traits_baseILj8192ES2_S2_fS2_fjLj256EEEEELb1ELb0ELb1ELb1EEEvNS_9BwdParamsE)
        /*11d8*/ 	.word	0x00000000


	//----- nvinfo : EIATTR_REGCOUNT
	.align		4
.L_761:
        /*11dc*/ 	.byte	0x04, 0x2f
        /*11de*/ 	.short	(.L_763 - .L_762)
	.align		4
.L_762:
        /*11e0*/ 	.word	index@(_ZN10layer_norm22ln_bwd_finalize_kernelINS_22Kernel_traits_finalizeILj8192E13__nv_bfloat16S2_fS2_fjLb0ELj1024ELj4ENS_18Kernel_traits_baseILj8192ES2_S2_fS2_fjLj1024EEEEELb0ELb1EEEvNS_9BwdParamsE)
        /*11e4*/ 	.word	0x00000020


	//----- nvinfo : EIATTR_FRAME_SIZE
	.align		4
.L_763:
        /*11e8*/ 	.byte	0x04, 0x11
        /*11ea*/ 	.short	(.L_765 - .L_764)
	.align		4
.L_764:
        /*11ec*/ 	.word	index@($__internal_72_$__cuda_sm70_shflsync_bfly_p)
        /*11f0*/ 	.word	0x00000000


	//----- nvinfo : EIATTR_FRAME_SIZE
	.align		4
.L_765:
        /*11f4*/ 	.byte	0x04, 0x11
        /*11f6*/ 	.short	(.L_767 - .L_766)
	.align		4
.L_766:
        /*11f8*/ 	.word	index@(_ZN10layer_norm22ln_bwd_finalize_kernelINS_22Kernel_traits_finalizeILj8192E13__nv_bfloat16S2_fS2_fjLb0ELj1024ELj4ENS_18Kernel_traits_baseILj8192ES2_S2_fS2_fjLj1024EEEEELb0ELb1EEEvNS_9BwdParamsE)
        /*11fc*/ 	.word	0x00000000


	//----- nvinfo : EIATTR_REGCOUNT
	.align		4
.L_767:
        /*1200*/ 	.byte	0x04, 0x2f
        /*1202*/ 	.short	(.L_769 - .L_768)
	.align		4
.L_768:
        /*1204*/ 	.word	index@(_ZN10layer_norm13ln_bwd_kernelINS_13Kernel_traitsI13__nv_bfloat16S2_fS2_fjLj8192ELj1ELj1ELj8ELj16ENS_18Kernel_traits_baseILj8192ES2_S2_fS2_fjLj256EEEEELb1ELb0ELb1ELb0EEEvNS_9BwdParamsE)
        /*1208*/ 	.word	0x000000f4


	//----- nvinfo : EIATTR_FRAME_SIZE
	.align		4
.L_769:
        /*120c*/ 	.byte	0x04, 0x11
        /*120e*/ 	.short	(.L_771 - .L_770)
	.align		4
.L_770:
        /*1210*/ 	.word	index@($__internal_71_$__cuda_sm70_shflsync_down_p)
        /*1214*/ 	.word	0x00000000


	//----- nvinfo : EIATTR_FRAME_SIZE
	.align		4
.L_771:
        /*1218*/ 	.byte	0x04, 0x11
        /*121a*/ 	.short	(.L_773 - .L_772)
	.align		4
.L_772:
        /*121c*/ 	.word	index@(_ZN10layer_norm13ln_bwd_kernelINS_13Kernel_traitsI13__nv_bfloat16S2_fS2_fjLj8192ELj1ELj1ELj8ELj16ENS_18Kernel_traits_baseILj8192ES2_S2_fS2_fjLj256EEEEELb1ELb0ELb1ELb0EEEvNS_9BwdParamsE)
        /*1220*/ 	.word	0x00000000


	//----- nvinfo : EIATTR_REGCOUNT
	.align		4
.L_773:
        /*1224*/ 	.byte	0x04, 0x2f
        /*1226*/ 	.short	(.L_775 - .L_774)
	.align		4
.L_774:
        /*1228*/ 	.word	index@(_ZN10layer_norm22ln_bwd_finalize_kernelINS_22Kernel_traits_finalizeILj8192E13__nv_bfloat16S2_fS2_fjLb0ELj1024ELj4ENS_18Kernel_traits_baseILj8192ES2_S2_fS2_fjLj1024EEEEELb0ELb0EEEvNS_9BwdParamsE)
        /*122c*/ 	.word	0x0000001e


	//----- nvinfo : EIATTR_FRAME_SIZE
	.align		4
.L_775:
        /*1230*/ 	.byte	0x04, 0x11
        /*1232*/ 	.short	(.L_777 - .L_776)
	.align		4
.L_776:
        /*1234*/ 	.word	index@($__internal_70_$__cuda_sm70_shflsync_bfly_p)
        /*1238*/ 	.word	0x00000000


	//----- nvinfo : EIATTR_FRAME_SIZE
	.align		4
.L_777:
        /*123c*/ 	.byte	0x04, 0x11
        /*123e*/ 	.short	(.L_779 - .L_778)
	.align		4
.L_778:
        /*1240*/ 	.word	index@(_ZN10layer_norm22ln_bwd_finalize_kernelINS_22Kernel_traits_finalizeILj8192E13__nv_bfloat16S2_fS2_fjLb0ELj1024ELj4ENS_18Kernel_traits_baseILj8192ES2_S2_fS2_fjLj1024EEEEELb0ELb0EEEvNS_9BwdParamsE)
        /*1244*/ 	.word	0x00000000


	//----- nvinfo : EIATTR_REGCOUNT
	.align		4
.L_779:
        /*1248*/ 	.byte	0x04, 0x2f
        /*124a*/ 	.short	(.L_781 - .L_780)
	.align		4
.L_780:
        /*124c*/ 	.word	index@(_ZN10layer_norm13ln_bwd_kernelINS_13Kernel_traitsI13__nv_bfloat16S2_fS2_fjLj8192ELj1ELj1ELj8ELj16ENS_18Kernel_traits_baseILj8192ES2_S2_fS2_fjLj256EEEEELb1ELb0ELb0ELb1EEEvNS_9BwdParamsE)
        /*1250*/ 	.word	0x000000ff


	//----- nvinfo : EIATTR_FRAME_SIZE
	.align		4
.L_781:
        /*1254*/ 	.byte	0x04, 0x11
        /*1256*/ 	.short	(.L_783 - .L_782)
	.align		4
.L_782:
        /*1258*/ 	.word	index@($__internal_69_$__cuda_sm70_shflsync_down_p)
        /*125c*/ 	.word	0x00000000


	//----- nvinfo : EIATTR_FRAME_SIZE
	.align		4
.L_783:
        /*1260*/ 	.byte	0x04, 0x11
        /*1262*/ 	.short	(.L_785 - .L_784)
	.align		4
.L_784:
        /*1264*/ 	.word	index@(_ZN10layer_norm13ln_bwd_kernelINS_13Kernel_traitsI13__nv_bfloat16S2_fS2_fjLj8192ELj1ELj1ELj8ELj16ENS_18Kernel_traits_baseILj8192ES2_S2_fS2_fjLj256EEEEELb1ELb0ELb0ELb1EEEvNS_9BwdParamsE)
        /*1268*/ 	.word	0x00000000


	//----- nvinfo : EIATTR_REGCOUNT
	.align		4
.L_785:
        /*126c*/ 	.byte	0x04, 0x2f
        /*126e*/ 	.short	(.L_787 - .L_786)
	.align		4
.L_786:
        /*1270*/ 	.word	index@(_ZN10layer_norm13ln_bwd_kernelINS_13Kernel_traitsI13__nv_bfloat16S2_fS2_fjLj8192ELj1ELj1ELj8ELj16ENS_18Kernel_traits_baseILj8192ES2_S2_fS2_fjLj256EEEEELb1ELb0ELb0ELb0EEEvNS_9BwdParamsE)
        /*1274*/ 	.word	0x000000f0


	//----- nvinfo : EIATTR_FRAME_SIZE
	.align		4
.L_787:
        /*1278*/ 	.byte	0x04, 0x11
        /*127a*/ 	.short	(.L_789 - .L_788)
	.align		4
.L_788:
        /*127c*/ 	.word	index@($__internal_68_$__cuda_sm70_shflsync_down_p)
        /*1280*/ 	.word	0x00000000


	//----- nvinfo : EIATTR_FRAME_SIZE
	.align		4
.L_789:
        /*1284*/ 	.byte	0x04, 0x11
        /*1286*/ 	.short	(.L_791 - .L_790)
	.align		4
.L_790:
        /*1288*/ 	.word	index@(_ZN10layer_norm13ln_bwd_kernelINS_13Kernel_traitsI13__nv_bfloat16S2_fS2_fjLj8192ELj1ELj1ELj8ELj16ENS_18Kernel_traits_baseILj8192ES2_S2_fS2_fjLj256EEEEELb1ELb0ELb0ELb0EEEvNS_9BwdParamsE)
        /*128c*/ 	.word	0x00000000


	//----- nvinfo : EIATTR_REGCOUNT
	.align		4
.L_791:
        /*1290*/ 	.byte	0x04, 0x2f
        /*1292*/ 	.short	(.L_793 - .L_792)
	.align		4
.L_792:
        /*1294*/ 	.word	index@(_ZN10layer_norm13ln_bwd_kernelINS_13Kernel_traitsI13__nv_bfloat16S2_fS2_fjLj8192ELj1ELj1ELj8ELj16ENS_18Kernel_traits_baseILj8192ES2_S2_fS2_fjLj256EEEEELb0ELb1ELb1ELb1EEEvNS_9BwdParamsE)
        /*1298*/ 	.word	0x000000ff


	//----- nvinfo : EIATTR_FRAME_SIZE
	.align		4
.L_793:
        /*129c*/ 	.byte	0x04, 0x11
        /*129e*/ 	.short	(.L_795 - .L_794)
	.align		4
.L_794:
        /*12a0*/ 	.word	index@($__internal_67_$__cuda_sm70_shflsync_down_p)
        /*12a4*/ 	.word	0x00000000


	//----- nvinfo : EIATTR_FRAME_SIZE
	.align		4
.L_795:
        /*12a8*/ 	.byte	0x04, 0x11
        /*12aa*/ 	.short	(.L_797 - .L_796)
	.align		4
.L_796:
        /*12ac*/ 	.word	index@(_ZN10layer_norm13ln_bwd_kernelINS_13Kernel_traitsI13__nv_bfloat16S2_fS2_fjLj8192ELj1ELj1ELj8ELj16ENS_18Kernel_traits_baseILj8192ES2_S2_fS2_fjLj256EEEEELb0ELb1ELb1ELb1EEEvNS_9BwdParamsE)
        /*12b0*/ 	.word	0x00000078


	//----- nvinfo : EIATTR_REGCOUNT
	.align		4
.L_797:
        /*12b4*/ 	.byte	0x04, 0x2f
        /*12b6*/ 	.short	(.L_799 - .L_798)
	.align		4
.L_798:
        /*12b8*/ 	.word	index@(_ZN10layer_norm13ln_bwd_kernelINS_13Kernel_traitsI13__nv_bfloat16S2_fS2_fjLj8192ELj1ELj1ELj8ELj16ENS_18Kernel_traits_baseILj8192ES2_S2_fS2_fjLj256EEEEELb0ELb1ELb1ELb0EEEvNS_9BwdParamsE)
        /*12bc*/ 	.word	0x000000ff


	//----- nvinfo : EIATTR_FRAME_SIZE
	.align		4
.L_799:
        /*12c0*/ 	.byte	0x04, 0x11
        /*12c2*/ 	.short	(.L_801 - .L_800)
	.align		4
.L_800:
        /*12c4*/ 	.word	index@($__internal_66_$__cuda_sm70_shflsync_down_p)
        /*12c8*/ 	.word	0x00000000


	//----- nvinfo : EIATTR_FRAME_SIZE
	.align		4
.L_801:
        /*12cc*/ 	.byte	0x04, 0x11
        /*12ce*/ 	.short	(.L_803 - .L_802)
	.align		4
.L_802:
        /*12d0*/ 	.word	index@(_ZN10layer_norm13ln_bwd_kernelINS_13Kernel_traitsI13__nv_bfloat16S2_fS2_fjLj8192ELj1ELj1ELj8ELj16ENS_18Kernel_traits_baseILj8192ES2_S2_fS2_fjLj256EEEEELb0ELb1ELb1ELb0EEEvNS_9BwdParamsE)
        /*12d4*/ 	.word	0x000000b8


	//----- nvinfo : EIATTR_REGCOUNT
	.align		4
.L_803:
        /*12d8*/ 	.byte	0x04, 0x2f
        /*12da*/ 	.short	(.L_805 - .L_804)
	.align		4
.L_804:
        /*12dc*/ 	.word	index@(_ZN10layer_norm13ln_bwd_kernelINS_13Kernel_traitsI13__nv_bfloat16S2_fS2_fjLj8192ELj1ELj1ELj8ELj16ENS_18Kernel_traits_baseILj8192ES2_S2_fS2_fjLj256EEEEELb0ELb1ELb0ELb1EEEvNS_9BwdParamsE)
        /*12e0*/ 	.word	0x000000ff


	//----- nvinfo : EIATTR_FRAME_SIZE
	.align		4
.L_805:
        /*12e4*/ 	.byte	0x04, 0x11
        /*12e6*/ 	.short	(.L_807 - .L_806)
	.align		4
.L_806:
        /*12e8*/ 	.word	index@($__internal_65_$__cuda_sm70_shflsync_down_p)
        /*12ec*/ 	.word	0x00000000


	//----- nvinfo : EIATTR_FRAME_SIZE
	.align		4
.L_807:
        /*12f0*/ 	.byte	0x04, 0x11
        /*12f2*/ 	.short	(.L_809 - .L_808)
	.align		4
.L_808:
        /*12f4*/ 	.word	index@(_ZN10layer_norm13ln_bwd_kernelINS_13Kernel_traitsI13__nv_bfloat16S2_fS2_fjLj8192ELj1ELj1ELj8ELj16ENS_18Kernel_traits_baseILj8192ES2_S2_fS2_fjLj256EEEEELb0ELb1ELb0ELb1EEEvNS_9BwdParamsE)
        /*12f8*/ 	.word	0x00000080


	//----- nvinfo : EIATTR_REGCOUNT
	.align		4
.L_809:
        /*12fc*/ 	.byte	0x04, 0x2f
        /*12fe*/ 	.short	(.L_811 - .L_810)
	.align		4
.L_810:
        /*1300*/ 	.word	index@(_ZN10layer_norm13ln_bwd_kernelINS_13Kernel_traitsI13__nv_bfloat16S2_fS2_fjLj8192ELj1ELj1ELj8ELj16ENS_18Kernel_traits_baseILj8192ES2_S2_fS2_fjLj256EEEEELb0ELb1ELb0ELb0EEEvNS_9BwdParamsE)
        /*1304*/ 	.word	0x000000ff


	//----- nvinfo : EIATTR_FRAME_SIZE
	.align		4
.L_811:
        /*1308*/ 	.byte	0x04, 0x11
        /*130a*/ 	.short	(.L_813 - .L_812)
	.align		4
.L_812:
        /*130c*/ 	.word	index@($__internal_64_$__cuda_sm70_shflsync_down_p)
        /*1310*/ 	.word	0x00000000


	//----- nvinfo : EIATTR_FRAME_SIZE
	.align		4
.L_813:
        /*1314*/ 	.byte	0x04, 0x11
        /*1316*/ 	.short	(.L_815 - .L_814)
	.align		4
.L_814:
        /*1318*/ 	.word	index@(_ZN10layer_norm13ln_bwd_kernelINS_13Kernel_traitsI13__nv_bfloat16S2_fS2_fjLj8192ELj1ELj1ELj8ELj16ENS_18Kernel_traits_baseILj8192ES2_S2_fS2_fjLj256EEEEELb0ELb1ELb0ELb0EEEvNS_9BwdParamsE)
        /*131c*/ 	.word	0x00000080


	//----- nvinfo : EIATTR_REGCOUNT
	.align		4
.L_815:
        /*1320*/ 	.byte	0x04, 0x2f
        /*1322*/ 	.short	(.L_817 - .L_816)
	.align		4
.L_816:
        /*1324*/ 	.word	index@(_ZN10layer_norm13ln_bwd_kernelINS_13Kernel_traitsI13__nv_bfloat16S2_fS2_fjLj8192ELj1ELj1ELj8ELj16ENS_18Kernel_traits_baseILj8192ES2_S2_fS2_fjLj256EEEEELb0ELb0ELb1ELb1EEEvNS_9BwdParamsE)
        /*1328*/ 	.word	0x000000fe


	//----- nvinfo : EIATTR_FRAME_SIZE
	.align		4
.L_817:
        /*132c*/ 	.byte	0x04, 0x11
        /*132e*/ 	.short	(.L_819 - .L_818)
	.align		4
.L_818:
        /*1330*/ 	.word	index@($__internal_63_$__cuda_sm70_shflsync_down_p)
        /*1334*/ 	.word	0x00000000


	//----- nvinfo : EIATTR_FRAME_SIZE
	.align		4
.L_819:
        /*1338*/ 	.byte	0x04, 0x11
        /*133a*/ 	.short	(.L_821 - .L_820)
	.align		4
.L_820:
        /*133c*/ 	.word	index@(_ZN10layer_norm13ln_bwd_kernelINS_13Kernel_traitsI13__nv_bfloat16S2_fS2_fjLj8192ELj1ELj1ELj8ELj16ENS_18Kernel_traits_baseILj8192ES2_S2_fS2_fjLj256EEEEELb0ELb0ELb1ELb1EEEvNS_9BwdParamsE)
        /*1340*/ 	.word	0x00000000


	//----- nvinfo : EIATTR_REGCOUNT
	.align		4
.L_821:
        /*1344*/ 	.byte	0x04, 0x2f
        /*1346*/ 	.short	(.L_823 - .L_822)
	.align		4
.L_822:
        /*1348*/ 	.word	index@(_ZN10layer_norm13ln_bwd_kernelINS_13Kernel_traitsI13__nv_bfloat16S2_fS2_fjLj8192ELj1ELj1ELj8ELj16ENS_18Kernel_traits_baseILj8192ES2_S2_fS2_fjLj256EEEEELb0ELb0ELb1ELb0EEEvNS_9BwdParamsE)
        /*134c*/ 	.word	0x000000ec


	//----- nvinfo : EIATTR_FRAME_SIZE
	.align		4
.L_823:
        /*1350*/ 	.byte	0x04, 0x11
        /*1352*/ 	.short	(.L_825 - .L_824)
	.align		4
.L_824:
        /*1354*/ 	.word	index@($__internal_62_$__cuda_sm70_shflsync_down_p)
        /*1358*/ 	.word	0x00000000


	//----- nvinfo : EIATTR_FRAME_SIZE
	.align		4
.L_825:
        /*135c*/ 	.byte	0x04, 0x11
        /*135e*/ 	.short	(.L_827 - .L_826)
	.align		4
.L_826:
        /*1360*/ 	.word	index@(_ZN10layer_norm13ln_bwd_kernelINS_13Kernel_traitsI13__nv_bfloat16S2_fS2_fjLj8192ELj1ELj1ELj8ELj16ENS_18Kernel_traits_baseILj8192ES2_S2_fS2_fjLj256EEEEELb0ELb0ELb1ELb0EEEvNS_9BwdParamsE)
        /*1364*/ 	.word	0x00000000


	//----- nvinfo : EIATTR_REGCOUNT
	.align		4
.L_827:
        /*1368*/ 	.byte	0x04, 0x2f
        /*136a*/ 	.short	(.L_829 - .L_828)
	.align		4
.L_828:
        /*136c*/ 	.word	index@(_ZN10layer_norm13ln_bwd_kernelINS_13Kernel_traitsI13__nv_bfloat16S2_fS2_fjLj8192ELj1ELj1ELj8ELj16ENS_18Kernel_traits_baseILj8192ES2_S2_fS2_fjLj256EEEEELb0ELb0ELb0ELb1EEEvNS_9BwdParamsE)
        /*1370*/ 	.word	0x000000fa


	//----- nvinfo : EIATTR_FRAME_SIZE
	.align		4
.L_829:
        /*1374*/ 	.byte	0x04, 0x11
        /*1376*/ 	.short	(.L_831 - .L_830)
	.align		4
.L_830:
        /*1378*/ 	.word	index@($__internal_61_$__cuda_sm70_shflsync_down_p)
        /*137c*/ 	.word	0x00000000


	//----- nvinfo : EIATTR_FRAME_SIZE
	.align		4
.L_831:
        /*1380*/ 	.byte	0x04, 0x11
        /*1382*/ 	.short	(.L_833 - .L_832)
	.align		4
.L_832:
        /*1384*/ 	.word	index@(_ZN10layer_norm13ln_bwd_kernelINS_13Kernel_traitsI13__nv_bfloat16S2_fS2_fjLj8192ELj1ELj1ELj8ELj16ENS_18Kernel_traits_baseILj8192ES2_S2_fS2_fjLj256EEEEELb0ELb0ELb0ELb1EEEvNS_9BwdParamsE)
        /*1388*/ 	.word	0x00000000


	//----- nvinfo : EIATTR_REGCOUNT
	.align		4
.L_833:
        /*138c*/ 	.byte	0x04, 0x2f
        /*138e*/ 	.short	(.L_835 - .L_834)
	.align		4
.L_834:
        /*1390*/ 	.word	index@(_ZN10layer_norm13ln_bwd_kernelINS_13Kernel_traitsI13__nv_bfloat16S2_fS2_fjLj8192ELj1ELj1ELj8ELj16ENS_18Kernel_traits_baseILj8192ES2_S2_fS2_fjLj256EEEEELb0ELb0ELb0ELb0EEEvNS_9BwdParamsE)
        /*1394*/ 	.word	0x000000e8


	//----- nvinfo : EIATTR_FRAME_SIZE
	.align		4
.L_835:
        /*1398*/ 	.byte	0x04, 0x11
        /*139a*/ 	.short	(.L_837 - .L_836)
	.align		4
.L_836:
        /*139c*/ 	.word	index@($__internal_60_$__cuda_sm70_shflsync_down_p)
        /*13a0*/ 	.word	0x00000000


	//----- nvinfo : EIATTR_FRAME_SIZE
	.align		4
.L_837:
        /*13a4*/ 	.byte	0x04, 0x11
        /*13a6*/ 	.short	(.L_839 - .L_838)
	.align		4
.L_838:
        /*13a8*/ 	.word	index@(_ZN10layer_norm13ln_bwd_kernelINS_13Kernel_traitsI13__nv_bfloat16S2_fS2_fjLj8192ELj1ELj1ELj8ELj16ENS_18Kernel_traits_baseILj8192ES2_S2_fS2_fjLj256EEEEELb0ELb0ELb0ELb0EEEvNS_9BwdParamsE)
        /*13ac*/ 	.word	0x00000000


	//----- nvinfo : EIATTR_REGCOUNT
	.align		4
.L_839:
        /*13b0*/ 	.byte	0x04, 0x2f
        /*13b2*/ 	.short	(.L_841 - .L_840)
	.align		4
.L_840:
        /*13b4*/ 	.word	index@(_ZN10layer_norm13ln_bwd_kernelINS_13Kernel_traitsIf13__nv_bfloat16S2_S2_fjLj8192ELj1ELj1ELj8ELj16ENS_18Kernel_traits_baseILj8192EfS2_S2_S2_fjLj256EEEEELb1ELb1ELb1ELb1EEEvNS_9BwdParamsE)
        /*13b8*/ 	.word	0x000000ff


	//----- nvinfo : EIATTR_FRAME_SIZE
	.align		4
.L_841:
        /*13bc*/ 	.byte	0x04, 0x11
        /*13be*/ 	.short	(.L_843 - .L_842)
	.align		4
.L_842:
        /*13c0*/ 	.word	index@($__internal_59_$__cuda_sm70_shflsync_down_p)
        /*13c4*/ 	.word	0x00000000


	//----- nvinfo : EIATTR_FRAME_SIZE
	.align		4
.L_843:
        /*13c8*/ 	.byte	0x04, 0x11
        /*13ca*/ 	.short	(.L_845 - .L_844)
	.align		4
.L_844:
        /*13cc*/ 	.word	index@(_ZN10layer_norm13ln_bwd_kernelINS_13Kernel_traitsIf13__nv_bfloat16S2_S2_fjLj8192ELj1ELj1ELj8ELj16ENS_18Kernel_traits_baseILj8192EfS2_S2_S2_fjLj256EEEEELb1ELb1ELb1ELb1EEEvNS_9BwdParamsE)
        /*13d0*/ 	.word	0x00000080


	//----- nvinfo : EIATTR_REGCOUNT
	.align		4
.L_845:
        /*13d4*/ 	.byte	0x04, 0x2f
        /*13d6*/ 	.short	(.L_847 - .L_846)
	.align		4
.L_846:
        /*13d8*/ 	.word	index@(_ZN10layer_norm22ln_bwd_finalize_kernelINS_22Kernel_traits_finalizeILj8192Ef13__nv_bfloat16S2_S2_fjLb1ELj1024ELj4ENS_18Kernel_traits_baseILj8192EfS2_S2_S2_fjLj1024EEEEELb1ELb1EEEvNS_9BwdParamsE)
        /*13dc*/ 	.word	0x00000020


	//----- nvinfo : EIATTR_FRAME_SIZE
	.align		4
.L_847:
        /*13e0*/ 	.byte	0x04, 0x11
        /*13e2*/ 	.short	(.L_849 - .L_848)
	.align		4
.L_848:
        /*13e4*/ 	.word	index@($__internal_58_$__cuda_sm70_shflsync_bfly_p)
        /*13e8*/ 	.word	0x00000000


	//----- nvinfo : EIATTR_FRAME_SIZE
	.align		4
.L_849:
        /*13ec*/ 	.byte	0x04, 0x11
        /*13ee*/ 	.short	(.L_851 - .L_850)
	.align		4
.L_850:
        /*13f0*/ 	.word	index@(_ZN10layer_norm22ln_bwd_finalize_kernelINS_22Kernel_traits_finalizeILj8192Ef13__nv_bfloat16S2_S2_fjLb1ELj1024ELj4ENS_18Kernel_traits_baseILj8192EfS2_S2_S2_fjLj1024EEEEELb1ELb1EEEvNS_9BwdParamsE)
        /*13f4*/ 	.word	0x00000000


	//----- nvinfo : EIATTR_REGCOUNT
	.align		4
.L_851:
        /*13f8*/ 	.byte	0x04, 0x2f
        /*13fa*/ 	.short	(.L_853 - .L_852)
	.align		4
.L_852:
        /*13fc*/ 	.word	index@(_ZN10layer_norm13ln_bwd_kernelINS_13Kernel_traitsIf13__nv_bfloat16S2_S2_fjLj8192ELj1ELj1ELj8ELj16ENS_18Kernel_traits_baseILj8192EfS2_S2_S2_fjLj256EEEEELb1ELb1ELb1ELb0EEEvNS_9BwdParamsE)
        /*1400*/ 	.word	0x000000ff


	//----- nvinfo : EIATTR_FRAME_SIZE
	.align		4
.L_853:
        /*1404*/ 	.byte	0x04, 0x11
        /*1406*/ 	.short	(.L_855 - .L_854)
	.align		4
.L_854:
        /*1408*/ 	.word	index@($__internal_57_$__cuda_sm70_shflsync_down_p)
        /*140c*/ 	.word	0x00000000


	//----- nvinfo : EIATTR_FRAME_SIZE
	.align		4
.L_855:
        /*1410*/ 	.byte	0x04, 0x11
        /*1412*/ 	.short	(.L_857 - .L_856)
	.align		4
.L_856:
        /*1414*/ 	.word	index@(_ZN10layer_norm13ln_bwd_kernelINS_13Kernel_traitsIf13__nv_bfloat16S2_S2_fjLj8192ELj1ELj1ELj8ELj16ENS_18Kernel_traits_baseILj8192EfS2_S2_S2_fjLj256EEEEELb1ELb1ELb1ELb0EEEvNS_9BwdParamsE)
        /*1418*/ 	.word	0x00000080


	//----- nvinfo : EIATTR_REGCOUNT
	.align		4
.L_857:
        /*141c*/ 	.byte	0x04, 0x2f
        /*141e*/ 	.short	(.L_859 - .L_858)
	.align		4
.L_858:
        /*1420*/ 	.word	index@(_ZN10layer_norm22ln_bwd_finalize_kernelINS_22Kernel_traits_finalizeILj8192Ef13__nv_bfloat16S2_S2_fjLb1ELj1024ELj4ENS_18Kernel_traits_baseILj8192EfS2_S2_S2_fjLj1024EEEEELb1ELb0EEEvNS_9BwdParamsE)
        /*1424*/ 	.word	0x00000020


	//----- nvinfo : EIATTR_FRAME_SIZE
	.align		4
.L_859:
        /*1428*/ 	.byte	0x04, 0x11
        /*142a*/ 	.short	(.L_861 - .L_860)
	.align		4
.L_860:
        /*142c*/ 	.word	index@($__internal_56_$__cuda_sm70_shflsync_bfly_p)
        /*1430*/ 	.word	0x00000000


	//----- nvinfo : EIATTR_FRAME_SIZE
	.align		4
.L_861:
        /*1434*/ 	.byte	0x04, 0x11
        /*1436*/ 	.short	(.L_863 - .L_862)
	.align		4
.L_862:
        /*1438*/ 	.word	index@(_ZN10layer_norm22ln_bwd_finalize_kernelINS_22Kernel_traits_finalizeILj8192Ef13__nv_bfloat16S2_S2_fjLb1ELj1024ELj4ENS_18Kernel_traits_baseILj8192EfS2_S2_S2_fjLj1024EEEEELb1ELb0EEEvNS_9BwdParamsE)
        /*143c*/ 	.word	0x00000000


	//----- nvinfo : EIATTR_REGCOUNT
	.align		4
.L_863:
        /*1440*/ 	.byte	0x04, 0x2f
        /*1442*/ 	.short	(.L_865 - .L_864)
	.align		4
.L_864:
        /*1444*/ 	.word	index@(_ZN10layer_norm13ln_bwd_kernelINS_13Kernel_traitsIf13__nv_bfloat16S2_S2_fjLj8192ELj1ELj1ELj8ELj16ENS_18Kernel_traits_baseILj8192EfS2_S2_S2_fjLj256EEEEELb1ELb1ELb0ELb1EEEvNS_9BwdParamsE)
        /*1448*/ 	.word	0x000000ff


	//----- nvinfo : EIATTR_FRAME_SIZE
	.align		4
.L_865:
        /*144c*/ 	.byte	0x04, 0x11
        /*144e*/ 	.short	(.L_867 - .L_866)
	.align		4
.L_866:
        /*1450*/ 	.word	index@($__internal_55_$__cuda_sm70_shflsync_down_p)
        /*1454*/ 	.word	0x00000000


	//----- nvinfo : EIATTR_FRAME_SIZE
	.align		4
.L_867:
        /*1458*/ 	.byte	0x04, 0x11
        /*145a*/ 	.short	(.L_869 - .L_868)
	.align		4
.L_868:
        /*145c*/ 	.word	index@(_ZN10layer_norm13ln_bwd_kernelINS_13Kernel_traitsIf13__nv_bfloat16S2_S2_fjLj8192ELj1ELj1ELj8ELj16ENS_18Kernel_traits_baseILj8192EfS2_S2_S2_fjLj256EEEEELb1ELb1ELb0ELb1EEEvNS_9BwdParamsE)
        /*1460*/ 	.word	0x00000048


	//----- nvinfo : EIATTR_REGCOUNT
	.align		4
.L_869:
        /*1464*/ 	.byte	0x04, 0x2f
        /*1466*/ 	.short	(.L_871 - .L_870)
	.align		4
.L_870:
        /*1468*/ 	.word	index@(_ZN10layer_norm13ln_bwd_kernelINS_13Kernel_traitsIf13__nv_bfloat16S2_S2_fjLj8192ELj1ELj1ELj8ELj16ENS_18Kernel_traits_baseILj8192EfS2_S2_S2_fjLj256EEEEELb1ELb1ELb0ELb0EEEvNS_9BwdParamsE)
        /*146c*/ 	.word	0x000000ff


	//----- nvinfo : EIATTR_FRAME_SIZE
	.align		4
.L_871:
        /*1470*/ 	.byte	0x04, 0x11
        /*1472*/ 	.short	(.L_873 - .L_872)
	.align		4
.L_872:
        /*1474*/ 	.word	index@($__internal_54_$__cuda_sm70_shflsync_down_p)
        /*1478*/ 	.word	0x00000000


	//----- nvinfo : EIATTR_FRAME_SIZE
	.align		4
.L_873:
        /*147c*/ 	.byte	0x04, 0x11
        /*147e*/ 	.short	(.L_875 - .L_874)
	.align		4
.L_874:
        /*1480*/ 	.word	index@(_ZN10layer_norm13ln_bwd_kernelINS_13Kernel_traitsIf13__nv_bfloat16S2_S2_fjLj8192ELj1ELj1ELj8ELj16ENS_18Kernel_traits_baseILj8192EfS2_S2_S2_fjLj256EEEEELb1ELb1ELb0ELb0EEEvNS_9BwdParamsE)
        /*1484*/ 	.word	0x00000058


	//----- nvinfo : EIATTR_REGCOUNT
	.align		4
.L_875:
        /*1488*/ 	.byte	0x04, 0x2f
        /*148a*/ 	.short	(.L_877 - .L_876)
	.align		4
.L_876:
        /*148c*/ 	.word	index@(_ZN10layer_norm13ln_bwd_kernelINS_13Kernel_traitsIf13__nv_bfloat16S2_S2_fjLj8192ELj1ELj1ELj8ELj16ENS_18Kernel_traits_baseILj8192EfS2_S2_S2_fjLj256EEEEELb1ELb0ELb1ELb1EEEvNS_9BwdParamsE)
        /*1490*/ 	.word	0x000000f0


	//----- nvinfo : EIATTR_FRAME_SIZE
	.align		4
.L_877:
        /*1494*/ 	.byte	0x04, 0x11
        /*1496*/ 	.short	(.L_879 - .L_878)
	.align		4
.L_878:
        /*1498*/ 	.word	index@($__internal_53_$__cuda_sm70_shflsync_down_p)
        /*149c*/ 	.word	0x00000000


	//----- nvinfo : EIATTR_FRAME_SIZE
	.align		4
.L_879:
        /*14a0*/ 	.byte	0x04, 0x11
        /*14a2*/ 	.short	(.L_881 - .L_880)
	.align		4
.L_880:
        /*14a4*/ 	.word	index@(_ZN10layer_norm13ln_bwd_kernelINS_13Kernel_traitsIf13__nv_bfloat16S2_S2_fjLj8192ELj1ELj1ELj8ELj16ENS_18Kernel_traits_baseILj8192EfS2_S2_S2_fjLj256EEEEELb1ELb0ELb1ELb1EEEvNS_9BwdParamsE)
        /*14a8*/ 	.word	0x00000000


	//----- nvinfo : EIATTR_REGCOUNT
	.align		4
.L_881:
        /*14ac*/ 	.byte	0x04, 0x2f
        /*14ae*/ 	.short	(.L_883 - .L_882)
	.align		4
.L_882:
        /*14b0*/ 	.word	index@(_ZN10layer_norm22ln_bwd_finalize_kernelINS_22Kernel_traits_finalizeILj8192Ef13__nv_bfloat16S2_S2_fjLb0ELj1024ELj4ENS_18Kernel_traits_baseILj8192EfS2_S2_S2_fjLj1024EEEEELb0ELb1EEEvNS_9BwdParamsE)
        /*14b4*/ 	.word	0x00000020


	//----- nvinfo : EIATTR_FRAME_SIZE
	.align		4
.L_883:
        /*14b8*/ 	.byte	0x04, 0x11
        /*14ba*/ 	.short	(.L_885 - .L_884)
	.align		4
.L_884:
        /*14bc*/ 	.word	index@($__internal_52_$__cuda_sm70_shflsync_bfly_p)
        /*14c0*/ 	.word	0x00000000


	//----- nvinfo : EIATTR_FRAME_SIZE
	.align		4
.L_885:
        /*14c4*/ 	.byte	0x04, 0x11
        /*14c6*/ 	.short	(.L_887 - .L_886)
	.align		4
.L_886:
        /*14c8*/ 	.word	index@(_ZN10layer_norm22ln_bwd_finalize_kernelINS_22Kernel_traits_finalizeILj8192Ef13__nv_bfloat16S2_S2_fjLb0ELj1024ELj4ENS_18Kernel_traits_baseILj8192EfS2_S2_S2_fjLj1024EEEEELb0ELb1EEEvNS_9BwdParamsE)
        /*14cc*/ 	.word	0x00000000


	//----- nvinfo : EIATTR_REGCOUNT
	.align		4
.L_887:
        /*14d0*/ 	.byte	0x04, 0x2f
        /*14d2*/ 	.short	(.L_889 - .L_888)
	.align		4
.L_888:
        /*14d4*/ 	.word	index@(_ZN10layer_norm13ln_bwd_kernelINS_13Kernel_traitsIf13__nv_bfloat16S2_S2_fjLj8192ELj1ELj1ELj8ELj16ENS_18Kernel_traits_baseILj8192EfS2_S2_S2_fjLj256EEEEELb1ELb0ELb1ELb0EEEvNS_9BwdParamsE)
        /*14d8*/ 	.word	0x000000e0


	//----- nvinfo : EIATTR_FRAME_SIZE
	.align		4
.L_889:
        /*14dc*/ 	.byte	0x04, 0x11
        /*14de*/ 	.short	(.L_891 - .L_890)
	.align		4
.L_890:
        /*14e0*/ 	.word	index@($__internal_51_$__cuda_sm70_shflsync_down_p)
        /*14e4*/ 	.word	0x00000000


	//----- nvinfo : EIATTR_FRAME_SIZE
	.align		4
.L_891:
        /*14e8*/ 	.byte	0x04, 0x11
        /*14ea*/ 	.short	(.L_893 - .L_892)
	.align		4
.L_892:
        /*14ec*/ 	.word	index@(_ZN10layer_norm13ln_bwd_kernelINS_13Kernel_traitsIf13__nv_bfloat16S2_S2_fjLj8192ELj1ELj1ELj8ELj16ENS_18Kernel_traits_baseILj8192EfS2_S2_S2_fjLj256EEEEELb1ELb0ELb1ELb0EEEvNS_9BwdParamsE)
        /*14f0*/ 	.word	0x00000000


	//----- nvinfo : EIATTR_REGCOUNT
	.align		4
.L_893:
        /*14f4*/ 	.byte	0x04, 0x2f
        /*14f6*/ 	.short	(.L_895 - .L_894)
	.align		4
.L_894:
        /*14f8*/ 	.word	index@(_ZN10layer_norm22ln_bwd_finalize_kernelINS_22Kernel_traits_finalizeILj8192Ef13__nv_bfloat16S2_S2_fjLb0ELj1024ELj4ENS_18Kernel_traits_baseILj8192EfS2_S2_S2_fjLj1024EEEEELb0ELb0EEEvNS_9BwdParamsE)
        /*14fc*/ 	.word	0x0000001e


	//----- nvinfo : EIATTR_FRAME_SIZE
	.align		4
.L_895:
        /*1500*/ 	.byte	0x04, 0x11
        /*1502*/ 	.short	(.L_897 - .L_896)
	.align		4
.L_896:
        /*1504*/ 	.word	index@($__internal_50_$__cuda_sm70_shflsync_bfly_p)
        /*1508*/ 	.word	0x00000000


	//----- nvinfo : EIATTR_FRAME_SIZE
	.align		4
.L_897:
        /*150c*/ 	.byte	0x04, 0x11
        /*150e*/ 	.short	(.L_899 - .L_898)
	.align		4
.L_898:
        /*1510*/ 	.word	index@(_ZN10layer_norm22ln_bwd_finalize_kernelINS_22Kernel_traits_finalizeILj8192Ef13__nv_bfloat16S2_S2_fjLb0ELj1024ELj4ENS_18Kernel_traits_baseILj8192EfS2_S2_S2_fjLj1024EEEEELb0ELb0EEEvNS_9BwdParamsE)
        /*1514*/ 	.word	0x00000000


	//----- nvinfo : EIATTR_REGCOUNT
	.align		4
.L_899:
        /*1518*/ 	.byte	0x04, 0x2f
        /*151a*/ 	.short	(.L_901 - .L_900)
	.align		4
.L_900:
        /*151c*/ 	.word	index@(_ZN10layer_norm13ln_bwd_kernelINS_13Kernel_traitsIf13__nv_bfloat16S2_S2_fjLj8192ELj1ELj1ELj8ELj16ENS_18Kernel_traits_baseILj8192EfS2_S2_S2_fjLj256EEEEELb1ELb0ELb0ELb1EEEvNS_9BwdParamsE)
        /*1520*/ 	.word	0x000000f3


	//----- nvinfo : EIATTR_FRAME_SIZE
	.align		4
.L_901:
        /*1524*/ 	.byte	0x04, 0x11
        /*1526*/ 	.short	(.L_903 - .L_902)
	.align		4
.L_902:
        /*1528*/ 	.word	index@($__internal_49_$__cuda_sm70_shflsync_down_p)
        /*152c*/ 	.word	0x00000000


	//----- nvinfo : EIATTR_FRAME_SIZE
	.align		4
.L_903:
        /*1530*/ 	.byte	0x04, 0x11
        /*1532*/ 	.short	(.L_905 - .L_904)
	.align		4
.L_904:
        /*1534*/ 	.word	index@(_ZN10layer_norm13ln_bwd_kernelINS_13Kernel_traitsIf13__nv_bfloat16S2_S2_fjLj8192ELj1ELj1ELj8ELj16ENS_18Kernel_traits_baseILj8192EfS2_S2_S2_fjLj256EEEEELb1ELb0ELb0ELb1EEEvNS_9BwdParamsE)
        /*1538*/ 	.word	0x00000000


	//----- nvinfo : EIATTR_REGCOUNT
	.align		4
.L_905:
        /*153c*/ 	.byte	0x04, 0x2f
        /*153e*/ 	.short	(.L_907 - .L_906)
	.align		4
.L_906:
        /*1540*/ 	.word	index@(_ZN10layer_norm13ln_bwd_kernelINS_13Kernel_traitsIf13__nv_bfloat16S2_S2_fjLj8192ELj1ELj1ELj8ELj16ENS_18Kernel_traits_baseILj8192EfS2_S2_S2_fjLj256EEEEELb1ELb0ELb0ELb0EEEvNS_9BwdParamsE)
        /*1544*/ 	.word	0x000000da


	//----- nvinfo : EIATTR_FRAME_SIZE
	.align		4
.L_907:
        /*1548*/ 	.byte	0x04, 0x11
        /*154a*/ 	.short	(.L_909 - .L_908)
	.align		4
.L_908:
        /*154c*/ 	.word	index@($__internal_48_$__cuda_sm70_shflsync_down_p)
        /*1550*/ 	.word	0x00000000


	//----- nvinfo : EIATTR_FRAME_SIZE
	.align		4
.L_909:
        /*1554*/ 	.byte	0x04, 0x11
        /*1556*/ 	.short	(.L_911 - .L_910)
	.align		4
.L_910:
        /*1558*/ 	.word	index@(_ZN10layer_norm13ln_bwd_kernelINS_13Kernel_traitsIf13__nv_bfloat16S2_S2_fjLj8192ELj1ELj1ELj8ELj16ENS_18Kernel_traits_baseILj8192EfS2_S2_S2_fjLj256EEEEELb1ELb0ELb0ELb0EEEvNS_9BwdParamsE)
        /*155c*/ 	.word	0x00000000


	//----- nvinfo : EIATTR_REGCOUNT
	.align		4
.L_911:
        /*1560*/ 	.byte	0x04, 0x2f
        /*1562*/ 	.short	(.L_913 - .L_912)
	.align		4
.L_912:
        /*1564*/ 	.word	index@(_ZN10layer_norm13ln_bwd_kernelINS_13Kernel_traitsIf13__nv_bfloat16S2_S2_fjLj8192ELj1ELj1ELj8ELj16ENS_18Kernel_traits_baseILj8192EfS2_S2_S2_fjLj256EEEEELb0ELb1ELb1ELb1EEEvNS_9BwdParamsE)
        /*1568*/ 	.word	0x000000ff


	//----- nvinfo : EIATTR_FRAME_SIZE
	.align		4
.L_913:
        /*156c*/ 	.byte	0x04, 0x11
        /*156e*/ 	.short	(.L_915 - .L_914)
	.align		4
.L_914:
        /*1570*/ 	.word	index@($__internal_47_$__cuda_sm70_shflsync_down_p)
        /*1574*/ 	.word	0x00000000


	//----- nvinfo : EIATTR_FRAME_SIZE
	.align		4
.L_915:
        /*1578*/ 	.byte	0x04, 0x11
        /*157a*/ 	.short	(.L_917 - .L_916)
	.align		4
.L_916:
        /*157c*/ 	.word	index@(_ZN10layer_norm13ln_bwd_kernelINS_13Kernel_traitsIf13__nv_bfloat16S2_S2_fjLj8192ELj1ELj1ELj8ELj16ENS_18Kernel_traits_baseILj8192EfS2_S2_S2_fjLj256EEEEELb0ELb1ELb1ELb1EEEvNS_9BwdParamsE)
        /*1580*/ 	.word	0x00000058


	//----- nvinfo : EIATTR_REGCOUNT
	.align		4
.L_917:
        /*1584*/ 	.byte	0x04, 0x2f
        /*1586*/ 	.short	(.L_919 - .L_918)
	.align		4
.L_918:
        /*1588*/ 	.word	index@(_ZN10layer_norm13ln_bwd_kernelINS_13Kernel_traitsIf13__nv_bfloat16S2_S2_fjLj8192ELj1ELj1ELj8ELj16ENS_18Kernel_traits_baseILj8192EfS2_S2_S2_fjLj256EEEEELb0ELb1ELb1ELb0EEEvNS_9BwdParamsE)
        /*158c*/ 	.word	0x000000ff


	//----- nvinfo : EIATTR_FRAME_SIZE
	.align		4
.L_919:
        /*1590*/ 	.byte	0x04, 0x11
        /*1592*/ 	.short	(.L_921 - .L_920)
	.align		4
.L_920:
        /*1594*/ 	.word	index@($__internal_46_$__cuda_sm70_shflsync_down_p)
        /*1598*/ 	.word	0x00000000


	//----- nvinfo : EIATTR_FRAME_SIZE
	.align		4
.L_921:
        /*159c*/ 	.byte	0x04, 0x11
        /*159e*/ 	.short	(.L_923 - .L_922)
	.align		4
.L_922:
        /*15a0*/ 	.word	index@(_ZN10layer_norm13ln_bwd_kernelINS_13Kernel_traitsIf13__nv_bfloat16S2_S2_fjLj8192ELj1ELj1ELj8ELj16ENS_18Kernel_traits_baseILj8192EfS2_S2_S2_fjLj256EEEEELb0ELb1ELb1ELb0EEEvNS_9BwdParamsE)
        /*15a4*/ 	.word	0x00000058


	//----- nvinfo : EIATTR_REGCOUNT
	.align		4
.L_923:
        /*15a8*/ 	.byte	0x04, 0x2f
        /*15aa*/ 	.short	(.L_925 - .L_924)
	.align		4
.L_924:
        /*15ac*/ 	.word	index@(_ZN10layer_norm13ln_bwd_kernelINS_13Kernel_traitsIf13__nv_bfloat16S2_S2_fjLj8192ELj1ELj1ELj8ELj16ENS_18Kernel_traits_baseILj8192EfS2_S2_S2_fjLj256EEEEELb0ELb1ELb0ELb1EEEvNS_9BwdParamsE)
        /*15b0*/ 	.word	0x000000ff


	//----- nvinfo : EIATTR_FRAME_SIZE
	.align		4
.L_925:
        /*15b4*/ 	.byte	0x04, 0x11
        /*15b6*/ 	.short	(.L_927 - .L_926)
	.align		4
.L_926:
        /*15b8*/ 	.word	index@($__internal_45_$__cuda_sm70_shflsync_down_p)
        /*15bc*/ 	.word	0x00000000


	//----- nvinfo : EIATTR_FRAME_SIZE
	.align		4
.L_927:
        /*15c0*/ 	.byte	0x04, 0x11
        /*15c2*/ 	.short	(.L_929 - .L_928)
	.align		4
.L_928:
        /*15c4*/ 	.word	index@(_ZN10layer_norm13ln_bwd_kernelINS_13Kernel_traitsIf13__nv_bfloat16S2_S2_fjLj8192ELj1ELj1ELj8ELj16ENS_18Kernel_traits_baseILj8192EfS2_S2_S2_fjLj256EEEEELb0ELb1ELb0ELb1EEEvNS_9BwdParamsE)
        /*15c8*/ 	.word	0x00000028


	//----- nvinfo : EIATTR_REGCOUNT
	.align		4
.L_929:
        /*15cc*/ 	.byte	0x04, 0x2f
        /*15ce*/ 	.short	(.L_931 - .L_930)
	.align		4
.L_930:
        /*15d0*/ 	.word	index@(_ZN10layer_norm13ln_bwd_kernelINS_13Kernel_traitsIf13__nv_bfloat16S2_S2_fjLj8192ELj1ELj1ELj8ELj16ENS_18Kernel_traits_baseILj8192EfS2_S2_S2_fjLj256EEEEELb0ELb1ELb0ELb0EEEvNS_9BwdParamsE)
        /*15d4*/ 	.word	0x000000ff


	//----- nvinfo : EIATTR_FRAME_SIZE
	.align		4
.L_931:
        /*15d8*/ 	.byte	0x04, 0x11
        /*15da*/ 	.short	(.L_933 - .L_932)
	.align		4
.L_932:
        /*15dc*/ 	.word	index@($__internal_44_$__cuda_sm70_shflsync_down_p)
        /*15e0*/ 	.word	0x00000000


	//----- nvinfo : EIATTR_FRAME_SIZE
	.align		4
.L_933:
        /*15e4*/ 	.byte	0x04, 0x11
        /*15e6*/ 	.short	(.L_935 - .L_934)
	.align		4
.L_934:
        /*15e8*/ 	.word	index@(_ZN10layer_norm13ln_bwd_kernelINS_13Kernel_traitsIf13__nv_bfloat16S2_S2_fjLj8192ELj1ELj1ELj8ELj16ENS_18Kernel_traits_baseILj8192EfS2_S2_S2_fjLj256EEEEELb0ELb1ELb0ELb0EEEvNS_9BwdParamsE)
        /*15ec*/ 	.word	0x00000028


	//----- nvinfo : EIATTR_REGCOUNT
	.align		4
.L_935:
        /*15f0*/ 	.byte	0x04, 0x2f
        /*15f2*/ 	.short	(.L_937 - .L_936)
	.align		4
.L_936:
        /*15f4*/ 	.word	index@(_ZN10layer_norm13ln_bwd_kernelINS_13Kernel_traitsIf13__nv_bfloat16S2_S2_fjLj8192ELj1ELj1ELj8ELj16ENS_18Kernel_traits_baseILj8192EfS2_S2_S2_fjLj256EEEEELb0ELb0ELb1ELb1EEEvNS_9BwdParamsE)
        /*15f8*/ 	.word	0x000000ef


	//----- nvinfo : EIATTR_FRAME_SIZE
	.align		4
.L_937:
        /*15fc*/ 	.byte	0x04, 0x11
        /*15fe*/ 	.short	(.L_939 - .L_938)
	.align		4
.L_938:
        /*1600*/ 	.word	index@($__internal_43_$__cuda_sm70_shflsync_down_p)
        /*1604*/ 	.word	0x00000000


	//----- nvinfo : EIATTR_FRAME_SIZE
	.align		4
.L_939:
        /*1608*/ 	.byte	0x04, 0x11
        /*160a*/ 	.short	(.L_941 - .L_940)
	.align		4
.L_940:
        /*160c*/ 	.word	index@(_ZN10layer_norm13ln_bwd_kernelINS_13Kernel_traitsIf13__nv_bfloat16S2_S2_fjLj8192ELj1ELj1ELj8ELj16ENS_18Kernel_traits_baseILj8192EfS2_S2_S2_fjLj256EEEEELb0ELb0ELb1ELb1EEEvNS_9BwdParamsE)
        /*1610*/ 	.word	0x00000000


	//----- nvinfo : EIATTR_REGCOUNT
	.align		4
.L_941:
        /*1614*/ 	.byte	0x04, 0x2f
        /*1616*/ 	.short	(.L_943 - .L_942)
	.align		4
.L_942:
        /*1618*/ 	.word	index@(_ZN10layer_norm13ln_bwd_kernelINS_13Kernel_traitsIf13__nv_bfloat16S2_S2_fjLj8192ELj1ELj1ELj8ELj16ENS_18Kernel_traits_baseILj8192EfS2_S2_S2_fjLj256EEEEELb0ELb0ELb1ELb0EEEvNS_9BwdParamsE)
        /*161c*/ 	.word	0x000000d8


	//----- nvinfo : EIATTR_FRAME_SIZE
	.align		4
.L_943:
        /*1620*/ 	.byte	0x04, 0x11
        /*1622*/ 	.short	(.L_945 - .L_944)
	.align		4
.L_944:
        /*1624*/ 	.word	index@($__internal_42_$__cuda_sm70_shflsync_down_p)
        /*1628*/ 	.word	0x00000000


	//----- nvinfo : EIATTR_FRAME_SIZE
	.align		4
.L_945:
        /*162c*/ 	.byte	0x04, 0x11
        /*162e*/ 	.short	(.L_947 - .L_946)
	.align		4
.L_946:
        /*1630*/ 	.word	index@(_ZN10layer_norm13ln_bwd_kernelINS_13Kernel_traitsIf13__nv_bfloat16S2_S2_fjLj8192ELj1ELj1ELj8ELj16ENS_18Kernel_traits_baseILj8192EfS2_S2_S2_fjLj256EEEEELb0ELb0ELb1ELb0EEEvNS_9BwdParamsE)
        /*1634*/ 	.word	0x00000000


	//----- nvinfo : EIATTR_REGCOUNT
	.align		4
.L_947:
        /*1638*/ 	.byte	0x04, 0x2f
        /*163a*/ 	.short	(.L_949 - .L_948)
	.align		4
.L_948:
        /*163c*/ 	.word	index@(_ZN10layer_norm13ln_bwd_kernelINS_13Kernel_traitsIf13__nv_bfloat16S2_S2_fjLj8192ELj1ELj1ELj8ELj16ENS_18Kernel_traits_baseILj8192EfS2_S2_S2_fjLj256EEEEELb0ELb0ELb0ELb1EEEvNS_9BwdParamsE)
        /*1640*/ 	.word	0x000000df


	//----- nvinfo : EIATTR_FRAME_SIZE
	.align		4
.L_949:
        /*1644*/ 	.byte	0x04, 0x11
        /*1646*/ 	.short	(.L_951 - .L_950)
	.align		4
.L_950:
        /*1648*/ 	.word	index@($__internal_41_$__cuda_sm70_shflsync_down_p)
        /*164c*/ 	.word	0x00000000


	//----- nvinfo : EIATTR_FRAME_SIZE
	.align		4
.L_951:
        /*1650*/ 	.byte	0x04, 0x11
        /*1652*/ 	.short	(.L_953 - .L_952)
	.align		4
.L_952:
        /*1654*/ 	.word	index@(_ZN10layer_norm13ln_bwd_kernelINS_13Kernel_traitsIf13__nv_bfloat16S2_S2_fjLj8192ELj1ELj1ELj8ELj16ENS_18Kernel_traits_baseILj8192EfS2_S2_S2_fjLj256EEEEELb0ELb0ELb0ELb1EEEvNS_9BwdParamsE)
        /*1658*/ 	.word	0x00000000


	//----- nvinfo : EIATTR_REGCOUNT
	.align		4
.L_953:
        /*165c*/ 	.byte	0x04, 0x2f
        /*165e*/ 	.short	(.L_955 - .L_954)
	.align		4
.L_954:
        /*1660*/ 	.word	index@(_ZN10layer_norm13ln_bwd_kernelINS_13Kernel_traitsIf13__nv_bfloat16S2_S2_fjLj8192ELj1ELj1ELj8ELj16ENS_18Kernel_traits_baseILj8192EfS2_S2_S2_fjLj256EEEEELb0ELb0ELb0ELb0EEEvNS_9BwdParamsE)
        /*1664*/ 	.word	0x000000d3


	//----- nvinfo : EIATTR_FRAME_SIZE
	.align		4
.L_955:
        /*1668*/ 	.byte	0x04, 0x11
        /*166a*/ 	.short	(.L_957 - .L_956)
	.align		4
.L_956:
        /*166c*/ 	.word	index@($__internal_40_$__cuda_sm70_shflsync_down_p)
        /*1670*/ 	.word	0x00000000


	//----- nvinfo : EIATTR_FRAME_SIZE
	.align		4
.L_957:
        /*1674*/ 	.byte	0x04, 0x11
        /*1676*/ 	.short	(.L_959 - .L_958)
	.align		4
.L_958:
        /*1678*/ 	.word	index@(_ZN10layer_norm13ln_bwd_kernelINS_13Kernel_traitsIf13__nv_bfloat16S2_S2_fjLj8192ELj1ELj1ELj8ELj16ENS_18Kernel_traits_baseILj8192EfS2_S2_S2_fjLj256EEEEELb0ELb0ELb0ELb0EEEvNS_9BwdParamsE)
        /*167c*/ 	.word	0x00000000


	//----- nvinfo : EIATTR_REGCOUNT
	.align		4
.L_959:
        /*1680*/ 	.byte	0x04, 0x2f
        /*1682*/ 	.short	(.L_961 - .L_960)
	.align		4
.L_960:
        /*1684*/ 	.word	index@(_ZN10layer_norm13ln_bwd_kernelINS_13Kernel_traitsI6__halfS2_S2_S2_fjLj8192ELj1ELj1ELj8ELj16ENS_18Kernel_traits_baseILj8192ES2_S2_S2_S2_fjLj256EEEEELb1ELb1ELb1ELb1EEEvNS_9BwdParamsE)
        /*1688*/ 	.word	0x000000ff


	//----- nvinfo : EIATTR_FRAME_SIZE
	.align		4
.L_961:
        /*168c*/ 	.byte	0x04, 0x11
        /*168e*/ 	.short	(.L_963 - .L_962)
	.align		4
.L_962:
        /*1690*/ 	.word	index@($__internal_39_$__cuda_sm70_shflsync_down_p)
        /*1694*/ 	.word	0x00000000


	//----- nvinfo : EIATTR_FRAME_SIZE
	.align		4
.L_963:
        /*1698*/ 	.byte	0x04, 0x11
        /*169a*/ 	.short	(.L_965 - .L_964)
	.align		4
.L_964:
        /*169c*/ 	.word	index@(_ZN10layer_norm13ln_bwd_kernelINS_13Kernel_traitsI6__halfS2_S2_S2_fjLj8192ELj1ELj1ELj8ELj16ENS_18Kernel_traits_baseILj8192ES2_S2_S2_S2_fjLj256EEEEELb1ELb1ELb1ELb1EEEvNS_9BwdParamsE)
        /*16a0*/ 	.word	0x00000038


	//----- nvinfo : EIATTR_REGCOUNT
	.align		4
.L_965:
        /*16a4*/ 	.byte	0x04, 0x2f
        /*16a6*/ 	.short	(.L_967 - .L_966)
	.align		4
.L_966:
        /*16a8*/ 	.word	index@(_ZN10layer_norm22ln_bwd_finalize_kernelINS_22Kernel_traits_finalizeILj8192E6__halfS2_S2_S2_fjLb1ELj1024ELj4ENS_18Kernel_traits_baseILj8192ES2_S2_S2_S2_fjLj1024EEEEELb1ELb1EEEvNS_9BwdParamsE)
        /*16ac*/ 	.word	0x00000020


	//----- nvinfo : EIATTR_FRAME_SIZE
	.align		4
.L_967:
        /*16b0*/ 	.byte	0x04, 0x11
        /*16b2*/ 	.short	(.L_969 - .L_968)
	.align		4
.L_968:
        /*16b4*/ 	.word	index@($__internal_38_$__cuda_sm70_shflsync_bfly_p)
        /*16b8*/ 	.word	0x00000000


	//----- nvinfo : EIATTR_FRAME_SIZE
	.align		4
.L_969:
        /*16bc*/ 	.byte	0x04, 0x11
        /*16be*/ 	.short	(.L_971 - .L_970)
	.align		4
.L_970:
        /*16c0*/ 	.word	index@(_ZN10layer_norm22ln_bwd_finalize_kernelINS_22Kernel_traits_finalizeILj8192E6__halfS2_S2_S2_fjLb1ELj1024ELj4ENS_18Kernel_traits_baseILj8192ES2_S2_S2_S2_fjLj1024EEEEELb1ELb1EEEvNS_9BwdParamsE)
        /*16c4*/ 	.word	0x00000000


	//----- nvinfo : EIATTR_REGCOUNT
	.align		4
.L_971:
        /*16c8*/ 	.byte	0x04, 0x2f
        /*16ca*/ 	.short	(.L_973 - .L_972)
	.align		4
.L_972:
        /*16cc*/ 	.word	index@(_ZN10layer_norm13ln_bwd_kernelINS_13Kernel_traitsI6__halfS2_S2_S2_fjLj8192ELj1ELj1ELj8ELj16ENS_18Kernel_traits_baseILj8192ES2_S2_S2_S2_fjLj256EEEEELb1ELb1ELb1ELb0EEEvNS_9BwdParamsE)
        /*16d0*/ 	.word	0x000000ff


	//----- nvinfo : EIATTR_FRAME_SIZE
	.align		4
.L_973:
        /*16d4*/ 	.byte	0x04, 0x11
        /*16d6*/ 	.short	(.L_975 - .L_974)
	.align		4
.L_974:
        /*16d8*/ 	.word	index@($__internal_37_$__cuda_sm70_shflsync_down_p)
        /*16dc*/ 	.word	0x00000000


	//----- nvinfo : EIATTR_FRAME_SIZE
	.align		4
.L_975:
        /*16e0*/ 	.byte	0x04, 0x11
        /*16e2*/ 	.short	(.L_977 - .L_976)
	.align		4
.L_976:
        /*16e4*/ 	.word	index@(_ZN10layer_norm13ln_bwd_kernelINS_13Kernel_traitsI6__halfS2_S2_S2_fjLj8192ELj1ELj1ELj8ELj16ENS_18Kernel_traits_baseILj8192ES2_S2_S2_S2_fjLj256EEEEELb1ELb1ELb1ELb0EEEvNS_9BwdParamsE)
        /*16e8*/ 	.word	0x00000080


	//----- nvinfo : EIATTR_REGCOUNT
	.align		4
.L_977:
        /*16ec*/ 	.byte	0x04, 0x2f
        /*16ee*/ 	.short	(.L_979 - .L_978)
	.align		4
.L_978:
        /*16f0*/ 	.word	index@(_ZN10layer_norm22ln_bwd_finalize_kernelINS_22Kernel_traits_finalizeILj8192E6__halfS2_S2_S2_fjLb1ELj1024ELj4ENS_18Kernel_traits_baseILj8192ES2_S2_S2_S2_fjLj1024EEEEELb1ELb0EEEvNS_9BwdParamsE)
        /*16f4*/ 	.word	0x00000020


	//----- nvinfo : EIATTR_FRAME_SIZE
	.align		4
.L_979:
        /*16f8*/ 	.byte	0x04, 0x11
        /*16fa*/ 	.short	(.L_981 - .L_980)
	.align		4
.L_980:
        /*16fc*/ 	.word	index@($__internal_36_$__cuda_sm70_shflsync_bfly_p)
        /*1700*/ 	.word	0x00000000


	//----- nvinfo : EIATTR_FRAME_SIZE
	.align		4
.L_981:
        /*1704*/ 	.byte	0x04, 0x11
        /*1706*/ 	.short	(.L_983 - .L_982)
	.align		4
.L_982:
        /*1708*/ 	.word	index@(_ZN10layer_norm22ln_bwd_finalize_kernelINS_22Kernel_traits_finalizeILj8192E6__halfS2_S2_S2_fjLb1ELj1024ELj4ENS_18Kernel_traits_baseILj8192ES2_S2_S2_S2_fjLj1024EEEEELb1ELb0EEEvNS_9BwdParamsE)
        /*170c*/ 	.word	0x00000000


	//----- nvinfo : EIATTR_REGCOUNT
	.align		4
.L_983:
        /*1710*/ 	.byte	0x04, 0x2f
        /*1712*/ 	.short	(.L_985 - .L_984)
	.align		4
.L_984:
        /*1714*/ 	.word	index@(_ZN10layer_norm13ln_bwd_kernelINS_13Kernel_traitsI6__halfS2_S2_S2_fjLj8192ELj1ELj1ELj8ELj16ENS_18Kernel_traits_baseILj8192ES2_S2_S2_S2_fjLj256EEEEELb1ELb1ELb0ELb1EEEvNS_9BwdParamsE)
        /*1718*/ 	.word	0x000000ff


	//----- nvinfo : EIATTR_FRAME_SIZE
	.align		4
.L_985:
        /*171c*/ 	.byte	0x04, 0x11
        /*171e*/ 	.short	(.L_987 - .L_986)
	.align		4
.L_986:
        /*1720*/ 	.word	index@($__internal_35_$__cuda_sm70_shflsync_down_p)
        /*1724*/ 	.word	0x00000000


	//----- nvinfo : EIATTR_FRAME_SIZE
	.align		4
.L_987:
        /*1728*/ 	.byte	0x04, 0x11
        /*172a*/ 	.short	(.L_989 - .L_988)
	.align		4
.L_988:
        /*172c*/ 	.word	index@(_ZN10layer_norm13ln_bwd_kernelINS_13Kernel_traitsI6__halfS2_S2_S2_fjLj8192ELj1ELj1ELj8ELj16ENS_18Kernel_traits_baseILj8192ES2_S2_S2_S2_fjLj256EEEEELb1ELb1ELb0ELb1EEEvNS_9BwdParamsE)
        /*1730*/ 	.word	0x00000000


	//----- nvinfo : EIATTR_REGCOUNT
	.align		4
.L_989:
        /*1734*/ 	.byte	0x04, 0x2f
        /*1736*/ 	.short	(.L_991 - .L_990)
	.align		4
.L_990:
        /*1738*/ 	.word	index@(_ZN10layer_norm13ln_bwd_kernelINS_13Kernel_traitsI6__halfS2_S2_S2_fjLj8192ELj1ELj1ELj8ELj16ENS_18Kernel_traits_baseILj8192ES2_S2_S2_S2_fjLj256EEEEELb1ELb1ELb0ELb0EEEvNS_9BwdParamsE)
        /*173c*/ 	.word	0x000000ff


	//----- nvinfo : EIATTR_FRAME_SIZE
	.align		4
.L_991:
        /*1740*/ 	.byte	0x04, 0x11
        /*1742*/ 	.short	(.L_993 - .L_992)
	.align		4
.L_992:
        /*1744*/ 	.word	index@($__internal_34_$__cuda_sm70_shflsync_down_p)
        /*1748*/ 	.word	0x00000000


	//----- nvinfo : EIATTR_FRAME_SIZE
	.align		4
.L_993:
        /*174c*/ 	.byte	0x04, 0x11
        /*174e*/ 	.short	(.L_995 - .L_994)
	.align		4
.L_994:
        /*1750*/ 	.word	index@(_ZN10layer_norm13ln_bwd_kernelINS_13Kernel_traitsI6__halfS2_S2_S2_fjLj8192ELj1ELj1ELj8ELj16ENS_18Kernel_traits_baseILj8192ES2_S2_S2_S2_fjLj256EEEEELb1ELb1ELb0ELb0EEEvNS_9BwdParamsE)
        /*1754*/ 	.word	0x00000048


	//----- nvinfo : EIATTR_REGCOUNT
	.align		4
.L_995:
        /*1758*/ 	.byte	0x04, 0x2f
        /*175a*/ 	.short	(.L_997 - .L_996)
	.align		4
.L_996:
        /*175c*/ 	.word	index@(_ZN10layer_norm13ln_bwd_kernelINS_13Kernel_traitsI6__halfS2_S2_S2_fjLj8192ELj1ELj1ELj8ELj16ENS_18Kernel_traits_baseILj8192ES2_S2_S2_S2_fjLj256EEEEELb1ELb0ELb1ELb1EEEvNS_9BwdParamsE)
        /*1760*/ 	.word	0x000000fb


	//----- nvinfo : EIATTR_FRAME_SIZE
	.align		4
.L_997:
        /*1764*/ 	.byte	0x04, 0x11
        /*1766*/ 	.short	(.L_999 - .L_998)
	.align		4
.L_998:
        /*1768*/ 	.word	index@($__internal_33_$__cuda_sm70_shflsync_down_p)
        /*176c*/ 	.word	0x00000000


	//----- nvinfo : EIATTR_FRAME_SIZE
	.align		4
.L_999:
        /*1770*/ 	.byte	0x04, 0x11
        /*1772*/ 	.short	(.L_1001 - .L_1000)
	.align		4
.L_1000:
        /*1774*/ 	.word	index@(_ZN10layer_norm13ln_bwd_kernelINS_13Kernel_traitsI6__halfS2_S2_S2_fjLj8192ELj1ELj1ELj8ELj16ENS_18Kernel_traits_baseILj8192ES2_S2_S2_S2_fjLj256EEEEELb1ELb0ELb1ELb1EEEvNS_9BwdParamsE)
        /*1778*/ 	.word	0x00000000


	//----- nvinfo : EIATTR_REGCOUNT
	.align		4
.L_1001:
        /*177c*/ 	.byte	0x04, 0x2f
        /*177e*/ 	.short	(.L_1003 - .L_1002)
	.align		4
.L_1002:
        /*1780*/ 	.word	index@(_ZN10layer_norm22ln_bwd_finalize_kernelINS_22Kernel_traits_finalizeILj8192E6__halfS2_S2_S2_fjLb0ELj1024ELj4ENS_18Kernel_traits_baseILj8192ES2_S2_S2_S2_fjLj1024EEEEELb0ELb1EEEvNS_9BwdParamsE)
        /*1784*/ 	.word	0x00000020


	//----- nvinfo : EIATTR_FRAME_SIZE
	.align		4
.L_1003:
        /*1788*/ 	.byte	0x04, 0x11
        /*178a*/ 	.short	(.L_1005 - .L_1004)
	.align		4
.L_1004:
        /*178c*/ 	.word	index@($__internal_32_$__cuda_sm70_shflsync_bfly_p)
        /*1790*/ 	.word	0x00000000


	//----- nvinfo : EIATTR_FRAME_SIZE
	.align		4
.L_1005:
        /*1794*/ 	.byte	0x04, 0x11
        /*1796*/ 	.short	(.L_1007 - .L_1006)
	.align		4
.L_1006:
        /*1798*/ 	.word	index@(_ZN10layer_norm22ln_bwd_finalize_kernelINS_22Kernel_traits_finalizeILj8192E6__halfS2_S2_S2_fjLb0ELj1024ELj4ENS_18Kernel_traits_baseILj8192ES2_S2_S2_S2_fjLj1024EEEEELb0ELb1EEEvNS_9BwdParamsE)
        /*179c*/ 	.word	0x00000000


	//----- nvinfo : EIATTR_REGCOUNT
	.align		4
.L_1007:
        /*17a0*/ 	.byte	0x04, 0x2f
        /*17a2*/ 	.short	(.L_1009 - .L_1008)
	.align		4
.L_1008:
        /*17a4*/ 	.word	index@(_ZN10layer_norm13ln_bwd_kernelINS_13Kernel_traitsI6__halfS2_S2_S2_fjLj8192ELj1ELj1ELj8ELj16ENS_18Kernel_traits_baseILj8192ES2_S2_S2_S2_fjLj256EEEEELb1ELb0ELb1ELb0EEEvNS_9BwdParamsE)
        /*17a8*/ 	.word	0x000000e3


	//----- nvinfo : EIATTR_FRAME_SIZE
	.align		4
.L_1009:
        /*17ac*/ 	.byte	0x04, 0x11
        /*17ae*/ 	.short	(.L_1011 - .L_1010)
	.align		4
.L_1010:
        /*17b0*/ 	.word	index@($__internal_31_$__cuda_sm70_shflsync_down_p)
        /*17b4*/ 	.word	0x00000000


	//----- nvinfo : EIATTR_FRAME_SIZE
	.align		4
.L_1011:
        /*17b8*/ 	.byte	0x04, 0x11
        /*17ba*/ 	.short	(.L_1013 - .L_1012)
	.align		4
.L_1012:
        /*17bc*/ 	.word	index@(_ZN10layer_norm13ln_bwd_kernelINS_13Kernel_traitsI6__halfS2_S2_S2_fjLj8192ELj1ELj1ELj8ELj16ENS_18Kernel_traits_baseILj8192ES2_S2_S2_S2_fjLj256EEEEELb1ELb0ELb1ELb0EEEvNS_9BwdParamsE)
        /*17c0*/ 	.word	0x00000000


	//----- nvinfo : EIATTR_REGCOUNT
	.align		4
.L_1013:
        /*17c4*/ 	.byte	0x04, 0x2f
        /*17c6*/ 	.short	(.L_1015 - .L_1014)
	.align		4
.L_1014:
        /*17c8*/ 	.word	index@(_ZN10layer_norm22ln_bwd_finalize_kernelINS_22Kernel_traits_finalizeILj8192E6__halfS2_S2_S2_fjLb0ELj1024ELj4ENS_18Kernel_traits_baseILj8192ES2_S2_S2_S2_fjLj1024EEEEELb0ELb0EEEvNS_9BwdParamsE)
        /*17cc*/ 	.word	0x0000001e


	//----- nvinfo : EIATTR_FRAME_SIZE
	.align		4
.L_1015:
        /*17d0*/ 	.byte	0x04, 0x11
        /*17d2*/ 	.short	(.L_1017 - .L_1016)
	.align		4
.L_1016:
        /*17d4*/ 	.word	index@($__internal_30_$__cuda_sm70_shflsync_bfly_p)
        /*17d8*/ 	.word	0x00000000


	//----- nvinfo : EIATTR_FRAME_SIZE
	.align		4
.L_1017:
        /*17dc*/ 	.byte	0x04, 0x11
        /*17de*/ 	.short	(.L_1019 - .L_1018)
	.align		4
.L_1018:
        /*17e0*/ 	.word	index@(_ZN10layer_norm22ln_bwd_finalize_kernelINS_22Kernel_traits_finalizeILj8192E6__halfS2_S2_S2_fjLb0ELj1024ELj4ENS_18Kernel_traits_baseILj8192ES2_S2_S2_S2_fjLj1024EEEEELb0ELb0EEEvNS_9BwdParamsE)
        /*17e4*/ 	.word	0x00000000


	//----- nvinfo : EIATTR_REGCOUNT
	.align		4
.L_1019:
        /*17e8*/ 	.byte	0x04, 0x2f
        /*17ea*/ 	.short	(.L_1021 - .L_1020)
	.align		4
.L_1020:
        /*17ec*/ 	.word	index@(_ZN10layer_norm13ln_bwd_kernelINS_13Kernel_traitsI6__halfS2_S2_S2_fjLj8192ELj1ELj1ELj8ELj16ENS_18Kernel_traits_baseILj8192ES2_S2_S2_S2_fjLj256EEEEELb1ELb0ELb0ELb1EEEvNS_9BwdParamsE)
        /*17f0*/ 	.word	0x000000ec


	//----- nvinfo : EIATTR_FRAME_SIZE
	.align		4
.L_1021:
        /*17f4*/ 	.byte	0x04, 0x11
        /*17f6*/ 	.short	(.L_1023 - .L_1022)
	.align		4
.L_1022:
        /*17f8*/ 	.word	index@($__internal_29_$__cuda_sm70_shflsync_down_p)
        /*17fc*/ 	.word	0x00000000


	//----- nvinfo : EIATTR_FRAME_SIZE
	.align		4
.L_1023:
        /*1800*/ 	.byte	0x04, 0x11
        /*1802*/ 	.short	(.L_1025 - .L_1024)
	.align		4
.L_1024:
        /*1804*/ 	.word	index@(_ZN10layer_norm13ln_bwd_kernelINS_13Kernel_traitsI6__halfS2_S2_S2_fjLj8192ELj1ELj1ELj8ELj16ENS_18Kernel_traits_baseILj8192ES2_S2_S2_S2_fjLj256EEEEELb1ELb0ELb0ELb1EEEvNS_9BwdParamsE)
        /*1808*/ 	.word	0x00000000


	//----- nvinfo : EIATTR_REGCOUNT
	.align		4
.L_1025:
        /*180c*/ 	.byte	0x04, 0x2f
        /*180e*/ 	.short	(.L_1027 - .L_1026)
	.align		4
.L_1026:
        /*1810*/ 	.word	index@(_ZN10layer_norm13ln_bwd_kernelINS_13Kernel_traitsI6__halfS2_S2_S2_fjLj8192ELj1ELj1ELj8ELj16ENS_18Kernel_traits_baseILj8192ES2_S2_S2_S2_fjLj256EEEEELb1ELb0ELb0ELb0EEEvNS_9BwdParamsE)
        /*1814*/ 	.word	0x000000da


	//----- nvinfo : EIATTR_FRAME_SIZE
	.align		4
.L_1027:
        /*1818*/ 	.byte	0x04, 0x11
        /*181a*/ 	.short	(.L_1029 - .L_1028)
	.align		4
.L_1028:
        /*181c*/ 	.word	index@($__internal_28_$__cuda_sm70_shflsync_down_p)
        /*1820*/ 	.word	0x00000000


	//----- nvinfo : EIATTR_FRAME_SIZE
	.align		4
.L_1029:
        /*1824*/ 	.byte	0x04, 0x11
        /*1826*/ 	.short	(.L_1031 - .L_1030)
	.align		4
.L_1030:
        /*1828*/ 	.word	index@(_ZN10layer_norm13ln_bwd_kernelINS_13Kernel_traitsI6__halfS2_S2_S2_fjLj8192ELj1ELj1ELj8ELj16ENS_18Kernel_traits_baseILj8192ES2_S2_S2_S2_fjLj256EEEEELb1ELb0ELb0ELb0EEEvNS_9BwdParamsE)
        /*182c*/ 	.word	0x00000000


	//----- nvinfo : EIATTR_REGCOUNT
	.align		4
.L_1031:
        /*1830*/ 	.byte	0x04, 0x2f
        /*1832*/ 	.short	(.L_1033 - .L_1032)
	.align		4
.L_1032:
        /*1834*/ 	.word	index@(_ZN10layer_norm13ln_bwd_kernelINS_13Kernel_traitsI6__halfS2_S2_S2_fjLj8192ELj1ELj1ELj8ELj16ENS_18Kernel_traits_baseILj8192ES2_S2_S2_S2_fjLj256EEEEELb0ELb1ELb1ELb1EEEvNS_9BwdParamsE)
        /*1838*/ 	.word	0x000000ff


	//----- nvinfo : EIATTR_FRAME_SIZE
	.align		4
.L_1033:
        /*183c*/ 	.byte	0x04, 0x11
        /*183e*/ 	.short	(.L_1035 - .L_1034)
	.align		4
.L_1034:
        /*1840*/ 	.word	index@($__internal_27_$__cuda_sm70_shflsync_down_p)
        /*1844*/ 	.word	0x00000000


	//----- nvinfo : EIATTR_FRAME_SIZE
	.align		4
.L_1035:
        /*1848*/ 	.byte	0x04, 0x11
        /*184a*/ 	.short	(.L_1037 - .L_1036)
	.align		4
.L_1036:
        /*184c*/ 	.word	index@(_ZN10layer_norm13ln_bwd_kernelINS_13Kernel_traitsI6__halfS2_S2_S2_fjLj8192ELj1ELj1ELj8ELj16ENS_18Kernel_traits_baseILj8192ES2_S2_S2_S2_fjLj256EEEEELb0ELb1ELb1ELb1EEEvNS_9BwdParamsE)
        /*1850*/ 	.word	0x00000018


	//----- nvinfo : EIATTR_REGCOUNT
	.align		4
.L_1037:
        /*1854*/ 	.byte	0x04, 0x2f
        /*1856*/ 	.short	(.L_1039 - .L_1038)
	.align		4
.L_1038:
        /*1858*/ 	.word	index@(_ZN10layer_norm13ln_bwd_kernelINS_13Kernel_traitsI6__halfS2_S2_S2_fjLj8192ELj1ELj1ELj8ELj16ENS_18Kernel_traits_baseILj8192ES2_S2_S2_S2_fjLj256EEEEELb0ELb1ELb1ELb0EEEvNS_9BwdParamsE)
        /*185c*/ 	.word	0x000000ff


	//----- nvinfo : EIATTR_FRAME_SIZE
	.align		4
.L_1039:
        /*1860*/ 	.byte	0x04, 0x11
        /*1862*/ 	.short	(.L_1041 - .L_1040)
	.align		4
.L_1040:
        /*1864*/ 	.word	index@($__internal_26_$__cuda_sm70_shflsync_down_p)
        /*1868*/ 	.word	0x00000000


	//----- nvinfo : EIATTR_FRAME_SIZE
	.align		4
.L_1041:
        /*186c*/ 	.byte	0x04, 0x11
        /*186e*/ 	.short	(.L_1043 - .L_1042)
	.align		4
.L_1042:
        /*1870*/ 	.word	index@(_ZN10layer_norm13ln_bwd_kernelINS_13Kernel_traitsI6__halfS2_S2_S2_fjLj8192ELj1ELj1ELj8ELj16ENS_18Kernel_traits_baseILj8192ES2_S2_S2_S2_fjLj256EEEEELb0ELb1ELb1ELb0EEEvNS_9BwdParamsE)
        /*1874*/ 	.word	0x00000050


	//----- nvinfo : EIATTR_REGCOUNT
	.align		4
.L_1043:
        /*1878*/ 	.byte	0x04, 0x2f
        /*187a*/ 	.short	(.L_1045 - .L_1044)
	.align		4
.L_1044:
        /*187c*/ 	.word	index@(_ZN10layer_norm13ln_bwd_kernelINS_13Kernel_traitsI6__halfS2_S2_S2_fjLj8192ELj1ELj1ELj8ELj16ENS_18Kernel_traits_baseILj8192ES2_S2_S2_S2_fjLj256EEEEELb0ELb1ELb0ELb1EEEvNS_9BwdParamsE)
        /*1880*/ 	.word	0x000000ff


	//----- nvinfo : EIATTR_FRAME_SIZE
	.align		4
.L_1045:
        /*1884*/ 	.byte	0x04, 0x11
        /*1886*/ 	.short	(.L_1047 - .L_1046)
	.align		4
.L_1046:
        /*1888*/ 	.word	index@($__internal_25_$__cuda_sm70_shflsync_down_p)
        /*188c*/ 	.word	0x00000000


	//----- nvinfo : EIATTR_FRAME_SIZE
	.align		4
.L_1047:
        /*1890*/ 	.byte	0x04, 0x11
        /*1892*/ 	.short	(.L_1049 - .L_1048)
	.align		4
.L_1048:
        /*1894*/ 	.word	index@(_ZN10layer_norm13ln_bwd_kernelINS_13Kernel_traitsI6__halfS2_S2_S2_fjLj8192ELj1ELj1ELj8ELj16ENS_18Kernel_traits_baseILj8192ES2_S2_S2_S2_fjLj256EEEEELb0ELb1ELb0ELb1EEEvNS_9BwdParamsE)
        /*1898*/ 	.word	0x00000028


	//----- nvinfo : EIATTR_REGCOUNT
	.align		4
.L_1049:
        /*189c*/ 	.byte	0x04, 0x2f
        /*189e*/ 	.short	(.L_1051 - .L_1050)
	.align		4
.L_1050:
        /*18a0*/ 	.word	index@(_ZN10layer_norm13ln_bwd_kernelINS_13Kernel_traitsI6__halfS2_S2_S2_fjLj8192ELj1ELj1ELj8ELj16ENS_18Kernel_traits_baseILj8192ES2_S2_S2_S2_fjLj256EEEEELb0ELb1ELb0ELb0EEEvNS_9BwdParamsE)
        /*18a4*/ 	.word	0x000000ff


	//----- nvinfo : EIATTR_FRAME_SIZE
	.align		4
.L_1051:
        /*18a8*/ 	.byte	0x04, 0x11
        /*18aa*/ 	.short	(.L_1053 - .L_1052)
	.align		4
.L_1052:
        /*18ac*/ 	.word	index@($__internal_24_$__cuda_sm70_shflsync_down_p)
        /*18b0*/ 	.word	0x00000000


	//----- nvinfo : EIATTR_FRAME_SIZE
	.align		4
.L_1053:
        /*18b4*/ 	.byte	0x04, 0x11
        /*18b6*/ 	.short	(.L_1055 - .L_1054)
	.align		4
.L_1054:
        /*18b8*/ 	.word	index@(_ZN10layer_norm13ln_bwd_kernelINS_13Kernel_traitsI6__halfS2_S2_S2_fjLj8192ELj1ELj1ELj8ELj16ENS_18Kernel_traits_baseILj8192ES2_S2_S2_S2_fjLj256EEEEELb0ELb1ELb0ELb0EEEvNS_9BwdParamsE)
        /*18bc*/ 	.word	0x00000028


	//----- nvinfo : EIATTR_REGCOUNT
	.align		4
.L_1055:
        /*18c0*/ 	.byte	0x04, 0x2f
        /*18c2*/ 	.short	(.L_1057 - .L_1056)
	.align		4
.L_1056:
        /*18c4*/ 	.word	index@(_ZN10layer_norm13ln_bwd_kernelINS_13Kernel_traitsI6__halfS2_S2_S2_fjLj8192ELj1ELj1ELj8ELj16ENS_18Kernel_traits_baseILj8192ES2_S2_S2_S2_fjLj256EEEEELb0ELb0ELb1ELb1EEEvNS_9BwdParamsE)
        /*18c8*/ 	.word	0x000000ee


	//----- nvinfo : EIATTR_FRAME_SIZE
	.align		4
.L_1057:
        /*18cc*/ 	.byte	0x04, 0x11
        /*18ce*/ 	.short	(.L_1059 - .L_1058)
	.align		4
.L_1058:
        /*18d0*/ 	.word	index@($__internal_23_$__cuda_sm70_shflsync_down_p)
        /*18d4*/ 	.word	0x00000000


	//----- nvinfo : EIATTR_FRAME_SIZE
	.align		4
.L_1059:
        /*18d8*/ 	.byte	0x04, 0x11
        /*18da*/ 	.short	(.L_1061 - .L_1060)
	.align		4
.L_1060:
        /*18dc*/ 	.word	index@(_ZN10layer_norm13ln_bwd_kernelINS_13Kernel_traitsI6__halfS2_S2_S2_fjLj8192ELj1ELj1ELj8ELj16ENS_18Kernel_traits_baseILj8192ES2_S2_S2_S2_fjLj256EEEEELb0ELb0ELb1ELb1EEEvNS_9BwdParamsE)
        /*18e0*/ 	.word	0x00000000


	//----- nvinfo : EIATTR_REGCOUNT
	.align		4
.L_1061:
        /*18e4*/ 	.byte	0x04, 0x2f
        /*18e6*/ 	.short	(.L_1063 - .L_1062)
	.align		4
.L_1062:
        /*18e8*/ 	.word	index@(_ZN10layer_norm13ln_bwd_kernelINS_13Kernel_traitsI6__halfS2_S2_S2_fjLj8192ELj1ELj1ELj8ELj16ENS_18Kernel_traits_baseILj8192ES2_S2_S2_S2_fjLj256EEEEELb0ELb0ELb1ELb0EEEvNS_9BwdParamsE)
        /*18ec*/ 	.word	0x000000d8


	//----- nvinfo : EIATTR_FRAME_SIZE
	.align		4
.L_1063:
        /*18f0*/ 	.byte	0x04, 0x11
        /*18f2*/ 	.short	(.L_1065 - .L_1064)
	.align		4
.L_1064:
        /*18f4*/ 	.word	index@($__internal_22_$__cuda_sm70_shflsync_down_p)
        /*18f8*/ 	.word	0x00000000


	//----- nvinfo : EIATTR_FRAME_SIZE
	.align		4
.L_1065:
        /*18fc*/ 	.byte	0x04, 0x11
        /*18fe*/ 	.short	(.L_1067 - .L_1066)
	.align		4
.L_1066:
        /*1900*/ 	.word	index@(_ZN10layer_norm13ln_bwd_kernelINS_13Kernel_traitsI6__halfS2_S2_S2_fjLj8192ELj1ELj1ELj8ELj16ENS_18Kernel_traits_baseILj8192ES2_S2_S2_S2_fjLj256EEEEELb0ELb0ELb1ELb0EEEvNS_9BwdParamsE)
        /*1904*/ 	.word	0x00000000


	//----- nvinfo : EIATTR_REGCOUNT
	.align		4
.L_1067:
        /*1908*/ 	.byte	0x04, 0x2f
        /*190a*/ 	.short	(.L_1069 - .L_1068)
	.align		4
.L_1068:
        /*190c*/ 	.word	index@(_ZN10layer_norm13ln_bwd_kernelINS_13Kernel_traitsI6__halfS2_S2_S2_fjLj8192ELj1ELj1ELj8ELj16ENS_18Kernel_traits_baseILj8192ES2_S2_S2_S2_fjLj256EEEEELb0ELb0ELb0ELb1EEEvNS_9BwdParamsE)
        /*1910*/ 	.word	0x000000e2


	//----- nvinfo : EIATTR_FRAME_SIZE
	.align		4
.L_1069:
        /*1914*/ 	.byte	0x04, 0x11
        /*1916*/ 	.short	(.L_1071 - .L_1070)
	.align		4
.L_1070:
        /*1918*/ 	.word	index@($__internal_21_$__cuda_sm70_shflsync_down_p)
        /*191c*/ 	.word	0x00000000


	//----- nvinfo : EIATTR_FRAME_SIZE
	.align		4
.L_1071:
        /*1920*/ 	.byte	0x04, 0x11
        /*1922*/ 	.short	(.L_1073 - .L_1072)
	.align		4
.L_1072:
        /*1924*/ 	.word	index@(_ZN10layer_norm13ln_bwd_kernelINS_13Kernel_traitsI6__halfS2_S2_S2_fjLj8192ELj1ELj1ELj8ELj16ENS_18Kernel_traits_baseILj8192ES2_S2_S2_S2_fjLj256EEEEELb0ELb0ELb0ELb1EEEvNS_9BwdParamsE)
        /*1928*/ 	.word	0x00000000


	//----- nvinfo : EIATTR_REGCOUNT
	.align		4
.L_1073:
        /*192c*/ 	.byte	0x04, 0x2f
        /*192e*/ 	.short	(.L_1075 - .L_1074)
	.align		4
.L_1074:
        /*1930*/ 	.word	index@(_ZN10layer_norm13ln_bwd_kernelINS_13Kernel_traitsI6__halfS2_S2_S2_fjLj8192ELj1ELj1ELj8ELj16ENS_18Kernel_traits_baseILj8192ES2_S2_S2_S2_fjLj256EEEEELb0ELb0ELb0ELb0EEEvNS_9BwdParamsE)
        /*1934*/ 	.word	0x000000d3


	//----- nvinfo : EIATTR_FRAME_SIZE
	.align		4
.L_1075:
        /*1938*/ 	.byte	0x04, 0x11
        /*193a*/ 	.short	(.L_1077 - .L_1076)
	.align		4
.L_1076:
        /*193c*/ 	.word	index@($__internal_20_$__cuda_sm70_shflsync_down_p)
        /*1940*/ 	.word	0x00000000


	//----- nvinfo : EIATTR_FRAME_SIZE
	.align		4
.L_1077:
        /*1944*/ 	.byte	0x04, 0x11
        /*1946*/ 	.short	(.L_1079 - .L_1078)
	.align		4
.L_1078:
        /*1948*/ 	.word	index@(_ZN10layer_norm13ln_bwd_kernelINS_13Kernel_traitsI6__halfS2_S2_S2_fjLj8192ELj1ELj1ELj8ELj16ENS_18Kernel_traits_baseILj8192ES2_S2_S2_S2_fjLj256EEEEELb0ELb0ELb0ELb0EEEvNS_9BwdParamsE)
        /*194c*/ 	.word	0x00000000


	//----- nvinfo : EIATTR_REGCOUNT
	.align		4
.L_1079:
        /*1950*/ 	.byte	0x04, 0x2f
        /*1952*/ 	.short	(.L_1081 - .L_1080)
	.align		4
.L_1080:
        /*1954*/ 	.word	index@(_ZN10layer_norm13ln_bwd_kernelINS_13Kernel_traitsI13__nv_bfloat16S2_S2_S2_fjLj8192ELj1ELj1ELj8ELj16ENS_18Kernel_traits_baseILj8192ES2_S2_S2_S2_fjLj256EEEEELb1ELb1ELb1ELb1EEEvNS_9BwdParamsE)
        /*1958*/ 	.word	0x000000ff


	//----- nvinfo : EIATTR_FRAME_SIZE
	.align		4
.L_1081:
        /*195c*/ 	.byte	0x04, 0x11
        /*195e*/ 	.short	(.L_1083 - .L_1082)
	.align		4
.L_1082:
        /*1960*/ 	.word	index@($__internal_19_$__cuda_sm70_shflsync_down_p)
        /*1964*/ 	.word	0x00000000


	//----- nvinfo : EIATTR_FRAME_SIZE
	.align		4
.L_1083:
        /*1968*/ 	.byte	0x04, 0x11
        /*196a*/ 	.short	(.L_1085 - .L_1084)
	.align		4
.L_1084:
        /*196c*/ 	.word	index@(_ZN10layer_norm13ln_bwd_kernelINS_13Kernel_traitsI13__nv_bfloat16S2_S2_S2_fjLj8192ELj1ELj1ELj8ELj16ENS_18Kernel_traits_baseILj8192ES2_S2_S2_S2_fjLj256EEEEELb1ELb1ELb1ELb1EEEvNS_9BwdParamsE)
        /*1970*/ 	.word	0x00000038


	//----- nvinfo : EIATTR_REGCOUNT
	.align		4
.L_1085:
        /*1974*/ 	.byte	0x04, 0x2f
        /*1976*/ 	.short	(.L_1087 - .L_1086)
	.align		4
.L_1086:
        /*1978*/ 	.word	index@(_ZN10layer_norm22ln_bwd_finalize_kernelINS_22Kernel_traits_finalizeILj8192E13__nv_bfloat16S2_S2_S2_fjLb1ELj1024ELj4ENS_18Kernel_traits_baseILj8192ES2_S2_S2_S2_fjLj1024EEEEELb1ELb1EEEvNS_9BwdParamsE)
        /*197c*/ 	.word	0x00000020


	//----- nvinfo : EIATTR_FRAME_SIZE
	.align		4
.L_1087:
        /*1980*/ 	.byte	0x04, 0x11
        /*1982*/ 	.short	(.L_1089 - .L_1088)
	.align		4
.L_1088:
        /*1984*/ 	.word	index@($__internal_18_$__cuda_sm70_shflsync_bfly_p)
        /*1988*/ 	.word	0x00000000


	//----- nvinfo : EIATTR_FRAME_SIZE
	.align		4
.L_1089:
        /*198c*/ 	.byte	0x04, 0x11
        /*198e*/ 	.short	(.L_1091 - .L_1090)
	.align		4
.L_1090:
        /*1990*/ 	.word	index@(_ZN10layer_norm22ln_bwd_finalize_kernelINS_22Kernel_traits_finalizeILj8192E13__nv_bfloat16S2_S2_S2_fjLb1ELj1024ELj4ENS_18Kernel_traits_baseILj8192ES2_S2_S2_S2_fjLj1024EEEEELb1ELb1EEEvNS_9BwdParamsE)
        /*1994*/ 	.word	0x00000000


	//----- nvinfo : EIATTR_REGCOUNT
	.align		4
.L_1091:
        /*1998*/ 	.byte	0x04, 0x2f
        /*199a*/ 	.short	(.L_1093 - .L_1092)
	.align		4
.L_1092:
        /*199c*/ 	.word	index@(_ZN10layer_norm13ln_bwd_kernelINS_13Kernel_traitsI13__nv_bfloat16S2_S2_S2_fjLj8192ELj1ELj1ELj8ELj16ENS_18Kernel_traits_baseILj8192ES2_S2_S2_S2_fjLj256EEEEELb1ELb1ELb1ELb0EEEvNS_9BwdParamsE)
        /*19a0*/ 	.word	0x000000ff


	//----- nvinfo : EIATTR_FRAME_SIZE
	.align		4
.L_1093:
        /*19a4*/ 	.byte	0x04, 0x11
        /*19a6*/ 	.short	(.L_1095 - .L_1094)
	.align		4
.L_1094:
        /*19a8*/ 	.word	index@($__internal_17_$__cuda_sm70_shflsync_down_p)
        /*19ac*/ 	.word	0x00000000


	//----- nvinfo : EIATTR_FRAME_SIZE
	.align		4
.L_1095:
        /*19b0*/ 	.byte	0x04, 0x11
        /*19b2*/ 	.short	(.L_1097 - .L_1096)
	.align		4
.L_1096:
        /*19b4*/ 	.word	index@(_ZN10layer_norm13ln_bwd_kernelINS_13Kernel_traitsI13__nv_bfloat16S2_S2_S2_fjLj8192ELj1ELj1ELj8ELj16ENS_18Kernel_traits_baseILj8192ES2_S2_S2_S2_fjLj256EEEEELb1ELb1ELb1ELb0EEEvNS_9BwdParamsE)
        /*19b8*/ 	.word	0x00000080


	//----- nvinfo : EIATTR_REGCOUNT
	.align		4
.L_1097:
        /*19bc*/ 	.byte	0x04, 0x2f
        /*19be*/ 	.short	(.L_1099 - .L_1098)
	.align		4
.L_1098:
        /*19c0*/ 	.word	index@(_ZN10layer_norm22ln_bwd_finalize_kernelINS_22Kernel_traits_finalizeILj8192E13__nv_bfloat16S2_S2_S2_fjLb1ELj1024ELj4ENS_18Kernel_traits_baseILj8192ES2_S2_S2_S2_fjLj1024EEEEELb1ELb0EEEvNS_9BwdParamsE)
        /*19c4*/ 	.word	0x00000020


	//----- nvinfo : EIATTR_FRAME_SIZE
	.align		4
.L_1099:
        /*19c8*/ 	.byte	0x04, 0x11
        /*19ca*/ 	.short	(.L_1101 - .L_1100)
	.align		4
.L_1100:
        /*19cc*/ 	.word	index@($__internal_16_$__cuda_sm70_shflsync_bfly_p)
        /*19d0*/ 	.word	0x00000000


	//----- nvinfo : EIATTR_FRAME_SIZE
	.align		4
.L_1101:
        /*19d4*/ 	.byte	0x04, 0x11
        /*19d6*/ 	.short	(.L_1103 - .L_1102)
	.align		4
.L_1102:
        /*19d8*/ 	.word	index@(_ZN10layer_norm22ln_bwd_finalize_kernelINS_22Kernel_traits_finalizeILj8192E13__nv_bfloat16S2_S2_S2_fjLb1ELj1024ELj4ENS_18Kernel_traits_baseILj8192ES2_S2_S2_S2_fjLj1024EEEEELb1ELb0EEEvNS_9BwdParamsE)
        /*19dc*/ 	.word	0x00000000


	//----- nvinfo : EIATTR_REGCOUNT
	.align		4
.L_1103:
        /*19e0*/ 	.byte	0x04, 0x2f
        /*19e2*/ 	.short	(.L_1105 - .L_1104)
	.align		4
.L_1104:
        /*19e4*/ 	.word	index@(_ZN10layer_norm13ln_bwd_kernelINS_13Kernel_traitsI13__nv_bfloat16S2_S2_S2_fjLj8192ELj1ELj1ELj8ELj16ENS_18Kernel_traits_baseILj8192ES2_S2_S2_S2_fjLj256EEEEELb1ELb1ELb0ELb1EEEvNS_9BwdParamsE)
        /*19e8*/ 	.word	0x000000ff


	//----- nvinfo : EIATTR_FRAME_SIZE
	.align		4
.L_1105:
        /*19ec*/ 	.byte	0x04, 0x11
        /*19ee*/ 	.short	(.L_1107 - .L_1106)
	.align		4
.L_1106:
        /*19f0*/ 	.word	index@($__internal_15_$__cuda_sm70_shflsync_down_p)
        /*19f4*/ 	.word	0x00000000


	//----- nvinfo : EIATTR_FRAME_SIZE
	.align		4
.L_1107:
        /*19f8*/ 	.byte	0x04, 0x11
        /*19fa*/ 	.short	(.L_1109 - .L_1108)
	.align		4
.L_1108:
        /*19fc*/ 	.word	index@(_ZN10layer_norm13ln_bwd_kernelINS_13Kernel_traitsI13__nv_bfloat16S2_S2_S2_fjLj8192ELj1ELj1ELj8ELj16ENS_18Kernel_traits_baseILj8192ES2_S2_S2_S2_fjLj256EEEEELb1ELb1ELb0ELb1EEEvNS_9BwdParamsE)
        /*1a00*/ 	.word	0x00000000


	//----- nvinfo : EIATTR_REGCOUNT
	.align		4
.L_1109:
        /*1a04*/ 	.byte	0x04, 0x2f
        /*1a06*/ 	.short	(.L_1111 - .L_1110)
	.align		4
.L_1110:
        /*1a08*/ 	.word	index@(_ZN10layer_norm13ln_bwd_kernelINS_13Kernel_traitsI13__nv_bfloat16S2_S2_S2_fjLj8192ELj1ELj1ELj8ELj16ENS_18Kernel_traits_baseILj8192ES2_S2_S2_S2_fjLj256EEEEELb1ELb1ELb0ELb0EEEvNS_9BwdParamsE)
        /*1a0c*/ 	.word	0x000000ff


	//----- nvinfo : EIATTR_FRAME_SIZE
	.align		4
.L_1111:
        /*1a10*/ 	.byte	0x04, 0x11
        /*1a12*/ 	.short	(.L_1113 - .L_1112)
	.align		4
.L_1112:
        /*1a14*/ 	.word	index@($__internal_14_$__cuda_sm70_shflsync_down_p)
        /*1a18*/ 	.word	0x00000000


	//----- nvinfo : EIATTR_FRAME_SIZE
	.align		4
.L_1113:
        /*1a1c*/ 	.byte	0x04, 0x11
        /*1a1e*/ 	.short	(.L_1115 - .L_1114)
	.align		4
.L_1114:
        /*1a20*/ 	.word	index@(_ZN10layer_norm13ln_bwd_kernelINS_13Kernel_traitsI13__nv_bfloat16S2_S2_S2_fjLj8192ELj1ELj1ELj8ELj16ENS_18Kernel_traits_baseILj8192ES2_S2_S2_S2_fjLj256EEEEELb1ELb1ELb0ELb0EEEvNS_9BwdParamsE)
        /*1a24*/ 	.word	0x00000048


	//----- nvinfo : EIATTR_REGCOUNT
	.align		4
.L_1115:
        /*1a28*/ 	.byte	0x04, 0x2f
        /*1a2a*/ 	.short	(.L_1117 - .L_1116)
	.align		4
.L_1116:
        /*1a2c*/ 	.word	index@(_ZN10layer_norm13ln_bwd_kernelINS_13Kernel_traitsI13__nv_bfloat16S2_S2_S2_fjLj8192ELj1ELj1ELj8ELj16ENS_18Kernel_traits_baseILj8192ES2_S2_S2_S2_fjLj256EEEEELb1ELb0ELb1ELb1EEEvNS_9BwdParamsE)
        /*1a30*/ 	.word	0x000000fb


	//----- nvinfo : EIATTR_FRAME_SIZE
	.align		4
.L_1117:
        /*1a34*/ 	.byte	0x04, 0x11
        /*1a36*/ 	.short	(.L_1119 - .L_1118)
	.align		4
.L_1118:
        /*1a38*/ 	.word	index@($__internal_13_$__cuda_sm70_shflsync_down_p)
        /*1a3c*/ 	.word	0x00000000


	//----- nvinfo : EIATTR_FRAME_SIZE
	.align		4
.L_1119:
        /*1a40*/ 	.byte	0x04, 0x11
        /*1a42*/ 	.short	(.L_1121 - .L_1120)
	.align		4
.L_1120:
        /*1a44*/ 	.word	index@(_ZN10layer_norm13ln_bwd_kernelINS_13Kernel_traitsI13__nv_bfloat16S2_S2_S2_fjLj8192ELj1ELj1ELj8ELj16ENS_18Kernel_traits_baseILj8192ES2_S2_S2_S2_fjLj256EEEEELb1ELb0ELb1ELb1EEEvNS_9BwdParamsE)
        /*1a48*/ 	.word	0x00000000


	//----- nvinfo : EIATTR_REGCOUNT
	.align		4
.L_1121:
        /*1a4c*/ 	.byte	0x04, 0x2f
        /*1a4e*/ 	.short	(.L_1123 - .L_1122)
	.align		4
.L_1122:
        /*1a50*/ 	.word	index@(_ZN10layer_norm22ln_bwd_finalize_kernelINS_22Kernel_traits_finalizeILj8192E13__nv_bfloat16S2_S2_S2_fjLb0ELj1024ELj4ENS_18Kernel_traits_baseILj8192ES2_S2_S2_S2_fjLj1024EEEEELb0ELb1EEEvNS_9BwdParamsE)
        /*1a54*/ 	.word	0x00000020


	//----- nvinfo : EIATTR_FRAME_SIZE
	.align		4
.L_1123:
        /*1a58*/ 	.byte	0x04, 0x11
        /*1a5a*/ 	.short	(.L_1125 - .L_1124)
	.align		4
.L_1124:
        /*1a5c*/ 	.word	index@($__internal_12_$__cuda_sm70_shflsync_bfly_p)
        /*1a60*/ 	.word	0x00000000


	//----- nvinfo : EIATTR_FRAME_SIZE
	.align		4
.L_1125:
        /*1a64*/ 	.byte	0x04, 0x11
        /*1a66*/ 	.short	(.L_1127 - .L_1126)
	.align		4
.L_1126:
        /*1a68*/ 	.word	index@(_ZN10layer_norm22ln_bwd_finalize_kernelINS_22Kernel_traits_finalizeILj8192E13__nv_bfloat16S2_S2_S2_fjLb0ELj1024ELj4ENS_18Kernel_traits_baseILj8192ES2_S2_S2_S2_fjLj1024EEEEELb0ELb1EEEvNS_9BwdParamsE)
        /*1a6c*/ 	.word	0x00000000


	//----- nvinfo : EIATTR_REGCOUNT
	.align		4
.L_1127:
        /*1a70*/ 	.byte	0x04, 0x2f
        /*1a72*/ 	.short	(.L_1129 - .L_1128)
	.align		4
.L_1128:
        /*1a74*/ 	.word	index@(_ZN10layer_norm13ln_bwd_kernelINS_13Kernel_traitsI13__nv_bfloat16S2_S2_S2_fjLj8192ELj1ELj1ELj8ELj16ENS_18Kernel_traits_baseILj8192ES2_S2_S2_S2_fjLj256EEEEELb1ELb0ELb1ELb0EEEvNS_9BwdParamsE)
        /*1a78*/ 	.word	0x000000e1


	//----- nvinfo : EIATTR_FRAME_SIZE
	.align		4
.L_1129:
        /*1a7c*/ 	.byte	0x04, 0x11
        /*1a7e*/ 	.short	(.L_1131 - .L_1130)
	.align		4
.L_1130:
        /*1a80*/ 	.word	index@($__internal_11_$__cuda_sm70_shflsync_down_p)
        /*1a84*/ 	.word	0x00000000


	//----- nvinfo : EIATTR_FRAME_SIZE
	.align		4
.L_1131:
        /*1a88*/ 	.byte	0x04, 0x11
        /*1a8a*/ 	.short	(.L_1133 - .L_1132)
	.align		4
.L_1132:
        /*1a8c*/ 	.word	index@(_ZN10layer_norm13ln_bwd_kernelINS_13Kernel_traitsI13__nv_bfloat16S2_S2_S2_fjLj8192ELj1ELj1ELj8ELj16ENS_18Kernel_traits_baseILj8192ES2_S2_S2_S2_fjLj256EEEEELb1ELb0ELb1ELb0EEEvNS_9BwdParamsE)
        /*1a90*/ 	.word	0x00000000


	//----- nvinfo : EIATTR_REGCOUNT
	.align		4
.L_1133:
        /*1a94*/ 	.byte	0x04, 0x2f
        /*1a96*/ 	.short	(.L_1135 - .L_1134)
	.align		4
.L_1134:
        /*1a98*/ 	.word	index@(_ZN10layer_norm22ln_bwd_finalize_kernelINS_22Kernel_traits_finalizeILj8192E13__nv_bfloat16S2_S2_S2_fjLb0ELj1024ELj4ENS_18Kernel_traits_baseILj8192ES2_S2_S2_S2_fjLj1024EEEEELb0ELb0EEEvNS_9BwdParamsE)
        /*1a9c*/ 	.word	0x0000001e


	//----- nvinfo : EIATTR_FRAME_SIZE
	.align		4
.L_1135:
        /*1aa0*/ 	.byte	0x04, 0x11
        /*1aa2*/ 	.short	(.L_1137 - .L_1136)
	.align		4
.L_1136:
        /*1aa4*/ 	.word	index@($__internal_10_$__cuda_sm70_shflsync_bfly_p)
        /*1aa8*/ 	.word	0x00000000


	//----- nvinfo : EIATTR_FRAME_SIZE
	.align		4
.L_1137:
        /*1aac*/ 	.byte	0x04, 0x11
        /*1aae*/ 	.short	(.L_1139 - .L_1138)
	.align		4
.L_1138:
        /*1ab0*/ 	.word	index@(_ZN10layer_norm22ln_bwd_finalize_kernelINS_22Kernel_traits_finalizeILj8192E13__nv_bfloat16S2_S2_S2_fjLb0ELj1024ELj4ENS_18Kernel_traits_baseILj8192ES2_S2_S2_S2_fjLj1024EEEEELb0ELb0EEEvNS_9BwdParamsE)
        /*1ab4*/ 	.word	0x00000000


	//----- nvinfo : EIATTR_REGCOUNT
	.align		4
.L_1139:
        /*1ab8*/ 	.byte	0x04, 0x2f
        /*1aba*/ 	.short	(.L_1141 - .L_1140)
	.align		4
.L_1140:
        /*1abc*/ 	.word	index@(_ZN10layer_norm13ln_bwd_kernelINS_13Kernel_traitsI13__nv_bfloat16S2_S2_S2_fjLj8192ELj1ELj1ELj8ELj16ENS_18Kernel_traits_baseILj8192ES2_S2_S2_S2_fjLj256EEEEELb1ELb0ELb0ELb1EEEvNS_9BwdParamsE)
        /*1ac0*/ 	.word	0x000000ef


	//----- nvinfo : EIATTR_FRAME_SIZE
	.align		4
.L_1141:
        /*1ac4*/ 	.byte	0x04, 0x11
        /*1ac6*/ 	.short	(.L_1143 - .L_1142)
	.align		4
.L_1142:
        /*1ac8*/ 	.word	index@($__internal_9_$__cuda_sm70_shflsync_down_p)
        /*1acc*/ 	.word	0x00000000


	//----- nvinfo : EIATTR_FRAME_SIZE
	.align		4
.L_1143:
        /*1ad0*/ 	.byte	0x04, 0x11
        /*1ad2*/ 	.short	(.L_1145 - .L_1144)
	.align		4
.L_1144:
        /*1ad4*/ 	.word	index@(_ZN10layer_norm13ln_bwd_kernelINS_13Kernel_traitsI13__nv_bfloat16S2_S2_S2_fjLj8192ELj1ELj1ELj8ELj16ENS_18Kernel_traits_baseILj8192ES2_S2_S2_S2_fjLj256EEEEELb1ELb0ELb0ELb1EEEvNS_9BwdParamsE)
        /*1ad8*/ 	.word	0x00000000


	//----- nvinfo : EIATTR_REGCOUNT
	.align		4
.L_1145:
        /*1adc*/ 	.byte	0x04, 0x2f
        /*1ade*/ 	.short	(.L_1147 - .L_1146)
	.align		4
.L_1146:
        /*1ae0*/ 	.word	index@(_ZN10layer_norm13ln_bwd_kernelINS_13Kernel_traitsI13__nv_bfloat16S2_S2_S2_fjLj8192ELj1ELj1ELj8ELj16ENS_18Kernel_traits_baseILj8192ES2_S2_S2_S2_fjLj256EEEEELb1ELb0ELb0ELb0EEEvNS_9BwdParamsE)
        /*1ae4*/ 	.word	0x000000da


	//----- nvinfo : EIATTR_FRAME_SIZE
	.align		4
.L_1147:
        /*1ae8*/ 	.byte	0x04, 0x11
        /*1aea*/ 	.short	(.L_1149 - .L_1148)
	.align		4
.L_1148:
        /*1aec*/ 	.word	index@($__internal_8_$__cuda_sm70_shflsync_down_p)
        /*1af0*/ 	.word	0x00000000


	//----- nvinfo : EIATTR_FRAME_SIZE
	.align		4
.L_1149:
        /*1af4*/ 	.byte	0x04, 0x11
        /*1af6*/ 	.short	(.L_1151 - .L_1150)
	.align		4
.L_1150:
        /*1af8*/ 	.word	index@(_ZN10layer_norm13ln_bwd_kernelINS_13Kernel_traitsI13__nv_bfloat16S2_S2_S2_fjLj8192ELj1ELj1ELj8ELj16ENS_18Kernel_traits_baseILj8192ES2_S2_S2_S2_fjLj256EEEEELb1ELb0ELb0ELb0EEEvNS_9BwdParamsE)
        /*1afc*/ 	.word	0x00000000


	//----- nvinfo : EIATTR_REGCOUNT
	.align		4
.L_1151:
        /*1b00*/ 	.byte	0x04, 0x2f
        /*1b02*/ 	.short	(.L_1153 - .L_1152)
	.align		4
.L_1152:
        /*1b04*/ 	.word	index@(_ZN10layer_norm13ln_bwd_kernelINS_13Kernel_traitsI13__nv_bfloat16S2_S2_S2_fjLj8192ELj1ELj1ELj8ELj16ENS_18Kernel_traits_baseILj8192ES2_S2_S2_S2_fjLj256EEEEELb0ELb1ELb1ELb1EEEvNS_9BwdParamsE)
        /*1b08*/ 	.word	0x000000ff


	//----- nvinfo : EIATTR_FRAME_SIZE
	.align		4
.L_1153:
        /*1b0c*/ 	.byte	0x04, 0x11
        /*1b0e*/ 	.short	(.L_1155 - .L_1154)
	.align		4
.L_1154:
        /*1b10*/ 	.word	index@($__internal_7_$__cuda_sm70_shflsync_down_p)
        /*1b14*/ 	.word	0x00000000


	//----- nvinfo : EIATTR_FRAME_SIZE
	.align		4
.L_1155:
        /*1b18*/ 	.byte	0x04, 0x11
        /*1b1a*/ 	.short	(.L_1157 - .L_1156)
	.align		4
.L_1156:
        /*1b1c*/ 	.word	index@(_ZN10layer_norm13ln_bwd_kernelINS_13Kernel_traitsI13__nv_bfloat16S2_S2_S2_fjLj8192ELj1ELj1ELj8ELj16ENS_18Kernel_traits_baseILj8192ES2_S2_S2_S2_fjLj256EEEEELb0ELb1ELb1ELb1EEEvNS_9BwdParamsE)
        /*1b20*/ 	.word	0x00000018


	//----- nvinfo : EIATTR_REGCOUNT
	.align		4
.L_1157:
        /*1b24*/ 	.byte	0x04, 0x2f
        /*1b26*/ 	.short	(.L_1159 - .L_1158)
	.align		4
.L_1158:
        /*1b28*/ 	.word	index@(_ZN10layer_norm13ln_bwd_kernelINS_13Kernel_traitsI13__nv_bfloat16S2_S2_S2_fjLj8192ELj1ELj1ELj8ELj16ENS_18Kernel_traits_baseILj8192ES2_S2_S2_S2_fjLj256EEEEELb0ELb1ELb1ELb0EEEvNS_9BwdParamsE)
        /*1b2c*/ 	.word	0x000000ff


	//----- nvinfo : EIATTR_FRAME_SIZE
	.align		4
.L_1159:
        /*1b30*/ 	.byte	0x04, 0x11
        /*1b32*/ 	.short	(.L_1161 - .L_1160)
	.align		4
.L_1160:
        /*1b34*/ 	.word	index@($__internal_6_$__cuda_sm70_shflsync_down_p)
        /*1b38*/ 	.word	0x00000000


	//----- nvinfo : EIATTR_FRAME_SIZE
	.align		4
.L_1161:
        /*1b3c*/ 	.byte	0x04, 0x11
        /*1b3e*/ 	.short	(.L_1163 - .L_1162)
	.align		4
.L_1162:
        /*1b40*/ 	.word	index@(_ZN10layer_norm13ln_bwd_kernelINS_13Kernel_traitsI13__nv_bfloat16S2_S2_S2_fjLj8192ELj1ELj1ELj8ELj16ENS_18Kernel_traits_baseILj8192ES2_S2_S2_S2_fjLj256EEEEELb0ELb1ELb1ELb0EEEvNS_9BwdParamsE)
        /*1b44*/ 	.word	0x00000050


	//----- nvinfo : EIATTR_REGCOUNT
	.align		4
.L_1163:
        /*1b48*/ 	.byte	0x04, 0x2f
        /*1b4a*/ 	.short	(.L_1165 - .L_1164)
	.align		4
.L_1164:
        /*1b4c*/ 	.word	index@(_ZN10layer_norm13ln_bwd_kernelINS_13Kernel_traitsI13__nv_bfloat16S2_S2_S2_fjLj8192ELj1ELj1ELj8ELj16ENS_18Kernel_traits_baseILj8192ES2_S2_S2_S2_fjLj256EEEEELb0ELb1ELb0ELb1EEEvNS_9BwdParamsE)
        /*1b50*/ 	.word	0x000000ff


	//----- nvinfo : EIATTR_FRAME_SIZE
	.align		4
.L_1165:
        /*1b54*/ 	.byte	0x04, 0x11
        /*1b56*/ 	.short	(.L_1167 - .L_1166)
	.align		4
.L_1166:
        /*1b58*/ 	.word	index@($__internal_5_$__cuda_sm70_shflsync_down_p)
        /*1b5c*/ 	.word	0x00000000


	//----- nvinfo : EIATTR_FRAME_SIZE
	.align		4
.L_1167:
        /*1b60*/ 	.byte	0x04, 0x11
        /*1b62*/ 	.short	(.L_1169 - .L_1168)
	.align		4
.L_1168:
        /*1b64*/ 	.word	index@(_ZN10layer_norm13ln_bwd_kernelINS_13Kernel_traitsI13__nv_bfloat16S2_S2_S2_fjLj8192ELj1ELj1ELj8ELj16ENS_18Kernel_traits_baseILj8192ES2_S2_S2_S2_fjLj256EEEEELb0ELb1ELb0ELb1EEEvNS_9BwdParamsE)
        /*1b68*/ 	.word	0x00000028


	//----- nvinfo : EIATTR_REGCOUNT
	.align		4
.L_1169:
        /*1b6c*/ 	.byte	0x04, 0x2f
        /*1b6e*/ 	.short	(.L_1171 - .L_1170)
	.align		4
.L_1170:
        /*1b70*/ 	.word	index@(_ZN10layer_norm13ln_bwd_kernelINS_13Kernel_traitsI13__nv_bfloat16S2_S2_S2_fjLj8192ELj1ELj1ELj8ELj16ENS_18Kernel_traits_baseILj8192ES2_S2_S2_S2_fjLj256EEEEELb0ELb1ELb0ELb0EEEvNS_9BwdParamsE)
        /*1b74*/ 	.word	0x000000ff


	//----- nvinfo : EIATTR_FRAME_SIZE
	.align		4
.L_1171:
        /*1b78*/ 	.byte	0x04, 0x11
        /*1b7a*/ 	.short	(.L_1173 - .L_1172)
	.align		4
.L_1172:
        /*1b7c*/ 	.word	index@($__internal_4_$__cuda_sm70_shflsync_down_p)
        /*1b80*/ 	.word	0x00000000


	//----- nvinfo : EIATTR_FRAME_SIZE
	.align		4
.L_1173:
        /*1b84*/ 	.byte	0x04, 0x11
        /*1b86*/ 	.short	(.L_1175 - .L_1174)
	.align		4
.L_1174:
        /*1b88*/ 	.word	index@(_ZN10layer_norm13ln_bwd_kernelINS_13Kernel_traitsI13__nv_bfloat16S2_S2_S2_fjLj8192ELj1ELj1ELj8ELj16ENS_18Kernel_traits_baseILj8192ES2_S2_S2_S2_fjLj256EEEEELb0ELb1ELb0ELb0EEEvNS_9BwdParamsE)
        /*1b8c*/ 	.word	0x00000028


	//----- nvinfo : EIATTR_REGCOUNT
	.align		4
.L_1175:
        /*1b90*/ 	.byte	0x04, 0x2f
        /*1b92*/ 	.short	(.L_1177 - .L_1176)
	.align		4
.L_1176:
        /*1b94*/ 	.word	index@(_ZN10layer_norm13ln_bwd_kernelINS_13Kernel_traitsI13__nv_bfloat16S2_S2_S2_fjLj8192ELj1ELj1ELj8ELj16ENS_18Kernel_traits_baseILj8192ES2_S2_S2_S2_fjLj256EEEEELb0ELb0ELb1ELb1EEEvNS_9BwdParamsE)
        /*1b98*/ 	.word	0x000000ee


	//----- nvinfo : EIATTR_FRAME_SIZE
	.align		4
.L_1177:
        /*1b9c*/ 	.byte	0x04, 0x11
        /*1b9e*/ 	.short	(.L_1179 - .L_1178)
	.align		4
.L_1178:
        /*1ba0*/ 	.word	index@($__internal_3_$__cuda_sm70_shflsync_down_p)
        /*1ba4*/ 	.word	0x00000000


	//----- nvinfo : EIATTR_FRAME_SIZE
	.align		4
.L_1179:
        /*1ba8*/ 	.byte	0x04, 0x11
        /*1baa*/ 	.short	(.L_1181 - .L_1180)
	.align		4
.L_1180:
        /*1bac*/ 	.word	index@(_ZN10layer_norm13ln_bwd_kernelINS_13Kernel_traitsI13__nv_bfloat16S2_S2_S2_fjLj8192ELj1ELj1ELj8ELj16ENS_18Kernel_traits_baseILj8192ES2_S2_S2_S2_fjLj256EEEEELb0ELb0ELb1ELb1EEEvNS_9BwdParamsE)
        /*1bb0*/ 	.word	0x00000000


	//----- nvinfo : EIATTR_REGCOUNT
	.align		4
.L_1181:
        /*1bb4*/ 	.byte	0x04, 0x2f
        /*1bb6*/ 	.short	(.L_1183 - .L_1182)
	.align		4
.L_1182:
        /*1bb8*/ 	.word	index@(_ZN10layer_norm13ln_bwd_kernelINS_13Kernel_traitsI13__nv_bfloat16S2_S2_S2_fjLj8192ELj1ELj1ELj8ELj16ENS_18Kernel_traits_baseILj8192ES2_S2_S2_S2_fjLj256EEEEELb0ELb0ELb1ELb0EEEvNS_9BwdParamsE)
        /*1bbc*/ 	.word	0x000000d8


	//----- nvinfo : EIATTR_FRAME_SIZE
	.align		4
.L_1183:
        /*1bc0*/ 	.byte	0x04, 0x11
        /*1bc2*/ 	.short	(.L_1185 - .L_1184)
	.align		4
.L_1184:
        /*1bc4*/ 	.word	index@($__internal_2_$__cuda_sm70_shflsync_down_p)
        /*1bc8*/ 	.word	0x00000000


	//----- nvinfo : EIATTR_FRAME_SIZE
	.align		4
.L_1185:
        /*1bcc*/ 	.byte	0x04, 0x11
        /*1bce*/ 	.short	(.L_1187 - .L_1186)
	.align		4
.L_1186:
        /*1bd0*/ 	.word	index@(_ZN10layer_norm13ln_bwd_kernelINS_13Kernel_traitsI13__nv_bfloat16S2_S2_S2_fjLj8192ELj1ELj1ELj8ELj16ENS_18Kernel_traits_baseILj8192ES2_S2_S2_S2_fjLj256EEEEELb0ELb0ELb1ELb0EEEvNS_9BwdParamsE)
        /*1bd4*/ 	.word	0x00000000


	//----- nvinfo : EIATTR_REGCOUNT
	.align		4
.L_1187:
        /*1bd8*/ 	.byte	0x04, 0x2f
        /*1bda*/ 	.short	(.L_1189 - .L_1188)
	.align		4
.L_1188:
        /*1bdc*/ 	.word	index@(_ZN10layer_norm13ln_bwd_kernelINS_13Kernel_traitsI13__nv_bfloat16S2_S2_S2_fjLj8192ELj1ELj1ELj8ELj16ENS_18Kernel_traits_baseILj8192ES2_S2_S2_S2_fjLj256EEEEELb0ELb0ELb0ELb1EEEvNS_9BwdParamsE)
        /*1be0*/ 	.word	0x000000e3


	//----- nvinfo : EIATTR_FRAME_SIZE
	.align		4
.L_1189:
        /*1be4*/ 	.byte	0x04, 0x11
        /*1be6*/ 	.short	(.L_1191 - .L_1190)
	.align		4
.L_1190:
        /*1be8*/ 	.word	index@($__internal_1_$__cuda_sm70_shflsync_down_p)
        /*1bec*/ 	.word	0x00000000


	//----- nvinfo : EIATTR_FRAME_SIZE
	.align		4
.L_1191:
        /*1bf0*/ 	.byte	0x04, 0x11
        /*1bf2*/ 	.short	(.L_1193 - .L_1192)
	.align		4
.L_1192:
        /*1bf4*/ 	.word	index@(_ZN10layer_norm13ln_bwd_kernelINS_13Kernel_traitsI13__nv_bfloat16S2_S2_S2_fjLj8192ELj1ELj1ELj8ELj16ENS_18Kernel_traits_baseILj8192ES2_S2_S2_S2_fjLj256EEEEELb0ELb0ELb0ELb1EEEvNS_9BwdParamsE)
        /*1bf8*/ 	.word	0x00000000


	//----- nvinfo : EIATTR_REGCOUNT
	.align		4
.L_1193:
        /*1bfc*/ 	.byte	0x04, 0x2f
        /*1bfe*/ 	.short	(.L_1195 - .L_1194)
	.align		4
.L_1194:
        /*1c00*/ 	.word	index@(_ZN10layer_norm13ln_bwd_kernelINS_13Kernel_traitsI13__nv_bfloat16S2_S2_S2_fjLj8192ELj1ELj1ELj8ELj16ENS_18Kernel_traits_baseILj8192ES2_S2_S2_S2_fjLj256EEEEELb0ELb0ELb0ELb0EEEvNS_9BwdParamsE)
        /*1c04*/ 	.word	0x000000d3


	//----- nvinfo : EIATTR_FRAME_SIZE
	.align		4
.L_1195:
        /*1c08*/ 	.byte	0x04, 0x11
        /*1c0a*/ 	.short	(.L_1197 - .L_1196)
	.align		4
.L_1196:
        /*1c0c*/ 	.word	index@($__internal_0_$__cuda_sm70_shflsync_down_p)
        /*1c10*/ 	.word	0x00000000


	//----- nvinfo : EIATTR_FRAME_SIZE
	.align		4
.L_1197:
        /*1c14*/ 	.byte	0x04, 0x11
        /*1c16*/ 	.short	(.L_1199 - .L_1198)
	.align		4
.L_1198:
        /*1c18*/ 	.word	index@(_ZN10layer_norm13ln_bwd_kernelINS_13Kernel_traitsI13__nv_bfloat16S2_S2_S2_fjLj8192ELj1ELj1ELj8ELj16ENS_18Kernel_traits_baseILj8192ES2_S2_S2_S2_fjLj256EEEEELb0ELb0ELb0ELb0EEEvNS_9BwdParamsE)
        /*1c1c*/ 	.word	0x00000000


	//----- nvinfo : EIATTR_MIN_STACK_SIZE
	.align		4
.L_1199:
        /*1c20*/ 	.byte	0x04, 0x12
        /*1c22*/ 	.short	(.L_1201 - .L_1200)
	.align		4
.L_1200:
        /*1c24*/ 	.word	index@(_ZN10layer_norm13ln_bwd_kernelINS_13Kernel_traitsI13__nv_bfloat16S2_S2_S2_fjLj8192ELj1ELj1ELj8ELj16ENS_18Kernel_traits_baseILj8192ES2_S2_S2_S2_fjLj256EEEEELb0ELb0ELb0ELb0EEEvNS_9BwdParamsE)
        /*1c28*/ 	.word	0x00000000


	//----- nvinfo : EIATTR_MIN_STACK_SIZE
	.align		4
.L_1201:
        /*1c2c*/ 	.byte	0x04, 0x12
        /*1c2e*/ 	.short	(.L_1203 - .L_1202)
	.align		4
.L_1202:
        /*1c30*/ 	.word	index@(_ZN10layer_norm13ln_bwd_kernelINS_13Kernel_traitsI13__nv_bfloat16S2_S2_S2_fjLj8192ELj1ELj1ELj8ELj16ENS_18Kernel_traits_baseILj8192ES2_S2_S2_S2_fjLj256EEEEELb0ELb0ELb0ELb1EEEvNS_9BwdParamsE)
        /*1c34*/ 	.word	0x00000000


	//----- nvinfo : EIATTR_MIN_STACK_SIZE
	.align		4
.L_1203:
        /*1c38*/ 	.byte	0x04, 0x12
        /*1c3a*/ 	.short	(.L_1205 - .L_1204)
	.align		4
.L_1204:
        /*1c3c*/ 	.word	index@(_ZN10layer_norm13ln_bwd_kernelINS_13Kernel_traitsI13__nv_bfloat16S2_S2_S2_fjLj8192ELj1ELj1ELj8ELj16ENS_18Kernel_traits_baseILj8192ES2_S2_S2_S2_fjLj256EEEEELb0ELb0ELb1ELb0EEEvNS_9BwdParamsE)
        /*1c40*/ 	.word	0x00000000


	//----- nvinfo : EIATTR_MIN_STACK_SIZE
	.align		4
.L_1205:
        /*1c44*/ 	.byte	0x04, 0x12
        /*1c46*/ 	.short	(.L_1207 - .L_1206)
	.align		4
.L_1206:
        /*1c48*/ 	.word	index@(_ZN10layer_norm13ln_bwd_kernelINS_13Kernel_traitsI13__nv_bfloat16S2_S2_S2_fjLj8192ELj1ELj1ELj8ELj16ENS_18Kernel_traits_baseILj8192ES2_S2_S2_S2_fjLj256EEEEELb0ELb0ELb1ELb1EEEvNS_9BwdParamsE)
        /*1c4c*/ 	.word	0x00000000


	//----- nvinfo : EIATTR_MIN_STACK_SIZE
	.align		4
.L_1207:
        /*1c50*/ 	.byte	0x04, 0x12
        /*1c52*/ 	.short	(.L_1209 - .L_1208)
	.align		4
.L_1208:
        /*1c54*/ 	.word	index@(_ZN10layer_norm13ln_bwd_kernelINS_13Kernel_traitsI13__nv_bfloat16S2_S2_S2_fjLj8192ELj1ELj1ELj8ELj16ENS_18Kernel_traits_baseILj8192ES2_S2_S2_S2_fjLj256EEEEELb0ELb1ELb0ELb0EEEvNS_9BwdParamsE)
        /*1c58*/ 	.word	0x00000028


	//----- nvinfo : EIATTR_MIN_STACK_SIZE
	.align		4
.L_1209:
        /*1c5c*/ 	.byte	0x04, 0x12
        /*1c5e*/ 	.short	(.L_1211 - .L_1210)
	.align		4
.L_1210:
        /*1c60*/ 	.word	index@(_ZN10layer_norm13ln_bwd_kernelINS_13Kernel_traitsI13__nv_bfloat16S2_S2_S2_fjLj8192ELj1ELj1ELj8ELj16ENS_18Kernel_traits_baseILj8192ES2_S2_S2_S2_fjLj256EEEEELb0ELb1ELb0ELb1EEEvNS_9BwdParamsE)
        /*1c64*/ 	.word	0x00000028


	//----- nvinfo : EIATTR_MIN_STACK_SIZE
	.align		4
.L_1211:
        /*1c68*/ 	.byte	0x04, 0x12
        /*1c6a*/ 	.short	(.L_1213 - .L_1212)
	.align		4
.L_1212:
        /*1c6c*/ 	.word	index@(_ZN10layer_norm13ln_bwd_kernelINS_13Kernel_traitsI13__nv_bfloat16S2_S2_S2_fjLj8192ELj1ELj1ELj8ELj16ENS_18Kernel_traits_baseILj8192ES2_S2_S2_S2_fjLj256EEEEELb0ELb1ELb1ELb0EEEvNS_9BwdParamsE)
        /*1c70*/ 	.word	0x00000050


	//----- nvinfo : EIATTR_MIN_STACK_SIZE
	.align		4
.L_1213:
        /*1c74*/ 	.byte	0x04, 0x12
        /*1c76*/ 	.short	(.L_1215 - .L_1214)
	.align		4
.L_1214:
        /*1c78*/ 	.word	index@(_ZN10layer_norm13ln_bwd_kernelINS_13Kernel_traitsI13__nv_bfloat16S2_S2_S2_fjLj8192ELj1ELj1ELj8ELj16ENS_18Kernel_traits_baseILj8192ES2_S2_S2_S2_fjLj256EEEEELb0ELb1ELb1ELb1EEEvNS_9BwdParamsE)
        /*1c7c*/ 	.word	0x00000018


	//----- nvinfo : EIATTR_MIN_STACK_SIZE
	.align		4
.L_1215:
        /*1c80*/ 	.byte	0x04, 0x12
        /*1c82*/ 	.short	(.L_1217 - .L_1216)
	.align		4
.L_1216:
        /*1c84*/ 	.word	index@(_ZN10layer_norm13ln_bwd_kernelINS_13Kernel_traitsI13__nv_bfloat16S2_S2_S2_fjLj8192ELj1ELj1ELj8ELj16ENS_18Kernel_traits_baseILj8192ES2_S2_S2_S2_fjLj256EEEEELb1ELb0ELb0ELb0EEEvNS_9BwdParamsE)
        /*1c88*/ 	.word	0x00000000


	//----- nvinfo : EIATTR_MIN_STACK_SIZE
	.align		4
.L_1217:
        /*1c8c*/ 	.byte	0x04, 0x12
        /*1c8e*/ 	.short	(.L_1219 - .L_1218)
	.align		4
.L_1218:
        /*1c90*/ 	.word	index@(_ZN10layer_norm13ln_bwd_kernelINS_13Kernel_traitsI13__nv_bfloat16S2_S2_S2_fjLj8192ELj1ELj1ELj8ELj16ENS_18Kernel_traits_baseILj8192ES2_S2_S2_S2_fjLj256EEEEELb1ELb0ELb0ELb1EEEvNS_9BwdParamsE)
        /*1c94*/ 	.word	0x00000000


	//----- nvinfo : EIATTR_MIN_STACK_SIZE
	.align		4
.L_1219:
        /*1c98*/ 	.byte	0x04, 0x12
        /*1c9a*/ 	.short	(.L_1221 - .L_1220)
	.align		4
.L_1220:
        /*1c9c*/ 	.word	index@(_ZN10layer_norm22ln_bwd_finalize_kernelINS_22Kernel_traits_finalizeILj8192E13__nv_bfloat16S2_S2_S2_fjLb0ELj1024ELj4ENS_18Kernel_traits_baseILj8192ES2_S2_S2_S2_fjLj1024EEEEELb0ELb0EEEvNS_9BwdParamsE)
        /*1ca0*/ 	.word	0x00000000


	//----- nvinfo : EIATTR_MIN_STACK_SIZE
	.align		4
.L_1221:
        /*1ca4*/ 	.byte	0x04, 0x12
        /*1ca6*/ 	.short	(.L_1223 - .L_1222)
	.align		4
.L_1222:
        /*1ca8*/ 	.word	index@(_ZN10layer_norm13ln_bwd_kernelINS_13Kernel_traitsI13__nv_bfloat16S2_S2_S2_fjLj8192ELj1ELj1ELj8ELj16ENS_18Kernel_traits_baseILj8192ES2_S2_S2_S2_fjLj256EEEEELb1ELb0ELb1ELb0EEEvNS_9BwdParamsE)
        /*1cac*/ 	.word	0x00000000


	//----- nvinfo : EIATTR_MIN_STACK_SIZE
	.align		4
.L_1223:
        /*1cb0*/ 	.byte	0x04, 0x12
        /*1cb2*/ 	.short	(.L_1225 - .L_1224)
	.align		4
.L_1224:
        /*1cb4*/ 	.word	index@(_ZN10layer_norm22ln_bwd_finalize_kernelINS_22Kernel_traits_finalizeILj8192E13__nv_bfloat16S2_S2_S2_fjLb0ELj1024ELj4ENS_18Kernel_traits_baseILj8192ES2_S2_S2_S2_fjLj1024EEEEELb0ELb1EEEvNS_9BwdParamsE)
        /*1cb8*/ 	.word	0x00000000


	//----- nvinfo : EIATTR_MIN_STACK_SIZE
	.align		4
.L_1225:
        /*1cbc*/ 	.byte	0x04, 0x12
        /*1cbe*/ 	.short	(.L_1227 - .L_1226)
	.align		4
.L_1226:
        /*1cc0*/ 	.word	index@(_ZN10layer_norm13ln_bwd_kernelINS_13Kernel_traitsI13__nv_bfloat16S2_S2_S2_fjLj8192ELj1ELj1ELj8ELj16ENS_18Kernel_traits_baseILj8192ES2_S2_S2_S2_fjLj256EEEEELb1ELb0ELb1ELb1EEEvNS_9BwdParamsE)
        /*1cc4*/ 	.word	0x00000000


	//----- nvinfo : EIATTR_MIN_STACK_SIZE
	.align		4
.L_1227:
        /*1cc8*/ 	.byte	0x04, 0x12
        /*1cca*/ 	.short	(.L_1229 - .L_1228)
	.align		4
.L_1228:
        /*1ccc*/ 	.word	index@(_ZN10layer_norm13ln_bwd_kernelINS_13Kernel_traitsI13__nv_bfloat16S2_S2_S2_fjLj8192ELj1ELj1ELj8ELj16ENS_18Kernel_traits_baseILj8192ES2_S2_S2_S2_fjLj256EEEEELb1ELb1ELb0ELb0EEEvNS_9BwdParamsE)
        /*1cd0*/ 	.word	0x00000048


	//----- nvinfo : EIATTR_MIN_STACK_SIZE
	.align		4
.L_1229:
        /*1cd4*/ 	.byte	0x04, 0x12
        /*1cd6*/ 	.short	(.L_1231 - .L_1230)
	.align		4
.L_1230:
        /*1cd8*/ 	.word	index@(_ZN10layer_norm13ln_bwd_kernelINS_13Kernel_traitsI13__nv_bfloat16S2_S2_S2_fjLj8192ELj1ELj1ELj8ELj16ENS_18Kernel_traits_baseILj8192ES2_S2_S2_S2_fjLj256EEEEELb1ELb1ELb0ELb1EEEvNS_9BwdParamsE)
        /*1cdc*/ 	.word	0x00000000


	//----- nvinfo : EIATTR_MIN_STACK_SIZE
	.align		4
.L_1231:
        /*1ce0*/ 	.byte	0x04, 0x12
        /*1ce2*/ 	.short	(.L_1233 - .L_1232)
	.align		4
.L_1232:
        /*1ce4*/ 	.word	index@(_ZN10layer_norm22ln_bwd_finalize_kernelINS_22Kernel_traits_finalizeILj8192E13__nv_bfloat16S2_S2_S2_fjLb1ELj1024ELj4ENS_18Kernel_traits_baseILj8192ES2_S2_S2_S2_fjLj1024EEEEELb1ELb0EEEvNS_9BwdParamsE)
        /*1ce8*/ 	.word	0x00000000


	//----- nvinfo : EIATTR_MIN_STACK_SIZE
	.align		4
.L_1233:
        /*1cec*/ 	.byte	0x04, 0x12
        /*1cee*/ 	.short	(.L_1235 - .L_1234)
	.align		4
.L_1234:
        /*1cf0*/ 	.word	index@(_ZN10layer_norm13ln_bwd_kernelINS_13Kernel_traitsI13__nv_bfloat16S2_S2_S2_fjLj8192ELj1ELj1ELj8ELj16ENS_18Kernel_traits_baseILj8192ES2_S2_S2_S2_fjLj256EEEEELb1ELb1ELb1ELb0EEEvNS_9BwdParamsE)
        /*1cf4*/ 	.word	0x00000080


	//----- nvinfo : EIATTR_MIN_STACK_SIZE
	.align		4
.L_1235:
        /*1cf8*/ 	.byte	0x04, 0x12
        /*1cfa*/ 	.short	(.L_1237 - .L_1236)
	.align		4
.L_1236:
        /*1cfc*/ 	.word	index@(_ZN10layer_norm22ln_bwd_finalize_kernelINS_22Kernel_traits_finalizeILj8192E13__nv_bfloat16S2_S2_S2_fjLb1ELj1024ELj4ENS_18Kernel_traits_baseILj8192ES2_S2_S2_S2_fjLj1024EEEEELb1ELb1EEEvNS_9BwdParamsE)
        /*1d00*/ 	.word	0x00000000


	//----- nvinfo : EIATTR_MIN_STACK_SIZE
	.align		4
.L_1237:
        /*1d04*/ 	.byte	0x04, 0x12
        /*1d06*/ 	.short	(.L_1239 - .L_1238)
	.align		4
.L_1238:
        /*1d08*/ 	.word	index@(_ZN10layer_norm13ln_bwd_kernelINS_13Kernel_traitsI13__nv_bfloat16S2_S2_S2_fjLj8192ELj1ELj1ELj8ELj16ENS_18Kernel_traits_baseILj8192ES2_S2_S2_S2_fjLj256EEEEELb1ELb1ELb1ELb1EEEvNS_9BwdParamsE)
        /*1d0c*/ 	.word	0x00000038


	//----- nvinfo : EIATTR_MIN_STACK_SIZE
	.align		4
.L_1239:
        /*1d10*/ 	.byte	0x04, 0x12
        /*1d12*/ 	.short	(.L_1241 - .L_1240)
	.align		4
.L_1240:
        /*1d14*/ 	.word	index@(_ZN10layer_norm13ln_bwd_kernelINS_13Kernel_traitsI6__halfS2_S2_S2_fjLj8192ELj1ELj1ELj8ELj16ENS_18Kernel_traits_baseILj8192ES2_S2_S2_S2_fjLj256EEEEELb0ELb0ELb0ELb0EEEvNS_9BwdParamsE)
        /*1d18*/ 	.word	0x00000000


	//----- nvinfo : EIATTR_MIN_STACK_SIZE
	.align		4
.L_1241:
        /*1d1c*/ 	.byte	0x04, 0x12
        /*1d1e*/ 	.short	(.L_1243 - .L_1242)
	.align		4
.L_1242:
        /*1d20*/ 	.word	index@(_ZN10layer_norm13ln_bwd_kernelINS_13Kernel_traitsI6__halfS2_S2_S2_fjLj8192ELj1ELj1ELj8ELj16ENS_18Kernel_traits_baseILj8192ES2_S2_S2_S2_fjLj256EEEEELb0ELb0ELb0ELb1EEEvNS_9BwdParamsE)
        /*1d24*/ 	.word	0x00000000


	//----- nvinfo : EIATTR_MIN_STACK_SIZE
	.align		4
.L_1243:
        /*1d28*/ 	.byte	0x04, 0x12
        /*1d2a*/ 	.short	(.L_1245 - .L_1244)
	.align		4
.L_1244:
        /*1d2c*/ 	.word	index@(_ZN10layer_norm13ln_bwd_kernelINS_13Kernel_traitsI6__halfS2_S2_S2_fjLj8192ELj1ELj1ELj8ELj16ENS_18Kernel_traits_baseILj8192ES2_S2_S2_S2_fjLj256EEEEELb0ELb0ELb1ELb0EEEvNS_9BwdParamsE)
        /*1d30*/ 	.word	0x00000000


	//----- nvinfo : EIATTR_MIN_STACK_SIZE
	.align		4
.L_1245:
        /*1d34*/ 	.byte	0x04, 0x12
        /*1d36*/ 	.short	(.L_1247 - .L_1246)
	.align		4
.L_1246:
        /*1d38*/ 	.word	index@(_ZN10layer_norm13ln_bwd_kernelINS_13Kernel_traitsI6__halfS2_S2_S2_fjLj8192ELj1ELj1ELj8ELj16ENS_18Kernel_traits_baseILj8192ES2_S2_S2_S2_fjLj256EEEEELb0ELb0ELb1ELb1EEEvNS_9BwdParamsE)
        /*1d3c*/ 	.word	0x00000000


	//----- nvinfo : EIATTR_MIN_STACK_SIZE
	.align		4
.L_1247:
        /*1d40*/ 	.byte	0x04, 0x12
        /*1d42*/ 	.short	(.L_1249 - .L_1248)
	.align		4
.L_1248:
        /*1d44*/ 	.word	index@(_ZN10layer_norm13ln_bwd_kernelINS_13Kernel_traitsI6__halfS2_S2_S2_fjLj8192ELj1ELj1ELj8ELj16ENS_18Kernel_traits_baseILj8192ES2_S2_S2_S2_fjLj256EEEEELb0ELb1ELb0ELb0EEEvNS_9BwdParamsE)
        /*1d48*/ 	.word	0x00000028


	//----- nvinfo : EIATTR_MIN_STACK_SIZE
	.align		4
.L_1249:
        /*1d4c*/ 	.byte	0x04, 0x12
        /*1d4e*/ 	.short	(.L_1251 - .L_1250)
	.align		4
.L_1250:
        /*1d50*/ 	.word	index@(_ZN10layer_norm13ln_bwd_kernelINS_13Kernel_traitsI6__halfS2_S2_S2_fjLj8192ELj1ELj1ELj8ELj16ENS_18Kernel_traits_baseILj8192ES2_S2_S2_S2_fjLj256EEEEELb0ELb1ELb0ELb1EEEvNS_9BwdParamsE)
        /*1d54*/ 	.word	0x00000028


	//----- nvinfo : EIATTR_MIN_STACK_SIZE
	.align		4
.L_1251:
        /*1d58*/ 	.byte	0x04, 0x12
        /*1d5a*/ 	.short	(.L_1253 - .L_1252)
	.align		4
.L_1252:
        /*1d5c*/ 	.word	index@(_ZN10layer_norm13ln_bwd_kernelINS_13Kernel_traitsI6__halfS2_S2_S2_fjLj8192ELj1ELj1ELj8ELj16ENS_18Kernel_traits_baseILj8192ES2_S2_S2_S2_fjLj256EEEEELb0ELb1ELb1ELb0EEEvNS_9BwdParamsE)
        /*1d60*/ 	.word	0x00000050


	//----- nvinfo : EIATTR_MIN_STACK_SIZE
	.align		4
.L_1253:
        /*1d64*/ 	.byte	0x04, 0x12
        /*1d66*/ 	.short	(.L_1255 - .L_1254)
	.align		4
.L_1254:
        /*1d68*/ 	.word	index@(_ZN10layer_norm13ln_bwd_kernelINS_13Kernel_traitsI6__halfS2_S2_S2_fjLj8192ELj1ELj1ELj8ELj16ENS_18Kernel_traits_baseILj8192ES2_S2_S2_S2_fjLj256EEEEELb0ELb1ELb1ELb1EEEvNS_9BwdParamsE)
        /*1d6c*/ 	.word	0x00000018


	//----- nvinfo : EIATTR_MIN_STACK_SIZE
	.align		4
.L_1255:
        /*1d70*/ 	.byte	0x04, 0x12
        /*1d72*/ 	.short	(.L_1257 - .L_1256)
	.align		4
.L_1256:
        /*1d74*/ 	.word	index@(_ZN10layer_norm13ln_bwd_kernelINS_13Kernel_traitsI6__halfS2_S2_S2_fjLj8192ELj1ELj1ELj8ELj16ENS_18Kernel_traits_baseILj8192ES2_S2_S2_S2_fjLj256EEEEELb1ELb0ELb0ELb0EEEvNS_9BwdParamsE)
        /*1d78*/ 	.word	0x00000000


	//----- nvinfo : EIATTR_MIN_STACK_SIZE
	.align		4
.L_1257:
        /*1d7c*/ 	.byte	0x04, 0x12
        /*1d7e*/ 	.short	(.L_1259 - .L_1258)
	.align		4
.L_1258:
        /*1d80*/ 	.word	index@(_ZN10layer_norm13ln_bwd_kernelINS_13Kernel_traitsI6__halfS2_S2_S2_fjLj8192ELj1ELj1ELj8ELj16ENS_18Kernel_traits_baseILj8192ES2_S2_S2_S2_fjLj256EEEEELb1ELb0ELb0ELb1EEEvNS_9BwdParamsE)
        /*1d84*/ 	.word	0x00000000


	//----- nvinfo : EIATTR_MIN_STACK_SIZE
	.align		4
.L_1259:
        /*1d88*/ 	.byte	0x04, 0x12
        /*1d8a*/ 	.short	(.L_1261 - .L_1260)
	.align		4
.L_1260:
        /*1d8c*/ 	.word	index@(_ZN10layer_norm22ln_bwd_finalize_kernelINS_22Kernel_traits_finalizeILj8192E6__halfS2_S2_S2_fjLb0ELj1024ELj4ENS_18Kernel_traits_baseILj8192ES2_S2_S2_S2_fjLj1024EEEEELb0ELb0EEEvNS_9BwdParamsE)
        /*1d90*/ 	.word	0x00000000


	//----- nvinfo : EIATTR_MIN_STACK_SIZE
	.align		4
.L_1261:
        /*1d94*/ 	.byte	0x04, 0x12
        /*1d96*/ 	.short	(.L_1263 - .L_1262)
	.align		4
.L_1262:
        /*1d98*/ 	.word	index@(_ZN10layer_norm13ln_bwd_kernelINS_13Kernel_traitsI6__halfS2_S2_S2_fjLj8192ELj1ELj1ELj8ELj16ENS_18Kernel_traits_baseILj8192ES2_S2_S2_S2_fjLj256EEEEELb1ELb0ELb1ELb0EEEvNS_9BwdParamsE)
        /*1d9c*/ 	.word	0x00000000


	//----- nvinfo : EIATTR_MIN_STACK_SIZE
	.align		4
.L_1263:
        /*1da0*/ 	.byte	0x04, 0x12
        /*1da2*/ 	.short	(.L_1265 - .L_1264)
	.align		4
.L_1264:
        /*1da4*/ 	.word	index@(_ZN10layer_norm22ln_bwd_finalize_kernelINS_22Kernel_traits_finalizeILj8192E6__halfS2_S2_S2_fjLb0ELj1024ELj4ENS_18Kernel_traits_baseILj8192ES2_S2_S2_S2_fjLj1024EEEEELb0ELb1EEEvNS_9BwdParamsE)
        /*1da8*/ 	.word	0x00000000


	//----- nvinfo : EIATTR_MIN_STACK_SIZE
	.align		4
.L_1265:
        /*1dac*/ 	.byte	0x04, 0x12
        /*1dae*/ 	.short	(.L_1267 - .L_1266)
	.align		4
.L_1266:
        /*1db0*/ 	.word	index@(_ZN10layer_norm13ln_bwd_kernelINS_13Kernel_traitsI6__halfS2_S2_S2_fjLj8192ELj1ELj1ELj8ELj16ENS_18Kernel_traits_baseILj8192ES2_S2_S2_S2_fjLj256EEEEELb1ELb0ELb1ELb1EEEvNS_9BwdParamsE)
        /*1db4*/ 	.word	0x00000000


	//----- nvinfo : EIATTR_MIN_STACK_SIZE
	.align		4
.L_1267:
        /*1db8*/ 	.byte	0x04, 0x12
        /*1dba*/ 	.short	(.L_1269 - .L_1268)
	.align		4
.L_1268:
        /*1dbc*/ 	.word	index@(_ZN10layer_norm13ln_bwd_kernelINS_13Kernel_traitsI6__halfS2_S2_S2_fjLj8192ELj1ELj1ELj8ELj16ENS_18Kernel_traits_baseILj8192ES2_S2_S2_S2_fjLj256EEEEELb1ELb1ELb0ELb0EEEvNS_9BwdParamsE)
        /*1dc0*/ 	.word	0x00000048


	//----- nvinfo : EIATTR_MIN_STACK_SIZE
	.align		4
.L_1269:
        /*1dc4*/ 	.byte	0x04, 0x12
        /*1dc6*/ 	.short	(.L_1271 - .L_1270)
	.align		4
.L_1270:
        /*1dc8*/ 	.word	index@(_ZN10layer_norm13ln_bwd_kernelINS_13Kernel_traitsI6__halfS2_S2_S2_fjLj8192ELj1ELj1ELj8ELj16ENS_18Kernel_traits_baseILj8192ES2_S2_S2_S2_fjLj256EEEEELb1ELb1ELb0ELb1EEEvNS_9BwdParamsE)
        /*1dcc*/ 	.word	0x00000000


	//----- nvinfo : EIATTR_MIN_STACK_SIZE
	.align		4
.L_1271:
        /*1dd0*/ 	.byte	0x04, 0x12
        /*1dd2*/ 	.short	(.L_1273 - .L_1272)
	.align		4
.L_1272:
        /*1dd4*/ 	.word	index@(_ZN10layer_norm22ln_bwd_finalize_kernelINS_22Kernel_traits_finalizeILj8192E6__halfS2_S2_S2_fjLb1ELj1024ELj4ENS_18Kernel_traits_baseILj8192ES2_S2_S2_S2_fjLj1024EEEEELb1ELb0EEEvNS_9BwdParamsE)
        /*1dd8*/ 	.word	0x00000000


	//----- nvinfo : EIATTR_MIN_STACK_SIZE
	.align		4
.L_1273:
        /*1ddc*/ 	.byte	0x04, 0x12
        /*1dde*/ 	.short	(.L_1275 - .L_1274)
	.align		4
.L_1274:
        /*1de0*/ 	.word	index@(_ZN10layer_norm13ln_bwd_kernelINS_13Kernel_traitsI6__halfS2_S2_S2_fjLj8192ELj1ELj1ELj8ELj16ENS_18Kernel_traits_baseILj8192ES2_S2_S2_S2_fjLj256EEEEELb1ELb1ELb1ELb0EEEvNS_9BwdParamsE)
        /*1de4*/ 	.word	0x00000080


	//----- nvinfo : EIATTR_MIN_STACK_SIZE
	.align		4
.L_1275:
        /*1de8*/ 	.byte	0x04, 0x12
        /*1dea*/ 	.short	(.L_1277 - .L_1276)
	.align		4
.L_1276:
        /*1dec*/ 	.word	index@(_ZN10layer_norm22ln_bwd_finalize_kernelINS_22Kernel_traits_finalizeILj8192E6__halfS2_S2_S2_fjLb1ELj1024ELj4ENS_18Kernel_traits_baseILj8192ES2_S2_S2_S2_fjLj1024EEEEELb1ELb1EEEvNS_9BwdParamsE)
        /*1df0*/ 	.word	0x00000000


	//----- nvinfo : EIATTR_MIN_STACK_SIZE
	.align		4
.L_1277:
        /*1df4*/ 	.byte	0x04, 0x12
        /*1df6*/ 	.short	(.L_1279 - .L_1278)
	.align		4
.L_1278:
        /*1df8*/ 	.word	index@(_ZN10layer_norm13ln_bwd_kernelINS_13Kernel_traitsI6__halfS2_S2_S2_fjLj8192ELj1ELj1ELj8ELj16ENS_18Kernel_traits_baseILj8192ES2_S2_S2_S2_fjLj256EEEEELb1ELb1ELb1ELb1EEEvNS_9BwdParamsE)
        /*1dfc*/ 	.word	0x00000038


	//----- nvinfo : EIATTR_MIN_STACK_SIZE
	.align		4
.L_1279:
        /*1e00*/ 	.byte	0x04, 0x12
        /*1e02*/ 	.short	(.L_1281 - .L_1280)
	.align		4
.L_1280:
        /*1e04*/ 	.word	index@(_ZN10layer_norm13ln_bwd_kernelINS_13Kernel_traitsIf13__nv_bfloat16S2_S2_fjLj8192ELj1ELj1ELj8ELj16ENS_18Kernel_traits_baseILj8192EfS2_S2_S2_fjLj256EEEEELb0ELb0ELb0ELb0EEEvNS_9BwdParamsE)
        /*1e08*/ 	.word	0x00000000


	//----- nvinfo : EIATTR_MIN_STACK_SIZE
	.align		4
.L_1281:
        /*1e0c*/ 	.byte	0x04, 0x12
        /*1e0e*/ 	.short	(.L_1283 - .L_1282)
	.align		4
.L_1282:
        /*1e10*/ 	.word	index@(_ZN10layer_norm13ln_bwd_kernelINS_13Kernel_traitsIf13__nv_bfloat16S2_S2_fjLj8192ELj1ELj1ELj8ELj16ENS_18Kernel_traits_baseILj8192EfS2_S2_S2_fjLj256EEEEELb0ELb0ELb0ELb1EEEvNS_9BwdParamsE)
        /*1e14*/ 	.word	0x00000000


	//----- nvinfo : EIATTR_MIN_STACK_SIZE
	.align		4
.L_1283:
        /*1e18*/ 	.byte	0x04, 0x12
        /*1e1a*/ 	.short	(.L_1285 - .L_1284)
	.align		4
.L_1284:
        /*1e1c*/ 	.word	index@(_ZN10layer_norm13ln_bwd_kernelINS_13Kernel_traitsIf13__nv_bfloat16S2_S2_fjLj8192ELj1ELj1ELj8ELj16ENS_18Kernel_traits_baseILj8192EfS2_S2_S2_fjLj256EEEEELb0ELb0ELb1ELb0EEEvNS_9BwdParamsE)
        /*1e20*/ 	.word	0x00000000


	//----- nvinfo : EIATTR_MIN_STACK_SIZE
	.align		4
.L_1285:
        /*1e24*/ 	.byte	0x04, 0x12
        /*1e26*/ 	.short	(.L_1287 - .L_1286)
	.align		4
.L_1286:
        /*1e28*/ 	.word	index@(_ZN10layer_norm13ln_bwd_kernelINS_13Kernel_traitsIf13__nv_bfloat16S2_S2_fjLj8192ELj1ELj1ELj8ELj16ENS_18Kernel_traits_baseILj8192EfS2_S2_S2_fjLj256EEEEELb0ELb0ELb1ELb1EEEvNS_9BwdParamsE)
        /*1e2c*/ 	.word	0x00000000


	//----- nvinfo : EIATTR_MIN_STACK_SIZE
	.align		4
.L_1287:
        /*1e30*/ 	.byte	0x04, 0x12
        /*1e32*/ 	.short	(.L_1289 - .L_1288)
	.align		4
.L_1288:
        /*1e34*/ 	.word	index@(_ZN10layer_norm13ln_bwd_kernelINS_13Kernel_traitsIf13__nv_bfloat16S2_S2_fjLj8192ELj1ELj1ELj8ELj16ENS_18Kernel_traits_baseILj8192EfS2_S2_S2_fjLj256EEEEELb0ELb1ELb0ELb0EEEvNS_9BwdParamsE)
        /*1e38*/ 	.word	0x00000028


	//----- nvinfo : EIATTR_MIN_STACK_SIZE
	.align		4
.L_1289:
        /*1e3c*/ 	.byte	0x04, 0x12
        /*1e3e*/ 	.short	(.L_1291 - .L_1290)
	.align		4
.L_1290:
        /*1e40*/ 	.word	index@(_ZN10layer_norm13ln_bwd_kernelINS_13Kernel_traitsIf13__nv_bfloat16S2_S2_fjLj8192ELj1ELj1ELj8ELj16ENS_18Kernel_traits_baseILj8192EfS2_S2_S2_fjLj256EEEEELb0ELb1ELb0ELb1EEEvNS_9BwdParamsE)
        /*1e44*/ 	.word	0x00000028


	//----- nvinfo : EIATTR_MIN_STACK_SIZE
	.align		4
.L_1291:
        /*1e48*/ 	.byte	0x04, 0x12
        /*1e4a*/ 	.short	(.L_1293 - .L_1292)
	.align		4
.L_1292:
        /*1e4c*/ 	.word	index@(_ZN10layer_norm13ln_bwd_kernelINS_13Kernel_traitsIf13__nv_bfloat16S2_S2_fjLj8192ELj1ELj1ELj8ELj16ENS_18Kernel_traits_baseILj8192EfS2_S2_S2_fjLj256EEEEELb0ELb1ELb1ELb0EEEvNS_9BwdParamsE)
        /*1e50*/ 	.word	0x00000058


	//----- nvinfo : EIATTR_MIN_STACK_SIZE
	.align		4
.L_1293:
        /*1e54*/ 	.byte	0x04, 0x12
        /*1e56*/ 	.short	(.L_1295 - .L_1294)
	.align		4
.L_1294:
        /*1e58*/ 	.word	index@(_ZN10layer_norm13ln_bwd_kernelINS_13Kernel_traitsIf13__nv_bfloat16S2_S2_fjLj8192ELj1ELj1ELj8ELj16ENS_18Kernel_traits_baseILj8192EfS2_S2_S2_fjLj256EEEEELb0ELb1ELb1ELb1EEEvNS_9BwdParamsE)
        /*1e5c*/ 	.word	0x00000058


	//----- nvinfo : EIATTR_MIN_STACK_SIZE
	.align		4
.L_1295:
        /*1e60*/ 	.byte	0x04, 0x12
        /*1e62*/ 	.short	(.L_1297 - .L_1296)
	.align		4
.L_1296:
        /*1e64*/ 	.word	index@(_ZN10layer_norm13ln_bwd_kernelINS_13Kernel_traitsIf13__nv_bfloat16S2_S2_fjLj8192ELj1ELj1ELj8ELj16ENS_18Kernel_traits_baseILj8192EfS2_S2_S2_fjLj256EEEEELb1ELb0ELb0ELb0EEEvNS_9BwdParamsE)
        /*1e68*/ 	.word	0x00000000


	//----- nvinfo : EIATTR_MIN_STACK_SIZE
	.align		4
.L_1297:
        /*1e6c*/ 	.byte	0x04, 0x12
        /*1e6e*/ 	.short	(.L_1299 - .L_1298)
	.align		4
.L_1298:
        /*1e70*/ 	.word	index@(_ZN10layer_norm13ln_bwd_kernelINS_13Kernel_traitsIf13__nv_bfloat16S2_S2_fjLj8192ELj1ELj1ELj8ELj16ENS_18Kernel_traits_baseILj8192EfS2_S2_S2_fjLj256EEEEELb1ELb0ELb0ELb1EEEvNS_9BwdParamsE)
        /*1e74*/ 	.word	0x00000000


	//----- nvinfo : EIATTR_MIN_STACK_SIZE
	.align		4
.L_1299:
        /*1e78*/ 	.byte	0x04, 0x12
        /*1e7a*/ 	.short	(.L_1301 - .L_1300)
	.align		4
.L_1300:
        /*1e7c*/ 	.word	index@(_ZN10layer_norm22ln_bwd_finalize_kernelINS_22Kernel_traits_finalizeILj8192Ef13__nv_bfloat16S2_S2_fjLb0ELj1024ELj4ENS_18Kernel_traits_baseILj8192EfS2_S2_S2_fjLj1024EEEEELb0ELb0EEEvNS_9BwdParamsE)
        /*1e80*/ 	.word	0x00000000


	//----- nvinfo : EIATTR_MIN_STACK_SIZE
	.align		4
.L_1301:
        /*1e84*/ 	.byte	0x04, 0x12
        /*1e86*/ 	.short	(.L_1303 - .L_1302)
	.align		4
.L_1302:
        /*1e88*/ 	.word	index@(_ZN10layer_norm13ln_bwd_kernelINS_13Kernel_traitsIf13__nv_bfloat16S2_S2_fjLj8192ELj1ELj1ELj8ELj16ENS_18Kernel_traits_baseILj8192EfS2_S2_S2_fjLj256EEEEELb1ELb0ELb1ELb0EEEvNS_9BwdParamsE)
        /*1e8c*/ 	.word	0x00000000


	//----- nvinfo : EIATTR_MIN_STACK_SIZE
	.align		4
.L_1303:
        /*1e90*/ 	.byte	0x04, 0x12
        /*1e92*/ 	.short	(.L_1305 - .L_1304)
	.align		4
.L_1304:
        /*1e94*/ 	.word	index@(_ZN10layer_norm22ln_bwd_finalize_kernelINS_22Kernel_traits_finalizeILj8192Ef13__nv_bfloat16S2_S2_fjLb0ELj1024ELj4ENS_18Kernel_traits_baseILj8192EfS2_S2_S2_fjLj1024EEEEELb0ELb1EEEvNS_9BwdParamsE)
        /*1e98*/ 	.word	0x00000000


	//----- nvinfo : EIATTR_MIN_STACK_SIZE
	.align		4
.L_1305:
        /*1e9c*/ 	.byte	0x04, 0x12
        /*1e9e*/ 	.short	(.L_1307 - .L_1306)
	.align		4
.L_1306:
        /*1ea0*/ 	.word	index@(_ZN10layer_norm13ln_bwd_kernelINS_13Kernel_traitsIf13__nv_bfloat16S2_S2_fjLj8192ELj1ELj1ELj8ELj16ENS_18Kernel_traits_baseILj8192EfS2_S2_S2_fjLj256EEEEELb1ELb0ELb1ELb1EEEvNS_9BwdParamsE)
        /*1ea4*/ 	.word	0x00000000


	//----- nvinfo : EIATTR_MIN_STACK_SIZE
	.align		4
.L_1307:
        /*1ea8*/ 	.byte	0x04, 0x12
        /*1eaa*/ 	.short	(.L_1309 - .L_1308)
	.align		4
.L_1308:
        /*1eac*/ 	.word	index@(_ZN10layer_norm13ln_bwd_kernelINS_13Kernel_traitsIf13__nv_bfloat16S2_S2_fjLj8192ELj1ELj1ELj8ELj16ENS_18Kernel_traits_baseILj8192EfS2_S2_S2_fjLj256EEEEELb1ELb1ELb0ELb0EEEvNS_9BwdParamsE)
        /*1eb0*/ 	.word	0x00000058


	//----- nvinfo : EIATTR_MIN_STACK_SIZE
	.align		4
.L_1309:
        /*1eb4*/ 	.byte	0x04, 0x12
        /*1eb6*/ 	.short	(.L_1311 - .L_1310)
	.align		4
.L_1310:
        /*1eb8*/ 	.word	index@(_ZN10layer_norm13ln_bwd_kernelINS_13Kernel_traitsIf13__nv_bfloat16S2_S2_fjLj8192ELj1ELj1ELj8ELj16ENS_18Kernel_traits_baseILj8192EfS2_S2_S2_fjLj256EEEEELb1ELb1ELb0ELb1EEEvNS_9BwdParamsE)
        /*1ebc*/ 	.word	0x00000048


	//----- nvinfo : EIATTR_MIN_STACK_SIZE
	.align		4
.L_1311:
        /*1ec0*/ 	.byte	0x04, 0x12
        /*1ec2*/ 	.short	(.L_1313 - .L_1312)
	.align		4
.L_1312:
        /*1ec4*/ 	.word	index@(_ZN10layer_norm22ln_bwd_finalize_kernelINS_22Kernel_traits_finalizeILj8192Ef13__nv_bfloat16S2_S2_fjLb1ELj1024ELj4ENS_18Kernel_traits_baseILj8192EfS2_S2_S2_fjLj1024EEEEELb1ELb0EEEvNS_9BwdParamsE)
        /*1ec8*/ 	.word	0x00000000


	//----- nvinfo : EIATTR_MIN_STACK_SIZE
	.align		4
.L_1313:
        /*1ecc*/ 	.byte	0x04, 0x12
        /*1ece*/ 	.short	(.L_1315 - .L_1314)
	.align		4
.L_1314:
        /*1ed0*/ 	.word	index@(_ZN10layer_norm13ln_bwd_kernelINS_13Kernel_traitsIf13__nv_bfloat16S2_S2_fjLj8192ELj1ELj1ELj8ELj16ENS_18Kernel_traits_baseILj8192EfS2_S2_S2_fjLj256EEEEELb1ELb1ELb1ELb0EEEvNS_9BwdParamsE)
        /*1ed4*/ 	.word	0x00000080


	//----- nvinfo : EIATTR_MIN_STACK_SIZE
	.align		4
.L_1315:
        /*1ed8*/ 	.byte	0x04, 0x12
        /*1eda*/ 	.short	(.L_1317 - .L_1316)
	.align		4
.L_1316:
        /*1edc*/ 	.word	index@(_ZN10layer_norm22ln_bwd_finalize_kernelINS_22Kernel_traits_finalizeILj8192Ef13__nv_bfloat16S2_S2_fjLb1ELj1024ELj4ENS_18Kernel_traits_baseILj8192EfS2_S2_S2_fjLj1024EEEEELb1ELb1EEEvNS_9BwdParamsE)
        /*1ee0*/ 	.word	0x00000000


	//----- nvinfo : EIATTR_MIN_STACK_SIZE
	.align		4
.L_1317:
        /*1ee4*/ 	.byte	0x04, 0x12
        /*1ee6*/ 	.short	(.L_1319 - .L_1318)
	.align		4
.L_1318:
        /*1ee8*/ 	.word	index@(_ZN10layer_norm13ln_bwd_kernelINS_13Kernel_traitsIf13__nv_bfloat16S2_S2_fjLj8192ELj1ELj1ELj8ELj16ENS_18Kernel_traits_baseILj8192EfS2_S2_S2_fjLj256EEEEELb1ELb1ELb1ELb1EEEvNS_9BwdParamsE)
        /*1eec*/ 	.word	0x00000080


	//----- nvinfo : EIATTR_MIN_STACK_SIZE
	.align		4
.L_1319:
        /*1ef0*/ 	.byte	0x04, 0x12
        /*1ef2*/ 	.short	(.L_1321 - .L_1320)
	.align		4
.L_1320:
        /*1ef4*/ 	.word	index@(_ZN10layer_norm13ln_bwd_kernelINS_13Kernel_traitsI13__nv_bfloat16S2_fS2_fjLj8192ELj1ELj1ELj8ELj16ENS_18Kernel_traits_baseILj8192ES2_S2_fS2_fjLj256EEEEELb0ELb0ELb0ELb0EEEvNS_9BwdParamsE)
        /*1ef8*/ 	.word	0x00000000


	//----- nvinfo : EIATTR_MIN_STACK_SIZE
	.align		4
.L_1321:
        /*1efc*/ 	.byte	0x04, 0x12
        /*1efe*/ 	.short	(.L_1323 - .L_1322)
	.align		4
.L_1322:
        /*1f00*/ 	.word	index@(_ZN10layer_norm13ln_bwd_kernelINS_13Kernel_traitsI13__nv_bfloat16S2_fS2_fjLj8192ELj1ELj1ELj8ELj16ENS_18Kernel_traits_baseILj8192ES2_S2_fS2_fjLj256EEEEELb0ELb0ELb0ELb1EEEvNS_9BwdParamsE)
        /*1f04*/ 	.word	0x00000000


	//----- nvinfo : EIATTR_MIN_STACK_SIZE
	.align		4
.L_1323:
        /*1f08*/ 	.byte	0x04, 0x12
        /*1f0a*/ 	.short	(.L_1325 - .L_1324)
	.align		4
.L_1324:
        /*1f0c*/ 	.word	index@(_ZN10layer_norm13ln_bwd_kernelINS_13Kernel_traitsI13__nv_bfloat16S2_fS2_fjLj8192ELj1ELj1ELj8ELj16ENS_18Kernel_traits_baseILj8192ES2_S2_fS2_fjLj256EEEEELb0ELb0ELb1ELb0EEEvNS_9BwdParamsE)
        /*1f10*/ 	.word	0x00000000


	//----- nvinfo : EIATTR_MIN_STACK_SIZE
	.align		4
.L_1325:
        /*1f14*/ 	.byte	0x04, 0x12
        /*1f16*/ 	.short	(.L_1327 - .L_1326)
	.align		4
.L_1326:
        /*1f18*/ 	.word	index@(_ZN10layer_norm13ln_bwd_kernelINS_13Kernel_traitsI13__nv_bfloat16S2_fS2_fjLj8192ELj1ELj1ELj8ELj16ENS_18Kernel_traits_baseILj8192ES2_S2_fS2_fjLj256EEEEELb0ELb0ELb1ELb1EEEvNS_9BwdParamsE)
        /*1f1c*/ 	.word	0x00000000


	//----- nvinfo : EIATTR_MIN_STACK_SIZE
	.align		4
.L_1327:
        /*1f20*/ 	.byte	0x04, 0x12
        /*1f22*/ 	.short	(.L_1329 - .L_1328)
	.align		4
.L_1328:
        /*1f24*/ 	.word	index@(_ZN10layer_norm13ln_bwd_kernelINS_13Kernel_traitsI13__nv_bfloat16S2_fS2_fjLj8192ELj1ELj1ELj8ELj16ENS_18Kernel_traits_baseILj8192ES2_S2_fS2_fjLj256EEEEELb0ELb1ELb0ELb0EEEvNS_9BwdParamsE)
        /*1f28*/ 	.word	0x00000080


	//----- nvinfo : EIATTR_MIN_STACK_SIZE
	.align		4
.L_1329:
        /*1f2c*/ 	.byte	0x04, 0x12
        /*1f2e*/ 	.short	(.L_1331 - .L_1330)
	.align		4
.L_1330:
        /*1f30*/ 	.word	index@(_ZN10layer_norm13ln_bwd_kernelINS_13Kernel_traitsI13__nv_bfloat16S2_fS2_fjLj8192ELj1ELj1ELj8ELj16ENS_18Kernel_traits_baseILj8192ES2_S2_fS2_fjLj256EEEEELb0ELb1ELb0ELb1EEEvNS_9BwdParamsE)
        /*1f34*/ 	.word	0x00000080


	//----- nvinfo : EIATTR_MIN_STACK_SIZE
	.align		4
.L_1331:
        /*1f38*/ 	.byte	0x04, 0x12
        /*1f3a*/ 	.short	(.L_1333 - .L_1332)
	.align		4
.L_1332:
        /*1f3c*/ 	.word	index@(_ZN10layer_norm13ln_bwd_kernelINS_13Kernel_traitsI13__nv_bfloat16S2_fS2_fjLj8192ELj1ELj1ELj8ELj16ENS_18Kernel_traits_baseILj8192ES2_S2_fS2_fjLj256EEEEELb0ELb1ELb1ELb0EEEvNS_9BwdParamsE)
        /*1f40*/ 	.word	0x000000b8


	//----- nvinfo : EIATTR_MIN_STACK_SIZE
	.align		4
.L_1333:
        /*1f44*/ 	.byte	0x04, 0x12
        /*1f46*/ 	.short	(.L_1335 - .L_1334)
	.align		4
.L_1334:
        /*1f48*/ 	.word	index@(_ZN10layer_norm13ln_bwd_kernelINS_13Kernel_traitsI13__nv_bfloat16S2_fS2_fjLj8192ELj1ELj1ELj8ELj16ENS_18Kernel_traits_baseILj8192ES2_S2_fS2_fjLj256EEEEELb0ELb1ELb1ELb1EEEvNS_9BwdParamsE)
        /*1f4c*/ 	.word	0x00000078


	//----- nvinfo : EIATTR_MIN_STACK_SIZE
	.align		4
.L_1335:
        /*1f50*/ 	.byte	0x04, 0x12
        /*1f52*/ 	.short	(.L_1337 - .L_1336)
	.align		4
.L_1336:
        /*1f54*/ 	.word	index@(_ZN10layer_norm13ln_bwd_kernelINS_13Kernel_traitsI13__nv_bfloat16S2_fS2_fjLj8192ELj1ELj1ELj8ELj16ENS_18Kernel_traits_baseILj8192ES2_S2_fS2_fjLj256EEEEELb1ELb0ELb0ELb0EEEvNS_9BwdParamsE)
        /*1f58*/ 	.word	0x00000000


	//----- nvinfo : EIATTR_MIN_STACK_SIZE
	.align		4
.L_1337:
        /*1f5c*/ 	.byte	0x04, 0x12
        /*1f5e*/ 	.short	(.L_1339 - .L_1338)
	.align		4
.L_1338:
        /*1f60*/ 	.word	index@(_ZN10layer_norm13ln_bwd_kernelINS_13Kernel_traitsI13__nv_bfloat16S2_fS2_fjLj8192ELj1ELj1ELj8ELj16ENS_18Kernel_traits_baseILj8192ES2_S2_fS2_fjLj256EEEEELb1ELb0ELb0ELb1EEEvNS_9BwdParamsE)
        /*1f64*/ 	.word	0x00000000


	//----- nvinfo : EIATTR_MIN_STACK_SIZE
	.align		4
.L_1339:
        /*1f68*/ 	.byte	0x04, 0x12
        /*1f6a*/ 	.short	(.L_1341 - .L_1340)
	.align		4
.L_1340:
        /*1f6c*/ 	.word	index@(_ZN10layer_norm22ln_bwd_finalize_kernelINS_22Kernel_traits_finalizeILj8192E13__nv_bfloat16S2_fS2_fjLb0ELj1024ELj4ENS_18Kernel_traits_baseILj8192ES2_S2_fS2_fjLj1024EEEEELb0ELb0EEEvNS_9BwdParamsE)
        /*1f70*/ 	.word	0x00000000


	//----- nvinfo : EIATTR_MIN_STACK_SIZE
	.align		4
.L_1341:
        /*1f74*/ 	.byte	0x04, 0x12
        /*1f76*/ 	.short	(.L_1343 - .L_1342)
	.align		4
.L_1342:
        /*1f78*/ 	.word	index@(_ZN10layer_norm13ln_bwd_kernelINS_13Kernel_traitsI13__nv_bfloat16S2_fS2_fjLj8192ELj1ELj1ELj8ELj16ENS_18Kernel_traits_baseILj8192ES2_S2_fS2_fjLj256EEEEELb1ELb0ELb1ELb0EEEvNS_9BwdParamsE)
        /*1f7c*/ 	.word	0x00000000


	//----- nvinfo : EIATTR_MIN_STACK_SIZE
	.align		4
.L_1343:
        /*1f80*/ 	.byte	0x04, 0x12
        /*1f82*/ 	.short	(.L_1345 - .L_1344)
	.align		4
.L_1344:
        /*1f84*/ 	.word	index@(_ZN10layer_norm22ln_bwd_finalize_kernelINS_22Kernel_traits_finalizeILj8192E13__nv_bfloat16S2_fS2_fjLb0ELj1024ELj4ENS_18Kernel_traits_baseILj8192ES2_S2_fS2_fjLj1024EEEEELb0ELb1EEEvNS_9BwdParamsE)
        /*1f88*/ 	.word	0x00000000


	//----- nvinfo : EIATTR_MIN_STACK_SIZE
	.align		4
.L_1345:
        /*1f8c*/ 	.byte	0x04, 0x12
        /*1f8e*/ 	.short	(.L_1347 - .L_1346)
	.align		4
.L_1346:
        /*1f90*/ 	.word	index@(_ZN10layer_norm13ln_bwd_kernelINS_13Kernel_traitsI13__nv_bfloat16S2_fS2_fjLj8192ELj1ELj1ELj8ELj16ENS_18Kernel_traits_baseILj8192ES2_S2_fS2_fjLj256EEEEELb1ELb0ELb1ELb1EEEvNS_9BwdParamsE)
        /*1f94*/ 	.word	0x00000000


	//----- nvinfo : EIATTR_MIN_STACK_SIZE
	.align		4
.L_1347:
        /*1f98*/ 	.byte	0x04, 0x12
        /*1f9a*/ 	.short	(.L_1349 - .L_1348)
	.align		4
.L_1348:
        /*1f9c*/ 	.word	index@(_ZN10layer_norm13ln_bwd_kernelINS_13Kernel_traitsI13__nv_bfloat16S2_fS2_fjLj8192ELj1ELj1ELj8ELj16ENS_18Kernel_traits_baseILj8192ES2_S2_fS2_fjLj256EEEEELb1ELb1ELb0ELb0EEEvNS_9BwdParamsE)
        /*1fa0*/ 	.word	0x000000a0


	//----- nvinfo : EIATTR_MIN_STACK_SIZE
	.align		4
.L_1349:
        /*1fa4*/ 	.byte	0x04, 0x12
        /*1fa6*/ 	.short	(.L_1351 - .L_1350)
	.align		4
.L_1350:
        /*1fa8*/ 	.word	index@(_ZN10layer_norm13ln_bwd_kernelINS_13Kernel_traitsI13__nv_bfloat16S2_fS2_fjLj8192ELj1ELj1ELj8ELj16ENS_18Kernel_traits_baseILj8192ES2_S2_fS2_fjLj256EEEEELb1ELb1ELb0ELb1EEEvNS_9BwdParamsE)
        /*1fac*/ 	.word	0x00000060


	//----- nvinfo : EIATTR_MIN_STACK_SIZE
	.align		4
.L_1351:
        /*1fb0*/ 	.byte	0x04, 0x12
        /*1fb2*/ 	.short	(.L_1353 - .L_1352)
	.align		4
.L_1352:
        /*1fb4*/ 	.word	index@(_ZN10layer_norm22ln_bwd_finalize_kernelINS_22Kernel_traits_finalizeILj8192E13__nv_bfloat16S2_fS2_fjLb1ELj1024ELj4ENS_18Kernel_traits_baseILj8192ES2_S2_fS2_fjLj1024EEEEELb1ELb0EEEvNS_9BwdParamsE)
        /*1fb8*/ 	.word	0x00000000


	//----- nvinfo : EIATTR_MIN_STACK_SIZE
	.align		4
.L_1353:
        /*1fbc*/ 	.byte	0x04, 0x12
        /*1fbe*/ 	.short	(.L_1355 - .L_1354)
	.align		4
.L_1354:
        /*1fc0*/ 	.word	index@(_ZN10layer_norm13ln_bwd_kernelINS_13Kernel_traitsI13__nv_bfloat16S2_fS2_fjLj8192ELj1ELj1ELj8ELj16ENS_18Kernel_traits_baseILj8192ES2_S2_fS2_fjLj256EEEEELb1ELb1ELb1ELb0EEEvNS_9BwdParamsE)
        /*1fc4*/ 	.word	0x000000e0


	//----- nvinfo : EIATTR_MIN_STACK_SIZE
	.align		4
.L_1355:
        /*1fc8*/ 	.byte	0x04, 0x12
        /*1fca*/ 	.short	(.L_1357 - .L_1356)
	.align		4
.L_1356:
        /*1fcc*/ 	.word	index@(_ZN10layer_norm22ln_bwd_finalize_kernelINS_22Kernel_traits_finalizeILj8192E13__nv_bfloat16S2_fS2_fjLb1ELj1024ELj4ENS_18Kernel_traits_baseILj8192ES2_S2_fS2_fjLj1024EEEEELb1ELb1EEEvNS_9BwdParamsE)
        /*1fd0*/ 	.word	0x00000000


	//----- nvinfo : EIATTR_MIN_STACK_SIZE
	.align		4
.L_1357:
        /*1fd4*/ 	.byte	0x04, 0x12
        /*1fd6*/ 	.short	(.L_1359 - .L_1358)
	.align		4
.L_1358:
        /*1fd8*/ 	.word	index@(_ZN10layer_norm13ln_bwd_kernelINS_13Kernel_traitsI13__nv_bfloat16S2_fS2_fjLj8192ELj1ELj1ELj8ELj16ENS_18Kernel_traits_baseILj8192ES2_S2_fS2_fjLj256EEEEELb1ELb1ELb1ELb1EEEvNS_9BwdParamsE)
        /*1fdc*/ 	.word	0x000000b0


	//----- nvinfo : EIATTR_MIN_STACK_SIZE
	.align		4
.L_1359:
        /*1fe0*/ 	.byte	0x04, 0x12
        /*1fe2*/ 	.short	(.L_1361 - .L_1360)
	.align		4
.L_1360:
        /*1fe4*/ 	.word	index@(_ZN10layer_norm13ln_bwd_kernelINS_13Kernel_traitsIf13__nv_bfloat16fS2_fjLj8192ELj1ELj1ELj8ELj16ENS_18Kernel_traits_baseILj8192EfS2_fS2_fjLj256EEEEELb0ELb0ELb0ELb0EEEvNS_9BwdParamsE)
        /*1fe8*/ 	.word	0x00000000


	//----- nvinfo : EIATTR_MIN_STACK_SIZE
	.align		4
.L_1361:
        /*1fec*/ 	.byte	0x04, 0x12
        /*1fee*/ 	.short	(.L_1363 - .L_1362)
	.align		4
.L_1362:
        /*1ff0*/ 	.word	index@(_ZN10layer_norm13ln_bwd_kernelINS_13Kernel_traitsIf13__nv_bfloat16fS2_fjLj8192ELj1ELj1ELj8ELj16ENS_18Kernel_traits_baseILj8192EfS2_fS2_fjLj256EEEEELb0ELb0ELb0ELb1EEEvNS_9BwdParamsE)
        /*1ff4*/ 	.word	0x00000000


	//----- nvinfo : EIATTR_MIN_STACK_SIZE
	.align		4
.L_1363:
        /*1ff8*/ 	.byte	0x04, 0x12
        /*1ffa*/ 	.short	(.L_1365 - .L_1364)
	.align		4
.L_1364:
        /*1ffc*/ 	.word	index@(_ZN10layer_norm13ln_bwd_kernelINS_13Kernel_traitsIf13__nv_bfloat16fS2_fjLj8192ELj1ELj1ELj8ELj16ENS_18Kernel_traits_baseILj8192EfS2_fS2_fjLj256EEEEELb0ELb0ELb1ELb0EEEvNS_9BwdParamsE)
        /*2000*/ 	.word	0x00000000


	//----- nvinfo : EIATTR_MIN_STACK_SIZE
	.align		4
.L_1365:
        /*2004*/ 	.byte	0x04, 0x12
        /*2006*/ 	.short	(.L_1367 - .L_1366)
	.align		4
.L_1366:
        /*2008*/ 	.word	index@(_ZN10layer_norm13ln_bwd_kernelINS_13Kernel_traitsIf13__nv_bfloat16fS2_fjLj8192ELj1ELj1ELj8ELj16ENS_18Kernel_traits_baseILj8192EfS2_fS2_fjLj256EEEEELb0ELb0ELb1ELb1EEEvNS_9BwdParamsE)
        /*200c*/ 	.word	0x00000000


	//----- nvinfo : EIATTR_MIN_STACK_SIZE
	.align		4
.L_1367:
        /*2010*/ 	.byte	0x04, 0x12
        /*2012*/ 	.short	(.L_1369 - .L_1368)
	.align		4
.L_1368:
        /*2014*/ 	.word	index@(_ZN10layer_norm13ln_bwd_kernelINS_13Kernel_traitsIf13__nv_bfloat16fS2_fjLj8192ELj1ELj1ELj8ELj16ENS_18Kernel_traits_baseILj8192EfS2_fS2_fjLj256EEEEELb0ELb1ELb0ELb0EEEvNS_9BwdParamsE)
        /*2018*/ 	.word	0x00000080


	//----- nvinfo : EIATTR_MIN_STACK_SIZE
	.align		4
.L_1369:
        /*201c*/ 	.byte	0x04, 0x12
        /*201e*/ 	.short	(.L_1371 - .L_1370)
	.align		4
.L_1370:
        /*2020*/ 	.word	index@(_ZN10layer_norm13ln_bwd_kernelINS_13Kernel_traitsIf13__nv_bfloat16fS2_fjLj8192ELj1ELj1ELj8ELj16ENS_18Kernel_traits_baseILj8192EfS2_fS2_fjLj256EEEEELb0ELb1ELb0ELb1EEEvNS_9BwdParamsE)
        /*2024*/ 	.word	0x00000078


	//----- nvinfo : EIATTR_MIN_STACK_SIZE
	.align		4
.L_1371:
        /*2028*/ 	.byte	0x04, 0x12
        /*202a*/ 	.short	(.L_1373 - .L_1372)
	.align		4
.L_1372:
        /*202c*/ 	.word	index@(_ZN10layer_norm13ln_bwd_kernelINS_13Kernel_traitsIf13__nv_bfloat16fS2_fjLj8192ELj1ELj1ELj8ELj16ENS_18Kernel_traits_baseILj8192EfS2_fS2_fjLj256EEEEELb0ELb1ELb1ELb0EEEvNS_9BwdParamsE)
        /*2030*/ 	.word	0x000000c0


	//----- nvinfo : EIATTR_MIN_STACK_SIZE
	.align		4
.L_1373:
        /*2034*/ 	.byte	0x04, 0x12
        /*2036*/ 	.short	(.L_1375 - .L_1374)
	.align		4
.L_1374:
        /*2038*/ 	.word	index@(_ZN10layer_norm13ln_bwd_kernelINS_13Kernel_traitsIf13__nv_bfloat16fS2_fjLj8192ELj1ELj1ELj8ELj16ENS_18Kernel_traits_baseILj8192EfS2_fS2_fjLj256EEEEELb0ELb1ELb1ELb1EEEvNS_9BwdParamsE)
        /*203c*/ 	.word	0x000000d0


	//----- nvinfo : EIATTR_MIN_STACK_SIZE
	.align		4
.L_1375:
        /*2040*/ 	.byte	0x04, 0x12
        /*2042*/ 	.short	(.L_1377 - .L_1376)
	.align		4
.L_1376:
        /*2044*/ 	.word	index@(_ZN10layer_norm13ln_bwd_kernelINS_13Kernel_traitsIf13__nv_bfloat16fS2_fjLj8192ELj1ELj1ELj8ELj16ENS_18Kernel_traits_baseILj8192EfS2_fS2_fjLj256EEEEELb1ELb0ELb0ELb0EEEvNS_9BwdParamsE)
        /*2048*/ 	.word	0x00000000


	//----- nvinfo : EIATTR_MIN_STACK_SIZE
	.align		4
.L_1377:
        /*204c*/ 	.byte	0x04, 0x12
        /*204e*/ 	.short	(.L_1379 - .L_1378)
	.align		4
.L_1378:
        /*2050*/ 	.word	index@(_ZN10layer_norm13ln_bwd_kernelINS_13Kernel_traitsIf13__nv_bfloat16fS2_fjLj8192ELj1ELj1ELj8ELj16ENS_18Kernel_traits_baseILj8192EfS2_fS2_fjLj256EEEEELb1ELb0ELb0ELb1EEEvNS_9BwdParamsE)
        /*2054*/ 	.word	0x00000000


	//----- nvinfo : EIATTR_MIN_STACK_SIZE
	.align		4
.L_1379:
        /*2058*/ 	.byte	0x04, 0x12
        /*205a*/ 	.short	(.L_1381 - .L_1380)
	.align		4
.L_1380:
        /*205c*/ 	.word	index@(_ZN10layer_norm22ln_bwd_finalize_kernelINS_22Kernel_traits_finalizeILj8192Ef13__nv_bfloat16fS2_fjLb0ELj1024ELj4ENS_18Kernel_traits_baseILj8192EfS2_fS2_fjLj1024EEEEELb0ELb0EEEvNS_9BwdParamsE)
        /*2060*/ 	.word	0x00000000


	//----- nvinfo : EIATTR_MIN_STACK_SIZE
	.align		4
.L_1381:
        /*2064*/ 	.byte	0x04, 0x12
        /*2066*/ 	.short	(.L_1383 - .L_1382)
	.align		4
.L_1382:
        /*2068*/ 	.word	index@(_ZN10layer_norm13ln_bwd_kernelINS_13Kernel_traitsIf13__nv_bfloat16fS2_fjLj8192ELj1ELj1ELj8ELj16ENS_18Kernel_traits_baseILj8192EfS2_fS2_fjLj256EEEEELb1ELb0ELb1ELb0EEEvNS_9BwdParamsE)
        /*206c*/ 	.word	0x00000000


	//----- nvinfo : EIATTR_MIN_STACK_SIZE
	.align		4
.L_1383:
        /*2070*/ 	.byte	0x04, 0x12
        /*2072*/ 	.short	(.L_1385 - .L_1384)
	.align		4
.L_1384:
        /*2074*/ 	.word	index@(_ZN10layer_norm22ln_bwd_finalize_kernelINS_22Kernel_traits_finalizeILj8192Ef13__nv_bfloat16fS2_fjLb0ELj1024ELj4ENS_18Kernel_traits_baseILj8192EfS2_fS2_fjLj1024EEEEELb0ELb1EEEvNS_9BwdParamsE)
        /*2078*/ 	.word	0x00000000


	//----- nvinfo : EIATTR_MIN_STACK_SIZE
	.align		4
.L_1385:
        /*207c*/ 	.byte	0x04, 0x12
        /*207e*/ 	.short	(.L_1387 - .L_1386)
	.align		4
.L_1386:
        /*2080*/ 	.word	index@(_ZN10layer_norm13ln_bwd_kernelINS_13Kernel_traitsIf13__nv_bfloat16fS2_fjLj8192ELj1ELj1ELj8ELj16ENS_18Kernel_traits_baseILj8192EfS2_fS2_fjLj256EEEEELb1ELb0ELb1ELb1EEEvNS_9BwdParamsE)
        /*2084*/ 	.word	0x00000000


	//----- nvinfo : EIATTR_MIN_STACK_SIZE
	.align		4
.L_1387:
        /*2088*/ 	.byte	0x04, 0x12
        /*208a*/ 	.short	(.L_1389 - .L_1388)
	.align		4
.L_1388:
        /*208c*/ 	.word	index@(_ZN10layer_norm13ln_bwd_kernelINS_13Kernel_traitsIf13__nv_bfloat16fS2_fjLj8192ELj1ELj1ELj8ELj16ENS_18Kernel_traits_baseILj8192EfS2_fS2_fjLj256EEEEELb1ELb1ELb0ELb0EEEvNS_9BwdParamsE)
        /*2090*/ 	.word	0x000000b0


	//----- nvinfo : EIATTR_MIN_STACK_SIZE
	.align		4
.L_1389:
        /*2094*/ 	.byte	0x04, 0x12
        /*2096*/ 	.short	(.L_1391 - .L_1390)
	.align		4
.L_1390:
        /*2098*/ 	.word	index@(_ZN10layer_norm13ln_bwd_kernelINS_13Kernel_traitsIf13__nv_bfloat16fS2_fjLj8192ELj1ELj1ELj8ELj16ENS_18Kernel_traits_baseILj8192EfS2_fS2_fjLj256EEEEELb1ELb1ELb0ELb1EEEvNS_9BwdParamsE)
        /*209c*/ 	.word	0x000000a0


	//----- nvinfo : EIATTR_MIN_STACK_SIZE
	.align		4
.L_1391:
        /*20a0*/ 	.byte	0x04, 0x12
        /*20a2*/ 	.short	(.L_1393 - .L_1392)
	.align		4
.L_1392:
        /*20a4*/ 	.word	index@(_ZN10layer_norm22ln_bwd_finalize_kernelINS_22Kernel_traits_finalizeILj8192Ef13__nv_bfloat16fS2_fjLb1ELj1024ELj4ENS_18Kernel_traits_baseILj8192EfS2_fS2_fjLj1024EEEEELb1ELb0EEEvNS_9BwdParamsE)
        /*20a8*/ 	.word	0x00000000


	//----- nvinfo : EIATTR_MIN_STACK_SIZE
	.align		4
.L_1393:
        /*20ac*/ 	.byte	0x04, 0x12
        /*20ae*/ 	.short	(.L_1395 - .L_1394)
	.align		4
.L_1394:
        /*20b0*/ 	.word	index@(_ZN10layer_norm13ln_bwd_kernelINS_13Kernel_traitsIf13__nv_bfloat16fS2_fjLj8192ELj1ELj1ELj8ELj16ENS_18Kernel_traits_baseILj8192EfS2_fS2_fjLj256EEEEELb1ELb1ELb1ELb0EEEvNS_9BwdParamsE)
        /*20b4*/ 	.word	0x000000e0


	//----- nvinfo : EIATTR_MIN_STACK_SIZE
	.align		4
.L_1395:
        /*20b8*/ 	.byte	0x04, 0x12
        /*20ba*/ 	.short	(.L_1397 - .L_1396)
	.align		4
.L_1396:
        /*20bc*/ 	.word	index@(_ZN10layer_norm22ln_bwd_finalize_kernelINS_22Kernel_traits_finalizeILj8192Ef13__nv_bfloat16fS2_fjLb1ELj1024ELj4ENS_18Kernel_traits_baseILj8192EfS2_fS2_fjLj1024EEEEELb1ELb1EEEvNS_9BwdParamsE)
        /*20c0*/ 	.word	0x00000000


	//----- nvinfo : EIATTR_MIN_STACK_SIZE
	.align		4
.L_1397:
        /*20c4*/ 	.byte	0x04, 0x12
        /*20c6*/ 	.short	(.L_1399 - .L_1398)
	.align		4
.L_1398:
        /*20c8*/ 	.word	index@(_ZN10layer_norm13ln_bwd_kernelINS_13Kernel_traitsIf13__nv_bfloat16fS2_fjLj8192ELj1ELj1ELj8ELj16ENS_18Kernel_traits_baseILj8192EfS2_fS2_fjLj256EEEEELb1ELb1ELb1ELb1EEEvNS_9BwdParamsE)
        /*20cc*/ 	.word	0x000000f8


	//----- nvinfo : EIATTR_MIN_STACK_SIZE
	.align		4
.L_1399:
        /*20d0*/ 	.byte	0x04, 0x12
        /*20d2*/ 	.short	(.L_1401 - .L_1400)
	.align		4
.L_1400:
        /*20d4*/ 	.word	index@(_ZN10layer_norm13ln_bwd_kernelINS_13Kernel_traitsIf6__halfS2_S2_fjLj8192ELj1ELj1ELj8ELj16ENS_18Kernel_traits_baseILj8192EfS2_S2_S2_fjLj256EEEEELb0ELb0ELb0ELb0EEEvNS_9BwdParamsE)
        /*20d8*/ 	.word	0x00000000


	//----- nvinfo : EIATTR_MIN_STACK_SIZE
	.align		4
.L_1401:
        /*20dc*/ 	.byte	0x04, 0x12
        /*20de*/ 	.short	(.L_1403 - .L_1402)
	.align		4
.L_1402:
        /*20e0*/ 	.word	index@(_ZN10layer_norm13ln_bwd_kernelINS_13Kernel_traitsIf6__halfS2_S2_fjLj8192ELj1ELj1ELj8ELj16ENS_18Kernel_traits_baseILj8192EfS2_S2_S2_fjLj256EEEEELb0ELb0ELb0ELb1EEEvNS_9BwdParamsE)
        /*20e4*/ 	.word	0x00000000


	//----- nvinfo : EIATTR_MIN_STACK_SIZE
	.align		4
.L_1403:
        /*20e8*/ 	.byte	0x04, 0x12
        /*20ea*/ 	.short	(.L_1405 - .L_1404)
	.align		4
.L_1404:
        /*20ec*/ 	.word	index@(_ZN10layer_norm13ln_bwd_kernelINS_13Kernel_traitsIf6__halfS2_S2_fjLj8192ELj1ELj1ELj8ELj16ENS_18Kernel_traits_baseILj8192EfS2_S2_S2_fjLj256EEEEELb0ELb0ELb1ELb0EEEvNS_9BwdParamsE)
        /*20f0*/ 	.word	0x00000000


	//----- nvinfo : EIATTR_MIN_STACK_SIZE
	.align		4
.L_1405:
        /*20f4*/ 	.byte	0x04, 0x12
        /*20f6*/ 	.short	(.L_1407 - .L_1406)
	.align		4
.L_1406:
        /*20f8*/ 	.word	index@(_ZN10layer_norm13ln_bwd_kernelINS_13Kernel_traitsIf6__halfS2_S2_fjLj8192ELj1ELj1ELj8ELj16ENS_18Kernel_traits_baseILj8192EfS2_S2_S2_fjLj256EEEEELb0ELb0ELb1ELb1EEEvNS_9BwdParamsE)
        /*20fc*/ 	.word	0x00000000


	//----- nvinfo : EIATTR_MIN_STACK_SIZE
	.align		4
.L_1407:
        /*2100*/ 	.byte	0x04, 0x12
        /*2102*/ 	.short	(.L_1409 - .L_1408)
	.align		4
.L_1408:
        /*2104*/ 	.word	index@(_ZN10layer_norm13ln_bwd_kernelINS_13Kernel_traitsIf6__halfS2_S2_fjLj8192ELj1ELj1ELj8ELj16ENS_18Kernel_traits_baseILj8192EfS2_S2_S2_fjLj256EEEEELb0ELb1ELb0ELb0EEEvNS_9BwdParamsE)
        /*2108*/ 	.word	0x00000028


	//----- nvinfo : EIATTR_MIN_STACK_SIZE
	.align		4
.L_1409:
        /*210c*/ 	.byte	0x04, 0x12
        /*210e*/ 	.short	(.L_1411 - .L_1410)
	.align		4
.L_1410:
        /*2110*/ 	.word	index@(_ZN10layer_norm13ln_bwd_kernelINS_13Kernel_traitsIf6__halfS2_S2_fjLj8192ELj1ELj1ELj8ELj16ENS_18Kernel_traits_baseILj8192EfS2_S2_S2_fjLj256EEEEELb0ELb1ELb0ELb1EEEvNS_9BwdParamsE)
        /*2114*/ 	.word	0x00000028


	//----- nvinfo : EIATTR_MIN_STACK_SIZE
	.align		4
.L_1411:
        /*2118*/ 	.byte	0x04, 0x12
        /*211a*/ 	.short	(.L_1413 - .L_1412)
	.align		4
.L_1412:
        /*211c*/ 	.word	index@(_ZN10layer_norm13ln_bwd_kernelINS_13Kernel_traitsIf6__halfS2_S2_fjLj8192ELj1ELj1ELj8ELj16ENS_18Kernel_traits_baseILj8192EfS2_S2_S2_fjLj256EEEEELb0ELb1ELb1ELb0EEEvNS_9BwdParamsE)
        /*2120*/ 	.word	0x00000058


	//----- nvinfo : EIATTR_MIN_STACK_SIZE
	.align		4
.L_1413:
        /*2124*/ 	.byte	0x04, 0x12
        /*2126*/ 	.short	(.L_1415 - .L_1414)
	.align		4
.L_1414:
        /*2128*/ 	.word	index@(_ZN10layer_norm13ln_bwd_kernelINS_13Kernel_traitsIf6__halfS2_S2_fjLj8192ELj1ELj1ELj8ELj16ENS_18Kernel_traits_baseILj8192EfS2_S2_S2_fjLj256EEEEELb0ELb1ELb1ELb1EEEvNS_9BwdParamsE)
        /*212c*/ 	.word	0x00000058


	//----- nvinfo : EIATTR_MIN_STACK_SIZE
	.align		4
.L_1415:
        /*2130*/ 	.byte	0x04, 0x12
        /*2132*/ 	.short	(.L_1417 - .L_1416)
	.align		4
.L_1416:
        /*2134*/ 	.word	index@(_ZN10layer_norm13ln_bwd_kernelINS_13Kernel_traitsIf6__halfS2_S2_fjLj8192ELj1ELj1ELj8ELj16ENS_18Kernel_traits_baseILj8192EfS2_S2_S2_fjLj256EEEEELb1ELb0ELb0ELb0EEEvNS_9BwdParamsE)
        /*2138*/ 	.word	0x00000000


	//----- nvinfo : EIATTR_MIN_STACK_SIZE
	.align		4
.L_1417:
        /*213c*/ 	.byte	0x04, 0x12
        /*213e*/ 	.short	(.L_1419 - .L_1418)
	.align		4
.L_1418:
        /*2140*/ 	.word	index@(_ZN10layer_norm13ln_bwd_kernelINS_13Kernel_traitsIf6__halfS2_S2_fjLj8192ELj1ELj1ELj8ELj16ENS_18Kernel_traits_baseILj8192EfS2_S2_S2_fjLj256EEEEELb1ELb0ELb0ELb1EEEvNS_9BwdParamsE)
        /*2144*/ 	.word	0x00000000


	//----- nvinfo : EIATTR_MIN_STACK_SIZE
	.align		4
.L_1419:
        /*2148*/ 	.byte	0x04, 0x12
        /*214a*/ 	.short	(.L_1421 - .L_1420)
	.align		4
.L_1420:
        /*214c*/ 	.word	index@(_ZN10layer_norm22ln_bwd_finalize_kernelINS_22Kernel_traits_finalizeILj8192Ef6__halfS2_S2_fjLb0ELj1024ELj4ENS_18Kernel_traits_baseILj8192EfS2_S2_S2_fjLj1024EEEEELb0ELb0EEEvNS_9BwdParamsE)
        /*2150*/ 	.word	0x00000000


	//----- nvinfo : EIATTR_MIN_STACK_SIZE
	.align		4
.L_1421:
        /*2154*/ 	.byte	0x04, 0x12
        /*2156*/ 	.short	(.L_1423 - .L_1422)
	.align		4
.L_1422:
        /*2158*/ 	.word	index@(_ZN10layer_norm13ln_bwd_kernelINS_13Kernel_traitsIf6__halfS2_S2_fjLj8192ELj1ELj1ELj8ELj16ENS_18Kernel_traits_baseILj8192EfS2_S2_S2_fjLj256EEEEELb1ELb0ELb1ELb0EEEvNS_9BwdParamsE)
        /*215c*/ 	.word	0x00000000


	//----- nvinfo : EIATTR_MIN_STACK_SIZE
	.align		4
.L_1423:
        /*2160*/ 	.byte	0x04, 0x12
        /*2162*/ 	.short	(.L_1425 - .L_1424)
	.align		4
.L_1424:
        /*2164*/ 	.word	index@(_ZN10layer_norm22ln_bwd_finalize_kernelINS_22Kernel_traits_finalizeILj8192Ef6__halfS2_S2_fjLb0ELj1024ELj4ENS_18Kernel_traits_baseILj8192EfS2_S2_S2_fjLj1024EEEEELb0ELb1EEEvNS_9BwdParamsE)
        /*2168*/ 	.word	0x00000000


	//----- nvinfo : EIATTR_MIN_STACK_SIZE
	.align		4
.L_1425:
        /*216c*/ 	.byte	0x04, 0x12
        /*216e*/ 	.short	(.L_1427 - .L_1426)
	.align		4
.L_1426:
        /*2170*/ 	.word	index@(_ZN10layer_norm13ln_bwd_kernelINS_13Kernel_traitsIf6__halfS2_S2_fjLj8192ELj1ELj1ELj8ELj16ENS_18Kernel_traits_baseILj8192EfS2_S2_S2_fjLj256EEEEELb1ELb0ELb1ELb1EEEvNS_9BwdParamsE)
        /*2174*/ 	.word	0x00000000


	//----- nvinfo : EIATTR_MIN_STACK_SIZE
	.align		4
.L_1427:
        /*2178*/ 	.byte	0x04, 0x12
        /*217a*/ 	.short	(.L_1429 - .L_1428)
	.align		4
.L_1428:
        /*217c*/ 	.word	index@(_ZN10layer_norm13ln_bwd_kernelINS_13Kernel_traitsIf6__halfS2_S2_fjLj8192ELj1ELj1ELj8ELj16ENS_18Kernel_traits_baseILj8192EfS2_S2_S2_fjLj256EEEEELb1ELb1ELb0ELb0EEEvNS_9BwdParamsE)
        /*2180*/ 	.word	0x00000060


	//----- nvinfo : EIATTR_MIN_STACK_SIZE
	.align		4
.L_1429:
        /*2184*/ 	.byte	0x04, 0x12
        /*2186*/ 	.short	(.L_1431 - .L_1430)
	.align		4
.L_1430:
        /*2188*/ 	.word	index@(_ZN10layer_norm13ln_bwd_kernelINS_13Kernel_traitsIf6__halfS2_S2_fjLj8192ELj1ELj1ELj8ELj16ENS_18Kernel_traits_baseILj8192EfS2_S2_S2_fjLj256EEEEELb1ELb1ELb0ELb1EEEvNS_9BwdParamsE)
        /*218c*/ 	.word	0x00000048


	//----- nvinfo : EIATTR_MIN_STACK_SIZE
	.align		4
.L_1431:
        /*2190*/ 	.byte	0x04, 0x12
        /*2192*/ 	.short	(.L_1433 - .L_1432)
	.align		4
.L_1432:
        /*2194*/ 	.word	index@(_ZN10layer_norm22ln_bwd_finalize_kernelINS_22Kernel_traits_finalizeILj8192Ef6__halfS2_S2_fjLb1ELj1024ELj4ENS_18Kernel_traits_baseILj8192EfS2_S2_S2_fjLj1024EEEEELb1ELb0EEEvNS_9BwdParamsE)
        /*2198*/ 	.word	0x00000000


	//----- nvinfo : EIATTR_MIN_STACK_SIZE
	.align		4
.L_1433:
        /*219c*/ 	.byte	0x04, 0x12
        /*219e*/ 	.short	(.L_1435 - .L_1434)
	.align		4
.L_1434:
        /*21a0*/ 	.word	index@(_ZN10layer_norm13ln_bwd_kernelINS_13Kernel_traitsIf6__halfS2_S2_fjLj8192ELj1ELj1ELj8ELj16ENS_18Kernel_traits_baseILj8192EfS2_S2_S2_fjLj256EEEEELb1ELb1ELb1ELb0EEEvNS_9BwdParamsE)
        /*21a4*/ 	.word	0x00000080


	//----- nvinfo : EIATTR_MIN_STACK_SIZE
	.align		4
.L_1435:
        /*21a8*/ 	.byte	0x04, 0x12
        /*21aa*/ 	.short	(.L_1437 - .L_1436)
	.align		4
.L_1436:
        /*21ac*/ 	.word	index@(_ZN10layer_norm22ln_bwd_finalize_kernelINS_22Kernel_traits_finalizeILj8192Ef6__halfS2_S2_fjLb1ELj1024ELj4ENS_18Kernel_traits_baseILj8192EfS2_S2_S2_fjLj1024EEEEELb1ELb1EEEvNS_9BwdParamsE)
        /*21b0*/ 	.word	0x00000000


	//----- nvinfo : EIATTR_MIN_STACK_SIZE
	.align		4
.L_1437:
        /*21b4*/ 	.byte	0x04, 0x12
        /*21b6*/ 	.short	(.L_1439 - .L_1438)
	.align		4
.L_1438:
        /*21b8*/ 	.word	index@(_ZN10layer_norm13ln_bwd_kernelINS_13Kernel_traitsIf6__halfS2_S2_fjLj8192ELj1ELj1ELj8ELj16ENS_18Kernel_traits_baseILj8192EfS2_S2_S2_fjLj256EEEEELb1ELb1ELb1ELb1EEEvNS_9BwdParamsE)
        /*21bc*/ 	.word	0x00000080


	//----- nvinfo : EIATTR_MIN_STACK_SIZE
	.align		4
.L_1439:
        /*21c0*/ 	.byte	0x04, 0x12
        /*21c2*/ 	.short	(.L_1441 - .L_1440)
	.align		4
.L_1440:
        /*21c4*/ 	.word	index@(_ZN10layer_norm13ln_bwd_kernelINS_13Kernel_traitsI6__halfS2_fS2_fjLj8192ELj1ELj1ELj8ELj16ENS_18Kernel_traits_baseILj8192ES2_S2_fS2_fjLj256EEEEELb0ELb0ELb0ELb0EEEvNS_9BwdParamsE)
        /*21c8*/ 	.word	0x00000000


	//----- nvinfo : EIATTR_MIN_STACK_SIZE
	.align		4
.L_1441:
        /*21cc*/ 	.byte	0x04, 0x12
        /*21ce*/ 	.short	(.L_1443 - .L_1442)
	.align		4
.L_1442:
        /*21d0*/ 	.word	index@(_ZN10layer_norm13ln_bwd_kernelINS_13Kernel_traitsI6__halfS2_fS2_fjLj8192ELj1ELj1ELj8ELj16ENS_18Kernel_traits_baseILj8192ES2_S2_fS2_fjLj256EEEEELb0ELb0ELb0ELb1EEEvNS_9BwdParamsE)
        /*21d4*/ 	.word	0x00000000


	//----- nvinfo : EIATTR_MIN_STACK_SIZE
	.align		4
.L_1443:
        /*21d8*/ 	.byte	0x04, 0x12
        /*21da*/ 	.short	(.L_1445 - .L_1444)
	.align		4
.L_1444:
        /*21dc*/ 	.word	index@(_ZN10layer_norm13ln_bwd_kernelINS_13Kernel_traitsI6__halfS2_fS2_fjLj8192ELj1ELj1ELj8ELj16ENS_18Kernel_traits_baseILj8192ES2_S2_fS2_fjLj256EEEEELb0ELb0ELb1ELb0EEEvNS_9BwdParamsE)
        /*21e0*/ 	.word	0x00000000


	//----- nvinfo : EIATTR_MIN_STACK_SIZE
	.align		4
.L_1445:
        /*21e4*/ 	.byte	0x04, 0x12
        /*21e6*/ 	.short	(.L_1447 - .L_1446)
	.align		4
.L_1446:
        /*21e8*/ 	.word	index@(_ZN10layer_norm13ln_bwd_kernelINS_13Kernel_traitsI6__halfS2_fS2_fjLj8192ELj1ELj1ELj8ELj16ENS_18Kernel_traits_baseILj8192ES2_S2_fS2_fjLj256EEEEELb0ELb0ELb1ELb1EEEvNS_9BwdParamsE)
        /*21ec*/ 	.word	0x00000000


	//----- nvinfo : EIATTR_MIN_STACK_SIZE
	.align		4
.L_1447:
        /*21f0*/ 	.byte	0x04, 0x12
        /*21f2*/ 	.short	(.L_1449 - .L_1448)
	.align		4
.L_1448:
        /*21f4*/ 	.word	index@(_ZN10layer_norm13ln_bwd_kernelINS_13Kernel_traitsI6__halfS2_fS2_fjLj8192ELj1ELj1ELj8ELj16ENS_18Kernel_traits_baseILj8192ES2_S2_fS2_fjLj256EEEEELb0ELb1ELb0ELb0EEEvNS_9BwdParamsE)
        /*21f8*/ 	.word	0x00000080


	//----- nvinfo : EIATTR_MIN_STACK_SIZE
	.align		4
.L_1449:
        /*21fc*/ 	.byte	0x04, 0x12
        /*21fe*/ 	.short	(.L_1451 - .L_1450)
	.align		4
.L_1450:
        /*2200*/ 	.word	index@(_ZN10layer_norm13ln_bwd_kernelINS_13Kernel_traitsI6__halfS2_fS2_fjLj8192ELj1ELj1ELj8ELj16ENS_18Kernel_traits_baseILj8192ES2_S2_fS2_fjLj256EEEEELb0ELb1ELb0ELb1EEEvNS_9BwdParamsE)
        /*2204*/ 	.word	0x00000080


	//----- nvinfo : EIATTR_MIN_STACK_SIZE
	.align		4
.L_1451:
        /*2208*/ 	.byte	0x04, 0x12
        /*220a*/ 	.short	(.L_1453 - .L_1452)
	.align		4
.L_1452:
        /*220c*/ 	.word	index@(_ZN10layer_norm13ln_bwd_kernelINS_13Kernel_traitsI6__halfS2_fS2_fjLj8192ELj1ELj1ELj8ELj16ENS_18Kernel_traits_baseILj8192ES2_S2_fS2_fjLj256EEEEELb0ELb1ELb1ELb0EEEvNS_9BwdParamsE)
        /*2210*/ 	.word	0x000000b8


	//----- nvinfo : EIATTR_MIN_STACK_SIZE
	.align		4
.L_1453:
        /*2214*/ 	.byte	0x04, 0x12
        /*2216*/ 	.short	(.L_1455 - .L_1454)
	.align		4
.L_1454:
        /*2218*/ 	.word	index@(_ZN10layer_norm13ln_bwd_kernelINS_13Kernel_traitsI6__halfS2_fS2_fjLj8192ELj1ELj1ELj8ELj16ENS_18Kernel_traits_baseILj8192ES2_S2_fS2_fjLj256EEEEELb0ELb1ELb1ELb1EEEvNS_9BwdParamsE)
        /*221c*/ 	.word	0x00000078


	//----- nvinfo : EIATTR_MIN_STACK_SIZE
	.align		4
.L_1455:
        /*2220*/ 	.byte	0x04, 0x12
        /*2222*/ 	.short	(.L_1457 - .L_1456)
	.align		4
.L_1456:
        /*2224*/ 	.word	index@(_ZN10layer_norm13ln_bwd_kernelINS_13Kernel_traitsI6__halfS2_fS2_fjLj8192ELj1ELj1ELj8ELj16ENS_18Kernel_traits_baseILj8192ES2_S2_fS2_fjLj256EEEEELb1ELb0ELb0ELb0EEEvNS_9BwdParamsE)
        /*2228*/ 	.word	0x00000000


	//----- nvinfo : EIATTR_MIN_STACK_SIZE
	.align		4
.L_1457:
        /*222c*/ 	.byte	0x04, 0x12
        /*222e*/ 	.short	(.L_1459 - .L_1458)
	.align		4
.L_1458:
        /*2230*/ 	.word	index@(_ZN10layer_norm13ln_bwd_kernelINS_13Kernel_traitsI6__halfS2_fS2_fjLj8192ELj1ELj1ELj8ELj16ENS_18Kernel_traits_baseILj8192ES2_S2_fS2_fjLj256EEEEELb1ELb0ELb0ELb1EEEvNS_9BwdParamsE)
        /*2234*/ 	.word	0x00000000


	//----- nvinfo : EIATTR_MIN_STACK_SIZE
	.align		4
.L_1459:
        /*2238*/ 	.byte	0x04, 0x12
        /*223a*/ 	.short	(.L_1461 - .L_1460)
	.align		4
.L_1460:
        /*223c*/ 	.word	index@(_ZN10layer_norm22ln_bwd_finalize_kernelINS_22Kernel_traits_finalizeILj8192E6__halfS2_fS2_fjLb0ELj1024ELj4ENS_18Kernel_traits_baseILj8192ES2_S2_fS2_fjLj1024EEEEELb0ELb0EEEvNS_9BwdParamsE)
        /*2240*/ 	.word	0x00000000


	//----- nvinfo : EIATTR_MIN_STACK_SIZE
	.align		4
.L_1461:
        /*2244*/ 	.byte	0x04, 0x12
        /*2246*/ 	.short	(.L_1463 - .L_1462)
	.align		4
.L_1462:
        /*2248*/ 	.word	index@(_ZN10layer_norm13ln_bwd_kernelINS_13Kernel_traitsI6__halfS2_fS2_fjLj8192ELj1ELj1ELj8ELj16ENS_18Kernel_traits_baseILj8192ES2_S2_fS2_fjLj256EEEEELb1ELb0ELb1ELb0EEEvNS_9BwdParamsE)
        /*224c*/ 	.word	0x00000000


	//----- nvinfo : EIATTR_MIN_STACK_SIZE
	.align		4
.L_1463:
        /*2250*/ 	.byte	0x04, 0x12
        /*2252*/ 	.short	(.L_1465 - .L_1464)
	.align		4
.L_1464:
        /*2254*/ 	.word	index@(_ZN10layer_norm22ln_bwd_finalize_kernelINS_22Kernel_traits_finalizeILj8192E6__halfS2_fS2_fjLb0ELj1024ELj4ENS_18Kernel_traits_baseILj8192ES2_S2_fS2_fjLj1024EEEEELb0ELb1EEEvNS_9BwdParamsE)
        /*2258*/ 	.word	0x00000000


	//----- nvinfo : EIATTR_MIN_STACK_SIZE
	.align		4
.L_1465:
        /*225c*/ 	.byte	0x04, 0x12
        /*225e*/ 	.short	(.L_1467 - .L_1466)
	.align		4
.L_1466:
        /*2260*/ 	.word	index@(_ZN10layer_norm13ln_bwd_kernelINS_13Kernel_traitsI6__halfS2_fS2_fjLj8192ELj1ELj1ELj8ELj16ENS_18Kernel_traits_baseILj8192ES2_S2_fS2_fjLj256EEEEELb1ELb0ELb1ELb1EEEvNS_9BwdParamsE)
        /*2264*/ 	.word	0x00000000


	//----- nvinfo : EIATTR_MIN_STACK_SIZE
	.align		4
.L_1467:
        /*2268*/ 	.byte	0x04, 0x12
        /*226a*/ 	.short	(.L_1469 - .L_1468)
	.align		4
.L_1468:
        /*226c*/ 	.word	index@(_ZN10layer_norm13ln_bwd_kernelINS_13Kernel_traitsI6__halfS2_fS2_fjLj8192ELj1ELj1ELj8ELj16ENS_18Kernel_traits_baseILj8192ES2_S2_fS2_fjLj256EEEEELb1ELb1ELb0ELb0EEEvNS_9BwdParamsE)
        /*2270*/ 	.word	0x000000a0


	//----- nvinfo : EIATTR_MIN_STACK_SIZE
	.align		4
.L_1469:
        /*2274*/ 	.byte	0x04, 0x12
        /*2276*/ 	.short	(.L_1471 - .L_1470)
	.align		4
.L_1470:
        /*2278*/ 	.word	index@(_ZN10layer_norm13ln_bwd_kernelINS_13Kernel_traitsI6__halfS2_fS2_fjLj8192ELj1ELj1ELj8ELj16ENS_18Kernel_traits_baseILj8192ES2_S2_fS2_fjLj256EEEEELb1ELb1ELb0ELb1EEEvNS_9BwdParamsE)
        /*227c*/ 	.word	0x00000060


	//----- nvinfo : EIATTR_MIN_STACK_SIZE
	.align		4
.L_1471:
        /*2280*/ 	.byte	0x04, 0x12
        /*2282*/ 	.short	(.L_1473 - .L_1472)
	.align		4
.L_1472:
        /*2284*/ 	.word	index@(_ZN10layer_norm22ln_bwd_finalize_kernelINS_22Kernel_traits_finalizeILj8192E6__halfS2_fS2_fjLb1ELj1024ELj4ENS_18Kernel_traits_baseILj8192ES2_S2_fS2_fjLj1024EEEEELb1ELb0EEEvNS_9BwdParamsE)
        /*2288*/ 	.word	0x00000000


	//----- nvinfo : EIATTR_MIN_STACK_SIZE
	.align		4
.L_1473:
        /*228c*/ 	.byte	0x04, 0x12
        /*228e*/ 	.short	(.L_1475 - .L_1474)
	.align		4
.L_1474:
        /*2290*/ 	.word	index@(_ZN10layer_norm13ln_bwd_kernelINS_13Kernel_traitsI6__halfS2_fS2_fjLj8192ELj1ELj1ELj8ELj16ENS_18Kernel_traits_baseILj8192ES2_S2_fS2_fjLj256EEEEELb1ELb1ELb1ELb0EEEvNS_9BwdParamsE)
        /*2294*/ 	.word	0x000000e0


	//----- nvinfo : EIATTR_MIN_STACK_SIZE
	.align		4
.L_1475:
        /*2298*/ 	.byte	0x04, 0x12
        /*229a*/ 	.short	(.L_1477 - .L_1476)
	.align		4
.L_1476:
        /*229c*/ 	.word	index@(_ZN10layer_norm22ln_bwd_finalize_kernelINS_22Kernel_traits_finalizeILj8192E6__halfS2_fS2_fjLb1ELj1024ELj4ENS_18Kernel_traits_baseILj8192ES2_S2_fS2_fjLj1024EEEEELb1ELb1EEEvNS_9BwdParamsE)
        /*22a0*/ 	.word	0x00000000


	//----- nvinfo : EIATTR_MIN_STACK_SIZE
	.align		4
.L_1477:
        /*22a4*/ 	.byte	0x04, 0x12
        /*22a6*/ 	.short	(.L_1479 - .L_1478)
	.align		4
.L_1478:
        /*22a8*/ 	.word	index@(_ZN10layer_norm13ln_bwd_kernelINS_13Kernel_traitsI6__halfS2_fS2_fjLj8192ELj1ELj1ELj8ELj16ENS_18Kernel_traits_baseILj8192ES2_S2_fS2_fjLj256EEEEELb1ELb1ELb1ELb1EEEvNS_9BwdParamsE)
        /*22ac*/ 	.word	0x000000b0


	//----- nvinfo : EIATTR_MIN_STACK_SIZE
	.align		4
.L_1479:
        /*22b0*/ 	.byte	0x04, 0x12
        /*22b2*/ 	.short	(.L_1481 - .L_1480)
	.align		4
.L_1480:
        /*22b4*/ 	.word	index@(_ZN10layer_norm13ln_bwd_kernelINS_13Kernel_traitsIf6__halffS2_fjLj8192ELj1ELj1ELj8ELj16ENS_18Kernel_traits_baseILj8192EfS2_fS2_fjLj256EEEEELb0ELb0ELb0ELb0EEEvNS_9BwdParamsE)
        /*22b8*/ 	.word	0x00000000


	//----- nvinfo : EIATTR_MIN_STACK_SIZE
	.align		4
.L_1481:
        /*22bc*/ 	.byte	0x04, 0x12
        /*22be*/ 	.short	(.L_1483 - .L_1482)
	.align		4
.L_1482:
        /*22c0*/ 	.word	index@(_ZN10layer_norm13ln_bwd_kernelINS_13Kernel_traitsIf6__halffS2_fjLj8192ELj1ELj1ELj8ELj16ENS_18Kernel_traits_baseILj8192EfS2_fS2_fjLj256EEEEELb0ELb0ELb0ELb1EEEvNS_9BwdParamsE)
        /*22c4*/ 	.word	0x00000000


	//----- nvinfo : EIATTR_MIN_STACK_SIZE
	.align		4
.L_1483:
        /*22c8*/ 	.byte	0x04, 0x12
        /*22ca*/ 	.short	(.L_1485 - .L_1484)
	.align		4
.L_1484:
        /*22cc*/ 	.word	index@(_ZN10layer_norm13ln_bwd_kernelINS_13Kernel_traitsIf6__halffS2_fjLj8192ELj1ELj1ELj8ELj16ENS_18Kernel_traits_baseILj8192EfS2_fS2_fjLj256EEEEELb0ELb0ELb1ELb0EEEvNS_9BwdParamsE)
        /*22d0*/ 	.word	0x00000000


	//----- nvinfo : EIATTR_MIN_STACK_SIZE
	.align		4
.L_1485:
        /*22d4*/ 	.byte	0x04, 0x12
        /*22d6*/ 	.short	(.L_1487 - .L_1486)
	.align		4
.L_1486:
        /*22d8*/ 	.word	index@(_ZN10layer_norm13ln_bwd_kernelINS_13Kernel_traitsIf6__halffS2_fjLj8192ELj1ELj1ELj8ELj16ENS_18Kernel_traits_baseILj8192EfS2_fS2_fjLj256EEEEELb0ELb0ELb1ELb1EEEvNS_9BwdParamsE)
        /*22dc*/ 	.word	0x00000000


	//----- nvinfo : EIATTR_MIN_STACK_SIZE
	.align		4
.L_1487:
        /*22e0*/ 	.byte	0x04, 0x12
        /*22e2*/ 	.short	(.L_1489 - .L_1488)
	.align		4
.L_1488:
        /*22e4*/ 	.word	index@(_ZN10layer_norm13ln_bwd_kernelINS_13Kernel_traitsIf6__halffS2_fjLj8192ELj1ELj1ELj8ELj16ENS_18Kernel_traits_baseILj8192EfS2_fS2_fjLj256EEEEELb0ELb1ELb0ELb0EEEvNS_9BwdParamsE)
        /*22e8*/ 	.word	0x00000088


	//----- nvinfo : EIATTR_MIN_STACK_SIZE
	.align		4
.L_1489:
        /*22ec*/ 	.byte	0x04, 0x12
        /*22ee*/ 	.short	(.L_1491 - .L_1490)
	.align		4
.L_1490:
        /*22f0*/ 	.word	index@(_ZN10layer_norm13ln_bwd_kernelINS_13Kernel_traitsIf6__halffS2_fjLj8192ELj1ELj1ELj8ELj16ENS_18Kernel_traits_baseILj8192EfS2_fS2_fjLj256EEEEELb0ELb1ELb0ELb1EEEvNS_9BwdParamsE)
        /*22f4*/ 	.word	0x00000078


	//----- nvinfo : EIATTR_MIN_STACK_SIZE
	.align		4
.L_1491:
        /*22f8*/ 	.byte	0x04, 0x12
        /*22fa*/ 	.short	(.L_1493 - .L_1492)
	.align		4
.L_1492:
        /*22fc*/ 	.word	index@(_ZN10layer_norm13ln_bwd_kernelINS_13Kernel_traitsIf6__halffS2_fjLj8192ELj1ELj1ELj8ELj16ENS_18Kernel_traits_baseILj8192EfS2_fS2_fjLj256EEEEELb0ELb1ELb1ELb0EEEvNS_9BwdParamsE)
        /*2300*/ 	.word	0x000000c0


	//----- nvinfo : EIATTR_MIN_STACK_SIZE
	.align		4
.L_1493:
        /*2304*/ 	.byte	0x04, 0x12
        /*2306*/ 	.short	(.L_1495 - .L_1494)
	.align		4
.L_1494:
        /*2308*/ 	.word	index@(_ZN10layer_norm13ln_bwd_kernelINS_13Kernel_traitsIf6__halffS2_fjLj8192ELj1ELj1ELj8ELj16ENS_18Kernel_traits_baseILj8192EfS2_fS2_fjLj256EEEEELb0ELb1ELb1ELb1EEEvNS_9BwdParamsE)
        /*230c*/ 	.word	0x000000d0


	//----- nvinfo : EIATTR_MIN_STACK_SIZE
	.align		4
.L_1495:
        /*2310*/ 	.byte	0x04, 0x12
        /*2312*/ 	.short	(.L_1497 - .L_1496)
	.align		4
.L_1496:
        /*2314*/ 	.word	index@(_ZN10layer_norm13ln_bwd_kernelINS_13Kernel_traitsIf6__halffS2_fjLj8192ELj1ELj1ELj8ELj16ENS_18Kernel_traits_baseILj8192EfS2_fS2_fjLj256EEEEELb1ELb0ELb0ELb0EEEvNS_9BwdParamsE)
        /*2318*/ 	.word	0x00000000


	//----- nvinfo : EIATTR_MIN_STACK_SIZE
	.align		4
.L_1497:
        /*231c*/ 	.byte	0x04, 0x12
        /*231e*/ 	.short	(.L_1499 - .L_1498)
	.align		4
.L_1498:
        /*2320*/ 	.word	index@(_ZN10layer_norm13ln_bwd_kernelINS_13Kernel_traitsIf6__halffS2_fjLj8192ELj1ELj1ELj8ELj16ENS_18Kernel_traits_baseILj8192EfS2_fS2_fjLj256EEEEELb1ELb0ELb0ELb1EEEvNS_9BwdParamsE)
        /*2324*/ 	.word	0x00000000


	//----- nvinfo : EIATTR_MIN_STACK_SIZE
	.align		4
.L_1499:
        /*2328*/ 	.byte	0x04, 0x12
        /*232a*/ 	.short	(.L_1501 - .L_1500)
	.align		4
.L_1500:
        /*232c*/ 	.word	index@(_ZN10layer_norm22ln_bwd_finalize_kernelINS_22Kernel_traits_finalizeILj8192Ef6__halffS2_fjLb0ELj1024ELj4ENS_18Kernel_traits_baseILj8192EfS2_fS2_fjLj1024EEEEELb0ELb0EEEvNS_9BwdParamsE)
        /*2330*/ 	.word	0x00000000


	//----- nvinfo : EIATTR_MIN_STACK_SIZE
	.align		4
.L_1501:
        /*2334*/ 	.byte	0x04, 0x12
        /*2336*/ 	.short	(.L_1503 - .L_1502)
	.align		4
.L_1502:
        /*2338*/ 	.word	index@(_ZN10layer_norm13ln_bwd_kernelINS_13Kernel_traitsIf6__halffS2_fjLj8192ELj1ELj1ELj8ELj16ENS_18Kernel_traits_baseILj8192EfS2_fS2_fjLj256EEEEELb1ELb0ELb1ELb0EEEvNS_9BwdParamsE)
        /*233c*/ 	.word	0x00000000


	//----- nvinfo : EIATTR_MIN_STACK_SIZE
	.align		4
.L_1503:
        /*2340*/ 	.byte	0x04, 0x12
        /*2342*/ 	.short	(.L_1505 - .L_1504)
	.align		4
.L_1504:
        /*2344*/ 	.word	index@(_ZN10layer_norm22ln_bwd_finalize_kernelINS_22Kernel_traits_finalizeILj8192Ef6__halffS2_fjLb0ELj1024ELj4ENS_18Kernel_traits_baseILj8192EfS2_fS2_fjLj1024EEEEELb0ELb1EEEvNS_9BwdParamsE)
        /*2348*/ 	.word	0x00000000


	//----- nvinfo : EIATTR_MIN_STACK_SIZE
	.align		4
.L_1505:
        /*234c*/ 	.byte	0x04, 0x12
        /*234e*/ 	.short	(.L_1507 - .L_1506)
	.align		4
.L_1506:
        /*2350*/ 	.word	index@(_ZN10layer_norm13ln_bwd_kernelINS_13Kernel_traitsIf6__halffS2_fjLj8192ELj1ELj1ELj8ELj16ENS_18Kernel_traits_baseILj8192EfS2_fS2_fjLj256EEEEELb1ELb0ELb1ELb1EEEvNS_9BwdParamsE)
        /*2354*/ 	.word	0x00000000


	//----- nvinfo : EIATTR_MIN_STACK_SIZE
	.align		4
.L_1507:
        /*2358*/ 	.byte	0x04, 0x12
        /*235a*/ 	.short	(.L_1509 - .L_1508)
	.align		4
.L_1508:
        /*235c*/ 	.word	index@(_ZN10layer_norm13ln_bwd_kernelINS_13Kernel_traitsIf6__halffS2_fjLj8192ELj1ELj1ELj8ELj16ENS_18Kernel_traits_baseILj8192EfS2_fS2_fjLj256EEEEELb1ELb1ELb0ELb0EEEvNS_9BwdParamsE)
        /*2360*/ 	.word	0x000000a8


	//----- nvinfo : EIATTR_MIN_STACK_SIZE
	.align		4
.L_1509:
        /*2364*/ 	.byte	0x04, 0x12
        /*2366*/ 	.short	(.L_1511 - .L_1510)
	.align		4
.L_1510:
        /*2368*/ 	.word	index@(_ZN10layer_norm13ln_bwd_kernelINS_13Kernel_traitsIf6__halffS2_fjLj8192ELj1ELj1ELj8ELj16ENS_18Kernel_traits_baseILj8192EfS2_fS2_fjLj256EEEEELb1ELb1ELb0ELb1EEEvNS_9BwdParamsE)
        /*236c*/ 	.word	0x000000a8


	//----- nvinfo : EIATTR_MIN_STACK_SIZE
	.align		4
.L_1511:
        /*2370*/ 	.byte	0x04, 0x12
        /*2372*/ 	.short	(.L_1513 - .L_1512)
	.align		4
.L_1512:
        /*2374*/ 	.word	index@(_ZN10layer_norm22ln_bwd_finalize_kernelINS_22Kernel_traits_finalizeILj8192Ef6__halffS2_fjLb1ELj1024ELj4ENS_18Kernel_traits_baseILj8192EfS2_fS2_fjLj1024EEEEELb1ELb0EEEvNS_9BwdParamsE)
        /*2378*/ 	.word	0x00000000


	//----- nvinfo : EIATTR_MIN_STACK_SIZE
	.align		4
.L_1513:
        /*237c*/ 	.byte	0x04, 0x12
        /*237e*/ 	.short	(.L_1515 - .L_1514)
	.align		4
.L_1514:
        /*2380*/ 	.word	index@(_ZN10layer_norm13ln_bwd_kernelINS_13Kernel_traitsIf6__halffS2_fjLj8192ELj1ELj1ELj8ELj16ENS_18Kernel_traits_baseILj8192EfS2_fS2_fjLj256EEEEELb1ELb1ELb1ELb0EEEvNS_9BwdParamsE)
        /*2384*/ 	.word	0x000000e0


	//----- nvinfo : EIATTR_MIN_STACK_SIZE
	.align		4
.L_1515:
        /*2388*/ 	.byte	0x04, 0x12
        /*238a*/ 	.short	(.L_1517 - .L_1516)
	.align		4
.L_1516:
        /*238c*/ 	.word	index@(_ZN10layer_norm22ln_bwd_finalize_kernelINS_22Kernel_traits_finalizeILj8192Ef6__halffS2_fjLb1ELj1024ELj4ENS_18Kernel_traits_baseILj8192EfS2_fS2_fjLj1024EEEEELb1ELb1EEEvNS_9BwdParamsE)
        /*2390*/ 	.word	0x00000000


	//----- nvinfo : EIATTR_MIN_STACK_SIZE
	.align		4
.L_1517:
        /*2394*/ 	.byte	0x04, 0x12
        /*2396*/ 	.short	(.L_1519 - .L_1518)
	.align		4
.L_1518:
        /*2398*/ 	.word	index@(_ZN10layer_norm13ln_bwd_kernelINS_13Kernel_traitsIf6__halffS2_fjLj8192ELj1ELj1ELj8ELj16ENS_18Kernel_traits_baseILj8192EfS2_fS2_fjLj256EEEEELb1ELb1ELb1ELb1EEEvNS_9BwdParamsE)
        /*239c*/ 	.word	0x000000f8


	//----- nvinfo : EIATTR_MIN_STACK_SIZE
	.align		4
.L_1519:
        /*23a0*/ 	.byte	0x04, 0x12
        /*23a2*/ 	.short	(.L_1521 - .L_1520)
	.align		4
.L_1520:
        /*23a4*/ 	.word	index@(_ZN10layer_norm13ln_bwd_kernelINS_13Kernel_traitsI6__halfffffjLj8192ELj1ELj1ELj8ELj16ENS_18Kernel_traits_baseILj8192ES2_ffffjLj256EEEEELb0ELb0ELb0ELb0EEEvNS_9BwdParamsE)
        /*23a8*/ 	.word	0x00000000


	//----- nvinfo : EIATTR_MIN_STACK_SIZE
	.align		4
.L_1521:
        /*23ac*/ 	.byte	0x04, 0x12
        /*23ae*/ 	.short	(.L_1523 - .L_1522)
	.align		4
.L_1522:
        /*23b0*/ 	.word	index@(_ZN10layer_norm13ln_bwd_kernelINS_13Kernel_traitsI6__halfffffjLj8192ELj1ELj1ELj8ELj16ENS_18Kernel_traits_baseILj8192ES2_ffffjLj256EEEEELb0ELb0ELb0ELb1EEEvNS_9BwdParamsE)
        /*23b4*/ 	.word	0x00000000


	//----- nvinfo : EIATTR_MIN_STACK_SIZE
	.align		4
.L_1523:
        /*23b8*/ 	.byte	0x04, 0x12
        /*23ba*/ 	.short	(.L_1525 - .L_1524)
	.align		4
.L_1524:
        /*23bc*/ 	.word	index@(_ZN10layer_norm13ln_bwd_kernelINS_13Kernel_traitsI6__halfffffjLj8192ELj1ELj1ELj8ELj16ENS_18Kernel_traits_baseILj8192ES2_ffffjLj256EEEEELb0ELb0ELb1ELb0EEEvNS_9BwdParamsE)
        /*23c0*/ 	.word	0x00000000


	//----- nvinfo : EIATTR_MIN_STACK_SIZE
	.align		4
.L_1525:
        /*23c4*/ 	.byte	0x04, 0x12
        /*23c6*/ 	.short	(.L_1527 - .L_1526)
	.align		4
.L_1526:
        /*23c8*/ 	.word	index@(_ZN10layer_norm13ln_bwd_kernelINS_13Kernel_traitsI6__halfffffjLj8192ELj1ELj1ELj8ELj16ENS_18Kernel_traits_baseILj8192ES2_ffffjLj256EEEEELb0ELb0ELb1ELb1EEEvNS_9BwdParamsE)
        /*23cc*/ 	.word	0x00000000


	//----- nvinfo : EIATTR_MIN_STACK_SIZE
	.align		4
.L_1527:
        /*23d0*/ 	.byte	0x04, 0x12
        /*23d2*/ 	.short	(.L_1529 - .L_1528)
	.align		4
.L_1528:
        /*23d4*/ 	.word	index@(_ZN10layer_norm13ln_bwd_kernelINS_13Kernel_traitsI6__halfffffjLj8192ELj1ELj1ELj8ELj16ENS_18Kernel_traits_baseILj8192ES2_ffffjLj256EEEEELb0ELb1ELb0ELb0EEEvNS_9BwdParamsE)
        /*23d8*/ 	.word	0x00000068


	//----- nvinfo : EIATTR_MIN_STACK_SIZE
	.align		4
.L_1529:
        /*23dc*/ 	.byte	0x04, 0x12
        /*23de*/ 	.short	(.L_1531 - .L_1530)
	.align		4
.L_1530:
        /*23e0*/ 	.word	index@(_ZN10layer_norm13ln_bwd_kernelINS_13Kernel_traitsI6__halfffffjLj8192ELj1ELj1ELj8ELj16ENS_18Kernel_traits_baseILj8192ES2_ffffjLj256EEEEELb0ELb1ELb0ELb1EEEvNS_9BwdParamsE)
        /*23e4*/ 	.word	0x000000c0


	//----- nvinfo : EIATTR_MIN_STACK_SIZE
	.align		4
.L_1531:
        /*23e8*/ 	.byte	0x04, 0x12
        /*23ea*/ 	.short	(.L_1533 - .L_1532)
	.align		4
.L_1532:
        /*23ec*/ 	.word	index@(_ZN10layer_norm13ln_bwd_kernelINS_13Kernel_traitsI6__halfffffjLj8192ELj1ELj1ELj8ELj16ENS_18Kernel_traits_baseILj8192ES2_ffffjLj256EEEEELb0ELb1ELb1ELb0EEEvNS_9BwdParamsE)
        /*23f0*/ 	.word	0x00000090


	//----- nvinfo : EIATTR_MIN_STACK_SIZE
	.align		4
.L_1533:
        /*23f4*/ 	.byte	0x04, 0x12
        /*23f6*/ 	.short	(.L_1535 - .L_1534)
	.align		4
.L_1534:
        /*23f8*/ 	.word	index@(_ZN10layer_norm13ln_bwd_kernelINS_13Kernel_traitsI6__halfffffjLj8192ELj1ELj1ELj8ELj16ENS_18Kernel_traits_baseILj8192ES2_ffffjLj256EEEEELb0ELb1ELb1ELb1EEEvNS_9BwdParamsE)
        /*23fc*/ 	.word	0x000000a8


	//----- nvinfo : EIATTR_MIN_STACK_SIZE
	.align		4
.L_1535:
        /*2400*/ 	.byte	0x04, 0x12
        /*2402*/ 	.short	(.L_1537 - .L_1536)
	.align		4
.L_1536:
        /*2404*/ 	.word	index@(_ZN10layer_norm13ln_bwd_kernelINS_13Kernel_traitsI6__halfffffjLj8192ELj1ELj1ELj8ELj16ENS_18Kernel_traits_baseILj8192ES2_ffffjLj256EEEEELb1ELb0ELb0ELb0EEEvNS_9BwdParamsE)
        /*2408*/ 	.word	0x00000000


	//----- nvinfo : EIATTR_MIN_STACK_SIZE
	.align		4
.L_1537:
        /*240c*/ 	.byte	0x04, 0x12
        /*240e*/ 	.short	(.L_1539 - .L_1538)
	.align		4
.L_1538:
        /*2410*/ 	.word	index@(_ZN10layer_norm13ln_bwd_kernelINS_13Kernel_traitsI6__halfffffjLj8192ELj1ELj1ELj8ELj16ENS_18Kernel_traits_baseILj8192ES2_ffffjLj256EEEEELb1ELb0ELb0ELb1EEEvNS_9BwdParamsE)
        /*2414*/ 	.word	0x00000008


	//----- nvinfo : EIATTR_MIN_STACK_SIZE
	.align		4
.L_1539:
        /*2418*/ 	.byte	0x04, 0x12
        /*241a*/ 	.short	(.L_1541 - .L_1540)
	.align		4
.L_1540:
        /*241c*/ 	.word	index@(_ZN10layer_norm22ln_bwd_finalize_kernelINS_22Kernel_traits_finalizeILj8192E6__halfffffjLb0ELj1024ELj4ENS_18Kernel_traits_baseILj8192ES2_ffffjLj1024EEEEELb0ELb0EEEvNS_9BwdParamsE)
        /*2420*/ 	.word	0x00000000


	//----- nvinfo : EIATTR_MIN_STACK_SIZE
	.align		4
.L_1541:
        /*2424*/ 	.byte	0x04, 0x12
        /*2426*/ 	.short	(.L_1543 - .L_1542)
	.align		4
.L_1542:
        /*2428*/ 	.word	index@(_ZN10layer_norm13ln_bwd_kernelINS_13Kernel_traitsI6__halfffffjLj8192ELj1ELj1ELj8ELj16ENS_18Kernel_traits_baseILj8192ES2_ffffjLj256EEEEELb1ELb0ELb1ELb0EEEvNS_9BwdParamsE)
        /*242c*/ 	.word	0x00000000


	//----- nvinfo : EIATTR_MIN_STACK_SIZE
	.align		4
.L_1543:
        /*2430*/ 	.byte	0x04, 0x12
        /*2432*/ 	.short	(.L_1545 - .L_1544)
	.align		4
.L_1544:
        /*2434*/ 	.word	index@(_ZN10layer_norm22ln_bwd_finalize_kernelINS_22Kernel_traits_finalizeILj8192E6__halfffffjLb0ELj1024ELj4ENS_18Kernel_traits_baseILj8192ES2_ffffjLj1024EEEEELb0ELb1EEEvNS_9BwdParamsE)
        /*2438*/ 	.word	0x00000000


	//----- nvinfo : EIATTR_MIN_STACK_SIZE
	.align		4
.L_1545:
        /*243c*/ 	.byte	0x04, 0x12
        /*243e*/ 	.short	(.L_1547 - .L_1546)
	.align		4
.L_1546:
        /*2440*/ 	.word	index@(_ZN10layer_norm13ln_bwd_kernelINS_13Kernel_traitsI6__halfffffjLj8192ELj1ELj1ELj8ELj16ENS_18Kernel_traits_baseILj8192ES2_ffffjLj256EEEEELb1ELb0ELb1ELb1EEEvNS_9BwdParamsE)
        /*2444*/ 	.word	0x00000000


	//----- nvinfo : EIATTR_MIN_STACK_SIZE
	.align		4
.L_1547:
        /*2448*/ 	.byte	0x04, 0x12
        /*244a*/ 	.short	(.L_1549 - .L_1548)
	.align		4
.L_1548:
        /*244c*/ 	.word	index@(_ZN10layer_norm13ln_bwd_kernelINS_13Kernel_traitsI6__halfffffjLj8192ELj1ELj1ELj8ELj16ENS_18Kernel_traits_baseILj8192ES2_ffffjLj256EEEEELb1ELb1ELb0ELb0EEEvNS_9BwdParamsE)
        /*2450*/ 	.word	0x00000098


	//----- nvinfo : EIATTR_MIN_STACK_SIZE
	.align		4
.L_1549:
        /*2454*/ 	.byte	0x04, 0x12
        /*2456*/ 	.short	(.L_1551 - .L_1550)
	.align		4
.L_1550:
        /*2458*/ 	.word	index@(_ZN10layer_norm13ln_bwd_kernelINS_13Kernel_traitsI6__halfffffjLj8192ELj1ELj1ELj8ELj16ENS_18Kernel_traits_baseILj8192ES2_ffffjLj256EEEEELb1ELb1ELb0ELb1EEEvNS_9BwdParamsE)
        /*245c*/ 	.word	0x000000d8


	//----- nvinfo : EIATTR_MIN_STACK_SIZE
	.align		4
.L_1551:
        /*2460*/ 	.byte	0x04, 0x12
        /*2462*/ 	.short	(.L_1553 - .L_1552)
	.align		4
.L_1552:
        /*2464*/ 	.word	index@(_ZN10layer_norm22ln_bwd_finalize_kernelINS_22Kernel_traits_finalizeILj8192E6__halfffffjLb1ELj1024ELj4ENS_18Kernel_traits_baseILj8192ES2_ffffjLj1024EEEEELb1ELb0EEEvNS_9BwdParamsE)
        /*2468*/ 	.word	0x00000000


	//----- nvinfo : EIATTR_MIN_STACK_SIZE
	.align		4
.L_1553:
        /*246c*/ 	.byte	0x04, 0x12
        /*246e*/ 	.short	(.L_1555 - .L_1554)
	.align		4
.L_1554:
        /*2470*/ 	.word	index@(_ZN10layer_norm13ln_bwd_kernelINS_13Kernel_traitsI6__halfffffjLj8192ELj1ELj1ELj8ELj16ENS_18Kernel_traits_baseILj8192ES2_ffffjLj256EEEEELb1ELb1ELb1ELb0EEEvNS_9BwdParamsE)
        /*2474*/ 	.word	0x000000c0


	//----- nvinfo : EIATTR_MIN_STACK_SIZE
	.align		4
.L_1555:
        /*2478*/ 	.byte	0x04, 0x12
        /*247a*/ 	.short	(.L_1557 - .L_1556)
	.align		4
.L_1556:
        /*247c*/ 	.word	index@(_ZN10layer_norm22ln_bwd_finalize_kernelINS_22Kernel_traits_finalizeILj8192E6__halfffffjLb1ELj1024ELj4ENS_18Kernel_traits_baseILj8192ES2_ffffjLj1024EEEEELb1ELb1EEEvNS_9BwdParamsE)
        /*2480*/ 	.word	0x00000000


	//----- nvinfo : EIATTR_MIN_STACK_SIZE
	.align		4
.L_1557:
        /*2484*/ 	.byte	0x04, 0x12
        /*2486*/ 	.short	(.L_1559 - .L_1558)
	.align		4
.L_1558:
        /*2488*/ 	.word	index@(_ZN10layer_norm13ln_bwd_kernelINS_13Kernel_traitsI6__halfffffjLj8192ELj1ELj1ELj8ELj16ENS_18Kernel_traits_baseILj8192ES2_ffffjLj256EEEEELb1ELb1ELb1ELb1EEEvNS_9BwdParamsE)
        /*248c*/ 	.word	0x000000b0


	//----- nvinfo : EIATTR_MIN_STACK_SIZE
	.align		4
.L_1559:
        /*2490*/ 	.byte	0x04, 0x12
        /*2492*/ 	.short	(.L_1561 - .L_1560)
	.align		4
.L_1560:
        /*2494*/ 	.word	index@(_ZN10layer_norm13ln_bwd_kernelINS_13Kernel_traitsIfffffjLj8192ELj1ELj1ELj8ELj16ENS_18Kernel_traits_baseILj8192EfffffjLj256EEEEELb0ELb0ELb0ELb0EEEvNS_9BwdParamsE)
        /*2498*/ 	.word	0x00000000


	//----- nvinfo : EIATTR_MIN_STACK_SIZE
	.align		4
.L_1561:
        /*249c*/ 	.byte	0x04, 0x12
        /*249e*/ 	.short	(.L_1563 - .L_1562)
	.align		4
.L_1562:
        /*24a0*/ 	.word	index@(_ZN10layer_norm13ln_bwd_kernelINS_13Kernel_traitsIfffffjLj8192ELj1ELj1ELj8ELj16ENS_18Kernel_traits_baseILj8192EfffffjLj256EEEEELb0ELb0ELb0ELb1EEEvNS_9BwdParamsE)
        /*24a4*/ 	.word	0x00000000


	//----- nvinfo : EIATTR_MIN_STACK_SIZE
	.align		4
.L_1563:
        /*24a8*/ 	.byte	0x04, 0x12
        /*24aa*/ 	.short	(.L_1565 - .L_1564)
	.align		4
.L_1564:
        /*24ac*/ 	.word	index@(_ZN10layer_norm13ln_bwd_kernelINS_13Kernel_traitsIfffffjLj8192ELj1ELj1ELj8ELj16ENS_18Kernel_traits_baseILj8192EfffffjLj256EEEEELb0ELb0ELb1ELb0EEEvNS_9BwdParamsE)
        /*24b0*/ 	.word	0x00000000


	//----- nvinfo : EIATTR_MIN_STACK_SIZE
	.align		4
.L_1565:
        /*24b4*/ 	.byte	0x04, 0x12
        /*24b6*/ 	.short	(.L_1567 - .L_1566)
	.align		4
.L_1566:
        /*24b8*/ 	.word	index@(_ZN10layer_norm13ln_bwd_kernelINS_13Kernel_traitsIfffffjLj8192ELj1ELj1ELj8ELj16ENS_18Kernel_traits_baseILj8192EfffffjLj256EEEEELb0ELb0ELb1ELb1EEEvNS_9BwdParamsE)
        /*24bc*/ 	.word	0x00000000


	//----- nvinfo : EIATTR_MIN_STACK_SIZE
	.align		4
.L_1567:
        /*24c0*/ 	.byte	0x04, 0x12
        /*24c2*/ 	.short	(.L_1569 - .L_1568)
	.align		4
.L_1568:
        /*24c4*/ 	.word	index@(_ZN10layer_norm13ln_bwd_kernelINS_13Kernel_traitsIfffffjLj8192ELj1ELj1ELj8ELj16ENS_18Kernel_traits_baseILj8192EfffffjLj256EEEEELb0ELb1ELb0ELb0EEEvNS_9BwdParamsE)
        /*24c8*/ 	.word	0x00000068


	//----- nvinfo : EIATTR_MIN_STACK_SIZE
	.align		4
.L_1569:
        /*24cc*/ 	.byte	0x04, 0x12
        /*24ce*/ 	.short	(.L_1571 - .L_1570)
	.align		4
.L_1570:
        /*24d0*/ 	.word	index@(_ZN10layer_norm13ln_bwd_kernelINS_13Kernel_traitsIfffffjLj8192ELj1ELj1ELj8ELj16ENS_18Kernel_traits_baseILj8192EfffffjLj256EEEEELb0ELb1ELb0ELb1EEEvNS_9BwdParamsE)
        /*24d4*/ 	.word	0x000000b8


	//----- nvinfo : EIATTR_MIN_STACK_SIZE
	.align		4
.L_1571:
        /*24d8*/ 	.byte	0x04, 0x12
        /*24da*/ 	.short	(.L_1573 - .L_1572)
	.align		4
.L_1572:
        /*24dc*/ 	.word	index@(_ZN10layer_norm13ln_bwd_kernelINS_13Kernel_traitsIfffffjLj8192ELj1ELj1ELj8ELj16ENS_18Kernel_traits_baseILj8192EfffffjLj256EEEEELb0ELb1ELb1ELb0EEEvNS_9BwdParamsE)
        /*24e0*/ 	.word	0x00000090


	//----- nvinfo : EIATTR_MIN_STACK_SIZE
	.align		4
.L_1573:
        /*24e4*/ 	.byte	0x04, 0x12
        /*24e6*/ 	.short	(.L_1575 - .L_1574)
	.align		4
.L_1574:
        /*24e8*/ 	.word	index@(_ZN10layer_norm13ln_bwd_kernelINS_13Kernel_traitsIfffffjLj8192ELj1ELj1ELj8ELj16ENS_18Kernel_traits_baseILj8192EfffffjLj256EEEEELb0ELb1ELb1ELb1EEEvNS_9BwdParamsE)
        /*24ec*/ 	.word	0x000000d0


	//----- nvinfo : EIATTR_MIN_STACK_SIZE
	.align		4
.L_1575:
        /*24f0*/ 	.byte	0x04, 0x12
        /*24f2*/ 	.short	(.L_1577 - .L_1576)
	.align		4
.L_1576:
        /*24f4*/ 	.word	index@(_ZN10layer_norm13ln_bwd_kernelINS_13Kernel_traitsIfffffjLj8192ELj1ELj1ELj8ELj16ENS_18Kernel_traits_baseILj8192EfffffjLj256EEEEELb1ELb0ELb0ELb0EEEvNS_9BwdParamsE)
        /*24f8*/ 	.word	0x00000000


	//----- nvinfo : EIATTR_MIN_STACK_SIZE
	.align		4
.L_1577:
        /*24fc*/ 	.byte	0x04, 0x12
        /*24fe*/ 	.short	(.L_1579 - .L_1578)
	.align		4
.L_1578:
        /*2500*/ 	.word	index@(_ZN10layer_norm13ln_bwd_kernelINS_13Kernel_traitsIfffffjLj8192ELj1ELj1ELj8ELj16ENS_18Kernel_traits_baseILj8192EfffffjLj256EEEEELb1ELb0ELb0ELb1EEEvNS_9BwdParamsE)
        /*2504*/ 	.word	0x00000000


	//----- nvinfo : EIATTR_MIN_STACK_SIZE
	.align		4
.L_1579:
        /*2508*/ 	.byte	0x04, 0x12
        /*250a*/ 	.short	(.L_1581 - .L_1580)
	.align		4
.L_1580:
        /*250c*/ 	.word	index@(_ZN10layer_norm22ln_bwd_finalize_kernelINS_22Kernel_traits_finalizeILj8192EfffffjLb0ELj1024ELj4ENS_18Kernel_traits_baseILj8192EfffffjLj1024EEEEELb0ELb0EEEvNS_9BwdParamsE)
        /*2510*/ 	.word	0x00000000


	//----- nvinfo : EIATTR_MIN_STACK_SIZE
	.align		4
.L_1581:
        /*2514*/ 	.byte	0x04, 0x12
        /*2516*/ 	.short	(.L_1583 - .L_1582)
	.align		4
.L_1582:
        /*2518*/ 	.word	index@(_ZN10layer_norm13ln_bwd_kernelINS_13Kernel_traitsIfffffjLj8192ELj1ELj1ELj8ELj16ENS_18Kernel_traits_baseILj8192EfffffjLj256EEEEELb1ELb0ELb1ELb0EEEvNS_9BwdParamsE)
        /*251c*/ 	.word	0x00000000


	//----- nvinfo : EIATTR_MIN_STACK_SIZE
	.align		4
.L_1583:
        /*2520*/ 	.byte	0x04, 0x12
        /*2522*/ 	.short	(.L_1585 - .L_1584)
	.align		4
.L_1584:
        /*2524*/ 	.word	index@(_ZN10layer_norm22ln_bwd_finalize_kernelINS_22Kernel_traits_finalizeILj8192EfffffjLb0ELj1024ELj4ENS_18Kernel_traits_baseILj8192EfffffjLj1024EEEEELb0ELb1EEEvNS_9BwdParamsE)
        /*2528*/ 	.word	0x00000000


	//----- nvinfo : EIATTR_MIN_STACK_SIZE
	.align		4
.L_1585:
        /*252c*/ 	.byte	0x04, 0x12
        /*252e*/ 	.short	(.L_1587 - .L_1586)
	.align		4
.L_1586:
        /*2530*/ 	.word	index@(_ZN10layer_norm13ln_bwd_kernelINS_13Kernel_traitsIfffffjLj8192ELj1ELj1ELj8ELj16ENS_18Kernel_traits_baseILj8192EfffffjLj256EEEEELb1ELb0ELb1ELb1EEEvNS_9BwdParamsE)
        /*2534*/ 	.word	0x00000000


	//----- nvinfo : EIATTR_MIN_STACK_SIZE
	.align		4
.L_1587:
        /*2538*/ 	.byte	0x04, 0x12
        /*253a*/ 	.short	(.L_1589 - .L_1588)
	.align		4
.L_1588:
        /*253c*/ 	.word	index@(_ZN10layer_norm13ln_bwd_kernelINS_13Kernel_traitsIfffffjLj8192ELj1ELj1ELj8ELj16ENS_18Kernel_traits_baseILj8192EfffffjLj256EEEEELb1ELb1ELb0ELb0EEEvNS_9BwdParamsE)
        /*2540*/ 	.word	0x00000090


	//----- nvinfo : EIATTR_MIN_STACK_SIZE
	.align		4
.L_1589:
        /*2544*/ 	.byte	0x04, 0x12
        /*2546*/ 	.short	(.L_1591 - .L_1590)
	.align		4
.L_1590:
        /*2548*/ 	.word	index@(_ZN10layer_norm13ln_bwd_kernelINS_13Kernel_traitsIfffffjLj8192ELj1ELj1ELj8ELj16ENS_18Kernel_traits_baseILj8192EfffffjLj256EEEEELb1ELb1ELb0ELb1EEEvNS_9BwdParamsE)
        /*254c*/ 	.word	0x000000c8


	//----- nvinfo : EIATTR_MIN_STACK_SIZE
	.align		4
.L_1591:
        /*2550*/ 	.byte	0x04, 0x12
        /*2552*/ 	.short	(.L_1593 - .L_1592)
	.align		4
.L_1592:
        /*2554*/ 	.word	index@(_ZN10layer_norm22ln_bwd_finalize_kernelINS_22Kernel_traits_finalizeILj8192EfffffjLb1ELj1024ELj4ENS_18Kernel_traits_baseILj8192EfffffjLj1024EEEEELb1ELb0EEEvNS_9BwdParamsE)
        /*2558*/ 	.word	0x00000000


	//----- nvinfo : EIATTR_MIN_STACK_SIZE
	.align		4
.L_1593:
        /*255c*/ 	.byte	0x04, 0x12
        /*255e*/ 	.short	(.L_1595 - .L_1594)
	.align		4
.L_1594:
        /*2560*/ 	.word	index@(_ZN10layer_norm13ln_bwd_kernelINS_13Kernel_traitsIfffffjLj8192ELj1ELj1ELj8ELj16ENS_18Kernel_traits_baseILj8192EfffffjLj256EEEEELb1ELb1ELb1ELb0EEEvNS_9BwdParamsE)
        /*2564*/ 	.word	0x000000b8


	//----- nvinfo : EIATTR_MIN_STACK_SIZE
	.align		4
.L_1595:
        /*2568*/ 	.byte	0x04, 0x12
        /*256a*/ 	.short	(.L_1597 - .L_1596)
	.align		4
.L_1596:
        /*256c*/ 	.word	index@(_ZN10layer_norm22ln_bwd_finalize_kernelINS_22Kernel_traits_finalizeILj8192EfffffjLb1ELj1024ELj4ENS_18Kernel_traits_baseILj8192EfffffjLj1024EEEEELb1ELb1EEEvNS_9BwdParamsE)
        /*2570*/ 	.word	0x00000000


	//----- nvinfo : EIATTR_MIN_STACK_SIZE
	.align		4
.L_1597:
        /*2574*/ 	.byte	0x04, 0x12
        /*2576*/ 	.short	(.L_1599 - .L_1598)
	.align		4
.L_1598:
        /*2578*/ 	.word	index@(_ZN10layer_norm13ln_bwd_kernelINS_13Kernel_traitsIfffffjLj8192ELj1ELj1ELj8ELj16ENS_18Kernel_traits_baseILj8192EfffffjLj256EEEEELb1ELb1ELb1ELb1EEEvNS_9BwdParamsE)
        /*257c*/ 	.word	0x00000100
.L_1599:


//--------------------- .nv.info._ZN10layer_norm13ln_bwd_kernelINS_13Kernel_traitsI13__nv_bfloat16S2_S2_S2_fjLj8192ELj1ELj1ELj8ELj16ENS_18Kernel_traits_baseILj8192ES2_S2_S2_S2_fjLj256EEEEELb0ELb0ELb0ELb0EEEvNS_9BwdParamsE --------------------------
	.section	.nv.info._ZN10layer_norm13ln_bwd_kernelINS_13Kernel_traitsI13__nv_bfloat16S2_S2_S2_fjLj8192ELj1ELj1ELj8ELj16ENS_18Kernel_traits_baseILj8192ES2_S2_S2_S2_fjLj256EEEEELb0ELb0ELb0ELb0EEEvNS_9BwdParamsE,"",@"SHT_CUDA_INFO"
	.sectionflags	@""
	.align	4


	//----- nvinfo : EIATTR_CUDA_API_VERSION
	.align		4
        /*0000*/ 	.byte	0x04, 0x37
        /*0002*/ 	.short	(.L_1601 - .L_1600)
.L_1600:
        /*0004*/ 	.word	0x00000082


	//----- nvinfo : EIATTR_SW2861232_WAR
	.align		4
.L_1601:
        /*0008*/ 	.byte	0x01, 0x35
	.zero		2


	//----- nvinfo : EIATTR_PARAM_CBANK
	.align		4
        /*000c*/ 	.byte	0x04, 0x0a
        /*000e*/ 	.short	(.L_1603 - .L_1602)
	.align		4
.L_1602:
        /*0010*/ 	.word	index@(.nv.constant0._ZN10layer_norm13ln_bwd_kernelINS_13Kernel_traitsI13__nv_bfloat16S2_S2_S2_fjLj8192ELj1ELj1ELj8ELj16ENS_18Kernel_traits_baseILj8192ES2_S2_S2_S2_fjLj256EEEEELb0ELb0ELb0ELb0EEEvNS_9BwdParamsE)
        /*0014*/ 	.short	0x0160
        /*0016*/ 	.short	0x0128


	//----- nvinfo : EIATTR_CBANK_PARAM_SIZE
	.align		4
.L_1603:
        /*0018*/ 	.byte	0x03, 0x19
        /*001a*/ 	.short	0x0128


	//----- nvinfo : EIATTR_KPARAM_INFO
	.align		4
        /*001c*/ 	.byte	0x04, 0x17
        /*001e*/ 	.short	(.L_1605 - .L_1604)
.L_1604:
        /*0020*/ 	.word	0x00000000
        /*0024*/ 	.short	0x0000
        /*0026*/ 	.short	0x0000
        /*0028*/ 	.byte	0x00, 0xf0, 0xa1, 0x04


	//----- nvinfo : EIATTR_MAXREG_COUNT
	.align		4
.L_1605:
        /*002c*/ 	.byte	0x03, 0x1b
        /*002e*/ 	.short	0x00ff


	//----- nvinfo : EIATTR_NUM_BARRIERS
	.align		4
        /*0030*/ 	.byte	0x02, 0x4c
        /*0032*/ 	.byte	0x01
	.zero		1


	//----- nvinfo : EIATTR_MERCURY_ISA_VERSION
	.align		4
        /*0034*/ 	.byte	0x03, 0x5f
        /*0036*/ 	.short	0x0000


	//----- nvinfo : EIATTR_COOP_GROUP_MASK_REGIDS
	.align		4
        /*0038*/ 	.byte	0x04, 0x29
        /*003a*/ 	.short	(.L_1607 - .L_1606)


	//   ....[0]....
.L_1606:
        /*003c*/ 	.word	0xffffffff


	//   ....[1]....
        /*0040*/ 	.word	0xffffffff


	//   ....[2]....
        /*0044*/ 	.word	0xffffffff


	//   ....[3]....
        /*0048*/ 	.word	0xffffffff


	//   ....[4]....
        /*004c*/ 	.word	0xffffffff


	//   ....[5]....
        /*0050*/ 	.word	0xffffffff


	//   ....[6]....
        /*0054*/ 	.word	0xffffffff


	//   ....[7]....
        /*0058*/ 	.word	0xffffffff


	//   ....[8]....
        /*005c*/ 	.word	0xffffffff


	//   ....[9]....
        /*0060*/ 	.word	0xffffffff


	//   ....[10]....
        /*0064*/ 	.word	0xffffffff


	//   ....[11]....
        /*0068*/ 	.word	0xffffffff


	//   ....[12]....
        /*006c*/ 	.word	0xffffffff


	//   ....[13]....
        /*0070*/ 	.word	0xffffffff


	//   ....[14]....
        /*0074*/ 	.word	0xffffffff


	//   ....[15]....
        /*0078*/ 	.word	0xffffffff


	//   ....[16]....
        /*007c*/ 	.word	0xffffffff


	//   ....[17]....
        /*0080*/ 	.word	0xffffffff


	//   ....[18]....
        /*0084*/ 	.word	0xffffffff


	//   ....[19]....
        /*0088*/ 	.word	0xffffffff


	//----- nvinfo : EIATTR_COOP_GROUP_INSTR_OFFSETS
	.align		4
.L_1607:
        /*008c*/ 	.byte	0x04, 0x28
        /*008e*/ 	.short	(.L_1609 - .L_1608)


	//   ....[0]....
.L_1608:
        /*0090*/ 	.word	0x00001db0


	//   ....[1]....
        /*0094*/ 	.word	0x00001dd0


	//   ....[2]....
        /*0098*/ 	.word	0x00001df0


	//   ....[3]....
        /*009c*/ 	.word	0x00001e10


	//   ....[4]....
        /*00a0*/ 	.word	0x00001e30


	//   ....[5]....
        /*00a4*/ 	.word	0x00001e50


	//   ....[6]....
        /*00a8*/ 	.word	0x00001e70


	//   ....[7]....
        /*00ac*/ 	.word	0x00001e90


	//   ....[8]....
        /*00b0*/ 	.word	0x00001eb0


	//   ....[9]....
        /*00b4*/ 	.word	0x00001ed0


	//   ....[10]....
        /*00b8*/ 	.word	0x000038b0


	//   ....[11]....
        /*00bc*/ 	.word	0x00003930


	//   ....[12]....
        /*00c0*/ 	.word	0x000039b0


	//   ....[13]....
        /*00c4*/ 	.word	0x00003a20


	//   ....[14]....
        /*00c8*/ 	.word	0x00003aa0


	//   ....[15]....
        /*00cc*/ 	.word	0x00003b10


	//   ....[16]....
        /*00d0*/ 	.word	0x00003b90


	//   ....[17]....
        /*00d4*/ 	.word	0x00003c00


	//   ....[18]....
        /*00d8*/ 	.word	0x00003c80


	//   ....[19]....
        /*00dc*/ 	.word	0x00003cf0


	//----- nvinfo : EIATTR_EXIT_INSTR_OFFSETS
	.align		4
.L_1609:
        /*00e0*/ 	.byte	0x04, 0x1c
        /*00e2*/ 	.short	(.L_1611 - .L_1610)


	//   ....[0]....
.L_1610:
        /*00e4*/ 	.word	0x000037d0


	//   ....[1]....
        /*00e8*/ 	.word	0x00003850


	//----- nvinfo : EIATTR_MAX_THREADS
	.align		4
.L_1611:
        /*00ec*/ 	.byte	0x04, 0x05
        /*00ee*/ 	.short	(.L_1613 - .L_1612)
.L_1612:
        /*00f0*/ 	.word	0x00000100
        /*00f4*/ 	.word	0x00000001
        /*00f8*/ 	.word	0x00000001


	//----- nvinfo : EIATTR_CRS_STACK_SIZE
	.align		4
.L_1613:
        /*00fc*/ 	.byte	0x04, 0x1e
        /*00fe*/ 	.short	(.L_1615 - .L_1614)
.L_1614:
        /*0100*/ 	.word	0x00000000
.L_1615:


//--------------------- .nv.info._ZN10layer_norm13ln_bwd_kernelINS_13Kernel_traitsI13__nv_bfloat16S2_S2_S2_fjLj8192ELj1ELj1ELj8ELj16ENS_18Kernel_traits_baseILj8192ES2_S2_S2_S2_fjLj256EEEEELb0ELb0ELb0ELb1EEEvNS_9BwdParamsE --------------------------
	.section	.nv.info._ZN10layer_norm13ln_bwd_kernelINS_13Kernel_traitsI13__nv_bfloat16S2_S2_S2_fjLj8192ELj1ELj1ELj8ELj16ENS_18Kernel_traits_baseILj8192ES2_S2_S2_S2_fjLj256EEEEELb0ELb0ELb0ELb1EEEvNS_9BwdParamsE,"",@"SHT_CUDA_INFO"
	.sectionflags	@""
	.align	4


	//----- nvinfo : EIATTR_CUDA_API_VERSION
	.align		4
        /*0000*/ 	.byte	0x04, 0x37
        /*0002*/ 	.short	(.L_1617 - .L_1616)
.L_1616:
        /*0004*/ 	.word	0x00000082


	//----- nvinfo : EIATTR_SW2861232_WAR
	.align		4
.L_1617:
        /*0008*/ 	.byte	0x01, 0x35
	.zero		2


	//----- nvinfo : EIATTR_PARAM_CBANK
	.align		4
        /*000c*/ 	.byte	0x04, 0x0a
        /*000e*/ 	.short	(.L_1619 - .L_1618)
	.align		4
.L_1618:
        /*0010*/ 	.word	index@(.nv.constant0._ZN10layer_norm13ln_bwd_kernelINS_13Kernel_traitsI13__nv_bfloat16S2_S2_S2_fjLj8192ELj1ELj1ELj8ELj16ENS_18Kernel_traits_baseILj8192ES2_S2_S2_S2_fjLj256EEEEELb0ELb0ELb0ELb1EEEvNS_9BwdParamsE)
        /*0014*/ 	.short	0x0160
        /*0016*/ 	.short	0x0128


	//----- nvinfo : EIATTR_CBANK_PARAM_SIZE
	.align		4
.L_1619:
        /*0018*/ 	.byte	0x03, 0x19
        /*001a*/ 	.short	0x0128


	//----- nvinfo : EIATTR_KPARAM_INFO
	.align		4
        /*001c*/ 	.byte	0x04, 0x17
        /*001e*/ 	.short	(.L_1621 - .L_1620)
.L_1620:
        /*0020*/ 	.word	0x00000000
        /*0024*/ 	.short	0x0000
        /*0026*/ 	.short	0x0000
        /*0028*/ 	.byte	0x00, 0xf0, 0xa1, 0x04


	//----- nvinfo : EIATTR_MAXREG_COUNT
	.align		4
.L_1621:
        /*002c*/ 	.byte	0x03, 0x1b
        /*002e*/ 	.short	0x00ff


	//----- nvinfo : EIATTR_NUM_BARRIERS
	.align		4
        /*0030*/ 	.byte	0x02, 0x4c
        /*0032*/ 	.byte	0x01
	.zero		1


	//----- nvinfo : EIATTR_MERCURY_ISA_VERSION
	.align		4
        /*0034*/ 	.byte	0x03, 0x5f
        /*0036*/ 	.short	0x0000


	//----- nvinfo : EIATTR_COOP_GROUP_MASK_REGIDS
	.align		4
        /*0038*/ 	.byte	0x04, 0x29
        /*003a*/ 	.short	(.L_1623 - .L_1622)


	//   ....[0]....
.L_1622:
        /*003c*/ 	.word	0xffffffff


	//   ....[1]....
        /*0040*/ 	.word	0xffffffff


	//   ....[2]....
        /*0044*/ 	.word	0xffffffff


	//   ....[3]....
        /*0048*/ 	.word	0xffffffff


	//   ....[4]....
        /*004c*/ 	.word	0xffffffff


	//   ....[5]....
        /*0050*/ 	.word	0xffffffff


	//   ....[6]....
        /*0054*/ 	.word	0xffffffff


	//   ....[7]....
        /*0058*/ 	.word	0xffffffff


	//   ....[8]....
        /*005c*/ 	.word	0xffffffff


	//   ....[9]....
        /*0060*/ 	.word	0xffffffff


	//   ....[10]....
        /*0064*/ 	.word	0xffffffff


	//   ....[11]....
        /*0068*/ 	.word	0xffffffff


	//   ....[12]....
        /*006c*/ 	.word	0xffffffff


	//   ....[13]....
        /*0070*/ 	.word	0xffffffff


	//   ....[14]....
        /*0074*/ 	.word	0xffffffff


	//   ....[15]....
        /*0078*/ 	.word	0xffffffff


	//   ....[16]....
        /*007c*/ 	.word	0xffffffff


	//   ....[17]....
        /*0080*/ 	.word	0xffffffff


	//   ....[18]....
        /*0084*/ 	.word	0xffffffff


	//   ....[19]....
        /*0088*/ 	.word	0xffffffff


	//----- nvinfo : EIATTR_COOP_GROUP_INSTR_OFFSETS
	.align		4
.L_1623:
        /*008c*/ 	.byte	0x04, 0x28
        /*008e*/ 	.short	(.L_1625 - .L_1624)


	//   ....[0]....
.L_1624:
        /*0090*/ 	.word	0x00001c80


	//   ....[1]....
        /*0094*/ 	.word	0x00001ca0


	//   ....[2]....
        /*0098*/ 	.word	0x00001cc0


	//   ....[3]....
        /*009c*/ 	.word	0x00001ce0


	//   ....[4]....
        /*00a0*/ 	.word	0x00001d00


	//   ....[5]....
        /*00a4*/ 	.word	0x00001d20


	//   ....[6]....
        /*00a8*/ 	.word	0x00001d40


	//   ....[7]....
        /*00ac*/ 	.word	0x00001d60


	//   ....[8]....
        /*00b0*/ 	.word	0x00001d80


	//   ....[9]....
        /*00b4*/ 	.word	0x00001da0


	//   ....[10]....
        /*00b8*/ 	.word	0x000038c0


	//   ....[11]....
        /*00bc*/ 	.word	0x00003940


	//   ....[12]....
        /*00c0*/ 	.word	0x000039c0


	//   ....[13]....
        /*00c4*/ 	.word	0x00003a30


	//   ....[14]....
        /*00c8*/ 	.word	0x00003ab0


	//   ....[15]....
        /*00cc*/ 	.word	0x00003b20


	//   ....[16]....
        /*00d0*/ 	.word	0x00003ba0


	//   ....[17]....
        /*00d4*/ 	.word	0x00003c10


	//   ....[18]....
        /*00d8*/ 	.word	0x00003c90


	//   ....[19]....
        /*00dc*/ 	.word	0x00003d00


	//----- nvinfo : EIATTR_EXIT_INSTR_OFFSETS
	.align		4
.L_1625:
        /*00e0*/ 	.byte	0x04, 0x1c
        /*00e2*/ 	.short	(.L_1627 - .L_1626)


	//   ....[0]....
.L_1626:
        /*00e4*/ 	.word	0x00003860


	//----- nvinfo : EIATTR_MAX_THREADS
	.align		4
.L_1627:
        /*00e8*/ 	.byte	0x04, 0x05
        /*00ea*/ 	.short	(.L_1629 - .L_1628)
.L_1628:
        /*00ec*/ 	.word	0x00000100
        /*00f0*/ 	.word	0x00000001
        /*00f4*/ 	.word	0x00000001


	//----- nvinfo : EIATTR_CRS_STACK_SIZE
	.align		4
.L_1629:
        /*00f8*/ 	.byte	0x04, 0x1e
        /*00fa*/ 	.short	(.L_1631 - .L_1630)
.L_1630:
        /*00fc*/ 	.word	0x00000000
.L_1631:


//--------------------- .nv.info._ZN10layer_norm13ln_bwd_kernelINS_13Kernel_traitsI13__nv_bfloat16S2_S2_S2_fjLj8192ELj1ELj1ELj8ELj16ENS_18Kernel_traits_baseILj8192ES2_S2_S2_S2_fjLj256EEEEELb0ELb0ELb1ELb0EEEvNS_9BwdParamsE --------------------------
	.section	.nv.info._ZN10layer_norm13ln_bwd_kernelINS_13Kernel_traitsI13__nv_bfloat16S2_S2_S2_fjLj8192ELj1ELj1ELj8ELj16ENS_18Kernel_traits_baseILj8192ES2_S2_S2_S2_fjLj256EEEEELb0ELb0ELb1ELb0EEEvNS_9BwdParamsE,"",@"SHT_CUDA_INFO"
	.sectionflags	@""
	.align	4


	//----- nvinfo : EIATTR_CUDA_API_VERSION
	.align		4
        /*0000*/ 	.byte	0x04, 0x37
        /*0002*/ 	.short	(.L_1633 - .L_1632)
.L_1632:
        /*0004*/ 	.word	0x00000082


	//----- nvinfo : EIATTR_SW2861232_WAR
	.align		4
.L_1633:
        /*0008*/ 	.byte	0x01, 0x35
	.zero		2


	//----- nvinfo : EIATTR_PARAM_CBANK
	.align		4
        /*000c*/ 	.byte	0x04, 0x0a
        /*000e*/ 	.short	(.L_1635 - .L_1634)
	.align		4
.L_1634:
        /*0010*/ 	.word	index@(.nv.constant0._ZN10layer_norm13ln_bwd_kernelINS_13Kernel_traitsI13__nv_bfloat16S2_S2_S2_fjLj8192ELj1ELj1ELj8ELj16ENS_18Kernel_traits_baseILj8192ES2_S2_S2_S2_fjLj256EEEEELb0ELb0ELb1ELb0EEEvNS_9BwdParamsE)
        /*0014*/ 	.short	0x0160
        /*0016*/ 	.short	0x0128


	//----- nvinfo : EIATTR_CBANK_PARAM_SIZE
	.align		4
.L_1635:
        /*0018*/ 	.byte	0x03, 0x19
        /*001a*/ 	.short	0x0128


	//----- nvinfo : EIATTR_KPARAM_INFO
	.align		4
        /*001c*/ 	.byte	0x04, 0x17
        /*001e*/ 	.short	(.L_1637 - .L_1636)
.L_1636:
        /*0020*/ 	.word	0x00000000
        /*0024*/ 	.short	0x0000
        /*0026*/ 	.short	0x0000
        /*0028*/ 	.byte	0x00, 0xf0, 0xa1, 0x04


	//----- nvinfo : EIATTR_MAXREG_COUNT
	.align		4
.L_1637:
        /*002c*/ 	.byte	0x03, 0x1b
        /*002e*/ 	.short	0x00ff


	//----- nvinfo : EIATTR_NUM_BARRIERS
	.align		4
        /*0030*/ 	.byte	0x02, 0x4c
        /*0032*/ 	.byte	0x01
	.zero		1


	//----- nvinfo : EIATTR_MERCURY_ISA_VERSION
	.align		4
        /*0034*/ 	.byte	0x03, 0x5f
        /*0036*/ 	.short	0x0000


	//----- nvinfo : EIATTR_COOP_GROUP_MASK_REGIDS
	.align		4
        /*0038*/ 	.byte	0x04, 0x29
        /*003a*/ 	.short	(.L_1639 - .L_1638)


	//   ....[0]....
.L_1638:
        /*003c*/ 	.word	0xffffffff


	//   ....[1]....
        /*0040*/ 	.word	0xffffffff


	//   ....[2]....
        /*0044*/ 	.word	0xffffffff


	//   ....[3]....
        /*0048*/ 	.word	0xffffffff


	//   ....[4]....
        /*004c*/ 	.word	0xffffffff


	//   ....[5]....
        /*0050*/ 	.word	0xffffffff


	//   ....[6]....
        /*0054*/ 	.word	0xffffffff


	//   ....[7]....
        /*0058*/ 	.word	0xffffffff


	//   ....[8]....
        /*005c*/ 	.word	0xffffffff


	//   ....[9]....
        /*0060*/ 	.word	0xffffffff


	//   ....[10]....
        /*0064*/ 	.word	0xffffffff


	//   ....[11]....
        /*0068*/ 	.word	0xffffffff


	//   ....[12]....
        /*006c*/ 	.word	0xffffffff


	//   ....[13]....
        /*0070*/ 	.word	0xffffffff


	//   ....[14]....
        /*0074*/ 	.word	0xffffffff


	//   ....[15]....
        /*0078*/ 	.word	0xffffffff


	//   ....[16]....
        /*007c*/ 	.word	0xffffffff


	//   ....[17]....
        /*0080*/ 	.word	0xffffffff


	//   ....[18]....
        /*0084*/ 	.word	0xffffffff


	//   ....[19]....
        /*0088*/ 	.word	0xffffffff


	//----- nvinfo : EIATTR_COOP_GROUP_INSTR_OFFSETS
	.align		4
.L_1639:
        /*008c*/ 	.byte	0x04, 0x28
        /*008e*/ 	.short	(.L_1641 - .L_1640)


	//   ....[0]....
.L_1640:
        /*0090*/ 	.word	0x00002000


	//   ....[1]....
        /*0094*/ 	.word	0x00002020


	//   ....[2]....
        /*0098*/ 	.word	0x00002040


	//   ....[3]....
        /*009c*/ 	.word	0x00002060


	//   ....[4]....
        /*00a0*/ 	.word	0x00002080


	//   ....[5]....
        /*00a4*/ 	.word	0x000020a0


	//   ....[6]....
        /*00a8*/ 	.word	0x000020c0


	//   ....[7]....
        /*00ac*/ 	.word	0x000020e0


	//   ....[8]....
        /*00b0*/ 	.word	0x00002100


	//   ....[9]....
        /*00b4*/ 	.word	0x00002120


	//   ....[10]....
        /*00b8*/ 	.word	0x00004e20


	//   ....[11]....
        /*00bc*/ 	.word	0x00004ea0


	//   ....[12]....
        /*00c0*/ 	.word	0x00004f20


	//   ....[13]....
        /*00c4*/ 	.word	0x00004f90


	//   ....[14]....
        /*00c8*/ 	.word	0x00005010


	//   ....[15]....
        /*00cc*/ 	.word	0x00005080


	//   ....[16]....
        /*00d0*/ 	.word	0x00005100


	//   ....[17]....
        /*00d4*/ 	.word	0x00005170


	//   ....[18]....
        /*00d8*/ 	.word	0x000051f0


	//   ....[19]....
        /*00dc*/ 	.word	0x00005260


	//----- nvinfo : EIATTR_EXIT_INSTR_OFFSETS
	.align		4
.L_1641:
        /*00e0*/ 	.byte	0x04, 0x1c
        /*00e2*/ 	.short	(.L_1643 - .L_1642)


	//   ....[0]....
.L_1642:
        /*00e4*/ 	.word	0x00004d40


	//   ....[1]....
        /*00e8*/ 	.word	0x00004dc0


	//----- nvinfo : EIATTR_MAX_THREADS
	.align		4
.L_1643:
        /*00ec*/ 	.byte	0x04, 0x05
        /*00ee*/ 	.short	(.L_1645 - .L_1644)
.L_1644:
        /*00f0*/ 	.word	0x00000100
        /*00f4*/ 	.word	0x00000001
        /*00f8*/ 	.word	0x00000001


	//----- nvinfo : EIATTR_CRS_STACK_SIZE
	.align		4
.L_1645:
        /*00fc*/ 	.byte	0x04, 0x1e
        /*00fe*/ 	.short	(.L_1647 - .L_1646)
.L_1646:
        /*0100*/ 	.word	0x00000000
.L_1647:


//--------------------- .nv.info._ZN10layer_norm13ln_bwd_kernelINS_13Kernel_traitsI13__nv_bfloat16S2_S2_S2_fjLj8192ELj1ELj1ELj8ELj16ENS_18Kernel_traits_baseILj8192ES2_S2_S2_S2_fjLj256EEEEELb0ELb0ELb1ELb1EEEvNS_9BwdParamsE --------------------------
	.section	.nv.info._ZN10layer_norm13ln_bwd_kernelINS_13Kernel_traitsI13__nv_bfloat16S2_S2_S2_fjLj8192ELj1ELj1ELj8ELj16ENS_18Kernel_traits_baseILj8192ES2_S2_S2_S2_fjLj256EEEEELb0ELb0ELb1ELb1EEEvNS_9BwdParamsE,"",@"SHT_CUDA_INFO"
	.sectionflags	@""
	.align	4


	//----- nvinfo : EIATTR_CUDA_API_VERSION
	.align		4
        /*0000*/ 	.byte	0x04, 0x37
        /*0002*/ 	.short	(.L_1649 - .L_1648)
.L_1648:
        /*0004*/ 	.word	0x00000082


	//----- nvinfo : EIATTR_SW2861232_WAR
	.align		4
.L_1649:
        /*0008*/ 	.byte	0x01, 0x35
	.zero		2


	//----- nvinfo : EIATTR_PARAM_CBANK
	.align		4
        /*000c*/ 	.byte	0x04, 0x0a
        /*000e*/ 	.short	(.L_1651 - .L_1650)
	.align		4
.L_1650:
        /*0010*/ 	.word	index@(.nv.constant0._ZN10layer_norm13ln_bwd_kernelINS_13Kernel_traitsI13__nv_bfloat16S2_S2_S2_fjLj8192ELj1ELj1ELj8ELj16ENS_18Kernel_traits_baseILj8192ES2_S2_S2_S2_fjLj256EEEEELb0ELb0ELb1ELb1EEEvNS_9BwdParamsE)
        /*0014*/ 	.short	0x0160
        /*0016*/ 	.short	0x0128


	//----- nvinfo : EIATTR_CBANK_PARAM_SIZE
	.align		4
.L_1651:
        /*0018*/ 	.byte	0x03, 0x19
        /*001a*/ 	.short	0x0128


	//----- nvinfo : EIATTR_KPARAM_INFO
	.align		4
        /*001c*/ 	.byte	0x04, 0x17
        /*001e*/ 	.short	(.L_1653 - .L_1652)
.L_1652:
        /*0020*/ 	.word	0x00000000
        /*0024*/ 	.short	0x0000
        /*0026*/ 	.short	0x0000
        /*0028*/ 	.byte	0x00, 0xf0, 0xa1, 0x04


	//----- nvinfo : EIATTR_MAXREG_COUNT
	.align		4
.L_1653:
        /*002c*/ 	.byte	0x03, 0x1b
        /*002e*/ 	.short	0x00ff


	//----- nvinfo : EIATTR_NUM_BARRIERS
	.align		4
        /*0030*/ 	.byte	0x02, 0x4c
        /*0032*/ 	.byte	0x01
	.zero		1


	//----- nvinfo : EIATTR_MERCURY_ISA_VERSION
	.align		4
        /*0034*/ 	.byte	0x03, 0x5f
        /*0036*/ 	.short	0x0000


	//----- nvinfo : EIATTR_COOP_GROUP_MASK_REGIDS
	.align		4
        /*0038*/ 	.byte	0x04, 0x29
        /*003a*/ 	.short	(.L_1655 - .L_1654)


	//   ....[0]....
.L_1654:
        /*003c*/ 	.word	0xffffffff


	//   ....[1]....
        /*0040*/ 	.word	0xffffffff


	//   ....[2]....
        /*0044*/ 	.word	0xffffffff


	//   ....[3]....
        /*0048*/ 	.word	0xffffffff


	//   ....[4]....
        /*004c*/ 	.word	0xffffffff


	//   ....[5]....
        /*0050*/ 	.word	0xffffffff


	//   ....[6]....
        /*0054*/ 	.word	0xffffffff


	//   ....[7]....
        /*0058*/ 	.word	0xffffffff


	//   ....[8]....
        /*005c*/ 	.word	0xffffffff


	//   ....[9]....
        /*0060*/ 	.word	0xffffffff


	//   ....[10]....
        /*0064*/ 	.word	0xffffffff


	//   ....[11]....
        /*0068*/ 	.word	0xffffffff


	//   ....[12]....
        /*006c*/ 	.word	0xffffffff


	//   ....[13]....
        /*0070*/ 	.word	0xffffffff


	//   ....[14]....
        /*0074*/ 	.word	0xffffffff


	//   ....[15]....
        /*0078*/ 	.word	0xffffffff


	//   ....[16]....
        /*007c*/ 	.word	0xffffffff


	//   ....[17]....
        /*0080*/ 	.word	0xffffffff


	//   ....[18]....
        /*0084*/ 	.word	0xffffffff


	//   ....[19]....
        /*0088*/ 	.word	0xffffffff


	//----- nvinfo : EIATTR_COOP_GROUP_INSTR_OFFSETS
	.align		4
.L_1655:
        /*008c*/ 	.byte	0x04, 0x28
        /*008e*/ 	.short	(.L_1657 - .L_1656)


	//   ....[0]....
.L_1656:
        /*0090*/ 	.word	0x00001de0


	//   ....[1]....
        /*0094*/ 	.word	0x00001e00


	//   ....[2]....
        /*0098*/ 	.word	0x00001e20


	//   ....[3]....
        /*009c*/ 	.word	0x00001e40


	//   ....[4]....
        /*00a0*/ 	.word	0x00001e60


	//   ....[5]....
        /*00a4*/ 	.word	0x00001e80


	//   ....[6]....
        /*00a8*/ 	.word	0x00001ea0


	//   ....[7]....
        /*00ac*/ 	.word	0x00001ec0


	//   ....[8]....
        /*00b0*/ 	.word	0x00001ee0


	//   ....[9]....
        /*00b4*/ 	.word	0x00001f00


	//   ....[10]....
        /*00b8*/ 	.word	0x00004810


	//   ....[11]....
        /*00bc*/ 	.word	0x00004890


	//   ....[12]....
        /*00c0*/ 	.word	0x00004910


	//   ....[13]....
        /*00c4*/ 	.word	0x00004980


	//   ....[14]....
        /*00c8*/ 	.word	0x00004a00


	//   ....[15]....
        /*00cc*/ 	.word	0x00004a70


	//   ....[16]....
        /*00d0*/ 	.word	0x00004af0


	//   ....[17]....
        /*00d4*/ 	.word	0x00004b60


	//   ....[18]....
        /*00d8*/ 	.word	0x00004be0


	//   ....[19]....
        /*00dc*/ 	.word	0x00004c50


	//----- nvinfo : EIATTR_EXIT_INSTR_OFFSETS
	.align		4
.L_1657:
        /*00e0*/ 	.byte	0x04, 0x1c
        /*00e2*/ 	.short	(.L_1659 - .L_1658)


	//   ....[0]....
.L_1658:
        /*00e4*/ 	.word	0x000047b0


	//----- nvinfo : EIATTR_MAX_THREADS
	.align		4
.L_1659:
        /*00e8*/ 	.byte	0x04, 0x05
        /*00ea*/ 	.short	(.L_1661 - .L_1660)
.L_1660:
        /*00ec*/ 	.word	0x00000100
        /*00f0*/ 	.word	0x00000001
        /*00f4*/ 	.word	0x00000001


	//----- nvinfo : EIATTR_CRS_STACK_SIZE
	.align		4
.L_1661:
        /*00f8*/ 	.byte	0x04, 0x1e
        /*00fa*/ 	.short	(.L_1663 - .L_1662)
.L_1662:
        /*00fc*/ 	.word	0x00000000
.L_1663:


//--------------------- .nv.info._ZN10layer_norm13ln_bwd_kernelINS_13Kernel_traitsI13__nv_bfloat16S2_S2_S2_fjLj8192ELj1ELj1ELj8ELj16ENS_18Kernel_traits_baseILj8192ES2_S2_S2_S2_fjLj256EEEEELb0ELb1ELb0ELb0EEEvNS_9BwdParamsE --------------------------
	.section	.nv.info._ZN10layer_norm13ln_bwd_kernelINS_13Kernel_traitsI13__nv_bfloat16S2_S2_S2_fjLj8192ELj1ELj1ELj8ELj16ENS_18Kernel_traits_baseILj8192ES2_S2_S2_S2_fjLj256EEEEELb0ELb1ELb0ELb0EEEvNS_9BwdParamsE,"",@"SHT_CUDA_INFO"
	.sectionflags	@""
	.align	4


	//----- nvinfo : EIATTR_CUDA_API_VERSION
	.align		4
        /*0000*/ 	.byte	0x04, 0x37
        /*0002*/ 	.short	(.L_1665 - .L_1664)
.L_1664:
        /*0004*/ 	.word	0x00000082


	//----- nvinfo : EIATTR_SW2861232_WAR
	.align		4
.L_1665:
        /*0008*/ 	.byte	0x01, 0x35
	.zero		2


	//----- nvinfo : EIATTR_PARAM_CBANK
	.align		4
        /*000c*/ 	.byte	0x04, 0x0a
        /*000e*/ 	.short	(.L_1667 - .L_1666)
	.align		4
.L_1666:
        /*0010*/ 	.word	index@(.nv.constant0._ZN10layer_norm13ln_bwd_kernelINS_13Kernel_traitsI13__nv_bfloat16S2_S2_S2_fjLj8192ELj1ELj1ELj8ELj16ENS_18Kernel_traits_baseILj8192ES2_S2_S2_S2_fjLj256EEEEELb0ELb1ELb0ELb0EEEvNS_9BwdParamsE)
        /*0014*/ 	.short	0x0160
        /*0016*/ 	.short	0x0128


	//----- nvinfo : EIATTR_CBANK_PARAM_SIZE
	.align		4
.L_1667:
        /*0018*/ 	.byte	0x03, 0x19
        /*001a*/ 	.short	0x0128


	//----- nvinfo : EIATTR_KPARAM_INFO
	.align		4
        /*001c*/ 	.byte	0x04, 0x17
        /*001e*/ 	.short	(.L_1669 - .L_1668)
.L_1668:
        /*0020*/ 	.word	0x00000000
        /*0024*/ 	.short	0x0000
        /*0026*/ 	.short	0x0000
        /*0028*/ 	.byte	0x00, 0xf0, 0xa1, 0x04


	//----- nvinfo : EIATTR_MAXREG_COUNT
	.align		4
.L_1669:
        /*002c*/ 	.byte	0x03, 0x1b
        /*002e*/ 	.short	0x00ff


	//----- nvinfo : EIATTR_NUM_BARRIERS
	.align		4
        /*0030*/ 	.byte	0x02, 0x4c
        /*0032*/ 	.byte	0x01
	.zero		1


	//----- nvinfo : EIATTR_ANNOTATIONS
	.align		4
        /*0034*/ 	.byte	0x04, 0x55
        /*0036*/ 	.short	(.L_1671 - .L_1670)


	//   ....[0]....
.L_1670:
        /*0038*/ 	.word	0x00000001
        /*003c*/ 	.byte	0xd0, 0x05, 0x00, 0x00, 0x01, 0x00, 0x00, 0x00, 0x00, 0x06, 0x00, 0x00, 0x01, 0x00, 0x00, 0x00
        /* <DEDUP_REMOVED lines=8> */
        /*00cc*/ 	.byte	0x00, 0x12, 0x00, 0x00, 0x01, 0x00, 0x00, 0x00, 0x30, 0x12, 0x00, 0x00


	//----- nvinfo : EIATTR_MERCURY_ISA_VERSION
	.align		4
.L_1671:
        /*00d8*/ 	.byte	0x03, 0x5f
        /*00da*/ 	.short	0x0000


	//----- nvinfo : EIATTR_COOP_GROUP_MASK_REGIDS
	.align		4
        /*00dc*/ 	.byte	0x04, 0x29
        /*00de*/ 	.short	(.L_1673 - .L_1672)


	//   ....[0]....
.L_1672:
        /*00e0*/ 	.word	0xffffffff


	//   ....[1]....
        /*00e4*/ 	.word	0xffffffff


	//   ....[2]....
        /*00e8*/ 	.word	0xffffffff


	//   ....[3]....
        /*00ec*/ 	.word	0xffffffff


	//   ....[4]....
        /*00f0*/ 	.word	0xffffffff


	//   ....[5]....
        /*00f4*/ 	.word	0xffffffff


	//   ....[6]....
        /*00f8*/ 	.word	0xffffffff


	//   ....[7]....
        /*00fc*/ 	.word	0xffffffff


	//   ....[8]....
        /*0100*/ 	.word	0xffffffff


	//   ....[9]....
        /*0104*/ 	.word	0xffffffff


	//   ....[10]....
        /*0108*/ 	.word	0xffffffff


	//   ....[11]....
        /*010c*/ 	.word	0xffffffff


	//   ....[12]....
        /*0110*/ 	.word	0xffffffff


	//   ....[13]....
        /*0114*/ 	.word	0xffffffff


	//   ....[14]....
        /*0118*/ 	.word	0xffffffff


	//   ....[15]....
        /*011c*/ 	.word	0xffffffff


	//   ....[16]....
        /*0120*/ 	.word	0xffffffff


	//   ....[17]....
        /*0124*/ 	.word	0xffffffff


	//   ....[18]....
        /*0128*/ 	.word	0xffffffff


	//   ....[19]....
        /*012c*/ 	.word	0xffffffff


	//----- nvinfo : EIATTR_COOP_GROUP_INSTR_OFFSETS
	.align		4
.L_1673:
        /*0130*/ 	.byte	0x04, 0x28
        /*0132*/ 	.short	(.L_1675 - .L_1674)


	//   ....[0]....
.L_1674:
        /*0134*/ 	.word	0x00002290


	//   ....[1]....
        /*0138*/ 	.word	0x000022b0


	//   ....[2]....
        /*013c*/ 	.word	0x000022e0


	//   ....[3]....
        /*0140*/ 	.word	0x00002300


	//   ....[4]....
        /*0144*/ 	.word	0x00002320


	//   ....[5]....
        /*0148*/ 	.word	0x00002340


	//   ....[6]....
        /*014c*/ 	.word	0x00002350


	//   ....[7]....
        /*0150*/ 	.word	0x00002380


	//   ....[8]....
        /*0154*/ 	.word	0x00002390


	//   ....[9]....
        /*0158*/ 	.word	0x000023b0


	//   ....[10]....
        /*015c*/ 	.word	0x00004540


	//   ....[11]....
        /*0160*/ 	.word	0x000045c0


	//   ....[12]....
        /*0164*/ 	.word	0x00004640


	//   ....[13]....
        /*0168*/ 	.word	0x000046b0


	//   ....[14]....
        /*016c*/ 	.word	0x00004730


	//   ....[15]....
        /*0170*/ 	.word	0x000047a0


	//   ....[16]....
        /*0174*/ 	.word	0x00004820


	//   ....[17]....
        /*0178*/ 	.word	0x00004890


	//   ....[18]....
        /*017c*/ 	.word	0x00004910


	//   ....[19]....
        /*0180*/ 	.word	0x00004980


	//----- nvinfo : EIATTR_EXIT_INSTR_OFFSETS
	.align		4
.L_1675:
        /*0184*/ 	.byte	0x04, 0x1c
        /*0186*/ 	.short	(.L_1677 - .L_1676)


	//   ....[0]....
.L_1676:
        /*0188*/ 	.word	0x00004430


	//   ....[1]....
        /*018c*/ 	.word	0x000044e0


	//----- nvinfo : EIATTR_MAX_THREADS
	.align		4
.L_1677:
        /*0190*/ 	.byte	0x04, 0x05
        /*0192*/ 	.short	(.L_1679 - .L_1678)
.L_1678:
        /*0194*/ 	.word	0x00000100
        /*0198*/ 	.word	0x00000001
        /*019c*/ 	.word	0x00000001


	//----- nvinfo : EIATTR_CRS_STACK_SIZE
	.align		4
.L_1679:
        /*01a0*/ 	.byte	0x04, 0x1e
        /*01a2*/ 	.short	(.L_1681 - .L_1680)
.L_1680:
        /*01a4*/ 	.word	0x00000000
.L_1681:


//--------------------- .nv.info._ZN10layer_norm13ln_bwd_kernelINS_13Kernel_traitsI13__nv_bfloat16S2_S2_S2_fjLj8192ELj1ELj1ELj8ELj16ENS_18Kernel_traits_baseILj8192ES2_S2_S2_S2_fjLj256EEEEELb0ELb1ELb0ELb1EEEvNS_9BwdParamsE --------------------------
	.section	.nv.info._ZN10layer_norm13ln_bwd_kernelINS_13Kernel_traitsI13__nv_bfloat16S2_S2_S2_fjLj8192ELj1ELj1ELj8ELj16ENS_18Kernel_traits_baseILj8192ES2_S2_S2_S2_fjLj256EEEEELb0ELb1ELb0ELb1EEEvNS_9BwdParamsE,"",@"SHT_CUDA_INFO"
	.sectionflags	@""
	.align	4


	//----- nvinfo : EIATTR_CUDA_API_VERSION
	.align		4
        /*0000*/ 	.byte	0x04, 0x37
        /*0002*/ 	.short	(.L_1683 - .L_1682)
.L_1682:
        /*0004*/ 	.word	0x00000082


	//----- nvinfo : EIATTR_SW2861232_WAR
	.align		4
.L_1683:
        /*0008*/ 	.byte	0x01, 0x35
	.zero		2


	//----- nvinfo : EIATTR_PARAM_CBANK
	.align		4
        /*000c*/ 	.byte	0x04, 0x0a
        /*000e*/ 	.short	(.L_1685 - .L_1684)
	.align		4
.L_1684:
        /*0010*/ 	.word	index@(.nv.constant0._ZN10layer_norm13ln_bwd_kernelINS_13Kernel_traitsI13__nv_bfloat16S2_S2_S2_fjLj8192ELj1ELj1ELj8ELj16ENS_18Kernel_traits_baseILj8192ES2_S2_S2_S2_fjLj256EEEEELb0ELb1ELb0ELb1EEEvNS_9BwdParamsE)
        /*0014*/ 	.short	0x0160
        /*0016*/ 	.short	0x0128


	//----- nvinfo : EIATTR_CBANK_PARAM_SIZE
	.align		4
.L_1685:
        /*0018*/ 	.byte	0x03, 0x19
        /*001a*/ 	.short	0x0128


	//----- nvinfo : EIATTR_KPARAM_INFO
	.align		4
        /*001c*/ 	.byte	0x04, 0x17
        /*001e*/ 	.short	(.L_1687 - .L_1686)
.L_1686:
        /*0020*/ 	.word	0x00000000
        /*0024*/ 	.short	0x0000
        /*0026*/ 	.short	0x0000
        /*0028*/ 	.byte	0x00, 0xf0, 0xa1, 0x04


	//----- nvinfo : EIATTR_MAXREG_COUNT
	.align		4
.L_1687:
        /*002c*/ 	.byte	0x03, 0x1b
        /*002e*/ 	.short	0x00ff


	//----- nvinfo : EIATTR_NUM_BARRIERS
	.align		4
        /*0030*/ 	.byte	0x02, 0x4c
        /*0032*/ 	.byte	0x01
	.zero		1


	//----- nvinfo : EIATTR_ANNOTATIONS
	.align		4
        /*0034*/ 	.byte	0x04, 0x55
        /*0036*/ 	.short	(.L_1689 - .L_1688)


	//   ....[0]....
.L_1688:
        /* <DEDUP_REMOVED lines=10> */


	//----- nvinfo : EIATTR_MERCURY_ISA_VERSION
	.align		4
.L_1689:
        /*00c8*/ 	.byte	0x03, 0x5f
        /*00ca*/ 	.short	0x0000


	//----- nvinfo : EIATTR_COOP_GROUP_MASK_REGIDS
	.align		4
        /*00cc*/ 	.byte	0x04, 0x29
        /*00ce*/ 	.short	(.L_1691 - .L_1690)


	//   ....[0]....
.L_1690:
        /*00d0*/ 	.word	0xffffffff


	//   ....[1]....
        /*00d4*/ 	.word	0xffffffff


	//   ....[2]....
        /*00d8*/ 	.word	0xffffffff


	//   ....[3]....
        /*00dc*/ 	.word	0xffffffff


	//   ....[4]....
        /*00e0*/ 	.word	0xffffffff


	//   ....[5]....
        /*00e4*/ 	.word	0xffffffff


	//   ....[6]....
        /*00e8*/ 	.word	0xffffffff


	//   ....[7]....
        /*00ec*/ 	.word	0xffffffff


	//   ....[8]....
        /*00f0*/ 	.word	0xffffffff


	//   ....[9]....
        /*00f4*/ 	.word	0xffffffff


	//   ....[10]....
        /*00f8*/ 	.word	0xffffffff


	//   ....[11]....
        /*00fc*/ 	.word	0xffffffff


	//   ....[12]....
        /*0100*/ 	.word	0xffffffff


	//   ....[13]....
        /*0104*/ 	.word	0xffffffff


	//   ....[14]....
        /*0108*/ 	.word	0xffffffff


	//   ....[15]....
        /*010c*/ 	.word	0xffffffff


	//   ....[16]....
        /*0110*/ 	.word	0xffffffff


	//   ....[17]....
        /*0114*/ 	.word	0xffffffff


	//   ....[18]....
        /*0118*/ 	.word	0xffffffff


	//   ....[19]....
        /*011c*/ 	.word	0xffffffff


	//----- nvinfo : EIATTR_COOP_GROUP_INSTR_OFFSETS
	.align		4
.L_1691:
        /*0120*/ 	.byte	0x04, 0x28
        /*0122*/ 	.short	(.L_1693 - .L_1692)


	//   ....[0]....
.L_1692:
        /*0124*/ 	.word	0x00002220


	//   ....[1]....
        /*0128*/ 	.word	0x00002240


	//   ....[2]....
        /*012c*/ 	.word	0x00002270


	//   ....[3]....
        /*0130*/ 	.word	0x00002290


	//   ....[4]....
        /*0134*/ 	.word	0x000022b0


	//   ....[5]....
        /*0138*/ 	.word	0x000022d0


	//   ....[6]....
        /*013c*/ 	.word	0x000022f0


	//   ....[7]....
        /*0140*/ 	.word	0x00002300


	//   ....[8]....
        /*0144*/ 	.word	0x00002330


	//   ....[9]....
        /*0148*/ 	.word	0x00002340


	//   ....[10]....
        /*014c*/ 	.word	0x00004610


	//   ....[11]....
        /*0150*/ 	.word	0x00004690


	//   ....[12]....
        /*0154*/ 	.word	0x00004710


	//   ....[13]....
        /*0158*/ 	.word	0x00004780


	//   ....[14]....
        /*015c*/ 	.word	0x00004800


	//   ....[15]....
        /*0160*/ 	.word	0x00004870


	//   ....[16]....
        /*0164*/ 	.word	0x000048f0


	//   ....[17]....
        /*0168*/ 	.word	0x00004960


	//   ....[18]....
        /*016c*/ 	.word	0x000049e0


	//   ....[19]....
        /*0170*/ 	.word	0x00004a50


	//----- nvinfo : EIATTR_EXIT_INSTR_OFFSETS
	.align		4
.L_1693:
        /*0174*/ 	.byte	0x04, 0x1c
        /*0176*/ 	.short	(.L_1695 - .L_1694)


	//   ....[0]....
.L_1694:
        /*0178*/ 	.word	0x000045b0


	//----- nvinfo : EIATTR_MAX_THREADS
	.align		4
.L_1695:
        /*017c*/ 	.byte	0x04, 0x05
        /*017e*/ 	.short	(.L_1697 - .L_1696)
.L_1696:
        /*0180*/ 	.word	0x00000100
        /*0184*/ 	.word	0x00000001
        /*0188*/ 	.word	0x00000001


	//----- nvinfo : EIATTR_CRS_STACK_SIZE
	.align		4
.L_1697:
        /*018c*/ 	.byte	0x04, 0x1e
        /*018e*/ 	.short	(.L_1699 - .L_1698)
.L_1698:
        /*0190*/ 	.word	0x00000000
.L_1699:


//--------------------- .nv.info._ZN10layer_norm13ln_bwd_kernelINS_13Kernel_traitsI13__nv_bfloat16S2_S2_S2_fjLj8192ELj1ELj1ELj8ELj16ENS_18Kernel_traits_baseILj8192ES2_S2_S2_S2_fjLj256EEEEELb0ELb1ELb1ELb0EEEvNS_9BwdParamsE --------------------------
	.section	.nv.info._ZN10layer_norm13ln_bwd_kernelINS_13Kernel_traitsI13__nv_bfloat16S2_S2_S2_fjLj8192ELj1ELj1ELj8ELj16ENS_18Kernel_traits_baseILj8192ES2_S2_S2_S2_fjLj256EEEEELb0ELb1ELb1ELb0EEEvNS_9BwdParamsE,"",@"SHT_CUDA_INFO"
	.sectionflags	@""
	.align	4


	//----- nvinfo : EIATTR_CUDA_API_VERSION
	.align		4
        /*0000*/ 	.byte	0x04, 0x37
        /*0002*/ 	.short	(.L_1701 - .L_1700)
.L_1700:
        /*0004*/ 	.word	0x00000082


	//----- nvinfo : EIATTR_SW2861232_WAR
	.align		4
.L_1701:
        /*0008*/ 	.byte	0x01, 0x35
	.zero		2


	//----- nvinfo : EIATTR_PARAM_CBANK
	.align		4
        /*000c*/ 	.byte	0x04, 0x0a
        /*000e*/ 	.short	(.L_1703 - .L_1702)
	.align		4
.L_1702:
        /*0010*/ 	.word	index@(.nv.constant0._ZN10layer_norm13ln_bwd_kernelINS_13Kernel_traitsI13__nv_bfloat16S2_S2_S2_fjLj8192ELj1ELj1ELj8ELj16ENS_18Kernel_traits_baseILj8192ES2_S2_S2_S2_fjLj256EEEEELb0ELb1ELb1ELb0EEEvNS_9BwdParamsE)
        /*0014*/ 	.short	0x0160
        /*0016*/ 	.short	0x0128


	//----- nvinfo : EIATTR_CBANK_PARAM_SIZE
	.align		4
.L_1703:
        /*0018*/ 	.byte	0x03, 0x19
        /*001a*/ 	.short	0x0128


	//----- nvinfo : EIATTR_KPARAM_INFO
	.align		4
        /*001c*/ 	.byte	0x04, 0x17
        /*001e*/ 	.short	(.L_1705 - .L_1704)
.L_1704:
        /*0020*/ 	.word	0x00000000
        /*0024*/ 	.short	0x0000
        /*0026*/ 	.short	0x0000
        /*0028*/ 	.byte	0x00, 0xf0, 0xa1, 0x04


	//----- nvinfo : EIATTR_MAXREG_COUNT
	.align		4
.L_1705:
        /*002c*/ 	.byte	0x03, 0x1b
        /*002e*/ 	.short	0x00ff


	//----- nvinfo : EIATTR_NUM_BARRIERS
	.align		4
        /*0030*/ 	.byte	0x02, 0x4c
        /*0032*/ 	.byte	0x01
	.zero		1


	//----- nvinfo : EIATTR_ANNOTATIONS
	.align		4
        /*0034*/ 	.byte	0x04, 0x55
        /*0036*/ 	.short	(.L_1707 - .L_1706)


	//   ....[0]....
.L_1706:
        /* <DEDUP_REMOVED lines=21> */


	//----- nvinfo : EIATTR_MERCURY_ISA_VERSION
	.align		4
.L_1707:
        /*0178*/ 	.byte	0x03, 0x5f
        /*017a*/ 	.short	0x0000


	//----- nvinfo : EIATTR_COOP_GROUP_MASK_REGIDS
	.align		4
        /*017c*/ 	.byte	0x04, 0x29
        /*017e*/ 	.short	(.L_1709 - .L_1708)


	//   ....[0]....
.L_1708:
        /*0180*/ 	.word	0xffffffff


	//   ....[1]....
        /*0184*/ 	.word	0xffffffff


	//   ....[2]....
        /*0188*/ 	.word	0xffffffff


	//   ....[3]....
        /*018c*/ 	.word	0xffffffff


	//   ....[4]....
        /*0190*/ 	.word	0xffffffff


	//   ....[5]....
        /*0194*/ 	.word	0xffffffff


	//   ....[6]....
        /*0198*/ 	.word	0xffffffff


	//   ....[7]....
        /*019c*/ 	.word	0xffffffff


	//   ....[8]....
        /*01a0*/ 	.word	0xffffffff


	//   ....[9]....
        /*01a4*/ 	.word	0xffffffff


	//   ....[10]....
        /*01a8*/ 	.word	0xffffffff


	//   ....[11]....
        /*01ac*/ 	.word	0xffffffff


	//   ....[12]....
        /*01b0*/ 	.word	0xffffffff


	//   ....[13]....
        /*01b4*/ 	.word	0xffffffff


	//   ....[14]....
        /*01b8*/ 	.word	0xffffffff


	//   ....[15]....
        /*01bc*/ 	.word	0xffffffff


	//   ....[16]....
        /*01c0*/ 	.word	0xffffffff


	//   ....[17]....
        /*01c4*/ 	.word	0xffffffff


	//   ....[18]....
        /*01c8*/ 	.word	0xffffffff


	//   ....[19]....
        /*01cc*/ 	.word	0xffffffff


	//----- nvinfo : EIATTR_COOP_GROUP_INSTR_OFFSETS
	.align		4
.L_1709:
        /*01d0*/ 	.byte	0x04, 0x28
        /*01d2*/ 	.short	(.L_1711 - .L_1710)


	//   ....[0]....
.L_1710:
        /*01d4*/ 	.word	0x00002600


	//   ....[1]....
        /*01d8*/ 	.word	0x00002620


	//   ....[2]....
        /*01dc*/ 	.word	0x00002650


	//   ....[3]....
        /*01e0*/ 	.word	0x00002670


	//   ....[4]....
        /*01e4*/ 	.word	0x00002690


	//   ....[5]....
        /*01e8*/ 	.word	0x000026b0


	//   ....[6]....
        /*01ec*/ 	.word	0x000026c0


	//   ....[7]....
        /*01f0*/ 	.word	0x000026f0


	//   ....[8]....
        /*01f4*/ 	.word	0x00002700


	//   ....[9]....
        /*01f8*/ 	.word	0x00002720


	//   ....[10]....
        /*01fc*/ 	.word	0x000060e0


	//   ....[11]....
        /*0200*/ 	.word	0x00006160


	//   ....[12]....
        /*0204*/ 	.word	0x000061e0


	//   ....[13]....
        /*0208*/ 	.word	0x00006250


	//   ....[14]....
        /*020c*/ 	.word	0x000062d0


	//   ....[15]....
        /*0210*/ 	.word	0x00006340


	//   ....[16]....
        /*0214*/ 	.word	0x000063c0


	//   ....[17]....
        /*0218*/ 	.word	0x00006430


	//   ....[18]....
        /*021c*/ 	.word	0x000064b0


	//   ....[19]....
        /*0220*/ 	.word	0x00006520


	//----- nvinfo : EIATTR_EXIT_INSTR_OFFSETS
	.align		4
.L_1711:
        /*0224*/ 	.byte	0x04, 0x1c
        /*0226*/ 	.short	(.L_1713 - .L_1712)


	//   ....[0]....
.L_1712:
        /*0228*/ 	.word	0x00005fd0


	//   ....[1]....
        /*022c*/ 	.word	0x00006080


	//----- nvinfo : EIATTR_MAX_THREADS
	.align		4
.L_1713:
        /*0230*/ 	.byte	0x04, 0x05
        /*0232*/ 	.short	(.L_1715 - .L_1714)
.L_1714:
        /*0234*/ 	.word	0x00000100
        /*0238*/ 	.word	0x00000001
        /*023c*/ 	.word	0x00000001


	//----- nvinfo : EIATTR_CRS_STACK_SIZE
	.align		4
.L_1715:
        /*0240*/ 	.byte	0x04, 0x1e
        /*0242*/ 	.short	(.L_1717 - .L_1716)
.L_1716:
        /*0244*/ 	.word	0x00000000
.L_1717:


//--------------------- .nv.info._ZN10layer_norm13ln_bwd_kernelINS_13Kernel_traitsI13__nv_bfloat16S2_S2_S2_fjLj8192ELj1ELj1ELj8ELj16ENS_18Kernel_traits_baseILj8192ES2_S2_S2_S2_fjLj256EEEEELb0ELb1ELb1ELb1EEEvNS_9BwdParamsE --------------------------
	.section	.nv.info._ZN10layer_norm13ln_bwd_kernelINS_13Kernel_traitsI13__nv_bfloat16S2_S2_S2_fjLj8192ELj1ELj1ELj8ELj16ENS_18Kernel_traits_baseILj8192ES2_S2_S2_S2_fjLj256EEEEELb0ELb1ELb1ELb1EEEvNS_9BwdParamsE,"",@"SHT_CUDA_INFO"
	.sectionflags	@""
	.align	4


	//----- nvinfo : EIATTR_CUDA_API_VERSION
	.align		4
        /*0000*/ 	.byte	0x04, 0x37
        /*0002*/ 	.short	(.L_1719 - .L_1718)
.L_1718:
        /*0004*/ 	.word	0x00000082


	//----- nvinfo : EIATTR_SW2861232_WAR
	.align		4
.L_1719:
        /*0008*/ 	.byte	0x01, 0x35
	.zero		2


	//----- nvinfo : EIATTR_PARAM_CBANK
	.align		4
        /*000c*/ 	.byte	0x04, 0x0a
        /*000e*/ 	.short	(.L_1721 - .L_1720)
	.align		4
.L_1720:
        /*0010*/ 	.word	index@(.nv.constant0._ZN10layer_norm13ln_bwd_kernelINS_13Kernel_traitsI13__nv_bfloat16S2_S2_S2_fjLj8192ELj1ELj1ELj8ELj16ENS_18Kernel_traits_baseILj8192ES2_S2_S2_S2_fjLj256EEEEELb0ELb1ELb1ELb1EEEvNS_9BwdParamsE)
        /*0014*/ 	.short	0x0160
        /*0016*/ 	.short	0x0128


	//----- nvinfo : EIATTR_CBANK_PARAM_SIZE
	.align		4
.L_1721:
        /*0018*/ 	.byte	0x03, 0x19
        /*001a*/ 	.short	0x0128


	//----- nvinfo : EIATTR_KPARAM_INFO
	.align		4
        /*001c*/ 	.byte	0x04, 0x17
        /*001e*/ 	.short	(.L_1723 - .L_1722)
.L_1722:
        /*0020*/ 	.word	0x00000000
        /*0024*/ 	.short	0x0000
        /*0026*/ 	.short	0x0000
        /*0028*/ 	.byte	0x00, 0xf0, 0xa1, 0x04


	//----- nvinfo : EIATTR_MAXREG_COUNT
	.align		4
.L_1723:
        /*002c*/ 	.byte	0x03, 0x1b
        /*002e*/ 	.short	0x00ff


	//----- nvinfo : EIATTR_NUM_BARRIERS
	.align		4
        /*0030*/ 	.byte	0x02, 0x4c
        /*0032*/ 	.byte	0x01
	.zero		1


	//----- nvinfo : EIATTR_ANNOTATIONS
	.align		4
        /*0034*/ 	.byte	0x04, 0x55
        /*0036*/ 	.short	(.L_1725 - .L_1724)


	//   ....[0]....
.L_1724:
        /*0038*/ 	.word	0x00000001
        /*003c*/ 	.byte	0xd0, 0x07, 0x00, 0x00, 0x01, 0x00, 0x00, 0x00, 0x00, 0x08, 0x00, 0x00, 0x01, 0x00, 0x00, 0x00
        /*004c*/ 	.byte	0x30, 0x08, 0x00, 0x00, 0x01, 0x00, 0x00, 0x00, 0x80, 0x08, 0x00, 0x00, 0x01, 0x00, 0x00, 0x00
        /*005c*/ 	.byte	0xb0, 0x08, 0x00, 0x00, 0x01, 0x00, 0x00, 0x00, 0xb0, 0x0e, 0x00, 0x00, 0x01, 0x00, 0x00, 0x00
        /*006c*/ 	.byte	0xf0, 0x0e, 0x00, 0x00, 0x01, 0x00, 0x00, 0x00, 0x50, 0x10, 0x00, 0x00, 0x01, 0x00, 0x00, 0x00
        /*007c*/ 	.byte	0x30, 0x12, 0x00, 0x00, 0x01, 0x00, 0x00, 0x00, 0xc0, 0x13, 0x00, 0x00


	//----- nvinfo : EIATTR_MERCURY_ISA_VERSION
	.align		4
.L_1725:
        /*0088*/ 	.byte	0x03, 0x5f
        /*008a*/ 	.short	0x0000


	//----- nvinfo : EIATTR_COOP_GROUP_MASK_REGIDS
	.align		4
        /*008c*/ 	.byte	0x04, 0x29
        /*008e*/ 	.short	(.L_1727 - .L_1726)


	//   ....[0]....
.L_1726:
        /*0090*/ 	.word	0xffffffff


	//   ....[1]....
        /*0094*/ 	.word	0xffffffff


	//   ....[2]....
        /*0098*/ 	.word	0xffffffff


	//   ....[3]....
        /*009c*/ 	.word	0xffffffff


	//   ....[4]....
        /*00a0*/ 	.word	0xffffffff


	//   ....[5]....
        /*00a4*/ 	.word	0xffffffff


	//   ....[6]....
        /*00a8*/ 	.word	0xffffffff


	//   ....[7]....
        /*00ac*/ 	.word	0xffffffff


	//   ....[8]....
        /*00b0*/ 	.word	0xffffffff


	//   ....[9]....
        /*00b4*/ 	.word	0xffffffff


	//   ....[10]....
        /*00b8*/ 	.word	0xffffffff


	//   ....[11]....
        /*00bc*/ 	.word	0xffffffff


	//   ....[12]....
        /*00c0*/ 	.word	0xffffffff


	//   ....[13]....
        /*00c4*/ 	.word	0xffffffff


	//   ....[14]....
        /*00c8*/ 	.word	0xffffffff


	//   ....[15]....
        /*00cc*/ 	.word	0xffffffff


	//   ....[16]....
        /*00d0*/ 	.word	0xffffffff


	//   ....[17]....
        /*00d4*/ 	.word	0xffffffff


	//   ....[18]....
        /*00d8*/ 	.word	0xffffffff


	//   ....[19]....
        /*00dc*/ 	.word	0xffffffff


	//----- nvinfo : EIATTR_COOP_GROUP_INSTR_OFFSETS
	.align		4
.L_1727:
        /*00e0*/ 	.byte	0x04, 0x28
        /*00e2*/ 	.short	(.L_1729 - .L_1728)


	//   ....[0]....
.L_1728:
        /*00e4*/ 	.word	0x00002100


	//   ....[1]....
        /*00e8*/ 	.word	0x00002120


	//   ....[2]....
        /*00ec*/ 	.word	0x00002140


	//   ....[3]....
        /*00f0*/ 	.word	0x00002160


	//   ....[4]....
        /*00f4*/ 	.word	0x00002180


	//   ....[5]....
        /*00f8*/ 	.word	0x000021a0


	//   ....[6]....
        /*00fc*/ 	.word	0x000021c0


	//   ....[7]....
        /*0100*/ 	.word	0x000021e0


	//   ....[8]....
        /*0104*/ 	.word	0x00002200


	//   ....[9]....
        /*0108*/ 	.word	0x00002220


	//   ....[10]....
        /*010c*/ 	.word	0x00005920


	//   ....[11]....
        /*0110*/ 	.word	0x000059a0


	//   ....[12]....
        /*0114*/ 	.word	0x00005a20


	//   ....[13]....
        /*0118*/ 	.word	0x00005a90


	//   ....[14]....
        /*011c*/ 	.word	0x00005b10


	//   ....[15]....
        /*0120*/ 	.word	0x00005b80


	//   ....[16]....
        /*0124*/ 	.word	0x00005c00


	//   ....[17]....
        /*0128*/ 	.word	0x00005c70


	//   ....[18]....
        /*012c*/ 	.word	0x00005cf0


	//   ....[19]....
        /*0130*/ 	.word	0x00005d60


	//----- nvinfo : EIATTR_EXIT_INSTR_OFFSETS
	.align		4
.L_1729:
        /*0134*/ 	.byte	0x04, 0x1c
        /*0136*/ 	.short	(.L_1731 - .L_1730)


	//   ....[0]....
.L_1730:
        /*0138*/ 	.word	0x000058c0


	//----- nvinfo : EIATTR_MAX_THREADS
	.align		4
.L_1731:
        /*013c*/ 	.byte	0x04, 0x05
        /*013e*/ 	.short	(.L_1733 - .L_1732)
.L_1732:
        /*0140*/ 	.word	0x00000100
        /*0144*/ 	.word	0x00000001
        /*0148*/ 	.word	0x00000001


	//----- nvinfo : EIATTR_CRS_STACK_SIZE
	.align		4
.L_1733:
        /*014c*/ 	.byte	0x04, 0x1e
        /*014e*/ 	.short	(.L_1735 - .L_1734)
.L_1734:
        /*0150*/ 	.word	0x00000000
.L_1735:


//--------------------- .nv.info._ZN10layer_norm13ln_bwd_kernelINS_13Kernel_traitsI13__nv_bfloat16S2_S2_S2_fjLj8192ELj1ELj1ELj8ELj16ENS_18Kernel_traits_baseILj8192ES2_S2_S2_S2_fjLj256EEEEELb1ELb0ELb0ELb0EEEvNS_9BwdParamsE --------------------------
	.section	.nv.info._ZN10layer_norm13ln_bwd_kernelINS_13Kernel_traitsI13__nv_bfloat16S2_S2_S2_fjLj8192ELj1ELj1ELj8ELj16ENS_18Kernel_traits_baseILj8192ES2_S2_S2_S2_fjLj256EEEEELb1ELb0ELb0ELb0EEEvNS_9BwdParamsE,"",@"SHT_CUDA_INFO"
	.sectionflags	@""
	.align	4


	//----- nvinfo : EIATTR_CUDA_API_VERSION
	.align		4
        /*0000*/ 	.byte	0x04, 0x37
        /*0002*/ 	.short	(.L_1737 - .L_1736)
.L_1736:
        /*0004*/ 	.word	0x00000082


	//----- nvinfo : EIATTR_SW2861232_WAR
	.align		4
.L_1737:
        /*0008*/ 	.byte	0x01, 0x35
	.zero		2


	//----- nvinfo : EIATTR_PARAM_CBANK
	.align		4
        /*000c*/ 	.byte	0x04, 0x0a
        /*000e*/ 	.short	(.L_1739 - .L_1738)
	.align		4
.L_1738:
        /*0010*/ 	.word	index@(.nv.constant0._ZN10layer_norm13ln_bwd_kernelINS_13Kernel_traitsI13__nv_bfloat16S2_S2_S2_fjLj8192ELj1ELj1ELj8ELj16ENS_18Kernel_traits_baseILj8192ES2_S2_S2_S2_fjLj256EEEEELb1ELb0ELb0ELb0EEEvNS_9BwdParamsE)
        /*0014*/ 	.short	0x0160
        /*0016*/ 	.short	0x0128


	//----- nvinfo : EIATTR_CBANK_PARAM_SIZE
	.align		4
.L_1739:
        /*0018*/ 	.byte	0x03, 0x19
        /*001a*/ 	.short	0x0128


	//----- nvinfo : EIATTR_KPARAM_INFO
	.align		4
        /*001c*/ 	.byte	0x04, 0x17
        /*001e*/ 	.short	(.L_1741 - .L_1740)
.L_1740:
        /*0020*/ 	.word	0x00000000
        /*0024*/ 	.short	0x0000
        /*0026*/ 	.short	0x0000
        /*0028*/ 	.byte	0x00, 0xf0, 0xa1, 0x04


	//----- nvinfo : EIATTR_MAXREG_COUNT
	.align		4
.L_1741:
        /*002c*/ 	.byte	0x03, 0x1b
        /*002e*/ 	.short	0x00ff


	//----- nvinfo : EIATTR_NUM_BARRIERS
	.align		4
        /*0030*/ 	.byte	0x02, 0x4c
        /*0032*/ 	.byte	0x01
	.zero		1


	//----- nvinfo : EIATTR_MERCURY_ISA_VERSION
	.align		4
        /*0034*/ 	.byte	0x03, 0x5f
        /*0036*/ 	.short	0x0000


	//----- nvinfo : EIATTR_COOP_GROUP_MASK_REGIDS
	.align		4
        /*0038*/ 	.byte	0x04, 0x29
        /*003a*/ 	.short	(.L_1743 - .L_1742)


	//   ....[0]....
.L_1742:
        /*003c*/ 	.word	0xffffffff


	//   ....[1]....
        /*0040*/ 	.word	0xffffffff


	//   ....[2]....
        /*0044*/ 	.word	0xffffffff


	//   ....[3]....
        /*0048*/ 	.word	0xffffffff


	//   ....[4]....
        /*004c*/ 	.word	0xffffffff


	//   ....[5]....
        /*0050*/ 	.word	0xffffffff


	//   ....[6]....
        /*0054*/ 	.word	0xffffffff


	//   ....[7]....
        /*0058*/ 	.word	0xffffffff


	//   ....[8]....
        /*005c*/ 	.word	0xffffffff


	//   ....[9]....
        /*0060*/ 	.word	0xffffffff


	//   ....[10]....
        /*0064*/ 	.word	0xffffffff


	//   ....[11]....
        /*0068*/ 	.word	0xffffffff


	//   ....[12]....
        /*006c*/ 	.word	0xffffffff


	//   ....[13]....
        /*0070*/ 	.word	0xffffffff


	//   ....[14]....
        /*0074*/ 	.word	0xffffffff


	//   ....[15]....
        /*0078*/ 	.word	0xffffffff


	//   ....[16]....
        /*007c*/ 	.word	0xffffffff


	//   ....[17]....
        /*0080*/ 	.word	0xffffffff


	//   ....[18]....
        /*0084*/ 	.word	0xffffffff


	//   ....[19]....
        /*0088*/ 	.word	0xffffffff


	//----- nvinfo : EIATTR_COOP_GROUP_INSTR_OFFSETS
	.align		4
.L_1743:
        /*008c*/ 	.byte	0x04, 0x28
        /*008e*/ 	.short	(.L_1745 - .L_1744)


	//   ....[0]....
.L_1744:
        /*0090*/ 	.word	0x00001e60


	//   ....[1]....
        /*0094*/ 	.word	0x00001e80


	//   ....[2]....
        /*0098*/ 	.word	0x00001ea0


	//   ....[3]....
        /*009c*/ 	.word	0x00001ec0


	//   ....[4]....
        /*00a0*/ 	.word	0x00001ee0


	//   ....[5]....
        /*00a4*/ 	.word	0x00001f00


	//   ....[6]....
        /*00a8*/ 	.word	0x00001f20


	//   ....[7]....
        /*00ac*/ 	.word	0x00001f40


	//   ....[8]....
        /*00b0*/ 	.word	0x00001f60


	//   ....[9]....
        /*00b4*/ 	.word	0x00001f80


	//   ....[10]....
        /*00b8*/ 	.word	0x00003fa0


	//   ....[11]....
        /*00bc*/ 	.word	0x00004020


	//   ....[12]....
        /*00c0*/ 	.word	0x000040a0


	//   ....[13]....
        /*00c4*/ 	.word	0x00004110


	//   ....[14]....
        /*00c8*/ 	.word	0x00004190


	//   ....[15]....
        /*00cc*/ 	.word	0x00004200


	//   ....[16]....
        /*00d0*/ 	.word	0x00004280


	//   ....[17]....
        /*00d4*/ 	.word	0x000042f0


	//   ....[18]....
        /*00d8*/ 	.word	0x00004370


	//   ....[19]....
        /*00dc*/ 	.word	0x000043e0


	//----- nvinfo : EIATTR_EXIT_INSTR_OFFSETS
	.align		4
.L_1745:
        /*00e0*/ 	.byte	0x04, 0x1c
        /*00e2*/ 	.short	(.L_1747 - .L_1746)


	//   ....[0]....
.L_1746:
        /*00e4*/ 	.word	0x00003ec0


	//   ....[1]....
        /*00e8*/ 	.word	0x00003f40


	//----- nvinfo : EIATTR_MAX_THREADS
	.align		4
.L_1747:
        /*00ec*/ 	.byte	0x04, 0x05
        /*00ee*/ 	.short	(.L_1749 - .L_1748)
.L_1748:
        /*00f0*/ 	.word	0x00000100
        /*00f4*/ 	.word	0x00000001
        /*00f8*/ 	.word	0x00000001


	//----- nvinfo : EIATTR_CRS_STACK_SIZE
	.align		4
.L_1749:
        /*00fc*/ 	.byte	0x04, 0x1e
        /*00fe*/ 	.short	(.L_1751 - .L_1750)
.L_1750:
        /*0100*/ 	.word	0x00000000
.L_1751:


//--------------------- .nv.info._ZN10layer_norm13ln_bwd_kernelINS_13Kernel_traitsI13__nv_bfloat16S2_S2_S2_fjLj8192ELj1ELj1ELj8ELj16ENS_18Kernel_traits_baseILj8192ES2_S2_S2_S2_fjLj256EEEEELb1ELb0ELb0ELb1EEEvNS_9BwdParamsE --------------------------
	.section	.nv.info._ZN10layer_norm13ln_bwd_kernelINS_13Kernel_traitsI13__nv_bfloat16S2_S2_S2_fjLj8192ELj1ELj1ELj8ELj16ENS_18Kernel_traits_baseILj8192ES2_S2_S2_S2_fjLj256EEEEELb1ELb0ELb0ELb1EEEvNS_9BwdParamsE,"",@"SHT_CUDA_INFO"
	.sectionflags	@""
	.align	4


	//----- nvinfo : EIATTR_CUDA_API_VERSION
	.align		4
        /*0000*/ 	.byte	0x04, 0x37
        /*0002*/ 	.short	(.L_1753 - .L_1752)
.L_1752:
        /*0004*/ 	.word	0x00000082


	//----- nvinfo : EIATTR_SW2861232_WAR
	.align		4
.L_1753:
        /*0008*/ 	.byte	0x01, 0x35
	.zero		2


	//----- nvinfo : EIATTR_PARAM_CBANK
	.align		4
        /*000c*/ 	.byte	0x04, 0x0a
        /*000e*/ 	.short	(.L_1755 - .L_1754)
	.align		4
.L_1754:
        /*0010*/ 	.word	index@(.nv.constant0._ZN10layer_norm13ln_bwd_kernelINS_13Kernel_traitsI13__nv_bfloat16S2_S2_S2_fjLj8192ELj1ELj1ELj8ELj16ENS_18Kernel_traits_baseILj8192ES2_S2_S2_S2_fjLj256EEEEELb1ELb0ELb0ELb1EEEvNS_9BwdParamsE)
        /*0014*/ 	.short	0x0160
        /*0016*/ 	.short	0x0128


	//----- nvinfo : EIATTR_CBANK_PARAM_SIZE
	.align		4
.L_1755:
        /*0018*/ 	.byte	0x03, 0x19
        /*001a*/ 	.short	0x0128


	//----- nvinfo : EIATTR_KPARAM_INFO
	.align		4
        /*001c*/ 	.byte	0x04, 0x17
        /*001e*/ 	.short	(.L_1757 - .L_1756)
.L_1756:
        /*0020*/ 	.word	0x00000000
        /*0024*/ 	.short	0x0000
        /*0026*/ 	.short	0x0000
        /*0028*/ 	.byte	0x00, 0xf0, 0xa1, 0x04


	//----- nvinfo : EIATTR_MAXREG_COUNT
	.align		4
.L_1757:
        /*002c*/ 	.byte	0x03, 0x1b
        /*002e*/ 	.short	0x00ff


	//----- nvinfo : EIATTR_NUM_BARRIERS
	.align		4
        /*0030*/ 	.byte	0x02, 0x4c
        /*0032*/ 	.byte	0x01
	.zero		1


	//----- nvinfo : EIATTR_MERCURY_ISA_VERSION
	.align		4
        /*0034*/ 	.byte	0x03, 0x5f
        /*0036*/ 	.short	0x0000


	//----- nvinfo : EIATTR_COOP_GROUP_MASK_REGIDS
	.align		4
        /*0038*/ 	.byte	0x04, 0x29
        /*003a*/ 	.short	(.L_1759 - .L_1758)


	//   ....[0]....
.L_1758:
        /*003c*/ 	.word	0xffffffff


	//   ....[1]....
        /*0040*/ 	.word	0xffffffff


	//   ....[2]....
        /*0044*/ 	.word	0xffffffff


	//   ....[3]....
        /*0048*/ 	.word	0xffffffff


	//   ....[4]....
        /*004c*/ 	.word	0xffffffff


	//   ....[5]....
        /*0050*/ 	.word	0xffffffff


	//   ....[6]....
        /*0054*/ 	.word	0xffffffff


	//   ....[7]....
        /*0058*/ 	.word	0xffffffff


	//   ....[8]....
        /*005c*/ 	.word	0xffffffff


	//   ....[9]....
        /*0060*/ 	.word	0xffffffff


	//   ....[10]....
        /*0064*/ 	.word	0xffffffff


	//   ....[11]....
        /*0068*/ 	.word	0xffffffff


	//   ....[12]....
        /*006c*/ 	.word	0xffffffff


	//   ....[13]....
        /*0070*/ 	.word	0xffffffff


	//   ....[14]....
        /*0074*/ 	.word	0xffffffff


	//   ....[15]....
        /*0078*/ 	.word	0xffffffff


	//   ....[16]....
        /*007c*/ 	.word	0xffffffff


	//   ....[17]....
        /*0080*/ 	.word	0xffffffff


	//   ....[18]....
        /*0084*/ 	.word	0xffffffff


	//   ....[19]....
        /*0088*/ 	.word	0xffffffff


	//----- nvinfo : EIATTR_COOP_GROUP_INSTR_OFFSETS
	.align		4
.L_1759:
        /*008c*/ 	.byte	0x04, 0x28
        /*008e*/ 	.short	(.L_1761 - .L_1760)


	//   ....[0]....
.L_1760:
        /*0090*/ 	.word	0x00001d10


	//   ....[1]....
        /*0094*/ 	.word	0x00001d30


	//   ....[2]....
        /*0098*/ 	.word	0x00001d50


	//   ....[3]....
        /*009c*/ 	.word	0x00001d70


	//   ....[4]....
        /*00a0*/ 	.word	0x00001d90


	//   ....[5]....
        /*00a4*/ 	.word	0x00001db0


	//   ....[6]....
        /*00a8*/ 	.word	0x00001dd0


	//   ....[7]....
        /*00ac*/ 	.word	0x00001df0


	//   ....[8]....
        /*00b0*/ 	.word	0x00001e10


	//   ....[9]....
        /*00b4*/ 	.word	0x00001e30


	//   ....[10]....
        /*00b8*/ 	.word	0x00003f90


	//   ....[11]....
        /*00bc*/ 	.word	0x00004010


	//   ....[12]....
        /*00c0*/ 	.word	0x00004090


	//   ....[13]....
        /*00c4*/ 	.word	0x00004100


	//   ....[14]....
        /*00c8*/ 	.word	0x00004180


	//   ....[15]....
        /*00cc*/ 	.word	0x000041f0


	//   ....[16]....
        /*00d0*/ 	.word	0x00004270


	//   ....[17]....
        /*00d4*/ 	.word	0x000042e0


	//   ....[18]....
        /*00d8*/ 	.word	0x00004360


	//   ....[19]....
        /*00dc*/ 	.word	0x000043d0


	//----- nvinfo : EIATTR_EXIT_INSTR_OFFSETS
	.align		4
.L_1761:
        /*00e0*/ 	.byte	0x04, 0x1c
        /*00e2*/ 	.short	(.L_1763 - .L_1762)


	//   ....[0]....
.L_1762:
        /*00e4*/ 	.word	0x00003f30


	//----- nvinfo : EIATTR_MAX_THREADS
	.align		4
.L_1763:
        /*00e8*/ 	.byte	0x04, 0x05
        /*00ea*/ 	.short	(.L_1765 - .L_1764)
.L_1764:
        /*00ec*/ 	.word	0x00000100
        /*00f0*/ 	.word	0x00000001
        /*00f4*/ 	.word	0x00000001


	//----- nvinfo : EIATTR_CRS_STACK_SIZE
	.align		4
.L_1765:
        /*00f8*/ 	.byte	0x04, 0x1e
        /*00fa*/ 	.short	(.L_1767 - .L_1766)
.L_1766:
        /*00fc*/ 	.word	0x00000000
.L_1767:


//--------------------- .nv.info._ZN10layer_norm22ln_bwd_finalize_kernelINS_22Kernel_traits_finalizeILj8192E13__nv_bfloat16S2_S2_S2_fjLb0ELj1024ELj4ENS_18Kernel_traits_baseILj8192ES2_S2_S2_S2_fjLj1024EEEEELb0ELb0EEEvNS_9BwdParamsE --------------------------
	.section	.nv.info._ZN10layer_norm22ln_bwd_finalize_kernelINS_22Kernel_traits_finalizeILj8192E13__nv_bfloat16S2_S2_S2_fjLb0ELj1024ELj4ENS_18Kernel_traits_baseILj8192ES2_S2_S2_S2_fjLj1024EEEEELb0ELb0EEEvNS_9BwdParamsE,"",@"SHT_CUDA_INFO"
	.sectionflags	@""
	.align	4


	//----- nvinfo : EIATTR_CUDA_API_VERSION
	.align		4
        /*0000*/ 	.byte	0x04, 0x37
        /*0002*/ 	.short	(.L_1769 - .L_1768)
.L_1768:
        /*0004*/ 	.word	0x00000082


	//----- nvinfo : EIATTR_SW2861232_WAR
	.align		4
.L_1769:
        /*0008*/ 	.byte	0x01, 0x35
	.zero		2


	//----- nvinfo : EIATTR_PARAM_CBANK
	.align		4
        /*000c*/ 	.byte	0x04, 0x0a
        /*000e*/ 	.short	(.L_1771 - .L_1770)
	.align		4
.L_1770:
        /*0010*/ 	.word	index@(.nv.constant0._ZN10layer_norm22ln_bwd_finalize_kernelINS_22Kernel_traits_finalizeILj8192E13__nv_bfloat16S2_S2_S2_fjLb0ELj1024ELj4ENS_18Kernel_traits_baseILj8192ES2_S2_S2_S2_fjLj1024EEEEELb0ELb0EEEvNS_9BwdParamsE)
        /*0014*/ 	.short	0x0160
        /*0016*/ 	.short	0x0128


	//----- nvinfo : EIATTR_CBANK_PARAM_SIZE
	.align		4
.L_1771:
        /*0018*/ 	.byte	0x03, 0x19
        /*001a*/ 	.short	0x0128


	//----- nvinfo : EIATTR_KPARAM_INFO
	.align		4
        /*001c*/ 	.byte	0x04, 0x17
        /*001e*/ 	.short	(.L_1773 - .L_1772)
.L_1772:
        /*0020*/ 	.word	0x00000000
        /*0024*/ 	.short	0x0000
        /*0026*/ 	.short	0x0000
        /*0028*/ 	.byte	0x00, 0xf0, 0xa1, 0x04


	//----- nvinfo : EIATTR_MAXREG_COUNT
	.align		4
.L_1773:
        /*002c*/ 	.byte	0x03, 0x1b
        /*002e*/ 	.short	0x0040


	//----- nvinfo : EIATTR_NUM_BARRIERS
	.align		4
        /*0030*/ 	.byte	0x02, 0x4c
        /*0032*/ 	.byte	0x01
	.zero		1


	//----- nvinfo : EIATTR_MERCURY_ISA_VERSION
	.align		4
        /*0034*/ 	.byte	0x03, 0x5f
        /*0036*/ 	.short	0x0000


	//----- nvinfo : EIATTR_COOP_GROUP_MASK_REGIDS
	.align		4
        /*0038*/ 	.byte	0x04, 0x29
        /*003a*/ 	.short	(.L_1775 - .L_1774)


	//   ....[0]....
.L_1774:
        /*003c*/ 	.word	0xffffffff


	//   ....[1]....
        /*0040*/ 	.word	0xffffffff


	//   ....[2]....
        /*0044*/ 	.word	0xffffffff


	//   ....[3]....
        /*0048*/ 	.word	0xffffffff


	//   ....[4]....
        /*004c*/ 	.word	0xffffffff


	//   ....[5]....
        /*0050*/ 	.word	0xffffffff


	//   ....[6]....
        /*0054*/ 	.word	0xffffffff


	//   ....[7]....
        /*0058*/ 	.word	0xffffffff


	//   ....[8]....
        /*005c*/ 	.word	0xffffffff


	//   ....[9]....
        /*0060*/ 	.word	0xffffffff


	//   ....[10]....
        /*0064*/ 	.word	0xffffffff


	//   ....[11]....
        /*0068*/ 	.word	0xffffffff


	//   ....[12]....
        /*006c*/ 	.word	0xffffffff


	//   ....[13]....
        /*0070*/ 	.word	0xffffffff


	//   ....[14]....
        /*0074*/ 	.word	0xffffffff


	//   ....[15]....
        /*0078*/ 	.word	0xffffffff


	//   ....[16]....
        /*007c*/ 	.word	0xffffffff


	//   ....[17]....
        /*0080*/ 	.word	0xffffffff


	//   ....[18]....
        /*0084*/ 	.word	0xffffffff


	//   ....[19]....
        /*0088*/ 	.word	0xffffffff


	//----- nvinfo : EIATTR_COOP_GROUP_INSTR_OFFSETS
	.align		4
.L_1775:
        /*008c*/ 	.byte	0x04, 0x28
        /*008e*/ 	.short	(.L_1777 - .L_1776)


	//   ....[0]....
.L_1776:
        /*0090*/ 	.word	0x00000820


	//   ....[1]....
        /*0094*/ 	.word	0x00000850


	//   ....[2]....
        /*0098*/ 	.word	0x00000860


	//   ....[3]....
        /*009c*/ 	.word	0x00000890


	//   ....[4]....
        /*00a0*/ 	.word	0x000008a0


	//   ....[5]....
        /*00a4*/ 	.word	0x000008d0


	//   ....[6]....
        /*00a8*/ 	.word	0x000008f0


	//   ....[7]....
        /*00ac*/ 	.word	0x00000900


	//   ....[8]....
        /*00b0*/ 	.word	0x00000930


	//   ....[9]....
        /*00b4*/ 	.word	0x00000940


	//   ....[10]....
        /*00b8*/ 	.word	0x00000b50


	//   ....[11]....
        /*00bc*/ 	.word	0x00000bc0


	//   ....[12]....
        /*00c0*/ 	.word	0x00000c20


	//   ....[13]....
        /*00c4*/ 	.word	0x00000c80


	//   ....[14]....
        /*00c8*/ 	.word	0x00000cf0


	//   ....[15]....
        /*00cc*/ 	.word	0x00000d60


	//   ....[16]....
        /*00d0*/ 	.word	0x00000dc0


	//   ....[17]....
        /*00d4*/ 	.word	0x00000e20


	//   ....[18]....
        /*00d8*/ 	.word	0x00000e80


	//   ....[19]....
        /*00dc*/ 	.word	0x00000ee0


	//----- nvinfo : EIATTR_EXIT_INSTR_OFFSETS
	.align		4
.L_1777:
        /*00e0*/ 	.byte	0x04, 0x1c
        /*00e2*/ 	.short	(.L_1779 - .L_1778)


	//   ....[0]....
.L_1778:
        /*00e4*/ 	.word	0x00000070


	//   ....[1]....
        /*00e8*/ 	.word	0x00000af0


	//----- nvinfo : EIATTR_MAX_THREADS
	.align		4
.L_1779:
        /*00ec*/ 	.byte	0x04, 0x05
        /*00ee*/ 	.short	(.L_1781 - .L_1780)
.L_1780:
        /*00f0*/ 	.word	0x00000400
        /*00f4*/ 	.word	0x00000001
        /*00f8*/ 	.word	0x00000001


	//----- nvinfo : EIATTR_CRS_STACK_SIZE
	.align		4
.L_1781:
        /*00fc*/ 	.byte	0x04, 0x1e
        /*00fe*/ 	.short	(.L_1783 - .L_1782)
.L_1782:
        /*0100*/ 	.word	0x00000000
.L_1783:


//--------------------- .nv.info._ZN10layer_norm13ln_bwd_kernelINS_13Kernel_traitsI13__nv_bfloat16S2_S2_S2_fjLj8192ELj1ELj1ELj8ELj16ENS_18Kernel_traits_baseILj8192ES2_S2_S2_S2_fjLj256EEEEELb1ELb0ELb1ELb0EEEvNS_9BwdParamsE --------------------------
	.section	.nv.info._ZN10layer_norm13ln_bwd_kernelINS_13Kernel_traitsI13__nv_bfloat16S2_S2_S2_fjLj8192ELj1ELj1ELj8ELj16ENS_18Kernel_traits_baseILj8192ES2_S2_S2_S2_fjLj256EEEEELb1ELb0ELb1ELb0EEEvNS_9BwdParamsE,"",@"SHT_CUDA_INFO"
	.sectionflags	@""
	.align	4


	//----- nvinfo : EIATTR_CUDA_API_VERSION
	.align		4
        /*0000*/ 	.byte	0x04, 0x37
        /*0002*/ 	.short	(.L_1785 - .L_1784)
.L_1784:
        /*0004*/ 	.word	0x00000082


	//----- nvinfo : EIATTR_SW2861232_WAR
	.align		4
.L_1785:
        /*0008*/ 	.byte	0x01, 0x35
	.zero		2


	//----- nvinfo : EIATTR_PARAM_CBANK
	.align		4
        /*000c*/ 	.byte	0x04, 0x0a
        /*000e*/ 	.short	(.L_1787 - .L_1786)
	.align		4
.L_1786:
        /*0010*/ 	.word	index@(.nv.constant0._ZN10layer_norm13ln_bwd_kernelINS_13Kernel_traitsI13__nv_bfloat16S2_S2_S2_fjLj8192ELj1ELj1ELj8ELj16ENS_18Kernel_traits_baseILj8192ES2_S2_S2_S2_fjLj256EEEEELb1ELb0ELb1ELb0EEEvNS_9BwdParamsE)
        /*0014*/ 	.short	0x0160
        /*0016*/ 	.short	0x0128


	//----- nvinfo : EIATTR_CBANK_PARAM_SIZE
	.align		4
.L_1787:
        /*0018*/ 	.byte	0x03, 0x19
        /*001a*/ 	.short	0x0128


	//----- nvinfo : EIATTR_KPARAM_INFO
	.align		4
        /*001c*/ 	.byte	0x04, 0x17
        /*001e*/ 	.short	(.L_1789 - .L_1788)
.L_1788:
        /*0020*/ 	.word	0x00000000
        /*0024*/ 	.short	0x0000
        /*0026*/ 	.short	0x0000
        /*0028*/ 	.byte	0x00, 0xf0, 0xa1, 0x04


	//----- nvinfo : EIATTR_MAXREG_COUNT
	.align		4
.L_1789:
        /*002c*/ 	.byte	0x03, 0x1b
        /*002e*/ 	.short	0x00ff


	//----- nvinfo : EIATTR_NUM_BARRIERS
	.align		4
        /*0030*/ 	.byte	0x02, 0x4c
        /*0032*/ 	.byte	0x01
	.zero		1


	//----- nvinfo : EIATTR_MERCURY_ISA_VERSION
	.align		4
        /*0034*/ 	.byte	0x03, 0x5f
        /*0036*/ 	.short	0x0000


	//----- nvinfo : EIATTR_COOP_GROUP_MASK_REGIDS
	.align		4
        /*0038*/ 	.byte	0x04, 0x29
        /*003a*/ 	.short	(.L_1791 - .L_1790)


	//   ....[0]....
.L_1790:
        /*003c*/ 	.word	0xffffffff


	//   ....[1]....
        /*0040*/ 	.word	0xffffffff


	//   ....[2]....
        /*0044*/ 	.word	0xffffffff


	//   ....[3]....
        /*0048*/ 	.word	0xffffffff


	//   ....[4]....
        /*004c*/ 	.word	0xffffffff


	//   ....[5]....
        /*0050*/ 	.word	0xffffffff


	//   ....[6]....
        /*0054*/ 	.word	0xffffffff


	//   ....[7]....
        /*0058*/ 	.word	0xffffffff


	//   ....[8]....
        /*005c*/ 	.word	0xffffffff


	//   ....[9]....
        /*0060*/ 	.word	0xffffffff


	//   ....[10]....
        /*0064*/ 	.word	0xffffffff


	//   ....[11]....
        /*0068*/ 	.word	0xffffffff


	//   ....[12]....
        /*006c*/ 	.word	0xffffffff


	//   ....[13]....
        /*0070*/ 	.word	0xffffffff


	//   ....[14]....
        /*0074*/ 	.word	0xffffffff


	//   ....[15]....
        /*0078*/ 	.word	0xffffffff


	//   ....[16]....
        /*007c*/ 	.word	0xffffffff


	//   ....[17]....
        /*0080*/ 	.word	0xffffffff


	//   ....[18]....
        /*0084*/ 	.word	0xffffffff


	//   ....[19]....
        /*0088*/ 	.word	0xffffffff


	//----- nvinfo : EIATTR_COOP_GROUP_INSTR_OFFSETS
	.align		4
.L_1791:
        /*008c*/ 	.byte	0x04, 0x28
        /*008e*/ 	.short	(.L_1793 - .L_1792)


	//   ....[0]....
.L_1792:
        /*0090*/ 	.word	0x00002290


	//   ....[1]....
        /*0094*/ 	.word	0x000022b0


	//   ....[2]....
        /*0098*/ 	.word	0x000022d0


	//   ....[3]....
        /*009c*/ 	.word	0x000022f0


	//   ....[4]....
        /*00a0*/ 	.word	0x00002310


	//   ....[5]....
        /*00a4*/ 	.word	0x00002330


	//   ....[6]....
        /*00a8*/ 	.word	0x00002350


	//   ....[7]....
        /*00ac*/ 	.word	0x00002370


	//   ....[8]....
        /*00b0*/ 	.word	0x00002390


	//   ....[9]....
        /*00b4*/ 	.word	0x000023b0


	//   ....[10]....
        /*00b8*/ 	.word	0x00005a90


	//   ....[11]....
        /*00bc*/ 	.word	0x00005b10


	//   ....[12]....
        /*00c0*/ 	.word	0x00005b90


	//   ....[13]....
        /*00c4*/ 	.word	0x00005c00


	//   ....[14]....
        /*00c8*/ 	.word	0x00005c80


	//   ....[15]....
        /*00cc*/ 	.word	0x00005cf0


	//   ....[16]....
        /*00d0*/ 	.word	0x00005d70


	//   ....[17]....
        /*00d4*/ 	.word	0x00005de0


	//   ....[18]....
        /*00d8*/ 	.word	0x00005e60


	//   ....[19]....
        /*00dc*/ 	.word	0x00005ed0


	//----- nvinfo : EIATTR_EXIT_INSTR_OFFSETS
	.align		4
.L_1793:
        /*00e0*/ 	.byte	0x04, 0x1c
        /*00e2*/ 	.short	(.L_1795 - .L_1794)


	//   ....[0]....
.L_1794:
        /*00e4*/ 	.word	0x000059b0


	//   ....[1]....
        /*00e8*/ 	.word	0x00005a30


	//----- nvinfo : EIATTR_MAX_THREADS
	.align		4
.L_1795:
        /*00ec*/ 	.byte	0x04, 0x05
        /*00ee*/ 	.short	(.L_1797 - .L_1796)
.L_1796:
        /*00f0*/ 	.word	0x00000100
        /*00f4*/ 	.word	0x00000001
        /*00f8*/ 	.word	0x00000001


	//----- nvinfo : EIATTR_CRS_STACK_SIZE
	.align		4
.L_1797:
        /*00fc*/ 	.byte	0x04, 0x1e
        /*00fe*/ 	.short	(.L_1799 - .L_1798)
.L_1798:
        /*0100*/ 	.word	0x00000000
.L_1799:


//--------------------- .nv.info._ZN10layer_norm22ln_bwd_finalize_kernelINS_22Kernel_traits_finalizeILj8192E13__nv_bfloat16S2_S2_S2_fjLb0ELj1024ELj4ENS_18Kernel_traits_baseILj8192ES2_S2_S2_S2_fjLj1024EEEEELb0ELb1EEEvNS_9BwdParamsE --------------------------
	.section	.nv.info._ZN10layer_norm22ln_bwd_finalize_kernelINS_22Kernel_traits_finalizeILj8192E13__nv_bfloat16S2_S2_S2_fjLb0ELj1024ELj4ENS_18Kernel_traits_baseILj8192ES2_S2_S2_S2_fjLj1024EEEEELb0ELb1EEEvNS_9BwdParamsE,"",@"SHT_CUDA_INFO"
	.sectionflags	@""
	.align	4


	//----- nvinfo : EIATTR_CUDA_API_VERSION
	.align		4
        /*0000*/ 	.byte	0x04, 0x37
        /*0002*/ 	.short	(.L_1801 - .L_1800)
.L_1800:
        /*0004*/ 	.word	0x00000082


	//----- nvinfo : EIATTR_SW2861232_WAR
	.align		4
.L_1801:
        /*0008*/ 	.byte	0x01, 0x35
	.zero		2


	//----- nvinfo : EIATTR_PARAM_CBANK
	.align		4
        /*000c*/ 	.byte	0x04, 0x0a
        /*000e*/ 	.short	(.L_1803 - .L_1802)
	.align		4
.L_1802:
        /*0010*/ 	.word	index@(.nv.constant0._ZN10layer_norm22ln_bwd_finalize_kernelINS_22Kernel_traits_finalizeILj8192E13__nv_bfloat16S2_S2_S2_fjLb0ELj1024ELj4ENS_18Kernel_traits_baseILj8192ES2_S2_S2_S2_fjLj1024EEEEELb0ELb1EEEvNS_9BwdParamsE)
        /*0014*/ 	.short	0x0160
        /*0016*/ 	.short	0x0128


	//----- nvinfo : EIATTR_CBANK_PARAM_SIZE
	.align		4
.L_1803:
        /*0018*/ 	.byte	0x03, 0x19
        /*001a*/ 	.short	0x0128


	//----- nvinfo : EIATTR_KPARAM_INFO
	.align		4
        /*001c*/ 	.byte	0x04, 0x17
        /*001e*/ 	.short	(.L_1805 - .L_1804)
.L_1804:
        /*0020*/ 	.word	0x00000000
        /*0024*/ 	.short	0x0000
        /*0026*/ 	.short	0x0000
        /*0028*/ 	.byte	0x00, 0xf0, 0xa1, 0x04


	//----- nvinfo : EIATTR_MAXREG_COUNT
	.align		4
.L_1805:
        /*002c*/ 	.byte	0x03, 0x1b
        /*002e*/ 	.short	0x0040


	//----- nvinfo : EIATTR_NUM_BARRIERS
	.align		4
        /*0030*/ 	.byte	0x02, 0x4c
        /*0032*/ 	.byte	0x01
	.zero		1


	//----- nvinfo : EIATTR_MERCURY_ISA_VERSION
	.align		4
        /*0034*/ 	.byte	0x03, 0x5f
        /*0036*/ 	.short	0x0000


	//----- nvinfo : EIATTR_COOP_GROUP_MASK_REGIDS
	.align		4
        /*0038*/ 	.byte	0x04, 0x29
        /*003a*/ 	.short	(.L_1807 - .L_1806)


	//   ....[0]....
.L_1806:
        /*003c*/ 	.word	0xffffffff


	//   ....[1]....
        /*0040*/ 	.word	0xffffffff


	//   ....[2]....
        /*0044*/ 	.word	0xffffffff


	//   ....[3]....
        /*0048*/ 	.word	0xffffffff


	//   ....[4]....
        /*004c*/ 	.word	0xffffffff


	//   ....[5]....
        /*0050*/ 	.word	0xffffffff


	//   ....[6]....
        /*0054*/ 	.word	0xffffffff


	//   ....[7]....
        /*0058*/ 	.word	0xffffffff


	//   ....[8]....
        /*005c*/ 	.word	0xffffffff


	//   ....[9]....
        /*0060*/ 	.word	0xffffffff


	//   ....[10]....
        /*0064*/ 	.word	0xffffffff


	//   ....[11]....
        /*0068*/ 	.word	0xffffffff


	//   ....[12]....
        /*006c*/ 	.word	0xffffffff


	//   ....[13]....
        /*0070*/ 	.word	0xffffffff


	//   ....[14]....
        /*0074*/ 	.word	0xffffffff


	//   ....[15]....
        /*0078*/ 	.word	0xffffffff


	//   ....[16]....
        /*007c*/ 	.word	0xffffffff


	//   ....[17]....
        /*0080*/ 	.word	0xffffffff


	//   ....[18]....
        /*0084*/ 	.word	0xffffffff


	//   ....[19]....
        /*0088*/ 	.word	0xffffffff


	//----- nvinfo : EIATTR_COOP_GROUP_INSTR_OFFSETS
	.align		4
.L_1807:
        /*008c*/ 	.byte	0x04, 0x28
        /*008e*/ 	.short	(.L_1809 - .L_1808)


	//   ....[0]....
.L_1808:
        /*0090*/ 	.word	0x000007f0


	//   ....[1]....
        /*0094*/ 	.word	0x00000820


	//   ....[2]....
        /*0098*/ 	.word	0x00000840


	//   ....[3]....
        /*009c*/ 	.word	0x00000850


	//   ....[4]....
        /*00a0*/ 	.word	0x00000880


	//   ....[5]....
        /*00a4*/ 	.word	0x00000890


	//   ....[6]....
        /*00a8*/ 	.word	0x000008c0


	//   ....[7]....
        /*00ac*/ 	.word	0x000008d0


	//   ....[8]....
        /*00b0*/ 	.word	0x00000900


	//   ....[9]....
        /*00b4*/ 	.word	0x00000910


	//   ....[10]....
        /*00b8*/ 	.word	0x00000b00


	//   ....[11]....
        /*00bc*/ 	.word	0x00000b80


	//   ....[12]....
        /*00c0*/ 	.word	0x00000be0


	//   ....[13]....
        /*00c4*/ 	.word	0x00000c40


	//   ....[14]....
        /*00c8*/ 	.word	0x00000cb0


	//   ....[15]....
        /*00cc*/ 	.word	0x00000d20


	//   ....[16]....
        /*00d0*/ 	.word	0x00000d80


	//   ....[17]....
        /*00d4*/ 	.word	0x00000de0


	//   ....[18]....
        /*00d8*/ 	.word	0x00000e40


	//   ....[19]....
        /*00dc*/ 	.word	0x00000ea0


	//----- nvinfo : EIATTR_EXIT_INSTR_OFFSETS
	.align		4
.L_1809:
        /*00e0*/ 	.byte	0x04, 0x1c
        /*00e2*/ 	.short	(.L_1811 - .L_1810)


	//   ....[0]....
.L_1810:
        /*00e4*/ 	.word	0x00000070


	//   ....[1]....
        /*00e8*/ 	.word	0x00000aa0


	//----- nvinfo : EIATTR_MAX_THREADS
	.align		4
.L_1811:
        /*00ec*/ 	.byte	0x04, 0x05
        /*00ee*/ 	.short	(.L_1813 - .L_1812)
.L_1812:
        /*00f0*/ 	.word	0x00000400
        /*00f4*/ 	.word	0x00000001
        /*00f8*/ 	.word	0x00000001


	//----- nvinfo : EIATTR_CRS_STACK_SIZE
	.align		4
.L_1813:
        /*00fc*/ 	.byte	0x04, 0x1e
        /*00fe*/ 	.short	(.L_1815 - .L_1814)
.L_1814:
        /*0100*/ 	.word	0x00000000
.L_1815:


//--------------------- .nv.info._ZN10layer_norm13ln_bwd_kernelINS_13Kernel_traitsI13__nv_bfloat16S2_S2_S2_fjLj8192ELj1ELj1ELj8ELj16ENS_18Kernel_traits_baseILj8192ES2_S2_S2_S2_fjLj256EEEEELb1ELb0ELb1ELb1EEEvNS_9BwdParamsE --------------------------
	.section	.nv.info._ZN10layer_norm13ln_bwd_kernelINS_13Kernel_traitsI13__nv_bfloat16S2_S2_S2_fjLj8192ELj1ELj1ELj8ELj16ENS_18Kernel_traits_baseILj8192ES2_S2_S2_S2_fjLj256EEEEELb1ELb0ELb1ELb1EEEvNS_9BwdParamsE,"",@"SHT_CUDA_INFO"
	.sectionflags	@""
	.align	4


	//----- nvinfo : EIATTR_CUDA_API_VERSION
	.align		4
        /*0000*/ 	.byte	0x04, 0x37
        /*0002*/ 	.short	(.L_1817 - .L_1816)
.L_1816:
        /*0004*/ 	.word	0x00000082


	//----- nvinfo : EIATTR_SW2861232_WAR
	.align		4
.L_1817:
        /*0008*/ 	.byte	0x01, 0x35
	.zero		2


	//----- nvinfo : EIATTR_PARAM_CBANK
	.align		4
        /*000c*/ 	.byte	0x04, 0x0a
        /*000e*/ 	.short	(.L_1819 - .L_1818)
	.align		4
.L_1818:
        /*0010*/ 	.word	index@(.nv.constant0._ZN10layer_norm13ln_bwd_kernelINS_13Kernel_traitsI13__nv_bfloat16S2_S2_S2_fjLj8192ELj1ELj1ELj8ELj16ENS_18Kernel_traits_baseILj8192ES2_S2_S2_S2_fjLj256EEEEELb1ELb0ELb1ELb1EEEvNS_9BwdParamsE)
        /*0014*/ 	.short	0x0160
        /*0016*/ 	.short	0x0128


	//----- nvinfo : EIATTR_CBANK_PARAM_SIZE
	.align		4
.L_1819:
        /*0018*/ 	.byte	0x03, 0x19
        /*001a*/ 	.short	0x0128


	//----- nvinfo : EIATTR_KPARAM_INFO
	.align		4
        /*001c*/ 	.byte	0x04, 0x17
        /*001e*/ 	.short	(.L_1821 - .L_1820)
.L_1820:
        /*0020*/ 	.word	0x00000000
        /*0024*/ 	.short	0x0000
        /*0026*/ 	.short	0x0000
        /*0028*/ 	.byte	0x00, 0xf0, 0xa1, 0x04


	//----- nvinfo : EIATTR_MAXREG_COUNT
	.align		4
.L_1821:
        /*002c*/ 	.byte	0x03, 0x1b
        /*002e*/ 	.short	0x00ff


	//----- nvinfo : EIATTR_NUM_BARRIERS
	.align		4
        /*0030*/ 	.byte	0x02, 0x4c
        /*0032*/ 	.byte	0x01
	.zero		1


	//----- nvinfo : EIATTR_MERCURY_ISA_VERSION
	.align		4
        /*0034*/ 	.byte	0x03, 0x5f
        /*0036*/ 	.short	0x0000


	//----- nvinfo : EIATTR_COOP_GROUP_MASK_REGIDS
	.align		4
        /*0038*/ 	.byte	0x04, 0x29
        /*003a*/ 	.short	(.L_1823 - .L_1822)


	//   ....[0]....
.L_1822:
        /*003c*/ 	.word	0xffffffff


	//   ....[1]....
        /*0040*/ 	.word	0xffffffff


	//   ....[2]....
        /*0044*/ 	.word	0xffffffff


	//   ....[3]....
        /*0048*/ 	.word	0xffffffff


	//   ....[4]....
        /*004c*/ 	.word	0xffffffff


	//   ....[5]....
        /*0050*/ 	.word	0xffffffff


	//   ....[6]....
        /*0054*/ 	.word	0xffffffff


	//   ....[7]....
        /*0058*/ 	.word	0xffffffff


	//   ....[8]....
        /*005c*/ 	.word	0xffffffff


	//   ....[9]....
        /*0060*/ 	.word	0xffffffff


	//   ....[10]....
        /*0064*/ 	.word	0xffffffff


	//   ....[11]....
        /*0068*/ 	.word	0xffffffff


	//   ....[12]....
        /*006c*/ 	.word	0xffffffff


	//   ....[13]....
        /*0070*/ 	.word	0xffffffff


	//   ....[14]....
        /*0074*/ 	.word	0xffffffff


	//   ....[15]....
        /*0078*/ 	.word	0xffffffff


	//   ....[16]....
        /*007c*/ 	.word	0xffffffff


	//   ....[17]....
        /*0080*/ 	.word	0xffffffff


	//   ....[18]....
        /*0084*/ 	.word	0xffffffff


	//   ....[19]....
        /*0088*/ 	.word	0xffffffff


	//----- nvinfo : EIATTR_COOP_GROUP_INSTR_OFFSETS
	.align		4
.L_1823:
        /*008c*/ 	.byte	0x04, 0x28
        /*008e*/ 	.short	(.L_1825 - .L_1824)


	//   ....[0]....
.L_1824:
        /*0090*/ 	.word	0x000020a0


	//   ....[1]....
        /*0094*/ 	.word	0x000020c0


	//   ....[2]....
        /*0098*/ 	.word	0x000020e0


	//   ....[3]....
        /*009c*/ 	.word	0x00002100


	//   ....[4]....
        /*00a0*/ 	.word	0x00002120


	//   ....[5]....
        /*00a4*/ 	.word	0x00002140


	//   ....[6]....
        /*00a8*/ 	.word	0x00002160


	//   ....[7]....
        /*00ac*/ 	.word	0x00002180


	//   ....[8]....
        /*00b0*/ 	.word	0x000021a0


	//   ....[9]....
        /*00b4*/ 	.word	0x000021c0


	//   ....[10]....
        /*00b8*/ 	.word	0x00005490


	//   ....[11]....
        /*00bc*/ 	.word	0x00005510


	//   ....[12]....
        /*00c0*/ 	.word	0x00005590


	//   ....[13]....
        /*00c4*/ 	.word	0x00005600


	//   ....[14]....
        /*00c8*/ 	.word	0x00005680


	//   ....[15]....
        /*00cc*/ 	.word	0x000056f0


	//   ....[16]....
        /*00d0*/ 	.word	0x00005770


	//   ....[17]....
        /*00d4*/ 	.word	0x000057e0


	//   ....[18]....
        /*00d8*/ 	.word	0x00005860


	//   ....[19]....
        /*00dc*/ 	.word	0x000058d0


	//----- nvinfo : EIATTR_EXIT_INSTR_OFFSETS
	.align		4
.L_1825:
        /*00e0*/ 	.byte	0x04, 0x1c
        /*00e2*/ 	.short	(.L_1827 - .L_1826)


	//   ....[0]....
.L_1826:
        /*00e4*/ 	.word	0x00005430


	//----- nvinfo : EIATTR_MAX_THREADS
	.align		4
.L_1827:
        /*00e8*/ 	.byte	0x04, 0x05
        /*00ea*/ 	.short	(.L_1829 - .L_1828)
.L_1828:
        /*00ec*/ 	.word	0x00000100
        /*00f0*/ 	.word	0x00000001
        /*00f4*/ 	.word	0x00000001


	//----- nvinfo : EIATTR_CRS_STACK_SIZE
	.align		4
.L_1829:
        /*00f8*/ 	.byte	0x04, 0x1e
        /*00fa*/ 	.short	(.L_1831 - .L_1830)
.L_1830:
        /*00fc*/ 	.word	0x00000000
.L_1831:


//--------------------- .nv.info._ZN10layer_norm13ln_bwd_kernelINS_13Kernel_traitsI13__nv_bfloat16S2_S2_S2_fjLj8192ELj1ELj1ELj8ELj16ENS_18Kernel_traits_baseILj8192ES2_S2_S2_S2_fjLj256EEEEELb1ELb1ELb0ELb0EEEvNS_9BwdParamsE --------------------------
	.section	.nv.info._ZN10layer_norm13ln_bwd_kernelINS_13Kernel_traitsI13__nv_bfloat16S2_S2_S2_fjLj8192ELj1ELj1ELj8ELj16ENS_18Kernel_traits_baseILj8192ES2_S2_S2_S2_fjLj256EEEEELb1ELb1ELb0ELb0EEEvNS_9BwdParamsE,"",@"SHT_CUDA_INFO"
	.sectionflags	@""
	.align	4


	//----- nvinfo : EIATTR_CUDA_API_VERSION
	.align		4
        /*0000*/ 	.byte	0x04, 0x37
        /*0002*/ 	.short	(.L_1833 - .L_1832)
.L_1832:
        /*0004*/ 	.word	0x00000082


	//----- nvinfo : EIATTR_SW2861232_WAR
	.align		4
.L_1833:
        /*0008*/ 	.byte	0x01, 0x35
	.zero		2


	//----- nvinfo : EIATTR_PARAM_CBANK
	.align		4
        /*000c*/ 	.byte	0x04, 0x0a
        /*000e*/ 	.short	(.L_1835 - .L_1834)
	.align		4
.L_1834:
        /*0010*/ 	.word	index@(.nv.constant0._ZN10layer_norm13ln_bwd_kernelINS_13Kernel_traitsI13__nv_bfloat16S2_S2_S2_fjLj8192ELj1ELj1ELj8ELj16ENS_18Kernel_traits_baseILj8192ES2_S2_S2_S2_fjLj256EEEEELb1ELb1ELb0ELb0EEEvNS_9BwdParamsE)
        /*0014*/ 	.short	0x0160
        /*0016*/ 	.short	0x0128


	//----- nvinfo : EIATTR_CBANK_PARAM_SIZE
	.align		4
.L_1835:
        /*0018*/ 	.byte	0x03, 0x19
        /*001a*/ 	.short	0x0128


	//----- nvinfo : EIATTR_KPARAM_INFO
	.align		4
        /*001c*/ 	.byte	0x04, 0x17
        /*001e*/ 	.short	(.L_1837 - .L_1836)
.L_1836:
        /*0020*/ 	.word	0x00000000
        /*0024*/ 	.short	0x0000
        /*0026*/ 	.short	0x0000
        /*0028*/ 	.byte	0x00, 0xf0, 0xa1, 0x04


	//----- nvinfo : EIATTR_MAXREG_COUNT
	.align		4
.L_1837:
        /*002c*/ 	.byte	0x03, 0x1b
        /*002e*/ 	.short	0x00ff


	//----- nvinfo : EIATTR_NUM_BARRIERS
	.align		4
        /*0030*/ 	.byte	0x02, 0x4c
        /*0032*/ 	.byte	0x01
	.zero		1


	//----- nvinfo : EIATTR_ANNOTATIONS
	.align		4
        /*0034*/ 	.byte	0x04, 0x55
        /*0036*/ 	.short	(.L_1839 - .L_1838)


	//   ....[0]....
.L_1838:
        /* <DEDUP_REMOVED lines=19> */


	//----- nvinfo : EIATTR_MERCURY_ISA_VERSION
	.align		4
.L_1839:
        /*0158*/ 	.byte	0x03, 0x5f
        /*015a*/ 	.short	0x0000


	//----- nvinfo : EIATTR_COOP_GROUP_MASK_REGIDS
	.align		4
        /*015c*/ 	.byte	0x04, 0x29
        /*015e*/ 	.short	(.L_1841 - .L_1840)


	//   ....[0]....
.L_1840:
        /*0160*/ 	.word	0xffffffff


	//   ....[1]....
        /*0164*/ 	.word	0xffffffff


	//   ....[2]....
        /*0168*/ 	.word	0xffffffff


	//   ....[3]....
        /*016c*/ 	.word	0xffffffff


	//   ....[4]....
        /*0170*/ 	.word	0xffffffff


	//   ....[5]....
        /*0174*/ 	.word	0xffffffff


	//   ....[6]....
        /*0178*/ 	.word	0xffffffff


	//   ....[7]....
        /*017c*/ 	.word	0xffffffff


	//   ....[8]....
        /*0180*/ 	.word	0xffffffff


	//   ....[9]....
        /*0184*/ 	.word	0xffffffff


	//   ....[10]....
        /*0188*/ 	.word	0xffffffff


	//   ....[11]....
        /*018c*/ 	.word	0xffffffff


	//   ....[12]....
        /*0190*/ 	.word	0xffffffff


	//   ....[13]....
        /*0194*/ 	.word	0xffffffff


	//   ....[14]....
        /*0198*/ 	.word	0xffffffff


	//   ....[15]....
        /*019c*/ 	.word	0xffffffff


	//   ....[16]....
        /*01a0*/ 	.word	0xffffffff


	//   ....[17]....
        /*01a4*/ 	.word	0xffffffff


	//   ....[18]....
        /*01a8*/ 	.word	0xffffffff


	//   ....[19]....
        /*01ac*/ 	.word	0xffffffff


	//----- nvinfo : EIATTR_COOP_GROUP_INSTR_OFFSETS
	.align		4
.L_1841:
        /*01b0*/ 	.byte	0x04, 0x28
        /*01b2*/ 	.short	(.L_1843 - .L_1842)


	//   ....[0]....
.L_1842:
        /*01b4*/ 	.word	0x00002440


	//   ....[1]....
        /*01b8*/ 	.word	0x00002460


	//   ....[2]....
        /*01bc*/ 	.word	0x00002490


	//   ....[3]....
        /*01c0*/ 	.word	0x000024b0


	//   ....[4]....
        /*01c4*/ 	.word	0x000024d0


	//   ....[5]....
        /*01c8*/ 	.word	0x000024f0


	//   ....[6]....
        /*01cc*/ 	.word	0x00002500


	//   ....[7]....
        /*01d0*/ 	.word	0x00002530


	//   ....[8]....
        /*01d4*/ 	.word	0x00002540


	//   ....[9]....
        /*01d8*/ 	.word	0x00002560


	//   ....[10]....
        /*01dc*/ 	.word	0x000051d0


	//   ....[11]....
        /*01e0*/ 	.word	0x00005250


	//   ....[12]....
        /*01e4*/ 	.word	0x000052d0


	//   ....[13]....
        /*01e8*/ 	.word	0x00005340


	//   ....[14]....
        /*01ec*/ 	.word	0x000053c0


	//   ....[15]....
        /*01f0*/ 	.word	0x00005430


	//   ....[16]....
        /*01f4*/ 	.word	0x000054b0


	//   ....[17]....
        /*01f8*/ 	.word	0x00005520


	//   ....[18]....
        /*01fc*/ 	.word	0x000055a0


	//   ....[19]....
        /*0200*/ 	.word	0x00005610


	//----- nvinfo : EIATTR_EXIT_INSTR_OFFSETS
	.align		4
.L_1843:
        /*0204*/ 	.byte	0x04, 0x1c
        /*0206*/ 	.short	(.L_1845 - .L_1844)


	//   ....[0]....
.L_1844:
        /*0208*/ 	.word	0x000050c0


	//   ....[1]....
        /*020c*/ 	.word	0x00005170


	//----- nvinfo : EIATTR_MAX_THREADS
	.align		4
.L_1845:
        /*0210*/ 	.byte	0x04, 0x05
        /*0212*/ 	.short	(.L_1847 - .L_1846)
.L_1846:
        /*0214*/ 	.word	0x00000100
        /*0218*/ 	.word	0x00000001
        /*021c*/ 	.word	0x00000001


	//----- nvinfo : EIATTR_CRS_STACK_SIZE
	.align		4
.L_1847:
        /*0220*/ 	.byte	0x04, 0x1e
        /*0222*/ 	.short	(.L_1849 - .L_1848)
.L_1848:
        /*0224*/ 	.word	0x00000000
.L_1849:


//--------------------- .nv.info._ZN10layer_norm13ln_bwd_kernelINS_13Kernel_traitsI13__nv_bfloat16S2_S2_S2_fjLj8192ELj1ELj1ELj8ELj16ENS_18Kernel_traits_baseILj8192ES2_S2_S2_S2_fjLj256EEEEELb1ELb1ELb0ELb1EEEvNS_9BwdParamsE --------------------------
	.section	.nv.info._ZN10layer_norm13ln_bwd_kernelINS_13Kernel_traitsI13__nv_bfloat16S2_S2_S2_fjLj8192ELj1ELj1ELj8ELj16ENS_18Kernel_traits_baseILj8192ES2_S2_S2_S2_fjLj256EEEEELb1ELb1ELb0ELb1EEEvNS_9BwdParamsE,"",@"SHT_CUDA_INFO"
	.sectionflags	@""
	.align	4


	//----- nvinfo : EIATTR_CUDA_API_VERSION
	.align		4
        /*0000*/ 	.byte	0x04, 0x37
        /*0002*/ 	.short	(.L_1851 - .L_1850)
.L_1850:
        /*0004*/ 	.word	0x00000082


	//----- nvinfo : EIATTR_SW2861232_WAR
	.align		4
.L_1851:
        /*0008*/ 	.byte	0x01, 0x35
	.zero		2


	//----- nvinfo : EIATTR_PARAM_CBANK
	.align		4
        /*000c*/ 	.byte	0x04, 0x0a
        /*000e*/ 	.short	(.L_1853 - .L_1852)
	.align		4
.L_1852:
        /*0010*/ 	.word	index@(.nv.constant0._ZN10layer_norm13ln_bwd_kernelINS_13Kernel_traitsI13__nv_bfloat16S2_S2_S2_fjLj8192ELj1ELj1ELj8ELj16ENS_18Kernel_traits_baseILj8192ES2_S2_S2_S2_fjLj256EEEEELb1ELb1ELb0ELb1EEEvNS_9BwdParamsE)
        /*0014*/ 	.short	0x0160
        /*0016*/ 	.short	0x0128


	//----- nvinfo : EIATTR_CBANK_PARAM_SIZE
	.align		4
.L_1853:
        /*0018*/ 	.byte	0x03, 0x19
        /*001a*/ 	.short	0x0128


	//----- nvinfo : EIATTR_KPARAM_INFO
	.align		4
        /*001c*/ 	.byte	0x04, 0x17
        /*001e*/ 	.short	(.L_1855 - .L_1854)
.L_1854:
        /*0020*/ 	.word	0x00000000
        /*0024*/ 	.short	0x0000
        /*0026*/ 	.short	0x0000
        /*0028*/ 	.byte	0x00, 0xf0, 0xa1, 0x04


	//----- nvinfo : EIATTR_MAXREG_COUNT
	.align		4
.L_1855:
        /*002c*/ 	.byte	0x03, 0x1b
        /*002e*/ 	.short	0x00ff


	//----- nvinfo : EIATTR_NUM_BARRIERS
	.align		4
        /*0030*/ 	.byte	0x02, 0x4c
        /*0032*/ 	.byte	0x01
	.zero		1


	//----- nvinfo : EIATTR_MERCURY_ISA_VERSION
	.align		4
        /*0034*/ 	.byte	0x03, 0x5f
        /*0036*/ 	.short	0x0000


	//----- nvinfo : EIATTR_COOP_GROUP_MASK_REGIDS
	.align		4
        /*0038*/ 	.byte	0x04, 0x29
        /*003a*/ 	.short	(.L_1857 - .L_1856)


	//   ....[0]....
.L_1856:
        /*003c*/ 	.word	0xffffffff


	//   ....[1]....
        /*0040*/ 	.word	0xffffffff


	//   ....[2]....
        /*0044*/ 	.word	0xffffffff


	//   ....[3]....
        /*0048*/ 	.word	0xffffffff


	//   ....[4]....
        /*004c*/ 	.word	0xffffffff


	//   ....[5]....
        /*0050*/ 	.word	0xffffffff


	//   ....[6]....
        /*0054*/ 	.word	0xffffffff


	//   ....[7]....
        /*0058*/ 	.word	0xffffffff


	//   ....[8]....
        /*005c*/ 	.word	0xffffffff


	//   ....[9]....
        /*0060*/ 	.word	0xffffffff


	//   ....[10]....
        /*0064*/ 	.word	0xffffffff


	//   ....[11]....
        /*0068*/ 	.word	0xffffffff


	//   ....[12]....
        /*006c*/ 	.word	0xffffffff


	//   ....[13]....
        /*0070*/ 	.word	0xffffffff


	//   ....[14]....
        /*0074*/ 	.word	0xffffffff


	//   ....[15]....
        /*0078*/ 	.word	0xffffffff


	//   ....[16]....
        /*007c*/ 	.word	0xffffffff


	//   ....[17]....
        /*0080*/ 	.word	0xffffffff


	//   ....[18]....
        /*0084*/ 	.word	0xffffffff


	//   ....[19]....
        /*0088*/ 	.word	0xffffffff


	//----- nvinfo : EIATTR_COOP_GROUP_INSTR_OFFSETS
	.align		4
.L_1857:
        /*008c*/ 	.byte	0x04, 0x28
        /*008e*/ 	.short	(.L_1859 - .L_1858)


	//   ....[0]....
.L_1858:
        /*0090*/ 	.word	0x00001fb0


	//   ....[1]....
        /*0094*/ 	.word	0x00001fd0


	//   ....[2]....
        /*0098*/ 	.word	0x00001ff0


	//   ....[3]....
        /*009c*/ 	.word	0x00002010


	//   ....[4]....
        /*00a0*/ 	.word	0x00002030


	//   ....[5]....
        /*00a4*/ 	.word	0x00002050


	//   ....[6]....
        /*00a8*/ 	.word	0x00002070


	//   ....[7]....
        /*00ac*/ 	.word	0x00002090


	//   ....[8]....
        /*00b0*/ 	.word	0x000020b0


	//   ....[9]....
        /*00b4*/ 	.word	0x000020d0


	//   ....[10]....
        /*00b8*/ 	.word	0x00005070


	//   ....[11]....
        /*00bc*/ 	.word	0x000050f0


	//   ....[12]....
        /*00c0*/ 	.word	0x00005170


	//   ....[13]....
        /*00c4*/ 	.word	0x000051e0


	//   ....[14]....
        /*00c8*/ 	.word	0x00005260


	//   ....[15]....
        /*00cc*/ 	.word	0x000052d0


	//   ....[16]....
        /*00d0*/ 	.word	0x00005350


	//   ....[17]....
        /*00d4*/ 	.word	0x000053c0


	//   ....[18]....
        /*00d8*/ 	.word	0x00005440


	//   ....[19]....
        /*00dc*/ 	.word	0x000054b0


	//----- nvinfo : EIATTR_EXIT_INSTR_OFFSETS
	.align		4
.L_1859:
        /*00e0*/ 	.byte	0x04, 0x1c
        /*00e2*/ 	.short	(.L_1861 - .L_1860)


	//   ....[0]....
.L_1860:
        /*00e4*/ 	.word	0x00005010


	//----- nvinfo : EIATTR_MAX_THREADS
	.align		4
.L_1861:
        /*00e8*/ 	.byte	0x04, 0x05
        /*00ea*/ 	.short	(.L_1863 - .L_1862)
.L_1862:
        /*00ec*/ 	.word	0x00000100
        /*00f0*/ 	.word	0x00000001
        /*00f4*/ 	.word	0x00000001


	//----- nvinfo : EIATTR_CRS_STACK_SIZE
	.align		4
.L_1863:
        /*00f8*/ 	.byte	0x04, 0x1e
        /*00fa*/ 	.short	(.L_1865 - .L_1864)
.L_1864:
        /*00fc*/ 	.word	0x00000000
.L_1865:


//--------------------- .nv.info._ZN10layer_norm22ln_bwd_finalize_kernelINS_22Kernel_traits_finalizeILj8192E13__nv_bfloat16S2_S2_S2_fjLb1ELj1024ELj4ENS_18Kernel_traits_baseILj8192ES2_S2_S2_S2_fjLj1024EEEEELb1ELb0EEEvNS_9BwdParamsE --------------------------
	.section	.nv.info._ZN10layer_norm22ln_bwd_finalize_kernelINS_22Kernel_traits_finalizeILj8192E13__nv_bfloat16S2_S2_S2_fjLb1ELj1024ELj4ENS_18Kernel_traits_baseILj8192ES2_S2_S2_S2_fjLj1024EEEEELb1ELb0EEEvNS_9BwdParamsE,"",@"SHT_CUDA_INFO"
	.sectionflags	@""
	.align	4


	//----- nvinfo : EIATTR_CUDA_API_VERSION
	.align		4
        /*0000*/ 	.byte	0x04, 0x37
        /*0002*/ 	.short	(.L_1867 - .L_1866)
.L_1866:
        /*0004*/ 	.word	0x00000082


	//----- nvinfo : EIATTR_SW2861232_WAR
	.align		4
.L_1867:
        /*0008*/ 	.byte	0x01, 0x35
	.zero		2


	//----- nvinfo : EIATTR_PARAM_CBANK
	.align		4
        /*000c*/ 	.byte	0x04, 0x0a
        /*000e*/ 	.short	(.L_1869 - .L_1868)
	.align		4
.L_1868:
        /*0010*/ 	.word	index@(.nv.constant0._ZN10layer_norm22ln_bwd_finalize_kernelINS_22Kernel_traits_finalizeILj8192E13__nv_bfloat16S2_S2_S2_fjLb1ELj1024ELj4ENS_18Kernel_traits_baseILj8192ES2_S2_S2_S2_fjLj1024EEEEELb1ELb0EEEvNS_9BwdParamsE)
        /*0014*/ 	.short	0x0160
        /*0016*/ 	.short	0x0128


	//----- nvinfo : EIATTR_CBANK_PARAM_SIZE
	.align		4
.L_1869:
        /*0018*/ 	.byte	0x03, 0x19
        /*001a*/ 	.short	0x0128


	//----- nvinfo : EIATTR_KPARAM_INFO
	.align		4
        /*001c*/ 	.byte	0x04, 0x17
        /*001e*/ 	.short	(.L_1871 - .L_1870)
.L_1870:
        /*0020*/ 	.word	0x00000000
        /*0024*/ 	.short	0x0000
        /*0026*/ 	.short	0x0000
        /*0028*/ 	.byte	0x00, 0xf0, 0xa1, 0x04


	//----- nvinfo : EIATTR_MAXREG_COUNT
	.align		4
.L_1871:
        /*002c*/ 	.byte	0x03, 0x1b
        /*002e*/ 	.short	0x0040


	//----- nvinfo : EIATTR_NUM_BARRIERS
	.align		4
        /*0030*/ 	.byte	0x02, 0x4c
        /*0032*/ 	.byte	0x01
	.zero		1


	//----- nvinfo : EIATTR_MERCURY_ISA_VERSION
	.align		4
        /*0034*/ 	.byte	0x03, 0x5f
        /*0036*/ 	.short	0x0000


	//----- nvinfo : EIATTR_COOP_GROUP_MASK_REGIDS
	.align		4
        /*0038*/ 	.byte	0x04, 0x29
        /*003a*/ 	.short	(.L_1873 - .L_1872)


	//   ....[0]....
.L_1872:
        /*003c*/ 	.word	0xffffffff


	//   ....[1]....
        /*0040*/ 	.word	0xffffffff


	//   ....[2]....
        /*0044*/ 	.word	0xffffffff


	//   ....[3]....
        /*0048*/ 	.word	0xffffffff


	//   ....[4]....
        /*004c*/ 	.word	0xffffffff


	//   ....[5]....
        /*0050*/ 	.word	0xffffffff


	//   ....[6]....
        /*0054*/ 	.word	0xffffffff


	//   ....[7]....
        /*0058*/ 	.word	0xffffffff


	//   ....[8]....
        /*005c*/ 	.word	0xffffffff


	//   ....[9]....
        /*0060*/ 	.word	0xffffffff


	//   ....[10]....
        /*0064*/ 	.word	0xffffffff


	//   ....[11]....
        /*0068*/ 	.word	0xffffffff


	//   ....[12]....
        /*006c*/ 	.word	0xffffffff


	//   ....[13]....
        /*0070*/ 	.word	0xffffffff


	//   ....[14]....
        /*0074*/ 	.word	0xffffffff


	//   ....[15]....
        /*0078*/ 	.word	0xffffffff


	//   ....[16]....
        /*007c*/ 	.word	0xffffffff


	//   ....[17]....
        /*0080*/ 	.word	0xffffffff


	//   ....[18]....
        /*0084*/ 	.word	0xffffffff


	//   ....[19]....
        /*0088*/ 	.word	0xffffffff


	//   ....[20]....
        /*008c*/ 	.word	0xffffffff


	//   ....[21]....
        /*0090*/ 	.word	0xffffffff


	//   ....[22]....
        /*0094*/ 	.word	0xffffffff


	//   ....[23]....
        /*0098*/ 	.word	0xffffffff


	//   ....[24]....
        /*009c*/ 	.word	0xffffffff


	//   ....[25]....
        /*00a0*/ 	.word	0xffffffff


	//   ....[26]....
        /*00a4*/ 	.word	0xffffffff


	//   ....[27]....
        /*00a8*/ 	.word	0xffffffff


	//   ....[28]....
        /*00ac*/ 	.word	0xffffffff


	//   ....[29]....
        /*00b0*/ 	.word	0xffffffff


	//----- nvinfo : EIATTR_COOP_GROUP_INSTR_OFFSETS
	.align		4
.L_1873:
        /*00b4*/ 	.byte	0x04, 0x28
        /*00b6*/ 	.short	(.L_1875 - .L_1874)


	//   ....[0]....
.L_1874:
        /*00b8*/ 	.word	0x000009d0


	//   ....[1]....
        /*00bc*/ 	.word	0x00000a00


	//   ....[2]....
        /*00c0*/ 	.word	0x00000a10


	//   ....[3]....
        /*00c4*/ 	.word	0x00000a30


	//   ....[4]....
        /*00c8*/ 	.word	0x00000a50


	//   ....[5]....
        /*00cc*/ 	.word	0x00000a60


	//   ....[6]....
        /*00d0*/ 	.word	0x00000a90


	//   ....[7]....
        /*00d4*/ 	.word	0x00000ab0


	//   ....[8]....
        /*00d8*/ 	.word	0x00000ac0


	//   ....[9]....
        /*00dc*/ 	.word	0x00000af0


	//   ....[10]....
        /*00e0*/ 	.word	0x00000b10


	//   ....[11]....
        /*00e4*/ 	.word	0x00000b20


	//   ....[12]....
        /*00e8*/ 	.word	0x00000b50


	//   ....[13]....
        /*00ec*/ 	.word	0x00000b70


	//   ....[14]....
        /*00f0*/ 	.word	0x00000b80


	//   ....[15]....
        /*00f4*/ 	.word	0x00000e20


	//   ....[16]....
        /*00f8*/ 	.word	0x00000e80


	//   ....[17]....
        /*00fc*/ 	.word	0x00000ee0


	//   ....[18]....
        /*0100*/ 	.word	0x00000f40


	//   ....[19]....
        /*0104*/ 	.word	0x00000fb0


	//   ....[20]....
        /*0108*/ 	.word	0x00001020


	//   ....[21]....
        /*010c*/ 	.word	0x00001080


	//   ....[22]....
        /*0110*/ 	.word	0x000010e0


	//   ....[23]....
        /*0114*/ 	.word	0x00001140


	//   ....[24]....
        /*0118*/ 	.word	0x000011b0


	//   ....[25]....
        /*011c*/ 	.word	0x00001220


	//   ....[26]....
        /*0120*/ 	.word	0x00001280


	//   ....[27]....
        /*0124*/ 	.word	0x000012e0


	//   ....[28]....
        /*0128*/ 	.word	0x00001340


	//   ....[29]....
        /*012c*/ 	.word	0x000013a0


	//----- nvinfo : EIATTR_EXIT_INSTR_OFFSETS
	.align		4
.L_1875:
        /*0130*/ 	.byte	0x04, 0x1c
        /*0132*/ 	.short	(.L_1877 - .L_1876)


	//   ....[0]....
.L_1876:
        /*0134*/ 	.word	0x00000070


	//   ....[1]....
        /*0138*/ 	.word	0x00000dc0


	//----- nvinfo : EIATTR_MAX_THREADS
	.align		4
.L_1877:
        /*013c*/ 	.byte	0x04, 0x05
        /*013e*/ 	.short	(.L_1879 - .L_1878)
.L_1878:
        /*0140*/ 	.word	0x00000400
        /*0144*/ 	.word	0x00000001
        /*0148*/ 	.word	0x00000001


	//----- nvinfo : EIATTR_CRS_STACK_SIZE
	.align		4
.L_1879:
        /*014c*/ 	.byte	0x04, 0x1e
        /*014e*/ 	.short	(.L_1881 - .L_1880)
.L_1880:
        /*0150*/ 	.word	0x00000000
.L_1881:


//--------------------- .nv.info._ZN10layer_norm13ln_bwd_kernelINS_13Kernel_traitsI13__nv_bfloat16S2_S2_S2_fjLj8192ELj1ELj1ELj8ELj16ENS_18Kernel_traits_baseILj8192ES2_S2_S2_S2_fjLj256EEEEELb1ELb1ELb1ELb0EEEvNS_9BwdParamsE --------------------------
	.section	.nv.info._ZN10layer_norm13ln_bwd_kernelINS_13Kernel_traitsI13__nv_bfloat16S2_S2_S2_fjLj8192ELj1ELj1ELj8ELj16ENS_18Kernel_traits_baseILj8192ES2_S2_S2_S2_fjLj256EEEEELb1ELb1ELb1ELb0EEEvNS_9BwdParamsE,"",@"SHT_CUDA_INFO"
	.sectionflags	@""
	.align	4


	//----- nvinfo : EIATTR_CUDA_API_VERSION
	.align		4
        /*0000*/ 	.byte	0x04, 0x37
        /*0002*/ 	.short	(.L_1883 - .L_1882)
.L_1882:
        /*0004*/ 	.word	0x00000082


	//----- nvinfo : EIATTR_SW2861232_WAR
	.align		4
.L_1883:
        /*0008*/ 	.byte	0x01, 0x35
	.zero		2


	//----- nvinfo : EIATTR_PARAM_CBANK
	.align		4
        /*000c*/ 	.byte	0x04, 0x0a
        /*000e*/ 	.short	(.L_1885 - .L_1884)
	.align		4
.L_1884:
        /*0010*/ 	.word	index@(.nv.constant0._ZN10layer_norm13ln_bwd_kernelINS_13Kernel_traitsI13__nv_bfloat16S2_S2_S2_fjLj8192ELj1ELj1ELj8ELj16ENS_18Kernel_traits_baseILj8192ES2_S2_S2_S2_fjLj256EEEEELb1ELb1ELb1ELb0EEEvNS_9BwdParamsE)
        /*0014*/ 	.short	0x0160
        /*0016*/ 	.short	0x0128


	//----- nvinfo : EIATTR_CBANK_PARAM_SIZE
	.align		4
.L_1885:
        /*0018*/ 	.byte	0x03, 0x19
        /*001a*/ 	.short	0x0128


	//----- nvinfo : EIATTR_KPARAM_INFO
	.align		4
        /*001c*/ 	.byte	0x04, 0x17
        /*001e*/ 	.short	(.L_1887 - .L_1886)
.L_1886:
        /*0020*/ 	.word	0x00000000
        /*0024*/ 	.short	0x0000
        /*0026*/ 	.short	0x0000
        /*0028*/ 	.byte	0x00, 0xf0, 0xa1, 0x04


	//----- nvinfo : EIATTR_MAXREG_COUNT
	.align		4
.L_1887:
        /*002c*/ 	.byte	0x03, 0x1b
        /*002e*/ 	.short	0x00ff


	//----- nvinfo : EIATTR_NUM_BARRIERS
	.align		4
        /*0030*/ 	.byte	0x02, 0x4c
        /*0032*/ 	.byte	0x01
	.zero		1


	//----- nvinfo : EIATTR_ANNOTATIONS
	.align		4
        /*0034*/ 	.byte	0x04, 0x55
        /*0036*/ 	.short	(.L_1889 - .L_1888)


	//   ....[0]....
.L_1888:
        /* <DEDUP_REMOVED lines=32> */


	//----- nvinfo : EIATTR_MERCURY_ISA_VERSION
	.align		4
.L_1889:
        /*0228*/ 	.byte	0x03, 0x5f
        /*022a*/ 	.short	0x0000


	//----- nvinfo : EIATTR_COOP_GROUP_MASK_REGIDS
	.align		4
        /*022c*/ 	.byte	0x04, 0x29
        /*022e*/ 	.short	(.L_1891 - .L_1890)


	//   ....[0]....
.L_1890:
        /*0230*/ 	.word	0xffffffff


	//   ....[1]....
        /*0234*/ 	.word	0xffffffff


	//   ....[2]....
        /*0238*/ 	.word	0xffffffff


	//   ....[3]....
        /*023c*/ 	.word	0xffffffff


	//   ....[4]....
        /*0240*/ 	.word	0xffffffff


	//   ....[5]....
        /*0244*/ 	.word	0xffffffff


	//   ....[6]....
        /*0248*/ 	.word	0xffffffff


	//   ....[7]....
        /*024c*/ 	.word	0xffffffff


	//   ....[8]....
        /*0250*/ 	.word	0xffffffff


	//   ....[9]....
        /*0254*/ 	.word	0xffffffff


	//   ....[10]....
        /*0258*/ 	.word	0xffffffff


	//   ....[11]....
        /*025c*/ 	.word	0xffffffff


	//   ....[12]....
        /*0260*/ 	.word	0xffffffff


	//   ....[13]....
        /*0264*/ 	.word	0xffffffff


	//   ....[14]....
        /*0268*/ 	.word	0xffffffff


	//   ....[15]....
        /*026c*/ 	.word	0xffffffff


	//   ....[16]....
        /*0270*/ 	.word	0xffffffff


	//   ....[17]....
        /*0274*/ 	.word	0xffffffff


	//   ....[18]....
        /*0278*/ 	.word	0xffffffff


	//   ....[19]....
        /*027c*/ 	.word	0xffffffff


	//----- nvinfo : EIATTR_COOP_GROUP_INSTR_OFFSETS
	.align		4
.L_1891:
        /*0280*/ 	.byte	0x04, 0x28
        /*0282*/ 	.short	(.L_1893 - .L_1892)


	//   ....[0]....
.L_1892:
        /*0284*/ 	.word	0x00002a10


	//   ....[1]....
        /*0288*/ 	.word	0x00002a30


	//   ....[2]....
        /*028c*/ 	.word	0x00002a60


	//   ....[3]....
        /*0290*/ 	.word	0x00002a80


	//   ....[4]....
        /*0294*/ 	.word	0x00002aa0


	//   ....[5]....
        /*0298*/ 	.word	0x00002ac0


	//   ....[6]....
        /*029c*/ 	.word	0x00002ad0


	//   ....[7]....
        /*02a0*/ 	.word	0x00002b00


	//   ....[8]....
        /*02a4*/ 	.word	0x00002b10


	//   ....[9]....
        /*02a8*/ 	.word	0x00002b30


	//   ....[10]....
        /*02ac*/ 	.word	0x000074f0


	//   ....[11]....
        /*02b0*/ 	.word	0x00007570


	//   ....[12]....
        /*02b4*/ 	.word	0x000075f0


	//   ....[13]....
        /*02b8*/ 	.word	0x00007660


	//   ....[14]....
        /*02bc*/ 	.word	0x000076e0


	//   ....[15]....
        /*02c0*/ 	.word	0x00007750


	//   ....[16]....
        /*02c4*/ 	.word	0x000077d0


	//   ....[17]....
        /*02c8*/ 	.word	0x00007840


	//   ....[18]....
        /*02cc*/ 	.word	0x000078c0


	//   ....[19]....
        /*02d0*/ 	.word	0x00007930


	//----- nvinfo : EIATTR_EXIT_INSTR_OFFSETS
	.align		4
.L_1893:
        /*02d4*/ 	.byte	0x04, 0x1c
        /*02d6*/ 	.short	(.L_1895 - .L_1894)


	//   ....[0]....
.L_1894:
        /*02d8*/ 	.word	0x000073e0


	//   ....[1]....
        /*02dc*/ 	.word	0x00007490


	//----- nvinfo : EIATTR_MAX_THREADS
	.align		4
.L_1895:
        /*02e0*/ 	.byte	0x04, 0x05
        /*02e2*/ 	.short	(.L_1897 - .L_1896)
.L_1896:
        /*02e4*/ 	.word	0x00000100
        /*02e8*/ 	.word	0x00000001
        /*02ec*/ 	.word	0x00000001


	//----- nvinfo : EIATTR_CRS_STACK_SIZE
	.align		4
.L_1897:
        /*02f0*/ 	.byte	0x04, 0x1e
        /*02f2*/ 	.short	(.L_1899 - .L_1898)
.L_1898:
        /*02f4*/ 	.word	0x00000000
.L_1899:


//--------------------- .nv.info._ZN10layer_norm22ln_bwd_finalize_kernelINS_22Kernel_traits_finalizeILj8192E13__nv_bfloat16S2_S2_S2_fjLb1ELj1024ELj4ENS_18Kernel_traits_baseILj8192ES2_S2_S2_S2_fjLj1024EEEEELb1ELb1EEEvNS_9BwdParamsE --------------------------
	.section	.nv.info._ZN10layer_norm22ln_bwd_finalize_kernelINS_22Kernel_traits_finalizeILj8192E13__nv_bfloat16S2_S2_S2_fjLb1ELj1024ELj4ENS_18Kernel_traits_baseILj8192ES2_S2_S2_S2_fjLj1024EEEEELb1ELb1EEEvNS_9BwdParamsE,"",@"SHT_CUDA_INFO"
	.sectionflags	@""
	.align	4


	//----- nvinfo : EIATTR_CUDA_API_VERSION
	.align		4
        /*0000*/ 	.byte	0x04, 0x37
        /*0002*/ 	.short	(.L_1901 - .L_1900)
.L_1900:
        /*0004*/ 	.word	0x00000082


	//----- nvinfo : EIATTR_SW2861232_WAR
	.align		4
.L_1901:
        /*0008*/ 	.byte	0x01, 0x35
	.zero		2


	//----- nvinfo : EIATTR_PARAM_CBANK
	.align		4
        /*000c*/ 	.byte	0x04, 0x0a
        /*000e*/ 	.short	(.L_1903 - .L_1902)
	.align		4
.L_1902:
        /*0010*/ 	.word	index@(.nv.constant0._ZN10layer_norm22ln_bwd_finalize_kernelINS_22Kernel_traits_finalizeILj8192E13__nv_bfloat16S2_S2_S2_fjLb1ELj1024ELj4ENS_18Kernel_traits_baseILj8192ES2_S2_S2_S2_fjLj1024EEEEELb1ELb1EEEvNS_9BwdParamsE)
        /*0014*/ 	.short	0x0160
        /*0016*/ 	.short	0x0128


	//----- nvinfo : EIATTR_CBANK_PARAM_SIZE
	.align		4
.L_1903:
        /*0018*/ 	.byte	0x03, 0x19
        /*001a*/ 	.short	0x0128


	//----- nvinfo : EIATTR_KPARAM_INFO
	.align		4
        /*001c*/ 	.byte	0x04, 0x17
        /*001e*/ 	.short	(.L_1905 - .L_1904)
.L_1904:
        /*0020*/ 	.word	0x00000000
        /*0024*/ 	.short	0x0000
        /*0026*/ 	.short	0x0000
        /*0028*/ 	.byte	0x00, 0xf0, 0xa1, 0x04


	//----- nvinfo : EIATTR_MAXREG_COUNT
	.align		4
.L_1905:
        /*002c*/ 	.byte	0x03, 0x1b
        /*002e*/ 	.short	0x0040


	//----- nvinfo : EIATTR_NUM_BARRIERS
	.align		4
        /*0030*/ 	.byte	0x02, 0x4c
        /*0032*/ 	.byte	0x01
	.zero		1


	//----- nvinfo : EIATTR_MERCURY_ISA_VERSION
	.align		4
        /*0034*/ 	.byte	0x03, 0x5f
        /*0036*/ 	.short	0x0000


	//----- nvinfo : EIATTR_COOP_GROUP_MASK_REGIDS
	.align		4
        /*0038*/ 	.byte	0x04, 0x29
        /*003a*/ 	.short	(.L_1907 - .L_1906)


	//   ....[0]....
.L_1906:
        /*003c*/ 	.word	0xffffffff


	//   ....[1]....
        /*0040*/ 	.word	0xffffffff


	//   ....[2]....
        /*0044*/ 	.word	0xffffffff


	//   ....[3]....
        /*0048*/ 	.word	0xffffffff


	//   ....[4]....
        /*004c*/ 	.word	0xffffffff


	//   ....[5]....
        /*0050*/ 	.word	0xffffffff


	//   ....[6]....
        /*0054*/ 	.word	0xffffffff


	//   ....[7]....
        /*0058*/ 	.word	0xffffffff


	//   ....[8]....
        /*005c*/ 	.word	0xffffffff


	//   ....[9]....
        /*0060*/ 	.word	0xffffffff


	//   ....[10]....
        /*0064*/ 	.word	0xffffffff


	//   ....[11]....
        /*0068*/ 	.word	0xffffffff


	//   ....[12]....
        /*006c*/ 	.word	0xffffffff


	//   ....[13]....
        /*0070*/ 	.word	0xffffffff


	//   ....[14]....
        /*0074*/ 	.word	0xffffffff


	//   ....[15]....
        /*0078*/ 	.word	0xffffffff


	//   ....[16]....
        /*007c*/ 	.word	0xffffffff


	//   ....[17]....
        /*0080*/ 	.word	0xffffffff


	//   ....[18]....
        /*0084*/ 	.word	0xffffffff


	//   ....[19]....
        /*0088*/ 	.word	0xffffffff


	//   ....[20]....
        /*008c*/ 	.word	0xffffffff


	//   ....[21]....
        /*0090*/ 	.word	0xffffffff


	//   ....[22]....
        /*0094*/ 	.word	0xffffffff


	//   ....[23]....
        /*0098*/ 	.word	0xffffffff


	//   ....[24]....
        /*009c*/ 	.word	0xffffffff


	//   ....[25]....
        /*00a0*/ 	.word	0xffffffff


	//   ....[26]....
        /*00a4*/ 	.word	0xffffffff


	//   ....[27]....
        /*00a8*/ 	.word	0xffffffff


	//   ....[28]....
        /*00ac*/ 	.word	0xffffffff


	//   ....[29]....
        /*00b0*/ 	.word	0xffffffff


	//----- nvinfo : EIATTR_COOP_GROUP_INSTR_OFFSETS
	.align		4
.L_1907:
        /*00b4*/ 	.byte	0x04, 0x28
        /*00b6*/ 	.short	(.L_1909 - .L_1908)


	//   ....[0]....
.L_1908:
        /*00b8*/ 	.word	0x000009a0


	//   ....[1]....
        /*00bc*/ 	.word	0x000009d0


	//   ....[2]....
        /*00c0*/ 	.word	0x000009e0


	//   ....[3]....
        /*00c4*/ 	.word	0x00000a00


	//   ....[4]....
        /*00c8*/ 	.word	0x00000a20


	//   ....[5]....
        /*00cc*/ 	.word	0x00000a30


	//   ....[6]....
        /*00d0*/ 	.word	0x00000a60


	//   ....[7]....
        /*00d4*/ 	.word	0x00000a80


	//   ....[8]....
        /*00d8*/ 	.word	0x00000a90


	//   ....[9]....
        /*00dc*/ 	.word	0x00000ac0


	//   ....[10]....
        /*00e0*/ 	.word	0x00000ae0


	//   ....[11]....
        /*00e4*/ 	.word	0x00000af0


	//   ....[12]....
        /*00e8*/ 	.word	0x00000b20


	//   ....[13]....
        /*00ec*/ 	.word	0x00000b40


	//   ....[14]....
        /*00f0*/ 	.word	0x00000b50


	//   ....[15]....
        /*00f4*/ 	.word	0x00000dd0


	//   ....[16]....
        /*00f8*/ 	.word	0x00000e30


	//   ....[17]....
        /*00fc*/ 	.word	0x00000e90


	//   ....[18]....
        /*0100*/ 	.word	0x00000ef0


	//   ....[19]....
        /*0104*/ 	.word	0x00000f60


	//   ....[20]....
        /*0108*/ 	.word	0x00000fd0


	//   ....[21]....
        /*010c*/ 	.word	0x00001030


	//   ....[22]....
        /*0110*/ 	.word	0x00001090


	//   ....[23]....
        /*0114*/ 	.word	0x000010f0


	//   ....[24]....
        /*0118*/ 	.word	0x00001160


	//   ....[25]....
        /*011c*/ 	.word	0x000011d0


	//   ....[26]....
        /*0120*/ 	.word	0x00001230


	//   ....[27]....
        /*0124*/ 	.word	0x00001290


	//   ....[28]....
        /*0128*/ 	.word	0x000012f0


	//   ....[29]....
        /*012c*/ 	.word	0x00001350


	//----- nvinfo : EIATTR_EXIT_INSTR_OFFSETS
	.align		4
.L_1909:
        /*0130*/ 	.byte	0x04, 0x1c
        /*0132*/ 	.short	(.L_1911 - .L_1910)


	//   ....[0]....
.L_1910:
        /*0134*/ 	.word	0x00000070


	//   ....[1]....
        /*0138*/ 	.word	0x00000d70


	//----- nvinfo : EIATTR_MAX_THREADS
	.align		4
.L_1911:
        /*013c*/ 	.byte	0x04, 0x05
        /*013e*/ 	.short	(.L_1913 - .L_1912)
.L_1912:
        /*0140*/ 	.word	0x00000400
        /*0144*/ 	.word	0x00000001
        /*0148*/ 	.word	0x00000001


	//----- nvinfo : EIATTR_CRS_STACK_SIZE
	.align		4
.L_1913:
        /*014c*/ 	.byte	0x04, 0x1e
        /*014e*/ 	.short	(.L_1915 - .L_1914)
.L_1914:
        /*0150*/ 	.word	0x00000000
.L_1915:


//--------------------- .nv.info._ZN10layer_norm13ln_bwd_kernelINS_13Kernel_traitsI13__nv_bfloat16S2_S2_S2_fjLj8192ELj1ELj1ELj8ELj16ENS_18Kernel_traits_baseILj8192ES2_S2_S2_S2_fjLj256EEEEELb1ELb1ELb1ELb1EEEvNS_9BwdParamsE --------------------------
	.section	.nv.info._ZN10layer_norm13ln_bwd_kernelINS_13Kernel_traitsI13__nv_bfloat16S2_S2_S2_fjLj8192ELj1ELj1ELj8ELj16ENS_18Kernel_traits_baseILj8192ES2_S2_S2_S2_fjLj256EEEEELb1ELb1ELb1ELb1EEEvNS_9BwdParamsE,"",@"SHT_CUDA_INFO"
	.sectionflags	@""
	.align	4


	//----- nvinfo : EIATTR_CUDA_API_VERSION
	.align		4
        /*0000*/ 	.byte	0x04, 0x37
        /*0002*/ 	.short	(.L_1917 - .L_1916)
.L_1916:
        /*0004*/ 	.word	0x00000082


	//----- nvinfo : EIATTR_SW2861232_WAR
	.align		4
.L_1917:
        /*0008*/ 	.byte	0x01, 0x35
	.zero		2


	//----- nvinfo : EIATTR_PARAM_CBANK
	.align		4
        /*000c*/ 	.byte	0x04, 0x0a
        /*000e*/ 	.short	(.L_1919 - .L_1918)
	.align		4
.L_1918:
        /*0010*/ 	.word	index@(.nv.constant0._ZN10layer_norm13ln_bwd_kernelINS_13Kernel_traitsI13__nv_bfloat16S2_S2_S2_fjLj8192ELj1ELj1ELj8ELj16ENS_18Kernel_traits_baseILj8192ES2_S2_S2_S2_fjLj256EEEEELb1ELb1ELb1ELb1EEEvNS_9BwdParamsE)
        /*0014*/ 	.short	0x0160
        /*0016*/ 	.short	0x0128


	//----- nvinfo : EIATTR_CBANK_PARAM_SIZE
	.align		4
.L_1919:
        /*0018*/ 	.byte	0x03, 0x19
        /*001a*/ 	.short	0x0128


	//----- nvinfo : EIATTR_KPARAM_INFO
	.align		4
        /*001c*/ 	.byte	0x04, 0x17
        /*001e*/ 	.short	(.L_1921 - .L_1920)
.L_1920:
        /*0020*/ 	.word	0x00000000
        /*0024*/ 	.short	0x0000
        /*0026*/ 	.short	0x0000
        /*0028*/ 	.byte	0x00, 0xf0, 0xa1, 0x04


	//----- nvinfo : EIATTR_MAXREG_COUNT
	.align		4
.L_1921:
        /*002c*/ 	.byte	0x03, 0x1b
        /*002e*/ 	.short	0x00ff


	//----- nvinfo : EIATTR_NUM_BARRIERS
	.align		4
        /*0030*/ 	.byte	0x02, 0x4c
        /*0032*/ 	.byte	0x01
	.zero		1


	//----- nvinfo : EIATTR_ANNOTATIONS
	.align		4
        /*0034*/ 	.byte	0x04, 0x55
        /*0036*/ 	.short	(.L_1923 - .L_1922)


	//   ....[0]....
.L_1922:
        /* <DEDUP_REMOVED lines=14> */


	//----- nvinfo : EIATTR_MERCURY_ISA_VERSION
	.align		4
.L_1923:
        /*0108*/ 	.byte	0x03, 0x5f
        /*010a*/ 	.short	0x0000


	//----- nvinfo : EIATTR_COOP_GROUP_MASK_REGIDS
	.align		4
        /*010c*/ 	.byte	0x04, 0x29
        /*010e*/ 	.short	(.L_1925 - .L_1924)


	//   ....[0]....
.L_1924:
        /*0110*/ 	.word	0xffffffff


	//   ....[1]....
        /*0114*/ 	.word	0xffffffff


	//   ....[2]....
        /*0118*/ 	.word	0xffffffff


	//   ....[3]....
        /*011c*/ 	.word	0xffffffff


	//   ....[4]....
        /*0120*/ 	.word	0xffffffff


	//   ....[5]....
        /*0124*/ 	.word	0xffffffff


	//   ....[6]....
        /*0128*/ 	.word	0xffffffff


	//   ....[7]....
        /*012c*/ 	.word	0xffffffff


	//   ....[8]....
        /*0130*/ 	.word	0xffffffff


	//   ....[9]....
        /*0134*/ 	.word	0xffffffff


	//   ....[10]....
        /*0138*/ 	.word	0xffffffff


	//   ....[11]....
        /*013c*/ 	.word	0xffffffff


	//   ....[12]....
        /*0140*/ 	.word	0xffffffff


	//   ....[13]....
        /*0144*/ 	.word	0xffffffff


	//   ....[14]....
        /*0148*/ 	.word	0xffffffff


	//   ....[15]....
        /*014c*/ 	.word	0xffffffff


	//   ....[16]....
        /*0150*/ 	.word	0xffffffff


	//   ....[17]....
        /*0154*/ 	.word	0xffffffff


	//   ....[18]....
        /*0158*/ 	.word	0xffffffff


	//   ....[19]....
        /*015c*/ 	.word	0xffffffff


	//----- nvinfo : EIATTR_COOP_GROUP_INSTR_OFFSETS
	.align		4
.L_1925:
        /*0160*/ 	.byte	0x04, 0x28
        /*0162*/ 	.short	(.L_1927 - .L_1926)


	//   ....[0]....
.L_1926:
        /*0164*/ 	.word	0x000024f0


	//   ....[1]....
        /*0168*/ 	.word	0x00002510


	//   ....[2]....
        /*016c*/ 	.word	0x00002540


	//   ....[3]....
        /*0170*/ 	.word	0x00002560


	//   ....[4]....
        /*0174*/ 	.word	0x00002580


	//   ....[5]....
        /*0178*/ 	.word	0x000025a0


	//   ....[6]....
        /*017c*/ 	.word	0x000025c0


	//   ....[7]....
        /*0180*/ 	.word	0x000025e0


	//   ....[8]....
        /*0184*/ 	.word	0x000025f0


	//   ....[9]....
        /*0188*/ 	.word	0x00002610


	//   ....[10]....
        /*018c*/ 	.word	0x00006ca0


	//   ....[11]....
        /*0190*/ 	.word	0x00006d00


	//   ....[12]....
        /*0194*/ 	.word	0x00006d60


	//   ....[13]....
        /*0198*/ 	.word	0x00006db0


	//   ....[14]....
        /*019c*/ 	.word	0x00006e10


	//   ....[15]....
        /*01a0*/ 	.word	0x00006e60


	//   ....[16]....
        /*01a4*/ 	.word	0x00006ec0


	//   ....[17]....
        /*01a8*/ 	.word	0x00006f10


	//   ....[18]....
        /*01ac*/ 	.word	0x00006f70


	//   ....[19]....
        /*01b0*/ 	.word	0x00006fc0


	//----- nvinfo : EIATTR_EXIT_INSTR_OFFSETS
	.align		4
.L_1927:
        /*01b4*/ 	.byte	0x04, 0x1c
        /*01b6*/ 	.short	(.L_1929 - .L_1928)


	//   ....[0]....
.L_1928:
        /*01b8*/ 	.word	0x00006c60


	//----- nvinfo : EIATTR_MAX_THREADS
	.align		4
.L_1929:
        /*01bc*/ 	.byte	0x04, 0x05
        /*01be*/ 	.short	(.L_1931 - .L_1930)
.L_1930:
        /*01c0*/ 	.word	0x00000100
        /*01c4*/ 	.word	0x00000001
        /*01c8*/ 	.word	0x00000001


	//----- nvinfo : EIATTR_CRS_STACK_SIZE
	.align		4
.L_1931:
        /*01cc*/ 	.byte	0x04, 0x1e
        /*01ce*/ 	.short	(.L_1933 - .L_1932)
.L_1932:
        /*01d0*/ 	.word	0x00000000
.L_1933:


//--------------------- .nv.info._ZN10layer_norm13ln_bwd_kernelINS_13Kernel_traitsI6__halfS2_S2_S2_fjLj8192ELj1ELj1ELj8ELj16ENS_18Kernel_traits_baseILj8192ES2_S2_S2_S2_fjLj256EEEEELb0ELb0ELb0ELb0EEEvNS_9BwdParamsE --------------------------
	.section	.nv.info._ZN10layer_norm13ln_bwd_kernelINS_13Kernel_traitsI6__halfS2_S2_S2_fjLj8192ELj1ELj1ELj8ELj16ENS_18Kernel_traits_baseILj8192ES2_S2_S2_S2_fjLj256EEEEELb0ELb0ELb0ELb0EEEvNS_9BwdParamsE,"",@"SHT_CUDA_INFO"
	.sectionflags	@""
	.align	4


	//----- nvinfo : EIATTR_CUDA_API_VERSION
	.align		4
        /*0000*/ 	.byte	0x04, 0x37
        /*0002*/ 	.short	(.L_1935 - .L_1934)
.L_1934:
        /*0004*/ 	.word	0x00000082


	//----- nvinfo : EIATTR_SW2861232_WAR
	.align		4
.L_1935:
        /*0008*/ 	.byte	0x01, 0x35
	.zero		2


	//----- nvinfo : EIATTR_PARAM_CBANK
	.align		4
        /*000c*/ 	.byte	0x04, 0x0a
        /*000e*/ 	.short	(.L_1937 - .L_1936)
	.align		4
.L_1936:
        /*0010*/ 	.word	index@(.nv.constant0._ZN10layer_norm13ln_bwd_kernelINS_13Kernel_traitsI6__halfS2_S2_S2_fjLj8192ELj1ELj1ELj8ELj16ENS_18Kernel_traits_baseILj8192ES2_S2_S2_S2_fjLj256EEEEELb0ELb0ELb0ELb0EEEvNS_9BwdParamsE)
        /*0014*/ 	.short	0x0160
        /*0016*/ 	.short	0x0128


	//----- nvinfo : EIATTR_CBANK_PARAM_SIZE
	.align		4
.L_1937:
        /*0018*/ 	.byte	0x03, 0x19
        /*001a*/ 	.short	0x0128


	//----- nvinfo : EIATTR_KPARAM_INFO
	.align		4
        /*001c*/ 	.byte	0x04, 0x17
        /*001e*/ 	.short	(.L_1939 - .L_1938)
.L_1938:
        /*0020*/ 	.word	0x00000000
        /*0024*/ 	.short	0x0000
        /*0026*/ 	.short	0x0000
        /*0028*/ 	.byte	0x00, 0xf0, 0xa1, 0x04


	//----- nvinfo : EIATTR_MAXREG_COUNT
	.align		4
.L_1939:
        /*002c*/ 	.byte	0x03, 0x1b
        /*002e*/ 	.short	0x00ff


	//----- nvinfo : EIATTR_NUM_BARRIERS
	.align		4
        /*0030*/ 	.byte	0x02, 0x4c
        /*0032*/ 	.byte	0x01
	.zero		1


	//----- nvinfo : EIATTR_MERCURY_ISA_VERSION
	.align		4
        /*0034*/ 	.byte	0x03, 0x5f
        /*0036*/ 	.short	0x0000


	//----- nvinfo : EIATTR_COOP_GROUP_MASK_REGIDS
	.align		4
        /*0038*/ 	.byte	0x04, 0x29
        /*003a*/ 	.short	(.L_1941 - .L_1940)


	//   ....[0]....
.L_1940:
        /*003c*/ 	.word	0xffffffff


	//   ....[1]....
        /*0040*/ 	.word	0xffffffff


	//   ....[2]....
        /*0044*/ 	.word	0xffffffff


	//   ....[3]....
        /*0048*/ 	.word	0xffffffff


	//   ....[4]....
        /*004c*/ 	.word	0xffffffff


	//   ....[5]....
        /*0050*/ 	.word	0xffffffff


	//   ....[6]....
        /*0054*/ 	.word	0xffffffff


	//   ....[7]....
        /*0058*/ 	.word	0xffffffff


	//   ....[8]....
        /*005c*/ 	.word	0xffffffff


	//   ....[9]....
        /*0060*/ 	.word	0xffffffff


	//   ....[10]....
        /*0064*/ 	.word	0xffffffff


	//   ....[11]....
        /*0068*/ 	.word	0xffffffff


	//   ....[12]....
        /*006c*/ 	.word	0xffffffff


	//   ....[13]....
        /*0070*/ 	.word	0xffffffff


	//   ....[14]....
        /*0074*/ 	.word	0xffffffff


	//   ....[15]....
        /*0078*/ 	.word	0xffffffff


	//   ....[16]....
        /*007c*/ 	.word	0xffffffff


	//   ....[17]....
        /*0080*/ 	.word	0xffffffff


	//   ....[18]....
        /*0084*/ 	.word	0xffffffff


	//   ....[19]....
        /*0088*/ 	.word	0xffffffff


	//----- nvinfo : EIATTR_COOP_GROUP_INSTR_OFFSETS
	.align		4
.L_1941:
        /*008c*/ 	.byte	0x04, 0x28
        /*008e*/ 	.short	(.L_1943 - .L_1942)


	//   ....[0]....
.L_1942:
        /*0090*/ 	.word	0x00001db0


	//   ....[1]....
        /*0094*/ 	.word	0x00001dd0


	//   ....[2]....
        /*0098*/ 	.word	0x00001df0


	//   ....[3]....
        /*009c*/ 	.word	0x00001e10


	//   ....[4]....
        /*00a0*/ 	.word	0x00001e30


	//   ....[5]....
        /*00a4*/ 	.word	0x00001e50


	//   ....[6]....
        /*00a8*/ 	.word	0x00001e70


	//   ....[7]....
        /*00ac*/ 	.word	0x00001e90


	//   ....[8]....
        /*00b0*/ 	.word	0x00001eb0


	//   ....[9]....
        /*00b4*/ 	.word	0x00001ed0


	//   ....[10]....
        /*00b8*/ 	.word	0x000038b0


	//   ....[11]....
        /*00bc*/ 	.word	0x00003930


	//   ....[12]....
        /*00c0*/ 	.word	0x000039b0


	//   ....[13]....
        /*00c4*/ 	.word	0x00003a20


	//   ....[14]....
        /*00c8*/ 	.word	0x00003aa0


	//   ....[15]....
        /*00cc*/ 	.word	0x00003b10


	//   ....[16]....
        /*00d0*/ 	.word	0x00003b90


	//   ....[17]....
        /*00d4*/ 	.word	0x00003c00


	//   ....[18]....
        /*00d8*/ 	.word	0x00003c80


	//   ....[19]....
        /*00dc*/ 	.word	0x00003cf0


	//----- nvinfo : EIATTR_EXIT_INSTR_OFFSETS
	.align		4
.L_1943:
        /*00e0*/ 	.byte	0x04, 0x1c
        /*00e2*/ 	.short	(.L_1945 - .L_1944)


	//   ....[0]....
.L_1944:
        /*00e4*/ 	.word	0x000037d0


	//   ....[1]....
        /*00e8*/ 	.word	0x00003850


	//----- nvinfo : EIATTR_MAX_THREADS
	.align		4
.L_1945:
        /*00ec*/ 	.byte	0x04, 0x05
        /*00ee*/ 	.short	(.L_1947 - .L_1946)
.L_1946:
        /*00f0*/ 	.word	0x00000100
        /*00f4*/ 	.word	0x00000001
        /*00f8*/ 	.word	0x00000001


	//----- nvinfo : EIATTR_CRS_STACK_SIZE
	.align		4
.L_1947:
        /*00fc*/ 	.byte	0x04, 0x1e
        /*00fe*/ 	.short	(.L_1949 - .L_1948)
.L_1948:
        /*0100*/ 	.word	0x00000000
.L_1949:


//--------------------- .nv.info._ZN10layer_norm13ln_bwd_kernelINS_13Kernel_traitsI6__halfS2_S2_S2_fjLj8192ELj1ELj1ELj8ELj16ENS_18Kernel_traits_baseILj8192ES2_S2_S2_S2_fjLj256EEEEELb0ELb0ELb0ELb1EEEvNS_9BwdParamsE --------------------------
	.section	.nv.info._ZN10layer_norm13ln_bwd_kernelINS_13Kernel_traitsI6__halfS2_S2_S2_fjLj8192ELj1ELj1ELj8ELj16ENS_18Kernel_traits_baseILj8192ES2_S2_S2_S2_fjLj256EEEEELb0ELb0ELb0ELb1EEEvNS_9BwdParamsE,"",@"SHT_CUDA_INFO"
	.sectionflags	@""
	.align	4


	//----- nvinfo : EIATTR_CUDA_API_VERSION
	.align		4
        /*0000*/ 	.byte	0x04, 0x37
        /*0002*/ 	.short	(.L_1951 - .L_1950)
.L_1950:
        /*0004*/ 	.word	0x00000082


	//----- nvinfo : EIATTR_SW2861232_WAR
	.align		4
.L_1951:
        /*0008*/ 	.byte	0x01, 0x35
	.zero		2


	//----- nvinfo : EIATTR_PARAM_CBANK
	.align		4
        /*000c*/ 	.byte	0x04, 0x0a
        /*000e*/ 	.short	(.L_1953 - .L_1952)
	.align		4
.L_1952:
        /*0010*/ 	.word	index@(.nv.constant0._ZN10layer_norm13ln_bwd_kernelINS_13Kernel_traitsI6__halfS2_S2_S2_fjLj8192ELj1ELj1ELj8ELj16ENS_18Kernel_traits_baseILj8192ES2_S2_S2_S2_fjLj256EEEEELb0ELb0ELb0ELb1EEEvNS_9BwdParamsE)
        /*0014*/ 	.short	0x0160
        /*0016*/ 	.short	0x0128


	//----- nvinfo : EIATTR_CBANK_PARAM_SIZE
	.align		4
.L_1953:
        /*0018*/ 	.byte	0x03, 0x19
        /*001a*/ 	.short	0x0128


	//----- nvinfo : EIATTR_KPARAM_INFO
	.align		4
        /*001c*/ 	.byte	0x04, 0x17
        /*001e*/ 	.short	(.L_1955 - .L_1954)
.L_1954:
        /*0020*/ 	.word	0x00000000
        /*0024*/ 	.short	0x0000
        /*0026*/ 	.short	0x0000
        /*0028*/ 	.byte	0x00, 0xf0, 0xa1, 0x04


	//----- nvinfo : EIATTR_MAXREG_COUNT
	.align		4
.L_1955:
        /*002c*/ 	.byte	0x03, 0x1b
        /*002e*/ 	.short	0x00ff


	//----- nvinfo : EIATTR_NUM_BARRIERS
	.align		4
        /*0030*/ 	.byte	0x02, 0x4c
        /*0032*/ 	.byte	0x01
	.zero		1


	//----- nvinfo : EIATTR_MERCURY_ISA_VERSION
	.align		4
        /*0034*/ 	.byte	0x03, 0x5f
        /*0036*/ 	.short	0x0000


	//----- nvinfo : EIATTR_COOP_GROUP_MASK_REGIDS
	.align		4
        /*0038*/ 	.byte	0x04, 0x29
        /*003a*/ 	.short	(.L_1957 - .L_1956)


	//   ....[0]....
.L_1956:
        /*003c*/ 	.word	0xffffffff


	//   ....[1]....
        /*0040*/ 	.word	0xffffffff


	//   ....[2]....
        /*0044*/ 	.word	0xffffffff


	//   ....[3]....
        /*0048*/ 	.word	0xffffffff


	//   ....[4]....
        /*004c*/ 	.word	0xffffffff


	//   ....[5]....
        /*0050*/ 	.word	0xffffffff


	//   ....[6]....
        /*0054*/ 	.word	0xffffffff


	//   ....[7]....
        /*0058*/ 	.word	0xffffffff


	//   ....[8]....
        /*005c*/ 	.word	0xffffffff


	//   ....[9]....
        /*0060*/ 	.word	0xffffffff


	//   ....[10]....
        /*0064*/ 	.word	0xffffffff


	//   ....[11]....
        /*0068*/ 	.word	0xffffffff


	//   ....[12]....
        /*006c*/ 	.word	0xffffffff


	//   ....[13]....
        /*0070*/ 	.word	0xffffffff


	//   ....[14]....
        /*0074*/ 	.word	0xffffffff


	//   ....[15]....
        /*0078*/ 	.word	0xffffffff


	//   ....[16]....
        /*007c*/ 	.word	0xffffffff


	//   ....[17]....
        /*0080*/ 	.word	0xffffffff


	//   ....[18]....
        /*0084*/ 	.word	0xffffffff


	//   ....[19]....
        /*0088*/ 	.word	0xffffffff


	//----- nvinfo : EIATTR_COOP_GROUP_INSTR_OFFSETS
	.align		4
.L_1957:
        /*008c*/ 	.byte	0x04, 0x28
        /*008e*/ 	.short	(.L_1959 - .L_1958)


	//   ....[0]....
.L_1958:
        /*0090*/ 	.word	0x00001c70


	//   ....[1]....
        /*0094*/ 	.word	0x00001c90


	//   ....[2]....
        /*0098*/ 	.word	0x00001cb0


	//   ....[3]....
        /*009c*/ 	.word	0x00001cd0


	//   ....[4]....
        /*00a0*/ 	.word	0x00001cf0


	//   ....[5]....
        /*00a4*/ 	.word	0x00001d10


	//   ....[6]....
        /*00a8*/ 	.word	0x00001d30


	//   ....[7]....
        /*00ac*/ 	.word	0x00001d50


	//   ....[8]....
        /*00b0*/ 	.word	0x00001d70


	//   ....[9]....
        /*00b4*/ 	.word	0x00001d90


	//   ....[10]....
        /*00b8*/ 	.word	0x000038b0


	//   ....[11]....
        /*00bc*/ 	.word	0x00003930


	//   ....[12]....
        /*00c0*/ 	.word	0x000039b0


	//   ....[13]....
        /*00c4*/ 	.word	0x00003a20


	//   ....[14]....
        /*00c8*/ 	.word	0x00003aa0


	//   ....[15]....
        /*00cc*/ 	.word	0x00003b10


	//   ....[16]....
        /*00d0*/ 	.word	0x00003b90


	//   ....[17]....
        /*00d4*/ 	.word	0x00003c00


	//   ....[18]....
        /*00d8*/ 	.word	0x00003c80


	//   ....[19]....
        /*00dc*/ 	.word	0x00003cf0


	//----- nvinfo : EIATTR_EXIT_INSTR_OFFSETS
	.align		4
.L_1959:
        /*00e0*/ 	.byte	0x04, 0x1c
        /*00e2*/ 	.short	(.L_1961 - .L_1960)


	//   ....[0]....
.L_1960:
        /*00e4*/ 	.word	0x00003850


	//----- nvinfo : EIATTR_MAX_THREADS
	.align		4
.L_1961:
        /*00e8*/ 	.byte	0x04, 0x05
        /*00ea*/ 	.short	(.L_1963 - .L_1962)
.L_1962:
        /*00ec*/ 	.word	0x00000100
        /*00f0*/ 	.word	0x00000001
        /*00f4*/ 	.word	0x00000001


	//----- nvinfo : EIATTR_CRS_STACK_SIZE
	.align		4
.L_1963:
        /*00f8*/ 	.byte	0x04, 0x1e
        /*00fa*/ 	.short	(.L_1965 - .L_1964)
.L_1964:
        /*00fc*/ 	.word	0x00000000
.L_1965:


//--------------------- .nv.info._ZN10layer_norm13ln_bwd_kernelINS_13Kernel_traitsI6__halfS2_S2_S2_fjLj8192ELj1ELj1ELj8ELj16ENS_18Kernel_traits_baseILj8192ES2_S2_S2_S2_fjLj256EEEEELb0ELb0ELb1ELb0EEEvNS_9BwdParamsE --------------------------
	.section	.nv.info._ZN10layer_norm13ln_bwd_kernelINS_13Kernel_traitsI6__halfS2_S2_S2_fjLj8192ELj1ELj1ELj8ELj16ENS_18Kernel_traits_baseILj8192ES2_S2_S2_S2_fjLj256EEEEELb0ELb0ELb1ELb0EEEvNS_9BwdParamsE,"",@"SHT_CUDA_INFO"
	.sectionflags	@""
	.align	4


	//----- nvinfo : EIATTR_CUDA_API_VERSION
	.align		4
        /*0000*/ 	.byte	0x04, 0x37
        /*0002*/ 	.short	(.L_1967 - .L_1966)
.L_1966:
        /*0004*/ 	.word	0x00000082


	//----- nvinfo : EIATTR_SW2861232_WAR
	.align		4
.L_1967:
        /*0008*/ 	.byte	0x01, 0x35
	.zero		2


	//----- nvinfo : EIATTR_PARAM_CBANK
	.align		4
        /*000c*/ 	.byte	0x04, 0x0a
        /*000e*/ 	.short	(.L_1969 - .L_1968)
	.align		4
.L_1968:
        /*0010*/ 	.word	index@(.nv.constant0._ZN10layer_norm13ln_bwd_kernelINS_13Kernel_traitsI6__halfS2_S2_S2_fjLj8192ELj1ELj1ELj8ELj16ENS_18Kernel_traits_baseILj8192ES2_S2_S2_S2_fjLj256EEEEELb0ELb0ELb1ELb0EEEvNS_9BwdParamsE)
        /*0014*/ 	.short	0x0160
        /*0016*/ 	.short	0x0128


	//----- nvinfo : EIATTR_CBANK_PARAM_SIZE
	.align		4
.L_1969:
        /*0018*/ 	.byte	0x03, 0x19
        /*001a*/ 	.short	0x0128


	//----- nvinfo : EIATTR_KPARAM_INFO
	.align		4
        /*001c*/ 	.byte	0x04, 0x17
        /*001e*/ 	.short	(.L_1971 - .L_1970)
.L_1970:
        /*0020*/ 	.word	0x00000000
        /*0024*/ 	.short	0x0000
        /*0026*/ 	.short	0x0000
        /*0028*/ 	.byte	0x00, 0xf0, 0xa1, 0x04


	//----- nvinfo : EIATTR_MAXREG_COUNT
	.align		4
.L_1971:
        /*002c*/ 	.byte	0x03, 0x1b
        /*002e*/ 	.short	0x00ff


	//----- nvinfo : EIATTR_NUM_BARRIERS
	.align		4
        /*0030*/ 	.byte	0x02, 0x4c
        /*0032*/ 	.byte	0x01
	.zero		1


	//----- nvinfo : EIATTR_MERCURY_ISA_VERSION
	.align		4
        /*0034*/ 	.byte	0x03, 0x5f
        /*0036*/ 	.short	0x0000


	//----- nvinfo : EIATTR_COOP_GROUP_MASK_REGIDS
	.align		4
        /*0038*/ 	.byte	0x04, 0x29
        /*003a*/ 	.short	(.L_1973 - .L_1972)


	//   ....[0]....
.L_1972:
        /*003c*/ 	.word	0xffffffff


	//   ....[1]....
        /*0040*/ 	.word	0xffffffff


	//   ....[2]....
        /*0044*/ 	.word	0xffffffff


	//   ....[3]....
        /*0048*/ 	.word	0xffffffff


	//   ....[4]....
        /*004c*/ 	.word	0xffffffff


	//   ....[5]....
        /*0050*/ 	.word	0xffffffff


	//   ....[6]....
        /*0054*/ 	.word	0xffffffff


	//   ....[7]....
        /*0058*/ 	.word	0xffffffff


	//   ....[8]....
        /*005c*/ 	.word	0xffffffff


	//   ....[9]....
        /*0060*/ 	.word	0xffffffff


	//   ....[10]....
        /*0064*/ 	.word	0xffffffff


	//   ....[11]....
        /*0068*/ 	.word	0xffffffff


	//   ....[12]....
        /*006c*/ 	.word	0xffffffff


	//   ....[13]....
        /*0070*/ 	.word	0xffffffff


	//   ....[14]....
        /*0074*/ 	.word	0xffffffff


	//   ....[15]....
        /*0078*/ 	.word	0xffffffff


	//   ....[16]....
        /*007c*/ 	.word	0xffffffff


	//   ....[17]....
        /*0080*/ 	.word	0xffffffff


	//   ....[18]....
        /*0084*/ 	.word	0xffffffff


	//   ....[19]....
        /*0088*/ 	.word	0xffffffff


	//----- nvinfo : EIATTR_COOP_GROUP_INSTR_OFFSETS
	.align		4
.L_1973:
        /*008c*/ 	.byte	0x04, 0x28
        /*008e*/ 	.short	(.L_1975 - .L_1974)


	//   ....[0]....
.L_1974:
        /*0090*/ 	.word	0x00001ff0


	//   ....[1]....
        /*0094*/ 	.word	0x00002010


	//   ....[2]....
        /*0098*/ 	.word	0x00002030


	//   ....[3]....
        /*009c*/ 	.word	0x00002050


	//   ....[4]....
        /*00a0*/ 	.word	0x00002070


	//   ....[5]....
        /*00a4*/ 	.word	0x00002090


	//   ....[6]....
        /*00a8*/ 	.word	0x000020b0


	//   ....[7]....
        /*00ac*/ 	.word	0x000020d0


	//   ....[8]....
        /*00b0*/ 	.word	0x000020f0


	//   ....[9]....
        /*00b4*/ 	.word	0x00002110


	//   ....[10]....
        /*00b8*/ 	.word	0x00004e10


	//   ....[11]....
        /*00bc*/ 	.word	0x00004e90


	//   ....[12]....
        /*00c0*/ 	.word	0x00004f10


	//   ....[13]....
        /*00c4*/ 	.word	0x00004f80


	//   ....[14]....
        /*00c8*/ 	.word	0x00005000


	//   ....[15]....
        /*00cc*/ 	.word	0x00005070


	//   ....[16]....
        /*00d0*/ 	.word	0x000050f0


	//   ....[17]....
        /*00d4*/ 	.word	0x00005160


	//   ....[18]....
        /*00d8*/ 	.word	0x000051e0


	//   ....[19]....
        /*00dc*/ 	.word	0x00005250


	//----- nvinfo : EIATTR_EXIT_INSTR_OFFSETS
	.align		4
.L_1975:
        /*00e0*/ 	.byte	0x04, 0x1c
        /*00e2*/ 	.short	(.L_1977 - .L_1976)


	//   ....[0]....
.L_1976:
        /*00e4*/ 	.word	0x00004d30


	//   ....[1]....
        /*00e8*/ 	.word	0x00004db0


	//----- nvinfo : EIATTR_MAX_THREADS
	.align		4
.L_1977:
        /*00ec*/ 	.byte	0x04, 0x05
        /*00ee*/ 	.short	(.L_1979 - .L_1978)
.L_1978:
        /*00f0*/ 	.word	0x00000100
        /*00f4*/ 	.word	0x00000001
        /*00f8*/ 	.word	0x00000001


	//----- nvinfo : EIATTR_CRS_STACK_SIZE
	.align		4
.L_1979:
        /*00fc*/ 	.byte	0x04, 0x1e
        /*00fe*/ 	.short	(.L_1981 - .L_1980)
.L_1980:
        /*0100*/ 	.word	0x00000000
.L_1981:


//--------------------- .nv.info._ZN10layer_norm13ln_bwd_kernelINS_13Kernel_traitsI6__halfS2_S2_S2_fjLj8192ELj1ELj1ELj8ELj16ENS_18Kernel_traits_baseILj8192ES2_S2_S2_S2_fjLj256EEEEELb0ELb0ELb1ELb1EEEvNS_9BwdParamsE --------------------------
	.section	.nv.info._ZN10layer_norm13ln_bwd_kernelINS_13Kernel_traitsI6__halfS2_S2_S2_fjLj8192ELj1ELj1ELj8ELj16ENS_18Kernel_traits_baseILj8192ES2_S2_S2_S2_fjLj256EEEEELb0ELb0ELb1ELb1EEEvNS_9BwdParamsE,"",@"SHT_CUDA_INFO"
	.sectionflags	@""
	.align	4


	//----- nvinfo : EIATTR_CUDA_API_VERSION
	.align		4
        /*0000*/ 	.byte	0x04, 0x37
        /*0002*/ 	.short	(.L_1983 - .L_1982)
.L_1982:
        /*0004*/ 	.word	0x00000082


	//----- nvinfo : EIATTR_SW2861232_WAR
	.align		4
.L_1983:
        /*0008*/ 	.byte	0x01, 0x35
	.zero		2


	//----- nvinfo : EIATTR_PARAM_CBANK
	.align		4
        /*000c*/ 	.byte	0x04, 0x0a
        /*000e*/ 	.short	(.L_1985 - .L_1984)
	.align		4
.L_1984:
        /*0010*/ 	.word	index@(.nv.constant0._ZN10layer_norm13ln_bwd_kernelINS_13Kernel_traitsI6__halfS2_S2_S2_fjLj8192ELj1ELj1ELj8ELj16ENS_18Kernel_traits_baseILj8192ES2_S2_S2_S2_fjLj256EEEEELb0ELb0ELb1ELb1EEEvNS_9BwdParamsE)
        /*0014*/ 	.short	0x0160
        /*0016*/ 	.short	0x0128


	//----- nvinfo : EIATTR_CBANK_PARAM_SIZE
	.align		4
.L_1985:
        /*0018*/ 	.byte	0x03, 0x19
        /*001a*/ 	.short	0x0128


	//----- nvinfo : EIATTR_KPARAM_INFO
	.align		4
        /*001c*/ 	.byte	0x04, 0x17
        /*001e*/ 	.short	(.L_1987 - .L_1986)
.L_1986:
        /*0020*/ 	.word	0x00000000
        /*0024*/ 	.short	0x0000
        /*0026*/ 	.short	0x0000
        /*0028*/ 	.byte	0x00, 0xf0, 0xa1, 0x04


	//----- nvinfo : EIATTR_MAXREG_COUNT
	.align		4
.L_1987:
        /*002c*/ 	.byte	0x03, 0x1b
        /*002e*/ 	.short	0x00ff


	//----- nvinfo : EIATTR_NUM_BARRIERS
	.align		4
        /*0030*/ 	.byte	0x02, 0x4c
        /*0032*/ 	.byte	0x01
	.zero		1


	//----- nvinfo : EIATTR_MERCURY_ISA_VERSION
	.align		4
        /*0034*/ 	.byte	0x03, 0x5f
        /*0036*/ 	.short	0x0000


	//----- nvinfo : EIATTR_COOP_GROUP_MASK_REGIDS
	.align		4
        /*0038*/ 	.byte	0x04, 0x29
        /*003a*/ 	.short	(.L_1989 - .L_1988)


	//   ....[0]....
.L_1988:
        /*003c*/ 	.word	0xffffffff


	//   ....[1]....
        /*0040*/ 	.word	0xffffffff


	//   ....[2]....
        /*0044*/ 	.word	0xffffffff


	//   ....[3]....
        /*0048*/ 	.word	0xffffffff


	//   ....[4]....
        /*004c*/ 	.word	0xffffffff


	//   ....[5]....
        /*0050*/ 	.word	0xffffffff


	//   ....[6]....
        /*0054*/ 	.word	0xffffffff


	//   ....[7]....
        /*0058*/ 	.word	0xffffffff


	//   ....[8]....
        /*005c*/ 	.word	0xffffffff


	//   ....[9]....
        /*0060*/ 	.word	0xffffffff


	//   ....[10]....
        /*0064*/ 	.word	0xffffffff


	//   ....[11]....
        /*0068*/ 	.word	0xffffffff


	//   ....[12]....
        /*006c*/ 	.word	0xffffffff


	//   ....[13]....
        /*0070*/ 	.word	0xffffffff


	//   ....[14]....
        /*0074*/ 	.word	0xffffffff


	//   ....[15]....
        /*0078*/ 	.word	0xffffffff


	//   ....[16]....
        /*007c*/ 	.word	0xffffffff


	//   ....[17]....
        /*0080*/ 	.word	0xffffffff


	//   ....[18]....
        /*0084*/ 	.word	0xffffffff


	//   ....[19]....
        /*0088*/ 	.word	0xffffffff


	//----- nvinfo : EIATTR_COOP_GROUP_INSTR_OFFSETS
	.align		4
.L_1989:
        /*008c*/ 	.byte	0x04, 0x28
        /*008e*/ 	.short	(.L_1991 - .L_1990)


	//   ....[0]....
.L_1990:
        /*0090*/ 	.word	0x00001dc0


	//   ....[1]....
        /*0094*/ 	.word	0x00001de0


	//   ....[2]....
        /*0098*/ 	.word	0x00001e00


	//   ....[3]....
        /*009c*/ 	.word	0x00001e20


	//   ....[4]....
        /*00a0*/ 	.word	0x00001e40


	//   ....[5]....
        /*00a4*/ 	.word	0x00001e60


	//   ....[6]....
        /*00a8*/ 	.word	0x00001e80


	//   ....[7]....
        /*00ac*/ 	.word	0x00001ea0


	//   ....[8]....
        /*00b0*/ 	.word	0x00001ec0


	//   ....[9]....
        /*00b4*/ 	.word	0x00001ee0


	//   ....[10]....
        /*00b8*/ 	.word	0x000047f0


	//   ....[11]....
        /*00bc*/ 	.word	0x00004870


	//   ....[12]....
        /*00c0*/ 	.word	0x000048f0


	//   ....[13]....
        /*00c4*/ 	.word	0x00004960


	//   ....[14]....
        /*00c8*/ 	.word	0x000049e0


	//   ....[15]....
        /*00cc*/ 	.word	0x00004a50


	//   ....[16]....
        /*00d0*/ 	.word	0x00004ad0


	//   ....[17]....
        /*00d4*/ 	.word	0x00004b40


	//   ....[18]....
        /*00d8*/ 	.word	0x00004bc0


	//   ....[19]....
        /*00dc*/ 	.word	0x00004c30


	//----- nvinfo : EIATTR_EXIT_INSTR_OFFSETS
	.align		4
.L_1991:
        /*00e0*/ 	.byte	0x04, 0x1c
        /*00e2*/ 	.short	(.L_1993 - .L_1992)


	//   ....[0]....
.L_1992:
        /*00e4*/ 	.word	0x00004790


	//----- nvinfo : EIATTR_MAX_THREADS
	.align		4
.L_1993:
        /*00e8*/ 	.byte	0x04, 0x05
        /*00ea*/ 	.short	(.L_1995 - .L_1994)
.L_1994:
        /*00ec*/ 	.word	0x00000100
        /*00f0*/ 	.word	0x00000001
        /*00f4*/ 	.word	0x00000001


	//----- nvinfo : EIATTR_CRS_STACK_SIZE
	.align		4
.L_1995:
        /*00f8*/ 	.byte	0x04, 0x1e
        /*00fa*/ 	.short	(.L_1997 - .L_1996)
.L_1996:
        /*00fc*/ 	.word	0x00000000
.L_1997:


//--------------------- .nv.info._ZN10layer_norm13ln_bwd_kernelINS_13Kernel_traitsI6__halfS2_S2_S2_fjLj8192ELj1ELj1ELj8ELj16ENS_18Kernel_traits_baseILj8192ES2_S2_S2_S2_fjLj256EEEEELb0ELb1ELb0ELb0EEEvNS_9BwdParamsE --------------------------
	.section	.nv.info._ZN10layer_norm13ln_bwd_kernelINS_13Kernel_traitsI6__halfS2_S2_S2_fjLj8192ELj1ELj1ELj8ELj16ENS_18Kernel_traits_baseILj8192ES2_S2_S2_S2_fjLj256EEEEELb0ELb1ELb0ELb0EEEvNS_9BwdParamsE,"",@"SHT_CUDA_INFO"
	.sectionflags	@""
	.align	4


	//----- nvinfo : EIATTR_CUDA_API_VERSION
	.align		4
        /*0000*/ 	.byte	0x04, 0x37
        /*0002*/ 	.short	(.L_1999 - .L_1998)
.L_1998:
        /*0004*/ 	.word	0x00000082


	//----- nvinfo : EIATTR_SW2861232_WAR
	.align		4
.L_1999:
        /*0008*/ 	.byte	0x01, 0x35
	.zero		2


	//----- nvinfo : EIATTR_PARAM_CBANK
	.align		4
        /*000c*/ 	.byte	0x04, 0x0a
        /*000e*/ 	.short	(.L_2001 - .L_2000)
	.align		4
.L_2000:
        /*0010*/ 	.word	index@(.nv.constant0._ZN10layer_norm13ln_bwd_kernelINS_13Kernel_traitsI6__halfS2_S2_S2_fjLj8192ELj1ELj1ELj8ELj16ENS_18Kernel_traits_baseILj8192ES2_S2_S2_S2_fjLj256EEEEELb0ELb1ELb0ELb0EEEvNS_9BwdParamsE)
        /*0014*/ 	.short	0x0160
        /*0016*/ 	.short	0x0128


	//----- nvinfo : EIATTR_CBANK_PARAM_SIZE
	.align		4
.L_2001:
        /*0018*/ 	.byte	0x03, 0x19
        /*001a*/ 	.short	0x0128


	//----- nvinfo : EIATTR_KPARAM_INFO
	.align		4
        /*001c*/ 	.byte	0x04, 0x17
        /*001e*/ 	.short	(.L_2003 - .L_2002)
.L_2002:
        /*0020*/ 	.word	0x00000000
        /*0024*/ 	.short	0x0000
        /*0026*/ 	.short	0x0000
        /*0028*/ 	.byte	0x00, 0xf0, 0xa1, 0x04


	//----- nvinfo : EIATTR_MAXREG_COUNT
	.align		4
.L_2003:
        /*002c*/ 	.byte	0x03, 0x1b
        /*002e*/ 	.short	0x00ff


	//----- nvinfo : EIATTR_NUM_BARRIERS
	.align		4
        /*0030*/ 	.byte	0x02, 0x4c
        /*0032*/ 	.byte	0x01
	.zero		1


	//----- nvinfo : EIATTR_ANNOTATIONS
	.align		4
        /*0034*/ 	.byte	0x04, 0x55
        /*0036*/ 	.short	(.L_2005 - .L_2004)


	//   ....[0]....
.L_2004:
        /* <DEDUP_REMOVED lines=10> */


	//----- nvinfo : EIATTR_MERCURY_ISA_VERSION
	.align		4
.L_2005:
        /*00c8*/ 	.byte	0x03, 0x5f
        /*00ca*/ 	.short	0x0000


	//----- nvinfo : EIATTR_COOP_GROUP_MASK_REGIDS
	.align		4
        /*00cc*/ 	.byte	0x04, 0x29
        /*00ce*/ 	.short	(.L_2007 - .L_2006)


	//   ....[0]....
.L_2006:
        /*00d0*/ 	.word	0xffffffff


	//   ....[1]....
        /*00d4*/ 	.word	0xffffffff


	//   ....[2]....
        /*00d8*/ 	.word	0xffffffff


	//   ....[3]....
        /*00dc*/ 	.word	0xffffffff


	//   ....[4]....
        /*00e0*/ 	.word	0xffffffff


	//   ....[5]....
        /*00e4*/ 	.word	0xffffffff


	//   ....[6]....
        /*00e8*/ 	.word	0xffffffff


	//   ....[7]....
        /*00ec*/ 	.word	0xffffffff


	//   ....[8]....
        /*00f0*/ 	.word	0xffffffff


	//   ....[9]....
        /*00f4*/ 	.word	0xffffffff


	//   ....[10]....
        /*00f8*/ 	.word	0xffffffff


	//   ....[11]....
        /*00fc*/ 	.word	0xffffffff


	//   ....[12]....
        /*0100*/ 	.word	0xffffffff


	//   ....[13]....
        /*0104*/ 	.word	0xffffffff


	//   ....[14]....
        /*0108*/ 	.word	0xffffffff


	//   ....[15]....
        /*010c*/ 	.word	0xffffffff


	//   ....[16]....
        /*0110*/ 	.word	0xffffffff


	//   ....[17]....
        /*0114*/ 	.word	0xffffffff


	//   ....[18]....
        /*0118*/ 	.word	0xffffffff


	//   ....[19]....
        /*011c*/ 	.word	0xffffffff


	//----- nvinfo : EIATTR_COOP_GROUP_INSTR_OFFSETS
	.align		4
.L_2007:
        /*0120*/ 	.byte	0x04, 0x28
        /*0122*/ 	.short	(.L_2009 - .L_2008)


	//   ....[0]....
.L_2008:
        /*0124*/ 	.word	0x00002280


	//   ....[1]....
        /*0128*/ 	.word	0x000022a0


	//   ....[2]....
        /*012c*/ 	.word	0x000022d0


	//   ....[3]....
        /*0130*/ 	.word	0x000022f0


	//   ....[4]....
        /*0134*/ 	.word	0x00002310


	//   ....[5]....
        /*0138*/ 	.word	0x00002330


	//   ....[6]....
        /*013c*/ 	.word	0x00002340


	//   ....[7]....
        /*0140*/ 	.word	0x00002370


	//   ....[8]....
        /*0144*/ 	.word	0x00002380


	//   ....[9]....
        /*0148*/ 	.word	0x000023a0


	//   ....[10]....
        /*014c*/ 	.word	0x00004530


	//   ....[11]....
        /*0150*/ 	.word	0x000045b0


	//   ....[12]....
        /*0154*/ 	.word	0x00004630


	//   ....[13]....
        /*0158*/ 	.word	0x000046a0


	//   ....[14]....
        /*015c*/ 	.word	0x00004720


	//   ....[15]....
        /*0160*/ 	.word	0x00004790


	//   ....[16]....
        /*0164*/ 	.word	0x00004810


	//   ....[17]....
        /*0168*/ 	.word	0x00004880


	//   ....[18]....
        /*016c*/ 	.word	0x00004900


	//   ....[19]....
        /*0170*/ 	.word	0x00004970


	//----- nvinfo : EIATTR_EXIT_INSTR_OFFSETS
	.align		4
.L_2009:
        /*0174*/ 	.byte	0x04, 0x1c
        /*0176*/ 	.short	(.L_2011 - .L_2010)


	//   ....[0]....
.L_2010:
        /*0178*/ 	.word	0x00004420


	//   ....[1]....
        /*017c*/ 	.word	0x000044d0


	//----- nvinfo : EIATTR_MAX_THREADS
	.align		4
.L_2011:
        /*0180*/ 	.byte	0x04, 0x05
        /*0182*/ 	.short	(.L_2013 - .L_2012)
.L_2012:
        /*0184*/ 	.word	0x00000100
        /*0188*/ 	.word	0x00000001
        /*018c*/ 	.word	0x00000001


	//----- nvinfo : EIATTR_CRS_STACK_SIZE
	.align		4
.L_2013:
        /*0190*/ 	.byte	0x04, 0x1e
        /*0192*/ 	.short	(.L_2015 - .L_2014)
.L_2014:
        /*0194*/ 	.word	0x00000000
.L_2015:


//--------------------- .nv.info._ZN10layer_norm13ln_bwd_kernelINS_13Kernel_traitsI6__halfS2_S2_S2_fjLj8192ELj1ELj1ELj8ELj16ENS_18Kernel_traits_baseILj8192ES2_S2_S2_S2_fjLj256EEEEELb0ELb1ELb0ELb1EEEvNS_9BwdParamsE --------------------------
	.section	.nv.info._ZN10layer_norm13ln_bwd_kernelINS_13Kernel_traitsI6__halfS2_S2_S2_fjLj8192ELj1ELj1ELj8ELj16ENS_18Kernel_traits_baseILj8192ES2_S2_S2_S2_fjLj256EEEEELb0ELb1ELb0ELb1EEEvNS_9BwdParamsE,"",@"SHT_CUDA_INFO"
	.sectionflags	@""
	.align	4


	//----- nvinfo : EIATTR_CUDA_API_VERSION
	.align		4
        /*0000*/ 	.byte	0x04, 0x37
        /*0002*/ 	.short	(.L_2017 - .L_2016)
.L_2016:
        /*0004*/ 	.word	0x00000082


	//----- nvinfo : EIATTR_SW2861232_WAR
	.align		4
.L_2017:
        /*0008*/ 	.byte	0x01, 0x35
	.zero		2


	//----- nvinfo : EIATTR_PARAM_CBANK
	.align		4
        /*000c*/ 	.byte	0x04, 0x0a
        /*000e*/ 	.short	(.L_2019 - .L_2018)
	.align		4
.L_2018:
        /*0010*/ 	.word	index@(.nv.constant0._ZN10layer_norm13ln_bwd_kernelINS_13Kernel_traitsI6__halfS2_S2_S2_fjLj8192ELj1ELj1ELj8ELj16ENS_18Kernel_traits_baseILj8192ES2_S2_S2_S2_fjLj256EEEEELb0ELb1ELb0ELb1EEEvNS_9BwdParamsE)
        /*0014*/ 	.short	0x0160
        /*0016*/ 	.short	0x0128


	//----- nvinfo : EIATTR_CBANK_PARAM_SIZE
	.align		4
.L_2019:
        /*0018*/ 	.byte	0x03, 0x19
        /*001a*/ 	.short	0x0128


	//----- nvinfo : EIATTR_KPARAM_INFO
	.align		4
        /*001c*/ 	.byte	0x04, 0x17
        /*001e*/ 	.short	(.L_2021 - .L_2020)
.L_2020:
        /*0020*/ 	.word	0x00000000
        /*0024*/ 	.short	0x0000
        /*0026*/ 	.short	0x0000
        /*0028*/ 	.byte	0x00, 0xf0, 0xa1, 0x04


	//----- nvinfo : EIATTR_MAXREG_COUNT
	.align		4
.L_2021:
        /*002c*/ 	.byte	0x03, 0x1b
        /*002e*/ 	.short	0x00ff


	//----- nvinfo : EIATTR_NUM_BARRIERS
	.align		4
        /*0030*/ 	.byte	0x02, 0x4c
        /*0032*/ 	.byte	0x01
	.zero		1


	//----- nvinfo : EIATTR_ANNOTATIONS
	.align		4
        /*0034*/ 	.byte	0x04, 0x55
        /*0036*/ 	.short	(.L_2023 - .L_2022)


	//   ....[0]....
.L_2022:
        /* <DEDUP_REMOVED lines=10> */


	//----- nvinfo : EIATTR_MERCURY_ISA_VERSION
	.align		4
.L_2023:
        /*00c8*/ 	.byte	0x03, 0x5f
        /*00ca*/ 	.short	0x0000


	//----- nvinfo : EIATTR_COOP_GROUP_MASK_REGIDS
	.align		4
        /*00cc*/ 	.byte	0x04, 0x29
        /*00ce*/ 	.short	(.L_2025 - .L_2024)


	//   ....[0]....
.L_2024:
        /*00d0*/ 	.word	0xffffffff


	//   ....[1]....
        /*00d4*/ 	.word	0xffffffff


	//   ....[2]....
        /*00d8*/ 	.word	0xffffffff


	//   ....[3]....
        /*00dc*/ 	.word	0xffffffff


	//   ....[4]....
        /*00e0*/ 	.word	0xffffffff


	//   ....[5]....
        /*00e4*/ 	.word	0xffffffff


	//   ....[6]....
        /*00e8*/ 	.word	0xffffffff


	//   ....[7]....
        /*00ec*/ 	.word	0xffffffff


	//   ....[8]....
        /*00f0*/ 	.word	0xffffffff


	//   ....[9]....
        /*00f4*/ 	.word	0xffffffff


	//   ....[10]....
        /*00f8*/ 	.word	0xffffffff


	//   ....[11]....
        /*00fc*/ 	.word	0xffffffff


	//   ....[12]....
        /*0100*/ 	.word	0xffffffff


	//   ....[13]....
        /*0104*/ 	.word	0xffffffff


	//   ....[14]....
        /*0108*/ 	.word	0xffffffff


	//   ....[15]....
        /*010c*/ 	.word	0xffffffff


	//   ....[16]....
        /*0110*/ 	.word	0xffffffff


	//   ....[17]....
        /*0114*/ 	.word	0xffffffff


	//   ....[18]....
        /*0118*/ 	.word	0xffffffff


	//   ....[19]....
        /*011c*/ 	.word	0xffffffff


	//----- nvinfo : EIATTR_COOP_GROUP_INSTR_OFFSETS
	.align		4
.L_2025:
        /*0120*/ 	.byte	0x04, 0x28
        /*0122*/ 	.short	(.L_2027 - .L_2026)


	//   ....[0]....
.L_2026:
        /*0124*/ 	.word	0x00002220


	//   ....[1]....
        /*0128*/ 	.word	0x00002240


	//   ....[2]....
        /*012c*/ 	.word	0x00002270


	//   ....[3]....
        /*0130*/ 	.word	0x00002290


	//   ....[4]....
        /*0134*/ 	.word	0x000022b0


	//   ....[5]....
        /*0138*/ 	.word	0x000022d0


	//   ....[6]....
        /*013c*/ 	.word	0x000022f0


	//   ....[7]....
        /*0140*/ 	.word	0x00002300


	//   ....[8]....
        /*0144*/ 	.word	0x00002330


	//   ....[9]....
        /*0148*/ 	.word	0x00002340


	//   ....[10]....
        /*014c*/ 	.word	0x00004610


	//   ....[11]....
        /*0150*/ 	.word	0x00004690


	//   ....[12]....
        /*0154*/ 	.word	0x00004710


	//   ....[13]....
        /*0158*/ 	.word	0x00004780


	//   ....[14]....
        /*015c*/ 	.word	0x00004800


	//   ....[15]....
        /*0160*/ 	.word	0x00004870


	//   ....[16]....
        /*0164*/ 	.word	0x000048f0


	//   ....[17]....
        /*0168*/ 	.word	0x00004960


	//   ....[18]....
        /*016c*/ 	.word	0x000049e0


	//   ....[19]....
        /*0170*/ 	.word	0x00004a50


	//----- nvinfo : EIATTR_EXIT_INSTR_OFFSETS
	.align		4
.L_2027:
        /*0174*/ 	.byte	0x04, 0x1c
        /*0176*/ 	.short	(.L_2029 - .L_2028)


	//   ....[0]....
.L_2028:
        /*0178*/ 	.word	0x000045b0


	//----- nvinfo : EIATTR_MAX_THREADS
	.align		4
.L_2029:
        /*017c*/ 	.byte	0x04, 0x05
        /*017e*/ 	.short	(.L_2031 - .L_2030)
.L_2030:
        /*0180*/ 	.word	0x00000100
        /*0184*/ 	.word	0x00000001
        /*0188*/ 	.word	0x00000001


	//----- nvinfo : EIATTR_CRS_STACK_SIZE
	.align		4
.L_2031:
        /*018c*/ 	.byte	0x04, 0x1e
        /*018e*/ 	.short	(.L_2033 - .L_2032)
.L_2032:
        /*0190*/ 	.word	0x00000000
.L_2033:


//--------------------- .nv.info._ZN10layer_norm13ln_bwd_kernelINS_13Kernel_traitsI6__halfS2_S2_S2_fjLj8192ELj1ELj1ELj8ELj16ENS_18Kernel_traits_baseILj8192ES2_S2_S2_S2_fjLj256EEEEELb0ELb1ELb1ELb0EEEvNS_9BwdParamsE --------------------------
	.section	.nv.info._ZN10layer_norm13ln_bwd_kernelINS_13Kernel_traitsI6__halfS2_S2_S2_fjLj8192ELj1ELj1ELj8ELj16ENS_18Kernel_traits_baseILj8192ES2_S2_S2_S2_fjLj256EEEEELb0ELb1ELb1ELb0EEEvNS_9BwdParamsE,"",@"SHT_CUDA_INFO"
	.sectionflags	@""
	.align	4


	//----- nvinfo : EIATTR_CUDA_API_VERSION
	.align		4
        /*0000*/ 	.byte	0x04, 0x37
        /*0002*/ 	.short	(.L_2035 - .L_2034)
.L_2034:
        /*0004*/ 	.word	0x00000082


	//----- nvinfo : EIATTR_SW2861232_WAR
	.align		4
.L_2035:
        /*0008*/ 	.byte	0x01, 0x35
	.zero		2


	//----- nvinfo : EIATTR_PARAM_CBANK
	.align		4
        /*000c*/ 	.byte	0x04, 0x0a
        /*000e*/ 	.short	(.L_2037 - .L_2036)
	.align		4
.L_2036:
        /*0010*/ 	.word	index@(.nv.constant0._ZN10layer_norm13ln_bwd_kernelINS_13Kernel_traitsI6__halfS2_S2_S2_fjLj8192ELj1ELj1ELj8ELj16ENS_18Kernel_traits_baseILj8192ES2_S2_S2_S2_fjLj256EEEEELb0ELb1ELb1ELb0EEEvNS_9BwdParamsE)
        /*0014*/ 	.short	0x0160
        /*0016*/ 	.short	0x0128


	//----- nvinfo : EIATTR_CBANK_PARAM_SIZE
	.align		4
.L_2037:
        /*0018*/ 	.byte	0x03, 0x19
        /*001a*/ 	.short	0x0128


	//----- nvinfo : EIATTR_KPARAM_INFO
	.align		4
        /*001c*/ 	.byte	0x04, 0x17
        /*001e*/ 	.short	(.L_2039 - .L_2038)
.L_2038:
        /*0020*/ 	.word	0x00000000
        /*0024*/ 	.short	0x0000
        /*0026*/ 	.short	0x0000
        /*0028*/ 	.byte	0x00, 0xf0, 0xa1, 0x04


	//----- nvinfo : EIATTR_MAXREG_COUNT
	.align		4
.L_2039:
        /*002c*/ 	.byte	0x03, 0x1b
        /*002e*/ 	.short	0x00ff


	//----- nvinfo : EIATTR_NUM_BARRIERS
	.align		4
        /*0030*/ 	.byte	0x02, 0x4c
        /*0032*/ 	.byte	0x01
	.zero		1


	//----- nvinfo : EIATTR_ANNOTATIONS
	.align		4
        /*0034*/ 	.byte	0x04, 0x55
        /*0036*/ 	.short	(.L_2041 - .L_2040)


	//   ....[0]....
.L_2040:
        /* <DEDUP_REMOVED lines=21> */


	//----- nvinfo : EIATTR_MERCURY_ISA_VERSION
	.align		4
.L_2041:
        /*0178*/ 	.byte	0x03, 0x5f
        /*017a*/ 	.short	0x0000


	//----- nvinfo : EIATTR_COOP_GROUP_MASK_REGIDS
	.align		4
        /*017c*/ 	.byte	0x04, 0x29
        /*017e*/ 	.short	(.L_2043 - .L_2042)


	//   ....[0]....
.L_2042:
        /*0180*/ 	.word	0xffffffff


	//   ....[1]....
        /*0184*/ 	.word	0xffffffff


	//   ....[2]....
        /*0188*/ 	.word	0xffffffff


	//   ....[3]....
        /*018c*/ 	.word	0xffffffff


	//   ....[4]....
        /*0190*/ 	.word	0xffffffff


	//   ....[5]....
        /*0194*/ 	.word	0xffffffff


	//   ....[6]....
        /*0198*/ 	.word	0xffffffff


	//   ....[7]....
        /*019c*/ 	.word	0xffffffff


	//   ....[8]....
        /*01a0*/ 	.word	0xffffffff


	//   ....[9]....
        /*01a4*/ 	.word	0xffffffff


	//   ....[10]....
        /*01a8*/ 	.word	0xffffffff


	//   ....[11]....
        /*01ac*/ 	.word	0xffffffff


	//   ....[12]....
        /*01b0*/ 	.word	0xffffffff


	//   ....[13]....
        /*01b4*/ 	.word	0xffffffff


	//   ....[14]....
        /*01b8*/ 	.word	0xffffffff


	//   ....[15]....
        /*01bc*/ 	.word	0xffffffff


	//   ....[16]....
        /*01c0*/ 	.word	0xffffffff


	//   ....[17]....
        /*01c4*/ 	.word	0xffffffff


	//   ....[18]....
        /*01c8*/ 	.word	0xffffffff


	//   ....[19]....
        /*01cc*/ 	.word	0xffffffff


	//----- nvinfo : EIATTR_COOP_GROUP_INSTR_OFFSETS
	.align		4
.L_2043:
        /*01d0*/ 	.byte	0x04, 0x28
        /*01d2*/ 	.short	(.L_2045 - .L_2044)


	//   ....[0]....
.L_2044:
        /*01d4*/ 	.word	0x00002600


	//   ....[1]....
        /*01d8*/ 	.word	0x00002620


	//   ....[2]....
        /*01dc*/ 	.word	0x00002650


	//   ....[3]....
        /*01e0*/ 	.word	0x00002670


	//   ....[4]....
        /*01e4*/ 	.word	0x00002690


	//   ....[5]....
        /*01e8*/ 	.word	0x000026b0


	//   ....[6]....
        /*01ec*/ 	.word	0x000026c0


	//   ....[7]....
        /*01f0*/ 	.word	0x000026f0


	//   ....[8]....
        /*01f4*/ 	.word	0x00002700


	//   ....[9]....
        /*01f8*/ 	.word	0x00002720


	//   ....[10]....
        /*01fc*/ 	.word	0x000060e0


	//   ....[11]....
        /*0200*/ 	.word	0x00006160


	//   ....[12]....
        /*0204*/ 	.word	0x000061e0


	//   ....[13]....
        /*0208*/ 	.word	0x00006250


	//   ....[14]....
        /*020c*/ 	.word	0x000062d0


	//   ....[15]....
        /*0210*/ 	.word	0x00006340


	//   ....[16]....
        /*0214*/ 	.word	0x000063c0


	//   ....[17]....
        /*0218*/ 	.word	0x00006430


	//   ....[18]....
        /*021c*/ 	.word	0x000064b0


	//   ....[19]....
        /*0220*/ 	.word	0x00006520


	//----- nvinfo : EIATTR_EXIT_INSTR_OFFSETS
	.align		4
.L_2045:
        /*0224*/ 	.byte	0x04, 0x1c
        /*0226*/ 	.short	(.L_2047 - .L_2046)


	//   ....[0]....
.L_2046:
        /*0228*/ 	.word	0x00005fd0


	//   ....[1]....
        /*022c*/ 	.word	0x00006080


	//----- nvinfo : EIATTR_MAX_THREADS
	.align		4
.L_2047:
        /*0230*/ 	.byte	0x04, 0x05
        /*0232*/ 	.short	(.L_2049 - .L_2048)
.L_2048:
        /*0234*/ 	.word	0x00000100
        /*0238*/ 	.word	0x00000001
        /*023c*/ 	.word	0x00000001


	//----- nvinfo : EIATTR_CRS_STACK_SIZE
	.align		4
.L_2049:
        /*0240*/ 	.byte	0x04, 0x1e
        /*0242*/ 	.short	(.L_2051 - .L_2050)
.L_2050:
        /*0244*/ 	.word	0x00000000
.L_2051:


//--------------------- .nv.info._ZN10layer_norm13ln_bwd_kernelINS_13Kernel_traitsI6__halfS2_S2_S2_fjLj8192ELj1ELj1ELj8ELj16ENS_18Kernel_traits_baseILj8192ES2_S2_S2_S2_fjLj256EEEEELb0ELb1ELb1ELb1EEEvNS_9BwdParamsE --------------------------
	.section	.nv.info._ZN10layer_norm13ln_bwd_kernelINS_13Kernel_traitsI6__halfS2_S2_S2_fjLj8192ELj1ELj1ELj8ELj16ENS_18Kernel_traits_baseILj8192ES2_S2_S2_S2_fjLj256EEEEELb0ELb1ELb1ELb1EEEvNS_9BwdParamsE,"",@"SHT_CUDA_INFO"
	.sectionflags	@""
	.align	4


	//----- nvinfo : EIATTR_CUDA_API_VERSION
	.align		4
        /*0000*/ 	.byte	0x04, 0x37
        /*0002*/ 	.short	(.L_2053 - .L_2052)
.L_2052:
        /*0004*/ 	.word	0x00000082


	//----- nvinfo : EIATTR_SW2861232_WAR
	.align		4
.L_2053:
        /*0008*/ 	.byte	0x01, 0x35
	.zero		2


	//----- nvinfo : EIATTR_PARAM_CBANK
	.align		4
        /*000c*/ 	.byte	0x04, 0x0a
        /*000e*/ 	.short	(.L_2055 - .L_2054)
	.align		4
.L_2054:
        /*0010*/ 	.word	index@(.nv.constant0._ZN10layer_norm13ln_bwd_kernelINS_13Kernel_traitsI6__halfS2_S2_S2_fjLj8192ELj1ELj1ELj8ELj16ENS_18Kernel_traits_baseILj8192ES2_S2_S2_S2_fjLj256EEEEELb0ELb1ELb1ELb1EEEvNS_9BwdParamsE)
        /*0014*/ 	.short	0x0160
        /*0016*/ 	.short	0x0128


	//----- nvinfo : EIATTR_CBANK_PARAM_SIZE
	.align		4
.L_2055:
        /*0018*/ 	.byte	0x03, 0x19
        /*001a*/ 	.short	0x0128


	//----- nvinfo : EIATTR_KPARAM_INFO
	.align		4
        /*001c*/ 	.byte	0x04, 0x17
        /*001e*/ 	.short	(.L_2057 - .L_2056)
.L_2056:
        /*0020*/ 	.word	0x00000000
        /*0024*/ 	.short	0x0000
        /*0026*/ 	.short	0x0000
        /*0028*/ 	.byte	0x00, 0xf0, 0xa1, 0x04


	//----- nvinfo : EIATTR_MAXREG_COUNT
	.align		4
.L_2057:
        /*002c*/ 	.byte	0x03, 0x1b
        /*002e*/ 	.short	0x00ff


	//----- nvinfo : EIATTR_NUM_BARRIERS
	.align		4
        /*0030*/ 	.byte	0x02, 0x4c
        /*0032*/ 	.byte	0x01
	.zero		1


	//----- nvinfo : EIATTR_ANNOTATIONS
	.align		4
        /*0034*/ 	.byte	0x04, 0x55
        /*0036*/ 	.short	(.L_2059 - .L_2058)


	//   ....[0]....
.L_2058:
        /*0038*/ 	.word	0x00000001
        /*003c*/ 	.byte	0xb0, 0x07, 0x00, 0x00, 0x01, 0x00, 0x00, 0x00, 0xc0, 0x07, 0x00, 0x00, 0x01, 0x00, 0x00, 0x00
        /*004c*/ 	.byte	0xf0, 0x07, 0x00, 0x00, 0x01, 0x00, 0x00, 0x00, 0x10, 0x08, 0x00, 0x00, 0x01, 0x00, 0x00, 0x00
        /*005c*/ 	.byte	0x40, 0x08, 0x00, 0x00, 0x01, 0x00, 0x00, 0x00, 0xb0, 0x0e, 0x00, 0x00, 0x01, 0x00, 0x00, 0x00
        /*006c*/ 	.byte	0xf0, 0x0e, 0x00, 0x00, 0x01, 0x00, 0x00, 0x00, 0x50, 0x10, 0x00, 0x00, 0x01, 0x00, 0x00, 0x00
        /*007c*/ 	.byte	0x30, 0x12, 0x00, 0x00, 0x01, 0x00, 0x00, 0x00, 0xc0, 0x13, 0x00, 0x00


	//----- nvinfo : EIATTR_MERCURY_ISA_VERSION
	.align		4
.L_2059:
        /*0088*/ 	.byte	0x03, 0x5f
        /*008a*/ 	.short	0x0000


	//----- nvinfo : EIATTR_COOP_GROUP_MASK_REGIDS
	.align		4
        /*008c*/ 	.byte	0x04, 0x29
        /*008e*/ 	.short	(.L_2061 - .L_2060)


	//   ....[0]....
.L_2060:
        /*0090*/ 	.word	0xffffffff


	//   ....[1]....
        /*0094*/ 	.word	0xffffffff


	//   ....[2]....
        /*0098*/ 	.word	0xffffffff


	//   ....[3]....
        /*009c*/ 	.word	0xffffffff


	//   ....[4]....
        /*00a0*/ 	.word	0xffffffff


	//   ....[5]....
        /*00a4*/ 	.word	0xffffffff


	//   ....[6]....
        /*00a8*/ 	.word	0xffffffff


	//   ....[7]....
        /*00ac*/ 	.word	0xffffffff


	//   ....[8]....
        /*00b0*/ 	.word	0xffffffff


	//   ....[9]....
        /*00b4*/ 	.word	0xffffffff


	//   ....[10]....
        /*00b8*/ 	.word	0xffffffff


	//   ....[11]....
        /*00bc*/ 	.word	0xffffffff


	//   ....[12]....
        /*00c0*/ 	.word	0xffffffff


	//   ....[13]....
        /*00c4*/ 	.word	0xffffffff


	//   ....[14]....
        /*00c8*/ 	.word	0xffffffff


	//   ....[15]....
        /*00cc*/ 	.word	0xffffffff


	//   ....[16]....
        /*00d0*/ 	.word	0xffffffff


	//   ....[17]....
        /*00d4*/ 	.word	0xffffffff


	//   ....[18]....
        /*00d8*/ 	.word	0xffffffff


	//   ....[19]....
        /*00dc*/ 	.word	0xffffffff


	//----- nvinfo : EIATTR_COOP_GROUP_INSTR_OFFSETS
	.align		4
.L_2061:
        /*00e0*/ 	.byte	0x04, 0x28
        /*00e2*/ 	.short	(.L_2063 - .L_2062)


	//   ....[0]....
.L_2062:
        /*00e4*/ 	.word	0x00002100


	//   ....[1]....
        /*00e8*/ 	.word	0x00002120


	//   ....[2]....
        /*00ec*/ 	.word	0x00002140


	//   ....[3]....
        /*00f0*/ 	.word	0x00002160


	//   ....[4]....
        /*00f4*/ 	.word	0x00002180


	//   ....[5]....
        /*00f8*/ 	.word	0x000021a0


	//   ....[6]....
        /*00fc*/ 	.word	0x000021c0


	//   ....[7]....
        /*0100*/ 	.word	0x000021e0


	//   ....[8]....
        /*0104*/ 	.word	0x00002200


	//   ....[9]....
        /*0108*/ 	.word	0x00002220


	//   ....[10]....
        /*010c*/ 	.word	0x00005920


	//   ....[11]....
        /*0110*/ 	.word	0x000059a0


	//   ....[12]....
        /*0114*/ 	.word	0x00005a20


	//   ....[13]....
        /*0118*/ 	.word	0x00005a90


	//   ....[14]....
        /*011c*/ 	.word	0x00005b10


	//   ....[15]....
        /*0120*/ 	.word	0x00005b80


	//   ....[16]....
        /*0124*/ 	.word	0x00005c00


	//   ....[17]....
        /*0128*/ 	.word	0x00005c70


	//   ....[18]....
        /*012c*/ 	.word	0x00005cf0


	//   ....[19]....
        /*0130*/ 	.word	0x00005d60


	//----- nvinfo : EIATTR_EXIT_INSTR_OFFSETS
	.align		4
.L_2063:
        /*0134*/ 	.byte	0x04, 0x1c
        /*0136*/ 	.short	(.L_2065 - .L_2064)


	//   ....[0]....
.L_2064:
        /*0138*/ 	.word	0x000058c0


	//----- nvinfo : EIATTR_MAX_THREADS
	.align		4
.L_2065:
        /*013c*/ 	.byte	0x04, 0x05
        /*013e*/ 	.short	(.L_2067 - .L_2066)
.L_2066:
        /*0140*/ 	.word	0x00000100
        /*0144*/ 	.word	0x00000001
        /*0148*/ 	.word	0x00000001


	//----- nvinfo : EIATTR_CRS_STACK_SIZE
	.align		4
.L_2067:
        /*014c*/ 	.byte	0x04, 0x1e
        /*014e*/ 	.short	(.L_2069 - .L_2068)
.L_2068:
        /*0150*/ 	.word	0x00000000
.L_2069:


//--------------------- .nv.info._ZN10layer_norm13ln_bwd_kernelINS_13Kernel_traitsI6__halfS2_S2_S2_fjLj8192ELj1ELj1ELj8ELj16ENS_18Kernel_traits_baseILj8192ES2_S2_S2_S2_fjLj256EEEEELb1ELb0ELb0ELb0EEEvNS_9BwdParamsE --------------------------
	.section	.nv.info._ZN10layer_norm13ln_bwd_kernelINS_13Kernel_traitsI6__halfS2_S2_S2_fjLj8192ELj1ELj1ELj8ELj16ENS_18Kernel_traits_baseILj8192ES2_S2_S2_S2_fjLj256EEEEELb1ELb0ELb0ELb0EEEvNS_9BwdParamsE,"",@"SHT_CUDA_INFO"
	.sectionflags	@""
	.align	4


	//----- nvinfo : EIATTR_CUDA_API_VERSION
	.align		4
        /*0000*/ 	.byte	0x04, 0x37
        /*0002*/ 	.short	(.L_2071 - .L_2070)
.L_2070:
        /*0004*/ 	.word	0x00000082


	//----- nvinfo : EIATTR_SW2861232_WAR
	.align		4
.L_2071:
        /*0008*/ 	.byte	0x01, 0x35
	.zero		2


	//----- nvinfo : EIATTR_PARAM_CBANK
	.align		4
        /*000c*/ 	.byte	0x04, 0x0a
        /*000e*/ 	.short	(.L_2073 - .L_2072)
	.align		4
.L_2072:
        /*0010*/ 	.word	index@(.nv.constant0._ZN10layer_norm13ln_bwd_kernelINS_13Kernel_traitsI6__halfS2_S2_S2_fjLj8192ELj1ELj1ELj8ELj16ENS_18Kernel_traits_baseILj8192ES2_S2_S2_S2_fjLj256EEEEELb1ELb0ELb0ELb0EEEvNS_9BwdParamsE)
        /*0014*/ 	.short	0x0160
        /*0016*/ 	.short	0x0128


	//----- nvinfo : EIATTR_CBANK_PARAM_SIZE
	.align		4
.L_2073:
        /*0018*/ 	.byte	0x03, 0x19
        /*001a*/ 	.short	0x0128


	//----- nvinfo : EIATTR_KPARAM_INFO
	.align		4
        /*001c*/ 	.byte	0x04, 0x17
        /*001e*/ 	.short	(.L_2075 - .L_2074)
.L_2074:
        /*0020*/ 	.word	0x00000000
        /*0024*/ 	.short	0x0000
        /*0026*/ 	.short	0x0000
        /*0028*/ 	.byte	0x00, 0xf0, 0xa1, 0x04


	//----- nvinfo : EIATTR_MAXREG_COUNT
	.align		4
.L_2075:
        /*002c*/ 	.byte	0x03, 0x1b
        /*002e*/ 	.short	0x00ff


	//----- nvinfo : EIATTR_NUM_BARRIERS
	.align		4
        /*0030*/ 	.byte	0x02, 0x4c
        /*0032*/ 	.byte	0x01
	.zero		1


	//----- nvinfo : EIATTR_MERCURY_ISA_VERSION
	.align		4
        /*0034*/ 	.byte	0x03, 0x5f
        /*0036*/ 	.short	0x0000


	//----- nvinfo : EIATTR_COOP_GROUP_MASK_REGIDS
	.align		4
        /*0038*/ 	.byte	0x04, 0x29
        /*003a*/ 	.short	(.L_2077 - .L_2076)


	//   ....[0]....
.L_2076:
        /*003c*/ 	.word	0xffffffff


	//   ....[1]....
        /*0040*/ 	.word	0xffffffff


	//   ....[2]....
        /*0044*/ 	.word	0xffffffff


	//   ....[3]....
        /*0048*/ 	.word	0xffffffff


	//   ....[4]....
        /*004c*/ 	.word	0xffffffff


	//   ....[5]....
        /*0050*/ 	.word	0xffffffff


	//   ....[6]....
        /*0054*/ 	.word	0xffffffff


	//   ....[7]....
        /*0058*/ 	.word	0xffffffff


	//   ....[8]....
        /*005c*/ 	.word	0xffffffff


	//   ....[9]....
        /*0060*/ 	.word	0xffffffff


	//   ....[10]....
        /*0064*/ 	.word	0xffffffff


	//   ....[11]....
        /*0068*/ 	.word	0xffffffff


	//   ....[12]....
        /*006c*/ 	.word	0xffffffff


	//   ....[13]....
        /*0070*/ 	.word	0xffffffff


	//   ....[14]....
        /*0074*/ 	.word	0xffffffff


	//   ....[15]....
        /*0078*/ 	.word	0xffffffff


	//   ....[16]....
        /*007c*/ 	.word	0xffffffff


	//   ....[17]....
        /*0080*/ 	.word	0xffffffff


	//   ....[18]....
        /*0084*/ 	.word	0xffffffff


	//   ....[19]....
        /*0088*/ 	.word	0xffffffff


	//----- nvinfo : EIATTR_COOP_GROUP_INSTR_OFFSETS
	.align		4
.L_2077:
        /*008c*/ 	.byte	0x04, 0x28
        /*008e*/ 	.short	(.L_2079 - .L_2078)


	//   ....[0]....
.L_2078:
        /*0090*/ 	.word	0x00001e60


	//   ....[1]....
        /*0094*/ 	.word	0x00001e80


	//   ....[2]....
        /*0098*/ 	.word	0x00001ea0


	//   ....[3]....
        /*009c*/ 	.word	0x00001ec0


	//   ....[4]....
        /*00a0*/ 	.word	0x00001ee0


	//   ....[5]....
        /*00a4*/ 	.word	0x00001f00


	//   ....[6]....
        /*00a8*/ 	.word	0x00001f20


	//   ....[7]....
        /*00ac*/ 	.word	0x00001f40


	//   ....[8]....
        /*00b0*/ 	.word	0x00001f60


	//   ....[9]....
        /*00b4*/ 	.word	0x00001f80


	//   ....[10]....
        /*00b8*/ 	.word	0x00003fa0


	//   ....[11]....
        /*00bc*/ 	.word	0x00004020


	//   ....[12]....
        /*00c0*/ 	.word	0x000040a0


	//   ....[13]....
        /*00c4*/ 	.word	0x00004110


	//   ....[14]....
        /*00c8*/ 	.word	0x00004190


	//   ....[15]....
        /*00cc*/ 	.word	0x00004200


	//   ....[16]....
        /*00d0*/ 	.word	0x00004280


	//   ....[17]....
        /*00d4*/ 	.word	0x000042f0


	//   ....[18]....
        /*00d8*/ 	.word	0x00004370


	//   ....[19]....
        /*00dc*/ 	.word	0x000043e0


	//----- nvinfo : EIATTR_EXIT_INSTR_OFFSETS
	.align		4
.L_2079:
        /*00e0*/ 	.byte	0x04, 0x1c
        /*00e2*/ 	.short	(.L_2081 - .L_2080)


	//   ....[0]....
.L_2080:
        /*00e4*/ 	.word	0x00003ec0


	//   ....[1]....
        /*00e8*/ 	.word	0x00003f40


	//----- nvinfo : EIATTR_MAX_THREADS
	.align		4
.L_2081:
        /*00ec*/ 	.byte	0x04, 0x05
        /*00ee*/ 	.short	(.L_2083 - .L_2082)
.L_2082:
        /*00f0*/ 	.word	0x00000100
        /*00f4*/ 	.word	0x00000001
        /*00f8*/ 	.word	0x00000001


	//----- nvinfo : EIATTR_CRS_STACK_SIZE
	.align		4
.L_2083:
        /*00fc*/ 	.byte	0x04, 0x1e
        /*00fe*/ 	.short	(.L_2085 - .L_2084)
.L_2084:
        /*0100*/ 	.word	0x00000000
.L_2085:


//--------------------- .nv.info._ZN10layer_norm13ln_bwd_kernelINS_13Kernel_traitsI6__halfS2_S2_S2_fjLj8192ELj1ELj1ELj8ELj16ENS_18Kernel_traits_baseILj8192ES2_S2_S2_S2_fjLj256EEEEELb1ELb0ELb0ELb1EEEvNS_9BwdParamsE --------------------------
	.section	.nv.info._ZN10layer_norm13ln_bwd_kernelINS_13Kernel_traitsI6__halfS2_S2_S2_fjLj8192ELj1ELj1ELj8ELj16ENS_18Kernel_traits_baseILj8192ES2_S2_S2_S2_fjLj256EEEEELb1ELb0ELb0ELb1EEEvNS_9BwdParamsE,"",@"SHT_CUDA_INFO"
	.sectionflags	@""
	.align	4


	//----- nvinfo : EIATTR_CUDA_API_VERSION
	.align		4
        /*0000*/ 	.byte	0x04, 0x37
        /*0002*/ 	.short	(.L_2087 - .L_2086)
.L_2086:
        /*0004*/ 	.word	0x00000082


	//----- nvinfo : EIATTR_SW2861232_WAR
	.align		4
.L_2087:
        /*0008*/ 	.byte	0x01, 0x35
	.zero		2


	//----- nvinfo : EIATTR_PARAM_CBANK
	.align		4
        /*000c*/ 	.byte	0x04, 0x0a
        /*000e*/ 	.short	(.L_2089 - .L_2088)
	.align		4
.L_2088:
        /*0010*/ 	.word	index@(.nv.constant0._ZN10layer_norm13ln_bwd_kernelINS_13Kernel_traitsI6__halfS2_S2_S2_fjLj8192ELj1ELj1ELj8ELj16ENS_18Kernel_traits_baseILj8192ES2_S2_S2_S2_fjLj256EEEEELb1ELb0ELb0ELb1EEEvNS_9BwdParamsE)
        /*0014*/ 	.short	0x0160
        /*0016*/ 	.short	0x0128


	//----- nvinfo : EIATTR_CBANK_PARAM_SIZE
	.align		4
.L_2089:
        /*0018*/ 	.byte	0x03, 0x19
        /*001a*/ 	.short	0x0128


	//----- nvinfo : EIATTR_KPARAM_INFO
	.align		4
        /*001c*/ 	.byte	0x04, 0x17
        /*001e*/ 	.short	(.L_2091 - .L_2090)
.L_2090:
        /*0020*/ 	.word	0x00000000
        /*0024*/ 	.short	0x0000
        /*0026*/ 	.short	0x0000
        /*0028*/ 	.byte	0x00, 0xf0, 0xa1, 0x04


	//----- nvinfo : EIATTR_MAXREG_COUNT
	.align		4
.L_2091:
        /*002c*/ 	.byte	0x03, 0x1b
        /*002e*/ 	.short	0x00ff


	//----- nvinfo : EIATTR_NUM_BARRIERS
	.align		4
        /*0030*/ 	.byte	0x02, 0x4c
        /*0032*/ 	.byte	0x01
	.zero		1


	//----- nvinfo : EIATTR_MERCURY_ISA_VERSION
	.align		4
        /*0034*/ 	.byte	0x03, 0x5f
        /*0036*/ 	.short	0x0000


	//----- nvinfo : EIATTR_COOP_GROUP_MASK_REGIDS
	.align		4
        /*0038*/ 	.byte	0x04, 0x29
        /*003a*/ 	.short	(.L_2093 - .L_2092)


	//   ....[0]....
.L_2092:
        /*003c*/ 	.word	0xffffffff


	//   ....[1]....
        /*0040*/ 	.word	0xffffffff


	//   ....[2]....
        /*0044*/ 	.word	0xffffffff


	//   ....[3]....
        /*0048*/ 	.word	0xffffffff


	//   ....[4]....
        /*004c*/ 	.word	0xffffffff


	//   ....[5]....
        /*0050*/ 	.word	0xffffffff


	//   ....[6]....
        /*0054*/ 	.word	0xffffffff


	//   ....[7]....
        /*0058*/ 	.word	0xffffffff


	//   ....[8]....
        /*005c*/ 	.word	0xffffffff


	//   ....[9]....
        /*0060*/ 	.word	0xffffffff


	//   ....[10]....
        /*0064*/ 	.word	0xffffffff


	//   ....[11]....
        /*0068*/ 	.word	0xffffffff


	//   ....[12]....
        /*006c*/ 	.word	0xffffffff


	//   ....[13]....
        /*0070*/ 	.word	0xffffffff


	//   ....[14]....
        /*0074*/ 	.word	0xffffffff


	//   ....[15]....
        /*0078*/ 	.word	0xffffffff


	//   ....[16]....
        /*007c*/ 	.word	0xffffffff


	//   ....[17]....
        /*0080*/ 	.word	0xffffffff


	//   ....[18]....
        /*0084*/ 	.word	0xffffffff


	//   ....[19]....
        /*0088*/ 	.word	0xffffffff


	//----- nvinfo : EIATTR_COOP_GROUP_INSTR_OFFSETS
	.align		4
.L_2093:
        /*008c*/ 	.byte	0x04, 0x28
        /*008e*/ 	.short	(.L_2095 - .L_2094)


	//   ....[0]....
.L_2094:
        /*0090*/ 	.word	0x00001d10


	//   ....[1]....
        /*0094*/ 	.word	0x00001d30


	//   ....[2]....
        /*0098*/ 	.word	0x00001d50


	//   ....[3]....
        /*009c*/ 	.word	0x00001d70


	//   ....[4]....
        /*00a0*/ 	.word	0x00001d90


	//   ....[5]....
        /*00a4*/ 	.word	0x00001db0


	//   ....[6]....
        /*00a8*/ 	.word	0x00001dd0


	//   ....[7]....
        /*00ac*/ 	.word	0x00001df0


	//   ....[8]....
        /*00b0*/ 	.word	0x00001e10


	//   ....[9]....
        /*00b4*/ 	.word	0x00001e30


	//   ....[10]....
        /*00b8*/ 	.word	0x00003e00


	//   ....[11]....
        /*00bc*/ 	.word	0x00003e80


	//   ....[12]....
        /*00c0*/ 	.word	0x00003f00


	//   ....[13]....
        /*00c4*/ 	.word	0x00003f70


	//   ....[14]....
        /*00c8*/ 	.word	0x00003ff0


	//   ....[15]....
        /*00cc*/ 	.word	0x00004060


	//   ....[16]....
        /*00d0*/ 	.word	0x000040e0


	//   ....[17]....
        /*00d4*/ 	.word	0x00004150


	//   ....[18]....
        /*00d8*/ 	.word	0x000041d0


	//   ....[19]....
        /*00dc*/ 	.word	0x00004240


	//----- nvinfo : EIATTR_EXIT_INSTR_OFFSETS
	.align		4
.L_2095:
        /*00e0*/ 	.byte	0x04, 0x1c
        /*00e2*/ 	.short	(.L_2097 - .L_2096)


	//   ....[0]....
.L_2096:
        /*00e4*/ 	.word	0x00003da0


	//----- nvinfo : EIATTR_MAX_THREADS
	.align		4
.L_2097:
        /*00e8*/ 	.byte	0x04, 0x05
        /*00ea*/ 	.short	(.L_2099 - .L_2098)
.L_2098:
        /*00ec*/ 	.word	0x00000100
        /*00f0*/ 	.word	0x00000001
        /*00f4*/ 	.word	0x00000001


	//----- nvinfo : EIATTR_CRS_STACK_SIZE
	.align		4
.L_2099:
        /*00f8*/ 	.byte	0x04, 0x1e
        /*00fa*/ 	.short	(.L_2101 - .L_2100)
.L_2100:
        /*00fc*/ 	.word	0x00000000
.L_2101:


//--------------------- .nv.info._ZN10layer_norm22ln_bwd_finalize_kernelINS_22Kernel_traits_finalizeILj8192E6__halfS2_S2_S2_fjLb0ELj1024ELj4ENS_18Kernel_traits_baseILj8192ES2_S2_S2_S2_fjLj1024EEEEELb0ELb0EEEvNS_9BwdParamsE --------------------------
	.section	.nv.info._ZN10layer_norm22ln_bwd_finalize_kernelINS_22Kernel_traits_finalizeILj8192E6__halfS2_S2_S2_fjLb0ELj1024ELj4ENS_18Kernel_traits_baseILj8192ES2_S2_S2_S2_fjLj1024EEEEELb0ELb0EEEvNS_9BwdParamsE,"",@"SHT_CUDA_INFO"
	.sectionflags	@""
	.align	4


	//----- nvinfo : EIATTR_CUDA_API_VERSION
	.align		4
        /*0000*/ 	.byte	0x04, 0x37
        /*0002*/ 	.short	(.L_2103 - .L_2102)
.L_2102:
        /*0004*/ 	.word	0x00000082


	//----- nvinfo : EIATTR_SW2861232_WAR
	.align		4
.L_2103:
        /*0008*/ 	.byte	0x01, 0x35
	.zero		2


	//----- nvinfo : EIATTR_PARAM_CBANK
	.align		4
        /*000c*/ 	.byte	0x04, 0x0a
        /*000e*/ 	.short	(.L_2105 - .L_2104)
	.align		4
.L_2104:
        /*0010*/ 	.word	index@(.nv.constant0._ZN10layer_norm22ln_bwd_finalize_kernelINS_22Kernel_traits_finalizeILj8192E6__halfS2_S2_S2_fjLb0ELj1024ELj4ENS_18Kernel_traits_baseILj8192ES2_S2_S2_S2_fjLj1024EEEEELb0ELb0EEEvNS_9BwdParamsE)
        /*0014*/ 	.short	0x0160
        /*0016*/ 	.short	0x0128


	//----- nvinfo : EIATTR_CBANK_PARAM_SIZE
	.align		4
.L_2105:
        /*0018*/ 	.byte	0x03, 0x19
        /*001a*/ 	.short	0x0128


	//----- nvinfo : EIATTR_KPARAM_INFO
	.align		4
        /*001c*/ 	.byte	0x04, 0x17
        /*001e*/ 	.short	(.L_2107 - .L_2106)
.L_2106:
        /*0020*/ 	.word	0x00000000
        /*0024*/ 	.short	0x0000
        /*0026*/ 	.short	0x0000
        /*0028*/ 	.byte	0x00, 0xf0, 0xa1, 0x04


	//----- nvinfo : EIATTR_MAXREG_COUNT
	.align		4
.L_2107:
        /*002c*/ 	.byte	0x03, 0x1b
        /*002e*/ 	.short	0x0040


	//----- nvinfo : EIATTR_NUM_BARRIERS
	.align		4
        /*0030*/ 	.byte	0x02, 0x4c
        /*0032*/ 	.byte	0x01
	.zero		1


	//----- nvinfo : EIATTR_MERCURY_ISA_VERSION
	.align		4
        /*0034*/ 	.byte	0x03, 0x5f
        /*0036*/ 	.short	0x0000


	//----- nvinfo : EIATTR_COOP_GROUP_MASK_REGIDS
	.align		4
        /*0038*/ 	.byte	0x04, 0x29
        /*003a*/ 	.short	(.L_2109 - .L_2108)


	//   ....[0]....
.L_2108:
        /*003c*/ 	.word	0xffffffff


	//   ....[1]....
        /*0040*/ 	.word	0xffffffff


	//   ....[2]....
        /*0044*/ 	.word	0xffffffff


	//   ....[3]....
        /*0048*/ 	.word	0xffffffff


	//   ....[4]....
        /*004c*/ 	.word	0xffffffff


	//   ....[5]....
        /*0050*/ 	.word	0xffffffff


	//   ....[6]....
        /*0054*/ 	.word	0xffffffff


	//   ....[7]....
        /*0058*/ 	.word	0xffffffff


	//   ....[8]....
        /*005c*/ 	.word	0xffffffff


	//   ....[9]....
        /*0060*/ 	.word	0xffffffff


	//   ....[10]....
        /*0064*/ 	.word	0xffffffff


	//   ....[11]....
        /*0068*/ 	.word	0xffffffff


	//   ....[12]....
        /*006c*/ 	.word	0xffffffff


	//   ....[13]....
        /*0070*/ 	.word	0xffffffff


	//   ....[14]....
        /*0074*/ 	.word	0xffffffff


	//   ....[15]....
        /*0078*/ 	.word	0xffffffff


	//   ....[16]....
        /*007c*/ 	.word	0xffffffff


	//   ....[17]....
        /*0080*/ 	.word	0xffffffff


	//   ....[18]....
        /*0084*/ 	.word	0xffffffff


	//   ....[19]....
        /*0088*/ 	.word	0xffffffff


	//----- nvinfo : EIATTR_COOP_GROUP_INSTR_OFFSETS
	.align		4
.L_2109:
        /*008c*/ 	.byte	0x04, 0x28
        /*008e*/ 	.short	(.L_2111 - .L_2110)


	//   ....[0]....
.L_2110:
        /*0090*/ 	.word	0x00000820


	//   ....[1]....
        /*0094*/ 	.word	0x00000850


	//   ....[2]....
        /*0098*/ 	.word	0x00000860


	//   ....[3]....
        /*009c*/ 	.word	0x00000890


	//   ....[4]....
        /*00a0*/ 	.word	0x000008a0


	//   ....[5]....
        /*00a4*/ 	.word	0x000008d0


	//   ....[6]....
        /*00a8*/ 	.word	0x000008f0


	//   ....[7]....
        /*00ac*/ 	.word	0x00000900


	//   ....[8]....
        /*00b0*/ 	.word	0x00000930


	//   ....[9]....
        /*00b4*/ 	.word	0x00000940


	//   ....[10]....
        /*00b8*/ 	.word	0x00000b50


	//   ....[11]....
        /*00bc*/ 	.word	0x00000bc0


	//   ....[12]....
        /*00c0*/ 	.word	0x00000c20


	//   ....[13]....
        /*00c4*/ 	.word	0x00000c80


	//   ....[14]....
        /*00c8*/ 	.word	0x00000cf0


	//   ....[15]....
        /*00cc*/ 	.word	0x00000d60


	//   ....[16]....
        /*00d0*/ 	.word	0x00000dc0


	//   ....[17]....
        /*00d4*/ 	.word	0x00000e20


	//   ....[18]....
        /*00d8*/ 	.word	0x00000e80


	//   ....[19]....
        /*00dc*/ 	.word	0x00000ee0


	//----- nvinfo : EIATTR_EXIT_INSTR_OFFSETS
	.align		4
.L_2111:
        /*00e0*/ 	.byte	0x04, 0x1c
        /*00e2*/ 	.short	(.L_2113 - .L_2112)


	//   ....[0]....
.L_2112:
        /*00e4*/ 	.word	0x00000070


	//   ....[1]....
        /*00e8*/ 	.word	0x00000af0


	//----- nvinfo : EIATTR_MAX_THREADS
	.align		4
.L_2113:
        /*00ec*/ 	.byte	0x04, 0x05
        /*00ee*/ 	.short	(.L_2115 - .L_2114)
.L_2114:
        /*00f0*/ 	.word	0x00000400
        /*00f4*/ 	.word	0x00000001
        /*00f8*/ 	.word	0x00000001


	//----- nvinfo : EIATTR_CRS_STACK_SIZE
	.align		4
.L_2115:
        /*00fc*/ 	.byte	0x04, 0x1e
        /*00fe*/ 	.short	(.L_2117 - .L_2116)
.L_2116:
        /*0100*/ 	.word	0x00000000
.L_2117:


//--------------------- .nv.info._ZN10layer_norm13ln_bwd_kernelINS_13Kernel_traitsI6__halfS2_S2_S2_fjLj8192ELj1ELj1ELj8ELj16ENS_18Kernel_traits_baseILj8192ES2_S2_S2_S2_fjLj256EEEEELb1ELb0ELb1ELb0EEEvNS_9BwdParamsE --------------------------
	.section	.nv.info._ZN10layer_norm13ln_bwd_kernelINS_13Kernel_traitsI6__halfS2_S2_S2_fjLj8192ELj1ELj1ELj8ELj16ENS_18Kernel_traits_baseILj8192ES2_S2_S2_S2_fjLj256EEEEELb1ELb0ELb1ELb0EEEvNS_9BwdParamsE,"",@"SHT_CUDA_INFO"
	.sectionflags	@""
	.align	4


	//----- nvinfo : EIATTR_CUDA_API_VERSION
	.align		4
        /*0000*/ 	.byte	0x04, 0x37
        /*0002*/ 	.short	(.L_2119 - .L_2118)
.L_2118:
        /*0004*/ 	.word	0x00000082


	//----- nvinfo : EIATTR_SW2861232_WAR
	.align		4
.L_2119:
        /*0008*/ 	.byte	0x01, 0x35
	.zero		2


	//----- nvinfo : EIATTR_PARAM_CBANK
	.align		4
        /*000c*/ 	.byte	0x04, 0x0a
        /*000e*/ 	.short	(.L_2121 - .L_2120)
	.align		4
.L_2120:
        /*0010*/ 	.word	index@(.nv.constant0._ZN10layer_norm13ln_bwd_kernelINS_13Kernel_traitsI6__halfS2_S2_S2_fjLj8192ELj1ELj1ELj8ELj16ENS_18Kernel_traits_baseILj8192ES2_S2_S2_S2_fjLj256EEEEELb1ELb0ELb1ELb0EEEvNS_9BwdParamsE)
        /*0014*/ 	.short	0x0160
        /*0016*/ 	.short	0x0128


	//----- nvinfo : EIATTR_CBANK_PARAM_SIZE
	.align		4
.L_2121:
        /*0018*/ 	.byte	0x03, 0x19
        /*001a*/ 	.short	0x0128


	//----- nvinfo : EIATTR_KPARAM_INFO
	.align		4
        /*001c*/ 	.byte	0x04, 0x17
        /*001e*/ 	.short	(.L_2123 - .L_2122)
.L_2122:
        /*0020*/ 	.word	0x00000000
        /*0024*/ 	.short	0x0000
        /*0026*/ 	.short	0x0000
        /*0028*/ 	.byte	0x00, 0xf0, 0xa1, 0x04


	//----- nvinfo : EIATTR_MAXREG_COUNT
	.align		4
.L_2123:
        /*002c*/ 	.byte	0x03, 0x1b
        /*002e*/ 	.short	0x00ff


	//----- nvinfo : EIATTR_NUM_BARRIERS
	.align		4
        /*0030*/ 	.byte	0x02, 0x4c
        /*0032*/ 	.byte	0x01
	.zero		1


	//----- nvinfo : EIATTR_MERCURY_ISA_VERSION
	.align		4
        /*0034*/ 	.byte	0x03, 0x5f
        /*0036*/ 	.short	0x0000


	//----- nvinfo : EIATTR_COOP_GROUP_MASK_REGIDS
	.align		4
        /*0038*/ 	.byte	0x04, 0x29
        /*003a*/ 	.short	(.L_2125 - .L_2124)


	//   ....[0]....
.L_2124:
        /*003c*/ 	.word	0xffffffff


	//   ....[1]....
        /*0040*/ 	.word	0xffffffff


	//   ....[2]....
        /*0044*/ 	.word	0xffffffff


	//   ....[3]....
        /*0048*/ 	.word	0xffffffff


	//   ....[4]....
        /*004c*/ 	.word	0xffffffff


	//   ....[5]....
        /*0050*/ 	.word	0xffffffff


	//   ....[6]....
        /*0054*/ 	.word	0xffffffff


	//   ....[7]....
        /*0058*/ 	.word	0xffffffff


	//   ....[8]....
        /*005c*/ 	.word	0xffffffff


	//   ....[9]....
        /*0060*/ 	.word	0xffffffff


	//   ....[10]....
        /*0064*/ 	.word	0xffffffff


	//   ....[11]....
        /*0068*/ 	.word	0xffffffff


	//   ....[12]....
        /*006c*/ 	.word	0xffffffff


	//   ....[13]....
        /*0070*/ 	.word	0xffffffff


	//   ....[14]....
        /*0074*/ 	.word	0xffffffff


	//   ....[15]....
        /*0078*/ 	.word	0xffffffff


	//   ....[16]....
        /*007c*/ 	.word	0xffffffff


	//   ....[17]....
        /*0080*/ 	.word	0xffffffff


	//   ....[18]....
        /*0084*/ 	.word	0xffffffff


	//   ....[19]....
        /*0088*/ 	.word	0xffffffff


	//----- nvinfo : EIATTR_COOP_GROUP_INSTR_OFFSETS
	.align		4
.L_2125:
        /*008c*/ 	.byte	0x04, 0x28
        /*008e*/ 	.short	(.L_2127 - .L_2126)


	//   ....[0]....
.L_2126:
        /*0090*/ 	.word	0x00002280


	//   ....[1]....
        /*0094*/ 	.word	0x000022a0


	//   ....[2]....
        /*0098*/ 	.word	0x000022c0


	//   ....[3]....
        /*009c*/ 	.word	0x000022e0


	//   ....[4]....
        /*00a0*/ 	.word	0x00002300


	//   ....[5]....
        /*00a4*/ 	.word	0x00002320


	//   ....[6]....
        /*00a8*/ 	.word	0x00002340


	//   ....[7]....
        /*00ac*/ 	.word	0x00002360


	//   ....[8]....
        /*00b0*/ 	.word	0x00002380


	//   ....[9]....
        /*00b4*/ 	.word	0x000023a0


	//   ....[10]....
        /*00b8*/ 	.word	0x00005a80


	//   ....[11]....
        /*00bc*/ 	.word	0x00005b00


	//   ....[12]....
        /*00c0*/ 	.word	0x00005b80


	//   ....[13]....
        /*00c4*/ 	.word	0x00005bf0


	//   ....[14]....
        /*00c8*/ 	.word	0x00005c70


	//   ....[15]....
        /*00cc*/ 	.word	0x00005ce0


	//   ....[16]....
        /*00d0*/ 	.word	0x00005d60


	//   ....[17]....
        /*00d4*/ 	.word	0x00005dd0


	//   ....[18]....
        /*00d8*/ 	.word	0x00005e50


	//   ....[19]....
        /*00dc*/ 	.word	0x00005ec0


	//----- nvinfo : EIATTR_EXIT_INSTR_OFFSETS
	.align		4
.L_2127:
        /*00e0*/ 	.byte	0x04, 0x1c
        /*00e2*/ 	.short	(.L_2129 - .L_2128)


	//   ....[0]....
.L_2128:
        /*00e4*/ 	.word	0x000059a0


	//   ....[1]....
        /*00e8*/ 	.word	0x00005a20


	//----- nvinfo : EIATTR_MAX_THREADS
	.align		4
.L_2129:
        /*00ec*/ 	.byte	0x04, 0x05
        /*00ee*/ 	.short	(.L_2131 - .L_2130)
.L_2130:
        /*00f0*/ 	.word	0x00000100
        /*00f4*/ 	.word	0x00000001
        /*00f8*/ 	.word	0x00000001


	//----- nvinfo : EIATTR_CRS_STACK_SIZE
	.align		4
.L_2131:
        /*00fc*/ 	.byte	0x04, 0x1e
        /*00fe*/ 	.short	(.L_2133 - .L_2132)
.L_2132:
        /*0100*/ 	.word	0x00000000
.L_2133:


//--------------------- .nv.info._ZN10layer_norm22ln_bwd_finalize_kernelINS_22Kernel_traits_finalizeILj8192E6__halfS2_S2_S2_fjLb0ELj1024ELj4ENS_18Kernel_traits_baseILj8192ES2_S2_S2_S2_fjLj1024EEEEELb0ELb1EEEvNS_9BwdParamsE --------------------------
	.section	.nv.info._ZN10layer_norm22ln_bwd_finalize_kernelINS_22Kernel_traits_finalizeILj8192E6__halfS2_S2_S2_fjLb0ELj1024ELj4ENS_18Kernel_traits_baseILj8192ES2_S2_S2_S2_fjLj1024EEEEELb0ELb1EEEvNS_9BwdParamsE,"",@"SHT_CUDA_INFO"
	.sectionflags	@""
	.align	4


	//----- nvinfo : EIATTR_CUDA_API_VERSION
	.align		4
        /*0000*/ 	.byte	0x04, 0x37
        /*0002*/ 	.short	(.L_2135 - .L_2134)
.L_2134:
        /*0004*/ 	.word	0x00000082


	//----- nvinfo : EIATTR_SW2861232_WAR
	.align		4
.L_2135:
        /*0008*/ 	.byte	0x01, 0x35
	.zero		2


	//----- nvinfo : EIATTR_PARAM_CBANK
	.align		4
        /*000c*/ 	.byte	0x04, 0x0a
        /*000e*/ 	.short	(.L_2137 - .L_2136)
	.align		4
.L_2136:
        /*0010*/ 	.word	index@(.nv.constant0._ZN10layer_norm22ln_bwd_finalize_kernelINS_22Kernel_traits_finalizeILj8192E6__halfS2_S2_S2_fjLb0ELj1024ELj4ENS_18Kernel_traits_baseILj8192ES2_S2_S2_S2_fjLj1024EEEEELb0ELb1EEEvNS_9BwdParamsE)
        /*0014*/ 	.short	0x0160
        /*0016*/ 	.short	0x0128


	//----- nvinfo : EIATTR_CBANK_PARAM_SIZE
	.align		4
.L_2137:
        /*0018*/ 	.byte	0x03, 0x19
        /*001a*/ 	.short	0x0128


	//----- nvinfo : EIATTR_KPARAM_INFO
	.align		4
        /*001c*/ 	.byte	0x04, 0x17
        /*001e*/ 	.short	(.L_2139 - .L_2138)
.L_2138:
        /*0020*/ 	.word	0x00000000
        /*0024*/ 	.short	0x0000
        /*0026*/ 	.short	0x0000
        /*0028*/ 	.byte	0x00, 0xf0, 0xa1, 0x04


	//----- nvinfo : EIATTR_MAXREG_COUNT
	.align		4
.L_2139:
        /*002c*/ 	.byte	0x03, 0x1b
        /*002e*/ 	.short	0x0040


	//----- nvinfo : EIATTR_NUM_BARRIERS
	.align		4
        /*0030*/ 	.byte	0x02, 0x4c
        /*0032*/ 	.byte	0x01
	.zero		1


	//----- nvinfo : EIATTR_MERCURY_ISA_VERSION
	.align		4
        /*0034*/ 	.byte	0x03, 0x5f
        /*0036*/ 	.short	0x0000


	//----- nvinfo : EIATTR_COOP_GROUP_MASK_REGIDS
	.align		4
        /*0038*/ 	.byte	0x04, 0x29
        /*003a*/ 	.short	(.L_2141 - .L_2140)


	//   ....[0]....
.L_2140:
        /*003c*/ 	.word	0xffffffff


	//   ....[1]....
        /*0040*/ 	.word	0xffffffff


	//   ....[2]....
        /*0044*/ 	.word	0xffffffff


	//   ....[3]....
        /*0048*/ 	.word	0xffffffff


	//   ....[4]....
        /*004c*/ 	.word	0xffffffff


	//   ....[5]....
        /*0050*/ 	.word	0xffffffff


	//   ....[6]....
        /*0054*/ 	.word	0xffffffff


	//   ....[7]....
        /*0058*/ 	.word	0xffffffff


	//   ....[8]....
        /*005c*/ 	.word	0xffffffff


	//   ....[9]....
        /*0060*/ 	.word	0xffffffff


	//   ....[10]....
        /*0064*/ 	.word	0xffffffff


	//   ....[11]....
        /*0068*/ 	.word	0xffffffff


	//   ....[12]....
        /*006c*/ 	.word	0xffffffff


	//   ....[13]....
        /*0070*/ 	.word	0xffffffff


	//   ....[14]....
        /*0074*/ 	.word	0xffffffff


	//   ....[15]....
        /*0078*/ 	.word	0xffffffff


	//   ....[16]....
        /*007c*/ 	.word	0xffffffff


	//   ....[17]....
        /*0080*/ 	.word	0xffffffff


	//   ....[18]....
        /*0084*/ 	.word	0xffffffff


	//   ....[19]....
        /*0088*/ 	.word	0xffffffff


	//----- nvinfo : EIATTR_COOP_GROUP_INSTR_OFFSETS
	.align		4
.L_2141:
        /*008c*/ 	.byte	0x04, 0x28
        /*008e*/ 	.short	(.L_2143 - .L_2142)


	//   ....[0]....
.L_2142:
        /*0090*/ 	.word	0x000007f0


	//   ....[1]....
        /*0094*/ 	.word	0x00000820


	//   ....[2]....
        /*0098*/ 	.word	0x00000840


	//   ....[3]....
        /*009c*/ 	.word	0x00000850


	//   ....[4]....
        /*00a0*/ 	.word	0x00000880


	//   ....[5]....
        /*00a4*/ 	.word	0x00000890


	//   ....[6]....
        /*00a8*/ 	.word	0x000008c0


	//   ....[7]....
        /*00ac*/ 	.word	0x000008d0


	//   ....[8]....
        /*00b0*/ 	.word	0x00000900


	//   ....[9]....
        /*00b4*/ 	.word	0x00000910


	//   ....[10]....
        /*00b8*/ 	.word	0x00000b00


	//   ....[11]....
        /*00bc*/ 	.word	0x00000b80


	//   ....[12]....
        /*00c0*/ 	.word	0x00000be0


	//   ....[13]....
        /*00c4*/ 	.word	0x00000c40


	//   ....[14]....
        /*00c8*/ 	.word	0x00000cb0


	//   ....[15]....
        /*00cc*/ 	.word	0x00000d20


	//   ....[16]....
        /*00d0*/ 	.word	0x00000d80


	//   ....[17]....
        /*00d4*/ 	.word	0x00000de0


	//   ....[18]....
        /*00d8*/ 	.word	0x00000e40


	//   ....[19]....
        /*00dc*/ 	.word	0x00000ea0


	//----- nvinfo : EIATTR_EXIT_INSTR_OFFSETS
	.align		4
.L_2143:
        /*00e0*/ 	.byte	0x04, 0x1c
        /*00e2*/ 	.short	(.L_2145 - .L_2144)


	//   ....[0]....
.L_2144:
        /*00e4*/ 	.word	0x00000070


	//   ....[1]....
        /*00e8*/ 	.word	0x00000aa0


	//----- nvinfo : EIATTR_MAX_THREADS
	.align		4
.L_2145:
        /*00ec*/ 	.byte	0x04, 0x05
        /*00ee*/ 	.short	(.L_2147 - .L_2146)
.L_2146:
        /*00f0*/ 	.word	0x00000400
        /*00f4*/ 	.word	0x00000001
        /*00f8*/ 	.word	0x00000001


	//----- nvinfo : EIATTR_CRS_STACK_SIZE
	.align		4
.L_2147:
        /*00fc*/ 	.byte	0x04, 0x1e
        /*00fe*/ 	.short	(.L_2149 - .L_2148)
.L_2148:
        /*0100*/ 	.word	0x00000000
.L_2149:


//--------------------- .nv.info._ZN10layer_norm13ln_bwd_kernelINS_13Kernel_traitsI6__halfS2_S2_S2_fjLj8192ELj1ELj1ELj8ELj16ENS_18Kernel_traits_baseILj8192ES2_S2_S2_S2_fjLj256EEEEELb1ELb0ELb1ELb1EEEvNS_9BwdParamsE --------------------------
	.section	.nv.info._ZN10layer_norm13ln_bwd_kernelINS_13Kernel_traitsI6__halfS2_S2_S2_fjLj8192ELj1ELj1ELj8ELj16ENS_18Kernel_traits_baseILj8192ES2_S2_S2_S2_fjLj256EEEEELb1ELb0ELb1ELb1EEEvNS_9BwdParamsE,"",@"SHT_CUDA_INFO"
	.sectionflags	@""
	.align	4


	//----- nvinfo : EIATTR_CUDA_API_VERSION
	.align		4
        /*0000*/ 	.byte	0x04, 0x37
        /*0002*/ 	.short	(.L_2151 - .L_2150)
.L_2150:
        /*0004*/ 	.word	0x00000082


	//----- nvinfo : EIATTR_SW2861232_WAR
	.align		4
.L_2151:
        /*0008*/ 	.byte	0x01, 0x35
	.zero		2


	//----- nvinfo : EIATTR_PARAM_CBANK
	.align		4
        /*000c*/ 	.byte	0x04, 0x0a
        /*000e*/ 	.short	(.L_2153 - .L_2152)
	.align		4
.L_2152:
        /*0010*/ 	.word	index@(.nv.constant0._ZN10layer_norm13ln_bwd_kernelINS_13Kernel_traitsI6__halfS2_S2_S2_fjLj8192ELj1ELj1ELj8ELj16ENS_18Kernel_traits_baseILj8192ES2_S2_S2_S2_fjLj256EEEEELb1ELb0ELb1ELb1EEEvNS_9BwdParamsE)
        /*0014*/ 	.short	0x0160
        /*0016*/ 	.short	0x0128


	//----- nvinfo : EIATTR_CBANK_PARAM_SIZE
	.align		4
.L_2153:
        /*0018*/ 	.byte	0x03, 0x19
        /*001a*/ 	.short	0x0128


	//----- nvinfo : EIATTR_KPARAM_INFO
	.align		4
        /*001c*/ 	.byte	0x04, 0x17
        /*001e*/ 	.short	(.L_2155 - .L_2154)
.L_2154:
        /*0020*/ 	.word	0x00000000
        /*0024*/ 	.short	0x0000
        /*0026*/ 	.short	0x0000
        /*0028*/ 	.byte	0x00, 0xf0, 0xa1, 0x04


	//----- nvinfo : EIATTR_MAXREG_COUNT
	.align		4
.L_2155:
        /*002c*/ 	.byte	0x03, 0x1b
        /*002e*/ 	.short	0x00ff


	//----- nvinfo : EIATTR_NUM_BARRIERS
	.align		4
        /*0030*/ 	.byte	0x02, 0x4c
        /*0032*/ 	.byte	0x01
	.zero		1


	//----- nvinfo : EIATTR_MERCURY_ISA_VERSION
	.align		4
        /*0034*/ 	.byte	0x03, 0x5f
        /*0036*/ 	.short	0x0000


	//----- nvinfo : EIATTR_COOP_GROUP_MASK_REGIDS
	.align		4
        /*0038*/ 	.byte	0x04, 0x29
        /*003a*/ 	.short	(.L_2157 - .L_2156)


	//   ....[0]....
.L_2156:
        /*003c*/ 	.word	0xffffffff


	//   ....[1]....
        /*0040*/ 	.word	0xffffffff


	//   ....[2]....
        /*0044*/ 	.word	0xffffffff


	//   ....[3]....
        /*0048*/ 	.word	0xffffffff


	//   ....[4]....
        /*004c*/ 	.word	0xffffffff


	//   ....[5]....
        /*0050*/ 	.word	0xffffffff


	//   ....[6]....
        /*0054*/ 	.word	0xffffffff


	//   ....[7]....
        /*0058*/ 	.word	0xffffffff


	//   ....[8]....
        /*005c*/ 	.word	0xffffffff


	//   ....[9]....
        /*0060*/ 	.word	0xffffffff


	//   ....[10]....
        /*0064*/ 	.word	0xffffffff


	//   ....[11]....
        /*0068*/ 	.word	0xffffffff


	//   ....[12]....
        /*006c*/ 	.word	0xffffffff


	//   ....[13]....
        /*0070*/ 	.word	0xffffffff


	//   ....[14]....
        /*0074*/ 	.word	0xffffffff


	//   ....[15]....
        /*0078*/ 	.word	0xffffffff


	//   ....[16]....
        /*007c*/ 	.word	0xffffffff


	//   ....[17]....
        /*0080*/ 	.word	0xffffffff


	//   ....[18]....
        /*0084*/ 	.word	0xffffffff


	//   ....[19]....
        /*0088*/ 	.word	0xffffffff


	//----- nvinfo : EIATTR_COOP_GROUP_INSTR_OFFSETS
	.align		4
.L_2157:
        /*008c*/ 	.byte	0x04, 0x28
        /*008e*/ 	.short	(.L_2159 - .L_2158)


	//   ....[0]....
.L_2158:
        /*0090*/ 	.word	0x000020a0


	//   ....[1]....
        /*0094*/ 	.word	0x000020c0


	//   ....[2]....
        /*0098*/ 	.word	0x000020e0


	//   ....[3]....
        /*009c*/ 	.word	0x00002100


	//   ....[4]....
        /*00a0*/ 	.word	0x00002120


	//   ....[5]....
        /*00a4*/ 	.word	0x00002140


	//   ....[6]....
        /*00a8*/ 	.word	0x00002160


	//   ....[7]....
        /*00ac*/ 	.word	0x00002180


	//   ....[8]....
        /*00b0*/ 	.word	0x000021a0


	//   ....[9]....
        /*00b4*/ 	.word	0x000021c0


	//   ....[10]....
        /*00b8*/ 	.word	0x00005490


	//   ....[11]....
        /*00bc*/ 	.word	0x00005510


	//   ....[12]....
        /*00c0*/ 	.word	0x00005590


	//   ....[13]....
        /*00c4*/ 	.word	0x00005600


	//   ....[14]....
        /*00c8*/ 	.word	0x00005680


	//   ....[15]....
        /*00cc*/ 	.word	0x000056f0


	//   ....[16]....
        /*00d0*/ 	.word	0x00005770


	//   ....[17]....
        /*00d4*/ 	.word	0x000057e0


	//   ....[18]....
        /*00d8*/ 	.word	0x00005860


	//   ....[19]....
        /*00dc*/ 	.word	0x000058d0


	//----- nvinfo : EIATTR_EXIT_INSTR_OFFSETS
	.align		4
.L_2159:
        /*00e0*/ 	.byte	0x04, 0x1c
        /*00e2*/ 	.short	(.L_2161 - .L_2160)


	//   ....[0]....
.L_2160:
        /*00e4*/ 	.word	0x00005430


	//----- nvinfo : EIATTR_MAX_THREADS
	.align		4
.L_2161:
        /*00e8*/ 	.byte	0x04, 0x05
        /*00ea*/ 	.short	(.L_2163 - .L_2162)
.L_2162:
        /*00ec*/ 	.word	0x00000100
        /*00f0*/ 	.word	0x00000001
        /*00f4*/ 	.word	0x00000001


	//----- nvinfo : EIATTR_CRS_STACK_SIZE
	.align		4
.L_2163:
        /*00f8*/ 	.byte	0x04, 0x1e
        /*00fa*/ 	.short	(.L_2165 - .L_2164)
.L_2164:
        /*00fc*/ 	.word	0x00000000
.L_2165:


//--------------------- .nv.info._ZN10layer_norm13ln_bwd_kernelINS_13Kernel_traitsI6__halfS2_S2_S2_fjLj8192ELj1ELj1ELj8ELj16ENS_18Kernel_traits_baseILj8192ES2_S2_S2_S2_fjLj256EEEEELb1ELb1ELb0ELb0EEEvNS_9BwdParamsE --------------------------
	.section	.nv.info._ZN10layer_norm13ln_bwd_kernelINS_13Kernel_traitsI6__halfS2_S2_S2_fjLj8192ELj1ELj1ELj8ELj16ENS_18Kernel_traits_baseILj8192ES2_S2_S2_S2_fjLj256EEEEELb1ELb1ELb0ELb0EEEvNS_9BwdParamsE,"",@"SHT_CUDA_INFO"
	.sectionflags	@""
	.align	4


	//----- nvinfo : EIATTR_CUDA_API_VERSION
	.align		4
        /*0000*/ 	.byte	0x04, 0x37
        /*0002*/ 	.short	(.L_2167 - .L_2166)
.L_2166:
        /*0004*/ 	.word	0x00000082


	//----- nvinfo : EIATTR_SW2861232_WAR
	.align		4
.L_2167:
        /*0008*/ 	.byte	0x01, 0x35
	.zero		2


	//----- nvinfo : EIATTR_PARAM_CBANK
	.align		4
        /*000c*/ 	.byte	0x04, 0x0a
        /*000e*/ 	.short	(.L_2169 - .L_2168)
	.align		4
.L_2168:
        /*0010*/ 	.word	index@(.nv.constant0._ZN10layer_norm13ln_bwd_kernelINS_13Kernel_traitsI6__halfS2_S2_S2_fjLj8192ELj1ELj1ELj8ELj16ENS_18Kernel_traits_baseILj8192ES2_S2_S2_S2_fjLj256EEEEELb1ELb1ELb0ELb0EEEvNS_9BwdParamsE)
        /*0014*/ 	.short	0x0160
        /*0016*/ 	.short	0x0128


	//----- nvinfo : EIATTR_CBANK_PARAM_SIZE
	.align		4
.L_2169:
        /*0018*/ 	.byte	0x03, 0x19
        /*001a*/ 	.short	0x0128


	//----- nvinfo : EIATTR_KPARAM_INFO
	.align		4
        /*001c*/ 	.byte	0x04, 0x17
        /*001e*/ 	.short	(.L_2171 - .L_2170)
.L_2170:
        /*0020*/ 	.word	0x00000000
        /*0024*/ 	.short	0x0000
        /*0026*/ 	.short	0x0000
        /*0028*/ 	.byte	0x00, 0xf0, 0xa1, 0x04


	//----- nvinfo : EIATTR_MAXREG_COUNT
	.align		4
.L_2171:
        /*002c*/ 	.byte	0x03, 0x1b
        /*002e*/ 	.short	0x00ff


	//----- nvinfo : EIATTR_NUM_BARRIERS
	.align		4
        /*0030*/ 	.byte	0x02, 0x4c
        /*0032*/ 	.byte	0x01
	.zero		1


	//----- nvinfo : EIATTR_ANNOTATIONS
	.align		4
        /*0034*/ 	.byte	0x04, 0x55
        /*0036*/ 	.short	(.L_2173 - .L_2172)


	//   ....[0]....
.L_2172:
        /* <DEDUP_REMOVED lines=19> */


	//----- nvinfo : EIATTR_MERCURY_ISA_VERSION
	.align		4
.L_2173:
        /*0158*/ 	.byte	0x03, 0x5f
        /*015a*/ 	.short	0x0000


	//----- nvinfo : EIATTR_COOP_GROUP_MASK_REGIDS
	.align		4
        /*015c*/ 	.byte	0x04, 0x29
        /*015e*/ 	.short	(.L_2175 - .L_2174)


	//   ....[0]....
.L_2174:
        /*0160*/ 	.word	0xffffffff


	//   ....[1]....
        /*0164*/ 	.word	0xffffffff


	//   ....[2]....
        /*0168*/ 	.word	0xffffffff


	//   ....[3]....
        /*016c*/ 	.word	0xffffffff


	//   ....[4]....
        /*0170*/ 	.word	0xffffffff


	//   ....[5]....
        /*0174*/ 	.word	0xffffffff


	//   ....[6]....
        /*0178*/ 	.word	0xffffffff


	//   ....[7]....
        /*017c*/ 	.word	0xffffffff


	//   ....[8]....
        /*0180*/ 	.word	0xffffffff


	//   ....[9]....
        /*0184*/ 	.word	0xffffffff


	//   ....[10]....
        /*0188*/ 	.word	0xffffffff


	//   ....[11]....
        /*018c*/ 	.word	0xffffffff


	//   ....[12]....
        /*0190*/ 	.word	0xffffffff


	//   ....[13]....
        /*0194*/ 	.word	0xffffffff


	//   ....[14]....
        /*0198*/ 	.word	0xffffffff


	//   ....[15]....
        /*019c*/ 	.word	0xffffffff


	//   ....[16]....
        /*01a0*/ 	.word	0xffffffff


	//   ....[17]....
        /*01a4*/ 	.word	0xffffffff


	//   ....[18]....
        /*01a8*/ 	.word	0xffffffff


	//   ....[19]....
        /*01ac*/ 	.word	0xffffffff


	//----- nvinfo : EIATTR_COOP_GROUP_INSTR_OFFSETS
	.align		4
.L_2175:
        /*01b0*/ 	.byte	0x04, 0x28
        /*01b2*/ 	.short	(.L_2177 - .L_2176)


	//   ....[0]....
.L_2176:
        /*01b4*/ 	.word	0x00002440


	//   ....[1]....
        /*01b8*/ 	.word	0x00002460


	//   ....[2]....
        /*01bc*/ 	.word	0x00002490


	//   ....[3]....
        /*01c0*/ 	.word	0x000024b0


	//   ....[4]....
        /*01c4*/ 	.word	0x000024d0


	//   ....[5]....
        /*01c8*/ 	.word	0x000024f0


	//   ....[6]....
        /*01cc*/ 	.word	0x00002500


	//   ....[7]....
        /*01d0*/ 	.word	0x00002530


	//   ....[8]....
        /*01d4*/ 	.word	0x00002540


	//   ....[9]....
        /*01d8*/ 	.word	0x00002560


	//   ....[10]....
        /*01dc*/ 	.word	0x000051d0


	//   ....[11]....
        /*01e0*/ 	.word	0x00005250


	//   ....[12]....
        /*01e4*/ 	.word	0x000052d0


	//   ....[13]....
        /*01e8*/ 	.word	0x00005340


	//   ....[14]....
        /*01ec*/ 	.word	0x000053c0


	//   ....[15]....
        /*01f0*/ 	.word	0x00005430


	//   ....[16]....
        /*01f4*/ 	.word	0x000054b0


	//   ....[17]....
        /*01f8*/ 	.word	0x00005520


	//   ....[18]....
        /*01fc*/ 	.word	0x000055a0


	//   ....[19]....
        /*0200*/ 	.word	0x00005610


	//----- nvinfo : EIATTR_EXIT_INSTR_OFFSETS
	.align		4
.L_2177:
        /*0204*/ 	.byte	0x04, 0x1c
        /*0206*/ 	.short	(.L_2179 - .L_2178)


	//   ....[0]....
.L_2178:
        /*0208*/ 	.word	0x000050c0


	//   ....[1]....
        /*020c*/ 	.word	0x00005170


	//----- nvinfo : EIATTR_MAX_THREADS
	.align		4
.L_2179:
        /*0210*/ 	.byte	0x04, 0x05
        /*0212*/ 	.short	(.L_2181 - .L_2180)
.L_2180:
        /*0214*/ 	.word	0x00000100
        /*0218*/ 	.word	0x00000001
        /*021c*/ 	.word	0x00000001


	//----- nvinfo : EIATTR_CRS_STACK_SIZE
	.align		4
.L_2181:
        /*0220*/ 	.byte	0x04, 0x1e
        /*0222*/ 	.short	(.L_2183 - .L_2182)
.L_2182:
        /*0224*/ 	.word	0x00000000
.L_2183:


//--------------------- .nv.info._ZN10layer_norm13ln_bwd_kernelINS_13Kernel_traitsI6__halfS2_S2_S2_fjLj8192ELj1ELj1ELj8ELj16ENS_18Kernel_traits_baseILj8192ES2_S2_S2_S2_fjLj256EEEEELb1ELb1ELb0ELb1EEEvNS_9BwdParamsE --------------------------
	.section	.nv.info._ZN10layer_norm13ln_bwd_kernelINS_13Kernel_traitsI6__halfS2_S2_S2_fjLj8192ELj1ELj1ELj8ELj16ENS_18Kernel_traits_baseILj8192ES2_S2_S2_S2_fjLj256EEEEELb1ELb1ELb0ELb1EEEvNS_9BwdParamsE,"",@"SHT_CUDA_INFO"
	.sectionflags	@""
	.align	4


	//----- nvinfo : EIATTR_CUDA_API_VERSION
	.align		4
        /*0000*/ 	.byte	0x04, 0x37
        /*0002*/ 	.short	(.L_2185 - .L_2184)
.L_2184:
        /*0004*/ 	.word	0x00000082


	//----- nvinfo : EIATTR_SW2861232_WAR
	.align		4
.L_2185:
        /*0008*/ 	.byte	0x01, 0x35
	.zero		2


	//----- nvinfo : EIATTR_PARAM_CBANK
	.align		4
        /*000c*/ 	.byte	0x04, 0x0a
        /*000e*/ 	.short	(.L_2187 - .L_2186)
	.align		4
.L_2186:
        /*0010*/ 	.word	index@(.nv.constant0._ZN10layer_norm13ln_bwd_kernelINS_13Kernel_traitsI6__halfS2_S2_S2_fjLj8192ELj1ELj1ELj8ELj16ENS_18Kernel_traits_baseILj8192ES2_S2_S2_S2_fjLj256EEEEELb1ELb1ELb0ELb1EEEvNS_9BwdParamsE)
        /*0014*/ 	.short	0x0160
        /*0016*/ 	.short	0x0128


	//----- nvinfo : EIATTR_CBANK_PARAM_SIZE
	.align		4
.L_2187:
        /*0018*/ 	.byte	0x03, 0x19
        /*001a*/ 	.short	0x0128


	//----- nvinfo : EIATTR_KPARAM_INFO
	.align		4
        /*001c*/ 	.byte	0x04, 0x17
        /*001e*/ 	.short	(.L_2189 - .L_2188)
.L_2188:
        /*0020*/ 	.word	0x00000000
        /*0024*/ 	.short	0x0000
        /*0026*/ 	.short	0x0000
        /*0028*/ 	.byte	0x00, 0xf0, 0xa1, 0x04


	//----- nvinfo : EIATTR_MAXREG_COUNT
	.align		4
.L_2189:
        /*002c*/ 	.byte	0x03, 0x1b
        /*002e*/ 	.short	0x00ff


	//----- nvinfo : EIATTR_NUM_BARRIERS
	.align		4
        /*0030*/ 	.byte	0x02, 0x4c
        /*0032*/ 	.byte	0x01
	.zero		1


	//----- nvinfo : EIATTR_MERCURY_ISA_VERSION
	.align		4
        /*0034*/ 	.byte	0x03, 0x5f
        /*0036*/ 	.short	0x0000


	//----- nvinfo : EIATTR_COOP_GROUP_MASK_REGIDS
	.align		4
        /*0038*/ 	.byte	0x04, 0x29
        /*003a*/ 	.short	(.L_2191 - .L_2190)


	//   ....[0]....
.L_2190:
        /*003c*/ 	.word	0xffffffff


	//   ....[1]....
        /*0040*/ 	.word	0xffffffff


	//   ....[2]....
        /*0044*/ 	.word	0xffffffff


	//   ....[3]....
        /*0048*/ 	.word	0xffffffff


	//   ....[4]....
        /*004c*/ 	.word	0xffffffff


	//   ....[5]....
        /*0050*/ 	.word	0xffffffff


	//   ....[6]....
        /*0054*/ 	.word	0xffffffff


	//   ....[7]....
        /*0058*/ 	.word	0xffffffff


	//   ....[8]....
        /*005c*/ 	.word	0xffffffff


	//   ....[9]....
        /*0060*/ 	.word	0xffffffff


	//   ....[10]....
        /*0064*/ 	.word	0xffffffff


	//   ....[11]....
        /*0068*/ 	.word	0xffffffff


	//   ....[12]....
        /*006c*/ 	.word	0xffffffff


	//   ....[13]....
        /*0070*/ 	.word	0xffffffff


	//   ....[14]....
        /*0074*/ 	.word	0xffffffff


	//   ....[15]....
        /*0078*/ 	.word	0xffffffff


	//   ....[16]....
        /*007c*/ 	.word	0xffffffff


	//   ....[17]....
        /*0080*/ 	.word	0xffffffff


	//   ....[18]....
        /*0084*/ 	.word	0xffffffff


	//   ....[19]....
        /*0088*/ 	.word	0xffffffff


	//----- nvinfo : EIATTR_COOP_GROUP_INSTR_OFFSETS
	.align		4
.L_2191:
        /*008c*/ 	.byte	0x04, 0x28
        /*008e*/ 	.short	(.L_2193 - .L_2192)


	//   ....[0]....
.L_2192:
        /*0090*/ 	.word	0x00001fb0


	//   ....[1]....
        /*0094*/ 	.word	0x00001fd0


	//   ....[2]....
        /*0098*/ 	.word	0x00001ff0


	//   ....[3]....
        /*009c*/ 	.word	0x00002010


	//   ....[4]....
        /*00a0*/ 	.word	0x00002030


	//   ....[5]....
        /*00a4*/ 	.word	0x00002050


	//   ....[6]....
        /*00a8*/ 	.word	0x00002070


	//   ....[7]....
        /*00ac*/ 	.word	0x00002090


	//   ....[8]....
        /*00b0*/ 	.word	0x000020b0


	//   ....[9]....
        /*00b4*/ 	.word	0x000020d0


	//   ....[10]....
        /*00b8*/ 	.word	0x00004fd0


	//   ....[11]....
        /*00bc*/ 	.word	0x00005050


	//   ....[12]....
        /*00c0*/ 	.word	0x000050d0


	//   ....[13]....
        /*00c4*/ 	.word	0x00005140


	//   ....[14]....
        /*00c8*/ 	.word	0x000051c0


	//   ....[15]....
        /*00cc*/ 	.word	0x00005230


	//   ....[16]....
        /*00d0*/ 	.word	0x000052b0


	//   ....[17]....
        /*00d4*/ 	.word	0x00005320


	//   ....[18]....
        /*00d8*/ 	.word	0x000053a0


	//   ....[19]....
        /*00dc*/ 	.word	0x00005410


	//----- nvinfo : EIATTR_EXIT_INSTR_OFFSETS
	.align		4
.L_2193:
        /*00e0*/ 	.byte	0x04, 0x1c
        /*00e2*/ 	.short	(.L_2195 - .L_2194)


	//   ....[0]....
.L_2194:
        /*00e4*/ 	.word	0x00004f70


	//----- nvinfo : EIATTR_MAX_THREADS
	.align		4
.L_2195:
        /*00e8*/ 	.byte	0x04, 0x05
        /*00ea*/ 	.short	(.L_2197 - .L_2196)
.L_2196:
        /*00ec*/ 	.word	0x00000100
        /*00f0*/ 	.word	0x00000001
        /*00f4*/ 	.word	0x00000001


	//----- nvinfo : EIATTR_CRS_STACK_SIZE
	.align		4
.L_2197:
        /*00f8*/ 	.byte	0x04, 0x1e
        /*00fa*/ 	.short	(.L_2199 - .L_2198)
.L_2198:
        /*00fc*/ 	.word	0x00000000
.L_2199:


//--------------------- .nv.info._ZN10layer_norm22ln_bwd_finalize_kernelINS_22Kernel_traits_finalizeILj8192E6__halfS2_S2_S2_fjLb1ELj1024ELj4ENS_18Kernel_traits_baseILj8192ES2_S2_S2_S2_fjLj1024EEEEELb1ELb0EEEvNS_9BwdParamsE --------------------------
	.section	.nv.info._ZN10layer_norm22ln_bwd_finalize_kernelINS_22Kernel_traits_finalizeILj8192E6__halfS2_S2_S2_fjLb1ELj1024ELj4ENS_18Kernel_traits_baseILj8192ES2_S2_S2_S2_fjLj1024EEEEELb1ELb0EEEvNS_9BwdParamsE,"",@"SHT_CUDA_INFO"
	.sectionflags	@""
	.align	4


	//----- nvinfo : EIATTR_CUDA_API_VERSION
	.align		4
        /*0000*/ 	.byte	0x04, 0x37
        /*0002*/ 	.short	(.L_2201 - .L_2200)
.L_2200:
        /*0004*/ 	.word	0x00000082


	//----- nvinfo : EIATTR_SW2861232_WAR
	.align		4
.L_2201:
        /*0008*/ 	.byte	0x01, 0x35
	.zero		2


	//----- nvinfo : EIATTR_PARAM_CBANK
	.align		4
        /*000c*/ 	.byte	0x04, 0x0a
        /*000e*/ 	.short	(.L_2203 - .L_2202)
	.align		4
.L_2202:
        /*0010*/ 	.word	index@(.nv.constant0._ZN10layer_norm22ln_bwd_finalize_kernelINS_22Kernel_traits_finalizeILj8192E6__halfS2_S2_S2_fjLb1ELj1024ELj4ENS_18Kernel_traits_baseILj8192ES2_S2_S2_S2_fjLj1024EEEEELb1ELb0EEEvNS_9BwdParamsE)
        /*0014*/ 	.short	0x0160
        /*0016*/ 	.short	0x0128


	//----- nvinfo : EIATTR_CBANK_PARAM_SIZE
	.align		4
.L_2203:
        /*0018*/ 	.byte	0x03, 0x19
        /*001a*/ 	.short	0x0128


	//----- nvinfo : EIATTR_KPARAM_INFO
	.align		4
        /*001c*/ 	.byte	0x04, 0x17
        /*001e*/ 	.short	(.L_2205 - .L_2204)
.L_2204:
        /*0020*/ 	.word	0x00000000
        /*0024*/ 	.short	0x0000
        /*0026*/ 	.short	0x0000
        /*0028*/ 	.byte	0x00, 0xf0, 0xa1, 0x04


	//----- nvinfo : EIATTR_MAXREG_COUNT
	.align		4
.L_2205:
        /*002c*/ 	.byte	0x03, 0x1b
        /*002e*/ 	.short	0x0040


	//----- nvinfo : EIATTR_NUM_BARRIERS
	.align		4
        /*0030*/ 	.byte	0x02, 0x4c
        /*0032*/ 	.byte	0x01
	.zero		1


	//----- nvinfo : EIATTR_MERCURY_ISA_VERSION
	.align		4
        /*0034*/ 	.byte	0x03, 0x5f
        /*0036*/ 	.short	0x0000


	//----- nvinfo : EIATTR_COOP_GROUP_MASK_REGIDS
	.align		4
        /*0038*/ 	.byte	0x04, 0x29
        /*003a*/ 	.short	(.L_2207 - .L_2206)


	//   ....[0]....
.L_2206:
        /*003c*/ 	.word	0xffffffff


	//   ....[1]....
        /*0040*/ 	.word	0xffffffff


	//   ....[2]....
        /*0044*/ 	.word	0xffffffff


	//   ....[3]....
        /*0048*/ 	.word	0xffffffff


	//   ....[4]....
        /*004c*/ 	.word	0xffffffff


	//   ....[5]....
        /*0050*/ 	.word	0xffffffff


	//   ....[6]....
        /*0054*/ 	.word	0xffffffff


	//   ....[7]....
        /*0058*/ 	.word	0xffffffff


	//   ....[8]....
        /*005c*/ 	.word	0xffffffff


	//   ....[9]....
        /*0060*/ 	.word	0xffffffff


	//   ....[10]....
        /*0064*/ 	.word	0xffffffff


	//   ....[11]....
        /*0068*/ 	.word	0xffffffff


	//   ....[12]....
        /*006c*/ 	.word	0xffffffff


	//   ....[13]....
        /*0070*/ 	.word	0xffffffff


	//   ....[14]....
        /*0074*/ 	.word	0xffffffff


	//   ....[15]....
        /*0078*/ 	.word	0xffffffff


	//   ....[16]....
        /*007c*/ 	.word	0xffffffff


	//   ....[17]....
        /*0080*/ 	.word	0xffffffff


	//   ....[18]....
        /*0084*/ 	.word	0xffffffff


	//   ....[19]....
        /*0088*/ 	.word	0xffffffff


	//   ....[20]....
        /*008c*/ 	.word	0xffffffff


	//   ....[21]....
        /*0090*/ 	.word	0xffffffff


	//   ....[22]....
        /*0094*/ 	.word	0xffffffff


	//   ....[23]....
        /*0098*/ 	.word	0xffffffff


	//   ....[24]....
        /*009c*/ 	.word	0xffffffff


	//   ....[25]....
        /*00a0*/ 	.word	0xffffffff


	//   ....[26]....
        /*00a4*/ 	.word	0xffffffff


	//   ....[27]....
        /*00a8*/ 	.word	0xffffffff


	//   ....[28]....
        /*00ac*/ 	.word	0xffffffff


	//   ....[29]....
        /*00b0*/ 	.word	0xffffffff


	//----- nvinfo : EIATTR_COOP_GROUP_INSTR_OFFSETS
	.align		4
.L_2207:
        /*00b4*/ 	.byte	0x04, 0x28
        /*00b6*/ 	.short	(.L_2209 - .L_2208)


	//   ....[0]....
.L_2208:
        /*00b8*/ 	.word	0x000009d0


	//   ....[1]....
        /*00bc*/ 	.word	0x00000a00


	//   ....[2]....
        /*00c0*/ 	.word	0x00000a10


	//   ....[3]....
        /*00c4*/ 	.word	0x00000a30


	//   ....[4]....
        /*00c8*/ 	.word	0x00000a50


	//   ....[5]....
        /*00cc*/ 	.word	0x00000a60


	//   ....[6]....
        /*00d0*/ 	.word	0x00000a90


	//   ....[7]....
        /*00d4*/ 	.word	0x00000ab0


	//   ....[8]....
        /*00d8*/ 	.word	0x00000ac0


	//   ....[9]....
        /*00dc*/ 	.word	0x00000af0


	//   ....[10]....
        /*00e0*/ 	.word	0x00000b10


	//   ....[11]....
        /*00e4*/ 	.word	0x00000b20


	//   ....[12]....
        /*00e8*/ 	.word	0x00000b50


	//   ....[13]....
        /*00ec*/ 	.word	0x00000b70


	//   ....[14]....
        /*00f0*/ 	.word	0x00000b80


	//   ....[15]....
        /*00f4*/ 	.word	0x00000e20


	//   ....[16]....
        /*00f8*/ 	.word	0x00000e80


	//   ....[17]....
        /*00fc*/ 	.word	0x00000ee0


	//   ....[18]....
        /*0100*/ 	.word	0x00000f40


	//   ....[19]....
        /*0104*/ 	.word	0x00000fb0


	//   ....[20]....
        /*0108*/ 	.word	0x00001020


	//   ....[21]....
        /*010c*/ 	.word	0x00001080


	//   ....[22]....
        /*0110*/ 	.word	0x000010e0


	//   ....[23]....
        /*0114*/ 	.word	0x00001140


	//   ....[24]....
        /*0118*/ 	.word	0x000011b0


	//   ....[25]....
        /*011c*/ 	.word	0x00001220


	//   ....[26]....
        /*0120*/ 	.word	0x00001280


	//   ....[27]....
        /*0124*/ 	.word	0x000012e0


	//   ....[28]....
        /*0128*/ 	.word	0x00001340


	//   ....[29]....
        /*012c*/ 	.word	0x000013a0


	//----- nvinfo : EIATTR_EXIT_INSTR_OFFSETS
	.align		4
.L_2209:
        /*0130*/ 	.byte	0x04, 0x1c
        /*0132*/ 	.short	(.L_2211 - .L_2210)


	//   ....[0]....
.L_2210:
        /*0134*/ 	.word	0x00000070


	//   ....[1]....
        /*0138*/ 	.word	0x00000dc0


	//----- nvinfo : EIATTR_MAX_THREADS
	.align		4
.L_2211:
        /*013c*/ 	.byte	0x04, 0x05
        /*013e*/ 	.short	(.L_2213 - .L_2212)
.L_2212:
        /*0140*/ 	.word	0x00000400
        /*0144*/ 	.word	0x00000001
        /*0148*/ 	.word	0x00000001


	//----- nvinfo : EIATTR_CRS_STACK_SIZE
	.align		4
.L_2213:
        /*014c*/ 	.byte	0x04, 0x1e
        /*014e*/ 	.short	(.L_2215 - .L_2214)
.L_2214:
        /*0150*/ 	.word	0x00000000
.L_2215:


//--------------------- .nv.info._ZN10layer_norm13ln_bwd_kernelINS_13Kernel_traitsI6__halfS2_S2_S2_fjLj8192ELj1ELj1ELj8ELj16ENS_18Kernel_traits_baseILj8192ES2_S2_S2_S2_fjLj256EEEEELb1ELb1ELb1ELb0EEEvNS_9BwdParamsE --------------------------
	.section	.nv.info._ZN10layer_norm13ln_bwd_kernelINS_13Kernel_traitsI6__halfS2_S2_S2_fjLj8192ELj1ELj1ELj8ELj16ENS_18Kernel_traits_baseILj8192ES2_S2_S2_S2_fjLj256EEEEELb1ELb1ELb1ELb0EEEvNS_9BwdParamsE,"",@"SHT_CUDA_INFO"
	.sectionflags	@""
	.align	4


	//----- nvinfo : EIATTR_CUDA_API_VERSION
	.align		4
        /*0000*/ 	.byte	0x04, 0x37
        /*0002*/ 	.short	(.L_2217 - .L_2216)
.L_2216:
        /*0004*/ 	.word	0x00000082


	//----- nvinfo : EIATTR_SW2861232_WAR
	.align		4
.L_2217:
        /*0008*/ 	.byte	0x01, 0x35
	.zero		2


	//----- nvinfo : EIATTR_PARAM_CBANK
	.align		4
        /*000c*/ 	.byte	0x04, 0x0a
        /*000e*/ 	.short	(.L_2219 - .L_2218)
	.align		4
.L_2218:
        /*0010*/ 	.word	index@(.nv.constant0._ZN10layer_norm13ln_bwd_kernelINS_13Kernel_traitsI6__halfS2_S2_S2_fjLj8192ELj1ELj1ELj8ELj16ENS_18Kernel_traits_baseILj8192ES2_S2_S2_S2_fjLj256EEEEELb1ELb1ELb1ELb0EEEvNS_9BwdParamsE)
        /*0014*/ 	.short	0x0160
        /*0016*/ 	.short	0x0128


	//----- nvinfo : EIATTR_CBANK_PARAM_SIZE
	.align		4
.L_2219:
        /*0018*/ 	.byte	0x03, 0x19
        /*001a*/ 	.short	0x0128


	//----- nvinfo : EIATTR_KPARAM_INFO
	.align		4
        /*001c*/ 	.byte	0x04, 0x17
        /*001e*/ 	.short	(.L_2221 - .L_2220)
.L_2220:
        /*0020*/ 	.word	0x00000000
        /*0024*/ 	.short	0x0000
        /*0026*/ 	.short	0x0000
        /*0028*/ 	.byte	0x00, 0xf0, 0xa1, 0x04


	//----- nvinfo : EIATTR_MAXREG_COUNT
	.align		4
.L_2221:
        /*002c*/ 	.byte	0x03, 0x1b
        /*002e*/ 	.short	0x00ff


	//----- nvinfo : EIATTR_NUM_BARRIERS
	.align		4
        /*0030*/ 	.byte	0x02, 0x4c
        /*0032*/ 	.byte	0x01
	.zero		1


	//----- nvinfo : EIATTR_ANNOTATIONS
	.align		4
        /*0034*/ 	.byte	0x04, 0x55
        /*0036*/ 	.short	(.L_2223 - .L_2222)


	//   ....[0]....
.L_2222:
        /* <DEDUP_REMOVED lines=32> */


	//----- nvinfo : EIATTR_MERCURY_ISA_VERSION
	.align		4
.L_2223:
        /*0228*/ 	.byte	0x03, 0x5f
        /*022a*/ 	.short	0x0000


	//----- nvinfo : EIATTR_COOP_GROUP_MASK_REGIDS
	.align		4
        /*022c*/ 	.byte	0x04, 0x29
        /*022e*/ 	.short	(.L_2225 - .L_2224)


	//   ....[0]....
.L_2224:
        /*0230*/ 	.word	0xffffffff


	//   ....[1]....
        /*0234*/ 	.word	0xffffffff


	//   ....[2]....
        /*0238*/ 	.word	0xffffffff


	//   ....[3]....
        /*023c*/ 	.word	0xffffffff


	//   ....[4]....
        /*0240*/ 	.word	0xffffffff


	//   ....[5]....
        /*0244*/ 	.word	0xffffffff


	//   ....[6]....
        /*0248*/ 	.word	0xffffffff


	//   ....[7]....
        /*024c*/ 	.word	0xffffffff


	//   ....[8]....
        /*0250*/ 	.word	0xffffffff


	//   ....[9]....
        /*0254*/ 	.word	0xffffffff


	//   ....[10]....
        /*0258*/ 	.word	0xffffffff


	//   ....[11]....
        /*025c*/ 	.word	0xffffffff


	//   ....[12]....
        /*0260*/ 	.word	0xffffffff


	//   ....[13]....
        /*0264*/ 	.word	0xffffffff


	//   ....[14]....
        /*0268*/ 	.word	0xffffffff


	//   ....[15]....
        /*026c*/ 	.word	0xffffffff


	//   ....[16]....
        /*0270*/ 	.word	0xffffffff


	//   ....[17]....
        /*0274*/ 	.word	0xffffffff


	//   ....[18]....
        /*0278*/ 	.word	0xffffffff


	//   ....[19]....
        /*027c*/ 	.word	0xffffffff


	//----- nvinfo : EIATTR_COOP_GROUP_INSTR_OFFSETS
	.align		4
.L_2225:
        /*0280*/ 	.byte	0x04, 0x28
        /*0282*/ 	.short	(.L_2227 - .L_2226)


	//   ....[0]....
.L_2226:
        /*0284*/ 	.word	0x00002a10


	//   ....[1]....
        /*0288*/ 	.word	0x00002a30


	//   ....[2]....
        /*028c*/ 	.word	0x00002a60


	//   ....[3]....
        /*0290*/ 	.word	0x00002a80


	//   ....[4]....
        /*0294*/ 	.word	0x00002aa0


	//   ....[5]....
        /*0298*/ 	.word	0x00002ac0


	//   ....[6]....
        /*029c*/ 	.word	0x00002ad0


	//   ....[7]....
        /*02a0*/ 	.word	0x00002b00


	//   ....[8]....
        /*02a4*/ 	.word	0x00002b10


	//   ....[9]....
        /*02a8*/ 	.word	0x00002b30


	//   ....[10]....
        /*02ac*/ 	.word	0x000074f0


	//   ....[11]....
        /*02b0*/ 	.word	0x00007570


	//   ....[12]....
        /*02b4*/ 	.word	0x000075f0


	//   ....[13]....
        /*02b8*/ 	.word	0x00007660


	//   ....[14]....
        /*02bc*/ 	.word	0x000076e0


	//   ....[15]....
        /*02c0*/ 	.word	0x00007750


	//   ....[16]....
        /*02c4*/ 	.word	0x000077d0


	//   ....[17]....
        /*02c8*/ 	.word	0x00007840


	//   ....[18]....
        /*02cc*/ 	.word	0x000078c0


	//   ....[19]....
        /*02d0*/ 	.word	0x00007930


	//----- nvinfo : EIATTR_EXIT_INSTR_OFFSETS
	.align		4
.L_2227:
        /*02d4*/ 	.byte	0x04, 0x1c
        /*02d6*/ 	.short	(.L_2229 - .L_2228)


	//   ....[0]....
.L_2228:
        /*02d8*/ 	.word	0x000073e0


	//   ....[1]....
        /*02dc*/ 	.word	0x00007490


	//----- nvinfo : EIATTR_MAX_THREADS
	.align		4
.L_2229:
        /*02e0*/ 	.byte	0x04, 0x05
        /*02e2*/ 	.short	(.L_2231 - .L_2230)
.L_2230:
        /*02e4*/ 	.word	0x00000100
        /*02e8*/ 	.word	0x00000001
        /*02ec*/ 	.word	0x00000001


	//----- nvinfo : EIATTR_CRS_STACK_SIZE
	.align		4
.L_2231:
        /*02f0*/ 	.byte	0x04, 0x1e
        /*02f2*/ 	.short	(.L_2233 - .L_2232)
.L_2232:
        /*02f4*/ 	.word	0x00000000
.L_2233:


//--------------------- .nv.info._ZN10layer_norm22ln_bwd_finalize_kernelINS_22Kernel_traits_finalizeILj8192E6__halfS2_S2_S2_fjLb1ELj1024ELj4ENS_18Kernel_traits_baseILj8192ES2_S2_S2_S2_fjLj1024EEEEELb1ELb1EEEvNS_9BwdParamsE --------------------------
	.section	.nv.info._ZN10layer_norm22ln_bwd_finalize_kernelINS_22Kernel_traits_finalizeILj8192E6__halfS2_S2_S2_fjLb1ELj1024ELj4ENS_18Kernel_traits_baseILj8192ES2_S2_S2_S2_fjLj1024EEEEELb1ELb1EEEvNS_9BwdParamsE,"",@"SHT_CUDA_INFO"
	.sectionflags	@""
	.align	4


	//----- nvinfo : EIATTR_CUDA_API_VERSION
	.align		4
        /*0000*/ 	.byte	0x04, 0x37
        /*0002*/ 	.short	(.L_2235 - .L_2234)
.L_2234:
        /*0004*/ 	.word	0x00000082


	//----- nvinfo : EIATTR_SW2861232_WAR
	.align		4
.L_2235:
        /*0008*/ 	.byte	0x01, 0x35
	.zero		2


	//----- nvinfo : EIATTR_PARAM_CBANK
	.align		4
        /*000c*/ 	.byte	0x04, 0x0a
        /*000e*/ 	.short	(.L_2237 - .L_2236)
	.align		4
.L_2236:
        /*0010*/ 	.word	index@(.nv.constant0._ZN10layer_norm22ln_bwd_finalize_kernelINS_22Kernel_traits_finalizeILj8192E6__halfS2_S2_S2_fjLb1ELj1024ELj4ENS_18Kernel_traits_baseILj8192ES2_S2_S2_S2_fjLj1024EEEEELb1ELb1EEEvNS_9BwdParamsE)
        /*0014*/ 	.short	0x0160
        /*0016*/ 	.short	0x0128


	//----- nvinfo : EIATTR_CBANK_PARAM_SIZE
	.align		4
.L_2237:
        /*0018*/ 	.byte	0x03, 0x19
        /*001a*/ 	.short	0x0128


	//----- nvinfo : EIATTR_KPARAM_INFO
	.align		4
        /*001c*/ 	.byte	0x04, 0x17
        /*001e*/ 	.short	(.L_2239 - .L_2238)
.L_2238:
        /*0020*/ 	.word	0x00000000
        /*0024*/ 	.short	0x0000
        /*0026*/ 	.short	0x0000
        /*0028*/ 	.byte	0x00, 0xf0, 0xa1, 0x04


	//----- nvinfo : EIATTR_MAXREG_COUNT
	.align		4
.L_2239:
        /*002c*/ 	.byte	0x03, 0x1b
        /*002e*/ 	.short	0x0040


	//----- nvinfo : EIATTR_NUM_BARRIERS
	.align		4
        /*0030*/ 	.byte	0x02, 0x4c
        /*0032*/ 	.byte	0x01
	.zero		1


	//----- nvinfo : EIATTR_MERCURY_ISA_VERSION
	.align		4
        /*0034*/ 	.byte	0x03, 0x5f
        /*0036*/ 	.short	0x0000


	//----- nvinfo : EIATTR_COOP_GROUP_MASK_REGIDS
	.align		4
        /*0038*/ 	.byte	0x04, 0x29
        /*003a*/ 	.short	(.L_2241 - .L_2240)


	//   ....[0]....
.L_2240:
        /*003c*/ 	.word	0xffffffff


	//   ....[1]....
        /*0040*/ 	.word	0xffffffff


	//   ....[2]....
        /*0044*/ 	.word	0xffffffff


	//   ....[3]....
        /*0048*/ 	.word	0xffffffff


	//   ....[4]....
        /*004c*/ 	.word	0xffffffff


	//   ....[5]....
        /*0050*/ 	.word	0xffffffff


	//   ....[6]....
        /*0054*/ 	.word	0xffffffff


	//   ....[7]....
        /*0058*/ 	.word	0xffffffff


	//   ....[8]....
        /*005c*/ 	.word	0xffffffff


	//   ....[9]....
        /*0060*/ 	.word	0xffffffff


	//   ....[10]....
        /*0064*/ 	.word	0xffffffff


	//   ....[11]....
        /*0068*/ 	.word	0xffffffff


	//   ....[12]....
        /*006c*/ 	.word	0xffffffff


	//   ....[13]....
        /*0070*/ 	.word	0xffffffff


	//   ....[14]....
        /*0074*/ 	.word	0xffffffff


	//   ....[15]....
        /*0078*/ 	.word	0xffffffff


	//   ....[16]....
        /*007c*/ 	.word	0xffffffff


	//   ....[17]....
        /*0080*/ 	.word	0xffffffff


	//   ....[18]....
        /*0084*/ 	.word	0xffffffff


	//   ....[19]....
        /*0088*/ 	.word	0xffffffff


	//   ....[20]....
        /*008c*/ 	.word	0xffffffff


	//   ....[21]....
        /*0090*/ 	.word	0xffffffff


	//   ....[22]....
        /*0094*/ 	.word	0xffffffff


	//   ....[23]....
        /*0098*/ 	.word	0xffffffff


	//   ....[24]....
        /*009c*/ 	.word	0xffffffff


	//   ....[25]....
        /*00a0*/ 	.word	0xffffffff


	//   ....[26]....
        /*00a4*/ 	.word	0xffffffff


	//   ....[27]....
        /*00a8*/ 	.word	0xffffffff


	//   ....[28]....
        /*00ac*/ 	.word	0xffffffff


	//   ....[29]....
        /*00b0*/ 	.word	0xffffffff


	//----- nvinfo : EIATTR_COOP_GROUP_INSTR_OFFSETS
	.align		4
.L_2241:
        /*00b4*/ 	.byte	0x04, 0x28
        /*00b6*/ 	.short	(.L_2243 - .L_2242)


	//   ....[0]....
.L_2242:
        /*00b8*/ 	.word	0x000009a0


	//   ....[1]....
        /*00bc*/ 	.word	0x000009d0


	//   ....[2]....
        /*00c0*/ 	.word	0x000009e0


	//   ....[3]....
        /*00c4*/ 	.word	0x00000a00


	//   ....[4]....
        /*00c8*/ 	.word	0x00000a20


	//   ....[5]....
        /*00cc*/ 	.word	0x00000a30


	//   ....[6]....
        /*00d0*/ 	.word	0x00000a60


	//   ....[7]....
        /*00d4*/ 	.word	0x00000a80


	//   ....[8]....
        /*00d8*/ 	.word	0x00000a90


	//   ....[9]....
        /*00dc*/ 	.word	0x00000ac0


	//   ....[10]....
        /*00e0*/ 	.word	0x00000ae0


	//   ....[11]....
        /*00e4*/ 	.word	0x00000af0


	//   ....[12]....
        /*00e8*/ 	.word	0x00000b20


	//   ....[13]....
        /*00ec*/ 	.word	0x00000b40


	//   ....[14]....
        /*00f0*/ 	.word	0x00000b50


	//   ....[15]....
        /*00f4*/ 	.word	0x00000dd0


	//   ....[16]....
        /*00f8*/ 	.word	0x00000e30


	//   ....[17]....
        /*00fc*/ 	.word	0x00000e90


	//   ....[18]....
        /*0100*/ 	.word	0x00000ef0


	//   ....[19]....
        /*0104*/ 	.word	0x00000f60


	//   ....[20]....
        /*0108*/ 	.word	0x00000fd0


	//   ....[21]....
        /*010c*/ 	.word	0x00001030


	//   ....[22]....
        /*0110*/ 	.word	0x00001090


	//   ....[23]....
        /*0114*/ 	.word	0x000010f0


	//   ....[24]....
        /*0118*/ 	.word	0x00001160


	//   ....[25]....
        /*011c*/ 	.word	0x000011d0


	//   ....[26]....
        /*0120*/ 	.word	0x00001230


	//   ....[27]....
        /*0124*/ 	.word	0x00001290


	//   ....[28]....
        /*0128*/ 	.word	0x000012f0


	//   ....[29]....
        /*012c*/ 	.word	0x00001350


	//----- nvinfo : EIATTR_EXIT_INSTR_OFFSETS
	.align		4
.L_2243:
        /*0130*/ 	.byte	0x04, 0x1c
        /*0132*/ 	.short	(.L_2245 - .L_2244)


	//   ....[0]....
.L_2244:
        /*0134*/ 	.word	0x00000070


	//   ....[1]....
        /*0138*/ 	.word	0x00000d70


	//----- nvinfo : EIATTR_MAX_THREADS
	.align		4
.L_2245:
        /*013c*/ 	.byte	0x04, 0x05
        /*013e*/ 	.short	(.L_2247 - .L_2246)
.L_2246:
        /*0140*/ 	.word	0x00000400
        /*0144*/ 	.word	0x00000001
        /*0148*/ 	.word	0x00000001


	//----- nvinfo : EIATTR_CRS_STACK_SIZE
	.align		4
.L_2247:
        /*014c*/ 	.byte	0x04, 0x1e
        /*014e*/ 	.short	(.L_2249 - .L_2248)
.L_2248:
        /*0150*/ 	.word	0x00000000
.L_2249:


//--------------------- .nv.info._ZN10layer_norm13ln_bwd_kernelINS_13Kernel_traitsI6__halfS2_S2_S2_fjLj8192ELj1ELj1ELj8ELj16ENS_18Kernel_traits_baseILj8192ES2_S2_S2_S2_fjLj256EEEEELb1ELb1ELb1ELb1EEEvNS_9BwdParamsE --------------------------
	.section	.nv.info._ZN10layer_norm13ln_bwd_kernelINS_13Kernel_traitsI6__halfS2_S2_S2_fjLj8192ELj1ELj1ELj8ELj16ENS_18Kernel_traits_baseILj8192ES2_S2_S2_S2_fjLj256EEEEELb1ELb1ELb1ELb1EEEvNS_9BwdParamsE,"",@"SHT_CUDA_INFO"
	.sectionflags	@""
	.align	4


	//----- nvinfo : EIATTR_CUDA_API_VERSION
	.align		4
        /*0000*/ 	.byte	0x04, 0x37
        /*0002*/ 	.short	(.L_2251 - .L_2250)
.L_2250:
        /*0004*/ 	.word	0x00000082


	//----- nvinfo : EIATTR_SW2861232_WAR
	.align		4
.L_2251:
        /*0008*/ 	.byte	0x01, 0x35
	.zero		2


	//----- nvinfo : EIATTR_PARAM_CBANK
	.align		4
        /*000c*/ 	.byte	0x04, 0x0a
        /*000e*/ 	.short	(.L_2253 - .L_2252)
	.align		4
.L_2252:
        /*0010*/ 	.word	index@(.nv.constant0._ZN10layer_norm13ln_bwd_kernelINS_13Kernel_traitsI6__halfS2_S2_S2_fjLj8192ELj1ELj1ELj8ELj16ENS_18Kernel_traits_baseILj8192ES2_S2_S2_S2_fjLj256EEEEELb1ELb1ELb1ELb1EEEvNS_9BwdParamsE)
        /*0014*/ 	.short	0x0160
        /*0016*/ 	.short	0x0128


	//----- nvinfo : EIATTR_CBANK_PARAM_SIZE
	.align		4
.L_2253:
        /*0018*/ 	.byte	0x03, 0x19
        /*001a*/ 	.short	0x0128


	//----- nvinfo : EIATTR_KPARAM_INFO
	.align		4
        /*001c*/ 	.byte	0x04, 0x17
        /*001e*/ 	.short	(.L_2255 - .L_2254)
.L_2254:
        /*0020*/ 	.word	0x00000000
        /*0024*/ 	.short	0x0000
        /*0026*/ 	.short	0x0000
        /*0028*/ 	.byte	0x00, 0xf0, 0xa1, 0x04


	//----- nvinfo : EIATTR_MAXREG_COUNT
	.align		4
.L_2255:
        /*002c*/ 	.byte	0x03, 0x1b
        /*002e*/ 	.short	0x00ff


	//----- nvinfo : EIATTR_NUM_BARRIERS
	.align		4
        /*0030*/ 	.byte	0x02, 0x4c
        /*0032*/ 	.byte	0x01
	.zero		1


	//----- nvinfo : EIATTR_ANNOTATIONS
	.align		4
        /*0034*/ 	.byte	0x04, 0x55
        /*0036*/ 	.short	(.L_2257 - .L_2256)


	//   ....[0]....
.L_2256:
        /* <DEDUP_REMOVED lines=14> */


	//----- nvinfo : EIATTR_MERCURY_ISA_VERSION
	.align		4
.L_2257:
        /*0108*/ 	.byte	0x03, 0x5f
        /*010a*/ 	.short	0x0000


	//----- nvinfo : EIATTR_COOP_GROUP_MASK_REGIDS
	.align		4
        /*010c*/ 	.byte	0x04, 0x29
        /*010e*/ 	.short	(.L_2259 - .L_2258)


	//   ....[0]....
.L_2258:
        /*0110*/ 	.word	0xffffffff


	//   ....[1]....
        /*0114*/ 	.word	0xffffffff


	//   ....[2]....
        /*0118*/ 	.word	0xffffffff


	//   ....[3]....
        /*011c*/ 	.word	0xffffffff


	//   ....[4]....
        /*0120*/ 	.word	0xffffffff


	//   ....[5]....
        /*0124*/ 	.word	0xffffffff


	//   ....[6]....
        /*0128*/ 	.word	0xffffffff


	//   ....[7]....
        /*012c*/ 	.word	0xffffffff


	//   ....[8]....
        /*0130*/ 	.word	0xffffffff


	//   ....[9]....
        /*0134*/ 	.word	0xffffffff


	//   ....[10]....
        /*0138*/ 	.word	0xffffffff


	//   ....[11]....
        /*013c*/ 	.word	0xffffffff


	//   ....[12]....
        /*0140*/ 	.word	0xffffffff


	//   ....[13]....
        /*0144*/ 	.word	0xffffffff


	//   ....[14]....
        /*0148*/ 	.word	0xffffffff


	//   ....[15]....
        /*014c*/ 	.word	0xffffffff


	//   ....[16]....
        /*0150*/ 	.word	0xffffffff


	//   ....[17]....
        /*0154*/ 	.word	0xffffffff


	//   ....[18]....
        /*0158*/ 	.word	0xffffffff


	//   ....[19]....
        /*015c*/ 	.word	0xffffffff


	//----- nvinfo : EIATTR_COOP_GROUP_INSTR_OFFSETS
	.align		4
.L_2259:
        /*0160*/ 	.byte	0x04, 0x28
        /*0162*/ 	.short	(.L_2261 - .L_2260)


	//   ....[0]....
.L_2260:
        /*0164*/ 	.word	0x000024f0


	//   ....[1]....
        /*0168*/ 	.word	0x00002510


	//   ....[2]....
        /*016c*/ 	.word	0x00002540


	//   ....[3]....
        /*0170*/ 	.word	0x00002560


	//   ....[4]....
        /*0174*/ 	.word	0x00002580


	//   ....[5]....
        /*0178*/ 	.word	0x000025a0


	//   ....[6]....
        /*017c*/ 	.word	0x000025c0


	//   ....[7]....
        /*0180*/ 	.word	0x000025e0


	//   ....[8]....
        /*0184*/ 	.word	0x000025f0


	//   ....[9]....
        /*0188*/ 	.word	0x00002610


	//   ....[10]....
        /*018c*/ 	.word	0x00006ca0


	//   ....[11]....
        /*0190*/ 	.word	0x00006d00


	//   ....[12]....
        /*0194*/ 	.word	0x00006d60


	//   ....[13]....
        /*0198*/ 	.word	0x00006db0


	//   ....[14]....
        /*019c*/ 	.word	0x00006e10


	//   ....[15]....
        /*01a0*/ 	.word	0x00006e60


	//   ....[16]....
        /*01a4*/ 	.word	0x00006ec0


	//   ....[17]....
        /*01a8*/ 	.word	0x00006f10


	//   ....[18]....
        /*01ac*/ 	.word	0x00006f70


	//   ....[19]....
        /*01b0*/ 	.word	0x00006fc0


	//----- nvinfo : EIATTR_EXIT_INSTR_OFFSETS
	.align		4
.L_2261:
        /*01b4*/ 	.byte	0x04, 0x1c
        /*01b6*/ 	.short	(.L_2263 - .L_2262)


	//   ....[0]....
.L_2262:
        /*01b8*/ 	.word	0x00006c60


	//----- nvinfo : EIATTR_MAX_THREADS
	.align		4
.L_2263:
        /*01bc*/ 	.byte	0x04, 0x05
        /*01be*/ 	.short	(.L_2265 - .L_2264)
.L_2264:
        /*01c0*/ 	.word	0x00000100
        /*01c4*/ 	.word	0x00000001
        /*01c8*/ 	.word	0x00000001


	//----- nvinfo : EIATTR_CRS_STACK_SIZE
	.align		4
.L_2265:
        /*01cc*/ 	.byte	0x04, 0x1e
        /*01ce*/ 	.short	(.L_2267 - .L_2266)
.L_2266:
        /*01d0*/ 	.word	0x00000000
.L_2267:


//--------------------- .nv.info._ZN10layer_norm13ln_bwd_kernelINS_13Kernel_traitsIf13__nv_bfloat16S2_S2_fjLj8192ELj1ELj1ELj8ELj16ENS_18Kernel_traits_baseILj8192EfS2_S2_S2_fjLj256EEEEELb0ELb0ELb0ELb0EEEvNS_9BwdParamsE --------------------------
	.section	.nv.info._ZN10layer_norm13ln_bwd_kernelINS_13Kernel_traitsIf13__nv_bfloat16S2_S2_fjLj8192ELj1ELj1ELj8ELj16ENS_18Kernel_traits_baseILj8192EfS2_S2_S2_fjLj256EEEEELb0ELb0ELb0ELb0EEEvNS_9BwdParamsE,"",@"SHT_CUDA_INFO"
	.sectionflags	@""
	.align	4


	//----- nvinfo : EIATTR_CUDA_API_VERSION
	.align		4
        /*0000*/ 	.byte	0x04, 0x37
        /*0002*/ 	.short	(.L_2269 - .L_2268)
.L_2268:
        /*0004*/ 	.word	0x00000082


	//----- nvinfo : EIATTR_SW2861232_WAR
	.align		4
.L_2269:
        /*0008*/ 	.byte	0x01, 0x35
	.zero		2


	//----- nvinfo : EIATTR_PARAM_CBANK
	.align		4
        /*000c*/ 	.byte	0x04, 0x0a
        /*000e*/ 	.short	(.L_2271 - .L_2270)
	.align		4
.L_2270:
        /*0010*/ 	.word	index@(.nv.constant0._ZN10layer_norm13ln_bwd_kernelINS_13Kernel_traitsIf13__nv_bfloat16S2_S2_fjLj8192ELj1ELj1ELj8ELj16ENS_18Kernel_traits_baseILj8192EfS2_S2_S2_fjLj256EEEEELb0ELb0ELb0ELb0EEEvNS_9BwdParamsE)
        /*0014*/ 	.short	0x0160
        /*0016*/ 	.short	0x0128


	//----- nvinfo : EIATTR_CBANK_PARAM_SIZE
	.align		4
.L_2271:
        /*0018*/ 	.byte	0x03, 0x19
        /*001a*/ 	.short	0x0128


	//----- nvinfo : EIATTR_KPARAM_INFO
	.align		4
        /*001c*/ 	.byte	0x04, 0x17
        /*001e*/ 	.short	(.L_2273 - .L_2272)
.L_2272:
        /*0020*/ 	.word	0x00000000
        /*0024*/ 	.short	0x0000
        /*0026*/ 	.short	0x0000
        /*0028*/ 	.byte	0x00, 0xf0, 0xa1, 0x04


	//----- nvinfo : EIATTR_MAXREG_COUNT
	.align		4
.L_2273:
        /*002c*/ 	.byte	0x03, 0x1b
        /*002e*/ 	.short	0x00ff


	//----- nvinfo : EIATTR_NUM_BARRIERS
	.align		4
        /*0030*/ 	.byte	0x02, 0x4c
        /*0032*/ 	.byte	0x01
	.zero		1


	//----- nvinfo : EIATTR_MERCURY_ISA_VERSION
	.align		4
        /*0034*/ 	.byte	0x03, 0x5f
        /*0036*/ 	.short	0x0000


	//----- nvinfo : EIATTR_COOP_GROUP_MASK_REGIDS
	.align		4
        /*0038*/ 	.byte	0x04, 0x29
        /*003a*/ 	.short	(.L_2275 - .L_2274)


	//   ....[0]....
.L_2274:
        /*003c*/ 	.word	0xffffffff


	//   ....[1]....
        /*0040*/ 	.word	0xffffffff


	//   ....[2]....
        /*0044*/ 	.word	0xffffffff


	//   ....[3]....
        /*0048*/ 	.word	0xffffffff


	//   ....[4]....
        /*004c*/ 	.word	0xffffffff


	//   ....[5]....
        /*0050*/ 	.word	0xffffffff


	//   ....[6]....
        /*0054*/ 	.word	0xffffffff


	//   ....[7]....
        /*0058*/ 	.word	0xffffffff


	//   ....[8]....
        /*005c*/ 	.word	0xffffffff


	//   ....[9]....
        /*0060*/ 	.word	0xffffffff


	//   ....[10]....
        /*0064*/ 	.word	0xffffffff


	//   ....[11]....
        /*0068*/ 	.word	0xffffffff


	//   ....[12]....
        /*006c*/ 	.word	0xffffffff


	//   ....[13]....
        /*0070*/ 	.word	0xffffffff


	//   ....[14]....
        /*0074*/ 	.word	0xffffffff


	//   ....[15]....
        /*0078*/ 	.word	0xffffffff


	//   ....[16]....
        /*007c*/ 	.word	0xffffffff


	//   ....[17]....
        /*0080*/ 	.word	0xffffffff


	//   ....[18]....
        /*0084*/ 	.word	0xffffffff


	//   ....[19]....
        /*0088*/ 	.word	0xffffffff


	//----- nvinfo : EIATTR_COOP_GROUP_INSTR_OFFSETS
	.align		4
.L_2275:
        /*008c*/ 	.byte	0x04, 0x28
        /*008e*/ 	.short	(.L_2277 - .L_2276)


	//   ....[0]....
.L_2276:
        /*0090*/ 	.word	0x00001bf0


	//   ....[1]....
        /*0094*/ 	.word	0x00001c10


	//   ....[2]....
        /*0098*/ 	.word	0x00001c30


	//   ....[3]....
        /*009c*/ 	.word	0x00001c50


	//   ....[4]....
        /*00a0*/ 	.word	0x00001c70


	//   ....[5]....
        /*00a4*/ 	.word	0x00001c90


	//   ....[6]....
        /*00a8*/ 	.word	0x00001cb0


	//   ....[7]....
        /*00ac*/ 	.word	0x00001cd0


	//   ....[8]....
        /*00b0*/ 	.word	0x00001cf0


	//   ....[9]....
        /*00b4*/ 	.word	0x00001d10


	//   ....[10]....
        /*00b8*/ 	.word	0x000036f0


	//   ....[11]....
        /*00bc*/ 	.word	0x00003770


	//   ....[12]....
        /*00c0*/ 	.word	0x000037f0


	//   ....[13]....
        /*00c4*/ 	.word	0x00003860


	//   ....[14]....
        /*00c8*/ 	.word	0x000038e0


	//   ....[15]....
        /*00cc*/ 	.word	0x00003950


	//   ....[16]....
        /*00d0*/ 	.word	0x000039d0


	//   ....[17]....
        /*00d4*/ 	.word	0x00003a40


	//   ....[18]....
        /*00d8*/ 	.word	0x00003ac0


	//   ....[19]....
        /*00dc*/ 	.word	0x00003b30


	//----- nvinfo : EIATTR_EXIT_INSTR_OFFSETS
	.align		4
.L_2277:
        /*00e0*/ 	.byte	0x04, 0x1c
        /*00e2*/ 	.short	(.L_2279 - .L_2278)


	//   ....[0]....
.L_2278:
        /*00e4*/ 	.word	0x00003610


	//   ....[1]....
        /*00e8*/ 	.word	0x00003690


	//----- nvinfo : EIATTR_MAX_THREADS
	.align		4
.L_2279:
        /*00ec*/ 	.byte	0x04, 0x05
        /*00ee*/ 	.short	(.L_2281 - .L_2280)
.L_2280:
        /*00f0*/ 	.word	0x00000100
        /*00f4*/ 	.word	0x00000001
        /*00f8*/ 	.word	0x00000001


	//----- nvinfo : EIATTR_CRS_STACK_SIZE
	.align		4
.L_2281:
        /*00fc*/ 	.byte	0x04, 0x1e
        /*00fe*/ 	.short	(.L_2283 - .L_2282)
.L_2282:
        /*0100*/ 	.word	0x00000000
.L_2283:


//--------------------- .nv.info._ZN10layer_norm13ln_bwd_kernelINS_13Kernel_traitsIf13__nv_bfloat16S2_S2_fjLj8192ELj1ELj1ELj8ELj16ENS_18Kernel_traits_baseILj8192EfS2_S2_S2_fjLj256EEEEELb0ELb0ELb0ELb1EEEvNS_9BwdParamsE --------------------------
	.section	.nv.info._ZN10layer_norm13ln_bwd_kernelINS_13Kernel_traitsIf13__nv_bfloat16S2_S2_fjLj8192ELj1ELj1ELj8ELj16ENS_18Kernel_traits_baseILj8192EfS2_S2_S2_fjLj256EEEEELb0ELb0ELb0ELb1EEEvNS_9BwdParamsE,"",@"SHT_CUDA_INFO"
	.sectionflags	@""
	.align	4


	//----- nvinfo : EIATTR_CUDA_API_VERSION
	.align		4
        /*0000*/ 	.byte	0x04, 0x37
        /*0002*/ 	.short	(.L_2285 - .L_2284)
.L_2284:
        /*0004*/ 	.word	0x00000082


	//----- nvinfo : EIATTR_SW2861232_WAR
	.align		4
.L_2285:
        /*0008*/ 	.byte	0x01, 0x35
	.zero		2


	//----- nvinfo : EIATTR_PARAM_CBANK
	.align		4
        /*000c*/ 	.byte	0x04, 0x0a
        /*000e*/ 	.short	(.L_2287 - .L_2286)
	.align		4
.L_2286:
        /*0010*/ 	.word	index@(.nv.constant0._ZN10layer_norm13ln_bwd_kernelINS_13Kernel_traitsIf13__nv_bfloat16S2_S2_fjLj8192ELj1ELj1ELj8ELj16ENS_18Kernel_traits_baseILj8192EfS2_S2_S2_fjLj256EEEEELb0ELb0ELb0ELb1EEEvNS_9BwdParamsE)
        /*0014*/ 	.short	0x0160
        /*0016*/ 	.short	0x0128


	//----- nvinfo : EIATTR_CBANK_PARAM_SIZE
	.align		4
.L_2287:
        /*0018*/ 	.byte	0x03, 0x19
        /*001a*/ 	.short	0x0128


	//----- nvinfo : EIATTR_KPARAM_INFO
	.align		4
        /*001c*/ 	.byte	0x04, 0x17
        /*001e*/ 	.short	(.L_2289 - .L_2288)
.L_2288:
        /*0020*/ 	.word	0x00000000
        /*0024*/ 	.short	0x0000
        /*0026*/ 	.short	0x0000
        /*0028*/ 	.byte	0x00, 0xf0, 0xa1, 0x04


	//----- nvinfo : EIATTR_MAXREG_COUNT
	.align		4
.L_2289:
        /*002c*/ 	.byte	0x03, 0x1b
        /*002e*/ 	.short	0x00ff


	//----- nvinfo : EIATTR_NUM_BARRIERS
	.align		4
        /*0030*/ 	.byte	0x02, 0x4c
        /*0032*/ 	.byte	0x01
	.zero		1


	//----- nvinfo : EIATTR_MERCURY_ISA_VERSION
	.align		4
        /*0034*/ 	.byte	0x03, 0x5f
        /*0036*/ 	.short	0x0000


	//----- nvinfo : EIATTR_COOP_GROUP_MASK_REGIDS
	.align		4
        /*0038*/ 	.byte	0x04, 0x29
        /*003a*/ 	.short	(.L_2291 - .L_2290)


	//   ....[0]....
.L_2290:
        /*003c*/ 	.word	0xffffffff


	//   ....[1]....
        /*0040*/ 	.word	0xffffffff


	//   ....[2]....
        /*0044*/ 	.word	0xffffffff


	//   ....[3]....
        /*0048*/ 	.word	0xffffffff


	//   ....[4]....
        /*004c*/ 	.word	0xffffffff


	//   ....[5]....
        /*0050*/ 	.word	0xffffffff


	//   ....[6]....
        /*0054*/ 	.word	0xffffffff


	//   ....[7]....
        /*0058*/ 	.word	0xffffffff


	//   ....[8]....
        /*005c*/ 	.word	0xffffffff


	//   ....[9]....
        /*0060*/ 	.word	0xffffffff


	//   ....[10]....
        /*0064*/ 	.word	0xffffffff


	//   ....[11]....
        /*0068*/ 	.word	0xffffffff


	//   ....[12]....
        /*006c*/ 	.word	0xffffffff


	//   ....[13]....
        /*0070*/ 	.word	0xffffffff


	//   ....[14]....
        /*0074*/ 	.word	0xffffffff


	//   ....[15]....
        /*0078*/ 	.word	0xffffffff


	//   ....[16]....
        /*007c*/ 	.word	0xffffffff


	//   ....[17]....
        /*0080*/ 	.word	0xffffffff


	//   ....[18]....
        /*0084*/ 	.word	0xffffffff


	//   ....[19]....
        /*0088*/ 	.word	0xffffffff


	//----- nvinfo : EIATTR_COOP_GROUP_INSTR_OFFSETS
	.align		4
.L_2291:
        /*008c*/ 	.byte	0x04, 0x28
        /*008e*/ 	.short	(.L_2293 - .L_2292)


	//   ....[0]....
.L_2292:
        /*0090*/ 	.word	0x00001ab0


	//   ....[1]....
        /*0094*/ 	.word	0x00001ad0


	//   ....[2]....
        /*0098*/ 	.word	0x00001af0


	//   ....[3]....
        /*009c*/ 	.word	0x00001b10


	//   ....[4]....
        /*00a0*/ 	.word	0x00001b30


	//   ....[5]....
        /*00a4*/ 	.word	0x00001b50


	//   ....[6]....
        /*00a8*/ 	.word	0x00001b70


	//   ....[7]....
        /*00ac*/ 	.word	0x00001b90


	//   ....[8]....
        /*00b0*/ 	.word	0x00001bb0


	//   ....[9]....
        /*00b4*/ 	.word	0x00001bd0


	//   ....[10]....
        /*00b8*/ 	.word	0x000036b0


	//   ....[11]....
        /*00bc*/ 	.word	0x00003730


	//   ....[12]....
        /*00c0*/ 	.word	0x000037b0


	//   ....[13]....
        /*00c4*/ 	.word	0x00003820


	//   ....[14]....
        /*00c8*/ 	.word	0x000038a0


	//   ....[15]....
        /*00cc*/ 	.word	0x00003910


	//   ....[16]....
        /*00d0*/ 	.word	0x00003990


	//   ....[17]....
        /*00d4*/ 	.word	0x00003a00


	//   ....[18]....
        /*00d8*/ 	.word	0x00003a80


	//   ....[19]....
        /*00dc*/ 	.word	0x00003af0


	//----- nvinfo : EIATTR_EXIT_INSTR_OFFSETS
	.align		4
.L_2293:
        /*00e0*/ 	.byte	0x04, 0x1c
        /*00e2*/ 	.short	(.L_2295 - .L_2294)


	//   ....[0]....
.L_2294:
        /*00e4*/ 	.word	0x00003650


	//----- nvinfo : EIATTR_MAX_THREADS
	.align		4
.L_2295:
        /*00e8*/ 	.byte	0x04, 0x05
        /*00ea*/ 	.short	(.L_2297 - .L_2296)
.L_2296:
        /*00ec*/ 	.word	0x00000100
        /*00f0*/ 	.word	0x00000001
        /*00f4*/ 	.word	0x00000001


	//----- nvinfo : EIATTR_CRS_STACK_SIZE
	.align		4
.L_2297:
        /*00f8*/ 	.byte	0x04, 0x1e
        /*00fa*/ 	.short	(.L_2299 - .L_2298)
.L_2298:
        /*00fc*/ 	.word	0x00000000
.L_2299:


//--------------------- .nv.info._ZN10layer_norm13ln_bwd_kernelINS_13Kernel_traitsIf13__nv_bfloat16S2_S2_fjLj8192ELj1ELj1ELj8ELj16ENS_18Kernel_traits_baseILj8192EfS2_S2_S2_fjLj256EEEEELb0ELb0ELb1ELb0EEEvNS_9BwdParamsE --------------------------
	.section	.nv.info._ZN10layer_norm13ln_bwd_kernelINS_13Kernel_traitsIf13__nv_bfloat16S2_S2_fjLj8192ELj1ELj1ELj8ELj16ENS_18Kernel_traits_baseILj8192EfS2_S2_S2_fjLj256EEEEELb0ELb0ELb1ELb0EEEvNS_9BwdParamsE,"",@"SHT_CUDA_INFO"
	.sectionflags	@""
	.align	4


	//----- nvinfo : EIATTR_CUDA_API_VERSION
	.align		4
        /*0000*/ 	.byte	0x04, 0x37
        /*0002*/ 	.short	(.L_2301 - .L_2300)
.L_2300:
        /*0004*/ 	.word	0x00000082


	//----- nvinfo : EIATTR_SW2861232_WAR
	.align		4
.L_2301:
        /*0008*/ 	.byte	0x01, 0x35
	.zero		2


	//----- nvinfo : EIATTR_PARAM_CBANK
	.align		4
        /*000c*/ 	.byte	0x04, 0x0a
        /*000e*/ 	.short	(.L_2303 - .L_2302)
	.align		4
.L_2302:
        /*0010*/ 	.word	index@(.nv.constant0._ZN10layer_norm13ln_bwd_kernelINS_13Kernel_traitsIf13__nv_bfloat16S2_S2_fjLj8192ELj1ELj1ELj8ELj16ENS_18Kernel_traits_baseILj8192EfS2_S2_S2_fjLj256EEEEELb0ELb0ELb1ELb0EEEvNS_9BwdParamsE)
        /*0014*/ 	.short	0x0160
        /*0016*/ 	.short	0x0128


	//----- nvinfo : EIATTR_CBANK_PARAM_SIZE
	.align		4
.L_2303:
        /*0018*/ 	.byte	0x03, 0x19
        /*001a*/ 	.short	0x0128


	//----- nvinfo : EIATTR_KPARAM_INFO
	.align		4
        /*001c*/ 	.byte	0x04, 0x17
        /*001e*/ 	.short	(.L_2305 - .L_2304)
.L_2304:
        /*0020*/ 	.word	0x00000000
        /*0024*/ 	.short	0x0000
        /*0026*/ 	.short	0x0000
        /*0028*/ 	.byte	0x00, 0xf0, 0xa1, 0x04


	//----- nvinfo : EIATTR_MAXREG_COUNT
	.align		4
.L_2305:
        /*002c*/ 	.byte	0x03, 0x1b
        /*002e*/ 	.short	0x00ff


	//----- nvinfo : EIATTR_NUM_BARRIERS
	.align		4
        /*0030*/ 	.byte	0x02, 0x4c
        /*0032*/ 	.byte	0x01
	.zero		1


	//----- nvinfo : EIATTR_MERCURY_ISA_VERSION
	.align		4
        /*0034*/ 	.byte	0x03, 0x5f
        /*0036*/ 	.short	0x0000


	//----- nvinfo : EIATTR_COOP_GROUP_MASK_REGIDS
	.align		4
        /*0038*/ 	.byte	0x04, 0x29
        /*003a*/ 	.short	(.L_2307 - .L_2306)


	//   ....[0]....
.L_2306:
        /*003c*/ 	.word	0xffffffff


	//   ....[1]....
        /*0040*/ 	.word	0xffffffff


	//   ....[2]....
        /*0044*/ 	.word	0xffffffff


	//   ....[3]....
        /*0048*/ 	.word	0xffffffff


	//   ....[4]....
        /*004c*/ 	.word	0xffffffff


	//   ....[5]....
        /*0050*/ 	.word	0xffffffff


	//   ....[6]....
        /*0054*/ 	.word	0xffffffff


	//   ....[7]....
        /*0058*/ 	.word	0xffffffff


	//   ....[8]....
        /*005c*/ 	.word	0xffffffff


	//   ....[9]....
        /*0060*/ 	.word	0xffffffff


	//   ....[10]....
        /*0064*/ 	.word	0xffffffff


	//   ....[11]....
        /*0068*/ 	.word	0xffffffff


	//   ....[12]....
        /*006c*/ 	.word	0xffffffff


	//   ....[13]....
        /*0070*/ 	.word	0xffffffff


	//   ....[14]....
        /*0074*/ 	.word	0xffffffff


	//   ....[15]....
        /*0078*/ 	.word	0xffffffff


	//   ....[16]....
        /*007c*/ 	.word	0xffffffff


	//   ....[17]....
        /*0080*/ 	.word	0xffffffff


	//   ....[18]....
        /*0084*/ 	.word	0xffffffff


	//   ....[19]....
        /*0088*/ 	.word	0xffffffff


	//----- nvinfo : EIATTR_COOP_GROUP_INSTR_OFFSETS
	.align		4
.L_2307:
        /*008c*/ 	.byte	0x04, 0x28
        /*008e*/ 	.short	(.L_2309 - .L_2308)


	//   ....[0]....
.L_2308:
        /*0090*/ 	.word	0x00001e30


	//   ....[1]....
        /*0094*/ 	.word	0x00001e50


	//   ....[2]....
        /*0098*/ 	.word	0x00001e70


	//   ....[3]....
        /*009c*/ 	.word	0x00001e90


	//   ....[4]....
        /*00a0*/ 	.word	0x00001eb0


	//   ....[5]....
        /*00a4*/ 	.word	0x00001ed0


	//   ....[6]....
        /*00a8*/ 	.word	0x00001ef0


	//   ....[7]....
        /*00ac*/ 	.word	0x00001f10


	//   ....[8]....
        /*00b0*/ 	.word	0x00001f30


	//   ....[9]....
        /*00b4*/ 	.word	0x00001f50


	//   ....[10]....
        /*00b8*/ 	.word	0x00004c50


	//   ....[11]....
        /*00bc*/ 	.word	0x00004cd0


	//   ....[12]....
        /*00c0*/ 	.word	0x00004d50


	//   ....[13]....
        /*00c4*/ 	.word	0x00004dc0


	//   ....[14]....
        /*00c8*/ 	.word	0x00004e40


	//   ....[15]....
        /*00cc*/ 	.word	0x00004eb0


	//   ....[16]....
        /*00d0*/ 	.word	0x00004f30


	//   ....[17]....
        /*00d4*/ 	.word	0x00004fa0


	//   ....[18]....
        /*00d8*/ 	.word	0x00005020


	//   ....[19]....
        /*00dc*/ 	.word	0x00005090


	//----- nvinfo : EIATTR_EXIT_INSTR_OFFSETS
	.align		4
.L_2309:
        /*00e0*/ 	.byte	0x04, 0x1c
        /*00e2*/ 	.short	(.L_2311 - .L_2310)


	//   ....[0]....
.L_2310:
        /*00e4*/ 	.word	0x00004b70


	//   ....[1]....
        /*00e8*/ 	.word	0x00004bf0


	//----- nvinfo : EIATTR_MAX_THREADS
	.align		4
.L_2311:
        /*00ec*/ 	.byte	0x04, 0x05
        /*00ee*/ 	.short	(.L_2313 - .L_2312)
.L_2312:
        /*00f0*/ 	.word	0x00000100
        /*00f4*/ 	.word	0x00000001
        /*00f8*/ 	.word	0x00000001


	//----- nvinfo : EIATTR_CRS_STACK_SIZE
	.align		4
.L_2313:
        /*00fc*/ 	.byte	0x04, 0x1e
        /*00fe*/ 	.short	(.L_2315 - .L_2314)
.L_2314:
        /*0100*/ 	.word	0x00000000
.L_2315:


//--------------------- .nv.info._ZN10layer_norm13ln_bwd_kernelINS_13Kernel_traitsIf13__nv_bfloat16S2_S2_fjLj8192ELj1ELj1ELj8ELj16ENS_18Kernel_traits_baseILj8192EfS2_S2_S2_fjLj256EEEEELb0ELb0ELb1ELb1EEEvNS_9BwdParamsE --------------------------
	.section	.nv.info._ZN10layer_norm13ln_bwd_kernelINS_13Kernel_traitsIf13__nv_bfloat16S2_S2_fjLj8192ELj1ELj1ELj8ELj16ENS_18Kernel_traits_baseILj8192EfS2_S2_S2_fjLj256EEEEELb0ELb0ELb1ELb1EEEvNS_9BwdParamsE,"",@"SHT_CUDA_INFO"
	.sectionflags	@""
	.align	4


	//----- nvinfo : EIATTR_CUDA_API_VERSION
	.align		4
        /*0000*/ 	.byte	0x04, 0x37
        /*0002*/ 	.short	(.L_2317 - .L_2316)
.L_2316:
        /*0004*/ 	.word	0x00000082


	//----- nvinfo : EIATTR_SW2861232_WAR
	.align		4
.L_2317:
        /*0008*/ 	.byte	0x01, 0x35
	.zero		2


	//----- nvinfo : EIATTR_PARAM_CBANK
	.align		4
        /*000c*/ 	.byte	0x04, 0x0a
        /*000e*/ 	.short	(.L_2319 - .L_2318)
	.align		4
.L_2318:
        /*0010*/ 	.word	index@(.nv.constant0._ZN10layer_norm13ln_bwd_kernelINS_13Kernel_traitsIf13__nv_bfloat16S2_S2_fjLj8192ELj1ELj1ELj8ELj16ENS_18Kernel_traits_baseILj8192EfS2_S2_S2_fjLj256EEEEELb0ELb0ELb1ELb1EEEvNS_9BwdParamsE)
        /*0014*/ 	.short	0x0160
        /*0016*/ 	.short	0x0128


	//----- nvinfo : EIATTR_CBANK_PARAM_SIZE
	.align		4
.L_2319:
        /*0018*/ 	.byte	0x03, 0x19
        /*001a*/ 	.short	0x0128


	//----- nvinfo : EIATTR_KPARAM_INFO
	.align		4
        /*001c*/ 	.byte	0x04, 0x17
        /*001e*/ 	.short	(.L_2321 - .L_2320)
.L_2320:
        /*0020*/ 	.word	0x00000000
        /*0024*/ 	.short	0x0000
        /*0026*/ 	.short	0x0000
        /*0028*/ 	.byte	0x00, 0xf0, 0xa1, 0x04


	//----- nvinfo : EIATTR_MAXREG_COUNT
	.align		4
.L_2321:
        /*002c*/ 	.byte	0x03, 0x1b
        /*002e*/ 	.short	0x00ff


	//----- nvinfo : EIATTR_NUM_BARRIERS
	.align		4
        /*0030*/ 	.byte	0x02, 0x4c
        /*0032*/ 	.byte	0x01
	.zero		1


	//----- nvinfo : EIATTR_MERCURY_ISA_VERSION
	.align		4
        /*0034*/ 	.byte	0x03, 0x5f
        /*0036*/ 	.short	0x0000


	//----- nvinfo : EIATTR_COOP_GROUP_MASK_REGIDS
	.align		4
        /*0038*/ 	.byte	0x04, 0x29
        /*003a*/ 	.short	(.L_2323 - .L_2322)


	//   ....[0]....
.L_2322:
        /*003c*/ 	.word	0xffffffff


	//   ....[1]....
        /*0040*/ 	.word	0xffffffff


	//   ....[2]....
        /*0044*/ 	.word	0xffffffff


	//   ....[3]....
        /*0048*/ 	.word	0xffffffff


	//   ....[4]....
        /*004c*/ 	.word	0xffffffff


	//   ....[5]....
        /*0050*/ 	.word	0xffffffff


	//   ....[6]....
        /*0054*/ 	.word	0xffffffff


	//   ....[7]....
        /*0058*/ 	.word	0xffffffff


	//   ....[8]....
        /*005c*/ 	.word	0xffffffff


	//   ....[9]....
        /*0060*/ 	.word	0xffffffff


	//   ....[10]....
        /*0064*/ 	.word	0xffffffff


	//   ....[11]....
        /*0068*/ 	.word	0xffffffff


	//   ....[12]....
        /*006c*/ 	.word	0xffffffff


	//   ....[13]....
        /*0070*/ 	.word	0xffffffff


	//   ....[14]....
        /*0074*/ 	.word	0xffffffff


	//   ....[15]....
        /*0078*/ 	.word	0xffffffff


	//   ....[16]....
        /*007c*/ 	.word	0xffffffff


	//   ....[17]....
        /*0080*/ 	.word	0xffffffff


	//   ....[18]....
        /*0084*/ 	.word	0xffffffff


	//   ....[19]....
        /*0088*/ 	.word	0xffffffff


	//----- nvinfo : EIATTR_COOP_GROUP_INSTR_OFFSETS
	.align		4
.L_2323:
        /*008c*/ 	.byte	0x04, 0x28
        /*008e*/ 	.short	(.L_2325 - .L_2324)


	//   ....[0]....
.L_2324:
        /*0090*/ 	.word	0x00001c00


	//   ....[1]....
        /*0094*/ 	.word	0x00001c20


	//   ....[2]....
        /*0098*/ 	.word	0x00001c40


	//   ....[3]....
        /*009c*/ 	.word	0x00001c60


	//   ....[4]....
        /*00a0*/ 	.word	0x00001c80


	//   ....[5]....
        /*00a4*/ 	.word	0x00001ca0


	//   ....[6]....
        /*00a8*/ 	.word	0x00001cc0


	//   ....[7]....
        /*00ac*/ 	.word	0x00001ce0


	//   ....[8]....
        /*00b0*/ 	.word	0x00001d00


	//   ....[9]....
        /*00b4*/ 	.word	0x00001d20


	//   ....[10]....
        /*00b8*/ 	.word	0x00004630


	//   ....[11]....
        /*00bc*/ 	.word	0x000046b0


	//   ....[12]....
        /*00c0*/ 	.word	0x00004730


	//   ....[13]....
        /*00c4*/ 	.word	0x000047a0


	//   ....[14]....
        /*00c8*/ 	.word	0x00004820


	//   ....[15]....
        /*00cc*/ 	.word	0x00004890


	//   ....[16]....
        /*00d0*/ 	.word	0x00004910


	//   ....[17]....
        /*00d4*/ 	.word	0x00004980


	//   ....[18]....
        /*00d8*/ 	.word	0x00004a00


	//   ....[19]....
        /*00dc*/ 	.word	0x00004a70


	//----- nvinfo : EIATTR_EXIT_INSTR_OFFSETS
	.align		4
.L_2325:
        /*00e0*/ 	.byte	0x04, 0x1c
        /*00e2*/ 	.short	(.L_2327 - .L_2326)


	//   ....[0]....
.L_2326:
        /*00e4*/ 	.word	0x000045d0


	//----- nvinfo : EIATTR_MAX_THREADS
	.align		4
.L_2327:
        /*00e8*/ 	.byte	0x04, 0x05
        /*00ea*/ 	.short	(.L_2329 - .L_2328)
.L_2328:
        /*00ec*/ 	.word	0x00000100
        /*00f0*/ 	.word	0x00000001
        /*00f4*/ 	.word	0x00000001


	//----- nvinfo : EIATTR_CRS_STACK_SIZE
	.align		4
.L_2329:
        /*00f8*/ 	.byte	0x04, 0x1e
        /*00fa*/ 	.short	(.L_2331 - .L_2330)
.L_2330:
        /*00fc*/ 	.word	0x00000000
.L_2331:


//--------------------- .nv.info._ZN10layer_norm13ln_bwd_kernelINS_13Kernel_traitsIf13__nv_bfloat16S2_S2_fjLj8192ELj1ELj1ELj8ELj16ENS_18Kernel_traits_baseILj8192EfS2_S2_S2_fjLj256EEEEELb0ELb1ELb0ELb0EEEvNS_9BwdParamsE --------------------------
	.section	.nv.info._ZN10layer_norm13ln_bwd_kernelINS_13Kernel_traitsIf13__nv_bfloat16S2_S2_fjLj8192ELj1ELj1ELj8ELj16ENS_18Kernel_traits_baseILj8192EfS2_S2_S2_fjLj256EEEEELb0ELb1ELb0ELb0EEEvNS_9BwdParamsE,"",@"SHT_CUDA_INFO"
	.sectionflags	@""
	.align	4


	//----- nvinfo : EIATTR_CUDA_API_VERSION
	.align		4
        /*0000*/ 	.byte	0x04, 0x37
        /*0002*/ 	.short	(.L_2333 - .L_2332)
.L_2332:
        /*0004*/ 	.word	0x00000082


	//----- nvinfo : EIATTR_SW2861232_WAR
	.align		4
.L_2333:
        /*0008*/ 	.byte	0x01, 0x35
	.zero		2


	//----- nvinfo : EIATTR_PARAM_CBANK
	.align		4
        /*000c*/ 	.byte	0x04, 0x0a
        /*000e*/ 	.short	(.L_2335 - .L_2334)
	.align		4
.L_2334:
        /*0010*/ 	.word	index@(.nv.constant0._ZN10layer_norm13ln_bwd_kernelINS_13Kernel_traitsIf13__nv_bfloat16S2_S2_fjLj8192ELj1ELj1ELj8ELj16ENS_18Kernel_traits_baseILj8192EfS2_S2_S2_fjLj256EEEEELb0ELb1ELb0ELb0EEEvNS_9BwdParamsE)
        /*0014*/ 	.short	0x0160
        /*0016*/ 	.short	0x0128


	//----- nvinfo : EIATTR_CBANK_PARAM_SIZE
	.align		4
.L_2335:
        /*0018*/ 	.byte	0x03, 0x19
        /*001a*/ 	.short	0x0128


	//----- nvinfo : EIATTR_KPARAM_INFO
	.align		4
        /*001c*/ 	.byte	0x04, 0x17
        /*001e*/ 	.short	(.L_2337 - .L_2336)
.L_2336:
        /*0020*/ 	.word	0x00000000
        /*0024*/ 	.short	0x0000
        /*0026*/ 	.short	0x0000
        /*0028*/ 	.byte	0x00, 0xf0, 0xa1, 0x04


	//----- nvinfo : EIATTR_MAXREG_COUNT
	.align		4
.L_2337:
        /*002c*/ 	.byte	0x03, 0x1b
        /*002e*/ 	.short	0x00ff


	//----- nvinfo : EIATTR_NUM_BARRIERS
	.align		4
        /*0030*/ 	.byte	0x02, 0x4c
        /*0032*/ 	.byte	0x01
	.zero		1


	//----- nvinfo : EIATTR_ANNOTATIONS
	.align		4
        /*0034*/ 	.byte	0x04, 0x55
        /*0036*/ 	.short	(.L_2339 - .L_2338)


	//   ....[0]....
.L_2338:
        /* <DEDUP_REMOVED lines=12> */


	//----- nvinfo : EIATTR_MERCURY_ISA_VERSION
	.align		4
.L_2339:
        /*00e8*/ 	.byte	0x03, 0x5f
        /*00ea*/ 	.short	0x0000


	//----- nvinfo : EIATTR_COOP_GROUP_MASK_REGIDS
	.align		4
        /*00ec*/ 	.byte	0x04, 0x29
        /*00ee*/ 	.short	(.L_2341 - .L_2340)


	//   ....[0]....
.L_2340:
        /*00f0*/ 	.word	0xffffffff


	//   ....[1]....
        /*00f4*/ 	.word	0xffffffff


	//   ....[2]....
        /*00f8*/ 	.word	0xffffffff


	//   ....[3]....
        /*00fc*/ 	.word	0xffffffff


	//   ....[4]....
        /*0100*/ 	.word	0xffffffff


	//   ....[5]....
        /*0104*/ 	.word	0xffffffff


	//   ....[6]....
        /*0108*/ 	.word	0xffffffff


	//   ....[7]....
        /*010c*/ 	.word	0xffffffff


	//   ....[8]....
        /*0110*/ 	.word	0xffffffff


	//   ....[9]....
        /*0114*/ 	.word	0xffffffff


	//   ....[10]....
        /*0118*/ 	.word	0xffffffff


	//   ....[11]....
        /*011c*/ 	.word	0xffffffff


	//   ....[12]....
        /*0120*/ 	.word	0xffffffff


	//   ....[13]....
        /*0124*/ 	.word	0xffffffff


	//   ....[14]....
        /*0128*/ 	.word	0xffffffff


	//   ....[15]....
        /*012c*/ 	.word	0xffffffff


	//   ....[16]....
        /*0130*/ 	.word	0xffffffff


	//   ....[17]....
        /*0134*/ 	.word	0xffffffff


	//   ....[18]....
        /*0138*/ 	.word	0xffffffff


	//   ....[19]....
        /*013c*/ 	.word	0xffffffff


	//----- nvinfo : EIATTR_COOP_GROUP_INSTR_OFFSETS
	.align		4
.L_2341:
        /*0140*/ 	.byte	0x04, 0x28
        /*0142*/ 	.short	(.L_2343 - .L_2342)


	//   ....[0]....
.L_2342:
        /*0144*/ 	.word	0x00001f00


	//   ....[1]....
        /*0148*/ 	.word	0x00001f30


	//   ....[2]....
        /*014c*/ 	.word	0x00001f40


	//   ....[3]....
        /*0150*/ 	.word	0x00001f70


	//   ....[4]....
        /*0154*/ 	.word	0x00001f90


	//   ....[5]....
        /*0158*/ 	.word	0x00001fb0


	//   ....[6]....
        /*015c*/ 	.word	0x00001fd0


	//   ....[7]....
        /*0160*/ 	.word	0x00001ff0


	//   ....[8]....
        /*0164*/ 	.word	0x00002000


	//   ....[9]....
        /*0168*/ 	.word	0x00002020


	//   ....[10]....
        /*016c*/ 	.word	0x000041e0


	//   ....[11]....
        /*0170*/ 	.word	0x00004260


	//   ....[12]....
        /*0174*/ 	.word	0x000042e0


	//   ....[13]....
        /*0178*/ 	.word	0x00004350


	//   ....[14]....
        /*017c*/ 	.word	0x000043d0


	//   ....[15]....
        /*0180*/ 	.word	0x00004440


	//   ....[16]....
        /*0184*/ 	.word	0x000044c0


	//   ....[17]....
        /*0188*/ 	.word	0x00004530


	//   ....[18]....
        /*018c*/ 	.word	0x000045b0


	//   ....[19]....
        /*0190*/ 	.word	0x00004620


	//----- nvinfo : EIATTR_EXIT_INSTR_OFFSETS
	.align		4
.L_2343:
        /*0194*/ 	.byte	0x04, 0x1c
        /*0196*/ 	.short	(.L_2345 - .L_2344)


	//   ....[0]....
.L_2344:
        /*0198*/ 	.word	0x000040d0


	//   ....[1]....
        /*019c*/ 	.word	0x00004180


	//----- nvinfo : EIATTR_MAX_THREADS
	.align		4
.L_2345:
        /*01a0*/ 	.byte	0x04, 0x05
        /*01a2*/ 	.short	(.L_2347 - .L_2346)
.L_2346:
        /*01a4*/ 	.word	0x00000100
        /*01a8*/ 	.word	0x00000001
        /*01ac*/ 	.word	0x00000001


	//----- nvinfo : EIATTR_CRS_STACK_SIZE
	.align		4
.L_2347:
        /*01b0*/ 	.byte	0x04, 0x1e
        /*01b2*/ 	.short	(.L_2349 - .L_2348)
.L_2348:
        /*01b4*/ 	.word	0x00000000
.L_2349:


//--------------------- .nv.info._ZN10layer_norm13ln_bwd_kernelINS_13Kernel_traitsIf13__nv_bfloat16S2_S2_fjLj8192ELj1ELj1ELj8ELj16ENS_18Kernel_traits_baseILj8192EfS2_S2_S2_fjLj256EEEEELb0ELb1ELb0ELb1EEEvNS_9BwdParamsE --------------------------
	.section	.nv.info._ZN10layer_norm13ln_bwd_kernelINS_13Kernel_traitsIf13__nv_bfloat16S2_S2_fjLj8192ELj1ELj1ELj8ELj16ENS_18Kernel_traits_baseILj8192EfS2_S2_S2_fjLj256EEEEELb0ELb1ELb0ELb1EEEvNS_9BwdParamsE,"",@"SHT_CUDA_INFO"
	.sectionflags	@""
	.align	4


	//----- nvinfo : EIATTR_CUDA_API_VERSION
	.align		4
        /*0000*/ 	.byte	0x04, 0x37
        /*0002*/ 	.short	(.L_2351 - .L_2350)
.L_2350:
        /*0004*/ 	.word	0x00000082


	//----- nvinfo : EIATTR_SW2861232_WAR
	.align		4
.L_2351:
        /*0008*/ 	.byte	0x01, 0x35
	.zero		2


	//----- nvinfo : EIATTR_PARAM_CBANK
	.align		4
        /*000c*/ 	.byte	0x04, 0x0a
        /*000e*/ 	.short	(.L_2353 - .L_2352)
	.align		4
.L_2352:
        /*0010*/ 	.word	index@(.nv.constant0._ZN10layer_norm13ln_bwd_kernelINS_13Kernel_traitsIf13__nv_bfloat16S2_S2_fjLj8192ELj1ELj1ELj8ELj16ENS_18Kernel_traits_baseILj8192EfS2_S2_S2_fjLj256EEEEELb0ELb1ELb0ELb1EEEvNS_9BwdParamsE)
        /*0014*/ 	.short	0x0160
        /*0016*/ 	.short	0x0128


	//----- nvinfo : EIATTR_CBANK_PARAM_SIZE
	.align		4
.L_2353:
        /*0018*/ 	.byte	0x03, 0x19
        /*001a*/ 	.short	0x0128


	//----- nvinfo : EIATTR_KPARAM_INFO
	.align		4
        /*001c*/ 	.byte	0x04, 0x17
        /*001e*/ 	.short	(.L_2355 - .L_2354)
.L_2354:
        /*0020*/ 	.word	0x00000000
        /*0024*/ 	.short	0x0000
        /*0026*/ 	.short	0x0000
        /*0028*/ 	.byte	0x00, 0xf0, 0xa1, 0x04


	//----- nvinfo : EIATTR_MAXREG_COUNT
	.align		4
.L_2355:
        /*002c*/ 	.byte	0x03, 0x1b
        /*002e*/ 	.short	0x00ff


	//----- nvinfo : EIATTR_NUM_BARRIERS
	.align		4
        /*0030*/ 	.byte	0x02, 0x4c
        /*0032*/ 	.byte	0x01
	.zero		1


	//----- nvinfo : EIATTR_ANNOTATIONS
	.align		4
        /*0034*/ 	.byte	0x04, 0x55
        /*0036*/ 	.short	(.L_2357 - .L_2356)


	//   ....[0]....
.L_2356:
        /* <DEDUP_REMOVED lines=14> */
        /*010c*/ 	.byte	0xc0, 0x3b, 0x00, 0x00


	//----- nvinfo : EIATTR_MERCURY_ISA_VERSION
	.align		4
.L_2357:
        /*0110*/ 	.byte	0x03, 0x5f
        /*0112*/ 	.short	0x0000


	//----- nvinfo : EIATTR_COOP_GROUP_MASK_REGIDS
	.align		4
        /*0114*/ 	.byte	0x04, 0x29
        /*0116*/ 	.short	(.L_2359 - .L_2358)


	//   ....[0]....
.L_2358:
        /*0118*/ 	.word	0xffffffff


	//   ....[1]....
        /*011c*/ 	.word	0xffffffff


	//   ....[2]....
        /*0120*/ 	.word	0xffffffff


	//   ....[3]....
        /*0124*/ 	.word	0xffffffff


	//   ....[4]....
        /*0128*/ 	.word	0xffffffff


	//   ....[5]....
        /*012c*/ 	.word	0xffffffff


	//   ....[6]....
        /*0130*/ 	.word	0xffffffff


	//   ....[7]....
        /*0134*/ 	.word	0xffffffff


	//   ....[8]....
        /*0138*/ 	.word	0xffffffff


	//   ....[9]....
        /*013c*/ 	.word	0xffffffff


	//   ....[10]....
        /*0140*/ 	.word	0xffffffff


	//   ....[11]....
        /*0144*/ 	.word	0xffffffff


	//   ....[12]....
        /*0148*/ 	.word	0xffffffff


	//   ....[13]....
        /*014c*/ 	.word	0xffffffff


	//   ....[14]....
        /*0150*/ 	.word	0xffffffff


	//   ....[15]....
        /*0154*/ 	.word	0xffffffff


	//   ....[16]....
        /*0158*/ 	.word	0xffffffff


	//   ....[17]....
        /*015c*/ 	.word	0xffffffff


	//   ....[18]....
        /*0160*/ 	.word	0xffffffff


	//   ....[19]....
        /*0164*/ 	.word	0xffffffff


	//----- nvinfo : EIATTR_COOP_GROUP_INSTR_OFFSETS
	.align		4
.L_2359:
        /*0168*/ 	.byte	0x04, 0x28
        /*016a*/ 	.short	(.L_2361 - .L_2360)


	//   ....[0]....
.L_2360:
        /*016c*/ 	.word	0x00001de0


	//   ....[1]....
        /*0170*/ 	.word	0x00001e00


	//   ....[2]....
        /*0174*/ 	.word	0x00001e30


	//   ....[3]....
        /*0178*/ 	.word	0x00001e50


	//   ....[4]....
        /*017c*/ 	.word	0x00001e70


	//   ....[5]....
        /*0180*/ 	.word	0x00001e90


	//   ....[6]....
        /*0184*/ 	.word	0x00001eb0


	//   ....[7]....
        /*0188*/ 	.word	0x00001ec0


	//   ....[8]....
        /*018c*/ 	.word	0x00001ef0


	//   ....[9]....
        /*0190*/ 	.word	0x00001f00


	//   ....[10]....
        /*0194*/ 	.word	0x00004490


	//   ....[11]....
        /*0198*/ 	.word	0x00004510


	//   ....[12]....
        /*019c*/ 	.word	0x00004590


	//   ....[13]....
        /*01a0*/ 	.word	0x00004600


	//   ....[14]....
        /*01a4*/ 	.word	0x00004680


	//   ....[15]....
        /*01a8*/ 	.word	0x000046f0


	//   ....[16]....
        /*01ac*/ 	.word	0x00004770


	//   ....[17]....
        /*01b0*/ 	.word	0x000047e0


	//   ....[18]....
        /*01b4*/ 	.word	0x00004860


	//   ....[19]....
        /*01b8*/ 	.word	0x000048d0


	//----- nvinfo : EIATTR_EXIT_INSTR_OFFSETS
	.align		4
.L_2361:
        /*01bc*/ 	.byte	0x04, 0x1c
        /*01be*/ 	.short	(.L_2363 - .L_2362)


	//   ....[0]....
.L_2362:
        /*01c0*/ 	.word	0x00004430


	//----- nvinfo : EIATTR_MAX_THREADS
	.align		4
.L_2363:
        /*01c4*/ 	.byte	0x04, 0x05
        /*01c6*/ 	.short	(.L_2365 - .L_2364)
.L_2364:
        /*01c8*/ 	.word	0x00000100
        /*01cc*/ 	.word	0x00000001
        /*01d0*/ 	.word	0x00000001


	//----- nvinfo : EIATTR_CRS_STACK_SIZE
	.align		4
.L_2365:
        /*01d4*/ 	.byte	0x04, 0x1e
        /*01d6*/ 	.short	(.L_2367 - .L_2366)
.L_2366:
        /*01d8*/ 	.word	0x00000000
.L_2367:


//--------------------- .nv.info._ZN10layer_norm13ln_bwd_kernelINS_13Kernel_traitsIf13__nv_bfloat16S2_S2_fjLj8192ELj1ELj1ELj8ELj16ENS_18Kernel_traits_baseILj8192EfS2_S2_S2_fjLj256EEEEELb0ELb1ELb1ELb0EEEvNS_9BwdParamsE --------------------------
	.section	.nv.info._ZN10layer_norm13ln_bwd_kernelINS_13Kernel_traitsIf13__nv_bfloat16S2_S2_fjLj8192ELj1ELj1ELj8ELj16ENS_18Kernel_traits_baseILj8192EfS2_S2_S2_fjLj256EEEEELb0ELb1ELb1ELb0EEEvNS_9BwdParamsE,"",@"SHT_CUDA_INFO"
	.sectionflags	@""
	.align	4


	//----- nvinfo : EIATTR_CUDA_API_VERSION
	.align		4
        /*0000*/ 	.byte	0x04, 0x37
        /*0002*/ 	.short	(.L_2369 - .L_2368)
.L_2368:
        /*0004*/ 	.word	0x00000082


	//----- nvinfo : EIATTR_SW2861232_WAR
	.align		4
.L_2369:
        /*0008*/ 	.byte	0x01, 0x35
	.zero		2


	//----- nvinfo : EIATTR_PARAM_CBANK
	.align		4
        /*000c*/ 	.byte	0x04, 0x0a
        /*000e*/ 	.short	(.L_2371 - .L_2370)
	.align		4
.L_2370:
        /*0010*/ 	.word	index@(.nv.constant0._ZN10layer_norm13ln_bwd_kernelINS_13Kernel_traitsIf13__nv_bfloat16S2_S2_fjLj8192ELj1ELj1ELj8ELj16ENS_18Kernel_traits_baseILj8192EfS2_S2_S2_fjLj256EEEEELb0ELb1ELb1ELb0EEEvNS_9BwdParamsE)
        /*0014*/ 	.short	0x0160
        /*0016*/ 	.short	0x0128


	//----- nvinfo : EIATTR_CBANK_PARAM_SIZE
	.align		4
.L_2371:
        /*0018*/ 	.byte	0x03, 0x19
        /*001a*/ 	.short	0x0128


	//----- nvinfo : EIATTR_KPARAM_INFO
	.align		4
        /*001c*/ 	.byte	0x04, 0x17
        /*001e*/ 	.short	(.L_2373 - .L_2372)
.L_2372:
        /*0020*/ 	.word	0x00000000
        /*0024*/ 	.short	0x0000
        /*0026*/ 	.short	0x0000
        /*0028*/ 	.byte	0x00, 0xf0, 0xa1, 0x04


	//----- nvinfo : EIATTR_MAXREG_COUNT
	.align		4
.L_2373:
        /*002c*/ 	.byte	0x03, 0x1b
        /*002e*/ 	.short	0x00ff


	//----- nvinfo : EIATTR_NUM_BARRIERS
	.align		4
        /*0030*/ 	.byte	0x02, 0x4c
        /*0032*/ 	.byte	0x01
	.zero		1


	//----- nvinfo : EIATTR_ANNOTATIONS
	.align		4
        /*0034*/ 	.byte	0x04, 0x55
        /*0036*/ 	.short	(.L_2375 - .L_2374)


	//   ....[0]....
.L_2374:
        /* <DEDUP_REMOVED lines=23> */


	//----- nvinfo : EIATTR_MERCURY_ISA_VERSION
	.align		4
.L_2375:
        /*0198*/ 	.byte	0x03, 0x5f
        /*019a*/ 	.short	0x0000


	//----- nvinfo : EIATTR_COOP_GROUP_MASK_REGIDS
	.align		4
        /*019c*/ 	.byte	0x04, 0x29
        /*019e*/ 	.short	(.L_2377 - .L_2376)


	//   ....[0]....
.L_2376:
        /*01a0*/ 	.word	0xffffffff


	//   ....[1]....
        /*01a4*/ 	.word	0xffffffff


	//   ....[2]....
        /*01a8*/ 	.word	0xffffffff


	//   ....[3]....
        /*01ac*/ 	.word	0xffffffff


	//   ....[4]....
        /*01b0*/ 	.word	0xffffffff


	//   ....[5]....
        /*01b4*/ 	.word	0xffffffff


	//   ....[6]....
        /*01b8*/ 	.word	0xffffffff


	//   ....[7]....
        /*01bc*/ 	.word	0xffffffff


	//   ....[8]....
        /*01c0*/ 	.word	0xffffffff


	//   ....[9]....
        /*01c4*/ 	.word	0xffffffff


	//   ....[10]....
        /*01c8*/ 	.word	0xffffffff


	//   ....[11]....
        /*01cc*/ 	.word	0xffffffff


	//   ....[12]....
        /*01d0*/ 	.word	0xffffffff


	//   ....[13]....
        /*01d4*/ 	.word	0xffffffff


	//   ....[14]....
        /*01d8*/ 	.word	0xffffffff


	//   ....[15]....
        /*01dc*/ 	.word	0xffffffff


	//   ....[16]....
        /*01e0*/ 	.word	0xffffffff


	//   ....[17]....
        /*01e4*/ 	.word	0xffffffff


	//   ....[18]....
        /*01e8*/ 	.word	0xffffffff


	//   ....[19]....
        /*01ec*/ 	.word	0xffffffff


	//----- nvinfo : EIATTR_COOP_GROUP_INSTR_OFFSETS
	.align		4
.L_2377:
        /*01f0*/ 	.byte	0x04, 0x28
        /*01f2*/ 	.short	(.L_2379 - .L_2378)


	//   ....[0]....
.L_2378:
        /*01f4*/ 	.word	0x000021b0


	//   ....[1]....
        /*01f8*/ 	.word	0x000021e0


	//   ....[2]....
        /*01fc*/ 	.word	0x000021f0


	//   ....[3]....
        /*0200*/ 	.word	0x00002220


	//   ....[4]....
        /*0204*/ 	.word	0x00002240


	//   ....[5]....
        /*0208*/ 	.word	0x00002260


	//   ....[6]....
        /*020c*/ 	.word	0x00002280


	//   ....[7]....
        /*0210*/ 	.word	0x000022a0


	//   ....[8]....
        /*0214*/ 	.word	0x000022b0


	//   ....[9]....
        /*0218*/ 	.word	0x000022d0


	//   ....[10]....
        /*021c*/ 	.word	0x00005fb0


	//   ....[11]....
        /*0220*/ 	.word	0x00006030


	//   ....[12]....
        /*0224*/ 	.word	0x000060b0


	//   ....[13]....
        /*0228*/ 	.word	0x00006120


	//   ....[14]....
        /*022c*/ 	.word	0x000061a0


	//   ....[15]....
        /*0230*/ 	.word	0x00006210


	//   ....[16]....
        /*0234*/ 	.word	0x00006290


	//   ....[17]....
        /*0238*/ 	.word	0x00006300


	//   ....[18]....
        /*023c*/ 	.word	0x00006380


	//   ....[19]....
        /*0240*/ 	.word	0x000063f0


	//----- nvinfo : EIATTR_EXIT_INSTR_OFFSETS
	.align		4
.L_2379:
        /*0244*/ 	.byte	0x04, 0x1c
        /*0246*/ 	.short	(.L_2381 - .L_2380)


	//   ....[0]....
.L_2380:
        /*0248*/ 	.word	0x00005ea0


	//   ....[1]....
        /*024c*/ 	.word	0x00005f50


	//----- nvinfo : EIATTR_MAX_THREADS
	.align		4
.L_2381:
        /*0250*/ 	.byte	0x04, 0x05
        /*0252*/ 	.short	(.L_2383 - .L_2382)
.L_2382:
        /*0254*/ 	.word	0x00000100
        /*0258*/ 	.word	0x00000001
        /*025c*/ 	.word	0x00000001


	//----- nvinfo : EIATTR_CRS_STACK_SIZE
	.align		4
.L_2383:
        /*0260*/ 	.byte	0x04, 0x1e
        /*0262*/ 	.short	(.L_2385 - .L_2384)
.L_2384:
        /*0264*/ 	.word	0x00000000
.L_2385:


//--------------------- .nv.info._ZN10layer_norm13ln_bwd_kernelINS_13Kernel_traitsIf13__nv_bfloat16S2_S2_fjLj8192ELj1ELj1ELj8ELj16ENS_18Kernel_traits_baseILj8192EfS2_S2_S2_fjLj256EEEEELb0ELb1ELb1ELb1EEEvNS_9BwdParamsE --------------------------
	.section	.nv.info._ZN10layer_norm13ln_bwd_kernelINS_13Kernel_traitsIf13__nv_bfloat16S2_S2_fjLj8192ELj1ELj1ELj8ELj16ENS_18Kernel_traits_baseILj8192EfS2_S2_S2_fjLj256EEEEELb0ELb1ELb1ELb1EEEvNS_9BwdParamsE,"",@"SHT_CUDA_INFO"
	.sectionflags	@""
	.align	4


	//----- nvinfo : EIATTR_CUDA_API_VERSION
	.align		4
        /*0000*/ 	.byte	0x04, 0x37
        /*0002*/ 	.short	(.L_2387 - .L_2386)
.L_2386:
        /*0004*/ 	.word	0x00000082


	//----- nvinfo : EIATTR_SW2861232_WAR
	.align		4
.L_2387:
        /*0008*/ 	.byte	0x01, 0x35
	.zero		2


	//----- nvinfo : EIATTR_PARAM_CBANK
	.align		4
        /*000c*/ 	.byte	0x04, 0x0a
        /*000e*/ 	.short	(.L_2389 - .L_2388)
	.align		4
.L_2388:
        /*0010*/ 	.word	index@(.nv.constant0._ZN10layer_norm13ln_bwd_kernelINS_13Kernel_traitsIf13__nv_bfloat16S2_S2_fjLj8192ELj1ELj1ELj8ELj16ENS_18Kernel_traits_baseILj8192EfS2_S2_S2_fjLj256EEEEELb0ELb1ELb1ELb1EEEvNS_9BwdParamsE)
        /*0014*/ 	.short	0x0160
        /*0016*/ 	.short	0x0128


	//----- nvinfo : EIATTR_CBANK_PARAM_SIZE
	.align		4
.L_2389:
        /*0018*/ 	.byte	0x03, 0x19
        /*001a*/ 	.short	0x0128


	//----- nvinfo : EIATTR_KPARAM_INFO
	.align		4
        /*001c*/ 	.byte	0x04, 0x17
        /*001e*/ 	.short	(.L_2391 - .L_2390)
.L_2390:
        /*0020*/ 	.word	0x00000000
        /*0024*/ 	.short	0x0000
        /*0026*/ 	.short	0x0000
        /*0028*/ 	.byte	0x00, 0xf0, 0xa1, 0x04


	//----- nvinfo : EIATTR_MAXREG_COUNT
	.align		4
.L_2391:
        /*002c*/ 	.byte	0x03, 0x1b
        /*002e*/ 	.short	0x00ff


	//----- nvinfo : EIATTR_NUM_BARRIERS
	.align		4
        /*0030*/ 	.byte	0x02, 0x4c
        /*0032*/ 	.byte	0x01
	.zero		1


	//----- nvinfo : EIATTR_ANNOTATIONS
	.align		4
        /*0034*/ 	.byte	0x04, 0x55
        /*0036*/ 	.short	(.L_2393 - .L_2392)


	//   ....[0]....
.L_2392:
        /* <DEDUP_REMOVED lines=21> */


	//----- nvinfo : EIATTR_MERCURY_ISA_VERSION
	.align		4
.L_2393:
        /*0178*/ 	.byte	0x03, 0x5f
        /*017a*/ 	.short	0x0000


	//----- nvinfo : EIATTR_COOP_GROUP_MASK_REGIDS
	.align		4
        /*017c*/ 	.byte	0x04, 0x29
        /*017e*/ 	.short	(.L_2395 - .L_2394)


	//   ....[0]....
.L_2394:
        /*0180*/ 	.word	0xffffffff


	//   ....[1]....
        /*0184*/ 	.word	0xffffffff


	//   ....[2]....
        /*0188*/ 	.word	0xffffffff


	//   ....[3]....
        /*018c*/ 	.word	0xffffffff


	//   ....[4]....
        /*0190*/ 	.word	0xffffffff


	//   ....[5]....
        /*0194*/ 	.word	0xffffffff


	//   ....[6]....
        /*0198*/ 	.word	0xffffffff


	//   ....[7]....
        /*019c*/ 	.word	0xffffffff


	//   ....[8]....
        /*01a0*/ 	.word	0xffffffff


	//   ....[9]....
        /*01a4*/ 	.word	0xffffffff


	//   ....[10]....
        /*01a8*/ 	.word	0xffffffff


	//   ....[11]....
        /*01ac*/ 	.word	0xffffffff


	//   ....[12]....
        /*01b0*/ 	.word	0xffffffff


	//   ....[13]....
        /*01b4*/ 	.word	0xffffffff


	//   ....[14]....
        /*01b8*/ 	.word	0xffffffff


	//   ....[15]....
        /*01bc*/ 	.word	0xffffffff


	//   ....[16]....
        /*01c0*/ 	.word	0xffffffff


	//   ....[17]....
        /*01c4*/ 	.word	0xffffffff


	//   ....[18]....
        /*01c8*/ 	.word	0xffffffff


	//   ....[19]....
        /*01cc*/ 	.word	0xffffffff


	//----- nvinfo : EIATTR_COOP_GROUP_INSTR_OFFSETS
	.align		4
.L_2395:
        /*01d0*/ 	.byte	0x04, 0x28
        /*01d2*/ 	.short	(.L_2397 - .L_2396)


	//   ....[0]....
.L_2396:
        /*01d4*/ 	.word	0x000020f0


	//   ....[1]....
        /*01d8*/ 	.word	0x00002120


	//   ....[2]....
        /*01dc*/ 	.word	0x00002130


	//   ....[3]....
        /*01e0*/ 	.word	0x00002160


	//   ....[4]....
        /*01e4*/ 	.word	0x00002180


	//   ....[5]....
        /*01e8*/ 	.word	0x000021a0


	//   ....[6]....
        /*01ec*/ 	.word	0x000021c0


	//   ....[7]....
        /*01f0*/ 	.word	0x000021e0


	//   ....[8]....
        /*01f4*/ 	.word	0x000021f0


	//   ....[9]....
        /*01f8*/ 	.word	0x00002210


	//   ....[10]....
        /*01fc*/ 	.word	0x00005950


	//   ....[11]....
        /*0200*/ 	.word	0x000059b0


	//   ....[12]....
        /*0204*/ 	.word	0x00005a10


	//   ....[13]....
        /*0208*/ 	.word	0x00005a60


	//   ....[14]....
        /*020c*/ 	.word	0x00005ac0


	//   ....[15]....
        /*0210*/ 	.word	0x00005b10


	//   ....[16]....
        /*0214*/ 	.word	0x00005b70


	//   ....[17]....
        /*0218*/ 	.word	0x00005bc0


	//   ....[18]....
        /*021c*/ 	.word	0x00005c20


	//   ....[19]....
        /*0220*/ 	.word	0x00005c70


	//----- nvinfo : EIATTR_EXIT_INSTR_OFFSETS
	.align		4
.L_2397:
        /*0224*/ 	.byte	0x04, 0x1c
        /*0226*/ 	.short	(.L_2399 - .L_2398)


	//   ....[0]....
.L_2398:
        /*0228*/ 	.word	0x00005910


	//----- nvinfo : EIATTR_MAX_THREADS
	.align		4
.L_2399:
        /*022c*/ 	.byte	0x04, 0x05
        /*022e*/ 	.short	(.L_2401 - .L_2400)
.L_2400:
        /*0230*/ 	.word	0x00000100
        /*0234*/ 	.word	0x00000001
        /*0238*/ 	.word	0x00000001


	//----- nvinfo : EIATTR_CRS_STACK_SIZE
	.align		4
.L_2401:
        /*023c*/ 	.byte	0x04, 0x1e
        /*023e*/ 	.short	(.L_2403 - .L_2402)
.L_2402:
        /*0240*/ 	.word	0x00000000
.L_2403:


//--------------------- .nv.info._ZN10layer_norm13ln_bwd_kernelINS_13Kernel_traitsIf13__nv_bfloat16S2_S2_fjLj8192ELj1ELj1ELj8ELj16ENS_18Kernel_traits_baseILj8192EfS2_S2_S2_fjLj256EEEEELb1ELb0ELb0ELb0EEEvNS_9BwdParamsE --------------------------
	.section	.nv.info._ZN10layer_norm13ln_bwd_kernelINS_13Kernel_traitsIf13__nv_bfloat16S2_S2_fjLj8192ELj1ELj1ELj8ELj16ENS_18Kernel_traits_baseILj8192EfS2_S2_S2_fjLj256EEEEELb1ELb0ELb0ELb0EEEvNS_9BwdParamsE,"",@"SHT_CUDA_INFO"
	.sectionflags	@""
	.align	4


	//----- nvinfo : EIATTR_CUDA_API_VERSION
	.align		4
        /*0000*/ 	.byte	0x04, 0x37
        /*0002*/ 	.short	(.L_2405 - .L_2404)
.L_2404:
        /*0004*/ 	.word	0x00000082


	//----- nvinfo : EIATTR_SW2861232_WAR
	.align		4
.L_2405:
        /*0008*/ 	.byte	0x01, 0x35
	.zero		2


	//----- nvinfo : EIATTR_PARAM_CBANK
	.align		4
        /*000c*/ 	.byte	0x04, 0x0a
        /*000e*/ 	.short	(.L_2407 - .L_2406)
	.align		4
.L_2406:
        /*0010*/ 	.word	index@(.nv.constant0._ZN10layer_norm13ln_bwd_kernelINS_13Kernel_traitsIf13__nv_bfloat16S2_S2_fjLj8192ELj1ELj1ELj8ELj16ENS_18Kernel_traits_baseILj8192EfS2_S2_S2_fjLj256EEEEELb1ELb0ELb0ELb0EEEvNS_9BwdParamsE)
        /*0014*/ 	.short	0x0160
        /*0016*/ 	.short	0x0128


	//----- nvinfo : EIATTR_CBANK_PARAM_SIZE
	.align		4
.L_2407:
        /*0018*/ 	.byte	0x03, 0x19
        /*001a*/ 	.short	0x0128


	//----- nvinfo : EIATTR_KPARAM_INFO
	.align		4
        /*001c*/ 	.byte	0x04, 0x17
        /*001e*/ 	.short	(.L_2409 - .L_2408)
.L_2408:
        /*0020*/ 	.word	0x00000000
        /*0024*/ 	.short	0x0000
        /*0026*/ 	.short	0x0000
        /*0028*/ 	.byte	0x00, 0xf0, 0xa1, 0x04


	//----- nvinfo : EIATTR_MAXREG_COUNT
	.align		4
.L_2409:
        /*002c*/ 	.byte	0x03, 0x1b
        /*002e*/ 	.short	0x00ff


	//----- nvinfo : EIATTR_NUM_BARRIERS
	.align		4
        /*0030*/ 	.byte	0x02, 0x4c
        /*0032*/ 	.byte	0x01
	.zero		1


	//----- nvinfo : EIATTR_MERCURY_ISA_VERSION
	.align		4
        /*0034*/ 	.byte	0x03, 0x5f
        /*0036*/ 	.short	0x0000


	//----- nvinfo : EIATTR_COOP_GROUP_MASK_REGIDS
	.align		4
        /*0038*/ 	.byte	0x04, 0x29
        /*003a*/ 	.short	(.L_2411 - .L_2410)


	//   ....[0]....
.L_2410:
        /*003c*/ 	.word	0xffffffff


	//   ....[1]....
        /*0040*/ 	.word	0xffffffff


	//   ....[2]....
        /*0044*/ 	.word	0xffffffff


	//   ....[3]....
        /*0048*/ 	.word	0xffffffff


	//   ....[4]....
        /*004c*/ 	.word	0xffffffff


	//   ....[5]....
        /*0050*/ 	.word	0xffffffff


	//   ....[6]....
        /*0054*/ 	.word	0xffffffff


	//   ....[7]....
        /*0058*/ 	.word	0xffffffff


	//   ....[8]....
        /*005c*/ 	.word	0xffffffff


	//   ....[9]....
        /*0060*/ 	.word	0xffffffff


	//   ....[10]....
        /*0064*/ 	.word	0xffffffff


	//   ....[11]....
        /*0068*/ 	.word	0xffffffff


	//   ....[12]....
        /*006c*/ 	.word	0xffffffff


	//   ....[13]....
        /*0070*/ 	.word	0xffffffff


	//   ....[14]....
        /*0074*/ 	.word	0xffffffff


	//   ....[15]....
        /*0078*/ 	.word	0xffffffff


	//   ....[16]....
        /*007c*/ 	.word	0xffffffff


	//   ....[17]....
        /*0080*/ 	.word	0xffffffff


	//   ....[18]....
        /*0084*/ 	.word	0xffffffff


	//   ....[19]....
        /*0088*/ 	.word	0xffffffff


	//----- nvinfo : EIATTR_COOP_GROUP_INSTR_OFFSETS
	.align		4
.L_2411:
        /*008c*/ 	.byte	0x04, 0x28
        /*008e*/ 	.short	(.L_2413 - .L_2412)


	//   ....[0]....
.L_2412:
        /*0090*/ 	.word	0x00001ca0


	//   ....[1]....
        /*0094*/ 	.word	0x00001cc0


	//   ....[2]....
        /*0098*/ 	.word	0x00001ce0


	//   ....[3]....
        /*009c*/ 	.word	0x00001d00


	//   ....[4]....
        /*00a0*/ 	.word	0x00001d20


	//   ....[5]....
        /*00a4*/ 	.word	0x00001d40


	//   ....[6]....
        /*00a8*/ 	.word	0x00001d60


	//   ....[7]....
        /*00ac*/ 	.word	0x00001d80


	//   ....[8]....
        /*00b0*/ 	.word	0x00001da0


	//   ....[9]....
        /*00b4*/ 	.word	0x00001dc0


	//   ....[10]....
        /*00b8*/ 	.word	0x00003de0


	//   ....[11]....
        /*00bc*/ 	.word	0x00003e60


	//   ....[12]....
        /*00c0*/ 	.word	0x00003ee0


	//   ....[13]....
        /*00c4*/ 	.word	0x00003f50


	//   ....[14]....
        /*00c8*/ 	.word	0x00003fd0


	//   ....[15]....
        /*00cc*/ 	.word	0x00004040


	//   ....[16]....
        /*00d0*/ 	.word	0x000040c0


	//   ....[17]....
        /*00d4*/ 	.word	0x00004130


	//   ....[18]....
        /*00d8*/ 	.word	0x000041b0


	//   ....[19]....
        /*00dc*/ 	.word	0x00004220


	//----- nvinfo : EIATTR_EXIT_INSTR_OFFSETS
	.align		4
.L_2413:
        /*00e0*/ 	.byte	0x04, 0x1c
        /*00e2*/ 	.short	(.L_2415 - .L_2414)


	//   ....[0]....
.L_2414:
        /*00e4*/ 	.word	0x00003d00


	//   ....[1]....
        /*00e8*/ 	.word	0x00003d80


	//----- nvinfo : EIATTR_MAX_THREADS
	.align		4
.L_2415:
        /*00ec*/ 	.byte	0x04, 0x05
        /*00ee*/ 	.short	(.L_2417 - .L_2416)
.L_2416:
        /*00f0*/ 	.word	0x00000100
        /*00f4*/ 	.word	0x00000001
        /*00f8*/ 	.word	0x00000001


	//----- nvinfo : EIATTR_CRS_STACK_SIZE
	.align		4
.L_2417:
        /*00fc*/ 	.byte	0x04, 0x1e
        /*00fe*/ 	.short	(.L_2419 - .L_2418)
.L_2418:
        /*0100*/ 	.word	0x00000000
.L_2419:


//--------------------- .nv.info._ZN10layer_norm13ln_bwd_kernelINS_13Kernel_traitsIf13__nv_bfloat16S2_S2_fjLj8192ELj1ELj1ELj8ELj16ENS_18Kernel_traits_baseILj8192EfS2_S2_S2_fjLj256EEEEELb1ELb0ELb0ELb1EEEvNS_9BwdParamsE --------------------------
	.section	.nv.info._ZN10layer_norm13ln_bwd_kernelINS_13Kernel_traitsIf13__nv_bfloat16S2_S2_fjLj8192ELj1ELj1ELj8ELj16ENS_18Kernel_traits_baseILj8192EfS2_S2_S2_fjLj256EEEEELb1ELb0ELb0ELb1EEEvNS_9BwdParamsE,"",@"SHT_CUDA_INFO"
	.sectionflags	@""
	.align	4


	//----- nvinfo : EIATTR_CUDA_API_VERSION
	.align		4
        /*0000*/ 	.byte	0x04, 0x37
        /*0002*/ 	.short	(.L_2421 - .L_2420)
.L_2420:
        /*0004*/ 	.word	0x00000082


	//----- nvinfo : EIATTR_SW2861232_WAR
	.align		4
.L_2421:
        /*0008*/ 	.byte	0x01, 0x35
	.zero		2


	//----- nvinfo : EIATTR_PARAM_CBANK
	.align		4
        /*000c*/ 	.byte	0x04, 0x0a
        /*000e*/ 	.short	(.L_2423 - .L_2422)
	.align		4
.L_2422:
        /*0010*/ 	.word	index@(.nv.constant0._ZN10layer_norm13ln_bwd_kernelINS_13Kernel_traitsIf13__nv_bfloat16S2_S2_fjLj8192ELj1ELj1ELj8ELj16ENS_18Kernel_traits_baseILj8192EfS2_S2_S2_fjLj256EEEEELb1ELb0ELb0ELb1EEEvNS_9BwdParamsE)
        /*0014*/ 	.short	0x0160
        /*0016*/ 	.short	0x0128


	//----- nvinfo : EIATTR_CBANK_PARAM_SIZE
	.align		4
.L_2423:
        /*0018*/ 	.byte	0x03, 0x19
        /*001a*/ 	.short	0x0128


	//----- nvinfo : EIATTR_KPARAM_INFO
	.align		4
        /*001c*/ 	.byte	0x04, 0x17
        /*001e*/ 	.short	(.L_2425 - .L_2424)
.L_2424:
        /*0020*/ 	.word	0x00000000
        /*0024*/ 	.short	0x0000
        /*0026*/ 	.short	0x0000
        /*0028*/ 	.byte	0x00, 0xf0, 0xa1, 0x04


	//----- nvinfo : EIATTR_MAXREG_COUNT
	.align		4
.L_2425:
        /*002c*/ 	.byte	0x03, 0x1b
        /*002e*/ 	.short	0x00ff


	//----- nvinfo : EIATTR_NUM_BARRIERS
	.align		4
        /*0030*/ 	.byte	0x02, 0x4c
        /*0032*/ 	.byte	0x01
	.zero		1


	//----- nvinfo : EIATTR_MERCURY_ISA_VERSION
	.align		4
        /*0034*/ 	.byte	0x03, 0x5f
        /*0036*/ 	.short	0x0000


	//----- nvinfo : EIATTR_COOP_GROUP_MASK_REGIDS
	.align		4
        /*0038*/ 	.byte	0x04, 0x29
        /*003a*/ 	.short	(.L_2427 - .L_2426)


	//   ....[0]....
.L_2426:
        /*003c*/ 	.word	0xffffffff


	//   ....[1]....
        /*0040*/ 	.word	0xffffffff


	//   ....[2]....
        /*0044*/ 	.word	0xffffffff


	//   ....[3]....
        /*0048*/ 	.word	0xffffffff


	//   ....[4]....
        /*004c*/ 	.word	0xffffffff


	//   ....[5]....
        /*0050*/ 	.word	0xffffffff


	//   ....[6]....
        /*0054*/ 	.word	0xffffffff


	//   ....[7]....
        /*0058*/ 	.word	0xffffffff


	//   ....[8]....
        /*005c*/ 	.word	0xffffffff


	//   ....[9]....
        /*0060*/ 	.word	0xffffffff


	//   ....[10]....
        /*0064*/ 	.word	0xffffffff


	//   ....[11]....
        /*0068*/ 	.word	0xffffffff


	//   ....[12]....
        /*006c*/ 	.word	0xffffffff


	//   ....[13]....
        /*0070*/ 	.word	0xffffffff


	//   ....[14]....
        /*0074*/ 	.word	0xffffffff


	//   ....[15]....
        /*0078*/ 	.word	0xffffffff


	//   ....[16]....
        /*007c*/ 	.word	0xffffffff


	//   ....[17]....
        /*0080*/ 	.word	0xffffffff


	//   ....[18]....
        /*0084*/ 	.word	0xffffffff


	//   ....[19]....
        /*0088*/ 	.word	0xffffffff


	//----- nvinfo : EIATTR_COOP_GROUP_INSTR_OFFSETS
	.align		4
.L_2427:
        /*008c*/ 	.byte	0x04, 0x28
        /*008e*/ 	.short	(.L_2429 - .L_2428)


	//   ....[0]....
.L_2428:
        /*0090*/ 	.word	0x00001b50


	//   ....[1]....
        /*0094*/ 	.word	0x00001b70


	//   ....[2]....
        /*0098*/ 	.word	0x00001b90


	//   ....[3]....
        /*009c*/ 	.word	0x00001bb0


	//   ....[4]....
        /*00a0*/ 	.word	0x00001bd0


	//   ....[5]....
        /*00a4*/ 	.word	0x00001bf0


	//   ....[6]....
        /*00a8*/ 	.word	0x00001c10


	//   ....[7]....
        /*00ac*/ 	.word	0x00001c30


	//   ....[8]....
        /*00b0*/ 	.word	0x00001c50


	//   ....[9]....
        /*00b4*/ 	.word	0x00001c70


	//   ....[10]....
        /*00b8*/ 	.word	0x00003c40


	//   ....[11]....
        /*00bc*/ 	.word	0x00003cc0


	//   ....[12]....
        /*00c0*/ 	.word	0x00003d40


	//   ....[13]....
        /*00c4*/ 	.word	0x00003db0


	//   ....[14]....
        /*00c8*/ 	.word	0x00003e30


	//   ....[15]....
        /*00cc*/ 	.word	0x00003ea0


	//   ....[16]....
        /*00d0*/ 	.word	0x00003f20


	//   ....[17]....
        /*00d4*/ 	.word	0x00003f90


	//   ....[18]....
        /*00d8*/ 	.word	0x00004010


	//   ....[19]....
        /*00dc*/ 	.word	0x00004080


	//----- nvinfo : EIATTR_EXIT_INSTR_OFFSETS
	.align		4
.L_2429:
        /*00e0*/ 	.byte	0x04, 0x1c
        /*00e2*/ 	.short	(.L_2431 - .L_2430)


	//   ....[0]....
.L_2430:
        /*00e4*/ 	.word	0x00003be0


	//----- nvinfo : EIATTR_MAX_THREADS
	.align		4
.L_2431:
        /*00e8*/ 	.byte	0x04, 0x05
        /*00ea*/ 	.short	(.L_2433 - .L_2432)
.L_2432:
        /*00ec*/ 	.word	0x00000100
        /*00f0*/ 	.word	0x00000001
        /*00f4*/ 	.word	0x00000001


	//----- nvinfo : EIATTR_CRS_STACK_SIZE
	.align		4
.L_2433:
        /*00f8*/ 	.byte	0x04, 0x1e
        /*00fa*/ 	.short	(.L_2435 - .L_2434)
.L_2434:
        /*00fc*/ 	.word	0x00000000
.L_2435:


//--------------------- .nv.info._ZN10layer_norm22ln_bwd_finalize_kernelINS_22Kernel_traits_finalizeILj8192Ef13__nv_bfloat16S2_S2_fjLb0ELj1024ELj4ENS_18Kernel_traits_baseILj8192EfS2_S2_S2_fjLj1024EEEEELb0ELb0EEEvNS_9BwdParamsE --------------------------
	.section	.nv.info._ZN10layer_norm22ln_bwd_finalize_kernelINS_22Kernel_traits_finalizeILj8192Ef13__nv_bfloat16S2_S2_fjLb0ELj1024ELj4ENS_18Kernel_traits_baseILj8192EfS2_S2_S2_fjLj1024EEEEELb0ELb0EEEvNS_9BwdParamsE,"",@"SHT_CUDA_INFO"
	.sectionflags	@""
	.align	4


	//----- nvinfo : EIATTR_CUDA_API_VERSION
	.align		4
        /*0000*/ 	.byte	0x04, 0x37
        /*0002*/ 	.short	(.L_2437 - .L_2436)
.L_2436:
        /*0004*/ 	.word	0x00000082


	//----- nvinfo : EIATTR_SW2861232_WAR
	.align		4
.L_2437:
        /*0008*/ 	.byte	0x01, 0x35
	.zero		2


	//----- nvinfo : EIATTR_PARAM_CBANK
	.align		4
        /*000c*/ 	.byte	0x04, 0x0a
        /*000e*/ 	.short	(.L_2439 - .L_2438)
	.align		4
.L_2438:
        /*0010*/ 	.word	index@(.nv.constant0._ZN10layer_norm22ln_bwd_finalize_kernelINS_22Kernel_traits_finalizeILj8192Ef13__nv_bfloat16S2_S2_fjLb0ELj1024ELj4ENS_18Kernel_traits_baseILj8192EfS2_S2_S2_fjLj1024EEEEELb0ELb0EEEvNS_9BwdParamsE)
        /*0014*/ 	.short	0x0160
        /*0016*/ 	.short	0x0128


	//----- nvinfo : EIATTR_CBANK_PARAM_SIZE
	.align		4
.L_2439:
        /*0018*/ 	.byte	0x03, 0x19
        /*001a*/ 	.short	0x0128


	//----- nvinfo : EIATTR_KPARAM_INFO
	.align		4
        /*001c*/ 	.byte	0x04, 0x17
        /*001e*/ 	.short	(.L_2441 - .L_2440)
.L_2440:
        /*0020*/ 	.word	0x00000000
        /*0024*/ 	.short	0x0000
        /*0026*/ 	.short	0x0000
        /*0028*/ 	.byte	0x00, 0xf0, 0xa1, 0x04


	//----- nvinfo : EIATTR_MAXREG_COUNT
	.align		4
.L_2441:
        /*002c*/ 	.byte	0x03, 0x1b
        /*002e*/ 	.short	0x0040


	//----- nvinfo : EIATTR_NUM_BARRIERS
	.align		4
        /*0030*/ 	.byte	0x02, 0x4c
        /*0032*/ 	.byte	0x01
	.zero		1


	//----- nvinfo : EIATTR_MERCURY_ISA_VERSION
	.align		4
        /*0034*/ 	.byte	0x03, 0x5f
        /*0036*/ 	.short	0x0000


	//----- nvinfo : EIATTR_COOP_GROUP_MASK_REGIDS
	.align		4
        /*0038*/ 	.byte	0x04, 0x29
        /*003a*/ 	.short	(.L_2443 - .L_2442)


	//   ....[0]....
.L_2442:
        /*003c*/ 	.word	0xffffffff


	//   ....[1]....
        /*0040*/ 	.word	0xffffffff


	//   ....[2]....
        /*0044*/ 	.word	0xffffffff


	//   ....[3]....
        /*0048*/ 	.word	0xffffffff


	//   ....[4]....
        /*004c*/ 	.word	0xffffffff


	//   ....[5]....
        /*0050*/ 	.word	0xffffffff


	//   ....[6]....
        /*0054*/ 	.word	0xffffffff


	//   ....[7]....
        /*0058*/ 	.word	0xffffffff


	//   ....[8]....
        /*005c*/ 	.word	0xffffffff


	//   ....[9]....
        /*0060*/ 	.word	0xffffffff


	//   ....[10]....
        /*0064*/ 	.word	0xffffffff


	//   ....[11]....
        /*0068*/ 	.word	0xffffffff


	//   ....[12]....
        /*006c*/ 	.word	0xffffffff


	//   ....[13]....
        /*0070*/ 	.word	0xffffffff


	//   ....[14]....
        /*0074*/ 	.word	0xffffffff


	//   ....[15]....
        /*0078*/ 	.word	0xffffffff


	//   ....[16]....
        /*007c*/ 	.word	0xffffffff


	//   ....[17]....
        /*0080*/ 	.word	0xffffffff


	//   ....[18]....
        /*0084*/ 	.word	0xffffffff


	//   ....[19]....
        /*0088*/ 	.word	0xffffffff


	//----- nvinfo : EIATTR_COOP_GROUP_INSTR_OFFSETS
	.align		4
.L_2443:
        /*008c*/ 	.byte	0x04, 0x28
        /*008e*/ 	.short	(.L_2445 - .L_2444)


	//   ....[0]....
.L_2444:
        /*0090*/ 	.word	0x00000820


	//   ....[1]....
        /*0094*/ 	.word	0x00000850


	//   ....[2]....
        /*0098*/ 	.word	0x00000860


	//   ....[3]....
        /*009c*/ 	.word	0x00000890


	//   ....[4]....
        /*00a0*/ 	.word	0x000008a0


	//   ....[5]....
        /*00a4*/ 	.word	0x000008d0


	//   ....[6]....
        /*00a8*/ 	.word	0x000008f0


	//   ....[7]....
        /*00ac*/ 	.word	0x00000900


	//   ....[8]....
        /*00b0*/ 	.word	0x00000930


	//   ....[9]....
        /*00b4*/ 	.word	0x00000940


	//   ....[10]....
        /*00b8*/ 	.word	0x00000b30


	//   ....[11]....
        /*00bc*/ 	.word	0x00000ba0


	//   ....[12]....
        /*00c0*/ 	.word	0x00000c00


	//   ....[13]....
        /*00c4*/ 	.word	0x00000c60


	//   ....[14]....
        /*00c8*/ 	.word	0x00000cd0


	//   ....[15]....
        /*00cc*/ 	.word	0x00000d40


	//   ....[16]....
        /*00d0*/ 	.word	0x00000da0


	//   ....[17]....
        /*00d4*/ 	.word	0x00000e00


	//   ....[18]....
        /*00d8*/ 	.word	0x00000e60


	//   ....[19]....
        /*00dc*/ 	.word	0x00000ec0


	//----- nvinfo : EIATTR_EXIT_INSTR_OFFSETS
	.align		4
.L_2445:
        /*00e0*/ 	.byte	0x04, 0x1c
        /*00e2*/ 	.short	(.L_2447 - .L_2446)


	//   ....[0]....
.L_2446:
        /*00e4*/ 	.word	0x00000070


	//   ....[1]....
        /*00e8*/ 	.word	0x00000ad0


	//----- nvinfo : EIATTR_MAX_THREADS
	.align		4
.L_2447:
        /*00ec*/ 	.byte	0x04, 0x05
        /*00ee*/ 	.short	(.L_2449 - .L_2448)
.L_2448:
        /*00f0*/ 	.word	0x00000400
        /*00f4*/ 	.word	0x00000001
        /*00f8*/ 	.word	0x00000001


	//----- nvinfo : EIATTR_CRS_STACK_SIZE
	.align		4
.L_2449:
        /*00fc*/ 	.byte	0x04, 0x1e
        /*00fe*/ 	.short	(.L_2451 - .L_2450)
.L_2450:
        /*0100*/ 	.word	0x00000000
.L_2451:


//--------------------- .nv.info._ZN10layer_norm13ln_bwd_kernelINS_13Kernel_traitsIf13__nv_bfloat16S2_S2_fjLj8192ELj1ELj1ELj8ELj16ENS_18Kernel_traits_baseILj8192EfS2_S2_S2_fjLj256EEEEELb1ELb0ELb1ELb0EEEvNS_9BwdParamsE --------------------------
	.section	.nv.info._ZN10layer_norm13ln_bwd_kernelINS_13Kernel_traitsIf13__nv_bfloat16S2_S2_fjLj8192ELj1ELj1ELj8ELj16ENS_18Kernel_traits_baseILj8192EfS2_S2_S2_fjLj256EEEEELb1ELb0ELb1ELb0EEEvNS_9BwdParamsE,"",@"SHT_CUDA_INFO"
	.sectionflags	@""
	.align	4


	//----- nvinfo : EIATTR_CUDA_API_VERSION
	.align		4
        /*0000*/ 	.byte	0x04, 0x37
        /*0002*/ 	.short	(.L_2453 - .L_2452)
.L_2452:
        /*0004*/ 	.word	0x00000082


	//----- nvinfo : EIATTR_SW2861232_WAR
	.align		4
.L_2453:
        /*0008*/ 	.byte	0x01, 0x35
	.zero		2


	//----- nvinfo : EIATTR_PARAM_CBANK
	.align		4
        /*000c*/ 	.byte	0x04, 0x0a
        /*000e*/ 	.short	(.L_2455 - .L_2454)
	.align		4
.L_2454:
        /*0010*/ 	.word	index@(.nv.constant0._ZN10layer_norm13ln_bwd_kernelINS_13Kernel_traitsIf13__nv_bfloat16S2_S2_fjLj8192ELj1ELj1ELj8ELj16ENS_18Kernel_traits_baseILj8192EfS2_S2_S2_fjLj256EEEEELb1ELb0ELb1ELb0EEEvNS_9BwdParamsE)
        /*0014*/ 	.short	0x0160
        /*0016*/ 	.short	0x0128


	//----- nvinfo : EIATTR_CBANK_PARAM_SIZE
	.align		4
.L_2455:
        /*0018*/ 	.byte	0x03, 0x19
        /*001a*/ 	.short	0x0128


	//----- nvinfo : EIATTR_KPARAM_INFO
	.align		4
        /*001c*/ 	.byte	0x04, 0x17
        /*001e*/ 	.short	(.L_2457 - .L_2456)
.L_2456:
        /*0020*/ 	.word	0x00000000
        /*0024*/ 	.short	0x0000
        /*0026*/ 	.short	0x0000
        /*0028*/ 	.byte	0x00, 0xf0, 0xa1, 0x04


	//----- nvinfo : EIATTR_MAXREG_COUNT
	.align		4
.L_2457:
        /*002c*/ 	.byte	0x03, 0x1b
        /*002e*/ 	.short	0x00ff


	//----- nvinfo : EIATTR_NUM_BARRIERS
	.align		4
        /*0030*/ 	.byte	0x02, 0x4c
        /*0032*/ 	.byte	0x01
	.zero		1


	//----- nvinfo : EIATTR_MERCURY_ISA_VERSION
	.align		4
        /*0034*/ 	.byte	0x03, 0x5f
        /*0036*/ 	.short	0x0000


	//----- nvinfo : EIATTR_COOP_GROUP_MASK_REGIDS
	.align		4
        /*0038*/ 	.byte	0x04, 0x29
        /*003a*/ 	.short	(.L_2459 - .L_2458)


	//   ....[0]....
.L_2458:
        /*003c*/ 	.word	0xffffffff


	//   ....[1]....
        /*0040*/ 	.word	0xffffffff


	//   ....[2]....
        /*0044*/ 	.word	0xffffffff


	//   ....[3]....
        /*0048*/ 	.word	0xffffffff


	//   ....[4]....
        /*004c*/ 	.word	0xffffffff


	//   ....[5]....
        /*0050*/ 	.word	0xffffffff


	//   ....[6]....
        /*0054*/ 	.word	0xffffffff


	//   ....[7]....
        /*0058*/ 	.word	0xffffffff


	//   ....[8]....
        /*005c*/ 	.word	0xffffffff


	//   ....[9]....
        /*0060*/ 	.word	0xffffffff


	//   ....[10]....
        /*0064*/ 	.word	0xffffffff


	//   ....[11]....
        /*0068*/ 	.word	0xffffffff


	//   ....[12]....
        /*006c*/ 	.word	0xffffffff


	//   ....[13]....
        /*0070*/ 	.word	0xffffffff


	//   ....[14]....
        /*0074*/ 	.word	0xffffffff


	//   ....[15]....
        /*0078*/ 	.word	0xffffffff


	//   ....[16]....
        /*007c*/ 	.word	0xffffffff


	//   ....[17]....
        /*0080*/ 	.word	0xffffffff


	//   ....[18]....
        /*0084*/ 	.word	0xffffffff


	//   ....[19]....
        /*0088*/ 	.word	0xffffffff


	//----- nvinfo : EIATTR_COOP_GROUP_INSTR_OFFSETS
	.align		4
.L_2459:
        /*008c*/ 	.byte	0x04, 0x28
        /*008e*/ 	.short	(.L_2461 - .L_2460)


	//   ....[0]....
.L_2460:
        /*0090*/ 	.word	0x000020b0


	//   ....[1]....
        /*0094*/ 	.word	0x000020d0


	//   ....[2]....
        /*0098*/ 	.word	0x000020f0


	//   ....[3]....
        /*009c*/ 	.word	0x00002110


	//   ....[4]....
        /*00a0*/ 	.word	0x00002130


	//   ....[5]....
        /*00a4*/ 	.word	0x00002150


	//   ....[6]....
        /*00a8*/ 	.word	0x00002170


	//   ....[7]....
        /*00ac*/ 	.word	0x00002190


	//   ....[8]....
        /*00b0*/ 	.word	0x000021b0


	//   ....[9]....
        /*00b4*/ 	.word	0x000021d0


	//   ....[10]....
        /*00b8*/ 	.word	0x000058b0


	//   ....[11]....
        /*00bc*/ 	.word	0x00005930


	//   ....[12]....
        /*00c0*/ 	.word	0x000059b0


	//   ....[13]....
        /*00c4*/ 	.word	0x00005a20


	//   ....[14]....
        /*00c8*/ 	.word	0x00005aa0


	//   ....[15]....
        /*00cc*/ 	.word	0x00005b10


	//   ....[16]....
        /*00d0*/ 	.word	0x00005b90


	//   ....[17]....
        /*00d4*/ 	.word	0x00005c00


	//   ....[18]....
        /*00d8*/ 	.word	0x00005c80


	//   ....[19]....
        /*00dc*/ 	.word	0x00005cf0


	//----- nvinfo : EIATTR_EXIT_INSTR_OFFSETS
	.align		4
.L_2461:
        /*00e0*/ 	.byte	0x04, 0x1c
        /*00e2*/ 	.short	(.L_2463 - .L_2462)


	//   ....[0]....
.L_2462:
        /*00e4*/ 	.word	0x000057d0


	//   ....[1]....
        /*00e8*/ 	.word	0x00005850


	//----- nvinfo : EIATTR_MAX_THREADS
	.align		4
.L_2463:
        /*00ec*/ 	.byte	0x04, 0x05
        /*00ee*/ 	.short	(.L_2465 - .L_2464)
.L_2464:
        /*00f0*/ 	.word	0x00000100
        /*00f4*/ 	.word	0x00000001
        /*00f8*/ 	.word	0x00000001


	//----- nvinfo : EIATTR_CRS_STACK_SIZE
	.align		4
.L_2465:
        /*00fc*/ 	.byte	0x04, 0x1e
        /*00fe*/ 	.short	(.L_2467 - .L_2466)
.L_2466:
        /*0100*/ 	.word	0x00000000
.L_2467:


//--------------------- .nv.info._ZN10layer_norm22ln_bwd_finalize_kernelINS_22Kernel_traits_finalizeILj8192Ef13__nv_bfloat16S2_S2_fjLb0ELj1024ELj4ENS_18Kernel_traits_baseILj8192EfS2_S2_S2_fjLj1024EEEEELb0ELb1EEEvNS_9BwdParamsE --------------------------
	.section	.nv.info._ZN10layer_norm22ln_bwd_finalize_kernelINS_22Kernel_traits_finalizeILj8192Ef13__nv_bfloat16S2_S2_fjLb0ELj1024ELj4ENS_18Kernel_traits_baseILj8192EfS2_S2_S2_fjLj1024EEEEELb0ELb1EEEvNS_9BwdParamsE,"",@"SHT_CUDA_INFO"
	.sectionflags	@""
	.align	4


	//----- nvinfo : EIATTR_CUDA_API_VERSION
	.align		4
        /*0000*/ 	.byte	0x04, 0x37
        /*0002*/ 	.short	(.L_2469 - .L_2468)
.L_2468:
        /*0004*/ 	.word	0x00000082


	//----- nvinfo : EIATTR_SW2861232_WAR
	.align		4
.L_2469:
        /*0008*/ 	.byte	0x01, 0x35
	.zero		2


	//----- nvinfo : EIATTR_PARAM_CBANK
	.align		4
        /*000c*/ 	.byte	0x04, 0x0a
        /*000e*/ 	.short	(.L_2471 - .L_2470)
	.align		4
.L_2470:
        /*0010*/ 	.word	index@(.nv.constant0._ZN10layer_norm22ln_bwd_finalize_kernelINS_22Kernel_traits_finalizeILj8192Ef13__nv_bfloat16S2_S2_fjLb0ELj1024ELj4ENS_18Kernel_traits_baseILj8192EfS2_S2_S2_fjLj1024EEEEELb0ELb1EEEvNS_9BwdParamsE)
        /*0014*/ 	.short	0x0160
        /*0016*/ 	.short	0x0128


	//----- nvinfo : EIATTR_CBANK_PARAM_SIZE
	.align		4
.L_2471:
        /*0018*/ 	.byte	0x03, 0x19
        /*001a*/ 	.short	0x0128


	//----- nvinfo : EIATTR_KPARAM_INFO
	.align		4
        /*001c*/ 	.byte	0x04, 0x17
        /*001e*/ 	.short	(.L_2473 - .L_2472)
.L_2472:
        /*0020*/ 	.word	0x00000000
        /*0024*/ 	.short	0x0000
        /*0026*/ 	.short	0x0000
        /*0028*/ 	.byte	0x00, 0xf0, 0xa1, 0x04


	//----- nvinfo : EIATTR_MAXREG_COUNT
	.align		4
.L_2473:
        /*002c*/ 	.byte	0x03, 0x1b
        /*002e*/ 	.short	0x0040


	//----- nvinfo : EIATTR_NUM_BARRIERS
	.align		4
        /*0030*/ 	.byte	0x02, 0x4c
        /*0032*/ 	.byte	0x01
	.zero		1


	//----- nvinfo : EIATTR_MERCURY_ISA_VERSION
	.align		4
        /*0034*/ 	.byte	0x03, 0x5f
        /*0036*/ 	.short	0x0000


	//----- nvinfo : EIATTR_COOP_GROUP_MASK_REGIDS
	.align		4
        /*0038*/ 	.byte	0x04, 0x29
        /*003a*/ 	.short	(.L_2475 - .L_2474)


	//   ....[0]....
.L_2474:
        /*003c*/ 	.word	0xffffffff


	//   ....[1]....
        /*0040*/ 	.word	0xffffffff


	//   ....[2]....
        /*0044*/ 	.word	0xffffffff


	//   ....[3]....
        /*0048*/ 	.word	0xffffffff


	//   ....[4]....
        /*004c*/ 	.word	0xffffffff


	//   ....[5]....
        /*0050*/ 	.word	0xffffffff


	//   ....[6]....
        /*0054*/ 	.word	0xffffffff


	//   ....[7]....
        /*0058*/ 	.word	0xffffffff


	//   ....[8]....
        /*005c*/ 	.word	0xffffffff


	//   ....[9]....
        /*0060*/ 	.word	0xffffffff


	//   ....[10]....
        /*0064*/ 	.word	0xffffffff


	//   ....[11]....
        /*0068*/ 	.word	0xffffffff


	//   ....[12]....
        /*006c*/ 	.word	0xffffffff


	//   ....[13]....
        /*0070*/ 	.word	0xffffffff


	//   ....[14]....
        /*0074*/ 	.word	0xffffffff


	//   ....[15]....
        /*0078*/ 	.word	0xffffffff


	//   ....[16]....
        /*007c*/ 	.word	0xffffffff


	//   ....[17]....
        /*0080*/ 	.word	0xffffffff


	//   ....[18]....
        /*0084*/ 	.word	0xffffffff


	//   ....[19]....
        /*0088*/ 	.word	0xffffffff


	//----- nvinfo : EIATTR_COOP_GROUP_INSTR_OFFSETS
	.align		4
.L_2475:
        /*008c*/ 	.byte	0x04, 0x28
        /*008e*/ 	.short	(.L_2477 - .L_2476)


	//   ....[0]....
.L_2476:
        /*0090*/ 	.word	0x000007f0


	//   ....[1]....
        /*0094*/ 	.word	0x00000820


	//   ....[2]....
        /*0098*/ 	.word	0x00000840


	//   ....[3]....
        /*009c*/ 	.word	0x00000850


	//   ....[4]....
        /*00a0*/ 	.word	0x00000880


	//   ....[5]....
        /*00a4*/ 	.word	0x00000890


	//   ....[6]....
        /*00a8*/ 	.word	0x000008c0


	//   ....[7]....
        /*00ac*/ 	.word	0x000008d0


	//   ....[8]....
        /*00b0*/ 	.word	0x00000900


	//   ....[9]....
        /*00b4*/ 	.word	0x00000910


	//   ....[10]....
        /*00b8*/ 	.word	0x00000ab0


	//   ....[11]....
        /*00bc*/ 	.word	0x00000b30


	//   ....[12]....
        /*00c0*/ 	.word	0x00000b90


	//   ....[13]....
        /*00c4*/ 	.word	0x00000bf0


	//   ....[14]....
        /*00c8*/ 	.word	0x00000c60


	//   ....[15]....
        /*00cc*/ 	.word	0x00000cd0


	//   ....[16]....
        /*00d0*/ 	.word	0x00000d30


	//   ....[17]....
        /*00d4*/ 	.word	0x00000d90


	//   ....[18]....
        /*00d8*/ 	.word	0x00000df0


	//   ....[19]....
        /*00dc*/ 	.word	0x00000e50


	//----- nvinfo : EIATTR_EXIT_INSTR_OFFSETS
	.align		4
.L_2477:
        /*00e0*/ 	.byte	0x04, 0x1c
        /*00e2*/ 	.short	(.L_2479 - .L_2478)


	//   ....[0]....
.L_2478:
        /*00e4*/ 	.word	0x00000070


	//   ....[1]....
        /*00e8*/ 	.word	0x00000a50


	//----- nvinfo : EIATTR_MAX_THREADS
	.align		4
.L_2479:
        /*00ec*/ 	.byte	0x04, 0x05
        /*00ee*/ 	.short	(.L_2481 - .L_2480)
.L_2480:
        /*00f0*/ 	.word	0x00000400
        /*00f4*/ 	.word	0x00000001
        /*00f8*/ 	.word	0x00000001


	//----- nvinfo : EIATTR_CRS_STACK_SIZE
	.align		4
.L_2481:
        /*00fc*/ 	.byte	0x04, 0x1e
        /*00fe*/ 	.short	(.L_2483 - .L_2482)
.L_2482:
        /*0100*/ 	.word	0x00000000
.L_2483:


//--------------------- .nv.info._ZN10layer_norm13ln_bwd_kernelINS_13Kernel_traitsIf13__nv_bfloat16S2_S2_fjLj8192ELj1ELj1ELj8ELj16ENS_18Kernel_traits_baseILj8192EfS2_S2_S2_fjLj256EEEEELb1ELb0ELb1ELb1EEEvNS_9BwdParamsE --------------------------
	.section	.nv.info._ZN10layer_norm13ln_bwd_kernelINS_13Kernel_traitsIf13__nv_bfloat16S2_S2_fjLj8192ELj1ELj1ELj8ELj16ENS_18Kernel_traits_baseILj8192EfS2_S2_S2_fjLj256EEEEELb1ELb0ELb1ELb1EEEvNS_9BwdParamsE,"",@"SHT_CUDA_INFO"
	.sectionflags	@""
	.align	4


	//----- nvinfo : EIATTR_CUDA_API_VERSION
	.align		4
        /*0000*/ 	.byte	0x04, 0x37
        /*0002*/ 	.short	(.L_2485 - .L_2484)
.L_2484:
        /*0004*/ 	.word	0x00000082


	//----- nvinfo : EIATTR_SW2861232_WAR
	.align		4
.L_2485:
        /*0008*/ 	.byte	0x01, 0x35
	.zero		2


	//----- nvinfo : EIATTR_PARAM_CBANK
	.align		4
        /*000c*/ 	.byte	0x04, 0x0a
        /*000e*/ 	.short	(.L_2487 - .L_2486)
	.align		4
.L_2486:
        /*0010*/ 	.word	index@(.nv.constant0._ZN10layer_norm13ln_bwd_kernelINS_13Kernel_traitsIf13__nv_bfloat16S2_S2_fjLj8192ELj1ELj1ELj8ELj16ENS_18Kernel_traits_baseILj8192EfS2_S2_S2_fjLj256EEEEELb1ELb0ELb1ELb1EEEvNS_9BwdParamsE)
        /*0014*/ 	.short	0x0160
        /*0016*/ 	.short	0x0128


	//----- nvinfo : EIATTR_CBANK_PARAM_SIZE
	.align		4
.L_2487:
        /*0018*/ 	.byte	0x03, 0x19
        /*001a*/ 	.short	0x0128


	//----- nvinfo : EIATTR_KPARAM_INFO
	.align		4
        /*001c*/ 	.byte	0x04, 0x17
        /*001e*/ 	.short	(.L_2489 - .L_2488)
.L_2488:
        /*0020*/ 	.word	0x00000000
        /*0024*/ 	.short	0x0000
        /*0026*/ 	.short	0x0000
        /*0028*/ 	.byte	0x00, 0xf0, 0xa1, 0x04


	//----- nvinfo : EIATTR_MAXREG_COUNT
	.align		4
.L_2489:
        /*002c*/ 	.byte	0x03, 0x1b
        /*002e*/ 	.short	0x00ff


	//----- nvinfo : EIATTR_NUM_BARRIERS
	.align		4
        /*0030*/ 	.byte	0x02, 0x4c
        /*0032*/ 	.byte	0x01
	.zero		1


	//----- nvinfo : EIATTR_MERCURY_ISA_VERSION
	.align		4
        /*0034*/ 	.byte	0x03, 0x5f
        /*0036*/ 	.short	0x0000


	//----- nvinfo : EIATTR_COOP_GROUP_MASK_REGIDS
	.align		4
        /*0038*/ 	.byte	0x04, 0x29
        /*003a*/ 	.short	(.L_2491 - .L_2490)


	//   ....[0]....
.L_2490:
        /*003c*/ 	.word	0xffffffff


	//   ....[1]....
        /*0040*/ 	.word	0xffffffff


	//   ....[2]....
        /*0044*/ 	.word	0xffffffff


	//   ....[3]....
        /*0048*/ 	.word	0xffffffff


	//   ....[4]....
        /*004c*/ 	.word	0xffffffff


	//   ....[5]....
        /*0050*/ 	.word	0xffffffff


	//   ....[6]....
        /*0054*/ 	.word	0xffffffff


	//   ....[7]....
        /*0058*/ 	.word	0xffffffff


	//   ....[8]....
        /*005c*/ 	.word	0xffffffff


	//   ....[9]....
        /*0060*/ 	.word	0xffffffff


	//   ....[10]....
        /*0064*/ 	.word	0xffffffff


	//   ....[11]....
        /*0068*/ 	.word	0xffffffff


	//   ....[12]....
        /*006c*/ 	.word	0xffffffff


	//   ....[13]....
        /*0070*/ 	.word	0xffffffff


	//   ....[14]....
        /*0074*/ 	.word	0xffffffff


	//   ....[15]....
        /*0078*/ 	.word	0xffffffff


	//   ....[16]....
        /*007c*/ 	.word	0xffffffff


	//   ....[17]....
        /*0080*/ 	.word	0xffffffff


	//   ....[18]....
        /*0084*/ 	.word	0xffffffff


	//   ....[19]....
        /*0088*/ 	.word	0xffffffff


	//----- nvinfo : EIATTR_COOP_GROUP_INSTR_OFFSETS
	.align		4
.L_2491:
        /*008c*/ 	.byte	0x04, 0x28
        /*008e*/ 	.short	(.L_2493 - .L_2492)


	//   ....[0]....
.L_2492:
        /*0090*/ 	.word	0x00001f00


	//   ....[1]....
        /*0094*/ 	.word	0x00001f20


	//   ....[2]....
        /*0098*/ 	.word	0x00001f40


	//   ....[3]....
        /*009c*/ 	.word	0x00001f60


	//   ....[4]....
        /*00a0*/ 	.word	0x00001f80


	//   ....[5]....
        /*00a4*/ 	.word	0x00001fa0


	//   ....[6]....
        /*00a8*/ 	.word	0x00001fc0


	//   ....[7]....
        /*00ac*/ 	.word	0x00001fe0


	//   ....[8]....
        /*00b0*/ 	.word	0x00002000


	//   ....[9]....
        /*00b4*/ 	.word	0x00002020


	//   ....[10]....
        /*00b8*/ 	.word	0x000052f0


	//   ....[11]....
        /*00bc*/ 	.word	0x00005370


	//   ....[12]....
        /*00c0*/ 	.word	0x000053f0


	//   ....[13]....
        /*00c4*/ 	.word	0x00005460


	//   ....[14]....
        /*00c8*/ 	.word	0x000054e0


	//   ....[15]....
        /*00cc*/ 	.word	0x00005550


	//   ....[16]....
        /*00d0*/ 	.word	0x000055d0


	//   ....[17]....
        /*00d4*/ 	.word	0x00005640


	//   ....[18]....
        /*00d8*/ 	.word	0x000056c0


	//   ....[19]....
        /*00dc*/ 	.word	0x00005730


	//----- nvinfo : EIATTR_EXIT_INSTR_OFFSETS
	.align		4
.L_2493:
        /*00e0*/ 	.byte	0x04, 0x1c
        /*00e2*/ 	.short	(.L_2495 - .L_2494)


	//   ....[0]....
.L_2494:
        /*00e4*/ 	.word	0x00005290


	//----- nvinfo : EIATTR_MAX_THREADS
	.align		4
.L_2495:
        /*00e8*/ 	.byte	0x04, 0x05
        /*00ea*/ 	.short	(.L_2497 - .L_2496)
.L_2496:
        /*00ec*/ 	.word	0x00000100
        /*00f0*/ 	.word	0x00000001
        /*00f4*/ 	.word	0x00000001


	//----- nvinfo : EIATTR_CRS_STACK_SIZE
	.align		4
.L_2497:
        /*00f8*/ 	.byte	0x04, 0x1e
        /*00fa*/ 	.short	(.L_2499 - .L_2498)
.L_2498:
        /*00fc*/ 	.word	0x00000000
.L_2499:


//--------------------- .nv.info._ZN10layer_norm13ln_bwd_kernelINS_13Kernel_traitsIf13__nv_bfloat16S2_S2_fjLj8192ELj1ELj1ELj8ELj16ENS_18Kernel_traits_baseILj8192EfS2_S2_S2_fjLj256EEEEELb1ELb1ELb0ELb0EEEvNS_9BwdParamsE --------------------------
	.section	.nv.info._ZN10layer_norm13ln_bwd_kernelINS_13Kernel_traitsIf13__nv_bfloat16S2_S2_fjLj8192ELj1ELj1ELj8ELj16ENS_18Kernel_traits_baseILj8192EfS2_S2_S2_fjLj256EEEEELb1ELb1ELb0ELb0EEEvNS_9BwdParamsE,"",@"SHT_CUDA_INFO"
	.sectionflags	@""
	.align	4


	//----- nvinfo : EIATTR_CUDA_API_VERSION
	.align		4
        /*0000*/ 	.byte	0x04, 0x37
        /*0002*/ 	.short	(.L_2501 - .L_2500)
.L_2500:
        /*0004*/ 	.word	0x00000082


	//----- nvinfo : EIATTR_SW2861232_WAR
	.align		4
.L_2501:
        /*0008*/ 	.byte	0x01, 0x35
	.zero		2


	//----- nvinfo : EIATTR_PARAM_CBANK
	.align		4
        /*000c*/ 	.byte	0x04, 0x0a
        /*000e*/ 	.short	(.L_2503 - .L_2502)
	.align		4
.L_2502:
        /*0010*/ 	.word	index@(.nv.constant0._ZN10layer_norm13ln_bwd_kernelINS_13Kernel_traitsIf13__nv_bfloat16S2_S2_fjLj8192ELj1ELj1ELj8ELj16ENS_18Kernel_traits_baseILj8192EfS2_S2_S2_fjLj256EEEEELb1ELb1ELb0ELb0EEEvNS_9BwdParamsE)
        /*0014*/ 	.short	0x0160
        /*0016*/ 	.short	0x0128


	//----- nvinfo : EIATTR_CBANK_PARAM_SIZE
	.align		4
.L_2503:
        /*0018*/ 	.byte	0x03, 0x19
        /*001a*/ 	.short	0x0128


	//----- nvinfo : EIATTR_KPARAM_INFO
	.align		4
        /*001c*/ 	.byte	0x04, 0x17
        /*001e*/ 	.short	(.L_2505 - .L_2504)
.L_2504:
        /*0020*/ 	.word	0x00000000
        /*0024*/ 	.short	0x0000
        /*0026*/ 	.short	0x0000
        /*0028*/ 	.byte	0x00, 0xf0, 0xa1, 0x04


	//----- nvinfo : EIATTR_MAXREG_COUNT
	.align		4
.L_2505:
        /*002c*/ 	.byte	0x03, 0x1b
        /*002e*/ 	.short	0x00ff


	//----- nvinfo : EIATTR_NUM_BARRIERS
	.align		4
        /*0030*/ 	.byte	0x02, 0x4c
        /*0032*/ 	.byte	0x01
	.zero		1


	//----- nvinfo : EIATTR_ANNOTATIONS
	.align		4
        /*0034*/ 	.byte	0x04, 0x55
        /*0036*/ 	.short	(.L_2507 - .L_2506)


	//   ....[0]....
.L_2506:
        /* <DEDUP_REMOVED lines=23> */


	//----- nvinfo : EIATTR_MERCURY_ISA_VERSION
	.align		4
.L_2507:
        /*0198*/ 	.byte	0x03, 0x5f
        /*019a*/ 	.short	0x0000


	//----- nvinfo : EIATTR_COOP_GROUP_MASK_REGIDS
	.align		4
        /*019c*/ 	.byte	0x04, 0x29
        /*019e*/ 	.short	(.L_2509 - .L_2508)


	//   ....[0]....
.L_2508:
        /*01a0*/ 	.word	0xffffffff


	//   ....[1]....
        /*01a4*/ 	.word	0xffffffff


	//   ....[2]....
        /*01a8*/ 	.word	0xffffffff


	//   ....[3]....
        /*01ac*/ 	.word	0xffffffff


	//   ....[4]....
        /*01b0*/ 	.word	0xffffffff


	//   ....[5]....
        /*01b4*/ 	.word	0xffffffff


	//   ....[6]....
        /*01b8*/ 	.word	0xffffffff


	//   ....[7]....
        /*01bc*/ 	.word	0xffffffff


	//   ....[8]....
        /*01c0*/ 	.word	0xffffffff


	//   ....[9]....
        /*01c4*/ 	.word	0xffffffff


	//   ....[10]....
        /*01c8*/ 	.word	0xffffffff


	//   ....[11]....
        /*01cc*/ 	.word	0xffffffff


	//   ....[12]....
        /*01d0*/ 	.word	0xffffffff


	//   ....[13]....
        /*01d4*/ 	.word	0xffffffff


	//   ....[14]....
        /*01d8*/ 	.word	0xffffffff


	//   ....[15]....
        /*01dc*/ 	.word	0xffffffff


	//   ....[16]....
        /*01e0*/ 	.word	0xffffffff


	//   ....[17]....
        /*01e4*/ 	.word	0xffffffff


	//   ....[18]....
        /*01e8*/ 	.word	0xffffffff


	//   ....[19]....
        /*01ec*/ 	.word	0xffffffff


	//----- nvinfo : EIATTR_COOP_GROUP_INSTR_OFFSETS
	.align		4
.L_2509:
        /*01f0*/ 	.byte	0x04, 0x28
        /*01f2*/ 	.short	(.L_2511 - .L_2510)


	//   ....[0]....
.L_2510:
        /*01f4*/ 	.word	0x00002070


	//   ....[1]....
        /*01f8*/ 	.word	0x000020a0


	//   ....[2]....
        /*01fc*/ 	.word	0x000020b0


	//   ....[3]....
        /*0200*/ 	.word	0x000020e0


	//   ....[4]....
        /*0204*/ 	.word	0x00002100


	//   ....[5]....
        /*0208*/ 	.word	0x00002120


	//   ....[6]....
        /*020c*/ 	.word	0x00002140


	//   ....[7]....
        /*0210*/ 	.word	0x00002160


	//   ....[8]....
        /*0214*/ 	.word	0x00002170


	//   ....[9]....
        /*0218*/ 	.word	0x00002190


	//   ....[10]....
        /*021c*/ 	.word	0x00004e70


	//   ....[11]....
        /*0220*/ 	.word	0x00004ef0


	//   ....[12]....
        /*0224*/ 	.word	0x00004f70


	//   ....[13]....
        /*0228*/ 	.word	0x00004fe0


	//   ....[14]....
        /*022c*/ 	.word	0x00005060


	//   ....[15]....
        /*0230*/ 	.word	0x000050d0


	//   ....[16]....
        /*0234*/ 	.word	0x00005150


	//   ....[17]....
        /*0238*/ 	.word	0x000051c0


	//   ....[18]....
        /*023c*/ 	.word	0x00005240


	//   ....[19]....
        /*0240*/ 	.word	0x000052b0


	//----- nvinfo : EIATTR_EXIT_INSTR_OFFSETS
	.align		4
.L_2511:
        /*0244*/ 	.byte	0x04, 0x1c
        /*0246*/ 	.short	(.L_2513 - .L_2512)


	//   ....[0]....
.L_2512:
        /*0248*/ 	.word	0x00004d60


	//   ....[1]....
        /*024c*/ 	.word	0x00004e10


	//----- nvinfo : EIATTR_MAX_THREADS
	.align		4
.L_2513:
        /*0250*/ 	.byte	0x04, 0x05
        /*0252*/ 	.short	(.L_2515 - .L_2514)
.L_2514:
        /*0254*/ 	.word	0x00000100
        /*0258*/ 	.word	0x00000001
        /*025c*/ 	.word	0x00000001


	//----- nvinfo : EIATTR_CRS_STACK_SIZE
	.align		4
.L_2515:
        /*0260*/ 	.byte	0x04, 0x1e
        /*0262*/ 	.short	(.L_2517 - .L_2516)
.L_2516:
        /*0264*/ 	.word	0x00000000
.L_2517:


//--------------------- .nv.info._ZN10layer_norm13ln_bwd_kernelINS_13Kernel_traitsIf13__nv_bfloat16S2_S2_fjLj8192ELj1ELj1ELj8ELj16ENS_18Kernel_traits_baseILj8192EfS2_S2_S2_fjLj256EEEEELb1ELb1ELb0ELb1EEEvNS_9BwdParamsE --------------------------
	.section	.nv.info._ZN10layer_norm13ln_bwd_kernelINS_13Kernel_traitsIf13__nv_bfloat16S2_S2_fjLj8192ELj1ELj1ELj8ELj16ENS_18Kernel_traits_baseILj8192EfS2_S2_S2_fjLj256EEEEELb1ELb1ELb0ELb1EEEvNS_9BwdParamsE,"",@"SHT_CUDA_INFO"
	.sectionflags	@""
	.align	4


	//----- nvinfo : EIATTR_CUDA_API_VERSION
	.align		4
        /*0000*/ 	.byte	0x04, 0x37
        /*0002*/ 	.short	(.L_2519 - .L_2518)
.L_2518:
        /*0004*/ 	.word	0x00000082


	//----- nvinfo : EIATTR_SW2861232_WAR
	.align		4
.L_2519:
        /*0008*/ 	.byte	0x01, 0x35
	.zero		2


	//----- nvinfo : EIATTR_PARAM_CBANK
	.align		4
        /*000c*/ 	.byte	0x04, 0x0a
        /*000e*/ 	.short	(.L_2521 - .L_2520)
	.align		4
.L_2520:
        /*0010*/ 	.word	index@(.nv.constant0._ZN10layer_norm13ln_bwd_kernelINS_13Kernel_traitsIf13__nv_bfloat16S2_S2_fjLj8192ELj1ELj1ELj8ELj16ENS_18Kernel_traits_baseILj8192EfS2_S2_S2_fjLj256EEEEELb1ELb1ELb0ELb1EEEvNS_9BwdParamsE)
        /*0014*/ 	.short	0x0160
        /*0016*/ 	.short	0x0128


	//----- nvinfo : EIATTR_CBANK_PARAM_SIZE
	.align		4
.L_2521:
        /*0018*/ 	.byte	0x03, 0x19
        /*001a*/ 	.short	0x0128


	//----- nvinfo : EIATTR_KPARAM_INFO
	.align		4
        /*001c*/ 	.byte	0x04, 0x17
        /*001e*/ 	.short	(.L_2523 - .L_2522)
.L_2522:
        /*0020*/ 	.word	0x00000000
        /*0024*/ 	.short	0x0000
        /*0026*/ 	.short	0x0000
        /*0028*/ 	.byte	0x00, 0xf0, 0xa1, 0x04


	//----- nvinfo : EIATTR_MAXREG_COUNT
	.align		4
.L_2523:
        /*002c*/ 	.byte	0x03, 0x1b
        /*002e*/ 	.short	0x00ff


	//----- nvinfo : EIATTR_NUM_BARRIERS
	.align		4
        /*0030*/ 	.byte	0x02, 0x4c
        /*0032*/ 	.byte	0x01
	.zero		1


	//----- nvinfo : EIATTR_ANNOTATIONS
	.align		4
        /*0034*/ 	.byte	0x04, 0x55
        /*0036*/ 	.short	(.L_2525 - .L_2524)


	//   ....[0]....
.L_2524:
        /* <DEDUP_REMOVED lines=27> */


	//----- nvinfo : EIATTR_MERCURY_ISA_VERSION
	.align		4
.L_2525:
        /*01d0*/ 	.byte	0x03, 0x5f
        /*01d2*/ 	.short	0x0000


	//----- nvinfo : EIATTR_COOP_GROUP_MASK_REGIDS
	.align		4
        /*01d4*/ 	.byte	0x04, 0x29
        /*01d6*/ 	.short	(.L_2527 - .L_2526)


	//   ....[0]....
.L_2526:
        /*01d8*/ 	.word	0xffffffff


	//   ....[1]....
        /*01dc*/ 	.word	0xffffffff


	//   ....[2]....
        /*01e0*/ 	.word	0xffffffff


	//   ....[3]....
        /*01e4*/ 	.word	0xffffffff


	//   ....[4]....
        /*01e8*/ 	.word	0xffffffff


	//   ....[5]....
        /*01ec*/ 	.word	0xffffffff


	//   ....[6]....
        /*01f0*/ 	.word	0xffffffff


	//   ....[7]....
        /*01f4*/ 	.word	0xffffffff


	//   ....[8]....
        /*01f8*/ 	.word	0xffffffff


	//   ....[9]....
        /*01fc*/ 	.word	0xffffffff


	//   ....[10]....
        /*0200*/ 	.word	0xffffffff


	//   ....[11]....
        /*0204*/ 	.word	0xffffffff


	//   ....[12]....
        /*0208*/ 	.word	0xffffffff


	//   ....[13]....
        /*020c*/ 	.word	0xffffffff


	//   ....[14]....
        /*0210*/ 	.word	0xffffffff


	//   ....[15]....
        /*0214*/ 	.word	0xffffffff


	//   ....[16]....
        /*0218*/ 	.word	0xffffffff


	//   ....[17]....
        /*021c*/ 	.word	0xffffffff


	//   ....[18]....
        /*0220*/ 	.word	0xffffffff


	//   ....[19]....
        /*0224*/ 	.word	0xffffffff


	//----- nvinfo : EIATTR_COOP_GROUP_INSTR_OFFSETS
	.align		4
.L_2527:
        /*0228*/ 	.byte	0x04, 0x28
        /*022a*/ 	.short	(.L_2529 - .L_2528)


	//   ....[0]....
.L_2528:
        /*022c*/ 	.word	0x00001ea0


	//   ....[1]....
        /*0230*/ 	.word	0x00001ec0


	//   ....[2]....
        /*0234*/ 	.word	0x00001ef0


	//   ....[3]....
        /*0238*/ 	.word	0x00001f10


	//   ....[4]....
        /*023c*/ 	.word	0x00001f30


	//   ....[5]....
        /*0240*/ 	.word	0x00001f50


	//   ....[6]....
        /*0244*/ 	.word	0x00001f70


	//   ....[7]....
        /*0248*/ 	.word	0x00001f80


	//   ....[8]....
        /*024c*/ 	.word	0x00001fb0


	//   ....[9]....
        /*0250*/ 	.word	0x00001fc0


	//   ....[10]....
        /*0254*/ 	.word	0x00004ef0


	//   ....[11]....
        /*0258*/ 	.word	0x00004f70


	//   ....[12]....
        /*025c*/ 	.word	0x00004ff0


	//   ....[13]....
        /*0260*/ 	.word	0x00005060


	//   ....[14]....
        /*0264*/ 	.word	0x000050e0


	//   ....[15]....
        /*0268*/ 	.word	0x00005150


	//   ....[16]....
        /*026c*/ 	.word	0x000051d0


	//   ....[17]....
        /*0270*/ 	.word	0x00005240


	//   ....[18]....
        /*0274*/ 	.word	0x000052c0


	//   ....[19]....
        /*0278*/ 	.word	0x00005330


	//----- nvinfo : EIATTR_EXIT_INSTR_OFFSETS
	.align		4
.L_2529:
        /*027c*/ 	.byte	0x04, 0x1c
        /*027e*/ 	.short	(.L_2531 - .L_2530)


	//   ....[0]....
.L_2530:
        /*0280*/ 	.word	0x00004e90


	//----- nvinfo : EIATTR_MAX_THREADS
	.align		4
.L_2531:
        /*0284*/ 	.byte	0x04, 0x05
        /*0286*/ 	.short	(.L_2533 - .L_2532)
.L_2532:
        /*0288*/ 	.word	0x00000100
        /*028c*/ 	.word	0x00000001
        /*0290*/ 	.word	0x00000001


	//----- nvinfo : EIATTR_CRS_STACK_SIZE
	.align		4
.L_2533:
        /*0294*/ 	.byte	0x04, 0x1e
        /*0296*/ 	.short	(.L_2535 - .L_2534)
.L_2534:
        /*0298*/ 	.word	0x00000000
.L_2535:


//--------------------- .nv.info._ZN10layer_norm22ln_bwd_finalize_kernelINS_22Kernel_traits_finalizeILj8192Ef13__nv_bfloat16S2_S2_fjLb1ELj1024ELj4ENS_18Kernel_traits_baseILj8192EfS2_S2_S2_fjLj1024EEEEELb1ELb0EEEvNS_9BwdParamsE --------------------------
	.section	.nv.info._ZN10layer_norm22ln_bwd_finalize_kernelINS_22Kernel_traits_finalizeILj8192Ef13__nv_bfloat16S2_S2_fjLb1ELj1024ELj4ENS_18Kernel_traits_baseILj8192EfS2_S2_S2_fjLj1024EEEEELb1ELb0EEEvNS_9BwdParamsE,"",@"SHT_CUDA_INFO"
	.sectionflags	@""
	.align	4


	//----- nvinfo : EIATTR_CUDA_API_VERSION
	.align		4
        /*0000*/ 	.byte	0x04, 0x37
        /*0002*/ 	.short	(.L_2537 - .L_2536)
.L_2536:
        /*0004*/ 	.word	0x00000082


	//----- nvinfo : EIATTR_SW2861232_WAR
	.align		4
.L_2537:
        /*0008*/ 	.byte	0x01, 0x35
	.zero		2


	//----- nvinfo : EIATTR_PARAM_CBANK
	.align		4
        /*000c*/ 	.byte	0x04, 0x0a
        /*000e*/ 	.short	(.L_2539 - .L_2538)
	.align		4
.L_2538:
        /*0010*/ 	.word	index@(.nv.constant0._ZN10layer_norm22ln_bwd_finalize_kernelINS_22Kernel_traits_finalizeILj8192Ef13__nv_bfloat16S2_S2_fjLb1ELj1024ELj4ENS_18Kernel_traits_baseILj8192EfS2_S2_S2_fjLj1024EEEEELb1ELb0EEEvNS_9BwdParamsE)
        /*0014*/ 	.short	0x0160
        /*0016*/ 	.short	0x0128


	//----- nvinfo : EIATTR_CBANK_PARAM_SIZE
	.align		4
.L_2539:
        /*0018*/ 	.byte	0x03, 0x19
        /*001a*/ 	.short	0x0128


	//----- nvinfo : EIATTR_KPARAM_INFO
	.align		4
        /*001c*/ 	.byte	0x04, 0x17
        /*001e*/ 	.short	(.L_2541 - .L_2540)
.L_2540:
        /*0020*/ 	.word	0x00000000
        /*0024*/ 	.short	0x0000
        /*0026*/ 	.short	0x0000
        /*0028*/ 	.byte	0x00, 0xf0, 0xa1, 0x04


	//----- nvinfo : EIATTR_MAXREG_COUNT
	.align		4
.L_2541:
        /*002c*/ 	.byte	0x03, 0x1b
        /*002e*/ 	.short	0x0040


	//----- nvinfo : EIATTR_NUM_BARRIERS
	.align		4
        /*0030*/ 	.byte	0x02, 0x4c
        /*0032*/ 	.byte	0x01
	.zero		1


	//----- nvinfo : EIATTR_MERCURY_ISA_VERSION
	.align		4
        /*0034*/ 	.byte	0x03, 0x5f
        /*0036*/ 	.short	0x0000


	//----- nvinfo : EIATTR_COOP_GROUP_MASK_REGIDS
	.align		4
        /*0038*/ 	.byte	0x04, 0x29
        /*003a*/ 	.short	(.L_2543 - .L_2542)


	//   ....[0]....
.L_2542:
        /*003c*/ 	.word	0xffffffff


	//   ....[1]....
        /*0040*/ 	.word	0xffffffff


	//   ....[2]....
        /*0044*/ 	.word	0xffffffff


	//   ....[3]....
        /*0048*/ 	.word	0xffffffff


	//   ....[4]....
        /*004c*/ 	.word	0xffffffff


	//   ....[5]....
        /*0050*/ 	.word	0xffffffff


	//   ....[6]....
        /*0054*/ 	.word	0xffffffff


	//   ....[7]....
        /*0058*/ 	.word	0xffffffff


	//   ....[8]....
        /*005c*/ 	.word	0xffffffff


	//   ....[9]....
        /*0060*/ 	.word	0xffffffff


	//   ....[10]....
        /*0064*/ 	.word	0xffffffff


	//   ....[11]....
        /*0068*/ 	.word	0xffffffff


	//   ....[12]....
        /*006c*/ 	.word	0xffffffff


	//   ....[13]....
        /*0070*/ 	.word	0xffffffff


	//   ....[14]....
        /*0074*/ 	.word	0xffffffff


	//   ....[15]....
        /*0078*/ 	.word	0xffffffff


	//   ....[16]....
        /*007c*/ 	.word	0xffffffff


	//   ....[17]....
        /*0080*/ 	.word	0xffffffff


	//   ....[18]....
        /*0084*/ 	.word	0xffffffff


	//   ....[19]....
        /*0088*/ 	.word	0xffffffff


	//   ....[20]....
        /*008c*/ 	.word	0xffffffff


	//   ....[21]....
        /*0090*/ 	.word	0xffffffff


	//   ....[22]....
        /*0094*/ 	.word	0xffffffff


	//   ....[23]....
        /*0098*/ 	.word	0xffffffff


	//   ....[24]....
        /*009c*/ 	.word	0xffffffff


	//   ....[25]....
        /*00a0*/ 	.word	0xffffffff


	//   ....[26]....
        /*00a4*/ 	.word	0xffffffff


	//   ....[27]....
        /*00a8*/ 	.word	0xffffffff


	//   ....[28]....
        /*00ac*/ 	.word	0xffffffff


	//   ....[29]....
        /*00b0*/ 	.word	0xffffffff


	//----- nvinfo : EIATTR_COOP_GROUP_INSTR_OFFSETS
	.align		4
.L_2543:
        /*00b4*/ 	.byte	0x04, 0x28
        /*00b6*/ 	.short	(.L_2545 - .L_2544)


	//   ....[0]....
.L_2544:
        /*00b8*/ 	.word	0x000009d0


	//   ....[1]....
        /*00bc*/ 	.word	0x00000a00


	//   ....[2]....
        /*00c0*/ 	.word	0x00000a10


	//   ....[3]....
        /*00c4*/ 	.word	0x00000a30


	//   ....[4]....
        /*00c8*/ 	.word	0x00000a50


	//   ....[5]....
        /*00cc*/ 	.word	0x00000a60


	//   ....[6]....
        /*00d0*/ 	.word	0x00000a90


	//   ....[7]....
        /*00d4*/ 	.word	0x00000ab0


	//   ....[8]....
        /*00d8*/ 	.word	0x00000ac0


	//   ....[9]....
        /*00dc*/ 	.word	0x00000af0


	//   ....[10]....
        /*00e0*/ 	.word	0x00000b10


	//   ....[11]....
        /*00e4*/ 	.word	0x00000b20


	//   ....[12]....
        /*00e8*/ 	.word	0x00000b50


	//   ....[13]....
        /*00ec*/ 	.word	0x00000b70


	//   ....[14]....
        /*00f0*/ 	.word	0x00000b80


	//   ....[15]....
        /*00f4*/ 	.word	0x00000df0


	//   ....[16]....
        /*00f8*/ 	.word	0x00000e50


	//   ....[17]....
        /*00fc*/ 	.word	0x00000eb0


	//   ....[18]....
        /*0100*/ 	.word	0x00000f10


	//   ....[19]....
        /*0104*/ 	.word	0x00000f80


	//   ....[20]....
        /*0108*/ 	.word	0x00000ff0


	//   ....[21]....
        /*010c*/ 	.word	0x00001050


	//   ....[22]....
        /*0110*/ 	.word	0x000010b0


	//   ....[23]....
        /*0114*/ 	.word	0x00001110


	//   ....[24]....
        /*0118*/ 	.word	0x00001180


	//   ....[25]....
        /*011c*/ 	.word	0x000011f0


	//   ....[26]....
        /*0120*/ 	.word	0x00001250


	//   ....[27]....
        /*0124*/ 	.word	0x000012b0


	//   ....[28]....
        /*0128*/ 	.word	0x00001310


	//   ....[29]....
        /*012c*/ 	.word	0x00001370


	//----- nvinfo : EIATTR_EXIT_INSTR_OFFSETS
	.align		4
.L_2545:
        /*0130*/ 	.byte	0x04, 0x1c
        /*0132*/ 	.short	(.L_2547 - .L_2546)


	//   ....[0]....
.L_2546:
        /*0134*/ 	.word	0x00000070


	//   ....[1]....
        /*0138*/ 	.word	0x00000d90


	//----- nvinfo : EIATTR_MAX_THREADS
	.align		4
.L_2547:
        /*013c*/ 	.byte	0x04, 0x05
        /*013e*/ 	.short	(.L_2549 - .L_2548)
.L_2548:
        /*0140*/ 	.word	0x00000400
        /*0144*/ 	.word	0x00000001
        /*0148*/ 	.word	0x00000001


	//----- nvinfo : EIATTR_CRS_STACK_SIZE
	.align		4
.L_2549:
        /*014c*/ 	.byte	0x04, 0x1e
        /*014e*/ 	.short	(.L_2551 - .L_2550)
.L_2550:
        /*0150*/ 	.word	0x00000000
.L_2551:


//--------------------- .nv.info._ZN10layer_norm13ln_bwd_kernelINS_13Kernel_traitsIf13__nv_bfloat16S2_S2_fjLj8192ELj1ELj1ELj8ELj16ENS_18Kernel_traits_baseILj8192EfS2_S2_S2_fjLj256EEEEELb1ELb1ELb1ELb0EEEvNS_9BwdParamsE --------------------------
	.section	.nv.info._ZN10layer_norm13ln_bwd_kernelINS_13Kernel_traitsIf13__nv_bfloat16S2_S2_fjLj8192ELj1ELj1ELj8ELj16ENS_18Kernel_traits_baseILj8192EfS2_S2_S2_fjLj256EEEEELb1ELb1ELb1ELb0EEEvNS_9BwdParamsE,"",@"SHT_CUDA_INFO"
	.sectionflags	@""
	.align	4


	//----- nvinfo : EIATTR_CUDA_API_VERSION
	.align		4
        /*0000*/ 	.byte	0x04, 0x37
        /*0002*/ 	.short	(.L_2553 - .L_2552)
.L_2552:
        /*0004*/ 	.word	0x00000082


	//----- nvinfo : EIATTR_SW2861232_WAR
	.align		4
.L_2553:
        /*0008*/ 	.byte	0x01, 0x35
	.zero		2


	//----- nvinfo : EIATTR_PARAM_CBANK
	.align		4
        /*000c*/ 	.byte	0x04, 0x0a
        /*000e*/ 	.short	(.L_2555 - .L_2554)
	.align		4
.L_2554:
        /*0010*/ 	.word	index@(.nv.constant0._ZN10layer_norm13ln_bwd_kernelINS_13Kernel_traitsIf13__nv_bfloat16S2_S2_fjLj8192ELj1ELj1ELj8ELj16ENS_18Kernel_traits_baseILj8192EfS2_S2_S2_fjLj256EEEEELb1ELb1ELb1ELb0EEEvNS_9BwdParamsE)
        /*0014*/ 	.short	0x0160
        /*0016*/ 	.short	0x0128


	//----- nvinfo : EIATTR_CBANK_PARAM_SIZE
	.align		4
.L_2555:
        /*0018*/ 	.byte	0x03, 0x19
        /*001a*/ 	.short	0x0128


	//----- nvinfo : EIATTR_KPARAM_INFO
	.align		4
        /*001c*/ 	.byte	0x04, 0x17
        /*001e*/ 	.short	(.L_2557 - .L_2556)
.L_2556:
        /*0020*/ 	.word	0x00000000
        /*0024*/ 	.short	0x0000
        /*0026*/ 	.short	0x0000
        /*0028*/ 	.byte	0x00, 0xf0, 0xa1, 0x04


	//----- nvinfo : EIATTR_MAXREG_COUNT
	.align		4
.L_2557:
        /*002c*/ 	.byte	0x03, 0x1b
        /*002e*/ 	.short	0x00ff


	//----- nvinfo : EIATTR_NUM_BARRIERS
	.align		4
        /*0030*/ 	.byte	0x02, 0x4c
        /*0032*/ 	.byte	0x01
	.zero		1


	//----- nvinfo : EIATTR_ANNOTATIONS
	.align		4
        /*0034*/ 	.byte	0x04, 0x55
        /*0036*/ 	.short	(.L_2559 - .L_2558)


	//   ....[0]....
.L_2558:
        /* <DEDUP_REMOVED lines=33> */


	//----- nvinfo : EIATTR_MERCURY_ISA_VERSION
	.align		4
.L_2559:
        /*0238*/ 	.byte	0x03, 0x5f
        /*023a*/ 	.short	0x0000


	//----- nvinfo : EIATTR_COOP_GROUP_MASK_REGIDS
	.align		4
        /*023c*/ 	.byte	0x04, 0x29
        /*023e*/ 	.short	(.L_2561 - .L_2560)


	//   ....[0]....
.L_2560:
        /*0240*/ 	.word	0xffffffff


	//   ....[1]....
        /*0244*/ 	.word	0xffffffff


	//   ....[2]....
        /*0248*/ 	.word	0xffffffff


	//   ....[3]....
        /*024c*/ 	.word	0xffffffff


	//   ....[4]....
        /*0250*/ 	.word	0xffffffff


	//   ....[5]....
        /*0254*/ 	.word	0xffffffff


	//   ....[6]....
        /*0258*/ 	.word	0xffffffff


	//   ....[7]....
        /*025c*/ 	.word	0xffffffff


	//   ....[8]....
        /*0260*/ 	.word	0xffffffff


	//   ....[9]....
        /*0264*/ 	.word	0xffffffff


	//   ....[10]....
        /*0268*/ 	.word	0xffffffff


	//   ....[11]....
        /*026c*/ 	.word	0xffffffff


	//   ....[12]....
        /*0270*/ 	.word	0xffffffff


	//   ....[13]....
        /*0274*/ 	.word	0xffffffff


	//   ....[14]....
        /*0278*/ 	.word	0xffffffff


	//   ....[15]....
        /*027c*/ 	.word	0xffffffff


	//   ....[16]....
        /*0280*/ 	.word	0xffffffff


	//   ....[17]....
        /*0284*/ 	.word	0xffffffff


	//   ....[18]....
        /*0288*/ 	.word	0xffffffff


	//   ....[19]....
        /*028c*/ 	.word	0xffffffff


	//----- nvinfo : EIATTR_COOP_GROUP_INSTR_OFFSETS
	.align		4
.L_2561:
        /*0290*/ 	.byte	0x04, 0x28
        /*0292*/ 	.short	(.L_2563 - .L_2562)


	//   ....[0]....
.L_2562:
        /*0294*/ 	.word	0x00002540


	//   ....[1]....
        /*0298*/ 	.word	0x00002570


	//   ....[2]....
        /*029c*/ 	.word	0x00002580


	//   ....[3]....
        /*02a0*/ 	.word	0x000025b0


	//   ....[4]....
        /*02a4*/ 	.word	0x000025d0


	//   ....[5]....
        /*02a8*/ 	.word	0x000025f0


	//   ....[6]....
        /*02ac*/ 	.word	0x00002610


	//   ....[7]....
        /*02b0*/ 	.word	0x00002630


	//   ....[8]....
        /*02b4*/ 	.word	0x00002640


	//   ....[9]....
        /*02b8*/ 	.word	0x00002660


	//   ....[10]....
        /*02bc*/ 	.word	0x00007390


	//   ....[11]....
        /*02c0*/ 	.word	0x00007410


	//   ....[12]....
        /*02c4*/ 	.word	0x00007490


	//   ....[13]....
        /*02c8*/ 	.word	0x00007500


	//   ....[14]....
        /*02cc*/ 	.word	0x00007580


	//   ....[15]....
        /*02d0*/ 	.word	0x000075f0


	//   ....[16]....
        /*02d4*/ 	.word	0x00007670


	//   ....[17]....
        /*02d8*/ 	.word	0x000076e0


	//   ....[18]....
        /*02dc*/ 	.word	0x00007760


	//   ....[19]....
        /*02e0*/ 	.word	0x000077d0


	//----- nvinfo : EIATTR_EXIT_INSTR_OFFSETS
	.align		4
.L_2563:
        /*02e4*/ 	.byte	0x04, 0x1c
        /*02e6*/ 	.short	(.L_2565 - .L_2564)


	//   ....[0]....
.L_2564:
        /*02e8*/ 	.word	0x00007280


	//   ....[1]....
        /*02ec*/ 	.word	0x00007330


	//----- nvinfo : EIATTR_MAX_THREADS
	.align		4
.L_2565:
        /*02f0*/ 	.byte	0x04, 0x05
        /*02f2*/ 	.short	(.L_2567 - .L_2566)
.L_2566:
        /*02f4*/ 	.word	0x00000100
        /*02f8*/ 	.word	0x00000001
        /*02fc*/ 	.word	0x00000001


	//----- nvinfo : EIATTR_CRS_STACK_SIZE
	.align		4
.L_2567:
        /*0300*/ 	.byte	0x04, 0x1e
        /*0302*/ 	.short	(.L_2569 - .L_2568)
.L_2568:
        /*0304*/ 	.word	0x00000000
.L_2569:


//--------------------- .nv.info._ZN10layer_norm22ln_bwd_finalize_kernelINS_22Kernel_traits_finalizeILj8192Ef13__nv_bfloat16S2_S2_fjLb1ELj1024ELj4ENS_18Kernel_traits_baseILj8192EfS2_S2_S2_fjLj1024EEEEELb1ELb1EEEvNS_9BwdParamsE --------------------------
	.section	.nv.info._ZN10layer_norm22ln_bwd_finalize_kernelINS_22Kernel_traits_finalizeILj8192Ef13__nv_bfloat16S2_S2_fjLb1ELj1024ELj4ENS_18Kernel_traits_baseILj8192EfS2_S2_S2_fjLj1024EEEEELb1ELb1EEEvNS_9BwdParamsE,"",@"SHT_CUDA_INFO"
	.sectionflags	@""
	.align	4


	//----- nvinfo : EIATTR_CUDA_API_VERSION
	.align		4
        /*0000*/ 	.byte	0x04, 0x37
        /*0002*/ 	.short	(.L_2571 - .L_2570)
.L_2570:
        /*0004*/ 	.word	0x00000082


	//----- nvinfo : EIATTR_SW2861232_WAR
	.align		4
.L_2571:
        /*0008*/ 	.byte	0x01, 0x35
	.zero		2


	//----- nvinfo : EIATTR_PARAM_CBANK
	.align		4
        /*000c*/ 	.byte	0x04, 0x0a
        /*000e*/ 	.short	(.L_2573 - .L_2572)
	.align		4
.L_2572:
        /*0010*/ 	.word	index@(.nv.constant0._ZN10layer_norm22ln_bwd_finalize_kernelINS_22Kernel_traits_finalizeILj8192Ef13__nv_bfloat16S2_S2_fjLb1ELj1024ELj4ENS_18Kernel_traits_baseILj8192EfS2_S2_S2_fjLj1024EEEEELb1ELb1EEEvNS_9BwdParamsE)
        /*0014*/ 	.short	0x0160
        /*0016*/ 	.short	0x0128


	//----- nvinfo : EIATTR_CBANK_PARAM_SIZE
	.align		4
.L_2573:
        /*0018*/ 	.byte	0x03, 0x19
        /*001a*/ 	.short	0x0128


	//----- nvinfo : EIATTR_KPARAM_INFO
	.align		4
        /*001c*/ 	.byte	0x04, 0x17
        /*001e*/ 	.short	(.L_2575 - .L_2574)
.L_2574:
        /*0020*/ 	.word	0x00000000
        /*0024*/ 	.short	0x0000
        /*0026*/ 	.short	0x0000
        /*0028*/ 	.byte	0x00, 0xf0, 0xa1, 0x04


	//----- nvinfo : EIATTR_MAXREG_COUNT
	.align		4
.L_2575:
        /*002c*/ 	.byte	0x03, 0x1b
        /*002e*/ 	.short	0x0040


	//----- nvinfo : EIATTR_NUM_BARRIERS
	.align		4
        /*0030*/ 	.byte	0x02, 0x4c
        /*0032*/ 	.byte	0x01
	.zero		1


	//----- nvinfo : EIATTR_MERCURY_ISA_VERSION
	.align		4
        /*0034*/ 	.byte	0x03, 0x5f
        /*0036*/ 	.short	0x0000


	//----- nvinfo : EIATTR_COOP_GROUP_MASK_REGIDS
	.align		4
        /*0038*/ 	.byte	0x04, 0x29
        /*003a*/ 	.short	(.L_2577 - .L_2576)


	//   ....[0]....
.L_2576:
        /*003c*/ 	.word	0xffffffff


	//   ....[1]....
        /*0040*/ 	.word	0xffffffff


	//   ....[2]....
        /*0044*/ 	.word	0xffffffff


	//   ....[3]....
        /*0048*/ 	.word	0xffffffff


	//   ....[4]....
        /*004c*/ 	.word	0xffffffff


	//   ....[5]....
        /*0050*/ 	.word	0xffffffff


	//   ....[6]....
        /*0054*/ 	.word	0xffffffff


	//   ....[7]....
        /*0058*/ 	.word	0xffffffff


	//   ....[8]....
        /*005c*/ 	.word	0xffffffff


	//   ....[9]....
        /*0060*/ 	.word	0xffffffff


	//   ....[10]....
        /*0064*/ 	.word	0xffffffff


	//   ....[11]....
        /*0068*/ 	.word	0xffffffff


	//   ....[12]....
        /*006c*/ 	.word	0xffffffff


	//   ....[13]....
        /*0070*/ 	.word	0xffffffff


	//   ....[14]....
        /*0074*/ 	.word	0xffffffff


	//   ....[15]....
        /*0078*/ 	.word	0xffffffff


	//   ....[16]....
        /*007c*/ 	.word	0xffffffff


	//   ....[17]....
        /*0080*/ 	.word	0xffffffff


	//   ....[18]....
        /*0084*/ 	.word	0xffffffff


	//   ....[19]....
        /*0088*/ 	.word	0xffffffff


	//   ....[20]....
        /*008c*/ 	.word	0xffffffff


	//   ....[21]....
        /*0090*/ 	.word	0xffffffff


	//   ....[22]....
        /*0094*/ 	.word	0xffffffff


	//   ....[23]....
        /*0098*/ 	.word	0xffffffff


	//   ....[24]....
        /*009c*/ 	.word	0xffffffff


	//   ....[25]....
        /*00a0*/ 	.word	0xffffffff


	//   ....[26]....
        /*00a4*/ 	.word	0xffffffff


	//   ....[27]....
        /*00a8*/ 	.word	0xffffffff


	//   ....[28]....
        /*00ac*/ 	.word	0xffffffff


	//   ....[29]....
        /*00b0*/ 	.word	0xffffffff


	//----- nvinfo : EIATTR_COOP_GROUP_INSTR_OFFSETS
	.align		4
.L_2577:
        /*00b4*/ 	.byte	0x04, 0x28
        /*00b6*/ 	.short	(.L_2579 - .L_2578)


	//   ....[0]....
.L_2578:
        /*00b8*/ 	.word	0x000009a0


	//   ....[1]....
        /*00bc*/ 	.word	0x000009d0


	//   ....[2]....
        /*00c0*/ 	.word	0x000009e0


	//   ....[3]....
        /*00c4*/ 	.word	0x00000a00


	//   ....[4]....
        /*00c8*/ 	.word	0x00000a20


	//   ....[5]....
        /*00cc*/ 	.word	0x00000a30


	//   ....[6]....
        /*00d0*/ 	.word	0x00000a60


	//   ....[7]....
        /*00d4*/ 	.word	0x00000a80


	//   ....[8]....
        /*00d8*/ 	.word	0x00000a90


	//   ....[9]....
        /*00dc*/ 	.word	0x00000ac0


	//   ....[10]....
        /*00e0*/ 	.word	0x00000ae0


	//   ....[11]....
        /*00e4*/ 	.word	0x00000af0


	//   ....[12]....
        /*00e8*/ 	.word	0x00000b20


	//   ....[13]....
        /*00ec*/ 	.word	0x00000b40


	//   ....[14]....
        /*00f0*/ 	.word	0x00000b50


	//   ....[15]....
        /*00f4*/ 	.word	0x00000da0


	//   ....[16]....
        /*00f8*/ 	.word	0x00000e00


	//   ....[17]....
        /*00fc*/ 	.word	0x00000e60


	//   ....[18]....
        /*0100*/ 	.word	0x00000ec0


	//   ....[19]....
        /*0104*/ 	.word	0x00000f30


	//   ....[20]....
        /*0108*/ 	.word	0x00000fa0


	//   ....[21]....
        /*010c*/ 	.word	0x00001000


	//   ....[22]....
        /*0110*/ 	.word	0x00001060


	//   ....[23]....
        /*0114*/ 	.word	0x000010c0


	//   ....[24]....
        /*0118*/ 	.word	0x00001130


	//   ....[25]....
        /*011c*/ 	.word	0x000011a0


	//   ....[26]....
        /*0120*/ 	.word	0x00001200


	//   ....[27]....
        /*0124*/ 	.word	0x00001260


	//   ....[28]....
        /*0128*/ 	.word	0x000012c0


	//   ....[29]....
        /*012c*/ 	.word	0x00001320


	//----- nvinfo : EIATTR_EXIT_INSTR_OFFSETS
	.align		4
.L_2579:
        /*0130*/ 	.byte	0x04, 0x1c
        /*0132*/ 	.short	(.L_2581 - .L_2580)


	//   ....[0]....
.L_2580:
        /*0134*/ 	.word	0x00000070


	//   ....[1]....
        /*0138*/ 	.word	0x00000d40


	//----- nvinfo : EIATTR_MAX_THREADS
	.align		4
.L_2581:
        /*013c*/ 	.byte	0x04, 0x05
        /*013e*/ 	.short	(.L_2583 - .L_2582)
.L_2582:
        /*0140*/ 	.word	0x00000400
        /*0144*/ 	.word	0x00000001
        /*0148*/ 	.word	0x00000001


	//----- nvinfo : EIATTR_CRS_STACK_SIZE
	.align		4
.L_2583:
        /*014c*/ 	.byte	0x04, 0x1e
        /*014e*/ 	.short	(.L_2585 - .L_2584)
.L_2584:
        /*0150*/ 	.word	0x00000000
.L_2585:


//--------------------- .nv.info._ZN10layer_norm13ln_bwd_kernelINS_13Kernel_traitsIf13__nv_bfloat16S2_S2_fjLj8192ELj1ELj1ELj8ELj16ENS_18Kernel_traits_baseILj8192EfS2_S2_S2_fjLj256EEEEELb1ELb1ELb1ELb1EEEvNS_9BwdParamsE --------------------------
	.section	.nv.info._ZN10layer_norm13ln_bwd_kernelINS_13Kernel_traitsIf13__nv_bfloat16S2_S2_fjLj8192ELj1ELj1ELj8ELj16ENS_18Kernel_traits_baseILj8192EfS2_S2_S2_fjLj256EEEEELb1ELb1ELb1ELb1EEEvNS_9BwdParamsE,"",@"SHT_CUDA_INFO"
	.sectionflags	@""
	.align	4


	//----- nvinfo : EIATTR_CUDA_API_VERSION
	.align		4
        /*0000*/ 	.byte	0x04, 0x37
        /*0002*/ 	.short	(.L_2587 - .L_2586)
.L_2586:
        /*0004*/ 	.word	0x00000082


	//----- nvinfo : EIATTR_SW2861232_WAR
	.align		4
.L_2587:
        /*0008*/ 	.byte	0x01, 0x35
	.zero		2


	//----- nvinfo : EIATTR_PARAM_CBANK
	.align		4
        /*000c*/ 	.byte	0x04, 0x0a
        /*000e*/ 	.short	(.L_2589 - .L_2588)
	.align		4
.L_2588:
        /*0010*/ 	.word	index@(.nv.constant0._ZN10layer_norm13ln_bwd_kernelINS_13Kernel_traitsIf13__nv_bfloat16S2_S2_fjLj8192ELj1ELj1ELj8ELj16ENS_18Kernel_traits_baseILj8192EfS2_S2_S2_fjLj256EEEEELb1ELb1ELb1ELb1EEEvNS_9BwdParamsE)
        /*0014*/ 	.short	0x0160
        /*0016*/ 	.short	0x0128


	//----- nvinfo : EIATTR_CBANK_PARAM_SIZE
	.align		4
.L_2589:
        /*0018*/ 	.byte	0x03, 0x19
        /*001a*/ 	.short	0x0128


	//----- nvinfo : EIATTR_KPARAM_INFO
	.align		4
        /*001c*/ 	.byte	0x04, 0x17
        /*001e*/ 	.short	(.L_2591 - .L_2590)
.L_2590:
        /*0020*/ 	.word	0x00000000
        /*0024*/ 	.short	0x0000
        /*0026*/ 	.short	0x0000
        /*0028*/ 	.byte	0x00, 0xf0, 0xa1, 0x04


	//----- nvinfo : EIATTR_MAXREG_COUNT
	.align		4
.L_2591:
        /*002c*/ 	.byte	0x03, 0x1b
        /*002e*/ 	.short	0x00ff


	//----- nvinfo : EIATTR_NUM_BARRIERS
	.align		4
        /*0030*/ 	.byte	0x02, 0x4c
        /*0032*/ 	.byte	0x01
	.zero		1


	//----- nvinfo : EIATTR_ANNOTATIONS
	.align		4
        /*0034*/ 	.byte	0x04, 0x55
        /*0036*/ 	.short	(.L_2593 - .L_2592)


	//   ....[0]....
.L_2592:
        /* <DEDUP_REMOVED lines=30> */


	//----- nvinfo : EIATTR_MERCURY_ISA_VERSION
	.align		4
.L_2593:
        /*0208*/ 	.byte	0x03, 0x5f
        /*020a*/ 	.short	0x0000


	//----- nvinfo : EIATTR_COOP_GROUP_MASK_REGIDS
	.align		4
        /*020c*/ 	.byte	0x04, 0x29
        /*020e*/ 	.short	(.L_2595 - .L_2594)


	//   ....[0]....
.L_2594:
        /*0210*/ 	.word	0xffffffff


	//   ....[1]....
        /*0214*/ 	.word	0xffffffff


	//   ....[2]....
        /*0218*/ 	.word	0xffffffff


	//   ....[3]....
        /*021c*/ 	.word	0xffffffff


	//   ....[4]....
        /*0220*/ 	.word	0xffffffff


	//   ....[5]....
        /*0224*/ 	.word	0xffffffff


	//   ....[6]....
        /*0228*/ 	.word	0xffffffff


	//   ....[7]....
        /*022c*/ 	.word	0xffffffff


	//   ....[8]....
        /*0230*/ 	.word	0xffffffff


	//   ....[9]....
        /*0234*/ 	.word	0xffffffff


	//   ....[10]....
        /*0238*/ 	.word	0xffffffff


	//   ....[11]....
        /*023c*/ 	.word	0xffffffff


	//   ....[12]....
        /*0240*/ 	.word	0xffffffff


	//   ....[13]....
        /*0244*/ 	.word	0xffffffff


	//   ....[14]....
        /*0248*/ 	.word	0xffffffff


	//   ....[15]....
        /*024c*/ 	.word	0xffffffff


	//   ....[16]....
        /*0250*/ 	.word	0xffffffff


	//   ....[17]....
        /*0254*/ 	.word	0xffffffff


	//   ....[18]....
        /*0258*/ 	.word	0xffffffff


	//   ....[19]....
        /*025c*/ 	.word	0xffffffff


	//----- nvinfo : EIATTR_COOP_GROUP_INSTR_OFFSETS
	.align		4
.L_2595:
        /*0260*/ 	.byte	0x04, 0x28
        /*0262*/ 	.short	(.L_2597 - .L_2596)


	//   ....[0]....
.L_2596:
        /*0264*/ 	.word	0x000024d0


	//   ....[1]....
        /*0268*/ 	.word	0x000024f0


	//   ....[2]....
        /*026c*/ 	.word	0x00002520


	//   ....[3]....
        /*0270*/ 	.word	0x00002540


	//   ....[4]....
        /*0274*/ 	.word	0x00002560


	//   ....[5]....
        /*0278*/ 	.word	0x00002580


	//   ....[6]....
        /*027c*/ 	.word	0x000025a0


	//   ....[7]....
        /*0280*/ 	.word	0x000025c0


	//   ....[8]....
        /*0284*/ 	.word	0x000025d0


	//   ....[9]....
        /*0288*/ 	.word	0x000025f0


	//   ....[10]....
        /*028c*/ 	.word	0x00006d50


	//   ....[11]....
        /*0290*/ 	.word	0x00006db0


	//   ....[12]....
        /*0294*/ 	.word	0x00006e10


	//   ....[13]....
        /*0298*/ 	.word	0x00006e60


	//   ....[14]....
        /*029c*/ 	.word	0x00006ec0


	//   ....[15]....
        /*02a0*/ 	.word	0x00006f10


	//   ....[16]....
        /*02a4*/ 	.word	0x00006f70


	//   ....[17]....
        /*02a8*/ 	.word	0x00006fc0


	//   ....[18]....
        /*02ac*/ 	.word	0x00007020


	//   ....[19]....
        /*02b0*/ 	.word	0x00007070


	//----- nvinfo : EIATTR_EXIT_INSTR_OFFSETS
	.align		4
.L_2597:
        /*02b4*/ 	.byte	0x04, 0x1c
        /*02b6*/ 	.short	(.L_2599 - .L_2598)


	//   ....[0]....
.L_2598:
        /*02b8*/ 	.word	0x00006d10


	//----- nvinfo : EIATTR_MAX_THREADS
	.align		4
.L_2599:
        /*02bc*/ 	.byte	0x04, 0x05
        /*02be*/ 	.short	(.L_2601 - .L_2600)
.L_2600:
        /*02c0*/ 	.word	0x00000100
        /*02c4*/ 	.word	0x00000001
        /*02c8*/ 	.word	0x00000001


	//----- nvinfo : EIATTR_CRS_STACK_SIZE
	.align		4
.L_2601:
        /*02cc*/ 	.byte	0x04, 0x1e
        /*02ce*/ 	.short	(.L_2603 - .L_2602)
.L_2602:
        /*02d0*/ 	.word	0x00000000
.L_2603:


//--------------------- .nv.info._ZN10layer_norm13ln_bwd_kernelINS_13Kernel_traitsI13__nv_bfloat16S2_fS2_fjLj8192ELj1ELj1ELj8ELj16ENS_18Kernel_traits_baseILj8192ES2_S2_fS2_fjLj256EEEEELb0ELb0ELb0ELb0EEEvNS_9BwdParamsE --------------------------
	.section	.nv.info._ZN10layer_norm13ln_bwd_kernelINS_13Kernel_traitsI13__nv_bfloat16S2_fS2_fjLj8192ELj1ELj1ELj8ELj16ENS_18Kernel_traits_baseILj8192ES2_S2_fS2_fjLj256EEEEELb0ELb0ELb0ELb0EEEvNS_9BwdParamsE,"",@"SHT_CUDA_INFO"
	.sectionflags	@""
	.align	4


	//----- nvinfo : EIATTR_CUDA_API_VERSION
	.align		4
        /*0000*/ 	.byte	0x04, 0x37
        /*0002*/ 	.short	(.L_2605 - .L_2604)
.L_2604:
        /*0004*/ 	.word	0x00000082


	//----- nvinfo : EIATTR_SW2861232_WAR
	.align		4
.L_2605:
        /*0008*/ 	.byte	0x01, 0x35
	.zero		2


	//----- nvinfo : EIATTR_PARAM_CBANK
	.align		4
        /*000c*/ 	.byte	0x04, 0x0a
        /*000e*/ 	.short	(.L_2607 - .L_2606)
	.align		4
.L_2606:
        /*0010*/ 	.word	index@(.nv.constant0._ZN10layer_norm13ln_bwd_kernelINS_13Kernel_traitsI13__nv_bfloat16S2_fS2_fjLj8192ELj1ELj1ELj8ELj16ENS_18Kernel_traits_baseILj8192ES2_S2_fS2_fjLj256EEEEELb0ELb0ELb0ELb0EEEvNS_9BwdParamsE)
        /*0014*/ 	.short	0x0160
        /*0016*/ 	.short	0x0128


	//----- nvinfo : EIATTR_CBANK_PARAM_SIZE
	.align		4
.L_2607:
        /*0018*/ 	.byte	0x03, 0x19
        /*001a*/ 	.short	0x0128


	//----- nvinfo : EIATTR_KPARAM_INFO
	.align		4
        /*001c*/ 	.byte	0x04, 0x17
        /*001e*/ 	.short	(.L_2609 - .L_2608)
.L_2608:
        /*0020*/ 	.word	0x00000000
        /*0024*/ 	.short	0x0000
        /*0026*/ 	.short	0x0000
        /*0028*/ 	.byte	0x00, 0xf0, 0xa1, 0x04


	//----- nvinfo : EIATTR_MAXREG_COUNT
	.align		4
.L_2609:
        /*002c*/ 	.byte	0x03, 0x1b
        /*002e*/ 	.short	0x00ff


	//----- nvinfo : EIATTR_NUM_BARRIERS
	.align		4
        /*0030*/ 	.byte	0x02, 0x4c
        /*0032*/ 	.byte	0x01
	.zero		1


	//----- nvinfo : EIATTR_MERCURY_ISA_VERSION
	.align		4
        /*0034*/ 	.byte	0x03, 0x5f
        /*0036*/ 	.short	0x0000


	//----- nvinfo : EIATTR_COOP_GROUP_MASK_REGIDS
	.align		4
        /*0038*/ 	.byte	0x04, 0x29
        /*003a*/ 	.short	(.L_2611 - .L_2610)


	//   ....[0]....
.L_2610:
        /*003c*/ 	.word	0xffffffff


	//   ....[1]....
        /*0040*/ 	.word	0xffffffff


	//   ....[2]....
        /*0044*/ 	.word	0xffffffff


	//   ....[3]....
        /*0048*/ 	.word	0xffffffff


	//   ....[4]....
        /*004c*/ 	.word	0xffffffff


	//   ....[5]....
        /*0050*/ 	.word	0xffffffff


	//   ....[6]....
        /*0054*/ 	.word	0xffffffff


	//   ....[7]....
        /*0058*/ 	.word	0xffffffff


	//   ....[8]....
        /*005c*/ 	.word	0xffffffff


	//   ....[9]....
        /*0060*/ 	.word	0xffffffff


	//   ....[10]....
        /*0064*/ 	.word	0xffffffff


	//   ....[11]....
        /*0068*/ 	.word	0xffffffff


	//   ....[12]....
        /*006c*/ 	.word	0xffffffff


	//   ....[13]....
        /*0070*/ 	.word	0xffffffff


	//   ....[14]....
        /*0074*/ 	.word	0xffffffff


	//   ....[15]....
        /*0078*/ 	.word	0xffffffff


	//   ....[16]....
        /*007c*/ 	.word	0xffffffff


	//   ....[17]....
        /*0080*/ 	.word	0xffffffff


	//   ....[18]....
        /*0084*/ 	.word	0xffffffff


	//   ....[19]....
        /*0088*/ 	.word	0xffffffff


	//----- nvinfo : EIATTR_COOP_GROUP_INSTR_OFFSETS
	.align		4
.L_2611:
        /*008c*/ 	.byte	0x04, 0x28
        /*008e*/ 	.short	(.L_2613 - .L_2612)


	//   ....[0]....
.L_2612:
        /*0090*/ 	.word	0x00001c20


	//   ....[1]....
        /*0094*/ 	.word	0x00001c40


	//   ....[2]....
        /*0098*/ 	.word	0x00001c60


	//   ....[3]....
        /*009c*/ 	.word	0x00001c80


	//   ....[4]....
        /*00a0*/ 	.word	0x00001ca0


	//   ....[5]....
        /*00a4*/ 	.word	0x00001cc0


	//   ....[6]....
        /*00a8*/ 	.word	0x00001ce0


	//   ....[7]....
        /*00ac*/ 	.word	0x00001d00


	//   ....[8]....
        /*00b0*/ 	.word	0x00001d20


	//   ....[9]....
        /*00b4*/ 	.word	0x00001d40


	//   ....[10]....
        /*00b8*/ 	.word	0x00003310


	//   ....[11]....
        /*00bc*/ 	.word	0x00003390


	//   ....[12]....
        /*00c0*/ 	.word	0x00003410


	//   ....[13]....
        /*00c4*/ 	.word	0x00003480


	//   ....[14]....
        /*00c8*/ 	.word	0x00003500


	//   ....[15]....
        /*00cc*/ 	.word	0x00003570


	//   ....[16]....
        /*00d0*/ 	.word	0x000035f0


	//   ....[17]....
        /*00d4*/ 	.word	0x00003660


	//   ....[18]....
        /*00d8*/ 	.word	0x000036e0


	//   ....[19]....
        /*00dc*/ 	.word	0x00003750


	//----- nvinfo : EIATTR_EXIT_INSTR_OFFSETS
	.align		4
.L_2613:
        /*00e0*/ 	.byte	0x04, 0x1c
        /*00e2*/ 	.short	(.L_2615 - .L_2614)


	//   ....[0]....
.L_2614:
        /*00e4*/ 	.word	0x00003230


	//   ....[1]....
        /*00e8*/ 	.word	0x000032b0


	//----- nvinfo : EIATTR_MAX_THREADS
	.align		4
.L_2615:
        /*00ec*/ 	.byte	0x04, 0x05
        /*00ee*/ 	.short	(.L_2617 - .L_2616)
.L_2616:
        /*00f0*/ 	.word	0x00000100
        /*00f4*/ 	.word	0x00000001
        /*00f8*/ 	.word	0x00000001


	//----- nvinfo : EIATTR_CRS_STACK_SIZE
	.align		4
.L_2617:
        /*00fc*/ 	.byte	0x04, 0x1e
        /*00fe*/ 	.short	(.L_2619 - .L_2618)
.L_2618:
        /*0100*/ 	.word	0x00000000
.L_2619:


//--------------------- .nv.info._ZN10layer_norm13ln_bwd_kernelINS_13Kernel_traitsI13__nv_bfloat16S2_fS2_fjLj8192ELj1ELj1ELj8ELj16ENS_18Kernel_traits_baseILj8192ES2_S2_fS2_fjLj256EEEEELb0ELb0ELb0ELb1EEEvNS_9BwdParamsE --------------------------
	.section	.nv.info._ZN10layer_norm13ln_bwd_kernelINS_13Kernel_traitsI13__nv_bfloat16S2_fS2_fjLj8192ELj1ELj1ELj8ELj16ENS_18Kernel_traits_baseILj8192ES2_S2_fS2_fjLj256EEEEELb0ELb0ELb0ELb1EEEvNS_9BwdParamsE,"",@"SHT_CUDA_INFO"
	.sectionflags	@""
	.align	4


	//----- nvinfo : EIATTR_CUDA_API_VERSION
	.align		4
        /*0000*/ 	.byte	0x04, 0x37
        /*0002*/ 	.short	(.L_2621 - .L_2620)
.L_2620:
        /*0004*/ 	.word	0x00000082


	//----- nvinfo : EIATTR_SW2861232_WAR
	.align		4
.L_2621:
        /*0008*/ 	.byte	0x01, 0x35
	.zero		2


	//----- nvinfo : EIATTR_PARAM_CBANK
	.align		4
        /*000c*/ 	.byte	0x04, 0x0a
        /*000e*/ 	.short	(.L_2623 - .L_2622)
	.align		4
.L_2622:
        /*0010*/ 	.word	index@(.nv.constant0._ZN10layer_norm13ln_bwd_kernelINS_13Kernel_traitsI13__nv_bfloat16S2_fS2_fjLj8192ELj1ELj1ELj8ELj16ENS_18Kernel_traits_baseILj8192ES2_S2_fS2_fjLj256EEEEELb0ELb0ELb0ELb1EEEvNS_9BwdParamsE)
        /*0014*/ 	.short	0x0160
        /*0016*/ 	.short	0x0128


	//----- nvinfo : EIATTR_CBANK_PARAM_SIZE
	.align		4
.L_2623:
        /*0018*/ 	.byte	0x03, 0x19
        /*001a*/ 	.short	0x0128


	//----- nvinfo : EIATTR_KPARAM_INFO
	.align		4
        /*001c*/ 	.byte	0x04, 0x17
        /*001e*/ 	.short	(.L_2625 - .L_2624)
.L_2624:
        /*0020*/ 	.word	0x00000000
        /*0024*/ 	.short	0x0000
        /*0026*/ 	.short	0x0000
        /*0028*/ 	.byte	0x00, 0xf0, 0xa1, 0x04


	//----- nvinfo : EIATTR_MAXREG_COUNT
	.align		4
.L_2625:
        /*002c*/ 	.byte	0x03, 0x1b
        /*002e*/ 	.short	0x00ff


	//----- nvinfo : EIATTR_NUM_BARRIERS
	.align		4
        /*0030*/ 	.byte	0x02, 0x4c
        /*0032*/ 	.byte	0x01
	.zero		1


	//----- nvinfo : EIATTR_MERCURY_ISA_VERSION
	.align		4
        /*0034*/ 	.byte	0x03, 0x5f
        /*0036*/ 	.short	0x0000


	//----- nvinfo : EIATTR_COOP_GROUP_MASK_REGIDS
	.align		4
        /*0038*/ 	.byte	0x04, 0x29
        /*003a*/ 	.short	(.L_2627 - .L_2626)


	//   ....[0]....
.L_2626:
        /*003c*/ 	.word	0xffffffff


	//   ....[1]....
        /*0040*/ 	.word	0xffffffff


	//   ....[2]....
        /*0044*/ 	.word	0xffffffff


	//   ....[3]....
        /*0048*/ 	.word	0xffffffff


	//   ....[4]....
        /*004c*/ 	.word	0xffffffff


	//   ....[5]....
        /*0050*/ 	.word	0xffffffff


	//   ....[6]....
        /*0054*/ 	.word	0xffffffff


	//   ....[7]....
        /*0058*/ 	.word	0xffffffff


	//   ....[8]....
        /*005c*/ 	.word	0xffffffff


	//   ....[9]....
        /*0060*/ 	.word	0xffffffff


	//   ....[10]....
        /*0064*/ 	.word	0xffffffff


	//   ....[11]....
        /*0068*/ 	.word	0xffffffff


	//   ....[12]....
        /*006c*/ 	.word	0xffffffff


	//   ....[13]....
        /*0070*/ 	.word	0xffffffff


	//   ....[14]....
        /*0074*/ 	.word	0xffffffff


	//   ....[15]....
        /*0078*/ 	.word	0xffffffff


	//   ....[16]....
        /*007c*/ 	.word	0xffffffff


	//   ....[17]....
        /*0080*/ 	.word	0xffffffff


	//   ....[18]....
        /*0084*/ 	.word	0xffffffff


	//   ....[19]....
        /*0088*/ 	.word	0xffffffff


	//----- nvinfo : EIATTR_COOP_GROUP_INSTR_OFFSETS
	.align		4
.L_2627:
        /*008c*/ 	.byte	0x04, 0x28
        /*008e*/ 	.short	(.L_2629 - .L_2628)


	//   ....[0]....
.L_2628:
        /*0090*/ 	.word	0x00001b00


	//   ....[1]....
        /*0094*/ 	.word	0x00001b20


	//   ....[2]....
        /*0098*/ 	.word	0x00001b40


	//   ....[3]....
        /*009c*/ 	.word	0x00001b60


	//   ....[4]....
        /*00a0*/ 	.word	0x00001b80


	//   ....[5]....
        /*00a4*/ 	.word	0x00001ba0


	//   ....[6]....
        /*00a8*/ 	.word	0x00001bc0


	//   ....[7]....
        /*00ac*/ 	.word	0x00001be0


	//   ....[8]....
        /*00b0*/ 	.word	0x00001c00


	//   ....[9]....
        /*00b4*/ 	.word	0x00001c20


	//   ....[10]....
        /*00b8*/ 	.word	0x00003280


	//   ....[11]....
        /*00bc*/ 	.word	0x00003300


	//   ....[12]....
        /*00c0*/ 	.word	0x00003380


	//   ....[13]....
        /*00c4*/ 	.word	0x000033f0


	//   ....[14]....
        /*00c8*/ 	.word	0x00003470


	//   ....[15]....
        /*00cc*/ 	.word	0x000034e0


	//   ....[16]....
        /*00d0*/ 	.word	0x00003560


	//   ....[17]....
        /*00d4*/ 	.word	0x000035d0


	//   ....[18]....
        /*00d8*/ 	.word	0x00003650


	//   ....[19]....
        /*00dc*/ 	.word	0x000036c0


	//----- nvinfo : EIATTR_EXIT_INSTR_OFFSETS
	.align		4
.L_2629:
        /*00e0*/ 	.byte	0x04, 0x1c
        /*00e2*/ 	.short	(.L_2631 - .L_2630)


	//   ....[0]....
.L_2630:
        /*00e4*/ 	.word	0x00003220


	//----- nvinfo : EIATTR_MAX_THREADS
	.align		4
.L_2631:
        /*00e8*/ 	.byte	0x04, 0x05
        /*00ea*/ 	.short	(.L_2633 - .L_2632)
.L_2632:
        /*00ec*/ 	.word	0x00000100
        /*00f0*/ 	.word	0x00000001
        /*00f4*/ 	.word	0x00000001


	//----- nvinfo : EIATTR_CRS_STACK_SIZE
	.align		4
.L_2633:
        /*00f8*/ 	.byte	0x04, 0x1e
        /*00fa*/ 	.short	(.L_2635 - .L_2634)
.L_2634:
        /*00fc*/ 	.word	0x00000000
.L_2635:


//--------------------- .nv.info._ZN10layer_norm13ln_bwd_kernelINS_13Kernel_traitsI13__nv_bfloat16S2_fS2_fjLj8192ELj1ELj1ELj8ELj16ENS_18Kernel_traits_baseILj8192ES2_S2_fS2_fjLj256EEEEELb0ELb0ELb1ELb0EEEvNS_9BwdParamsE --------------------------
	.section	.nv.info._ZN10layer_norm13ln_bwd_kernelINS_13Kernel_traitsI13__nv_bfloat16S2_fS2_fjLj8192ELj1ELj1ELj8ELj16ENS_18Kernel_traits_baseILj8192ES2_S2_fS2_fjLj256EEEEELb0ELb0ELb1ELb0EEEvNS_9BwdParamsE,"",@"SHT_CUDA_INFO"
	.sectionflags	@""
	.align	4


	//----- nvinfo : EIATTR_CUDA_API_VERSION
	.align		4
        /*0000*/ 	.byte	0x04, 0x37
        /*0002*/ 	.short	(.L_2637 - .L_2636)
.L_2636:
        /*0004*/ 	.word	0x00000082


	//----- nvinfo : EIATTR_SW2861232_WAR
	.align		4
.L_2637:
        /*0008*/ 	.byte	0x01, 0x35
	.zero		2


	//----- nvinfo : EIATTR_PARAM_CBANK
	.align		4
        /*000c*/ 	.byte	0x04, 0x0a
        /*000e*/ 	.short	(.L_2639 - .L_2638)
	.align		4
.L_2638:
        /*0010*/ 	.word	index@(.nv.constant0._ZN10layer_norm13ln_bwd_kernelINS_13Kernel_traitsI13__nv_bfloat16S2_fS2_fjLj8192ELj1ELj1ELj8ELj16ENS_18Kernel_traits_baseILj8192ES2_S2_fS2_fjLj256EEEEELb0ELb0ELb1ELb0EEEvNS_9BwdParamsE)
        /*0014*/ 	.short	0x0160
        /*0016*/ 	.short	0x0128


	//----- nvinfo : EIATTR_CBANK_PARAM_SIZE
	.align		4
.L_2639:
        /*0018*/ 	.byte	0x03, 0x19
        /*001a*/ 	.short	0x0128


	//----- nvinfo : EIATTR_KPARAM_INFO
	.align		4
        /*001c*/ 	.byte	0x04, 0x17
        /*001e*/ 	.short	(.L_2641 - .L_2640)
.L_2640:
        /*0020*/ 	.word	0x00000000
        /*0024*/ 	.short	0x0000
        /*0026*/ 	.short	0x0000
        /*0028*/ 	.byte	0x00, 0xf0, 0xa1, 0x04


	//----- nvinfo : EIATTR_MAXREG_COUNT
	.align		4
.L_2641:
        /*002c*/ 	.byte	0x03, 0x1b
        /*002e*/ 	.short	0x00ff


	//----- nvinfo : EIATTR_NUM_BARRIERS
	.align		4
        /*0030*/ 	.byte	0x02, 0x4c
        /*0032*/ 	.byte	0x01
	.zero		1


	//----- nvinfo : EIATTR_MERCURY_ISA_VERSION
	.align		4
        /*0034*/ 	.byte	0x03, 0x5f
        /*0036*/ 	.short	0x0000


	//----- nvinfo : EIATTR_COOP_GROUP_MASK_REGIDS
	.align		4
        /*0038*/ 	.byte	0x04, 0x29
        /*003a*/ 	.short	(.L_2643 - .L_2642)


	//   ....[0]....
.L_2642:
        /*003c*/ 	.word	0xffffffff


	//   ....[1]....
        /*0040*/ 	.word	0xffffffff


	//   ....[2]....
        /*0044*/ 	.word	0xffffffff


	//   ....[3]....
        /*0048*/ 	.word	0xffffffff


	//   ....[4]....
        /*004c*/ 	.word	0xffffffff


	//   ....[5]....
        /*0050*/ 	.word	0xffffffff


	//   ....[6]....
        /*0054*/ 	.word	0xffffffff


	//   ....[7]....
        /*0058*/ 	.word	0xffffffff


	//   ....[8]....
        /*005c*/ 	.word	0xffffffff


	//   ....[9]....
        /*0060*/ 	.word	0xffffffff


	//   ....[10]....
        /*0064*/ 	.word	0xffffffff


	//   ....[11]....
        /*0068*/ 	.word	0xffffffff


	//   ....[12]....
        /*006c*/ 	.word	0xffffffff


	//   ....[13]....
        /*0070*/ 	.word	0xffffffff


	//   ....[14]....
        /*0074*/ 	.word	0xffffffff


	//   ....[15]....
        /*0078*/ 	.word	0xffffffff


	//   ....[16]....
        /*007c*/ 	.word	0xffffffff


	//   ....[17]....
        /*0080*/ 	.word	0xffffffff


	//   ....[18]....
        /*0084*/ 	.word	0xffffffff


	//   ....[19]....
        /*0088*/ 	.word	0xffffffff


	//----- nvinfo : EIATTR_COOP_GROUP_INSTR_OFFSETS
	.align		4
.L_2643:
        /*008c*/ 	.byte	0x04, 0x28
        /*008e*/ 	.short	(.L_2645 - .L_2644)


	//   ....[0]....
.L_2644:
        /*0090*/ 	.word	0x00001ed0


	//   ....[1]....
        /*0094*/ 	.word	0x00001ef0


	//   ....[2]....
        /*0098*/ 	.word	0x00001f10


	//   ....[3]....
        /*009c*/ 	.word	0x00001f30


	//   ....[4]....
        /*00a0*/ 	.word	0x00001f50


	//   ....[5]....
        /*00a4*/ 	.word	0x00001f70


	//   ....[6]....
        /*00a8*/ 	.word	0x00001f90


	//   ....[7]....
        /*00ac*/ 	.word	0x00001fb0


	//   ....[8]....
        /*00b0*/ 	.word	0x00001fd0


	//   ....[9]....
        /*00b4*/ 	.word	0x00001ff0


	//   ....[10]....
        /*00b8*/ 	.word	0x00004990


	//   ....[11]....
        /*00bc*/ 	.word	0x00004a10


	//   ....[12]....
        /*00c0*/ 	.word	0x00004a90


	//   ....[13]....
        /*00c4*/ 	.word	0x00004b00


	//   ....[14]....
        /*00c8*/ 	.word	0x00004b80


	//   ....[15]....
        /*00cc*/ 	.word	0x00004bf0


	//   ....[16]....
        /*00d0*/ 	.word	0x00004c70


	//   ....[17]....
        /*00d4*/ 	.word	0x00004ce0


	//   ....[18]....
        /*00d8*/ 	.word	0x00004d60


	//   ....[19]....
        /*00dc*/ 	.word	0x00004dd0


	//----- nvinfo : EIATTR_EXIT_INSTR_OFFSETS
	.align		4
.L_2645:
        /*00e0*/ 	.byte	0x04, 0x1c
        /*00e2*/ 	.short	(.L_2647 - .L_2646)


	//   ....[0]....
.L_2646:
        /*00e4*/ 	.word	0x000048b0


	//   ....[1]....
        /*00e8*/ 	.word	0x00004930


	//----- nvinfo : EIATTR_MAX_THREADS
	.align		4
.L_2647:
        /*00ec*/ 	.byte	0x04, 0x05
        /*00ee*/ 	.short	(.L_2649 - .L_2648)
.L_2648:
        /*00f0*/ 	.word	0x00000100
        /*00f4*/ 	.word	0x00000001
        /*00f8*/ 	.word	0x00000001


	//----- nvinfo : EIATTR_CRS_STACK_SIZE
	.align		4
.L_2649:
        /*00fc*/ 	.byte	0x04, 0x1e
        /*00fe*/ 	.short	(.L_2651 - .L_2650)
.L_2650:
        /*0100*/ 	.word	0x00000000
.L_2651:


//--------------------- .nv.info._ZN10layer_norm13ln_bwd_kernelINS_13Kernel_traitsI13__nv_bfloat16S2_fS2_fjLj8192ELj1ELj1ELj8ELj16ENS_18Kernel_traits_baseILj8192ES2_S2_fS2_fjLj256EEEEELb0ELb0ELb1ELb1EEEvNS_9BwdParamsE --------------------------
	.section	.nv.info._ZN10layer_norm13ln_bwd_kernelINS_13Kernel_traitsI13__nv_bfloat16S2_fS2_fjLj8192ELj1ELj1ELj8ELj16ENS_18Kernel_traits_baseILj8192ES2_S2_fS2_fjLj256EEEEELb0ELb0ELb1ELb1EEEvNS_9BwdParamsE,"",@"SHT_CUDA_INFO"
	.sectionflags	@""
	.align	4


	//----- nvinfo : EIATTR_CUDA_API_VERSION
	.align		4
        /*0000*/ 	.byte	0x04, 0x37
        /*0002*/ 	.short	(.L_2653 - .L_2652)
.L_2652:
        /*0004*/ 	.word	0x00000082


	//----- nvinfo : EIATTR_SW2861232_WAR
	.align		4
.L_2653:
        /*0008*/ 	.byte	0x01, 0x35
	.zero		2


	//----- nvinfo : EIATTR_PARAM_CBANK
	.align		4
        /*000c*/ 	.byte	0x04, 0x0a
        /*000e*/ 	.short	(.L_2655 - .L_2654)
	.align		4
.L_2654:
        /*0010*/ 	.word	index@(.nv.constant0._ZN10layer_norm13ln_bwd_kernelINS_13Kernel_traitsI13__nv_bfloat16S2_fS2_fjLj8192ELj1ELj1ELj8ELj16ENS_18Kernel_traits_baseILj8192ES2_S2_fS2_fjLj256EEEEELb0ELb0ELb1ELb1EEEvNS_9BwdParamsE)
        /*0014*/ 	.short	0x0160
        /*0016*/ 	.short	0x0128


	//----- nvinfo : EIATTR_CBANK_PARAM_SIZE
	.align		4
.L_2655:
        /*0018*/ 	.byte	0x03, 0x19
        /*001a*/ 	.short	0x0128


	//----- nvinfo : EIATTR_KPARAM_INFO
	.align		4
        /*001c*/ 	.byte	0x04, 0x17
        /*001e*/ 	.short	(.L_2657 - .L_2656)
.L_2656:
        /*0020*/ 	.word	0x00000000
        /*0024*/ 	.short	0x0000
        /*0026*/ 	.short	0x0000
        /*0028*/ 	.byte	0x00, 0xf0, 0xa1, 0x04


	//----- nvinfo : EIATTR_MAXREG_COUNT
	.align		4
.L_2657:
        /*002c*/ 	.byte	0x03, 0x1b
        /*002e*/ 	.short	0x00ff


	//----- nvinfo : EIATTR_NUM_BARRIERS
	.align		4
        /*0030*/ 	.byte	0x02, 0x4c
        /*0032*/ 	.byte	0x01
	.zero		1


	//----- nvinfo : EIATTR_MERCURY_ISA_VERSION
	.align		4
        /*0034*/ 	.byte	0x03, 0x5f
        /*0036*/ 	.short	0x0000


	//----- nvinfo : EIATTR_COOP_GROUP_MASK_REGIDS
	.align		4
        /*0038*/ 	.byte	0x04, 0x29
        /*003a*/ 	.short	(.L_2659 - .L_2658)


	//   ....[0]....
.L_2658:
        /*003c*/ 	.word	0xffffffff


	//   ....[1]....
        /*0040*/ 	.word	0xffffffff


	//   ....[2]....
        /*0044*/ 	.word	0xffffffff


	//   ....[3]....
        /*0048*/ 	.word	0xffffffff


	//   ....[4]....
        /*004c*/ 	.word	0xffffffff


	//   ....[5]....
        /*0050*/ 	.word	0xffffffff


	//   ....[6]....
        /*0054*/ 	.word	0xffffffff


	//   ....[7]....
        /*0058*/ 	.word	0xffffffff


	//   ....[8]....
        /*005c*/ 	.word	0xffffffff


	//   ....[9]....
        /*0060*/ 	.word	0xffffffff


	//   ....[10]....
        /*0064*/ 	.word	0xffffffff


	//   ....[11]....
        /*0068*/ 	.word	0xffffffff


	//   ....[12]....
        /*006c*/ 	.word	0xffffffff


	//   ....[13]....
        /*0070*/ 	.word	0xffffffff


	//   ....[14]....
        /*0074*/ 	.word	0xffffffff


	//   ....[15]....
        /*0078*/ 	.word	0xffffffff


	//   ....[16]....
        /*007c*/ 	.word	0xffffffff


	//   ....[17]....
        /*0080*/ 	.word	0xffffffff


	//   ....[18]....
        /*0084*/ 	.word	0xffffffff


	//   ....[19]....
        /*0088*/ 	.word	0xffffffff


	//----- nvinfo : EIATTR_COOP_GROUP_INSTR_OFFSETS
	.align		4
.L_2659:
        /*008c*/ 	.byte	0x04, 0x28
        /*008e*/ 	.short	(.L_2661 - .L_2660)


	//   ....[0]....
.L_2660:
        /*0090*/ 	.word	0x00001cb0


	//   ....[1]....
        /*0094*/ 	.word	0x00001cd0


	//   ....[2]....
        /*0098*/ 	.word	0x00001cf0


	//   ....[3]....
        /*009c*/ 	.word	0x00001d10


	//   ....[4]....
        /*00a0*/ 	.word	0x00001d30


	//   ....[5]....
        /*00a4*/ 	.word	0x00001d50


	//   ....[6]....
        /*00a8*/ 	.word	0x00001d70


	//   ....[7]....
        /*00ac*/ 	.word	0x00001d90


	//   ....[8]....
        /*00b0*/ 	.word	0x00001db0


	//   ....[9]....
        /*00b4*/ 	.word	0x00001dd0


	//   ....[10]....
        /*00b8*/ 	.word	0x000044c0


	//   ....[11]....
        /*00bc*/ 	.word	0x00004540


	//   ....[12]....
        /*00c0*/ 	.word	0x000045c0


	//   ....[13]....
        /*00c4*/ 	.word	0x00004630


	//   ....[14]....
        /*00c8*/ 	.word	0x000046b0


	//   ....[15]....
        /*00cc*/ 	.word	0x00004720


	//   ....[16]....
        /*00d0*/ 	.word	0x000047a0


	//   ....[17]....
        /*00d4*/ 	.word	0x00004810


	//   ....[18]....
        /*00d8*/ 	.word	0x00004890


	//   ....[19]....
        /*00dc*/ 	.word	0x00004900


	//----- nvinfo : EIATTR_EXIT_INSTR_OFFSETS
	.align		4
.L_2661:
        /*00e0*/ 	.byte	0x04, 0x1c
        /*00e2*/ 	.short	(.L_2663 - .L_2662)


	//   ....[0]....
.L_2662:
        /*00e4*/ 	.word	0x00004460


	//----- nvinfo : EIATTR_MAX_THREADS
	.align		4
.L_2663:
        /*00e8*/ 	.byte	0x04, 0x05
        /*00ea*/ 	.short	(.L_2665 - .L_2664)
.L_2664:
        /*00ec*/ 	.word	0x00000100
        /*00f0*/ 	.word	0x00000001
        /*00f4*/ 	.word	0x00000001


	//----- nvinfo : EIATTR_CRS_STACK_SIZE
	.align		4
.L_2665:
        /*00f8*/ 	.byte	0x04, 0x1e
        /*00fa*/ 	.short	(.L_2667 - .L_2666)
.L_2666:
        /*00fc*/ 	.word	0x00000000
.L_2667:


//--------------------- .nv.info._ZN10layer_norm13ln_bwd_kernelINS_13Kernel_traitsI13__nv_bfloat16S2_fS2_fjLj8192ELj1ELj1ELj8ELj16ENS_18Kernel_traits_baseILj8192ES2_S2_fS2_fjLj256EEEEELb0ELb1ELb0ELb0EEEvNS_9BwdParamsE --------------------------
	.section	.nv.info._ZN10layer_norm13ln_bwd_kernelINS_13Kernel_traitsI13__nv_bfloat16S2_fS2_fjLj8192ELj1ELj1ELj8ELj16ENS_18Kernel_traits_baseILj8192ES2_S2_fS2_fjLj256EEEEELb0ELb1ELb0ELb0EEEvNS_9BwdParamsE,"",@"SHT_CUDA_INFO"
	.sectionflags	@""
	.align	4


	//----- nvinfo : EIATTR_CUDA_API_VERSION
	.align		4
        /*0000*/ 	.byte	0x04, 0x37
        /*0002*/ 	.short	(.L_2669 - .L_2668)
.L_2668:
        /*0004*/ 	.word	0x00000082


	//----- nvinfo : EIATTR_SW2861232_WAR
	.align		4
.L_2669:
        /*0008*/ 	.byte	0x01, 0x35
	.zero		2


	//----- nvinfo : EIATTR_PARAM_CBANK
	.align		4
        /*000c*/ 	.byte	0x04, 0x0a
        /*000e*/ 	.short	(.L_2671 - .L_2670)
	.align		4
.L_2670:
        /*0010*/ 	.word	index@(.nv.constant0._ZN10layer_norm13ln_bwd_kernelINS_13Kernel_traitsI13__nv_bfloat16S2_fS2_fjLj8192ELj1ELj1ELj8ELj16ENS_18Kernel_traits_baseILj8192ES2_S2_fS2_fjLj256EEEEELb0ELb1ELb0ELb0EEEvNS_9BwdParamsE)
        /*0014*/ 	.short	0x0160
        /*0016*/ 	.short	0x0128


	//----- nvinfo : EIATTR_CBANK_PARAM_SIZE
	.align		4
.L_2671:
        /*0018*/ 	.byte	0x03, 0x19
        /*001a*/ 	.short	0x0128


	//----- nvinfo : EIATTR_KPARAM_INFO
	.align		4
        /*001c*/ 	.byte	0x04, 0x17
        /*001e*/ 	.short	(.L_2673 - .L_2672)
.L_2672:
        /*0020*/ 	.word	0x00000000
        /*0024*/ 	.short	0x0000
        /*0026*/ 	.short	0x0000
        /*0028*/ 	.byte	0x00, 0xf0, 0xa1, 0x04


	//----- nvinfo : EIATTR_MAXREG_COUNT
	.align		4
.L_2673:
        /*002c*/ 	.byte	0x03, 0x1b
        /*002e*/ 	.short	0x00ff


	//----- nvinfo : EIATTR_NUM_BARRIERS
	.align		4
        /*0030*/ 	.byte	0x02, 0x4c
        /*0032*/ 	.byte	0x01
	.zero		1


	//----- nvinfo : EIATTR_ANNOTATIONS
	.align		4
        /*0034*/ 	.byte	0x04, 0x55
        /*0036*/ 	.short	(.L_2675 - .L_2674)


	//   ....[0]....
.L_2674:
        /* <DEDUP_REMOVED lines=33> */


	//----- nvinfo : EIATTR_MERCURY_ISA_VERSION
	.align		4
.L_2675:
        /*0238*/ 	.byte	0x03, 0x5f
        /*023a*/ 	.short	0x0000


	//----- nvinfo : EIATTR_COOP_GROUP_MASK_REGIDS
	.align		4
        /*023c*/ 	.byte	0x04, 0x29
        /*023e*/ 	.short	(.L_2677 - .L_2676)


	//   ....[0]....
.L_2676:
        /*0240*/ 	.word	0xffffffff


	//   ....[1]....
        /*0244*/ 	.word	0xffffffff


	//   ....[2]....
        /*0248*/ 	.word	0xffffffff


	//   ....[3]....
        /*024c*/ 	.word	0xffffffff


	//   ....[4]....
        /*0250*/ 	.word	0xffffffff


	//   ....[5]....
        /*0254*/ 	.word	0xffffffff


	//   ....[6]....
        /*0258*/ 	.word	0xffffffff


	//   ....[7]....
        /*025c*/ 	.word	0xffffffff


	//   ....[8]....
        /*0260*/ 	.word	0xffffffff


	//   ....[9]....
        /*0264*/ 	.word	0xffffffff


	//   ....[10]....
        /*0268*/ 	.word	0xffffffff


	//   ....[11]....
        /*026c*/ 	.word	0xffffffff


	//   ....[12]....
        /*0270*/ 	.word	0xffffffff


	//   ....[13]....
        /*0274*/ 	.word	0xffffffff


	//   ....[14]....
        /*0278*/ 	.word	0xffffffff


	//   ....[15]....
        /*027c*/ 	.word	0xffffffff


	//   ....[16]....
        /*0280*/ 	.word	0xffffffff


	//   ....[17]....
        /*0284*/ 	.word	0xffffffff


	//   ....[18]....
        /*0288*/ 	.word	0xffffffff


	//   ....[19]....
        /*028c*/ 	.word	0xffffffff


	//----- nvinfo : EIATTR_COOP_GROUP_INSTR_OFFSETS
	.align		4
.L_2677:
        /*0290*/ 	.byte	0x04, 0x28
        /*0292*/ 	.short	(.L_2679 - .L_2678)


	//   ....[0]....
.L_2678:
        /*0294*/ 	.word	0x000023c0


	//   ....[1]....
        /*0298*/ 	.word	0x000023e0


	//   ....[2]....
        /*029c*/ 	.word	0x00002410


	//   ....[3]....
        /*02a0*/ 	.word	0x00002430


	//   ....[4]....
        /*02a4*/ 	.word	0x00002450


	//   ....[5]....
        /*02a8*/ 	.word	0x00002470


	//   ....[6]....
        /*02ac*/ 	.word	0x00002480


	//   ....[7]....
        /*02b0*/ 	.word	0x000024b0


	//   ....[8]....
        /*02b4*/ 	.word	0x000024c0


	//   ....[9]....
        /*02b8*/ 	.word	0x000024e0


	//   ....[10]....
        /*02bc*/ 	.word	0x00004340


	//   ....[11]....
        /*02c0*/ 	.word	0x000043c0


	//   ....[12]....
        /*02c4*/ 	.word	0x00004440


	//   ....[13]....
        /*02c8*/ 	.word	0x000044b0


	//   ....[14]....
        /*02cc*/ 	.word	0x00004530


	//   ....[15]....
        /*02d0*/ 	.word	0x000045a0


	//   ....[16]....
        /*02d4*/ 	.word	0x00004620


	//   ....[17]....
        /*02d8*/ 	.word	0x00004690


	//   ....[18]....
        /*02dc*/ 	.word	0x00004710


	//   ....[19]....
        /*02e0*/ 	.word	0x00004780


	//----- nvinfo : EIATTR_EXIT_INSTR_OFFSETS
	.align		4
.L_2679:
        /*02e4*/ 	.byte	0x04, 0x1c
        /*02e6*/ 	.short	(.L_2681 - .L_2680)


	//   ....[0]....
.L_2680:
        /*02e8*/ 	.word	0x00004230


	//   ....[1]....
        /*02ec*/ 	.word	0x000042e0


	//----- nvinfo : EIATTR_MAX_THREADS
	.align		4
.L_2681:
        /*02f0*/ 	.byte	0x04, 0x05
        /*02f2*/ 	.short	(.L_2683 - .L_2682)
.L_2682:
        /*02f4*/ 	.word	0x00000100
        /*02f8*/ 	.word	0x00000001
        /*02fc*/ 	.word	0x00000001


	//----- nvinfo : EIATTR_CRS_STACK_SIZE
	.align		4
.L_2683:
        /*0300*/ 	.byte	0x04, 0x1e
        /*0302*/ 	.short	(.L_2685 - .L_2684)
.L_2684:
        /*0304*/ 	.word	0x00000000
.L_2685:


//--------------------- .nv.info._ZN10layer_norm13ln_bwd_kernelINS_13Kernel_traitsI13__nv_bfloat16S2_fS2_fjLj8192ELj1ELj1ELj8ELj16ENS_18Kernel_traits_baseILj8192ES2_S2_fS2_fjLj256EEEEELb0ELb1ELb0ELb1EEEvNS_9BwdParamsE --------------------------
	.section	.nv.info._ZN10layer_norm13ln_bwd_kernelINS_13Kernel_traitsI13__nv_bfloat16S2_fS2_fjLj8192ELj1ELj1ELj8ELj16ENS_18Kernel_traits_baseILj8192ES2_S2_fS2_fjLj256EEEEELb0ELb1ELb0ELb1EEEvNS_9BwdParamsE,"",@"SHT_CUDA_INFO"
	.sectionflags	@""
	.align	4


	//----- nvinfo : EIATTR_CUDA_API_VERSION
	.align		4
        /*0000*/ 	.byte	0x04, 0x37
        /*0002*/ 	.short	(.L_2687 - .L_2686)
.L_2686:
        /*0004*/ 	.word	0x00000082


	//----- nvinfo : EIATTR_SW2861232_WAR
	.align		4
.L_2687:
        /*0008*/ 	.byte	0x01, 0x35
	.zero		2


	//----- nvinfo : EIATTR_PARAM_CBANK
	.align		4
        /*000c*/ 	.byte	0x04, 0x0a
        /*000e*/ 	.short	(.L_2689 - .L_2688)
	.align		4
.L_2688:
        /*0010*/ 	.word	index@(.nv.constant0._ZN10layer_norm13ln_bwd_kernelINS_13Kernel_traitsI13__nv_bfloat16S2_fS2_fjLj8192ELj1ELj1ELj8ELj16ENS_18Kernel_traits_baseILj8192ES2_S2_fS2_fjLj256EEEEELb0ELb1ELb0ELb1EEEvNS_9BwdParamsE)
        /*0014*/ 	.short	0x0160
        /*0016*/ 	.short	0x0128


	//----- nvinfo : EIATTR_CBANK_PARAM_SIZE
	.align		4
.L_2689:
        /*0018*/ 	.byte	0x03, 0x19
        /*001a*/ 	.short	0x0128


	//----- nvinfo : EIATTR_KPARAM_INFO
	.align		4
        /*001c*/ 	.byte	0x04, 0x17
        /*001e*/ 	.short	(.L_2691 - .L_2690)
.L_2690:
        /*0020*/ 	.word	0x00000000
        /*0024*/ 	.short	0x0000
        /*0026*/ 	.short	0x0000
        /*0028*/ 	.byte	0x00, 0xf0, 0xa1, 0x04


	//----- nvinfo : EIATTR_MAXREG_COUNT
	.align		4
.L_2691:
        /*002c*/ 	.byte	0x03, 0x1b
        /*002e*/ 	.short	0x00ff


	//----- nvinfo : EIATTR_NUM_BARRIERS
	.align		4
        /*0030*/ 	.byte	0x02, 0x4c
        /*0032*/ 	.byte	0x01
	.zero		1


	//----- nvinfo : EIATTR_ANNOTATIONS
	.align		4
        /*0034*/ 	.byte	0x04, 0x55
        /*0036*/ 	.short	(.L_2693 - .L_2692)


	//   ....[0]....
.L_2692:
        /* <DEDUP_REMOVED lines=32> */


	//----- nvinfo : EIATTR_MERCURY_ISA_VERSION
	.align		4
.L_2693:
        /*0228*/ 	.byte	0x03, 0x5f
        /*022a*/ 	.short	0x0000


	//----- nvinfo : EIATTR_COOP_GROUP_MASK_REGIDS
	.align		4
        /*022c*/ 	.byte	0x04, 0x29
        /*022e*/ 	.short	(.L_2695 - .L_2694)


	//   ....[0]....
.L_2694:
        /*0230*/ 	.word	0xffffffff


	//   ....[1]....
        /*0234*/ 	.word	0xffffffff


	//   ....[2]....
        /*0238*/ 	.word	0xffffffff


	//   ....[3]....
        /*023c*/ 	.word	0xffffffff


	//   ....[4]....
        /*0240*/ 	.word	0xffffffff


	//   ....[5]....
        /*0244*/ 	.word	0xffffffff


	//   ....[6]....
        /*0248*/ 	.word	0xffffffff


	//   ....[7]....
        /*024c*/ 	.word	0xffffffff


	//   ....[8]....
        /*0250*/ 	.word	0xffffffff


	//   ....[9]....
        /*0254*/ 	.word	0xffffffff


	//   ....[10]....
        /*0258*/ 	.word	0xffffffff


	//   ....[11]....
        /*025c*/ 	.word	0xffffffff


	//   ....[12]....
        /*0260*/ 	.word	0xffffffff


	//   ....[13]....
        /*0264*/ 	.word	0xffffffff


	//   ....[14]....
        /*0268*/ 	.word	0xffffffff


	//   ....[15]....
        /*026c*/ 	.word	0xffffffff


	//   ....[16]....
        /*0270*/ 	.word	0xffffffff


	//   ....[17]....
        /*0274*/ 	.word	0xffffffff


	//   ....[18]....
        /*0278*/ 	.word	0xffffffff


	//   ....[19]....
        /*027c*/ 	.word	0xffffffff


	//----- nvinfo : EIATTR_COOP_GROUP_INSTR_OFFSETS
	.align		4
.L_2695:
        /*0280*/ 	.byte	0x04, 0x28
        /*0282*/ 	.short	(.L_2697 - .L_2696)


	//   ....[0]....
.L_2696:
        /*0284*/ 	.word	0x00002390


	//   ....[1]....
        /*0288*/ 	.word	0x000023b0


	//   ....[2]....
        /*028c*/ 	.word	0x000023e0


	//   ....[3]....
        /*0290*/ 	.word	0x00002400


	//   ....[4]....
        /*0294*/ 	.word	0x00002420


	//   ....[5]....
        /*0298*/ 	.word	0x00002440


	//   ....[6]....
        /*029c*/ 	.word	0x00002460


	//   ....[7]....
        /*02a0*/ 	.word	0x00002480


	//   ....[8]....
        /*02a4*/ 	.word	0x00002490


	//   ....[9]....
        /*02a8*/ 	.word	0x000024b0


	//   ....[10]....
        /*02ac*/ 	.word	0x00004500


	//   ....[11]....
        /*02b0*/ 	.word	0x00004580


	//   ....[12]....
        /*02b4*/ 	.word	0x00004600


	//   ....[13]....
        /*02b8*/ 	.word	0x00004670


	//   ....[14]....
        /*02bc*/ 	.word	0x000046f0


	//   ....[15]....
        /*02c0*/ 	.word	0x00004760


	//   ....[16]....
        /*02c4*/ 	.word	0x000047e0


	//   ....[17]....
        /*02c8*/ 	.word	0x00004850


	//   ....[18]....
        /*02cc*/ 	.word	0x000048d0


	//   ....[19]....
        /*02d0*/ 	.word	0x00004940


	//----- nvinfo : EIATTR_EXIT_INSTR_OFFSETS
	.align		4
.L_2697:
        /*02d4*/ 	.byte	0x04, 0x1c
        /*02d6*/ 	.short	(.L_2699 - .L_2698)


	//   ....[0]....
.L_2698:
        /*02d8*/ 	.word	0x000044a0


	//----- nvinfo : EIATTR_MAX_THREADS
	.align		4
.L_2699:
        /*02dc*/ 	.byte	0x04, 0x05
        /*02de*/ 	.short	(.L_2701 - .L_2700)
.L_2700:
        /*02e0*/ 	.word	0x00000100
        /*02e4*/ 	.word	0x00000001
        /*02e8*/ 	.word	0x00000001


	//----- nvinfo : EIATTR_CRS_STACK_SIZE
	.align		4
.L_2701:
        /*02ec*/ 	.byte	0x04, 0x1e
        /*02ee*/ 	.short	(.L_2703 - .L_2702)
.L_2702:
        /*02f0*/ 	.word	0x00000000
.L_2703:


//--------------------- .nv.info._ZN10layer_norm13ln_bwd_kernelINS_13Kernel_traitsI13__nv_bfloat16S2_fS2_fjLj8192ELj1ELj1ELj8ELj16ENS_18Kernel_traits_baseILj8192ES2_S2_fS2_fjLj256EEEEELb0ELb1ELb1ELb0EEEvNS_9BwdParamsE --------------------------
	.section	.nv.info._ZN10layer_norm13ln_bwd_kernelINS_13Kernel_traitsI13__nv_bfloat16S2_fS2_fjLj8192ELj1ELj1ELj8ELj16ENS_18Kernel_traits_baseILj8192ES2_S2_fS2_fjLj256EEEEELb0ELb1ELb1ELb0EEEvNS_9BwdParamsE,"",@"SHT_CUDA_INFO"
	.sectionflags	@""
	.align	4


	//----- nvinfo : EIATTR_CUDA_API_VERSION
	.align		4
        /*0000*/ 	.byte	0x04, 0x37
        /*0002*/ 	.short	(.L_2705 - .L_2704)
.L_2704:
        /*0004*/ 	.word	0x00000082


	//----- nvinfo : EIATTR_SW2861232_WAR
	.align		4
.L_2705:
        /*0008*/ 	.byte	0x01, 0x35
	.zero		2


	//----- nvinfo : EIATTR_PARAM_CBANK
	.align		4
        /*000c*/ 	.byte	0x04, 0x0a
        /*000e*/ 	.short	(.L_2707 - .L_2706)
	.align		4
.L_2706:
        /*0010*/ 	.word	index@(.nv.constant0._ZN10layer_norm13ln_bwd_kernelINS_13Kernel_traitsI13__nv_bfloat16S2_fS2_fjLj8192ELj1ELj1ELj8ELj16ENS_18Kernel_traits_baseILj8192ES2_S2_fS2_fjLj256EEEEELb0ELb1ELb1ELb0EEEvNS_9BwdParamsE)
        /*0014*/ 	.short	0x0160
        /*0016*/ 	.short	0x0128


	//----- nvinfo : EIATTR_CBANK_PARAM_SIZE
	.align		4
.L_2707:
        /*0018*/ 	.byte	0x03, 0x19
        /*001a*/ 	.short	0x0128


	//----- nvinfo : EIATTR_KPARAM_INFO
	.align		4
        /*001c*/ 	.byte	0x04, 0x17
        /*001e*/ 	.short	(.L_2709 - .L_2708)
.L_2708:
        /*0020*/ 	.word	0x00000000
        /*0024*/ 	.short	0x0000
        /*0026*/ 	.short	0x0000
        /*0028*/ 	.byte	0x00, 0xf0, 0xa1, 0x04


	//----- nvinfo : EIATTR_MAXREG_COUNT
	.align		4
.L_2709:
        /*002c*/ 	.byte	0x03, 0x1b
        /*002e*/ 	.short	0x00ff


	//----- nvinfo : EIATTR_NUM_BARRIERS
	.align		4
        /*0030*/ 	.byte	0x02, 0x4c
        /*0032*/ 	.byte	0x01
	.zero		1


	//----- nvinfo : EIATTR_ANNOTATIONS
	.align		4
        /*0034*/ 	.byte	0x04, 0x55
        /*0036*/ 	.short	(.L_2711 - .L_2710)


	//   ....[0]....
.L_2710:
        /* <DEDUP_REMOVED lines=47> */


	//----- nvinfo : EIATTR_MERCURY_ISA_VERSION
	.align		4
.L_2711:
        /*0318*/ 	.byte	0x03, 0x5f
        /*031a*/ 	.short	0x0000


	//----- nvinfo : EIATTR_COOP_GROUP_MASK_REGIDS
	.align		4
        /*031c*/ 	.byte	0x04, 0x29
        /*031e*/ 	.short	(.L_2713 - .L_2712)


	//   ....[0]....
.L_2712:
        /*0320*/ 	.word	0xffffffff


	//   ....[1]....
        /*0324*/ 	.word	0xffffffff


	//   ....[2]....
        /*0328*/ 	.word	0xffffffff


	//   ....[3]....
        /*032c*/ 	.word	0xffffffff


	//   ....[4]....
        /*0330*/ 	.word	0xffffffff


	//   ....[5]....
        /*0334*/ 	.word	0xffffffff


	//   ....[6]....
        /*0338*/ 	.word	0xffffffff


	//   ....[7]....
        /*033c*/ 	.word	0xffffffff


	//   ....[8]....
        /*0340*/ 	.word	0xffffffff


	//   ....[9]....
        /*0344*/ 	.word	0xffffffff


	//   ....[10]....
        /*0348*/ 	.word	0xffffffff


	//   ....[11]....
        /*034c*/ 	.word	0xffffffff


	//   ....[12]....
        /*0350*/ 	.word	0xffffffff


	//   ....[13]....
        /*0354*/ 	.word	0xffffffff


	//   ....[14]....
        /*0358*/ 	.word	0xffffffff


	//   ....[15]....
        /*035c*/ 	.word	0xffffffff


	//   ....[16]....
        /*0360*/ 	.word	0xffffffff


	//   ....[17]....
        /*0364*/ 	.word	0xffffffff


	//   ....[18]....
        /*0368*/ 	.word	0xffffffff


	//   ....[19]....
        /*036c*/ 	.word	0xffffffff


	//----- nvinfo : EIATTR_COOP_GROUP_INSTR_OFFSETS
	.align		4
.L_2713:
        /*0370*/ 	.byte	0x04, 0x28
        /*0372*/ 	.short	(.L_2715 - .L_2714)


	//   ....[0]....
.L_2714:
        /*0374*/ 	.word	0x00002770


	//   ....[1]....
        /*0378*/ 	.word	0x00002790


	//   ....[2]....
        /*037c*/ 	.word	0x000027c0


	//   ....[3]....
        /*0380*/ 	.word	0x000027e0


	//   ....[4]....
        /*0384*/ 	.word	0x00002800


	//   ....[5]....
        /*0388*/ 	.word	0x00002820


	//   ....[6]....
        /*038c*/ 	.word	0x00002830


	//   ....[7]....
        /*0390*/ 	.word	0x00002860


	//   ....[8]....
        /*0394*/ 	.word	0x00002870


	//   ....[9]....
        /*0398*/ 	.word	0x00002890


	//   ....[10]....
        /*039c*/ 	.word	0x00005fd0


	//   ....[11]....
        /*03a0*/ 	.word	0x00006050


	//   ....[12]....
        /*03a4*/ 	.word	0x000060d0


	//   ....[13]....
        /*03a8*/ 	.word	0x00006140


	//   ....[14]....
        /*03ac*/ 	.word	0x000061c0


	//   ....[15]....
        /*03b0*/ 	.word	0x00006230


	//   ....[16]....
        /*03b4*/ 	.word	0x000062b0


	//   ....[17]....
        /*03b8*/ 	.word	0x00006320


	//   ....[18]....
        /*03bc*/ 	.word	0x000063a0


	//   ....[19]....
        /*03c0*/ 	.word	0x00006410


	//----- nvinfo : EIATTR_EXIT_INSTR_OFFSETS
	.align		4
.L_2715:
        /*03c4*/ 	.byte	0x04, 0x1c
        /*03c6*/ 	.short	(.L_2717 - .L_2716)


	//   ....[0]....
.L_2716:
        /*03c8*/ 	.word	0x00005ec0


	//   ....[1]....
        /*03cc*/ 	.word	0x00005f70


	//----- nvinfo : EIATTR_MAX_THREADS
	.align		4
.L_2717:
        /*03d0*/ 	.byte	0x04, 0x05
        /*03d2*/ 	.short	(.L_2719 - .L_2718)
.L_2718:
        /*03d4*/ 	.word	0x00000100
        /*03d8*/ 	.word	0x00000001
        /*03dc*/ 	.word	0x00000001


	//----- nvinfo : EIATTR_CRS_STACK_SIZE
	.align		4
.L_2719:
        /*03e0*/ 	.byte	0x04, 0x1e
        /*03e2*/ 	.short	(.L_2721 - .L_2720)
.L_2720:
        /*03e4*/ 	.word	0x00000000
.L_2721:


//--------------------- .nv.info._ZN10layer_norm13ln_bwd_kernelINS_13Kernel_traitsI13__nv_bfloat16S2_fS2_fjLj8192ELj1ELj1ELj8ELj16ENS_18Kernel_traits_baseILj8192ES2_S2_fS2_fjLj256EEEEELb0ELb1ELb1ELb1EEEvNS_9BwdParamsE --------------------------
	.section	.nv.info._ZN10layer_norm13ln_bwd_kernelINS_13Kernel_traitsI13__nv_bfloat16S2_fS2_fjLj8192ELj1ELj1ELj8ELj16ENS_18Kernel_traits_baseILj8192ES2_S2_fS2_fjLj256EEEEELb0ELb1ELb1ELb1EEEvNS_9BwdParamsE,"",@"SHT_CUDA_INFO"
	.sectionflags	@""
	.align	4


	//----- nvinfo : EIATTR_CUDA_API_VERSION
	.align		4
        /*0000*/ 	.byte	0x04, 0x37
        /*0002*/ 	.short	(.L_2723 - .L_2722)
.L_2722:
        /*0004*/ 	.word	0x00000082


	//----- nvinfo : EIATTR_SW2861232_WAR
	.align		4
.L_2723:
        /*0008*/ 	.byte	0x01, 0x35
	.zero		2


	//----- nvinfo : EIATTR_PARAM_CBANK
	.align		4
        /*000c*/ 	.byte	0x04, 0x0a
        /*000e*/ 	.short	(.L_2725 - .L_2724)
	.align		4
.L_2724:
        /*0010*/ 	.word	index@(.nv.constant0._ZN10layer_norm13ln_bwd_kernelINS_13Kernel_traitsI13__nv_bfloat16S2_fS2_fjLj8192ELj1ELj1ELj8ELj16ENS_18Kernel_traits_baseILj8192ES2_S2_fS2_fjLj256EEEEELb0ELb1ELb1ELb1EEEvNS_9BwdParamsE)
        /*0014*/ 	.short	0x0160
        /*0016*/ 	.short	0x0128


	//----- nvinfo : EIATTR_CBANK_PARAM_SIZE
	.align		4
.L_2725:
        /*0018*/ 	.byte	0x03, 0x19
        /*001a*/ 	.short	0x0128


	//----- nvinfo : EIATTR_KPARAM_INFO
	.align		4
        /*001c*/ 	.byte	0x04, 0x17
        /*001e*/ 	.short	(.L_2727 - .L_2726)
.L_2726:
        /*0020*/ 	.word	0x00000000
        /*0024*/ 	.short	0x0000
        /*0026*/ 	.short	0x0000
        /*0028*/ 	.byte	0x00, 0xf0, 0xa1, 0x04


	//----- nvinfo : EIATTR_MAXREG_COUNT
	.align		4
.L_2727:
        /*002c*/ 	.byte	0x03, 0x1b
        /*002e*/ 	.short	0x00ff


	//----- nvinfo : EIATTR_NUM_BARRIERS
	.align		4
        /*0030*/ 	.byte	0x02, 0x4c
        /*0032*/ 	.byte	0x01
	.zero		1


	//----- nvinfo : EIATTR_ANNOTATIONS
	.align		4
        /*0034*/ 	.byte	0x04, 0x55
        /*0036*/ 	.short	(.L_2729 - .L_2728)


	//   ....[0]....
.L_2728:
        /* <DEDUP_REMOVED lines=30> */


	//----- nvinfo : EIATTR_MERCURY_ISA_VERSION
	.align		4
.L_2729:
        /*0208*/ 	.byte	0x03, 0x5f
        /*020a*/ 	.short	0x0000


	//----- nvinfo : EIATTR_COOP_GROUP_MASK_REGIDS
	.align		4
        /*020c*/ 	.byte	0x04, 0x29
        /*020e*/ 	.short	(.L_2731 - .L_2730)


	//   ....[0]....
.L_2730:
        /*0210*/ 	.word	0xffffffff


	//   ....[1]....
        /*0214*/ 	.word	0xffffffff


	//   ....[2]....
        /*0218*/ 	.word	0xffffffff


	//   ....[3]....
        /*021c*/ 	.word	0xffffffff


	//   ....[4]....
        /*0220*/ 	.word	0xffffffff


	//   ....[5]....
        /*0224*/ 	.word	0xffffffff


	//   ....[6]....
        /*0228*/ 	.word	0xffffffff


	//   ....[7]....
        /*022c*/ 	.word	0xffffffff


	//   ....[8]....
        /*0230*/ 	.word	0xffffffff


	//   ....[9]....
        /*0234*/ 	.word	0xffffffff


	//   ....[10]....
        /*0238*/ 	.word	0xffffffff


	//   ....[11]....
        /*023c*/ 	.word	0xffffffff


	//   ....[12]....
        /*0240*/ 	.word	0xffffffff


	//   ....[13]....
        /*0244*/ 	.word	0xffffffff


	//   ....[14]....
        /*0248*/ 	.word	0xffffffff


	//   ....[15]....
        /*024c*/ 	.word	0xffffffff


	//   ....[16]....
        /*0250*/ 	.word	0xffffffff


	//   ....[17]....
        /*0254*/ 	.word	0xffffffff


	//   ....[18]....
        /*0258*/ 	.word	0xffffffff


	//   ....[19]....
        /*025c*/ 	.word	0xffffffff


	//----- nvinfo : EIATTR_COOP_GROUP_INSTR_OFFSETS
	.align		4
.L_2731:
        /*0260*/ 	.byte	0x04, 0x28
        /*0262*/ 	.short	(.L_2733 - .L_2732)


	//   ....[0]....
.L_2732:
        /*0264*/ 	.word	0x000022f0


	//   ....[1]....
        /*0268*/ 	.word	0x00002310


	//   ....[2]....
        /*026c*/ 	.word	0x00002340


	//   ....[3]....
        /*0270*/ 	.word	0x00002360


	//   ....[4]....
        /*0274*/ 	.word	0x00002380


	//   ....[5]....
        /*0278*/ 	.word	0x000023a0


	//   ....[6]....
        /*027c*/ 	.word	0x000023b0


	//   ....[7]....
        /*0280*/ 	.word	0x000023e0


	//   ....[8]....
        /*0284*/ 	.word	0x000023f0


	//   ....[9]....
        /*0288*/ 	.word	0x00002410


	//   ....[10]....
        /*028c*/ 	.word	0x00005860


	//   ....[11]....
        /*0290*/ 	.word	0x000058e0


	//   ....[12]....
        /*0294*/ 	.word	0x00005960


	//   ....[13]....
        /*0298*/ 	.word	0x000059d0


	//   ....[14]....
        /*029c*/ 	.word	0x00005a50


	//   ....[15]....
        /*02a0*/ 	.word	0x00005ac0


	//   ....[16]....
        /*02a4*/ 	.word	0x00005b40


	//   ....[17]....
        /*02a8*/ 	.word	0x00005bb0


	//   ....[18]....
        /*02ac*/ 	.word	0x00005c30


	//   ....[19]....
        /*02b0*/ 	.word	0x00005ca0


	//----- nvinfo : EIATTR_EXIT_INSTR_OFFSETS
	.align		4
.L_2733:
        /*02b4*/ 	.byte	0x04, 0x1c
        /*02b6*/ 	.short	(.L_2735 - .L_2734)


	//   ....[0]....
.L_2734:
        /*02b8*/ 	.word	0x00005800


	//----- nvinfo : EIATTR_MAX_THREADS
	.align		4
.L_2735:
        /*02bc*/ 	.byte	0x04, 0x05
        /*02be*/ 	.short	(.L_2737 - .L_2736)
.L_2736:
        /*02c0*/ 	.word	0x00000100
        /*02c4*/ 	.word	0x00000001
        /*02c8*/ 	.word	0x00000001


	//----- nvinfo : EIATTR_CRS_STACK_SIZE
	.align		4
.L_2737:
        /*02cc*/ 	.byte	0x04, 0x1e
        /*02ce*/ 	.short	(.L_2739 - .L_2738)
.L_2738:
        /*02d0*/ 	.word	0x00000000
.L_2739:


//--------------------- .nv.info._ZN10layer_norm13ln_bwd_kernelINS_13Kernel_traitsI13__nv_bfloat16S2_fS2_fjLj8192ELj1ELj1ELj8ELj16ENS_18Kernel_traits_baseILj8192ES2_S2_fS2_fjLj256EEEEELb1ELb0ELb0ELb0EEEvNS_9BwdParamsE --------------------------
	.section	.nv.info._ZN10layer_norm13ln_bwd_kernelINS_13Kernel_traitsI13__nv_bfloat16S2_fS2_fjLj8192ELj1ELj1ELj8ELj16ENS_18Kernel_traits_baseILj8192ES2_S2_fS2_fjLj256EEEEELb1ELb0ELb0ELb0EEEvNS_9BwdParamsE,"",@"SHT_CUDA_INFO"
	.sectionflags	@""
	.align	4


	//----- nvinfo : EIATTR_CUDA_API_VERSION
	.align		4
        /*0000*/ 	.byte	0x04, 0x37
        /*0002*/ 	.short	(.L_2741 - .L_2740)
.L_2740:
        /*0004*/ 	.word	0x00000082


	//----- nvinfo : EIATTR_SW2861232_WAR
	.align		4
.L_2741:
        /*0008*/ 	.byte	0x01, 0x35
	.zero		2


	//----- nvinfo : EIATTR_PARAM_CBANK
	.align		4
        /*000c*/ 	.byte	0x04, 0x0a
        /*000e*/ 	.short	(.L_2743 - .L_2742)
	.align		4
.L_2742:
        /*0010*/ 	.word	index@(.nv.constant0._ZN10layer_norm13ln_bwd_kernelINS_13Kernel_traitsI13__nv_bfloat16S2_fS2_fjLj8192ELj1ELj1ELj8ELj16ENS_18Kernel_traits_baseILj8192ES2_S2_fS2_fjLj256EEEEELb1ELb0ELb0ELb0EEEvNS_9BwdParamsE)
        /*0014*/ 	.short	0x0160
        /*0016*/ 	.short	0x0128


	//----- nvinfo : EIATTR_CBANK_PARAM_SIZE
	.align		4
.L_2743:
        /*0018*/ 	.byte	0x03, 0x19
        /*001a*/ 	.short	0x0128


	//----- nvinfo : EIATTR_KPARAM_INFO
	.align		4
        /*001c*/ 	.byte	0x04, 0x17
        /*001e*/ 	.short	(.L_2745 - .L_2744)
.L_2744:
        /*0020*/ 	.word	0x00000000
        /*0024*/ 	.short	0x0000
        /*0026*/ 	.short	0x0000
        /*0028*/ 	.byte	0x00, 0xf0, 0xa1, 0x04


	//----- nvinfo : EIATTR_MAXREG_COUNT
	.align		4
.L_2745:
        /*002c*/ 	.byte	0x03, 0x1b
        /*002e*/ 	.short	0x00ff


	//----- nvinfo : EIATTR_NUM_BARRIERS
	.align		4
        /*0030*/ 	.byte	0x02, 0x4c
        /*0032*/ 	.byte	0x01
	.zero		1


	//----- nvinfo : EIATTR_MERCURY_ISA_VERSION
	.align		4
        /*0034*/ 	.byte	0x03, 0x5f
        /*0036*/ 	.short	0x0000


	//----- nvinfo : EIATTR_COOP_GROUP_MASK_REGIDS
	.align		4
        /*0038*/ 	.byte	0x04, 0x29
        /*003a*/ 	.short	(.L_2747 - .L_2746)


	//   ....[0]....
.L_2746:
        /*003c*/ 	.word	0xffffffff


	//   ....[1]....
        /*0040*/ 	.word	0xffffffff


	//   ....[2]....
        /*0044*/ 	.word	0xffffffff


	//   ....[3]....
        /*0048*/ 	.word	0xffffffff


	//   ....[4]....
        /*004c*/ 	.word	0xffffffff


	//   ....[5]....
        /*0050*/ 	.word	0xffffffff


	//   ....[6]....
        /*0054*/ 	.word	0xffffffff


	//   ....[7]....
        /*0058*/ 	.word	0xffffffff


	//   ....[8]....
        /*005c*/ 	.word	0xffffffff


	//   ....[9]....
        /*0060*/ 	.word	0xffffffff


	//   ....[10]....
        /*0064*/ 	.word	0xffffffff


	//   ....[11]....
        /*0068*/ 	.word	0xffffffff


	//   ....[12]....
        /*006c*/ 	.word	0xffffffff


	//   ....[13]....
        /*0070*/ 	.word	0xffffffff


	//   ....[14]....
        /*0074*/ 	.word	0xffffffff


	//   ....[15]....
        /*0078*/ 	.word	0xffffffff


	//   ....[16]....
        /*007c*/ 	.word	0xffffffff


	//   ....[17]....
        /*0080*/ 	.word	0xffffffff


	//   ....[18]....
        /*0084*/ 	.word	0xffffffff


	//   ....[19]....
        /*0088*/ 	.word	0xffffffff


	//----- nvinfo : EIATTR_COOP_GROUP_INSTR_OFFSETS
	.align		4
.L_2747:
        /*008c*/ 	.byte	0x04, 0x28
        /*008e*/ 	.short	(.L_2749 - .L_2748)


	//   ....[0]....
.L_2748:
        /*0090*/ 	.word	0x00001cf0


	//   ....[1]....
        /*0094*/ 	.word	0x00001d10


	//   ....[2]....
        /*0098*/ 	.word	0x00001d30


	//   ....[3]....
        /*009c*/ 	.word	0x00001d50


	//   ....[4]....
        /*00a0*/ 	.word	0x00001d70


	//   ....[5]....
        /*00a4*/ 	.word	0x00001d90


	//   ....[6]....
        /*00a8*/ 	.word	0x00001db0


	//   ....[7]....
        /*00ac*/ 	.word	0x00001dd0


	//   ....[8]....
        /*00b0*/ 	.word	0x00001df0


	//   ....[9]....
        /*00b4*/ 	.word	0x00001e10


	//   ....[10]....
        /*00b8*/ 	.word	0x00003a20


	//   ....[11]....
        /*00bc*/ 	.word	0x00003aa0


	//   ....[12]....
        /*00c0*/ 	.word	0x00003b20


	//   ....[13]....
        /*00c4*/ 	.word	0x00003b90


	//   ....[14]....
        /*00c8*/ 	.word	0x00003c10


	//   ....[15]....
        /*00cc*/ 	.word	0x00003c80


	//   ....[16]....
        /*00d0*/ 	.word	0x00003d00


	//   ....[17]....
        /*00d4*/ 	.word	0x00003d70


	//   ....[18]....
        /*00d8*/ 	.word	0x00003df0


	//   ....[19]....
        /*00dc*/ 	.word	0x00003e60


	//----- nvinfo : EIATTR_EXIT_INSTR_OFFSETS
	.align		4
.L_2749:
        /*00e0*/ 	.byte	0x04, 0x1c
        /*00e2*/ 	.short	(.L_2751 - .L_2750)


	//   ....[0]....
.L_2750:
        /*00e4*/ 	.word	0x00003940


	//   ....[1]....
        /*00e8*/ 	.word	0x000039c0


	//----- nvinfo : EIATTR_MAX_THREADS
	.align		4
.L_2751:
        /*00ec*/ 	.byte	0x04, 0x05
        /*00ee*/ 	.short	(.L_2753 - .L_2752)
.L_2752:
        /*00f0*/ 	.word	0x00000100
        /*00f4*/ 	.word	0x00000001
        /*00f8*/ 	.word	0x00000001


	//----- nvinfo : EIATTR_CRS_STACK_SIZE
	.align		4
.L_2753:
        /*00fc*/ 	.byte	0x04, 0x1e
        /*00fe*/ 	.short	(.L_2755 - .L_2754)
.L_2754:
        /*0100*/ 	.word	0x00000000
.L_2755:


//--------------------- .nv.info._ZN10layer_norm13ln_bwd_kernelINS_13Kernel_traitsI13__nv_bfloat16S2_fS2_fjLj8192ELj1ELj1ELj8ELj16ENS_18Kernel_traits_baseILj8192ES2_S2_fS2_fjLj256EEEEELb1ELb0ELb0ELb1EEEvNS_9BwdParamsE --------------------------
	.section	.nv.info._ZN10layer_norm13ln_bwd_kernelINS_13Kernel_traitsI13__nv_bfloat16S2_fS2_fjLj8192ELj1ELj1ELj8ELj16ENS_18Kernel_traits_baseILj8192ES2_S2_fS2_fjLj256EEEEELb1ELb0ELb0ELb1EEEvNS_9BwdParamsE,"",@"SHT_CUDA_INFO"
	.sectionflags	@""
	.align	4


	//----- nvinfo : EIATTR_CUDA_API_VERSION
	.align		4
        /*0000*/ 	.byte	0x04, 0x37
        /*0002*/ 	.short	(.L_2757 - .L_2756)
.L_2756:
        /*0004*/ 	.word	0x00000082


	//----- nvinfo : EIATTR_SW2861232_WAR
	.align		4
.L_2757:
        /*0008*/ 	.byte	0x01, 0x35
	.zero		2


	//----- nvinfo : EIATTR_PARAM_CBANK
	.align		4
        /*000c*/ 	.byte	0x04, 0x0a
        /*000e*/ 	.short	(.L_2759 - .L_2758)
	.align		4
.L_2758:
        /*0010*/ 	.word	index@(.nv.constant0._ZN10layer_norm13ln_bwd_kernelINS_13Kernel_traitsI13__nv_bfloat16S2_fS2_fjLj8192ELj1ELj1ELj8ELj16ENS_18Kernel_traits_baseILj8192ES2_S2_fS2_fjLj256EEEEELb1ELb0ELb0ELb1EEEvNS_9BwdParamsE)
        /*0014*/ 	.short	0x0160
        /*0016*/ 	.short	0x0128


	//----- nvinfo : EIATTR_CBANK_PARAM_SIZE
	.align		4
.L_2759:
        /*0018*/ 	.byte	0x03, 0x19
        /*001a*/ 	.short	0x0128


	//----- nvinfo : EIATTR_KPARAM_INFO
	.align		4
        /*001c*/ 	.byte	0x04, 0x17
        /*001e*/ 	.short	(.L_2761 - .L_2760)
.L_2760:
        /*0020*/ 	.word	0x00000000
        /*0024*/ 	.short	0x0000
        /*0026*/ 	.short	0x0000
        /*0028*/ 	.byte	0x00, 0xf0, 0xa1, 0x04


	//----- nvinfo : EIATTR_MAXREG_COUNT
	.align		4
.L_2761:
        /*002c*/ 	.byte	0x03, 0x1b
        /*002e*/ 	.short	0x00ff


	//----- nvinfo : EIATTR_NUM_BARRIERS
	.align		4
        /*0030*/ 	.byte	0x02, 0x4c
        /*0032*/ 	.byte	0x01
	.zero		1


	//----- nvinfo : EIATTR_MERCURY_ISA_VERSION
	.align		4
        /*0034*/ 	.byte	0x03, 0x5f
        /*0036*/ 	.short	0x0000


	//----- nvinfo : EIATTR_COOP_GROUP_MASK_REGIDS
	.align		4
        /*0038*/ 	.byte	0x04, 0x29
        /*003a*/ 	.short	(.L_2763 - .L_2762)


	//   ....[0]....
.L_2762:
        /*003c*/ 	.word	0xffffffff


	//   ....[1]....
        /*0040*/ 	.word	0xffffffff


	//   ....[2]....
        /*0044*/ 	.word	0xffffffff


	//   ....[3]....
        /*0048*/ 	.word	0xffffffff


	//   ....[4]....
        /*004c*/ 	.word	0xffffffff


	//   ....[5]....
        /*0050*/ 	.word	0xffffffff


	//   ....[6]....
        /*0054*/ 	.word	0xffffffff


	//   ....[7]....
        /*0058*/ 	.word	0xffffffff


	//   ....[8]....
        /*005c*/ 	.word	0xffffffff


	//   ....[9]....
        /*0060*/ 	.word	0xffffffff


	//   ....[10]....
        /*0064*/ 	.word	0xffffffff


	//   ....[11]....
        /*0068*/ 	.word	0xffffffff


	//   ....[12]....
        /*006c*/ 	.word	0xffffffff


	//   ....[13]....
        /*0070*/ 	.word	0xffffffff


	//   ....[14]....
        /*0074*/ 	.word	0xffffffff


	//   ....[15]....
        /*0078*/ 	.word	0xffffffff


	//   ....[16]....
        /*007c*/ 	.word	0xffffffff


	//   ....[17]....
        /*0080*/ 	.word	0xffffffff


	//   ....[18]....
        /*0084*/ 	.word	0xffffffff


	//   ....[19]....
        /*0088*/ 	.word	0xffffffff


	//----- nvinfo : EIATTR_COOP_GROUP_INSTR_OFFSETS
	.align		4
.L_2763:
        /*008c*/ 	.byte	0x04, 0x28
        /*008e*/ 	.short	(.L_2765 - .L_2764)


	//   ....[0]....
.L_2764:
        /*0090*/ 	.word	0x00001b90


	//   ....[1]....
        /*0094*/ 	.word	0x00001bb0


	//   ....[2]....
        /*0098*/ 	.word	0x00001bd0


	//   ....[3]....
        /*009c*/ 	.word	0x00001bf0


	//   ....[4]....
        /*00a0*/ 	.word	0x00001c10


	//   ....[5]....
        /*00a4*/ 	.word	0x00001c30


	//   ....[6]....
        /*00a8*/ 	.word	0x00001c50


	//   ....[7]....
        /*00ac*/ 	.word	0x00001c70


	//   ....[8]....
        /*00b0*/ 	.word	0x00001c90


	//   ....[9]....
        /*00b4*/ 	.word	0x00001cb0


	//   ....[10]....
        /*00b8*/ 	.word	0x00003950


	//   ....[11]....
        /*00bc*/ 	.word	0x000039d0


	//   ....[12]....
        /*00c0*/ 	.word	0x00003a50


	//   ....[13]....
        /*00c4*/ 	.word	0x00003ac0


	//   ....[14]....
        /*00c8*/ 	.word	0x00003b40


	//   ....[15]....
        /*00cc*/ 	.word	0x00003bb0


	//   ....[16]....
        /*00d0*/ 	.word	0x00003c30


	//   ....[17]....
        /*00d4*/ 	.word	0x00003ca0


	//   ....[18]....
        /*00d8*/ 	.word	0x00003d20


	//   ....[19]....
        /*00dc*/ 	.word	0x00003d90


	//----- nvinfo : EIATTR_EXIT_INSTR_OFFSETS
	.align		4
.L_2765:
        /*00e0*/ 	.byte	0x04, 0x1c
        /*00e2*/ 	.short	(.L_2767 - .L_2766)


	//   ....[0]....
.L_2766:
        /*00e4*/ 	.word	0x000038f0


	//----- nvinfo : EIATTR_MAX_THREADS
	.align		4
.L_2767:
        /*00e8*/ 	.byte	0x04, 0x05
        /*00ea*/ 	.short	(.L_2769 - .L_2768)
.L_2768:
        /*00ec*/ 	.word	0x00000100
        /*00f0*/ 	.word	0x00000001
        /*00f4*/ 	.word	0x00000001


	//----- nvinfo : EIATTR_CRS_STACK_SIZE
	.align		4
.L_2769:
        /*00f8*/ 	.byte	0x04, 0x1e
        /*00fa*/ 	.short	(.L_2771 - .L_2770)
.L_2770:
        /*00fc*/ 	.word	0x00000000
.L_2771:


//--------------------- .nv.info._ZN10layer_norm22ln_bwd_finalize_kernelINS_22Kernel_traits_finalizeILj8192E13__nv_bfloat16S2_fS2_fjLb0ELj1024ELj4ENS_18Kernel_traits_baseILj8192ES2_S2_fS2_fjLj1024EEEEELb0ELb0EEEvNS_9BwdParamsE --------------------------
	.section	.nv.info._ZN10layer_norm22ln_bwd_finalize_kernelINS_22Kernel_traits_finalizeILj8192E13__nv_bfloat16S2_fS2_fjLb0ELj1024ELj4ENS_18Kernel_traits_baseILj8192ES2_S2_fS2_fjLj1024EEEEELb0ELb0EEEvNS_9BwdParamsE,"",@"SHT_CUDA_INFO"
	.sectionflags	@""
	.align	4


	//----- nvinfo : EIATTR_CUDA_API_VERSION
	.align		4
        /*0000*/ 	.byte	0x04, 0x37
        /*0002*/ 	.short	(.L_2773 - .L_2772)
.L_2772:
        /*0004*/ 	.word	0x00000082


	//----- nvinfo : EIATTR_SW2861232_WAR
	.align		4
.L_2773:
        /*0008*/ 	.byte	0x01, 0x35
	.zero		2


	//----- nvinfo : EIATTR_PARAM_CBANK
	.align		4
        /*000c*/ 	.byte	0x04, 0x0a
        /*000e*/ 	.short	(.L_2775 - .L_2774)
	.align		4
.L_2774:
        /*0010*/ 	.word	index@(.nv.constant0._ZN10layer_norm22ln_bwd_finalize_kernelINS_22Kernel_traits_finalizeILj8192E13__nv_bfloat16S2_fS2_fjLb0ELj1024ELj4ENS_18Kernel_traits_baseILj8192ES2_S2_fS2_fjLj1024EEEEELb0ELb0EEEvNS_9BwdParamsE)
        /*0014*/ 	.short	0x0160
        /*0016*/ 	.short	0x0128


	//----- nvinfo : EIATTR_CBANK_PARAM_SIZE
	.align		4
.L_2775:
        /*0018*/ 	.byte	0x03, 0x19
        /*001a*/ 	.short	0x0128


	//----- nvinfo : EIATTR_KPARAM_INFO
	.align		4
        /*001c*/ 	.byte	0x04, 0x17
        /*001e*/ 	.short	(.L_2777 - .L_2776)
.L_2776:
        /*0020*/ 	.word	0x00000000
        /*0024*/ 	.short	0x0000
        /*0026*/ 	.short	0x0000
        /*0028*/ 	.byte	0x00, 0xf0, 0xa1, 0x04


	//----- nvinfo : EIATTR_MAXREG_COUNT
	.align		4
.L_2777:
        /*002c*/ 	.byte	0x03, 0x1b
        /*002e*/ 	.short	0x0040


	//----- nvinfo : EIATTR_NUM_BARRIERS
	.align		4
        /*0030*/ 	.byte	0x02, 0x4c
        /*0032*/ 	.byte	0x01
	.zero		1


	//----- nvinfo : EIATTR_MERCURY_ISA_VERSION
	.align		4
        /*0034*/ 	.byte	0x03, 0x5f
        /*0036*/ 	.short	0x0000


	//----- nvinfo : EIATTR_COOP_GROUP_MASK_REGIDS
	.align		4
        /*0038*/ 	.byte	0x04, 0x29
        /*003a*/ 	.short	(.L_2779 - .L_2778)


	//   ....[0]....
.L_2778:
        /*003c*/ 	.word	0xffffffff


	//   ....[1]....
        /*0040*/ 	.word	0xffffffff


	//   ....[2]....
        /*0044*/ 	.word	0xffffffff


	//   ....[3]....
        /*0048*/ 	.word	0xffffffff


	//   ....[4]....
        /*004c*/ 	.word	0xffffffff


	//   ....[5]....
        /*0050*/ 	.word	0xffffffff


	//   ....[6]....
        /*0054*/ 	.word	0xffffffff


	//   ....[7]....
        /*0058*/ 	.word	0xffffffff


	//   ....[8]....
        /*005c*/ 	.word	0xffffffff


	//   ....[9]....
        /*0060*/ 	.word	0xffffffff


	//   ....[10]....
        /*0064*/ 	.word	0xffffffff


	//   ....[11]....
        /*0068*/ 	.word	0xffffffff


	//   ....[12]....
        /*006c*/ 	.word	0xffffffff


	//   ....[13]....
        /*0070*/ 	.word	0xffffffff


	//   ....[14]....
        /*0074*/ 	.word	0xffffffff


	//   ....[15]....
        /*0078*/ 	.word	0xffffffff


	//   ....[16]....
        /*007c*/ 	.word	0xffffffff


	//   ....[17]....
        /*0080*/ 	.word	0xffffffff


	//   ....[18]....
        /*0084*/ 	.word	0xffffffff


	//   ....[19]....
        /*0088*/ 	.word	0xffffffff


	//----- nvinfo : EIATTR_COOP_GROUP_INSTR_OFFSETS
	.align		4
.L_2779:
        /*008c*/ 	.byte	0x04, 0x28
        /*008e*/ 	.short	(.L_2781 - .L_2780)


	//   ....[0]....
.L_2780:
        /*0090*/ 	.word	0x00000820


	//   ....[1]....
        /*0094*/ 	.word	0x00000850


	//   ....[2]....
        /*0098*/ 	.word	0x00000860


	//   ....[3]....
        /*009c*/ 	.word	0x00000890


	//   ....[4]....
        /*00a0*/ 	.word	0x000008a0


	//   ....[5]....
        /*00a4*/ 	.word	0x000008d0


	//   ....[6]....
        /*00a8*/ 	.word	0x000008f0


	//   ....[7]....
        /*00ac*/ 	.word	0x00000900


	//   ....[8]....
        /*00b0*/ 	.word	0x00000930


	//   ....[9]....
        /*00b4*/ 	.word	0x00000940


	//   ....[10]....
        /*00b8*/ 	.word	0x00000b50


	//   ....[11]....
        /*00bc*/ 	.word	0x00000bc0


	//   ....[12]....
        /*00c0*/ 	.word	0x00000c20


	//   ....[13]....
        /*00c4*/ 	.word	0x00000c80


	//   ....[14]....
        /*00c8*/ 	.word	0x00000cf0


	//   ....[15]....
        /*00cc*/ 	.word	0x00000d60


	//   ....[16]....
        /*00d0*/ 	.word	0x00000dc0


	//   ....[17]....
        /*00d4*/ 	.word	0x00000e20


	//   ....[18]....
        /*00d8*/ 	.word	0x00000e80


	//   ....[19]....
        /*00dc*/ 	.word	0x00000ee0


	//----- nvinfo : EIATTR_EXIT_INSTR_OFFSETS
	.align		4
.L_2781:
        /*00e0*/ 	.byte	0x04, 0x1c
        /*00e2*/ 	.short	(.L_2783 - .L_2782)


	//   ....[0]....
.L_2782:
        /*00e4*/ 	.word	0x00000070


	//   ....[1]....
        /*00e8*/ 	.word	0x00000af0


	//----- nvinfo : EIATTR_MAX_THREADS
	.align		4
.L_2783:
        /*00ec*/ 	.byte	0x04, 0x05
        /*00ee*/ 	.short	(.L_2785 - .L_2784)
.L_2784:
        /*00f0*/ 	.word	0x00000400
        /*00f4*/ 	.word	0x00000001
        /*00f8*/ 	.word	0x00000001


	//----- nvinfo : EIATTR_CRS_STACK_SIZE
	.align		4
.L_2785:
        /*00fc*/ 	.byte	0x04, 0x1e
        /*00fe*/ 	.short	(.L_2787 - .L_2786)
.L_2786:
        /*0100*/ 	.word	0x00000000
.L_2787:


//--------------------- .nv.info._ZN10layer_norm13ln_bwd_kernelINS_13Kernel_traitsI13__nv_bfloat16S2_fS2_fjLj8192ELj1ELj1ELj8ELj16ENS_18Kernel_traits_baseILj8192ES2_S2_fS2_fjLj256EEEEELb1ELb0ELb1ELb0EEEvNS_9BwdParamsE --------------------------
	.section	.nv.info._ZN10layer_norm13ln_bwd_kernelINS_13Kernel_traitsI13__nv_bfloat16S2_fS2_fjLj8192ELj1ELj1ELj8ELj16ENS_18Kernel_traits_baseILj8192ES2_S2_fS2_fjLj256EEEEELb1ELb0ELb1ELb0EEEvNS_9BwdParamsE,"",@"SHT_CUDA_INFO"
	.sectionflags	@""
	.align	4


	//----- nvinfo : EIATTR_CUDA_API_VERSION
	.align		4
        /*0000*/ 	.byte	0x04, 0x37
        /*0002*/ 	.short	(.L_2789 - .L_2788)
.L_2788:
        /*0004*/ 	.word	0x00000082


	//----- nvinfo : EIATTR_SW2861232_WAR
	.align		4
.L_2789:
        /*0008*/ 	.byte	0x01, 0x35
	.zero		2


	//----- nvinfo : EIATTR_PARAM_CBANK
	.align		4
        /*000c*/ 	.byte	0x04, 0x0a
        /*000e*/ 	.short	(.L_2791 - .L_2790)
	.align		4
.L_2790:
        /*0010*/ 	.word	index@(.nv.constant0._ZN10layer_norm13ln_bwd_kernelINS_13Kernel_traitsI13__nv_bfloat16S2_fS2_fjLj8192ELj1ELj1ELj8ELj16ENS_18Kernel_traits_baseILj8192ES2_S2_fS2_fjLj256EEEEELb1ELb0ELb1ELb0EEEvNS_9BwdParamsE)
        /*0014*/ 	.short	0x0160
        /*0016*/ 	.short	0x0128


	//----- nvinfo : EIATTR_CBANK_PARAM_SIZE
	.align		4
.L_2791:
        /*0018*/ 	.byte	0x03, 0x19
        /*001a*/ 	.short	0x0128


	//----- nvinfo : EIATTR_KPARAM_INFO
	.align		4
        /*001c*/ 	.byte	0x04, 0x17
        /*001e*/ 	.short	(.L_2793 - .L_2792)
.L_2792:
        /*0020*/ 	.word	0x00000000
        /*0024*/ 	.short	0x0000
        /*0026*/ 	.short	0x0000
        /*0028*/ 	.byte	0x00, 0xf0, 0xa1, 0x04


	//----- nvinfo : EIATTR_MAXREG_COUNT
	.align		4
.L_2793:
        /*002c*/ 	.byte	0x03, 0x1b
        /*002e*/ 	.short	0x00ff


	//----- nvinfo : EIATTR_NUM_BARRIERS
	.align		4
        /*0030*/ 	.byte	0x02, 0x4c
        /*0032*/ 	.byte	0x01
	.zero		1


	//----- nvinfo : EIATTR_MERCURY_ISA_VERSION
	.align		4
        /*0034*/ 	.byte	0x03, 0x5f
        /*0036*/ 	.short	0x0000


	//----- nvinfo : EIATTR_COOP_GROUP_MASK_REGIDS
	.align		4
        /*0038*/ 	.byte	0x04, 0x29
        /*003a*/ 	.short	(.L_2795 - .L_2794)


	//   ....[0]....
.L_2794:
        /*003c*/ 	.word	0xffffffff


	//   ....[1]....
        /*0040*/ 	.word	0xffffffff


	//   ....[2]....
        /*0044*/ 	.word	0xffffffff


	//   ....[3]....
        /*0048*/ 	.word	0xffffffff


	//   ....[4]....
        /*004c*/ 	.word	0xffffffff


	//   ....[5]....
        /*0050*/ 	.word	0xffffffff


	//   ....[6]....
        /*0054*/ 	.word	0xffffffff


	//   ....[7]....
        /*0058*/ 	.word	0xffffffff


	//   ....[8]....
        /*005c*/ 	.word	0xffffffff


	//   ....[9]....
        /*0060*/ 	.word	0xffffffff


	//   ....[10]....
        /*0064*/ 	.word	0xffffffff


	//   ....[11]....
        /*0068*/ 	.word	0xffffffff


	//   ....[12]....
        /*006c*/ 	.word	0xffffffff


	//   ....[13]....
        /*0070*/ 	.word	0xffffffff


	//   ....[14]....
        /*0074*/ 	.word	0xffffffff


	//   ....[15]....
        /*0078*/ 	.word	0xffffffff


	//   ....[16]....
        /*007c*/ 	.word	0xffffffff


	//   ....[17]....
        /*0080*/ 	.word	0xffffffff


	//   ....[18]....
        /*0084*/ 	.word	0xffffffff


	//   ....[19]....
        /*0088*/ 	.word	0xffffffff


	//----- nvinfo : EIATTR_COOP_GROUP_INSTR_OFFSETS
	.align		4
.L_2795:
        /*008c*/ 	.byte	0x04, 0x28
        /*008e*/ 	.short	(.L_2797 - .L_2796)


	//   ....[0]....
.L_2796:
        /*0090*/ 	.word	0x00002120


	//   ....[1]....
        /*0094*/ 	.word	0x00002140


	//   ....[2]....
        /*0098*/ 	.word	0x00002160


	//   ....[3]....
        /*009c*/ 	.word	0x00002180


	//   ....[4]....
        /*00a0*/ 	.word	0x000021a0


	//   ....[5]....
        /*00a4*/ 	.word	0x000021c0


	//   ....[6]....
        /*00a8*/ 	.word	0x000021e0


	//   ....[7]....
        /*00ac*/ 	.word	0x00002200


	//   ....[8]....
        /*00b0*/ 	.word	0x00002220


	//   ....[9]....
        /*00b4*/ 	.word	0x00002240


	//   ....[10]....
        /*00b8*/ 	.word	0x00005220


	//   ....[11]....
        /*00bc*/ 	.word	0x000052a0


	//   ....[12]....
        /*00c0*/ 	.word	0x00005320


	//   ....[13]....
        /*00c4*/ 	.word	0x00005390


	//   ....[14]....
        /*00c8*/ 	.word	0x00005410


	//   ....[15]....
        /*00cc*/ 	.word	0x00005480


	//   ....[16]....
        /*00d0*/ 	.word	0x00005500


	//   ....[17]....
        /*00d4*/ 	.word	0x00005570


	//   ....[18]....
        /*00d8*/ 	.word	0x000055f0


	//   ....[19]....
        /*00dc*/ 	.word	0x00005660


	//----- nvinfo : EIATTR_EXIT_INSTR_OFFSETS
	.align		4
.L_2797:
        /*00e0*/ 	.byte	0x04, 0x1c
        /*00e2*/ 	.short	(.L_2799 - .L_2798)


	//   ....[0]....
.L_2798:
        /*00e4*/ 	.word	0x00005140


	//   ....[1]....
        /*00e8*/ 	.word	0x000051c0


	//----- nvinfo : EIATTR_MAX_THREADS
	.align		4
.L_2799:
        /*00ec*/ 	.byte	0x04, 0x05
        /*00ee*/ 	.short	(.L_2801 - .L_2800)
.L_2800:
        /*00f0*/ 	.word	0x00000100
        /*00f4*/ 	.word	0x00000001
        /*00f8*/ 	.word	0x00000001


	//----- nvinfo : EIATTR_CRS_STACK_SIZE
	.align		4
.L_2801:
        /*00fc*/ 	.byte	0x04, 0x1e
        /*00fe*/ 	.short	(.L_2803 - .L_2802)
.L_2802:
        /*0100*/ 	.word	0x00000000
.L_2803:


//--------------------- .nv.info._ZN10layer_norm22ln_bwd_finalize_kernelINS_22Kernel_traits_finalizeILj8192E13__nv_bfloat16S2_fS2_fjLb0ELj1024ELj4ENS_18Kernel_traits_baseILj8192ES2_S2_fS2_fjLj1024EEEEELb0ELb1EEEvNS_9BwdParamsE --------------------------
	.section	.nv.info._ZN10layer_norm22ln_bwd_finalize_kernelINS_22Kernel_traits_finalizeILj8192E13__nv_bfloat16S2_fS2_fjLb0ELj1024ELj4ENS_18Kernel_traits_baseILj8192ES2_S2_fS2_fjLj1024EEEEELb0ELb1EEEvNS_9BwdParamsE,"",@"SHT_CUDA_INFO"
	.sectionflags	@""
	.align	4


	//----- nvinfo : EIATTR_CUDA_API_VERSION
	.align		4
        /*0000*/ 	.byte	0x04, 0x37
        /*0002*/ 	.short	(.L_2805 - .L_2804)
.L_2804:
        /*0004*/ 	.word	0x00000082


	//----- nvinfo : EIATTR_SW2861232_WAR
	.align		4
.L_2805:
        /*0008*/ 	.byte	0x01, 0x35
	.zero		2


	//----- nvinfo : EIATTR_PARAM_CBANK
	.align		4
        /*000c*/ 	.byte	0x04, 0x0a
        /*000e*/ 	.short	(.L_2807 - .L_2806)
	.align		4
.L_2806:
        /*0010*/ 	.word	index@(.nv.constant0._ZN10layer_norm22ln_bwd_finalize_kernelINS_22Kernel_traits_finalizeILj8192E13__nv_bfloat16S2_fS2_fjLb0ELj1024ELj4ENS_18Kernel_traits_baseILj8192ES2_S2_fS2_fjLj1024EEEEELb0ELb1EEEvNS_9BwdParamsE)
        /*0014*/ 	.short	0x0160
        /*0016*/ 	.short	0x0128


	//----- nvinfo : EIATTR_CBANK_PARAM_SIZE
	.align		4
.L_2807:
        /*0018*/ 	.byte	0x03, 0x19
        /*001a*/ 	.short	0x0128


	//----- nvinfo : EIATTR_KPARAM_INFO
	.align		4
        /*001c*/ 	.byte	0x04, 0x17
        /*001e*/ 	.short	(.L_2809 - .L_2808)
.L_2808:
        /*0020*/ 	.word	0x00000000
        /*0024*/ 	.short	0x0000
        /*0026*/ 	.short	0x0000
        /*0028*/ 	.byte	0x00, 0xf0, 0xa1, 0x04


	//----- nvinfo : EIATTR_MAXREG_COUNT
	.align		4
.L_2809:
        /*002c*/ 	.byte	0x03, 0x1b
        /*002e*/ 	.short	0x0040


	//----- nvinfo : EIATTR_NUM_BARRIERS
	.align		4
        /*0030*/ 	.byte	0x02, 0x4c
        /*0032*/ 	.byte	0x01
	.zero		1


	//----- nvinfo : EIATTR_MERCURY_ISA_VERSION
	.align		4
        /*0034*/ 	.byte	0x03, 0x5f
        /*0036*/ 	.short	0x0000


	//----- nvinfo : EIATTR_COOP_GROUP_MASK_REGIDS
	.align		4
        /*0038*/ 	.byte	0x04, 0x29
        /*003a*/ 	.short	(.L_2811 - .L_2810)


	//   ....[0]....
.L_2810:
        /*003c*/ 	.word	0xffffffff


	//   ....[1]....
        /*0040*/ 	.word	0xffffffff


	//   ....[2]....
        /*0044*/ 	.word	0xffffffff


	//   ....[3]....
        /*0048*/ 	.word	0xffffffff


	//   ....[4]....
        /*004c*/ 	.word	0xffffffff


	//   ....[5]....
        /*0050*/ 	.word	0xffffffff


	//   ....[6]....
        /*0054*/ 	.word	0xffffffff


	//   ....[7]....
        /*0058*/ 	.word	0xffffffff


	//   ....[8]....
        /*005c*/ 	.word	0xffffffff


	//   ....[9]....
        /*0060*/ 	.word	0xffffffff


	//   ....[10]....
        /*0064*/ 	.word	0xffffffff


	//   ....[11]....
        /*0068*/ 	.word	0xffffffff


	//   ....[12]....
        /*006c*/ 	.word	0xffffffff


	//   ....[13]....
        /*0070*/ 	.word	0xffffffff


	//   ....[14]....
        /*0074*/ 	.word	0xffffffff


	//   ....[15]....
        /*0078*/ 	.word	0xffffffff


	//   ....[16]....
        /*007c*/ 	.word	0xffffffff


	//   ....[17]....
        /*0080*/ 	.word	0xffffffff


	//   ....[18]....
        /*0084*/ 	.word	0xffffffff


	//   ....[19]....
        /*0088*/ 	.word	0xffffffff


	//----- nvinfo : EIATTR_COOP_GROUP_INSTR_OFFSETS
	.align		4
.L_2811:
        /*008c*/ 	.byte	0x04, 0x28
        /*008e*/ 	.short	(.L_2813 - .L_2812)


	//   ....[0]....
.L_2812:
        /*0090*/ 	.word	0x000007f0


	//   ....[1]....
        /*0094*/ 	.word	0x00000820


	//   ....[2]....
        /*0098*/ 	.word	0x00000840


	//   ....[3]....
        /*009c*/ 	.word	0x00000850


	//   ....[4]....
        /*00a0*/ 	.word	0x00000880


	//   ....[5]....
        /*00a4*/ 	.word	0x00000890


	//   ....[6]....
        /*00a8*/ 	.word	0x000008c0


	//   ....[7]....
        /*00ac*/ 	.word	0x000008d0


	//   ....[8]....
        /*00b0*/ 	.word	0x00000900


	//   ....[9]....
        /*00b4*/ 	.word	0x00000910


	//   ....[10]....
        /*00b8*/ 	.word	0x00000b00


	//   ....[11]....
        /*00bc*/ 	.word	0x00000b80


	//   ....[12]....
        /*00c0*/ 	.word	0x00000be0


	//   ....[13]....
        /*00c4*/ 	.word	0x00000c40


	//   ....[14]....
        /*00c8*/ 	.word	0x00000cb0


	//   ....[15]....
        /*00cc*/ 	.word	0x00000d20


	//   ....[16]....
        /*00d0*/ 	.word	0x00000d80


	//   ....[17]....
        /*00d4*/ 	.word	0x00000de0


	//   ....[18]....
        /*00d8*/ 	.word	0x00000e40


	//   ....[19]....
        /*00dc*/ 	.word	0x00000ea0


	//----- nvinfo : EIATTR_EXIT_INSTR_OFFSETS
	.align		4
.L_2813:
        /*00e0*/ 	.byte	0x04, 0x1c
        /*00e2*/ 	.short	(.L_2815 - .L_2814)


	//   ....[0]....
.L_2814:
        /*00e4*/ 	.word	0x00000070


	//   ....[1]....
        /*00e8*/ 	.word	0x00000aa0


	//----- nvinfo : EIATTR_MAX_THREADS
	.align		4
.L_2815:
        /*00ec*/ 	.byte	0x04, 0x05
        /*00ee*/ 	.short	(.L_2817 - .L_2816)
.L_2816:
        /*00f0*/ 	.word	0x00000400
        /*00f4*/ 	.word	0x00000001
        /*00f8*/ 	.word	0x00000001


	//----- nvinfo : EIATTR_CRS_STACK_SIZE
	.align		4
.L_2817:
        /*00fc*/ 	.byte	0x04, 0x1e
        /*00fe*/ 	.short	(.L_2819 - .L_2818)
.L_2818:
        /*0100*/ 	.word	0x00000000
.L_2819:


//--------------------- .nv.info._ZN10layer_norm13ln_bwd_kernelINS_13Kernel_traitsI13__nv_bfloat16S2_fS2_fjLj8192ELj1ELj1ELj8ELj16ENS_18Kernel_traits_baseILj8192ES2_S2_fS2_fjLj256EEEEELb1ELb0ELb1ELb1EEEvNS_9BwdParamsE --------------------------
	.section	.nv.info._ZN10layer_norm13ln_bwd_kernelINS_13Kernel_traitsI13__nv_bfloat16S2_fS2_fjLj8192ELj1ELj1ELj8ELj16ENS_18Kernel_traits_baseILj8192ES2_S2_fS2_fjLj256EEEEELb1ELb0ELb1ELb1EEEvNS_9BwdParamsE,"",@"SHT_CUDA_INFO"
	.sectionflags	@""
	.align	4


	//----- nvinfo : EIATTR_CUDA_API_VERSION
	.align		4
        /*0000*/ 	.byte	0x04, 0x37
        /*0002*/ 	.short	(.L_2821 - .L_2820)
.L_2820:
        /*0004*/ 	.word	0x00000082


	//----- nvinfo : EIATTR_SW2861232_WAR
	.align		4
.L_2821:
        /*0008*/ 	.byte	0x01, 0x35
	.zero		2


	//----- nvinfo : EIATTR_PARAM_CBANK
	.align		4
        /*000c*/ 	.byte	0x04, 0x0a
        /*000e*/ 	.short	(.L_2823 - .L_2822)
	.align		4
.L_2822:
        /*0010*/ 	.word	index@(.nv.constant0._ZN10layer_norm13ln_bwd_kernelINS_13Kernel_traitsI13__nv_bfloat16S2_fS2_fjLj8192ELj1ELj1ELj8ELj16ENS_18Kernel_traits_baseILj8192ES2_S2_fS2_fjLj256EEEEELb1ELb0ELb1ELb1EEEvNS_9BwdParamsE)
        /*0014*/ 	.short	0x0160
        /*0016*/ 	.short	0x0128


	//----- nvinfo : EIATTR_CBANK_PARAM_SIZE
	.align		4
.L_2823:
        /*0018*/ 	.byte	0x03, 0x19
        /*001a*/ 	.short	0x0128


	//----- nvinfo : EIATTR_KPARAM_INFO
	.align		4
        /*001c*/ 	.byte	0x04, 0x17
        /*001e*/ 	.short	(.L_2825 - .L_2824)
.L_2824:
        /*0020*/ 	.word	0x00000000
        /*0024*/ 	.short	0x0000
        /*0026*/ 	.short	0x0000
        /*0028*/ 	.byte	0x00, 0xf0, 0xa1, 0x04


	//----- nvinfo : EIATTR_MAXREG_COUNT
	.align		4
.L_2825:
        /*002c*/ 	.byte	0x03, 0x1b
        /*002e*/ 	.short	0x00ff


	//----- nvinfo : EIATTR_NUM_BARRIERS
	.align		4
        /*0030*/ 	.byte	0x02, 0x4c
        /*0032*/ 	.byte	0x01
	.zero		1


	//----- nvinfo : EIATTR_MERCURY_ISA_VERSION
	.align		4
        /*0034*/ 	.byte	0x03, 0x5f
        /*0036*/ 	.short	0x0000


	//----- nvinfo : EIATTR_COOP_GROUP_MASK_REGIDS
	.align		4
        /*0038*/ 	.byte	0x04, 0x29
        /*003a*/ 	.short	(.L_2827 - .L_2826)


	//   ....[0]....
.L_2826:
        /*003c*/ 	.word	0xffffffff


	//   ....[1]....
        /*0040*/ 	.word	0xffffffff


	//   ....[2]....
        /*0044*/ 	.word	0xffffffff


	//   ....[3]....
        /*0048*/ 	.word	0xffffffff


	//   ....[4]....
        /*004c*/ 	.word	0xffffffff


	//   ....[5]....
        /*0050*/ 	.word	0xffffffff


	//   ....[6]....
        /*0054*/ 	.word	0xffffffff


	//   ....[7]....
        /*0058*/ 	.word	0xffffffff


	//   ....[8]....
        /*005c*/ 	.word	0xffffffff


	//   ....[9]....
        /*0060*/ 	.word	0xffffffff


	//   ....[10]....
        /*0064*/ 	.word	0xffffffff


	//   ....[11]....
        /*0068*/ 	.word	0xffffffff


	//   ....[12]....
        /*006c*/ 	.word	0xffffffff


	//   ....[13]....
        /*0070*/ 	.word	0xffffffff


	//   ....[14]....
        /*0074*/ 	.word	0xffffffff


	//   ....[15]....
        /*0078*/ 	.word	0xffffffff


	//   ....[16]....
        /*007c*/ 	.word	0xffffffff


	//   ....[17]....
        /*0080*/ 	.word	0xffffffff


	//   ....[18]....
        /*0084*/ 	.word	0xffffffff


	//   ....[19]....
        /*0088*/ 	.word	0xffffffff


	//----- nvinfo : EIATTR_COOP_GROUP_INSTR_OFFSETS
	.align		4
.L_2827:
        /*008c*/ 	.byte	0x04, 0x28
        /*008e*/ 	.short	(.L_2829 - .L_2828)


	//   ....[0]....
.L_2828:
        /*0090*/ 	.word	0x00001f70


	//   ....[1]....
        /*0094*/ 	.word	0x00001f90


	//   ....[2]....
        /*0098*/ 	.word	0x00001fb0


	//   ....[3]....
        /*009c*/ 	.word	0x00001fd0


	//   ....[4]....
        /*00a0*/ 	.word	0x00001ff0


	//   ....[5]....
        /*00a4*/ 	.word	0x00002010


	//   ....[6]....
        /*00a8*/ 	.word	0x00002030


	//   ....[7]....
        /*00ac*/ 	.word	0x00002050


	//   ....[8]....
        /*00b0*/ 	.word	0x00002070


	//   ....[9]....
        /*00b4*/ 	.word	0x00002090


	//   ....[10]....
        /*00b8*/ 	.word	0x00004d80


	//   ....[11]....
        /*00bc*/ 	.word	0x00004e00


	//   ....[12]....
        /*00c0*/ 	.word	0x00004e80


	//   ....[13]....
        /*00c4*/ 	.word	0x00004ef0


	//   ....[14]....
        /*00c8*/ 	.word	0x00004f70


	//   ....[15]....
        /*00cc*/ 	.word	0x00004fe0


	//   ....[16]....
        /*00d0*/ 	.word	0x00005060


	//   ....[17]....
        /*00d4*/ 	.word	0x000050d0


	//   ....[18]....
        /*00d8*/ 	.word	0x00005150


	//   ....[19]....
        /*00dc*/ 	.word	0x000051c0


	//----- nvinfo : EIATTR_EXIT_INSTR_OFFSETS
	.align		4
.L_2829:
        /*00e0*/ 	.byte	0x04, 0x1c
        /*00e2*/ 	.short	(.L_2831 - .L_2830)


	//   ....[0]....
.L_2830:
        /*00e4*/ 	.word	0x00004d20


	//----- nvinfo : EIATTR_MAX_THREADS
	.align		4
.L_2831:
        /*00e8*/ 	.byte	0x04, 0x05
        /*00ea*/ 	.short	(.L_2833 - .L_2832)
.L_2832:
        /*00ec*/ 	.word	0x00000100
        /*00f0*/ 	.word	0x00000001
        /*00f4*/ 	.word	0x00000001


	//----- nvinfo : EIATTR_CRS_STACK_SIZE
	.align		4
.L_2833:
        /*00f8*/ 	.byte	0x04, 0x1e
        /*00fa*/ 	.short	(.L_2835 - .L_2834)
.L_2834:
        /*00fc*/ 	.word	0x00000000
.L_2835:


//--------------------- .nv.info._ZN10layer_norm13ln_bwd_kernelINS_13Kernel_traitsI13__nv_bfloat16S2_fS2_fjLj8192ELj1ELj1ELj8ELj16ENS_18Kernel_traits_baseILj8192ES2_S2_fS2_fjLj256EEEEELb1ELb1ELb0ELb0EEEvNS_9BwdParamsE --------------------------
	.section	.nv.info._ZN10layer_norm13ln_bwd_kernelINS_13Kernel_traitsI13__nv_bfloat16S2_fS2_fjLj8192ELj1ELj1ELj8ELj16ENS_18Kernel_traits_baseILj8192ES2_S2_fS2_fjLj256EEEEELb1ELb1ELb0ELb0EEEvNS_9BwdParamsE,"",@"SHT_CUDA_INFO"
	.sectionflags	@""
	.align	4


	//----- nvinfo : EIATTR_CUDA_API_VERSION
	.align		4
        /*0000*/ 	.byte	0x04, 0x37
        /*0002*/ 	.short	(.L_2837 - .L_2836)
.L_2836:
        /*0004*/ 	.word	0x00000082


	//----- nvinfo : EIATTR_SW2861232_WAR
	.align		4
.L_2837:
        /*0008*/ 	.byte	0x01, 0x35
	.zero		2


	//----- nvinfo : EIATTR_PARAM_CBANK
	.align		4
        /*000c*/ 	.byte	0x04, 0x0a
        /*000e*/ 	.short	(.L_2839 - .L_2838)
	.align		4
.L_2838:
        /*0010*/ 	.word	index@(.nv.constant0._ZN10layer_norm13ln_bwd_kernelINS_13Kernel_traitsI13__nv_bfloat16S2_fS2_fjLj8192ELj1ELj1ELj8ELj16ENS_18Kernel_traits_baseILj8192ES2_S2_fS2_fjLj256EEEEELb1ELb1ELb0ELb0EEEvNS_9BwdParamsE)
        /*0014*/ 	.short	0x0160
        /*0016*/ 	.short	0x0128


	//----- nvinfo : EIATTR_CBANK_PARAM_SIZE
	.align		4
.L_2839:
        /*0018*/ 	.byte	0x03, 0x19
        /*001a*/ 	.short	0x0128


	//----- nvinfo : EIATTR_KPARAM_INFO
	.align		4
        /*001c*/ 	.byte	0x04, 0x17
        /*001e*/ 	.short	(.L_2841 - .L_2840)
.L_2840:
        /*0020*/ 	.word	0x00000000
        /*0024*/ 	.short	0x0000
        /*0026*/ 	.short	0x0000
        /*0028*/ 	.byte	0x00, 0xf0, 0xa1, 0x04


	//----- nvinfo : EIATTR_MAXREG_COUNT
	.align		4
.L_2841:
        /*002c*/ 	.byte	0x03, 0x1b
        /*002e*/ 	.short	0x00ff


	//----- nvinfo : EIATTR_NUM_BARRIERS
	.align		4
        /*0030*/ 	.byte	0x02, 0x4c
        /*0032*/ 	.byte	0x01
	.zero		1


	//----- nvinfo : EIATTR_ANNOTATIONS
	.align		4
        /*0034*/ 	.byte	0x04, 0x55
        /*0036*/ 	.short	(.L_2843 - .L_2842)


	//   ....[0]....
.L_2842:
        /* <DEDUP_REMOVED lines=40> */


	//----- nvinfo : EIATTR_MERCURY_ISA_VERSION
	.align		4
.L_2843:
        /*02a8*/ 	.byte	0x03, 0x5f
        /*02aa*/ 	.short	0x0000


	//----- nvinfo : EIATTR_COOP_GROUP_MASK_REGIDS
	.align		4
        /*02ac*/ 	.byte	0x04, 0x29
        /*02ae*/ 	.short	(.L_2845 - .L_2844)


	//   ....[0]....
.L_2844:
        /*02b0*/ 	.word	0xffffffff


	//   ....[1]....
        /*02b4*/ 	.word	0xffffffff


	//   ....[2]....
        /*02b8*/ 	.word	0xffffffff


	//   ....[3]....
        /*02bc*/ 	.word	0xffffffff


	//   ....[4]....
        /*02c0*/ 	.word	0xffffffff


	//   ....[5]....
        /*02c4*/ 	.word	0xffffffff


	//   ....[6]....
        /*02c8*/ 	.word	0xffffffff


	//   ....[7]....
        /*02cc*/ 	.word	0xffffffff


	//   ....[8]....
        /*02d0*/ 	.word	0xffffffff


	//   ....[9]....
        /*02d4*/ 	.word	0xffffffff


	//   ....[10]....
        /*02d8*/ 	.word	0xffffffff


	//   ....[11]....
        /*02dc*/ 	.word	0xffffffff


	//   ....[12]....
        /*02e0*/ 	.word	0xffffffff


	//   ....[13]....
        /*02e4*/ 	.word	0xffffffff


	//   ....[14]....
        /*02e8*/ 	.word	0xffffffff


	//   ....[15]....
        /*02ec*/ 	.word	0xffffffff


	//   ....[16]....
        /*02f0*/ 	.word	0xffffffff


	//   ....[17]....
        /*02f4*/ 	.word	0xffffffff


	//   ....[18]....
        /*02f8*/ 	.word	0xffffffff


	//   ....[19]....
        /*02fc*/ 	.word	0xffffffff


	//----- nvinfo : EIATTR_COOP_GROUP_INSTR_OFFSETS
	.align		4
.L_2845:
        /*0300*/ 	.byte	0x04, 0x28
        /*0302*/ 	.short	(.L_2847 - .L_2846)


	//   ....[0]....
.L_2846:
        /*0304*/ 	.word	0x000024f0


	//   ....[1]....
        /*0308*/ 	.word	0x00002510


	//   ....[2]....
        /*030c*/ 	.word	0x00002540


	//   ....[3]....
        /*0310*/ 	.word	0x00002560


	//   ....[4]....
        /*0314*/ 	.word	0x00002580


	//   ....[5]....
        /*0318*/ 	.word	0x000025a0


	//   ....[6]....
        /*031c*/ 	.word	0x000025b0


	//   ....[7]....
        /*0320*/ 	.word	0x000025e0


	//   ....[8]....
        /*0324*/ 	.word	0x000025f0


	//   ....[9]....
        /*0328*/ 	.word	0x00002610


	//   ....[10]....
        /*032c*/ 	.word	0x00004fd0


	//   ....[11]....
        /*0330*/ 	.word	0x00005050


	//   ....[12]....
        /*0334*/ 	.word	0x000050d0


	//   ....[13]....
        /*0338*/ 	.word	0x00005140


	//   ....[14]....
        /*033c*/ 	.word	0x000051c0


	//   ....[15]....
        /*0340*/ 	.word	0x00005230


	//   ....[16]....
        /*0344*/ 	.word	0x000052b0


	//   ....[17]....
        /*0348*/ 	.word	0x00005320


	//   ....[18]....
        /*034c*/ 	.word	0x000053a0


	//   ....[19]....
        /*0350*/ 	.word	0x00005410


	//----- nvinfo : EIATTR_EXIT_INSTR_OFFSETS
	.align		4
.L_2847:
        /*0354*/ 	.byte	0x04, 0x1c
        /*0356*/ 	.short	(.L_2849 - .L_2848)


	//   ....[0]....
.L_2848:
        /*0358*/ 	.word	0x00004ec0


	//   ....[1]....
        /*035c*/ 	.word	0x00004f70


	//----- nvinfo : EIATTR_MAX_THREADS
	.align		4
.L_2849:
        /*0360*/ 	.byte	0x04, 0x05
        /*0362*/ 	.short	(.L_2851 - .L_2850)
.L_2850:
        /*0364*/ 	.word	0x00000100
        /*0368*/ 	.word	0x00000001
        /*036c*/ 	.word	0x00000001


	//----- nvinfo : EIATTR_CRS_STACK_SIZE
	.align		4
.L_2851:
        /*0370*/ 	.byte	0x04, 0x1e
        /*0372*/ 	.short	(.L_2853 - .L_2852)
.L_2852:
        /*0374*/ 	.word	0x00000000
.L_2853:


//--------------------- .nv.info._ZN10layer_norm13ln_bwd_kernelINS_13Kernel_traitsI13__nv_bfloat16S2_fS2_fjLj8192ELj1ELj1ELj8ELj16ENS_18Kernel_traits_baseILj8192ES2_S2_fS2_fjLj256EEEEELb1ELb1ELb0ELb1EEEvNS_9BwdParamsE --------------------------
	.section	.nv.info._ZN10layer_norm13ln_bwd_kernelINS_13Kernel_traitsI13__nv_bfloat16S2_fS2_fjLj8192ELj1ELj1ELj8ELj16ENS_18Kernel_traits_baseILj8192ES2_S2_fS2_fjLj256EEEEELb1ELb1ELb0ELb1EEEvNS_9BwdParamsE,"",@"SHT_CUDA_INFO"
	.sectionflags	@""
	.align	4


	//----- nvinfo : EIATTR_CUDA_API_VERSION
	.align		4
        /*0000*/ 	.byte	0x04, 0x37
        /*0002*/ 	.short	(.L_2855 - .L_2854)
.L_2854:
        /*0004*/ 	.word	0x00000082


	//----- nvinfo : EIATTR_SW2861232_WAR
	.align		4
.L_2855:
        /*0008*/ 	.byte	0x01, 0x35
	.zero		2


	//----- nvinfo : EIATTR_PARAM_CBANK
	.align		4
        /*000c*/ 	.byte	0x04, 0x0a
        /*000e*/ 	.short	(.L_2857 - .L_2856)
	.align		4
.L_2856:
        /*0010*/ 	.word	index@(.nv.constant0._ZN10layer_norm13ln_bwd_kernelINS_13Kernel_traitsI13__nv_bfloat16S2_fS2_fjLj8192ELj1ELj1ELj8ELj16ENS_18Kernel_traits_baseILj8192ES2_S2_fS2_fjLj256EEEEELb1ELb1ELb0ELb1EEEvNS_9BwdParamsE)
        /*0014*/ 	.short	0x0160
        /*0016*/ 	.short	0x0128


	//----- nvinfo : EIATTR_CBANK_PARAM_SIZE
	.align		4
.L_2857:
        /*0018*/ 	.byte	0x03, 0x19
        /*001a*/ 	.short	0x0128


	//----- nvinfo : EIATTR_KPARAM_INFO
	.align		4
        /*001c*/ 	.byte	0x04, 0x17
        /*001e*/ 	.short	(.L_2859 - .L_2858)
.L_2858:
        /*0020*/ 	.word	0x00000000
        /*0024*/ 	.short	0x0000
        /*0026*/ 	.short	0x0000
        /*0028*/ 	.byte	0x00, 0xf0, 0xa1, 0x04


	//----- nvinfo : EIATTR_MAXREG_COUNT
	.align		4
.L_2859:
        /*002c*/ 	.byte	0x03, 0x1b
        /*002e*/ 	.short	0x00ff


	//----- nvinfo : EIATTR_NUM_BARRIERS
	.align		4
        /*0030*/ 	.byte	0x02, 0x4c
        /*0032*/ 	.byte	0x01
	.zero		1


	//----- nvinfo : EIATTR_ANNOTATIONS
	.align		4
        /*0034*/ 	.byte	0x04, 0x55
        /*0036*/ 	.short	(.L_2861 - .L_2860)


	//   ....[0]....
.L_2860:
        /* <DEDUP_REMOVED lines=24> */


	//----- nvinfo : EIATTR_MERCURY_ISA_VERSION
	.align		4
.L_2861:
        /*01a8*/ 	.byte	0x03, 0x5f
        /*01aa*/ 	.short	0x0000


	//----- nvinfo : EIATTR_COOP_GROUP_MASK_REGIDS
	.align		4
        /*01ac*/ 	.byte	0x04, 0x29
        /*01ae*/ 	.short	(.L_2863 - .L_2862)


	//   ....[0]....
.L_2862:
        /*01b0*/ 	.word	0xffffffff


	//   ....[1]....
        /*01b4*/ 	.word	0xffffffff


	//   ....[2]....
        /*01b8*/ 	.word	0xffffffff


	//   ....[3]....
        /*01bc*/ 	.word	0xffffffff


	//   ....[4]....
        /*01c0*/ 	.word	0xffffffff


	//   ....[5]....
        /*01c4*/ 	.word	0xffffffff


	//   ....[6]....
        /*01c8*/ 	.word	0xffffffff


	//   ....[7]....
        /*01cc*/ 	.word	0xffffffff


	//   ....[8]....
        /*01d0*/ 	.word	0xffffffff


	//   ....[9]....
        /*01d4*/ 	.word	0xffffffff


	//   ....[10]....
        /*01d8*/ 	.word	0xffffffff


	//   ....[11]....
        /*01dc*/ 	.word	0xffffffff


	//   ....[12]....
        /*01e0*/ 	.word	0xffffffff


	//   ....[13]....
        /*01e4*/ 	.word	0xffffffff


	//   ....[14]....
        /*01e8*/ 	.word	0xffffffff


	//   ....[15]....
        /*01ec*/ 	.word	0xffffffff


	//   ....[16]....
        /*01f0*/ 	.word	0xffffffff


	//   ....[17]....
        /*01f4*/ 	.word	0xffffffff


	//   ....[18]....
        /*01f8*/ 	.word	0xffffffff


	//   ....[19]....
        /*01fc*/ 	.word	0xffffffff


	//----- nvinfo : EIATTR_COOP_GROUP_INSTR_OFFSETS
	.align		4
.L_2863:
        /*0200*/ 	.byte	0x04, 0x28
        /*0202*/ 	.short	(.L_2865 - .L_2864)


	//   ....[0]....
.L_2864:
        /*0204*/ 	.word	0x00002170


	//   ....[1]....
        /*0208*/ 	.word	0x00002190


	//   ....[2]....
        /*020c*/ 	.word	0x000021c0


	//   ....[3]....
        /*0210*/ 	.word	0x000021e0


	//   ....[4]....
        /*0214*/ 	.word	0x00002200


	//   ....[5]....
        /*0218*/ 	.word	0x00002220


	//   ....[6]....
        /*021c*/ 	.word	0x00002240


	//   ....[7]....
        /*0220*/ 	.word	0x00002260


	//   ....[8]....
        /*0224*/ 	.word	0x00002270


	//   ....[9]....
        /*0228*/ 	.word	0x00002290


	//   ....[10]....
        /*022c*/ 	.word	0x00004eb0


	//   ....[11]....
        /*0230*/ 	.word	0x00004f30


	//   ....[12]....
        /*0234*/ 	.word	0x00004fb0


	//   ....[13]....
        /*0238*/ 	.word	0x00005020


	//   ....[14]....
        /*023c*/ 	.word	0x000050a0


	//   ....[15]....
        /*0240*/ 	.word	0x00005110


	//   ....[16]....
        /*0244*/ 	.word	0x00005190


	//   ....[17]....
        /*0248*/ 	.word	0x00005200


	//   ....[18]....
        /*024c*/ 	.word	0x00005280


	//   ....[19]....
        /*0250*/ 	.word	0x000052f0


	//----- nvinfo : EIATTR_EXIT_INSTR_OFFSETS
	.align		4
.L_2865:
        /*0254*/ 	.byte	0x04, 0x1c
        /*0256*/ 	.short	(.L_2867 - .L_2866)


	//   ....[0]....
.L_2866:
        /*0258*/ 	.word	0x00004e50


	//----- nvinfo : EIATTR_MAX_THREADS
	.align		4
.L_2867:
        /*025c*/ 	.byte	0x04, 0x05
        /*025e*/ 	.short	(.L_2869 - .L_2868)
.L_2868:
        /*0260*/ 	.word	0x00000100
        /*0264*/ 	.word	0x00000001
        /*0268*/ 	.word	0x00000001


	//----- nvinfo : EIATTR_CRS_STACK_SIZE
	.align		4
.L_2869:
        /*026c*/ 	.byte	0x04, 0x1e
        /*026e*/ 	.short	(.L_2871 - .L_2870)
.L_2870:
        /*0270*/ 	.word	0x00000000
.L_2871:


//--------------------- .nv.info._ZN10layer_norm22ln_bwd_finalize_kernelINS_22Kernel_traits_finalizeILj8192E13__nv_bfloat16S2_fS2_fjLb1ELj1024ELj4ENS_18Kernel_traits_baseILj8192ES2_S2_fS2_fjLj1024EEEEELb1ELb0EEEvNS_9BwdParamsE --------------------------
	.section	.nv.info._ZN10layer_norm22ln_bwd_finalize_kernelINS_22Kernel_traits_finalizeILj8192E13__nv_bfloat16S2_fS2_fjLb1ELj1024ELj4ENS_18Kernel_traits_baseILj8192ES2_S2_fS2_fjLj1024EEEEELb1ELb0EEEvNS_9BwdParamsE,"",@"SHT_CUDA_INFO"
	.sectionflags	@""
	.align	4


	//----- nvinfo : EIATTR_CUDA_API_VERSION
	.align		4
        /*0000*/ 	.byte	0x04, 0x37
        /*0002*/ 	.short	(.L_2873 - .L_2872)
.L_2872:
        /*0004*/ 	.word	0x00000082


	//----- nvinfo : EIATTR_SW2861232_WAR
	.align		4
.L_2873:
        /*0008*/ 	.byte	0x01, 0x35
	.zero		2


	//----- nvinfo : EIATTR_PARAM_CBANK
	.align		4
        /*000c*/ 	.byte	0x04, 0x0a
        /*000e*/ 	.short	(.L_2875 - .L_2874)
	.align		4
.L_2874:
        /*0010*/ 	.word	index@(.nv.constant0._ZN10layer_norm22ln_bwd_finalize_kernelINS_22Kernel_traits_finalizeILj8192E13__nv_bfloat16S2_fS2_fjLb1ELj1024ELj4ENS_18Kernel_traits_baseILj8192ES2_S2_fS2_fjLj1024EEEEELb1ELb0EEEvNS_9BwdParamsE)
        /*0014*/ 	.short	0x0160
        /*0016*/ 	.short	0x0128


	//----- nvinfo : EIATTR_CBANK_PARAM_SIZE
	.align		4
.L_2875:
        /*0018*/ 	.byte	0x03, 0x19
        /*001a*/ 	.short	0x0128


	//----- nvinfo : EIATTR_KPARAM_INFO
	.align		4
        /*001c*/ 	.byte	0x04, 0x17
        /*001e*/ 	.short	(.L_2877 - .L_2876)
.L_2876:
        /*0020*/ 	.word	0x00000000
        /*0024*/ 	.short	0x0000
        /*0026*/ 	.short	0x0000
        /*0028*/ 	.byte	0x00, 0xf0, 0xa1, 0x04


	//----- nvinfo : EIATTR_MAXREG_COUNT
	.align		4
.L_2877:
        /*002c*/ 	.byte	0x03, 0x1b
        /*002e*/ 	.short	0x0040


	//----- nvinfo : EIATTR_NUM_BARRIERS
	.align		4
        /*0030*/ 	.byte	0x02, 0x4c
        /*0032*/ 	.byte	0x01
	.zero		1


	//----- nvinfo : EIATTR_MERCURY_ISA_VERSION
	.align		4
        /*0034*/ 	.byte	0x03, 0x5f
        /*0036*/ 	.short	0x0000


	//----- nvinfo : EIATTR_COOP_GROUP_MASK_REGIDS
	.align		4
        /*0038*/ 	.byte	0x04, 0x29
        /*003a*/ 	.short	(.L_2879 - .L_2878)


	//   ....[0]....
.L_2878:
        /*003c*/ 	.word	0xffffffff


	//   ....[1]....
        /*0040*/ 	.word	0xffffffff


	//   ....[2]....
        /*0044*/ 	.word	0xffffffff


	//   ....[3]....
        /*0048*/ 	.word	0xffffffff


	//   ....[4]....
        /*004c*/ 	.word	0xffffffff


	//   ....[5]....
        /*0050*/ 	.word	0xffffffff


	//   ....[6]....
        /*0054*/ 	.word	0xffffffff


	//   ....[7]....
        /*0058*/ 	.word	0xffffffff


	//   ....[8]....
        /*005c*/ 	.word	0xffffffff


	//   ....[9]....
        /*0060*/ 	.word	0xffffffff


	//   ....[10]....
        /*0064*/ 	.word	0xffffffff


	//   ....[11]....
        /*0068*/ 	.word	0xffffffff


	//   ....[12]....
        /*006c*/ 	.word	0xffffffff


	//   ....[13]....
        /*0070*/ 	.word	0xffffffff


	//   ....[14]....
        /*0074*/ 	.word	0xffffffff


	//   ....[15]....
        /*0078*/ 	.word	0xffffffff


	//   ....[16]....
        /*007c*/ 	.word	0xffffffff


	//   ....[17]....
        /*0080*/ 	.word	0xffffffff


	//   ....[18]....
        /*0084*/ 	.word	0xffffffff


	//   ....[19]....
        /*0088*/ 	.word	0xffffffff


	//   ....[20]....
        /*008c*/ 	.word	0xffffffff


	//   ....[21]....
        /*0090*/ 	.word	0xffffffff


	//   ....[22]....
        /*0094*/ 	.word	0xffffffff


	//   ....[23]....
        /*0098*/ 	.word	0xffffffff


	//   ....[24]....
        /*009c*/ 	.word	0xffffffff


	//   ....[25]....
        /*00a0*/ 	.word	0xffffffff


	//   ....[26]....
        /*00a4*/ 	.word	0xffffffff


	//   ....[27]....
        /*00a8*/ 	.word	0xffffffff


	//   ....[28]....
        /*00ac*/ 	.word	0xffffffff


	//   ....[29]....
        /*00b0*/ 	.word	0xffffffff


	//----- nvinfo : EIATTR_COOP_GROUP_INSTR_OFFSETS
	.align		4
.L_2879:
        /*00b4*/ 	.byte	0x04, 0x28
        /*00b6*/ 	.short	(.L_2881 - .L_2880)


	//   ....[0]....
.L_2880:
        /*00b8*/ 	.word	0x000009d0


	//   ....[1]....
        /*00bc*/ 	.word	0x00000a00


	//   ....[2]....
        /*00c0*/ 	.word	0x00000a10


	//   ....[3]....
        /*00c4*/ 	.word	0x00000a30


	//   ....[4]....
        /*00c8*/ 	.word	0x00000a50


	//   ....[5]....
        /*00cc*/ 	.word	0x00000a60


	//   ....[6]....
        /*00d0*/ 	.word	0x00000a90


	//   ....[7]....
        /*00d4*/ 	.word	0x00000ab0


	//   ....[8]....
        /*00d8*/ 	.word	0x00000ac0


	//   ....[9]....
        /*00dc*/ 	.word	0x00000af0


	//   ....[10]....
        /*00e0*/ 	.word	0x00000b10


	//   ....[11]....
        /*00e4*/ 	.word	0x00000b20


	//   ....[12]....
        /*00e8*/ 	.word	0x00000b50


	//   ....[13]....
        /*00ec*/ 	.word	0x00000b70


	//   ....[14]....
        /*00f0*/ 	.word	0x00000b80


	//   ....[15]....
        /*00f4*/ 	.word	0x00000e20


	//   ....[16]....
        /*00f8*/ 	.word	0x00000e80


	//   ....[17]....
        /*00fc*/ 	.word	0x00000ee0


	//   ....[18]....
        /*0100*/ 	.word	0x00000f40


	//   ....[19]....
        /*0104*/ 	.word	0x00000fb0


	//   ....[20]....
        /*0108*/ 	.word	0x00001020


	//   ....[21]....
        /*010c*/ 	.word	0x00001080


	//   ....[22]....
        /*0110*/ 	.word	0x000010e0


	//   ....[23]....
        /*0114*/ 	.word	0x00001140


	//   ....[24]....
        /*0118*/ 	.word	0x000011b0


	//   ....[25]....
        /*011c*/ 	.word	0x00001220


	//   ....[26]....
        /*0120*/ 	.word	0x00001280


	//   ....[27]....
        /*0124*/ 	.word	0x000012e0


	//   ....[28]....
        /*0128*/ 	.word	0x00001340


	//   ....[29]....
        /*012c*/ 	.word	0x000013a0


	//----- nvinfo : EIATTR_EXIT_INSTR_OFFSETS
	.align		4
.L_2881:
        /*0130*/ 	.byte	0x04, 0x1c
        /*0132*/ 	.short	(.L_2883 - .L_2882)


	//   ....[0]....
.L_2882:
        /*0134*/ 	.word	0x00000070


	//   ....[1]....
        /*0138*/ 	.word	0x00000dc0


	//----- nvinfo : EIATTR_MAX_THREADS
	.align		4
.L_2883:
        /*013c*/ 	.byte	0x04, 0x05
        /*013e*/ 	.short	(.L_2885 - .L_2884)
.L_2884:
        /*0140*/ 	.word	0x00000400
        /*0144*/ 	.word	0x00000001
        /*0148*/ 	.word	0x00000001


	//----- nvinfo : EIATTR_CRS_STACK_SIZE
	.align		4
.L_2885:
        /*014c*/ 	.byte	0x04, 0x1e
        /*014e*/ 	.short	(.L_2887 - .L_2886)
.L_2886:
        /*0150*/ 	.word	0x00000000
.L_2887:


//--------------------- .nv.info._ZN10layer_norm13ln_bwd_kernelINS_13Kernel_traitsI13__nv_bfloat16S2_fS2_fjLj8192ELj1ELj1ELj8ELj16ENS_18Kernel_traits_baseILj8192ES2_S2_fS2_fjLj256EEEEELb1ELb1ELb1ELb0EEEvNS_9BwdParamsE --------------------------
	.section	.nv.info._ZN10layer_norm13ln_bwd_kernelINS_13Kernel_traitsI13__nv_bfloat16S2_fS2_fjLj8192ELj1ELj1ELj8ELj16ENS_18Kernel_traits_baseILj8192ES2_S2_fS2_fjLj256EEEEELb1ELb1ELb1ELb0EEEvNS_9BwdParamsE,"",@"SHT_CUDA_INFO"
	.sectionflags	@""
	.align	4


	//----- nvinfo : EIATTR_CUDA_API_VERSION
	.align		4
        /*0000*/ 	.byte	0x04, 0x37
        /*0002*/ 	.short	(.L_2889 - .L_2888)
.L_2888:
        /*0004*/ 	.word	0x00000082


	//----- nvinfo : EIATTR_SW2861232_WAR
	.align		4
.L_2889:
        /*0008*/ 	.byte	0x01, 0x35
	.zero		2


	//----- nvinfo : EIATTR_PARAM_CBANK
	.align		4
        /*000c*/ 	.byte	0x04, 0x0a
        /*000e*/ 	.short	(.L_2891 - .L_2890)
	.align		4
.L_2890:
        /*0010*/ 	.word	index@(.nv.constant0._ZN10layer_norm13ln_bwd_kernelINS_13Kernel_traitsI13__nv_bfloat16S2_fS2_fjLj8192ELj1ELj1ELj8ELj16ENS_18Kernel_traits_baseILj8192ES2_S2_fS2_fjLj256EEEEELb1ELb1ELb1ELb0EEEvNS_9BwdParamsE)
        /*0014*/ 	.short	0x0160
        /*0016*/ 	.short	0x0128


	//----- nvinfo : EIATTR_CBANK_PARAM_SIZE
	.align		4
.L_2891:
        /*0018*/ 	.byte	0x03, 0x19
        /*001a*/ 	.short	0x0128


	//----- nvinfo : EIATTR_KPARAM_INFO
	.align		4
        /*001c*/ 	.byte	0x04, 0x17
        /*001e*/ 	.short	(.L_2893 - .L_2892)
.L_2892:
        /*0020*/ 	.word	0x00000000
        /*0024*/ 	.short	0x0000
        /*0026*/ 	.short	0x0000
        /*0028*/ 	.byte	0x00, 0xf0, 0xa1, 0x04


	//----- nvinfo : EIATTR_MAXREG_COUNT
	.align		4
.L_2893:
        /*002c*/ 	.byte	0x03, 0x1b
        /*002e*/ 	.short	0x00ff


	//----- nvinfo : EIATTR_NUM_BARRIERS
	.align		4
        /*0030*/ 	.byte	0x02, 0x4c
        /*0032*/ 	.byte	0x01
	.zero		1


	//----- nvinfo : EIATTR_ANNOTATIONS
	.align		4
        /*0034*/ 	.byte	0x04, 0x55
        /*0036*/ 	.short	(.L_2895 - .L_2894)


	//   ....[0]....
.L_2894:
        /* <DEDUP_REMOVED lines=56> */


	//----- nvinfo : EIATTR_MERCURY_ISA_VERSION
	.align		4
.L_2895:
        /*03a8*/ 	.byte	0x03, 0x5f
        /*03aa*/ 	.short	0x0000


	//----- nvinfo : EIATTR_COOP_GROUP_MASK_REGIDS
	.align		4
        /*03ac*/ 	.byte	0x04, 0x29
        /*03ae*/ 	.short	(.L_2897 - .L_2896)


	//   ....[0]....
.L_2896:
        /*03b0*/ 	.word	0xffffffff


	//   ....[1]....
        /*03b4*/ 	.word	0xffffffff


	//   ....[2]....
        /*03b8*/ 	.word	0xffffffff


	//   ....[3]....
        /*03bc*/ 	.word	0xffffffff


	//   ....[4]....
        /*03c0*/ 	.word	0xffffffff


	//   ....[5]....
        /*03c4*/ 	.word	0xffffffff


	//   ....[6]....
        /*03c8*/ 	.word	0xffffffff


	//   ....[7]....
        /*03cc*/ 	.word	0xffffffff


	//   ....[8]....
        /*03d0*/ 	.word	0xffffffff


	//   ....[9]....
        /*03d4*/ 	.word	0xffffffff


	//   ....[10]....
        /*03d8*/ 	.word	0xffffffff


	//   ....[11]....
        /*03dc*/ 	.word	0xffffffff


	//   ....[12]....
        /*03e0*/ 	.word	0xffffffff


	//   ....[13]....
        /*03e4*/ 	.word	0xffffffff


	//   ....[14]....
        /*03e8*/ 	.word	0xffffffff


	//   ....[15]....
        /*03ec*/ 	.word	0xffffffff


	//   ....[16]....
        /*03f0*/ 	.word	0xffffffff


	//   ....[17]....
        /*03f4*/ 	.word	0xffffffff


	//   ....[18]....
        /*03f8*/ 	.word	0xffffffff


	//   ....[19]....
        /*03fc*/ 	.word	0xffffffff


	//----- nvinfo : EIATTR_COOP_GROUP_INSTR_OFFSETS
	.align		4
.L_2897:
        /*0400*/ 	.byte	0x04, 0x28
        /*0402*/ 	.short	(.L_2899 - .L_2898)


	//   ....[0]....
.L_2898:
        /*0404*/ 	.word	0x00002aa0


	//   ....[1]....
        /*0408*/ 	.word	0x00002ac0


	//   ....[2]....
        /*040c*/ 	.word	0x00002af0


	//   ....[3]....
        /*0410*/ 	.word	0x00002b10


	//   ....[4]....
        /*0414*/ 	.word	0x00002b30


	//   ....[5]....
        /*0418*/ 	.word	0x00002b50


	//   ....[6]....
        /*041c*/ 	.word	0x00002b60


	//   ....[7]....
        /*0420*/ 	.word	0x00002b90


	//   ....[8]....
        /*0424*/ 	.word	0x00002ba0


	//   ....[9]....
        /*0428*/ 	.word	0x00002bc0


	//   ....[10]....
        /*042c*/ 	.word	0x00007390


	//   ....[11]....
        /*0430*/ 	.word	0x00007410


	//   ....[12]....
        /*0434*/ 	.word	0x00007490


	//   ....[13]....
        /*0438*/ 	.word	0x00007500


	//   ....[14]....
        /*043c*/ 	.word	0x00007580


	//   ....[15]....
        /*0440*/ 	.word	0x000075f0


	//   ....[16]....
        /*0444*/ 	.word	0x00007670


	//   ....[17]....
        /*0448*/ 	.word	0x000076e0


	//   ....[18]....
        /*044c*/ 	.word	0x00007760


	//   ....[19]....
        /*0450*/ 	.word	0x000077d0


	//----- nvinfo : EIATTR_EXIT_INSTR_OFFSETS
	.align		4
.L_2899:
        /*0454*/ 	.byte	0x04, 0x1c
        /*0456*/ 	.short	(.L_2901 - .L_2900)


	//   ....[0]....
.L_2900:
        /*0458*/ 	.word	0x00007280


	//   ....[1]....
        /*045c*/ 	.word	0x00007330


	//----- nvinfo : EIATTR_MAX_THREADS
	.align		4
.L_2901:
        /*0460*/ 	.byte	0x04, 0x05
        /*0462*/ 	.short	(.L_2903 - .L_2902)
.L_2902:
        /*0464*/ 	.word	0x00000100
        /*0468*/ 	.word	0x00000001
        /*046c*/ 	.word	0x00000001


	//----- nvinfo : EIATTR_CRS_STACK_SIZE
	.align		4
.L_2903:
        /*0470*/ 	.byte	0x04, 0x1e
        /*0472*/ 	.short	(.L_2905 - .L_2904)
.L_2904:
        /*0474*/ 	.word	0x00000000
.L_2905:


//--------------------- .nv.info._ZN10layer_norm22ln_bwd_finalize_kernelINS_22Kernel_traits_finalizeILj8192E13__nv_bfloat16S2_fS2_fjLb1ELj1024ELj4ENS_18Kernel_traits_baseILj8192ES2_S2_fS2_fjLj1024EEEEELb1ELb1EEEvNS_9BwdParamsE --------------------------
	.section	.nv.info._ZN10layer_norm22ln_bwd_finalize_kernelINS_22Kernel_traits_finalizeILj8192E13__nv_bfloat16S2_fS2_fjLb1ELj1024ELj4ENS_18Kernel_traits_baseILj8192ES2_S2_fS2_fjLj1024EEEEELb1ELb1EEEvNS_9BwdParamsE,"",@"SHT_CUDA_INFO"
	.sectionflags	@""
	.align	4


	//----- nvinfo : EIATTR_CUDA_API_VERSION
	.align		4
        /*0000*/ 	.byte	0x04, 0x37
        /*0002*/ 	.short	(.L_2907 - .L_2906)
.L_2906:
        /*0004*/ 	.word	0x00000082


	//----- nvinfo : EIATTR_SW2861232_WAR
	.align		4
.L_2907:
        /*0008*/ 	.byte	0x01, 0x35
	.zero		2


	//----- nvinfo : EIATTR_PARAM_CBANK
	.align		4
        /*000c*/ 	.byte	0x04, 0x0a
        /*000e*/ 	.short	(.L_2909 - .L_2908)
	.align		4
.L_2908:
        /*0010*/ 	.word	index@(.nv.constant0._ZN10layer_norm22ln_bwd_finalize_kernelINS_22Kernel_traits_finalizeILj8192E13__nv_bfloat16S2_fS2_fjLb1ELj1024ELj4ENS_18Kernel_traits_baseILj8192ES2_S2_fS2_fjLj1024EEEEELb1ELb1EEEvNS_9BwdParamsE)
        /*0014*/ 	.short	0x0160
        /*0016*/ 	.short	0x0128


	//----- nvinfo : EIATTR_CBANK_PARAM_SIZE
	.align		4
.L_2909:
        /*0018*/ 	.byte	0x03, 0x19
        /*001a*/ 	.short	0x0128


	//----- nvinfo : EIATTR_KPARAM_INFO
	.align		4
        /*001c*/ 	.byte	0x04, 0x17
        /*001e*/ 	.short	(.L_2911 - .L_2910)
.L_2910:
        /*0020*/ 	.word	0x00000000
        /*0024*/ 	.short	0x0000
        /*0026*/ 	.short	0x0000
        /*0028*/ 	.byte	0x00, 0xf0, 0xa1, 0x04


	//----- nvinfo : EIATTR_MAXREG_COUNT
	.align		4
.L_2911:
        /*002c*/ 	.byte	0x03, 0x1b
        /*002e*/ 	.short	0x0040


	//----- nvinfo : EIATTR_NUM_BARRIERS
	.align		4
        /*0030*/ 	.byte	0x02, 0x4c
        /*0032*/ 	.byte	0x01
	.zero		1


	//----- nvinfo : EIATTR_MERCURY_ISA_VERSION
	.align		4
        /*0034*/ 	.byte	0x03, 0x5f
        /*0036*/ 	.short	0x0000


	//----- nvinfo : EIATTR_COOP_GROUP_MASK_REGIDS
	.align		4
        /*0038*/ 	.byte	0x04, 0x29
        /*003a*/ 	.short	(.L_2913 - .L_2912)


	//   ....[0]....
.L_2912:
        /*003c*/ 	.word	0xffffffff


	//   ....[1]....
        /*0040*/ 	.word	0xffffffff


	//   ....[2]....
        /*0044*/ 	.word	0xffffffff


	//   ....[3]....
        /*0048*/ 	.word	0xffffffff


	//   ....[4]....
        /*004c*/ 	.word	0xffffffff


	//   ....[5]....
        /*0050*/ 	.word	0xffffffff


	//   ....[6]....
        /*0054*/ 	.word	0xffffffff


	//   ....[7]....
        /*0058*/ 	.word	0xffffffff


	//   ....[8]....
        /*005c*/ 	.word	0xffffffff


	//   ....[9]....
        /*0060*/ 	.word	0xffffffff


	//   ....[10]....
        /*0064*/ 	.word	0xffffffff


	//   ....[11]....
        /*0068*/ 	.word	0xffffffff


	//   ....[12]....
        /*006c*/ 	.word	0xffffffff


	//   ....[13]....
        /*0070*/ 	.word	0xffffffff


	//   ....[14]....
        /*0074*/ 	.word	0xffffffff


	//   ....[15]....
        /*0078*/ 	.word	0xffffffff


	//   ....[16]....
        /*007c*/ 	.word	0xffffffff


	//   ....[17]....
        /*0080*/ 	.word	0xffffffff


	//   ....[18]....
        /*0084*/ 	.word	0xffffffff


	//   ....[19]....
        /*0088*/ 	.word	0xffffffff


	//   ....[20]....
        /*008c*/ 	.word	0xffffffff


	//   ....[21]....
        /*0090*/ 	.word	0xffffffff


	//   ....[22]....
        /*0094*/ 	.word	0xffffffff


	//   ....[23]....
        /*0098*/ 	.word	0xffffffff


	//   ....[24]....
        /*009c*/ 	.word	0xffffffff


	//   ....[25]....
        /*00a0*/ 	.word	0xffffffff


	//   ....[26]....
        /*00a4*/ 	.word	0xffffffff


	//   ....[27]....
        /*00a8*/ 	.word	0xffffffff


	//   ....[28]....
        /*00ac*/ 	.word	0xffffffff


	//   ....[29]....
        /*00b0*/ 	.word	0xffffffff


	//----- nvinfo : EIATTR_COOP_GROUP_INSTR_OFFSETS
	.align		4
.L_2913:
        /*00b4*/ 	.byte	0x04, 0x28
        /*00b6*/ 	.short	(.L_2915 - .L_2914)


	//   ....[0]....
.L_2914:
        /*00b8*/ 	.word	0x000009a0


	//   ....[1]....
        /*00bc*/ 	.word	0x000009d0


	//   ....[2]....
        /*00c0*/ 	.word	0x000009e0


	//   ....[3]....
        /*00c4*/ 	.word	0x00000a00


	//   ....[4]....
        /*00c8*/ 	.word	0x00000a20


	//   ....[5]....
        /*00cc*/ 	.word	0x00000a30


	//   ....[6]....
        /*00d0*/ 	.word	0x00000a60


	//   ....[7]....
        /*00d4*/ 	.word	0x00000a80


	//   ....[8]....
        /*00d8*/ 	.word	0x00000a90


	//   ....[9]....
        /*00dc*/ 	.word	0x00000ac0


	//   ....[10]....
        /*00e0*/ 	.word	0x00000ae0


	//   ....[11]....
        /*00e4*/ 	.word	0x00000af0


	//   ....[12]....
        /*00e8*/ 	.word	0x00000b20


	//   ....[13]....
        /*00ec*/ 	.word	0x00000b40


	//   ....[14]....
        /*00f0*/ 	.word	0x00000b50


	//   ....[15]....
        /*00f4*/ 	.word	0x00000dd0


	//   ....[16]....
        /*00f8*/ 	.word	0x00000e30


	//   ....[17]....
        /*00fc*/ 	.word	0x00000e90


	//   ....[18]....
        /*0100*/ 	.word	0x00000ef0


	//   ....[19]....
        /*0104*/ 	.word	0x00000f60


	//   ....[20]....
        /*0108*/ 	.word	0x00000fd0


	//   ....[21]....
        /*010c*/ 	.word	0x00001030


	//   ....[22]....
        /*0110*/ 	.word	0x00001090


	//   ....[23]....
        /*0114*/ 	.word	0x000010f0


	//   ....[24]....
        /*0118*/ 	.word	0x00001160


	//   ....[25]....
        /*011c*/ 	.word	0x000011d0


	//   ....[26]....
        /*0120*/ 	.word	0x00001230


	//   ....[27]....
        /*0124*/ 	.word	0x00001290


	//   ....[28]....
        /*0128*/ 	.word	0x000012f0


	//   ....[29]....
        /*012c*/ 	.word	0x00001350


	//----- nvinfo : EIATTR_EXIT_INSTR_OFFSETS
	.align		4
.L_2915:
        /*0130*/ 	.byte	0x04, 0x1c
        /*0132*/ 	.short	(.L_2917 - .L_2916)


	//   ....[0]....
.L_2916:
        /*0134*/ 	.word	0x00000070


	//   ....[1]....
        /*0138*/ 	.word	0x00000d70


	//----- nvinfo : EIATTR_MAX_THREADS
	.align		4
.L_2917:
        /*013c*/ 	.byte	0x04, 0x05
        /*013e*/ 	.short	(.L_2919 - .L_2918)
.L_2918:
        /*0140*/ 	.word	0x00000400
        /*0144*/ 	.word	0x00000001
        /*0148*/ 	.word	0x00000001


	//----- nvinfo : EIATTR_CRS_STACK_SIZE
	.align		4
.L_2919:
        /*014c*/ 	.byte	0x04, 0x1e
        /*014e*/ 	.short	(.L_2921 - .L_2920)
.L_2920:
        /*0150*/ 	.word	0x00000000
.L_2921:


//--------------------- .nv.info._ZN10layer_norm13ln_bwd_kernelINS_13Kernel_traitsI13__nv_bfloat16S2_fS2_fjLj8192ELj1ELj1ELj8ELj16ENS_18Kernel_traits_baseILj8192ES2_S2_fS2_fjLj256EEEEELb1ELb1ELb1ELb1EEEvNS_9BwdParamsE --------------------------
	.section	.nv.info._ZN10layer_norm13ln_bwd_kernelINS_13Kernel_traitsI13__nv_bfloat16S2_fS2_fjLj8192ELj1ELj1ELj8ELj16ENS_18Kernel_traits_baseILj8192ES2_S2_fS2_fjLj256EEEEELb1ELb1ELb1ELb1EEEvNS_9BwdParamsE,"",@"SHT_CUDA_INFO"
	.sectionflags	@""
	.align	4


	//----- nvinfo : EIATTR_CUDA_API_VERSION
	.align		4
        /*0000*/ 	.byte	0x04, 0x37
        /*0002*/ 	.short	(.L_2923 - .L_2922)
.L_2922:
        /*0004*/ 	.word	0x00000082


	//----- nvinfo : EIATTR_SW2861232_WAR
	.align		4
.L_2923:
        /*0008*/ 	.byte	0x01, 0x35
	.zero		2


	//----- nvinfo : EIATTR_PARAM_CBANK
	.align		4
        /*000c*/ 	.byte	0x04, 0x0a
        /*000e*/ 	.short	(.L_2925 - .L_2924)
	.align		4
.L_2924:
        /*0010*/ 	.word	index@(.nv.constant0._ZN10layer_norm13ln_bwd_kernelINS_13Kernel_traitsI13__nv_bfloat16S2_fS2_fjLj8192ELj1ELj1ELj8ELj16ENS_18Kernel_traits_baseILj8192ES2_S2_fS2_fjLj256EEEEELb1ELb1ELb1ELb1EEEvNS_9BwdParamsE)
        /*0014*/ 	.short	0x0160
        /*0016*/ 	.short	0x0128


	//----- nvinfo : EIATTR_CBANK_PARAM_SIZE
	.align		4
.L_2925:
        /*0018*/ 	.byte	0x03, 0x19
        /*001a*/ 	.short	0x0128


	//----- nvinfo : EIATTR_KPARAM_INFO
	.align		4
        /*001c*/ 	.byte	0x04, 0x17
        /*001e*/ 	.short	(.L_2927 - .L_2926)
.L_2926:
        /*0020*/ 	.word	0x00000000
        /*0024*/ 	.short	0x0000
        /*0026*/ 	.short	0x0000
        /*0028*/ 	.byte	0x00, 0xf0, 0xa1, 0x04


	//----- nvinfo : EIATTR_MAXREG_COUNT
	.align		4
.L_2927:
        /*002c*/ 	.byte	0x03, 0x1b
        /*002e*/ 	.short	0x00ff


	//----- nvinfo : EIATTR_NUM_BARRIERS
	.align		4
        /*0030*/ 	.byte	0x02, 0x4c
        /*0032*/ 	.byte	0x01
	.zero		1


	//----- nvinfo : EIATTR_ANNOTATIONS
	.align		4
        /*0034*/ 	.byte	0x04, 0x55
        /*0036*/ 	.short	(.L_2929 - .L_2928)


	//   ....[0]....
.L_2928:
        /* <DEDUP_REMOVED lines=45> */


	//----- nvinfo : EIATTR_MERCURY_ISA_VERSION
	.align		4
.L_2929:
        /*02f8*/ 	.byte	0x03, 0x5f
        /*02fa*/ 	.short	0x0000


	//----- nvinfo : EIATTR_COOP_GROUP_MASK_REGIDS
	.align		4
        /*02fc*/ 	.byte	0x04, 0x29
        /*02fe*/ 	.short	(.L_2931 - .L_2930)


	//   ....[0]....
.L_2930:
        /*0300*/ 	.word	0xffffffff


	//   ....[1]....
        /*0304*/ 	.word	0xffffffff


	//   ....[2]....
        /*0308*/ 	.word	0xffffffff


	//   ....[3]....
        /*030c*/ 	.word	0xffffffff


	//   ....[4]....
        /*0310*/ 	.word	0xffffffff


	//   ....[5]....
        /*0314*/ 	.word	0xffffffff


	//   ....[6]....
        /*0318*/ 	.word	0xffffffff


	//   ....[7]....
        /*031c*/ 	.word	0xffffffff


	//   ....[8]....
        /*0320*/ 	.word	0xffffffff


	//   ....[9]....
        /*0324*/ 	.word	0xffffffff


	//   ....[10]....
        /*0328*/ 	.word	0xffffffff


	//   ....[11]....
        /*032c*/ 	.word	0xffffffff


	//   ....[12]....
        /*0330*/ 	.word	0xffffffff


	//   ....[13]....
        /*0334*/ 	.word	0xffffffff


	//   ....[14]....
        /*0338*/ 	.word	0xffffffff


	//   ....[15]....
        /*033c*/ 	.word	0xffffffff


	//   ....[16]....
        /*0340*/ 	.word	0xffffffff


	//   ....[17]....
        /*0344*/ 	.word	0xffffffff


	//   ....[18]....
        /*0348*/ 	.word	0xffffffff


	//   ....[19]....
        /*034c*/ 	.word	0xffffffff


	//----- nvinfo : EIATTR_COOP_GROUP_INSTR_OFFSETS
	.align		4
.L_2931:
        /*0350*/ 	.byte	0x04, 0x28
        /*0352*/ 	.short	(.L_2933 - .L_2932)


	//   ....[0]....
.L_2932:
        /*0354*/ 	.word	0x00002760


	//   ....[1]....
        /*0358*/ 	.word	0x00002780


	//   ....[2]....
        /*035c*/ 	.word	0x000027b0


	//   ....[3]....
        /*0360*/ 	.word	0x000027d0


	//   ....[4]....
        /*0364*/ 	.word	0x000027f0


	//   ....[5]....
        /*0368*/ 	.word	0x00002810


	//   ....[6]....
        /*036c*/ 	.word	0x00002830


	//   ....[7]....
        /*0370*/ 	.word	0x00002850


	//   ....[8]....
        /*0374*/ 	.word	0x00002860


	//   ....[9]....
        /*0378*/ 	.word	0x00002880


	//   ....[10]....
        /*037c*/ 	.word	0x00006f80


	//   ....[11]....
        /*0380*/ 	.word	0x00007000


	//   ....[12]....
        /*0384*/ 	.word	0x00007080


	//   ....[13]....
        /*0388*/ 	.word	0x000070f0


	//   ....[14]....
        /*038c*/ 	.word	0x00007170


	//   ....[15]....
        /*0390*/ 	.word	0x000071e0


	//   ....[16]....
        /*0394*/ 	.word	0x00007260


	//   ....[17]....
        /*0398*/ 	.word	0x000072d0


	//   ....[18]....
        /*039c*/ 	.word	0x00007350


	//   ....[19]....
        /*03a0*/ 	.word	0x000073c0


	//----- nvinfo : EIATTR_EXIT_INSTR_OFFSETS
	.align		4
.L_2933:
        /*03a4*/ 	.byte	0x04, 0x1c
        /*03a6*/ 	.short	(.L_2935 - .L_2934)


	//   ....[0]....
.L_2934:
        /*03a8*/ 	.word	0x00006f20


	//----- nvinfo : EIATTR_MAX_THREADS
	.align		4
.L_2935:
        /*03ac*/ 	.byte	0x04, 0x05
        /*03ae*/ 	.short	(.L_2937 - .L_2936)
.L_2936:
        /*03b0*/ 	.word	0x00000100
        /*03b4*/ 	.word	0x00000001
        /*03b8*/ 	.word	0x00000001


	//----- nvinfo : EIATTR_CRS_STACK_SIZE
	.align		4
.L_2937:
        /*03bc*/ 	.byte	0x04, 0x1e
        /*03be*/ 	.short	(.L_2939 - .L_2938)
.L_2938:
        /*03c0*/ 	.word	0x00000000
.L_2939:


//--------------------- .nv.info._ZN10layer_norm13ln_bwd_kernelINS_13Kernel_traitsIf13__nv_bfloat16fS2_fjLj8192ELj1ELj1ELj8ELj16ENS_18Kernel_traits_baseILj8192EfS2_fS2_fjLj256EEEEELb0ELb0ELb0ELb0EEEvNS_9BwdParamsE --------------------------
	.section	.nv.info._ZN10layer_norm13ln_bwd_kernelINS_13Kernel_traitsIf13__nv_bfloat16fS2_fjLj8192ELj1ELj1ELj8ELj16ENS_18Kernel_traits_baseILj8192EfS2_fS2_fjLj256EEEEELb0ELb0ELb0ELb0EEEvNS_9BwdParamsE,"",@"SHT_CUDA_INFO"
	.sectionflags	@""
	.align	4


	//----- nvinfo : EIATTR_CUDA_API_VERSION
	.align		4
        /*0000*/ 	.byte	0x04, 0x37
        /*0002*/ 	.short	(.L_2941 - .L_2940)
.L_2940:
        /*0004*/ 	.word	0x00000082


	//----- nvinfo : EIATTR_SW2861232_WAR
	.align		4
.L_2941:
        /*0008*/ 	.byte	0x01, 0x35
	.zero		2


	//----- nvinfo : EIATTR_PARAM_CBANK
	.align		4
        /*000c*/ 	.byte	0x04, 0x0a
        /*000e*/ 	.short	(.L_2943 - .L_2942)
	.align		4
.L_2942:
        /*0010*/ 	.word	index@(.nv.constant0._ZN10layer_norm13ln_bwd_kernelINS_13Kernel_traitsIf13__nv_bfloat16fS2_fjLj8192ELj1ELj1ELj8ELj16ENS_18Kernel_traits_baseILj8192EfS2_fS2_fjLj256EEEEELb0ELb0ELb0ELb0EEEvNS_9BwdParamsE)
        /*0014*/ 	.short	0x0160
        /*0016*/ 	.short	0x0128


	//----- nvinfo : EIATTR_CBANK_PARAM_SIZE
	.align		4
.L_2943:
        /*0018*/ 	.byte	0x03, 0x19
        /*001a*/ 	.short	0x0128


	//----- nvinfo : EIATTR_KPARAM_INFO
	.align		4
        /*001c*/ 	.byte	0x04, 0x17
        /*001e*/ 	.short	(.L_2945 - .L_2944)
.L_2944:
        /*0020*/ 	.word	0x00000000
        /*0024*/ 	.short	0x0000
        /*0026*/ 	.short	0x0000
        /*0028*/ 	.byte	0x00, 0xf0, 0xa1, 0x04


	//----- nvinfo : EIATTR_MAXREG_COUNT
	.align		4
.L_2945:
        /*002c*/ 	.byte	0x03, 0x1b
        /*002e*/ 	.short	0x00ff


	//----- nvinfo : EIATTR_NUM_BARRIERS
	.align		4
        /*0030*/ 	.byte	0x02, 0x4c
        /*0032*/ 	.byte	0x01
	.zero		1


	//----- nvinfo : EIATTR_MERCURY_ISA_VERSION
	.align		4
        /*0034*/ 	.byte	0x03, 0x5f
        /*0036*/ 	.short	0x0000


	//----- nvinfo : EIATTR_COOP_GROUP_MASK_REGIDS
	.align		4
        /*0038*/ 	.byte	0x04, 0x29
        /*003a*/ 	.short	(.L_2947 - .L_2946)


	//   ....[0]....
.L_2946:
        /*003c*/ 	.word	0xffffffff


	//   ....[1]....
        /*0040*/ 	.word	0xffffffff


	//   ....[2]....
        /*0044*/ 	.word	0xffffffff


	//   ....[3]....
        /*0048*/ 	.word	0xffffffff


	//   ....[4]....
        /*004c*/ 	.word	0xffffffff


	//   ....[5]....
        /*0050*/ 	.word	0xffffffff


	//   ....[6]....
        /*0054*/ 	.word	0xffffffff


	//   ....[7]....
        /*0058*/ 	.word	0xffffffff


	//   ....[8]....
        /*005c*/ 	.word	0xffffffff


	//   ....[9]....
        /*0060*/ 	.word	0xffffffff


	//   ....[10]....
        /*0064*/ 	.word	0xffffffff


	//   ....[11]....
        /*0068*/ 	.word	0xffffffff


	//   ....[12]....
        /*006c*/ 	.word	0xffffffff


	//   ....[13]....
        /*0070*/ 	.word	0xffffffff


	//   ....[14]....
        /*0074*/ 	.word	0xffffffff


	//   ....[15]....
        /*0078*/ 	.word	0xffffffff


	//   ....[16]....
        /*007c*/ 	.word	0xffffffff


	//   ....[17]....
        /*0080*/ 	.word	0xffffffff


	//   ....[18]....
        /*0084*/ 	.word	0xffffffff


	//   ....[19]....
        /*0088*/ 	.word	0xffffffff


	//----- nvinfo : EIATTR_COOP_GROUP_INSTR_OFFSETS
	.align		4
.L_2947:
        /*008c*/ 	.byte	0x04, 0x28
        /*008e*/ 	.short	(.L_2949 - .L_2948)


	//   ....[0]....
.L_2948:
        /*0090*/ 	.word	0x00001a60


	//   ....[1]....
        /*0094*/ 	.word	0x00001a80


	//   ....[2]....
        /*0098*/ 	.word	0x00001aa0


	//   ....[3]....
        /*009c*/ 	.word	0x00001ac0


	//   ....[4]....
        /*00a0*/ 	.word	0x00001ae0


	//   ....[5]....
        /*00a4*/ 	.word	0x00001b00


	//   ....[6]....
        /*00a8*/ 	.word	0x00001b20


	//   ....[7]....
        /*00ac*/ 	.word	0x00001b40


	//   ....[8]....
        /*00b0*/ 	.word	0x00001b60


	//   ....[9]....
        /*00b4*/ 	.word	0x00001b80


	//   ....[10]....
        /*00b8*/ 	.word	0x00003150


	//   ....[11]....
        /*00bc*/ 	.word	0x000031d0


	//   ....[12]....
        /*00c0*/ 	.word	0x00003250


	//   ....[13]....
        /*00c4*/ 	.word	0x000032c0


	//   ....[14]....
        /*00c8*/ 	.word	0x00003340


	//   ....[15]....
        /*00cc*/ 	.word	0x000033b0


	//   ....[16]....
        /*00d0*/ 	.word	0x00003430


	//   ....[17]....
        /*00d4*/ 	.word	0x000034a0


	//   ....[18]....
        /*00d8*/ 	.word	0x00003520


	//   ....[19]....
        /*00dc*/ 	.word	0x00003590


	//----- nvinfo : EIATTR_EXIT_INSTR_OFFSETS
	.align		4
.L_2949:
        /*00e0*/ 	.byte	0x04, 0x1c
        /*00e2*/ 	.short	(.L_2951 - .L_2950)


	//   ....[0]....
.L_2950:
        /*00e4*/ 	.word	0x00003070


	//   ....[1]....
        /*00e8*/ 	.word	0x000030f0


	//----- nvinfo : EIATTR_MAX_THREADS
	.align		4
.L_2951:
        /*00ec*/ 	.byte	0x04, 0x05
        /*00ee*/ 	.short	(.L_2953 - .L_2952)
.L_2952:
        /*00f0*/ 	.word	0x00000100
        /*00f4*/ 	.word	0x00000001
        /*00f8*/ 	.word	0x00000001


	//----- nvinfo : EIATTR_CRS_STACK_SIZE
	.align		4
.L_2953:
        /*00fc*/ 	.byte	0x04, 0x1e
        /*00fe*/ 	.short	(.L_2955 - .L_2954)
.L_2954:
        /*0100*/ 	.word	0x00000000
.L_2955:


//--------------------- .nv.info._ZN10layer_norm13ln_bwd_kernelINS_13Kernel_traitsIf13__nv_bfloat16fS2_fjLj8192ELj1ELj1ELj8ELj16ENS_18Kernel_traits_baseILj8192EfS2_fS2_fjLj256EEEEELb0ELb0ELb0ELb1EEEvNS_9BwdParamsE --------------------------
	.section	.nv.info._ZN10layer_norm13ln_bwd_kernelINS_13Kernel_traitsIf13__nv_bfloat16fS2_fjLj8192ELj1ELj1ELj8ELj16ENS_18Kernel_traits_baseILj8192EfS2_fS2_fjLj256EEEEELb0ELb0ELb0ELb1EEEvNS_9BwdParamsE,"",@"SHT_CUDA_INFO"
	.sectionflags	@""
	.align	4


	//----- nvinfo : EIATTR_CUDA_API_VERSION
	.align		4
        /*0000*/ 	.byte	0x04, 0x37
        /*0002*/ 	.short	(.L_2957 - .L_2956)
.L_2956:
        /*0004*/ 	.word	0x00000082


	//----- nvinfo : EIATTR_SW2861232_WAR
	.align		4
.L_2957:
        /*0008*/ 	.byte	0x01, 0x35
	.zero		2


	//----- nvinfo : EIATTR_PARAM_CBANK
	.align		4
        /*000c*/ 	.byte	0x04, 0x0a
        /*000e*/ 	.short	(.L_2959 - .L_2958)
	.align		4
.L_2958:
        /*0010*/ 	.word	index@(.nv.constant0._ZN10layer_norm13ln_bwd_kernelINS_13Kernel_traitsIf13__nv_bfloat16fS2_fjLj8192ELj1ELj1ELj8ELj16ENS_18Kernel_traits_baseILj8192EfS2_fS2_fjLj256EEEEELb0ELb0ELb0ELb1EEEvNS_9BwdParamsE)
        /*0014*/ 	.short	0x0160
        /*0016*/ 	.short	0x0128


	//----- nvinfo : EIATTR_CBANK_PARAM_SIZE
	.align		4
.L_2959:
        /*0018*/ 	.byte	0x03, 0x19
        /*001a*/ 	.short	0x0128


	//----- nvinfo : EIATTR_KPARAM_INFO
	.align		4
        /*001c*/ 	.byte	0x04, 0x17
        /*001e*/ 	.short	(.L_2961 - .L_2960)
.L_2960:
        /*0020*/ 	.word	0x00000000
        /*0024*/ 	.short	0x0000
        /*0026*/ 	.short	0x0000
        /*0028*/ 	.byte	0x00, 0xf0, 0xa1, 0x04


	//----- nvinfo : EIATTR_MAXREG_COUNT
	.align		4
.L_2961:
        /*002c*/ 	.byte	0x03, 0x1b
        /*002e*/ 	.short	0x00ff


	//----- nvinfo : EIATTR_NUM_BARRIERS
	.align		4
        /*0030*/ 	.byte	0x02, 0x4c
        /*0032*/ 	.byte	0x01
	.zero		1


	//----- nvinfo : EIATTR_MERCURY_ISA_VERSION
	.align		4
        /*0034*/ 	.byte	0x03, 0x5f
        /*0036*/ 	.short	0x0000


	//----- nvinfo : EIATTR_COOP_GROUP_MASK_REGIDS
	.align		4
        /*0038*/ 	.byte	0x04, 0x29
        /*003a*/ 	.short	(.L_2963 - .L_2962)


	//   ....[0]....
.L_2962:
        /*003c*/ 	.word	0xffffffff


	//   ....[1]....
        /*0040*/ 	.word	0xffffffff


	//   ....[2]....
        /*0044*/ 	.word	0xffffffff


	//   ....[3]....
        /*0048*/ 	.word	0xffffffff


	//   ....[4]....
        /*004c*/ 	.word	0xffffffff


	//   ....[5]....
        /*0050*/ 	.word	0xffffffff


	//   ....[6]....
        /*0054*/ 	.word	0xffffffff


	//   ....[7]....
        /*0058*/ 	.word	0xffffffff


	//   ....[8]....
        /*005c*/ 	.word	0xffffffff


	//   ....[9]....
        /*0060*/ 	.word	0xffffffff


	//   ....[10]....
        /*0064*/ 	.word	0xffffffff


	//   ....[11]....
        /*0068*/ 	.word	0xffffffff


	//   ....[12]....
        /*006c*/ 	.word	0xffffffff


	//   ....[13]....
        /*0070*/ 	.word	0xffffffff


	//   ....[14]....
        /*0074*/ 	.word	0xffffffff


	//   ....[15]....
        /*0078*/ 	.word	0xffffffff


	//   ....[16]....
        /*007c*/ 	.word	0xffffffff


	//   ....[17]....
        /*0080*/ 	.word	0xffffffff


	//   ....[18]....
        /*0084*/ 	.word	0xffffffff


	//   ....[19]....
        /*0088*/ 	.word	0xffffffff


	//----- nvinfo : EIATTR_COOP_GROUP_INSTR_OFFSETS
	.align		4
.L_2963:
        /*008c*/ 	.byte	0x04, 0x28
        /*008e*/ 	.short	(.L_2965 - .L_2964)


	//   ....[0]....
.L_2964:
        /*0090*/ 	.word	0x00001930


	//   ....[1]....
        /*0094*/ 	.word	0x00001950


	//   ....[2]....
        /*0098*/ 	.word	0x00001970


	//   ....[3]....
        /*009c*/ 	.word	0x00001990


	//   ....[4]....
        /*00a0*/ 	.word	0x000019b0


	//   ....[5]....
        /*00a4*/ 	.word	0x000019d0


	//   ....[6]....
        /*00a8*/ 	.word	0x000019f0


	//   ....[7]....
        /*00ac*/ 	.word	0x00001a10


	//   ....[8]....
        /*00b0*/ 	.word	0x00001a30


	//   ....[9]....
        /*00b4*/ 	.word	0x00001a50


	//   ....[10]....
        /*00b8*/ 	.word	0x000031d0


	//   ....[11]....
        /*00bc*/ 	.word	0x00003250


	//   ....[12]....
        /*00c0*/ 	.word	0x000032d0


	//   ....[13]....
        /*00c4*/ 	.word	0x00003340


	//   ....[14]....
        /*00c8*/ 	.word	0x000033c0


	//   ....[15]....
        /*00cc*/ 	.word	0x00003430


	//   ....[16]....
        /*00d0*/ 	.word	0x000034b0


	//   ....[17]....
        /*00d4*/ 	.word	0x00003520


	//   ....[18]....
        /*00d8*/ 	.word	0x000035a0


	//   ....[19]....
        /*00dc*/ 	.word	0x00003610


	//----- nvinfo : EIATTR_EXIT_INSTR_OFFSETS
	.align		4
.L_2965:
        /*00e0*/ 	.byte	0x04, 0x1c
        /*00e2*/ 	.short	(.L_2967 - .L_2966)


	//   ....[0]....
.L_2966:
        /*00e4*/ 	.word	0x00003170


	//----- nvinfo : EIATTR_MAX_THREADS
	.align		4
.L_2967:
        /*00e8*/ 	.byte	0x04, 0x05
        /*00ea*/ 	.short	(.L_2969 - .L_2968)
.L_2968:
        /*00ec*/ 	.word	0x00000100
        /*00f0*/ 	.word	0x00000001
        /*00f4*/ 	.word	0x00000001


	//----- nvinfo : EIATTR_CRS_STACK_SIZE
	.align		4
.L_2969:
        /*00f8*/ 	.byte	0x04, 0x1e
        /*00fa*/ 	.short	(.L_2971 - .L_2970)
.L_2970:
        /*00fc*/ 	.word	0x00000000
.L_2971:


//--------------------- .nv.info._ZN10layer_norm13ln_bwd_kernelINS_13Kernel_traitsIf13__nv_bfloat16fS2_fjLj8192ELj1ELj1ELj8ELj16ENS_18Kernel_traits_baseILj8192EfS2_fS2_fjLj256EEEEELb0ELb0ELb1ELb0EEEvNS_9BwdParamsE --------------------------
	.section	.nv.info._ZN10layer_norm13ln_bwd_kernelINS_13Kernel_traitsIf13__nv_bfloat16fS2_fjLj8192ELj1ELj1ELj8ELj16ENS_18Kernel_traits_baseILj8192EfS2_fS2_fjLj256EEEEELb0ELb0ELb1ELb0EEEvNS_9BwdParamsE,"",@"SHT_CUDA_INFO"
	.sectionflags	@""
	.align	4


	//----- nvinfo : EIATTR_CUDA_API_VERSION
	.align		4
        /*0000*/ 	.byte	0x04, 0x37
        /*0002*/ 	.short	(.L_2973 - .L_2972)
.L_2972:
        /*0004*/ 	.word	0x00000082


	//----- nvinfo : EIATTR_SW2861232_WAR
	.align		4
.L_2973:
        /*0008*/ 	.byte	0x01, 0x35
	.zero		2


	//----- nvinfo : EIATTR_PARAM_CBANK
	.align		4
        /*000c*/ 	.byte	0x04, 0x0a
        /*000e*/ 	.short	(.L_2975 - .L_2974)
	.align		4
.L_2974:
        /*0010*/ 	.word	index@(.nv.constant0._ZN10layer_norm13ln_bwd_kernelINS_13Kernel_traitsIf13__nv_bfloat16fS2_fjLj8192ELj1ELj1ELj8ELj16ENS_18Kernel_traits_baseILj8192EfS2_fS2_fjLj256EEEEELb0ELb0ELb1ELb0EEEvNS_9BwdParamsE)
        /*0014*/ 	.short	0x0160
        /*0016*/ 	.short	0x0128


	//----- nvinfo : EIATTR_CBANK_PARAM_SIZE
	.align		4
.L_2975:
        /*0018*/ 	.byte	0x03, 0x19
        /*001a*/ 	.short	0x0128


	//----- nvinfo : EIATTR_KPARAM_INFO
	.align		4
        /*001c*/ 	.byte	0x04, 0x17
        /*001e*/ 	.short	(.L_2977 - .L_2976)
.L_2976:
        /*0020*/ 	.word	0x00000000
        /*0024*/ 	.short	0x0000
        /*0026*/ 	.short	0x0000
        /*0028*/ 	.byte	0x00, 0xf0, 0xa1, 0x04


	//----- nvinfo : EIATTR_MAXREG_COUNT
	.align		4
.L_2977:
        /*002c*/ 	.byte	0x03, 0x1b
        /*002e*/ 	.short	0x00ff


	//----- nvinfo : EIATTR_NUM_BARRIERS
	.align		4
        /*0030*/ 	.byte	0x02, 0x4c
        /*0032*/ 	.byte	0x01
	.zero		1


	//----- nvinfo : EIATTR_MERCURY_ISA_VERSION
	.align		4
        /*0034*/ 	.byte	0x03, 0x5f
        /*0036*/ 	.short	0x0000


	//----- nvinfo : EIATTR_COOP_GROUP_MASK_REGIDS
	.align		4
        /*0038*/ 	.byte	0x04, 0x29
        /*003a*/ 	.short	(.L_2979 - .L_2978)


	//   ....[0]....
.L_2978:
        /*003c*/ 	.word	0xffffffff


	//   ....[1]....
        /*0040*/ 	.word	0xffffffff


	//   ....[2]....
        /*0044*/ 	.word	0xffffffff


	//   ....[3]....
        /*0048*/ 	.word	0xffffffff


	//   ....[4]....
        /*004c*/ 	.word	0xffffffff


	//   ....[5]....
        /*0050*/ 	.word	0xffffffff


	//   ....[6]....
        /*0054*/ 	.word	0xffffffff


	//   ....[7]....
        /*0058*/ 	.word	0xffffffff


	//   ....[8]....
        /*005c*/ 	.word	0xffffffff


	//   ....[9]....
        /*0060*/ 	.word	0xffffffff


	//   ....[10]....
        /*0064*/ 	.word	0xffffffff


	//   ....[11]....
        /*0068*/ 	.word	0xffffffff


	//   ....[12]....
        /*006c*/ 	.word	0xffffffff


	//   ....[13]....
        /*0070*/ 	.word	0xffffffff


	//   ....[14]....
        /*0074*/ 	.word	0xffffffff


	//   ....[15]....
        /*0078*/ 	.word	0xffffffff


	//   ....[16]....
        /*007c*/ 	.word	0xffffffff


	//   ....[17]....
        /*0080*/ 	.word	0xffffffff


	//   ....[18]....
        /*0084*/ 	.word	0xffffffff


	//   ....[19]....
        /*0088*/ 	.word	0xffffffff


	//----- nvinfo : EIATTR_COOP_GROUP_INSTR_OFFSETS
	.align		4
.L_2979:
        /*008c*/ 	.byte	0x04, 0x28
        /*008e*/ 	.short	(.L_2981 - .L_2980)


	//   ....[0]....
.L_2980:
        /*0090*/ 	.word	0x00001d00


	//   ....[1]....
        /*0094*/ 	.word	0x00001d20


	//   ....[2]....
        /*0098*/ 	.word	0x00001d40


	//   ....[3]....
        /*009c*/ 	.word	0x00001d60


	//   ....[4]....
        /*00a0*/ 	.word	0x00001d80


	//   ....[5]....
        /*00a4*/ 	.word	0x00001da0


	//   ....[6]....
        /*00a8*/ 	.word	0x00001dc0


	//   ....[7]....
        /*00ac*/ 	.word	0x00001de0


	//   ....[8]....
        /*00b0*/ 	.word	0x00001e00


	//   ....[9]....
        /*00b4*/ 	.word	0x00001e20


	//   ....[10]....
        /*00b8*/ 	.word	0x000047c0


	//   ....[11]....
        /*00bc*/ 	.word	0x00004840


	//   ....[12]....
        /*00c0*/ 	.word	0x000048c0


	//   ....[13]....
        /*00c4*/ 	.word	0x00004930


	//   ....[14]....
        /*00c8*/ 	.word	0x000049b0


	//   ....[15]....
        /*00cc*/ 	.word	0x00004a20


	//   ....[16]....
        /*00d0*/ 	.word	0x00004aa0


	//   ....[17]....
        /*00d4*/ 	.word	0x00004b10


	//   ....[18]....
        /*00d8*/ 	.word	0x00004b90


	//   ....[19]....
        /*00dc*/ 	.word	0x00004c00


	//----- nvinfo : EIATTR_EXIT_INSTR_OFFSETS
	.align		4
.L_2981:
        /*00e0*/ 	.byte	0x04, 0x1c
        /*00e2*/ 	.short	(.L_2983 - .L_2982)


	//   ....[0]....
.L_2982:
        /*00e4*/ 	.word	0x000046e0


	//   ....[1]....
        /*00e8*/ 	.word	0x00004760


	//----- nvinfo : EIATTR_MAX_THREADS
	.align		4
.L_2983:
        /*00ec*/ 	.byte	0x04, 0x05
        /*00ee*/ 	.short	(.L_2985 - .L_2984)
.L_2984:
        /*00f0*/ 	.word	0x00000100
        /*00f4*/ 	.word	0x00000001
        /*00f8*/ 	.word	0x00000001


	//----- nvinfo : EIATTR_CRS_STACK_SIZE
	.align		4
.L_2985:
        /*00fc*/ 	.byte	0x04, 0x1e
        /*00fe*/ 	.short	(.L_2987 - .L_2986)
.L_2986:
        /*0100*/ 	.word	0x00000000
.L_2987:


//--------------------- .nv.info._ZN10layer_norm13ln_bwd_kernelINS_13Kernel_traitsIf13__nv_bfloat16fS2_fjLj8192ELj1ELj1ELj8ELj16ENS_18Kernel_traits_baseILj8192EfS2_fS2_fjLj256EEEEELb0ELb0ELb1ELb1EEEvNS_9BwdParamsE --------------------------
	.section	.nv.info._ZN10layer_norm13ln_bwd_kernelINS_13Kernel_traitsIf13__nv_bfloat16fS2_fjLj8192ELj1ELj1ELj8ELj16ENS_18Kernel_traits_baseILj8192EfS2_fS2_fjLj256EEEEELb0ELb0ELb1ELb1EEEvNS_9BwdParamsE,"",@"SHT_CUDA_INFO"
	.sectionflags	@""
	.align	4


	//----- nvinfo : EIATTR_CUDA_API_VERSION
	.align		4
        /*0000*/ 	.byte	0x04, 0x37
        /*0002*/ 	.short	(.L_2989 - .L_2988)
.L_2988:
        /*0004*/ 	.word	0x00000082


	//----- nvinfo : EIATTR_SW2861232_WAR
	.align		4
.L_2989:
        /*0008*/ 	.byte	0x01, 0x35
	.zero		2


	//----- nvinfo : EIATTR_PARAM_CBANK
	.align		4
        /*000c*/ 	.byte	0x04, 0x0a
        /*000e*/ 	.short	(.L_2991 - .L_2990)
	.align		4
.L_2990:
        /*0010*/ 	.word	index@(.nv.constant0._ZN10layer_norm13ln_bwd_kernelINS_13Kernel_traitsIf13__nv_bfloat16fS2_fjLj8192ELj1ELj1ELj8ELj16ENS_18Kernel_traits_baseILj8192EfS2_fS2_fjLj256EEEEELb0ELb0ELb1ELb1EEEvNS_9BwdParamsE)
        /*0014*/ 	.short	0x0160
        /*0016*/ 	.short	0x0128


	//----- nvinfo : EIATTR_CBANK_PARAM_SIZE
	.align		4
.L_2991:
        /*0018*/ 	.byte	0x03, 0x19
        /*001a*/ 	.short	0x0128


	//----- nvinfo : EIATTR_KPARAM_INFO
	.align		4
        /*001c*/ 	.byte	0x04, 0x17
        /*001e*/ 	.short	(.L_2993 - .L_2992)
.L_2992:
        /*0020*/ 	.word	0x00000000
        /*0024*/ 	.short	0x0000
        /*0026*/ 	.short	0x0000
        /*0028*/ 	.byte	0x00, 0xf0, 0xa1, 0x04


	//----- nvinfo : EIATTR_MAXREG_COUNT
	.align		4
.L_2993:
        /*002c*/ 	.byte	0x03, 0x1b
        /*002e*/ 	.short	0x00ff


	//----- nvinfo : EIATTR_NUM_BARRIERS
	.align		4
        /*0030*/ 	.byte	0x02, 0x4c
        /*0032*/ 	.byte	0x01
	.zero		1


	//----- nvinfo : EIATTR_MERCURY_ISA_VERSION
	.align		4
        /*0034*/ 	.byte	0x03, 0x5f
        /*0036*/ 	.short	0x0000


	//----- nvinfo : EIATTR_COOP_GROUP_MASK_REGIDS
	.align		4
        /*0038*/ 	.byte	0x04, 0x29
        /*003a*/ 	.short	(.L_2995 - .L_2994)


	//   ....[0]....
.L_2994:
        /*003c*/ 	.word	0xffffffff


	//   ....[1]....
        /*0040*/ 	.word	0xffffffff


	//   ....[2]....
        /*0044*/ 	.word	0xffffffff


	//   ....[3]....
        /*0048*/ 	.word	0xffffffff


	//   ....[4]....
        /*004c*/ 	.word	0xffffffff


	//   ....[5]....
        /*0050*/ 	.word	0xffffffff


	//   ....[6]....
        /*0054*/ 	.word	0xffffffff


	//   ....[7]....
        /*0058*/ 	.word	0xffffffff


	//   ....[8]....
        /*005c*/ 	.word	0xffffffff


	//   ....[9]....
        /*0060*/ 	.word	0xffffffff


	//   ....[10]....
        /*0064*/ 	.word	0xffffffff


	//   ....[11]....
        /*0068*/ 	.word	0xffffffff


	//   ....[12]....
        /*006c*/ 	.word	0xffffffff


	//   ....[13]....
        /*0070*/ 	.word	0xffffffff


	//   ....[14]....
        /*0074*/ 	.word	0xffffffff


	//   ....[15]....
        /*0078*/ 	.word	0xffffffff


	//   ....[16]....
        /*007c*/ 	.word	0xffffffff


	//   ....[17]....
        /*0080*/ 	.word	0xffffffff


	//   ....[18]....
        /*0084*/ 	.word	0xffffffff


	//   ....[19]....
        /*0088*/ 	.word	0xffffffff


	//----- nvinfo : EIATTR_COOP_GROUP_INSTR_OFFSETS
	.align		4
.L_2995:
        /*008c*/ 	.byte	0x04, 0x28
        /*008e*/ 	.short	(.L_2997 - .L_2996)


	//   ....[0]....
.L_2996:
        /*0090*/ 	.word	0x00001ad0


	//   ....[1]....
        /*0094*/ 	.word	0x00001af0


	//   ....[2]....
        /*0098*/ 	.word	0x00001b10


	//   ....[3]....
        /*009c*/ 	.word	0x00001b30


	//   ....[4]....
        /*00a0*/ 	.word	0x00001b50


	//   ....[5]....
        /*00a4*/ 	.word	0x00001b70


	//   ....[6]....
        /*00a8*/ 	.word	0x00001b90


	//   ....[7]....
        /*00ac*/ 	.word	0x00001bb0


	//   ....[8]....
        /*00b0*/ 	.word	0x00001bd0


	//   ....[9]....
        /*00b4*/ 	.word	0x00001bf0


	//   ....[10]....
        /*00b8*/ 	.word	0x000042e0


	//   ....[11]....
        /*00bc*/ 	.word	0x00004360


	//   ....[12]....
        /*00c0*/ 	.word	0x000043e0


	//   ....[13]....
        /*00c4*/ 	.word	0x00004450


	//   ....[14]....
        /*00c8*/ 	.word	0x000044d0


	//   ....[15]....
        /*00cc*/ 	.word	0x00004540


	//   ....[16]....
        /*00d0*/ 	.word	0x000045c0


	//   ....[17]....
        /*00d4*/ 	.word	0x00004630


	//   ....[18]....
        /*00d8*/ 	.word	0x000046b0


	//   ....[19]....
        /*00dc*/ 	.word	0x00004720


	//----- nvinfo : EIATTR_EXIT_INSTR_OFFSETS
	.align		4
.L_2997:
        /*00e0*/ 	.byte	0x04, 0x1c
        /*00e2*/ 	.short	(.L_2999 - .L_2998)


	//   ....[0]....
.L_2998:
        /*00e4*/ 	.word	0x00004280


	//----- nvinfo : EIATTR_MAX_THREADS
	.align		4
.L_2999:
        /*00e8*/ 	.byte	0x04, 0x05
        /*00ea*/ 	.short	(.L_3001 - .L_3000)
.L_3000:
        /*00ec*/ 	.word	0x00000100
        /*00f0*/ 	.word	0x00000001
        /*00f4*/ 	.word	0x00000001


	//----- nvinfo : EIATTR_CRS_STACK_SIZE
	.align		4
.L_3001:
        /*00f8*/ 	.byte	0x04, 0x1e
        /*00fa*/ 	.short	(.L_3003 - .L_3002)
.L_3002:
        /*00fc*/ 	.word	0x00000000
.L_3003:


//--------------------- .nv.info._ZN10layer_norm13ln_bwd_kernelINS_13Kernel_traitsIf13__nv_bfloat16fS2_fjLj8192ELj1ELj1ELj8ELj16ENS_18Kernel_traits_baseILj8192EfS2_fS2_fjLj256EEEEELb0ELb1ELb0ELb0EEEvNS_9BwdParamsE --------------------------
	.section	.nv.info._ZN10layer_norm13ln_bwd_kernelINS_13Kernel_traitsIf13__nv_bfloat16fS2_fjLj8192ELj1ELj1ELj8ELj16ENS_18Kernel_traits_baseILj8192EfS2_fS2_fjLj256EEEEELb0ELb1ELb0ELb0EEEvNS_9BwdParamsE,"",@"SHT_CUDA_INFO"
	.sectionflags	@""
	.align	4


	//----- nvinfo : EIATTR_CUDA_API_VERSION
	.align		4
        /*0000*/ 	.byte	0x04, 0x37
        /*0002*/ 	.short	(.L_3005 - .L_3004)
.L_3004:
        /*0004*/ 	.word	0x00000082


	//----- nvinfo : EIATTR_SW2861232_WAR
	.align		4
.L_3005:
        /*0008*/ 	.byte	0x01, 0x35
	.zero		2


	//----- nvinfo : EIATTR_PARAM_CBANK
	.align		4
        /*000c*/ 	.byte	0x04, 0x0a
        /*000e*/ 	.short	(.L_3007 - .L_3006)
	.align		4
.L_3006:
        /*0010*/ 	.word	index@(.nv.constant0._ZN10layer_norm13ln_bwd_kernelINS_13Kernel_traitsIf13__nv_bfloat16fS2_fjLj8192ELj1ELj1ELj8ELj16ENS_18Kernel_traits_baseILj8192EfS2_fS2_fjLj256EEEEELb0ELb1ELb0ELb0EEEvNS_9BwdParamsE)
        /*0014*/ 	.short	0x0160
        /*0016*/ 	.short	0x0128


	//----- nvinfo : EIATTR_CBANK_PARAM_SIZE
	.align		4
.L_3007:
        /*0018*/ 	.byte	0x03, 0x19
        /*001a*/ 	.short	0x0128


	//----- nvinfo : EIATTR_KPARAM_INFO
	.align		4
        /*001c*/ 	.byte	0x04, 0x17
        /*001e*/ 	.short	(.L_3009 - .L_3008)
.L_3008:
        /*0020*/ 	.word	0x00000000
        /*0024*/ 	.short	0x0000
        /*0026*/ 	.short	0x0000
        /*0028*/ 	.byte	0x00, 0xf0, 0xa1, 0x04


	//----- nvinfo : EIATTR_MAXREG_COUNT
	.align		4
.L_3009:
        /*002c*/ 	.byte	0x03, 0x1b
        /*002e*/ 	.short	0x00ff


	//----- nvinfo : EIATTR_NUM_BARRIERS
	.align		4
        /*0030*/ 	.byte	0x02, 0x4c
        /*0032*/ 	.byte	0x01
	.zero		1


	//----- nvinfo : EIATTR_ANNOTATIONS
	.align		4
        /*0034*/ 	.byte	0x04, 0x55
        /*0036*/ 	.short	(.L_3011 - .L_3010)


	//   ....[0]....
.L_3010:
        /* <DEDUP_REMOVED lines=34> */


	//----- nvinfo : EIATTR_MERCURY_ISA_VERSION
	.align		4
.L_3011:
        /*0248*/ 	.byte	0x03, 0x5f
        /*024a*/ 	.short	0x0000


	//----- nvinfo : EIATTR_COOP_GROUP_MASK_REGIDS
	.align		4
        /*024c*/ 	.byte	0x04, 0x29
        /*024e*/ 	.short	(.L_3013 - .L_3012)


	//   ....[0]....
.L_3012:
        /*0250*/ 	.word	0xffffffff


	//   ....[1]....
        /*0254*/ 	.word	0xffffffff


	//   ....[2]....
        /*0258*/ 	.word	0xffffffff


	//   ....[3]....
        /*025c*/ 	.word	0xffffffff


	//   ....[4]....
        /*0260*/ 	.word	0xffffffff


	//   ....[5]....
        /*0264*/ 	.word	0xffffffff


	//   ....[6]....
        /*0268*/ 	.word	0xffffffff


	//   ....[7]....
        /*026c*/ 	.word	0xffffffff


	//   ....[8]....
        /*0270*/ 	.word	0xffffffff


	//   ....[9]....
        /*0274*/ 	.word	0xffffffff


	//   ....[10]....
        /*0278*/ 	.word	0xffffffff


	//   ....[11]....
        /*027c*/ 	.word	0xffffffff


	//   ....[12]....
        /*0280*/ 	.word	0xffffffff


	//   ....[13]....
        /*0284*/ 	.word	0xffffffff


	//   ....[14]....
        /*0288*/ 	.word	0xffffffff


	//   ....[15]....
        /*028c*/ 	.word	0xffffffff


	//   ....[16]....
        /*0290*/ 	.word	0xffffffff


	//   ....[17]....
        /*0294*/ 	.word	0xffffffff


	//   ....[18]....
        /*0298*/ 	.word	0xffffffff


	//   ....[19]....
        /*029c*/ 	.word	0xffffffff


	//----- nvinfo : EIATTR_COOP_GROUP_INSTR_OFFSETS
	.align		4
.L_3013:
        /*02a0*/ 	.byte	0x04, 0x28
        /*02a2*/ 	.short	(.L_3015 - .L_3014)


	//   ....[0]....
.L_3014:
        /*02a4*/ 	.word	0x00001f20


	//   ....[1]....
        /*02a8*/ 	.word	0x00001f50


	//   ....[2]....
        /*02ac*/ 	.word	0x00001f60


	//   ....[3]....
        /*02b0*/ 	.word	0x00001f90


	//   ....[4]....
        /*02b4*/ 	.word	0x00001fb0


	//   ....[5]....
        /*02b8*/ 	.word	0x00001fd0


	//   ....[6]....
        /*02bc*/ 	.word	0x00001ff0


	//   ....[7]....
        /*02c0*/ 	.word	0x00002010


	//   ....[8]....
        /*02c4*/ 	.word	0x00002020


	//   ....[9]....
        /*02c8*/ 	.word	0x00002040


	//   ....[10]....
        /*02cc*/ 	.word	0x00003ff0


	//   ....[11]....
        /*02d0*/ 	.word	0x00004070


	//   ....[12]....
        /*02d4*/ 	.word	0x000040f0


	//   ....[13]....
        /*02d8*/ 	.word	0x00004160


	//   ....[14]....
        /*02dc*/ 	.word	0x000041e0


	//   ....[15]....
        /*02e0*/ 	.word	0x00004250


	//   ....[16]....
        /*02e4*/ 	.word	0x000042d0


	//   ....[17]....
        /*02e8*/ 	.word	0x00004340


	//   ....[18]....
        /*02ec*/ 	.word	0x000043c0


	//   ....[19]....
        /*02f0*/ 	.word	0x00004430


	//----- nvinfo : EIATTR_EXIT_INSTR_OFFSETS
	.align		4
.L_3015:
        /*02f4*/ 	.byte	0x04, 0x1c
        /*02f6*/ 	.short	(.L_3017 - .L_3016)


	//   ....[0]....
.L_3016:
        /*02f8*/ 	.word	0x00003ee0


	//   ....[1]....
        /*02fc*/ 	.word	0x00003f90


	//----- nvinfo : EIATTR_MAX_THREADS
	.align		4
.L_3017:
        /*0300*/ 	.byte	0x04, 0x05
        /*0302*/ 	.short	(.L_3019 - .L_3018)
.L_3018:
        /*0304*/ 	.word	0x00000100
        /*0308*/ 	.word	0x00000001
        /*030c*/ 	.word	0x00000001


	//----- nvinfo : EIATTR_CRS_STACK_SIZE
	.align		4
.L_3019:
        /*0310*/ 	.byte	0x04, 0x1e
        /*0312*/ 	.short	(.L_3021 - .L_3020)
.L_3020:
        /*0314*/ 	.word	0x00000000
.L_3021:


//--------------------- .nv.info._ZN10layer_norm13ln_bwd_kernelINS_13Kernel_traitsIf13__nv_bfloat16fS2_fjLj8192ELj1ELj1ELj8ELj16ENS_18Kernel_traits_baseILj8192EfS2_fS2_fjLj256EEEEELb0ELb1ELb0ELb1EEEvNS_9BwdParamsE --------------------------
	.section	.nv.info._ZN10layer_norm13ln_bwd_kernelINS_13Kernel_traitsIf13__nv_bfloat16fS2_fjLj8192ELj1ELj1ELj8ELj16ENS_18Kernel_traits_baseILj8192EfS2_fS2_fjLj256EEEEELb0ELb1ELb0ELb1EEEvNS_9BwdParamsE,"",@"SHT_CUDA_INFO"
	.sectionflags	@""
	.align	4


	//----- nvinfo : EIATTR_CUDA_API_VERSION
	.align		4
        /*0000*/ 	.byte	0x04, 0x37
        /*0002*/ 	.short	(.L_3023 - .L_3022)
.L_3022:
        /*0004*/ 	.word	0x00000082


	//----- nvinfo : EIATTR_SW2861232_WAR
	.align		4
.L_3023:
        /*0008*/ 	.byte	0x01, 0x35
	.zero		2


	//----- nvinfo : EIATTR_PARAM_CBANK
	.align		4
        /*000c*/ 	.byte	0x04, 0x0a
        /*000e*/ 	.short	(.L_3025 - .L_3024)
	.align		4
.L_3024:
        /*0010*/ 	.word	index@(.nv.constant0._ZN10layer_norm13ln_bwd_kernelINS_13Kernel_traitsIf13__nv_bfloat16fS2_fjLj8192ELj1ELj1ELj8ELj16ENS_18Kernel_traits_baseILj8192EfS2_fS2_fjLj256EEEEELb0ELb1ELb0ELb1EEEvNS_9BwdParamsE)
        /*0014*/ 	.short	0x0160
        /*0016*/ 	.short	0x0128


	//----- nvinfo : EIATTR_CBANK_PARAM_SIZE
	.align		4
.L_3025:
        /*0018*/ 	.byte	0x03, 0x19
        /*001a*/ 	.short	0x0128


	//----- nvinfo : EIATTR_KPARAM_INFO
	.align		4
        /*001c*/ 	.byte	0x04, 0x17
        /*001e*/ 	.short	(.L_3027 - .L_3026)
.L_3026:
        /*0020*/ 	.word	0x00000000
        /*0024*/ 	.short	0x0000
        /*0026*/ 	.short	0x0000
        /*0028*/ 	.byte	0x00, 0xf0, 0xa1, 0x04


	//----- nvinfo : EIATTR_MAXREG_COUNT
	.align		4
.L_3027:
        /*002c*/ 	.byte	0x03, 0x1b
        /*002e*/ 	.short	0x00ff


	//----- nvinfo : EIATTR_NUM_BARRIERS
	.align		4
        /*0030*/ 	.byte	0x02, 0x4c
        /*0032*/ 	.byte	0x01
	.zero		1


	//----- nvinfo : EIATTR_ANNOTATIONS
	.align		4
        /*0034*/ 	.byte	0x04, 0x55
        /*0036*/ 	.short	(.L_3029 - .L_3028)


	//   ....[0]....
.L_3028:
        /* <DEDUP_REMOVED lines=47> */


	//----- nvinfo : EIATTR_MERCURY_ISA_VERSION
	.align		4
.L_3029:
        /*0310*/ 	.byte	0x03, 0x5f
        /*0312*/ 	.short	0x0000


	//----- nvinfo : EIATTR_COOP_GROUP_MASK_REGIDS
	.align		4
        /*0314*/ 	.byte	0x04, 0x29
        /*0316*/ 	.short	(.L_3031 - .L_3030)


	//   ....[0]....
.L_3030:
        /*0318*/ 	.word	0xffffffff


	//   ....[1]....
        /*031c*/ 	.word	0xffffffff


	//   ....[2]....
        /*0320*/ 	.word	0xffffffff


	//   ....[3]....
        /*0324*/ 	.word	0xffffffff


	//   ....[4]....
        /*0328*/ 	.word	0xffffffff


	//   ....[5]....
        /*032c*/ 	.word	0xffffffff


	//   ....[6]....
        /*0330*/ 	.word	0xffffffff


	//   ....[7]....
        /*0334*/ 	.word	0xffffffff


	//   ....[8]....
        /*0338*/ 	.word	0xffffffff


	//   ....[9]....
        /*033c*/ 	.word	0xffffffff


	//   ....[10]....
        /*0340*/ 	.word	0xffffffff


	//   ....[11]....
        /*0344*/ 	.word	0xffffffff


	//   ....[12]....
        /*0348*/ 	.word	0xffffffff


	//   ....[13]....
        /*034c*/ 	.word	0xffffffff


	//   ....[14]....
        /*0350*/ 	.word	0xffffffff


	//   ....[15]....
        /*0354*/ 	.word	0xffffffff


	//   ....[16]....
        /*0358*/ 	.word	0xffffffff


	//   ....[17]....
        /*035c*/ 	.word	0xffffffff


	//   ....[18]....
        /*0360*/ 	.word	0xffffffff


	//   ....[19]....
        /*0364*/ 	.word	0xffffffff


	//----- nvinfo : EIATTR_COOP_GROUP_INSTR_OFFSETS
	.align		4
.L_3031:
        /*0368*/ 	.byte	0x04, 0x28
        /*036a*/ 	.short	(.L_3033 - .L_3032)


	//   ....[0]....
.L_3032:
        /*036c*/ 	.word	0x00001d10


	//   ....[1]....
        /*0370*/ 	.word	0x00001d30


	//   ....[2]....
        /*0374*/ 	.word	0x00001d60


	//   ....[3]....
        /*0378*/ 	.word	0x00001d80


	//   ....[4]....
        /*037c*/ 	.word	0x00001da0


	//   ....[5]....
        /*0380*/ 	.word	0x00001dc0


	//   ....[6]....
        /*0384*/ 	.word	0x00001de0


	//   ....[7]....
        /*0388*/ 	.word	0x00001e00


	//   ....[8]....
        /*038c*/ 	.word	0x00001e10


	//   ....[9]....
        /*0390*/ 	.word	0x00001e30


	//   ....[10]....
        /*0394*/ 	.word	0x00004340


	//   ....[11]....
        /*0398*/ 	.word	0x000043c0


	//   ....[12]....
        /*039c*/ 	.word	0x00004440


	//   ....[13]....
        /*03a0*/ 	.word	0x000044b0


	//   ....[14]....
        /*03a4*/ 	.word	0x00004530


	//   ....[15]....
        /*03a8*/ 	.word	0x000045a0


	//   ....[16]....
        /*03ac*/ 	.word	0x00004620


	//   ....[17]....
        /*03b0*/ 	.word	0x00004690


	//   ....[18]....
        /*03b4*/ 	.word	0x00004710


	//   ....[19]....
        /*03b8*/ 	.word	0x00004780


	//----- nvinfo : EIATTR_EXIT_INSTR_OFFSETS
	.align		4
.L_3033:
        /*03bc*/ 	.byte	0x04, 0x1c
        /*03be*/ 	.short	(.L_3035 - .L_3034)


	//   ....[0]....
.L_3034:
        /*03c0*/ 	.word	0x000042e0


	//----- nvinfo : EIATTR_MAX_THREADS
	.align		4
.L_3035:
        /*03c4*/ 	.byte	0x04, 0x05
        /*03c6*/ 	.short	(.L_3037 - .L_3036)
.L_3036:
        /*03c8*/ 	.word	0x00000100
        /*03cc*/ 	.word	0x00000001
        /*03d0*/ 	.word	0x00000001


	//----- nvinfo : EIATTR_CRS_STACK_SIZE
	.align		4
.L_3037:
        /*03d4*/ 	.byte	0x04, 0x1e
        /*03d6*/ 	.short	(.L_3039 - .L_3038)
.L_3038:
        /*03d8*/ 	.word	0x00000000
.L_3039:


//--------------------- .nv.info._ZN10layer_norm13ln_bwd_kernelINS_13Kernel_traitsIf13__nv_bfloat16fS2_fjLj8192ELj1ELj1ELj8ELj16ENS_18Kernel_traits_baseILj8192EfS2_fS2_fjLj256EEEEELb0ELb1ELb1ELb0EEEvNS_9BwdParamsE --------------------------
	.section	.nv.info._ZN10layer_norm13ln_bwd_kernelINS_13Kernel_traitsIf13__nv_bfloat16fS2_fjLj8192ELj1ELj1ELj8ELj16ENS_18Kernel_traits_baseILj8192EfS2_fS2_fjLj256EEEEELb0ELb1ELb1ELb0EEEvNS_9BwdParamsE,"",@"SHT_CUDA_INFO"
	.sectionflags	@""
	.align	4


	//----- nvinfo : EIATTR_CUDA_API_VERSION
	.align		4
        /*0000*/ 	.byte	0x04, 0x37
        /*0002*/ 	.short	(.L_3041 - .L_3040)
.L_3040:
        /*0004*/ 	.word	0x00000082


	//----- nvinfo : EIATTR_SW2861232_WAR
	.align		4
.L_3041:
        /*0008*/ 	.byte	0x01, 0x35
	.zero		2


	//----- nvinfo : EIATTR_PARAM_CBANK
	.align		4
        /*000c*/ 	.byte	0x04, 0x0a
        /*000e*/ 	.short	(.L_3043 - .L_3042)
	.align		4
.L_3042:
        /*0010*/ 	.word	index@(.nv.constant0._ZN10layer_norm13ln_bwd_kernelINS_13Kernel_traitsIf13__nv_bfloat16fS2_fjLj8192ELj1ELj1ELj8ELj16ENS_18Kernel_traits_baseILj8192EfS2_fS2_fjLj256EEEEELb0ELb1ELb1ELb0EEEvNS_9BwdParamsE)
        /*0014*/ 	.short	0x0160
        /*0016*/ 	.short	0x0128


	//----- nvinfo : EIATTR_CBANK_PARAM_SIZE
	.align		4
.L_3043:
        /*0018*/ 	.byte	0x03, 0x19
        /*001a*/ 	.short	0x0128


	//----- nvinfo : EIATTR_KPARAM_INFO
	.align		4
        /*001c*/ 	.byte	0x04, 0x17
        /*001e*/ 	.short	(.L_3045 - .L_3044)
.L_3044:
        /*0020*/ 	.word	0x00000000
        /*0024*/ 	.short	0x0000
        /*0026*/ 	.short	0x0000
        /*0028*/ 	.byte	0x00, 0xf0, 0xa1, 0x04


	//----- nvinfo : EIATTR_MAXREG_COUNT
	.align		4
.L_3045:
        /*002c*/ 	.byte	0x03, 0x1b
        /*002e*/ 	.short	0x00ff


	//----- nvinfo : EIATTR_NUM_BARRIERS
	.align		4
        /*0030*/ 	.byte	0x02, 0x4c
        /*0032*/ 	.byte	0x01
	.zero		1


	//----- nvinfo : EIATTR_ANNOTATIONS
	.align		4
        /*0034*/ 	.byte	0x04, 0x55
        /*0036*/ 	.short	(.L_3047 - .L_3046)


	//   ....[0]....
.L_3046:
        /* <DEDUP_REMOVED lines=48> */


	//----- nvinfo : EIATTR_MERCURY_ISA_VERSION
	.align		4
.L_3047:
        /*0328*/ 	.byte	0x03, 0x5f
        /*032a*/ 	.short	0x0000


	//----- nvinfo : EIATTR_COOP_GROUP_MASK_REGIDS
	.align		4
        /*032c*/ 	.byte	0x04, 0x29
        /*032e*/ 	.short	(.L_3049 - .L_3048)


	//   ....[0]....
.L_3048:
        /*0330*/ 	.word	0xffffffff


	//   ....[1]....
        /*0334*/ 	.word	0xffffffff


	//   ....[2]....
        /*0338*/ 	.word	0xffffffff


	//   ....[3]....
        /*033c*/ 	.word	0xffffffff


	//   ....[4]....
        /*0340*/ 	.word	0xffffffff


	//   ....[5]....
        /*0344*/ 	.word	0xffffffff


	//   ....[6]....
        /*0348*/ 	.word	0xffffffff


	//   ....[7]....
        /*034c*/ 	.word	0xffffffff


	//   ....[8]....
        /*0350*/ 	.word	0xffffffff


	//   ....[9]....
        /*0354*/ 	.word	0xffffffff


	//   ....[10]....
        /*0358*/ 	.word	0xffffffff


	//   ....[11]....
        /*035c*/ 	.word	0xffffffff


	//   ....[12]....
        /*0360*/ 	.word	0xffffffff


	//   ....[13]....
        /*0364*/ 	.word	0xffffffff


	//   ....[14]....
        /*0368*/ 	.word	0xffffffff


	//   ....[15]....
        /*036c*/ 	.word	0xffffffff


	//   ....[16]....
        /*0370*/ 	.word	0xffffffff


	//   ....[17]....
        /*0374*/ 	.word	0xffffffff


	//   ....[18]....
        /*0378*/ 	.word	0xffffffff


	//   ....[19]....
        /*037c*/ 	.word	0xffffffff


	//----- nvinfo : EIATTR_COOP_GROUP_INSTR_OFFSETS
	.align		4
.L_3049:
        /*0380*/ 	.byte	0x04, 0x28
        /*0382*/ 	.short	(.L_3051 - .L_3050)


	//   ....[0]....
.L_3050:
        /*0384*/ 	.word	0x00002320


	//   ....[1]....
        /*0388*/ 	.word	0x00002350


	//   ....[2]....
        /*038c*/ 	.word	0x00002360


	//   ....[3]....
        /*0390*/ 	.word	0x00002390


	//   ....[4]....
        /*0394*/ 	.word	0x000023b0


	//   ....[5]....
        /*0398*/ 	.word	0x000023d0


	//   ....[6]....
        /*039c*/ 	.word	0x000023f0


	//   ....[7]....
        /*03a0*/ 	.word	0x00002410


	//   ....[8]....
        /*03a4*/ 	.word	0x00002420


	//   ....[9]....
        /*03a8*/ 	.word	0x00002440


	//   ....[10]....
        /*03ac*/ 	.word	0x00005cc0


	//   ....[11]....
        /*03b0*/ 	.word	0x00005d40


	//   ....[12]....
        /*03b4*/ 	.word	0x00005dc0


	//   ....[13]....
        /*03b8*/ 	.word	0x00005e30


	//   ....[14]....
        /*03bc*/ 	.word	0x00005eb0


	//   ....[15]....
        /*03c0*/ 	.word	0x00005f20


	//   ....[16]....
        /*03c4*/ 	.word	0x00005fa0


	//   ....[17]....
        /*03c8*/ 	.word	0x00006010


	//   ....[18]....
        /*03cc*/ 	.word	0x00006090


	//   ....[19]....
        /*03d0*/ 	.word	0x00006100


	//----- nvinfo : EIATTR_EXIT_INSTR_OFFSETS
	.align		4
.L_3051:
        /*03d4*/ 	.byte	0x04, 0x1c
        /*03d6*/ 	.short	(.L_3053 - .L_3052)


	//   ....[0]....
.L_3052:
        /*03d8*/ 	.word	0x00005bb0


	//   ....[1]....
        /*03dc*/ 	.word	0x00005c60


	//----- nvinfo : EIATTR_MAX_THREADS
	.align		4
.L_3053:
        /*03e0*/ 	.byte	0x04, 0x05
        /*03e2*/ 	.short	(.L_3055 - .L_3054)
.L_3054:
        /*03e4*/ 	.word	0x00000100
        /*03e8*/ 	.word	0x00000001
        /*03ec*/ 	.word	0x00000001


	//----- nvinfo : EIATTR_CRS_STACK_SIZE
	.align		4
.L_3055:
        /*03f0*/ 	.byte	0x04, 0x1e
        /*03f2*/ 	.short	(.L_3057 - .L_3056)
.L_3056:
        /*03f4*/ 	.word	0x00000000
.L_3057:


//--------------------- .nv.info._ZN10layer_norm13ln_bwd_kernelINS_13Kernel_traitsIf13__nv_bfloat16fS2_fjLj8192ELj1ELj1ELj8ELj16ENS_18Kernel_traits_baseILj8192EfS2_fS2_fjLj256EEEEELb0ELb1ELb1ELb1EEEvNS_9BwdParamsE --------------------------
	.section	.nv.info._ZN10layer_norm13ln_bwd_kernelINS_13Kernel_traitsIf13__nv_bfloat16fS2_fjLj8192ELj1ELj1ELj8ELj16ENS_18Kernel_traits_baseILj8192EfS2_fS2_fjLj256EEEEELb0ELb1ELb1ELb1EEEvNS_9BwdParamsE,"",@"SHT_CUDA_INFO"
	.sectionflags	@""
	.align	4


	//----- nvinfo : EIATTR_CUDA_API_VERSION
	.align		4
        /*0000*/ 	.byte	0x04, 0x37
        /*0002*/ 	.short	(.L_3059 - .L_3058)
.L_3058:
        /*0004*/ 	.word	0x00000082


	//----- nvinfo : EIATTR_SW2861232_WAR
	.align		4
.L_3059:
        /*0008*/ 	.byte	0x01, 0x35
	.zero		2


	//----- nvinfo : EIATTR_PARAM_CBANK
	.align		4
        /*000c*/ 	.byte	0x04, 0x0a
        /*000e*/ 	.short	(.L_3061 - .L_3060)
	.align		4
.L_3060:
        /*0010*/ 	.word	index@(.nv.constant0._ZN10layer_norm13ln_bwd_kernelINS_13Kernel_traitsIf13__nv_bfloat16fS2_fjLj8192ELj1ELj1ELj8ELj16ENS_18Kernel_traits_baseILj8192EfS2_fS2_fjLj256EEEEELb0ELb1ELb1ELb1EEEvNS_9BwdParamsE)
        /*0014*/ 	.short	0x0160
        /*0016*/ 	.short	0x0128


	//----- nvinfo : EIATTR_CBANK_PARAM_SIZE
	.align		4
.L_3061:
        /*0018*/ 	.byte	0x03, 0x19
        /*001a*/ 	.short	0x0128


	//----- nvinfo : EIATTR_KPARAM_INFO
	.align		4
        /*001c*/ 	.byte	0x04, 0x17
        /*001e*/ 	.short	(.L_3063 - .L_3062)
.L_3062:
        /*0020*/ 	.word	0x00000000
        /*0024*/ 	.short	0x0000
        /*0026*/ 	.short	0x0000
        /*0028*/ 	.byte	0x00, 0xf0, 0xa1, 0x04


	//----- nvinfo : EIATTR_MAXREG_COUNT
	.align		4
.L_3063:
        /*002c*/ 	.byte	0x03, 0x1b
        /*002e*/ 	.short	0x00ff


	//----- nvinfo : EIATTR_NUM_BARRIERS
	.align		4
        /*0030*/ 	.byte	0x02, 0x4c
        /*0032*/ 	.byte	0x01
	.zero		1


	//----- nvinfo : EIATTR_ANNOTATIONS
	.align		4
        /*0034*/ 	.byte	0x04, 0x55
        /*0036*/ 	.short	(.L_3065 - .L_3064)


	//   ....[0]....
.L_3064:
        /* <DEDUP_REMOVED lines=51> */


	//----- nvinfo : EIATTR_MERCURY_ISA_VERSION
	.align		4
.L_3065:
        /*0358*/ 	.byte	0x03, 0x5f
        /*035a*/ 	.short	0x0000


	//----- nvinfo : EIATTR_COOP_GROUP_MASK_REGIDS
	.align		4
        /*035c*/ 	.byte	0x04, 0x29
        /*035e*/ 	.short	(.L_3067 - .L_3066)


	//   ....[0]....
.L_3066:
        /*0360*/ 	.word	0xffffffff


	//   ....[1]....
        /*0364*/ 	.word	0xffffffff


	//   ....[2]....
        /*0368*/ 	.word	0xffffffff


	//   ....[3]....
        /*036c*/ 	.word	0xffffffff


	//   ....[4]....
        /*0370*/ 	.word	0xffffffff


	//   ....[5]....
        /*0374*/ 	.word	0xffffffff


	//   ....[6]....
        /*0378*/ 	.word	0xffffffff


	//   ....[7]....
        /*037c*/ 	.word	0xffffffff


	//   ....[8]....
        /*0380*/ 	.word	0xffffffff


	//   ....[9]....
        /*0384*/ 	.word	0xffffffff


	//   ....[10]....
        /*0388*/ 	.word	0xffffffff


	//   ....[11]....
        /*038c*/ 	.word	0xffffffff


	//   ....[12]....
        /*0390*/ 	.word	0xffffffff


	//   ....[13]....
        /*0394*/ 	.word	0xffffffff


	//   ....[14]....
        /*0398*/ 	.word	0xffffffff


	//   ....[15]....
        /*039c*/ 	.word	0xffffffff


	//   ....[16]....
        /*03a0*/ 	.word	0xffffffff


	//   ....[17]....
        /*03a4*/ 	.word	0xffffffff


	//   ....[18]....
        /*03a8*/ 	.word	0xffffffff


	//   ....[19]....
        /*03ac*/ 	.word	0xffffffff


	//----- nvinfo : EIATTR_COOP_GROUP_INSTR_OFFSETS
	.align		4
.L_3067:
        /*03b0*/ 	.byte	0x04, 0x28
        /*03b2*/ 	.short	(.L_3069 - .L_3068)


	//   ....[0]....
.L_3068:
        /*03b4*/ 	.word	0x00002220


	//   ....[1]....
        /*03b8*/ 	.word	0x00002250


	//   ....[2]....
        /*03bc*/ 	.word	0x00002260


	//   ....[3]....
        /*03c0*/ 	.word	0x00002290


	//   ....[4]....
        /*03c4*/ 	.word	0x000022b0


	//   ....[5]....
        /*03c8*/ 	.word	0x000022d0


	//   ....[6]....
        /*03cc*/ 	.word	0x000022f0


	//   ....[7]....
        /*03d0*/ 	.word	0x00002310


	//   ....[8]....
        /*03d4*/ 	.word	0x00002320


	//   ....[9]....
        /*03d8*/ 	.word	0x00002340


	//   ....[10]....
        /*03dc*/ 	.word	0x00005870


	//   ....[11]....
        /*03e0*/ 	.word	0x000058f0


	//   ....[12]....
        /*03e4*/ 	.word	0x00005970


	//   ....[13]....
        /*03e8*/ 	.word	0x000059e0


	//   ....[14]....
        /*03ec*/ 	.word	0x00005a60


	//   ....[15]....
        /*03f0*/ 	.word	0x00005ad0


	//   ....[16]....
        /*03f4*/ 	.word	0x00005b50


	//   ....[17]....
        /*03f8*/ 	.word	0x00005bc0


	//   ....[18]....
        /*03fc*/ 	.word	0x00005c40


	//   ....[19]....
        /*0400*/ 	.word	0x00005cb0


	//----- nvinfo : EIATTR_EXIT_INSTR_OFFSETS
	.align		4
.L_3069:
        /*0404*/ 	.byte	0x04, 0x1c
        /*0406*/ 	.short	(.L_3071 - .L_3070)


	//   ....[0]....
.L_3070:
        /*0408*/ 	.word	0x00005810


	//----- nvinfo : EIATTR_MAX_THREADS
	.align		4
.L_3071:
        /*040c*/ 	.byte	0x04, 0x05
        /*040e*/ 	.short	(.L_3073 - .L_3072)
.L_3072:
        /*0410*/ 	.word	0x00000100
        /*0414*/ 	.word	0x00000001
        /*0418*/ 	.word	0x00000001


	//----- nvinfo : EIATTR_CRS_STACK_SIZE
	.align		4
.L_3073:
        /*041c*/ 	.byte	0x04, 0x1e
        /*041e*/ 	.short	(.L_3075 - .L_3074)
.L_3074:
        /*0420*/ 	.word	0x00000000
.L_3075:


//--------------------- .nv.info._ZN10layer_norm13ln_bwd_kernelINS_13Kernel_traitsIf13__nv_bfloat16fS2_fjLj8192ELj1ELj1ELj8ELj16ENS_18Kernel_traits_baseILj8192EfS2_fS2_fjLj256EEEEELb1ELb0ELb0ELb0EEEvNS_9BwdParamsE --------------------------
	.section	.nv.info._ZN10layer_norm13ln_bwd_kernelINS_13Kernel_traitsIf13__nv_bfloat16fS2_fjLj8192ELj1ELj1ELj8ELj16ENS_18Kernel_traits_baseILj8192EfS2_fS2_fjLj256EEEEELb1ELb0ELb0ELb0EEEvNS_9BwdParamsE,"",@"SHT_CUDA_INFO"
	.sectionflags	@""
	.align	4


	//----- nvinfo : EIATTR_CUDA_API_VERSION
	.align		4
        /*0000*/ 	.byte	0x04, 0x37
        /*0002*/ 	.short	(.L_3077 - .L_3076)
.L_3076:
        /*0004*/ 	.word	0x00000082


	//----- nvinfo : EIATTR_SW2861232_WAR
	.align		4
.L_3077:
        /*0008*/ 	.byte	0x01, 0x35
	.zero		2


	//----- nvinfo : EIATTR_PARAM_CBANK
	.align		4
        /*000c*/ 	.byte	0x04, 0x0a
        /*000e*/ 	.short	(.L_3079 - .L_3078)
	.align		4
.L_3078:
        /*0010*/ 	.word	index@(.nv.constant0._ZN10layer_norm13ln_bwd_kernelINS_13Kernel_traitsIf13__nv_bfloat16fS2_fjLj8192ELj1ELj1ELj8ELj16ENS_18Kernel_traits_baseILj8192EfS2_fS2_fjLj256EEEEELb1ELb0ELb0ELb0EEEvNS_9BwdParamsE)
        /*0014*/ 	.short	0x0160
        /*0016*/ 	.short	0x0128


	//----- nvinfo : EIATTR_CBANK_PARAM_SIZE
	.align		4
.L_3079:
        /*0018*/ 	.byte	0x03, 0x19
        /*001a*/ 	.short	0x0128


	//----- nvinfo : EIATTR_KPARAM_INFO
	.align		4
        /*001c*/ 	.byte	0x04, 0x17
        /*001e*/ 	.short	(.L_3081 - .L_3080)
.L_3080:
        /*0020*/ 	.word	0x00000000
        /*0024*/ 	.short	0x0000
        /*0026*/ 	.short	0x0000
        /*0028*/ 	.byte	0x00, 0xf0, 0xa1, 0x04


	//----- nvinfo : EIATTR_MAXREG_COUNT
	.align		4
.L_3081:
        /*002c*/ 	.byte	0x03, 0x1b
        /*002e*/ 	.short	0x00ff


	//----- nvinfo : EIATTR_NUM_BARRIERS
	.align		4
        /*0030*/ 	.byte	0x02, 0x4c
        /*0032*/ 	.byte	0x01
	.zero		1


	//----- nvinfo : EIATTR_MERCURY_ISA_VERSION
	.align		4
        /*0034*/ 	.byte	0x03, 0x5f
        /*0036*/ 	.short	0x0000


	//----- nvinfo : EIATTR_COOP_GROUP_MASK_REGIDS
	.align		4
        /*0038*/ 	.byte	0x04, 0x29
        /*003a*/ 	.short	(.L_3083 - .L_3082)


	//   ....[0]....
.L_3082:
        /*003c*/ 	.word	0xffffffff


	//   ....[1]....
        /*0040*/ 	.word	0xffffffff


	//   ....[2]....
        /*0044*/ 	.word	0xffffffff


	//   ....[3]....
        /*0048*/ 	.word	0xffffffff


	//   ....[4]....
        /*004c*/ 	.word	0xffffffff


	//   ....[5]....
        /*0050*/ 	.word	0xffffffff


	//   ....[6]....
        /*0054*/ 	.word	0xffffffff


	//   ....[7]....
        /*0058*/ 	.word	0xffffffff


	//   ....[8]....
        /*005c*/ 	.word	0xffffffff


	//   ....[9]....
        /*0060*/ 	.word	0xffffffff


	//   ....[10]....
        /*0064*/ 	.word	0xffffffff


	//   ....[11]....
        /*0068*/ 	.word	0xffffffff


	//   ....[12]....
        /*006c*/ 	.word	0xffffffff


	//   ....[13]....
        /*0070*/ 	.word	0xffffffff


	//   ....[14]....
        /*0074*/ 	.word	0xffffffff


	//   ....[15]....
        /*0078*/ 	.word	0xffffffff


	//   ....[16]....
        /*007c*/ 	.word	0xffffffff


	//   ....[17]....
        /*0080*/ 	.word	0xffffffff


	//   ....[18]....
        /*0084*/ 	.word	0xffffffff


	//   ....[19]....
        /*0088*/ 	.word	0xffffffff


	//----- nvinfo : EIATTR_COOP_GROUP_INSTR_OFFSETS
	.align		4
.L_3083:
        /*008c*/ 	.byte	0x04, 0x28
        /*008e*/ 	.short	(.L_3085 - .L_3084)


	//   ....[0]....
.L_3084:
        /*0090*/ 	.word	0x00001b30


	//   ....[1]....
        /*0094*/ 	.word	0x00001b50


	//   ....[2]....
        /*0098*/ 	.word	0x00001b70


	//   ....[3]....
        /*009c*/ 	.word	0x00001b90


	//   ....[4]....
        /*00a0*/ 	.word	0x00001bb0


	//   ....[5]....
        /*00a4*/ 	.word	0x00001bd0


	//   ....[6]....
        /*00a8*/ 	.word	0x00001bf0


	//   ....[7]....
        /*00ac*/ 	.word	0x00001c10


	//   ....[8]....
        /*00b0*/ 	.word	0x00001c30


	//   ....[9]....
        /*00b4*/ 	.word	0x00001c50


	//   ....[10]....
        /*00b8*/ 	.word	0x00003860


	//   ....[11]....
        /*00bc*/ 	.word	0x000038e0


	//   ....[12]....
        /*00c0*/ 	.word	0x00003960


	//   ....[13]....
        /*00c4*/ 	.word	0x000039d0


	//   ....[14]....
        /*00c8*/ 	.word	0x00003a50


	//   ....[15]....
        /*00cc*/ 	.word	0x00003ac0


	//   ....[16]....
        /*00d0*/ 	.word	0x00003b40


	//   ....[17]....
        /*00d4*/ 	.word	0x00003bb0


	//   ....[18]....
        /*00d8*/ 	.word	0x00003c30


	//   ....[19]....
        /*00dc*/ 	.word	0x00003ca0


	//----- nvinfo : EIATTR_EXIT_INSTR_OFFSETS
	.align		4
.L_3085:
        /*00e0*/ 	.byte	0x04, 0x1c
        /*00e2*/ 	.short	(.L_3087 - .L_3086)


	//   ....[0]....
.L_3086:
        /*00e4*/ 	.word	0x00003780


	//   ....[1]....
        /*00e8*/ 	.word	0x00003800


	//----- nvinfo : EIATTR_MAX_THREADS
	.align		4
.L_3087:
        /*00ec*/ 	.byte	0x04, 0x05
        /*00ee*/ 	.short	(.L_3089 - .L_3088)
.L_3088:
        /*00f0*/ 	.word	0x00000100
        /*00f4*/ 	.word	0x00000001
        /*00f8*/ 	.word	0x00000001


	//----- nvinfo : EIATTR_CRS_STACK_SIZE
	.align		4
.L_3089:
        /*00fc*/ 	.byte	0x04, 0x1e
        /*00fe*/ 	.short	(.L_3091 - .L_3090)
.L_3090:
        /*0100*/ 	.word	0x00000000
.L_3091:


//--------------------- .nv.info._ZN10layer_norm13ln_bwd_kernelINS_13Kernel_traitsIf13__nv_bfloat16fS2_fjLj8192ELj1ELj1ELj8ELj16ENS_18Kernel_traits_baseILj8192EfS2_fS2_fjLj256EEEEELb1ELb0ELb0ELb1EEEvNS_9BwdParamsE --------------------------
	.section	.nv.info._ZN10layer_norm13ln_bwd_kernelINS_13Kernel_traitsIf13__nv_bfloat16fS2_fjLj8192ELj1ELj1ELj8ELj16ENS_18Kernel_traits_baseILj8192EfS2_fS2_fjLj256EEEEELb1ELb0ELb0ELb1EEEvNS_9BwdParamsE,"",@"SHT_CUDA_INFO"
	.sectionflags	@""
	.align	4


	//----- nvinfo : EIATTR_CUDA_API_VERSION
	.align		4
        /*0000*/ 	.byte	0x04, 0x37
        /*0002*/ 	.short	(.L_3093 - .L_3092)
.L_3092:
        /*0004*/ 	.word	0x00000082


	//----- nvinfo : EIATTR_SW2861232_WAR
	.align		4
.L_3093:
        /*0008*/ 	.byte	0x01, 0x35
	.zero		2


	//----- nvinfo : EIATTR_PARAM_CBANK
	.align		4
        /*000c*/ 	.byte	0x04, 0x0a
        /*000e*/ 	.short	(.L_3095 - .L_3094)
	.align		4
.L_3094:
        /*0010*/ 	.word	index@(.nv.constant0._ZN10layer_norm13ln_bwd_kernelINS_13Kernel_traitsIf13__nv_bfloat16fS2_fjLj8192ELj1ELj1ELj8ELj16ENS_18Kernel_traits_baseILj8192EfS2_fS2_fjLj256EEEEELb1ELb0ELb0ELb1EEEvNS_9BwdParamsE)
        /*0014*/ 	.short	0x0160
        /*0016*/ 	.short	0x0128


	//----- nvinfo : EIATTR_CBANK_PARAM_SIZE
	.align		4
.L_3095:
        /*0018*/ 	.byte	0x03, 0x19
        /*001a*/ 	.short	0x0128


	//----- nvinfo : EIATTR_KPARAM_INFO
	.align		4
        /*001c*/ 	.byte	0x04, 0x17
        /*001e*/ 	.short	(.L_3097 - .L_3096)
.L_3096:
        /*0020*/ 	.word	0x00000000
        /*0024*/ 	.short	0x0000
        /*0026*/ 	.short	0x0000
        /*0028*/ 	.byte	0x00, 0xf0, 0xa1, 0x04


	//----- nvinfo : EIATTR_MAXREG_COUNT
	.align		4
.L_3097:
        /*002c*/ 	.byte	0x03, 0x1b
        /*002e*/ 	.short	0x00ff


	//----- nvinfo : EIATTR_NUM_BARRIERS
	.align		4
        /*0030*/ 	.byte	0x02, 0x4c
        /*0032*/ 	.byte	0x01
	.zero		1


	//----- nvinfo : EIATTR_MERCURY_ISA_VERSION
	.align		4
        /*0034*/ 	.byte	0x03, 0x5f
        /*0036*/ 	.short	0x0000


	//----- nvinfo : EIATTR_COOP_GROUP_MASK_REGIDS
	.align		4
        /*0038*/ 	.byte	0x04, 0x29
        /*003a*/ 	.short	(.L_3099 - .L_3098)


	//   ....[0]....
.L_3098:
        /*003c*/ 	.word	0xffffffff


	//   ....[1]....
        /*0040*/ 	.word	0xffffffff


	//   ....[2]....
        /*0044*/ 	.word	0xffffffff


	//   ....[3]....
        /*0048*/ 	.word	0xffffffff


	//   ....[4]....
        /*004c*/ 	.word	0xffffffff


	//   ....[5]....
        /*0050*/ 	.word	0xffffffff


	//   ....[6]....
        /*0054*/ 	.word	0xffffffff


	//   ....[7]....
        /*0058*/ 	.word	0xffffffff


	//   ....[8]....
        /*005c*/ 	.word	0xffffffff


	//   ....[9]....
        /*0060*/ 	.word	0xffffffff


	//   ....[10]....
        /*0064*/ 	.word	0xffffffff


	//   ....[11]....
        /*0068*/ 	.word	0xffffffff


	//   ....[12]....
        /*006c*/ 	.word	0xffffffff


	//   ....[13]....
        /*0070*/ 	.word	0xffffffff


	//   ....[14]....
        /*0074*/ 	.word	0xffffffff


	//   ....[15]....
        /*0078*/ 	.word	0xffffffff


	//   ....[16]....
        /*007c*/ 	.word	0xffffffff


	//   ....[17]....
        /*0080*/ 	.word	0xffffffff


	//   ....[18]....
        /*0084*/ 	.word	0xffffffff


	//   ....[19]....
        /*0088*/ 	.word	0xffffffff


	//----- nvinfo : EIATTR_COOP_GROUP_INSTR_OFFSETS
	.align		4
.L_3099:
        /*008c*/ 	.byte	0x04, 0x28
        /*008e*/ 	.short	(.L_3101 - .L_3100)


	//   ....[0]....
.L_3100:
        /*0090*/ 	.word	0x000019d0


	//   ....[1]....
        /*0094*/ 	.word	0x000019f0


	//   ....[2]....
        /*0098*/ 	.word	0x00001a10


	//   ....[3]....
        /*009c*/ 	.word	0x00001a30


	//   ....[4]....
        /*00a0*/ 	.word	0x00001a50


	//   ....[5]....
        /*00a4*/ 	.word	0x00001a70


	//   ....[6]....
        /*00a8*/ 	.word	0x00001a90


	//   ....[7]....
        /*00ac*/ 	.word	0x00001ab0


	//   ....[8]....
        /*00b0*/ 	.word	0x00001ad0


	//   ....[9]....
        /*00b4*/ 	.word	0x00001af0


	//   ....[10]....
        /*00b8*/ 	.word	0x000037c0


	//   ....[11]....
        /*00bc*/ 	.word	0x00003840


	//   ....[12]....
        /*00c0*/ 	.word	0x000038c0


	//   ....[13]....
        /*00c4*/ 	.word	0x00003930


	//   ....[14]....
        /*00c8*/ 	.word	0x000039b0


	//   ....[15]....
        /*00cc*/ 	.word	0x00003a20


	//   ....[16]....
        /*00d0*/ 	.word	0x00003aa0


	//   ....[17]....
        /*00d4*/ 	.word	0x00003b10


	//   ....[18]....
        /*00d8*/ 	.word	0x00003b90


	//   ....[19]....
        /*00dc*/ 	.word	0x00003c00


	//----- nvinfo : EIATTR_EXIT_INSTR_OFFSETS
	.align		4
.L_3101:
        /*00e0*/ 	.byte	0x04, 0x1c
        /*00e2*/ 	.short	(.L_3103 - .L_3102)


	//   ....[0]....
.L_3102:
        /*00e4*/ 	.word	0x00003760


	//----- nvinfo : EIATTR_MAX_THREADS
	.align		4
.L_3103:
        /*00e8*/ 	.byte	0x04, 0x05
        /*00ea*/ 	.short	(.L_3105 - .L_3104)
.L_3104:
        /*00ec*/ 	.word	0x00000100
        /*00f0*/ 	.word	0x00000001
        /*00f4*/ 	.word	0x00000001


	//----- nvinfo : EIATTR_CRS_STACK_SIZE
	.align		4
.L_3105:
        /*00f8*/ 	.byte	0x04, 0x1e
        /*00fa*/ 	.short	(.L_3107 - .L_3106)
.L_3106:
        /*00fc*/ 	.word	0x00000000
.L_3107:


//--------------------- .nv.info._ZN10layer_norm22ln_bwd_finalize_kernelINS_22Kernel_traits_finalizeILj8192Ef13__nv_bfloat16fS2_fjLb0ELj1024ELj4ENS_18Kernel_traits_baseILj8192EfS2_fS2_fjLj1024EEEEELb0ELb0EEEvNS_9BwdParamsE --------------------------
	.section	.nv.info._ZN10layer_norm22ln_bwd_finalize_kernelINS_22Kernel_traits_finalizeILj8192Ef13__nv_bfloat16fS2_fjLb0ELj1024ELj4ENS_18Kernel_traits_baseILj8192EfS2_fS2_fjLj1024EEEEELb0ELb0EEEvNS_9BwdParamsE,"",@"SHT_CUDA_INFO"
	.sectionflags	@""
	.align	4


	//----- nvinfo : EIATTR_CUDA_API_VERSION
	.align		4
        /*0000*/ 	.byte	0x04, 0x37
        /*0002*/ 	.short	(.L_3109 - .L_3108)
.L_3108:
        /*0004*/ 	.word	0x00000082


	//----- nvinfo : EIATTR_SW2861232_WAR
	.align		4
.L_3109:
        /*0008*/ 	.byte	0x01, 0x35
	.zero		2


	//----- nvinfo : EIATTR_PARAM_CBANK
	.align		4
        /*000c*/ 	.byte	0x04, 0x0a
        /*000e*/ 	.short	(.L_3111 - .L_3110)
	.align		4
.L_3110:
        /*0010*/ 	.word	index@(.nv.constant0._ZN10layer_norm22ln_bwd_finalize_kernelINS_22Kernel_traits_finalizeILj8192Ef13__nv_bfloat16fS2_fjLb0ELj1024ELj4ENS_18Kernel_traits_baseILj8192EfS2_fS2_fjLj1024EEEEELb0ELb0EEEvNS_9BwdParamsE)
        /*0014*/ 	.short	0x0160
        /*0016*/ 	.short	0x0128


	//----- nvinfo : EIATTR_CBANK_PARAM_SIZE
	.align		4
.L_3111:
        /*0018*/ 	.byte	0x03, 0x19
        /*001a*/ 	.short	0x0128


	//----- nvinfo : EIATTR_KPARAM_INFO
	.align		4
        /*001c*/ 	.byte	0x04, 0x17
        /*001e*/ 	.short	(.L_3113 - .L_3112)
.L_3112:
        /*0020*/ 	.word	0x00000000
        /*0024*/ 	.short	0x0000
        /*0026*/ 	.short	0x0000
        /*0028*/ 	.byte	0x00, 0xf0, 0xa1, 0x04


	//----- nvinfo : EIATTR_MAXREG_COUNT
	.align		4
.L_3113:
        /*002c*/ 	.byte	0x03, 0x1b
        /*002e*/ 	.short	0x0040


	//----- nvinfo : EIATTR_NUM_BARRIERS
	.align		4
        /*0030*/ 	.byte	0x02, 0x4c
        /*0032*/ 	.byte	0x01
	.zero		1


	//----- nvinfo : EIATTR_MERCURY_ISA_VERSION
	.align		4
        /*0034*/ 	.byte	0x03, 0x5f
        /*0036*/ 	.short	0x0000


	//----- nvinfo : EIATTR_COOP_GROUP_MASK_REGIDS
	.align		4
        /*0038*/ 	.byte	0x04, 0x29
        /*003a*/ 	.short	(.L_3115 - .L_3114)


	//   ....[0]....
.L_3114:
        /*003c*/ 	.word	0xffffffff


	//   ....[1]....
        /*0040*/ 	.word	0xffffffff


	//   ....[2]....
        /*0044*/ 	.word	0xffffffff


	//   ....[3]....
        /*0048*/ 	.word	0xffffffff


	//   ....[4]....
        /*004c*/ 	.word	0xffffffff


	//   ....[5]....
        /*0050*/ 	.word	0xffffffff


	//   ....[6]....
        /*0054*/ 	.word	0xffffffff


	//   ....[7]....
        /*0058*/ 	.word	0xffffffff


	//   ....[8]....
        /*005c*/ 	.word	0xffffffff


	//   ....[9]....
        /*0060*/ 	.word	0xffffffff


	//   ....[10]....
        /*0064*/ 	.word	0xffffffff


	//   ....[11]....
        /*0068*/ 	.word	0xffffffff


	//   ....[12]....
        /*006c*/ 	.word	0xffffffff


	//   ....[13]....
        /*0070*/ 	.word	0xffffffff


	//   ....[14]....
        /*0074*/ 	.word	0xffffffff


	//   ....[15]....
        /*0078*/ 	.word	0xffffffff


	//   ....[16]....
        /*007c*/ 	.word	0xffffffff


	//   ....[17]....
        /*0080*/ 	.word	0xffffffff


	//   ....[18]....
        /*0084*/ 	.word	0xffffffff


	//   ....[19]....
        /*0088*/ 	.word	0xffffffff


	//----- nvinfo : EIATTR_COOP_GROUP_INSTR_OFFSETS
	.align		4
.L_3115:
        /*008c*/ 	.byte	0x04, 0x28
        /*008e*/ 	.short	(.L_3117 - .L_3116)


	//   ....[0]....
.L_3116:
        /*0090*/ 	.word	0x00000820


	//   ....[1]....
        /*0094*/ 	.word	0x00000850


	//   ....[2]....
        /*0098*/ 	.word	0x00000860


	//   ....[3]....
        /*009c*/ 	.word	0x00000890


	//   ....[4]....
        /*00a0*/ 	.word	0x000008a0


	//   ....[5]....
        /*00a4*/ 	.word	0x000008d0


	//   ....[6]....
        /*00a8*/ 	.word	0x000008f0


	//   ....[7]....
        /*00ac*/ 	.word	0x00000900


	//   ....[8]....
        /*00b0*/ 	.word	0x00000930


	//   ....[9]....
        /*00b4*/ 	.word	0x00000940


	//   ....[10]....
        /*00b8*/ 	.word	0x00000b30


	//   ....[11]....
        /*00bc*/ 	.word	0x00000ba0


	//   ....[12]....
        /*00c0*/ 	.word	0x00000c00


	//   ....[13]....
        /*00c4*/ 	.word	0x00000c60


	//   ....[14]....
        /*00c8*/ 	.word	0x00000cd0


	//   ....[15]....
        /*00cc*/ 	.word	0x00000d40


	//   ....[16]....
        /*00d0*/ 	.word	0x00000da0


	//   ....[17]....
        /*00d4*/ 	.word	0x00000e00


	//   ....[18]....
        /*00d8*/ 	.word	0x00000e60


	//   ....[19]....
        /*00dc*/ 	.word	0x00000ec0


	//----- nvinfo : EIATTR_EXIT_INSTR_OFFSETS
	.align		4
.L_3117:
        /*00e0*/ 	.byte	0x04, 0x1c
        /*00e2*/ 	.short	(.L_3119 - .L_3118)


	//   ....[0]....
.L_3118:
        /*00e4*/ 	.word	0x00000070


	//   ....[1]....
        /*00e8*/ 	.word	0x00000ad0


	//----- nvinfo : EIATTR_MAX_THREADS
	.align		4
.L_3119:
        /*00ec*/ 	.byte	0x04, 0x05
        /*00ee*/ 	.short	(.L_3121 - .L_3120)
.L_3120:
        /*00f0*/ 	.word	0x00000400
        /*00f4*/ 	.word	0x00000001
        /*00f8*/ 	.word	0x00000001


	//----- nvinfo : EIATTR_CRS_STACK_SIZE
	.align		4
.L_3121:
        /*00fc*/ 	.byte	0x04, 0x1e
        /*00fe*/ 	.short	(.L_3123 - .L_3122)
.L_3122:
        /*0100*/ 	.word	0x00000000
.L_3123:


//--------------------- .nv.info._ZN10layer_norm13ln_bwd_kernelINS_13Kernel_traitsIf13__nv_bfloat16fS2_fjLj8192ELj1ELj1ELj8ELj16ENS_18Kernel_traits_baseILj8192EfS2_fS2_fjLj256EEEEELb1ELb0ELb1ELb0EEEvNS_9BwdParamsE --------------------------
	.section	.nv.info._ZN10layer_norm13ln_bwd_kernelINS_13Kernel_traitsIf13__nv_bfloat16fS2_fjLj8192ELj1ELj1ELj8ELj16ENS_18Kernel_traits_baseILj8192EfS2_fS2_fjLj256EEEEELb1ELb0ELb1ELb0EEEvNS_9BwdParamsE,"",@"SHT_CUDA_INFO"
	.sectionflags	@""
	.align	4


	//----- nvinfo : EIATTR_CUDA_API_VERSION
	.align		4
        /*0000*/ 	.byte	0x04, 0x37
        /*0002*/ 	.short	(.L_3125 - .L_3124)
.L_3124:
        /*0004*/ 	.word	0x00000082


	//----- nvinfo : EIATTR_SW2861232_WAR
	.align		4
.L_3125:
        /*0008*/ 	.byte	0x01, 0x35
	.zero		2


	//----- nvinfo : EIATTR_PARAM_CBANK
	.align		4
        /*000c*/ 	.byte	0x04, 0x0a
        /*000e*/ 	.short	(.L_3127 - .L_3126)
	.align		4
.L_3126:
        /*0010*/ 	.word	index@(.nv.constant0._ZN10layer_norm13ln_bwd_kernelINS_13Kernel_traitsIf13__nv_bfloat16fS2_fjLj8192ELj1ELj1ELj8ELj16ENS_18Kernel_traits_baseILj8192EfS2_fS2_fjLj256EEEEELb1ELb0ELb1ELb0EEEvNS_9BwdParamsE)
        /*0014*/ 	.short	0x0160
        /*0016*/ 	.short	0x0128


	//----- nvinfo : EIATTR_CBANK_PARAM_SIZE
	.align		4
.L_3127:
        /*0018*/ 	.byte	0x03, 0x19
        /*001a*/ 	.short	0x0128


	//----- nvinfo : EIATTR_KPARAM_INFO
	.align		4
        /*001c*/ 	.byte	0x04, 0x17
        /*001e*/ 	.short	(.L_3129 - .L_3128)
.L_3128:
        /*0020*/ 	.word	0x00000000
        /*0024*/ 	.short	0x0000
        /*0026*/ 	.short	0x0000
        /*0028*/ 	.byte	0x00, 0xf0, 0xa1, 0x04


	//----- nvinfo : EIATTR_MAXREG_COUNT
	.align		4
.L_3129:
        /*002c*/ 	.byte	0x03, 0x1b
        /*002e*/ 	.short	0x00ff


	//----- nvinfo : EIATTR_NUM_BARRIERS
	.align		4
        /*0030*/ 	.byte	0x02, 0x4c
        /*0032*/ 	.byte	0x01
	.zero		1


	//----- nvinfo : EIATTR_MERCURY_ISA_VERSION
	.align		4
        /*0034*/ 	.byte	0x03, 0x5f
        /*0036*/ 	.short	0x0000


	//----- nvinfo : EIATTR_COOP_GROUP_MASK_REGIDS
	.align		4
        /*0038*/ 	.byte	0x04, 0x29
        /*003a*/ 	.short	(.L_3131 - .L_3130)


	//   ....[0]....
.L_3130:
        /*003c*/ 	.word	0xffffffff


	//   ....[1]....
        /*0040*/ 	.word	0xffffffff


	//   ....[2]....
        /*0044*/ 	.word	0xffffffff


	//   ....[3]....
        /*0048*/ 	.word	0xffffffff


	//   ....[4]....
        /*004c*/ 	.word	0xffffffff


	//   ....[5]....
        /*0050*/ 	.word	0xffffffff


	//   ....[6]....
        /*0054*/ 	.word	0xffffffff


	//   ....[7]....
        /*0058*/ 	.word	0xffffffff


	//   ....[8]....
        /*005c*/ 	.word	0xffffffff


	//   ....[9]....
        /*0060*/ 	.word	0xffffffff


	//   ....[10]....
        /*0064*/ 	.word	0xffffffff


	//   ....[11]....
        /*0068*/ 	.word	0xffffffff


	//   ....[12]....
        /*006c*/ 	.word	0xffffffff


	//   ....[13]....
        /*0070*/ 	.word	0xffffffff


	//   ....[14]....
        /*0074*/ 	.word	0xffffffff


	//   ....[15]....
        /*0078*/ 	.word	0xffffffff


	//   ....[16]....
        /*007c*/ 	.word	0xffffffff


	//   ....[17]....
        /*0080*/ 	.word	0xffffffff


	//   ....[18]....
        /*0084*/ 	.word	0xffffffff


	//   ....[19]....
        /*0088*/ 	.word	0xffffffff


	//----- nvinfo : EIATTR_COOP_GROUP_INSTR_OFFSETS
	.align		4
.L_3131:
        /*008c*/ 	.byte	0x04, 0x28
        /*008e*/ 	.short	(.L_3133 - .L_3132)


	//   ....[0]....
.L_3132:
        /*0090*/ 	.word	0x00001f50


	//   ....[1]....
        /*0094*/ 	.word	0x00001f70


	//   ....[2]....
        /*0098*/ 	.word	0x00001f90


	//   ....[3]....
        /*009c*/ 	.word	0x00001fb0


	//   ....[4]....
        /*00a0*/ 	.word	0x00001fd0


	//   ....[5]....
        /*00a4*/ 	.word	0x00001ff0


	//   ....[6]....
        /*00a8*/ 	.word	0x00002010


	//   ....[7]....
        /*00ac*/ 	.word	0x00002030


	//   ....[8]....
        /*00b0*/ 	.word	0x00002050


	//   ....[9]....
        /*00b4*/ 	.word	0x00002070


	//   ....[10]....
        /*00b8*/ 	.word	0x00005050


	//   ....[11]....
        /*00bc*/ 	.word	0x000050d0


	//   ....[12]....
        /*00c0*/ 	.word	0x00005150


	//   ....[13]....
        /*00c4*/ 	.word	0x000051c0


	//   ....[14]....
        /*00c8*/ 	.word	0x00005240


	//   ....[15]....
        /*00cc*/ 	.word	0x000052b0


	//   ....[16]....
        /*00d0*/ 	.word	0x00005330


	//   ....[17]....
        /*00d4*/ 	.word	0x000053a0


	//   ....[18]....
        /*00d8*/ 	.word	0x00005420


	//   ....[19]....
        /*00dc*/ 	.word	0x00005490


	//----- nvinfo : EIATTR_EXIT_INSTR_OFFSETS
	.align		4
.L_3133:
        /*00e0*/ 	.byte	0x04, 0x1c
        /*00e2*/ 	.short	(.L_3135 - .L_3134)


	//   ....[0]....
.L_3134:
        /*00e4*/ 	.word	0x00004f70


	//   ....[1]....
        /*00e8*/ 	.word	0x00004ff0


	//----- nvinfo : EIATTR_MAX_THREADS
	.align		4
.L_3135:
        /*00ec*/ 	.byte	0x04, 0x05
        /*00ee*/ 	.short	(.L_3137 - .L_3136)
.L_3136:
        /*00f0*/ 	.word	0x00000100
        /*00f4*/ 	.word	0x00000001
        /*00f8*/ 	.word	0x00000001


	//----- nvinfo : EIATTR_CRS_STACK_SIZE
	.align		4
.L_3137:
        /*00fc*/ 	.byte	0x04, 0x1e
        /*00fe*/ 	.short	(.L_3139 - .L_3138)
.L_3138:
        /*0100*/ 	.word	0x00000000
.L_3139:


//--------------------- .nv.info._ZN10layer_norm22ln_bwd_finalize_kernelINS_22Kernel_traits_finalizeILj8192Ef13__nv_bfloat16fS2_fjLb0ELj1024ELj4ENS_18Kernel_traits_baseILj8192EfS2_fS2_fjLj1024EEEEELb0ELb1EEEvNS_9BwdParamsE --------------------------
	.section	.nv.info._ZN10layer_norm22ln_bwd_finalize_kernelINS_22Kernel_traits_finalizeILj8192Ef13__nv_bfloat16fS2_fjLb0ELj1024ELj4ENS_18Kernel_traits_baseILj8192EfS2_fS2_fjLj1024EEEEELb0ELb1EEEvNS_9BwdParamsE,"",@"SHT_CUDA_INFO"
	.sectionflags	@""
	.align	4


	//----- nvinfo : EIATTR_CUDA_API_VERSION
	.align		4
        /*0000*/ 	.byte	0x04, 0x37
        /*0002*/ 	.short	(.L_3141 - .L_3140)
.L_3140:
        /*0004*/ 	.word	0x00000082


	//----- nvinfo : EIATTR_SW2861232_WAR
	.align		4
.L_3141:
        /*0008*/ 	.byte	0x01, 0x35
	.zero		2


	//----- nvinfo : EIATTR_PARAM_CBANK
	.align		4
        /*000c*/ 	.byte	0x04, 0x0a
        /*000e*/ 	.short	(.L_3143 - .L_3142)
	.align		4
.L_3142:
        /*0010*/ 	.word	index@(.nv.constant0._ZN10layer_norm22ln_bwd_finalize_kernelINS_22Kernel_traits_finalizeILj8192Ef13__nv_bfloat16fS2_fjLb0ELj1024ELj4ENS_18Kernel_traits_baseILj8192EfS2_fS2_fjLj1024EEEEELb0ELb1EEEvNS_9BwdParamsE)
        /*0014*/ 	.short	0x0160
        /*0016*/ 	.short	0x0128


	//----- nvinfo : EIATTR_CBANK_PARAM_SIZE
	.align		4
.L_3143:
        /*0018*/ 	.byte	0x03, 0x19
        /*001a*/ 	.short	0x0128


	//----- nvinfo : EIATTR_KPARAM_INFO
	.align		4
        /*001c*/ 	.byte	0x04, 0x17
        /*001e*/ 	.short	(.L_3145 - .L_3144)
.L_3144:
        /*0020*/ 	.word	0x00000000
        /*0024*/ 	.short	0x0000
        /*0026*/ 	.short	0x0000
        /*0028*/ 	.byte	0x00, 0xf0, 0xa1, 0x04


	//----- nvinfo : EIATTR_MAXREG_COUNT
	.align		4
.L_3145:
        /*002c*/ 	.byte	0x03, 0x1b
        /*002e*/ 	.short	0x0040


	//----- nvinfo : EIATTR_NUM_BARRIERS
	.align		4
        /*0030*/ 	.byte	0x02, 0x4c
        /*0032*/ 	.byte	0x01
	.zero		1


	//----- nvinfo : EIATTR_MERCURY_ISA_VERSION
	.align		4
        /*0034*/ 	.byte	0x03, 0x5f
        /*0036*/ 	.short	0x0000


	//----- nvinfo : EIATTR_COOP_GROUP_MASK_REGIDS
	.align		4
        /*0038*/ 	.byte	0x04, 0x29
        /*003a*/ 	.short	(.L_3147 - .L_3146)


	//   ....[0]....
.L_3146:
        /*003c*/ 	.word	0xffffffff


	//   ....[1]....
        /*0040*/ 	.word	0xffffffff


	//   ....[2]....
        /*0044*/ 	.word	0xffffffff


	//   ....[3]....
        /*0048*/ 	.word	0xffffffff


	//   ....[4]....
        /*004c*/ 	.word	0xffffffff


	//   ....[5]....
        /*0050*/ 	.word	0xffffffff


	//   ....[6]....
        /*0054*/ 	.word	0xffffffff


	//   ....[7]....
        /*0058*/ 	.word	0xffffffff


	//   ....[8]....
        /*005c*/ 	.word	0xffffffff


	//   ....[9]....
        /*0060*/ 	.word	0xffffffff


	//   ....[10]....
        /*0064*/ 	.word	0xffffffff


	//   ....[11]....
        /*0068*/ 	.word	0xffffffff


	//   ....[12]....
        /*006c*/ 	.word	0xffffffff


	//   ....[13]....
        /*0070*/ 	.word	0xffffffff


	//   ....[14]....
        /*0074*/ 	.word	0xffffffff


	//   ....[15]....
        /*0078*/ 	.word	0xffffffff


	//   ....[16]....
        /*007c*/ 	.word	0xffffffff


	//   ....[17]....
        /*0080*/ 	.word	0xffffffff


	//   ....[18]....
        /*0084*/ 	.word	0xffffffff


	//   ....[19]....
        /*0088*/ 	.word	0xffffffff


	//----- nvinfo : EIATTR_COOP_GROUP_INSTR_OFFSETS
	.align		4
.L_3147:
        /*008c*/ 	.byte	0x04, 0x28
        /*008e*/ 	.short	(.L_3149 - .L_3148)


	//   ....[0]....
.L_3148:
        /*0090*/ 	.word	0x000007f0


	//   ....[1]....
        /*0094*/ 	.word	0x00000820


	//   ....[2]....
        /*0098*/ 	.word	0x00000840


	//   ....[3]....
        /*009c*/ 	.word	0x00000850


	//   ....[4]....
        /*00a0*/ 	.word	0x00000880


	//   ....[5]....
        /*00a4*/ 	.word	0x00000890


	//   ....[6]....
        /*00a8*/ 	.word	0x000008c0


	//   ....[7]....
        /*00ac*/ 	.word	0x000008d0


	//   ....[8]....
        /*00b0*/ 	.word	0x00000900


	//   ....[9]....
        /*00b4*/ 	.word	0x00000910


	//   ....[10]....
        /*00b8*/ 	.word	0x00000ab0


	//   ....[11]....
        /*00bc*/ 	.word	0x00000b30


	//   ....[12]....
        /*00c0*/ 	.word	0x00000b90


	//   ....[13]....
        /*00c4*/ 	.word	0x00000bf0


	//   ....[14]....
        /*00c8*/ 	.word	0x00000c60


	//   ....[15]....
        /*00cc*/ 	.word	0x00000cd0


	//   ....[16]....
        /*00d0*/ 	.word	0x00000d30


	//   ....[17]....
        /*00d4*/ 	.word	0x00000d90


	//   ....[18]....
        /*00d8*/ 	.word	0x00000df0


	//   ....[19]....
        /*00dc*/ 	.word	0x00000e50


	//----- nvinfo : EIATTR_EXIT_INSTR_OFFSETS
	.align		4
.L_3149:
        /*00e0*/ 	.byte	0x04, 0x1c
        /*00e2*/ 	.short	(.L_3151 - .L_3150)


	//   ....[0]....
.L_3150:
        /*00e4*/ 	.word	0x00000070


	//   ....[1]....
        /*00e8*/ 	.word	0x00000a50


	//----- nvinfo : EIATTR_MAX_THREADS
	.align		4
.L_3151:
        /*00ec*/ 	.byte	0x04, 0x05
        /*00ee*/ 	.short	(.L_3153 - .L_3152)
.L_3152:
        /*00f0*/ 	.word	0x00000400
        /*00f4*/ 	.word	0x00000001
        /*00f8*/ 	.word	0x00000001


	//----- nvinfo : EIATTR_CRS_STACK_SIZE
	.align		4
.L_3153:
        /*00fc*/ 	.byte	0x04, 0x1e
        /*00fe*/ 	.short	(.L_3155 - .L_3154)
.L_3154:
        /*0100*/ 	.word	0x00000000
.L_3155:


//--------------------- .nv.info._ZN10layer_norm13ln_bwd_kernelINS_13Kernel_traitsIf13__nv_bfloat16fS2_fjLj8192ELj1ELj1ELj8ELj16ENS_18Kernel_traits_baseILj8192EfS2_fS2_fjLj256EEEEELb1ELb0ELb1ELb1EEEvNS_9BwdParamsE --------------------------
	.section	.nv.info._ZN10layer_norm13ln_bwd_kernelINS_13Kernel_traitsIf13__nv_bfloat16fS2_fjLj8192ELj1ELj1ELj8ELj16ENS_18Kernel_traits_baseILj8192EfS2_fS2_fjLj256EEEEELb1ELb0ELb1ELb1EEEvNS_9BwdParamsE,"",@"SHT_CUDA_INFO"
	.sectionflags	@""
	.align	4


	//----- nvinfo : EIATTR_CUDA_API_VERSION
	.align		4
        /*0000*/ 	.byte	0x04, 0x37
        /*0002*/ 	.short	(.L_3157 - .L_3156)
.L_3156:
        /*0004*/ 	.word	0x00000082


	//----- nvinfo : EIATTR_SW2861232_WAR
	.align		4
.L_3157:
        /*0008*/ 	.byte	0x01, 0x35
	.zero		2


	//----- nvinfo : EIATTR_PARAM_CBANK
	.align		4
        /*000c*/ 	.byte	0x04, 0x0a
        /*000e*/ 	.short	(.L_3159 - .L_3158)
	.align		4
.L_3158:
        /*0010*/ 	.word	index@(.nv.constant0._ZN10layer_norm13ln_bwd_kernelINS_13Kernel_traitsIf13__nv_bfloat16fS2_fjLj8192ELj1ELj1ELj8ELj16ENS_18Kernel_traits_baseILj8192EfS2_fS2_fjLj256EEEEELb1ELb0ELb1ELb1EEEvNS_9BwdParamsE)
        /*0014*/ 	.short	0x0160
        /*0016*/ 	.short	0x0128


	//----- nvinfo : EIATTR_CBANK_PARAM_SIZE
	.align		4
.L_3159:
        /*0018*/ 	.byte	0x03, 0x19
        /*001a*/ 	.short	0x0128


	//----- nvinfo : EIATTR_KPARAM_INFO
	.align		4
        /*001c*/ 	.byte	0x04, 0x17
        /*001e*/ 	.short	(.L_3161 - .L_3160)
.L_3160:
        /*0020*/ 	.word	0x00000000
        /*0024*/ 	.short	0x0000
        /*0026*/ 	.short	0x0000
        /*0028*/ 	.byte	0x00, 0xf0, 0xa1, 0x04


	//----- nvinfo : EIATTR_MAXREG_COUNT
	.align		4
.L_3161:
        /*002c*/ 	.byte	0x03, 0x1b
        /*002e*/ 	.short	0x00ff


	//----- nvinfo : EIATTR_NUM_BARRIERS
	.align		4
        /*0030*/ 	.byte	0x02, 0x4c
        /*0032*/ 	.byte	0x01
	.zero		1


	//----- nvinfo : EIATTR_MERCURY_ISA_VERSION
	.align		4
        /*0034*/ 	.byte	0x03, 0x5f
        /*0036*/ 	.short	0x0000


	//----- nvinfo : EIATTR_COOP_GROUP_MASK_REGIDS
	.align		4
        /*0038*/ 	.byte	0x04, 0x29
        /*003a*/ 	.short	(.L_3163 - .L_3162)


	//   ....[0]....
.L_3162:
        /*003c*/ 	.word	0xffffffff


	//   ....[1]....
        /*0040*/ 	.word	0xffffffff


	//   ....[2]....
        /*0044*/ 	.word	0xffffffff


	//   ....[3]....
        /*0048*/ 	.word	0xffffffff


	//   ....[4]....
        /*004c*/ 	.word	0xffffffff


	//   ....[5]....
        /*0050*/ 	.word	0xffffffff


	//   ....[6]....
        /*0054*/ 	.word	0xffffffff


	//   ....[7]....
        /*0058*/ 	.word	0xffffffff


	//   ....[8]....
        /*005c*/ 	.word	0xffffffff


	//   ....[9]....
        /*0060*/ 	.word	0xffffffff


	//   ....[10]....
        /*0064*/ 	.word	0xffffffff


	//   ....[11]....
        /*0068*/ 	.word	0xffffffff


	//   ....[12]....
        /*006c*/ 	.word	0xffffffff


	//   ....[13]....
        /*0070*/ 	.word	0xffffffff


	//   ....[14]....
        /*0074*/ 	.word	0xffffffff


	//   ....[15]....
        /*0078*/ 	.word	0xffffffff


	//   ....[16]....
        /*007c*/ 	.word	0xffffffff


	//   ....[17]....
        /*0080*/ 	.word	0xffffffff


	//   ....[18]....
        /*0084*/ 	.word	0xffffffff


	//   ....[19]....
        /*0088*/ 	.word	0xffffffff


	//----- nvinfo : EIATTR_COOP_GROUP_INSTR_OFFSETS
	.align		4
.L_3163:
        /*008c*/ 	.byte	0x04, 0x28
        /*008e*/ 	.short	(.L_3165 - .L_3164)


	//   ....[0]....
.L_3164:
        /*0090*/ 	.word	0x00001dc0


	//   ....[1]....
        /*0094*/ 	.word	0x00001de0


	//   ....[2]....
        /*0098*/ 	.word	0x00001e00


	//   ....[3]....
        /*009c*/ 	.word	0x00001e20


	//   ....[4]....
        /*00a0*/ 	.word	0x00001e40


	//   ....[5]....
        /*00a4*/ 	.word	0x00001e60


	//   ....[6]....
        /*00a8*/ 	.word	0x00001e80


	//   ....[7]....
        /*00ac*/ 	.word	0x00001ea0


	//   ....[8]....
        /*00b0*/ 	.word	0x00001ec0


	//   ....[9]....
        /*00b4*/ 	.word	0x00001ee0


	//   ....[10]....
        /*00b8*/ 	.word	0x00004bd0


	//   ....[11]....
        /*00bc*/ 	.word	0x00004c50


	//   ....[12]....
        /*00c0*/ 	.word	0x00004cd0


	//   ....[13]....
        /*00c4*/ 	.word	0x00004d40


	//   ....[14]....
        /*00c8*/ 	.word	0x00004dc0


	//   ....[15]....
        /*00cc*/ 	.word	0x00004e30


	//   ....[16]....
        /*00d0*/ 	.word	0x00004eb0


	//   ....[17]....
        /*00d4*/ 	.word	0x00004f20


	//   ....[18]....
        /*00d8*/ 	.word	0x00004fa0


	//   ....[19]....
        /*00dc*/ 	.word	0x00005010


	//----- nvinfo : EIATTR_EXIT_INSTR_OFFSETS
	.align		4
.L_3165:
        /*00e0*/ 	.byte	0x04, 0x1c
        /*00e2*/ 	.short	(.L_3167 - .L_3166)


	//   ....[0]....
.L_3166:
        /*00e4*/ 	.word	0x00004b70


	//----- nvinfo : EIATTR_MAX_THREADS
	.align		4
.L_3167:
        /*00e8*/ 	.byte	0x04, 0x05
        /*00ea*/ 	.short	(.L_3169 - .L_3168)
.L_3168:
        /*00ec*/ 	.word	0x00000100
        /*00f0*/ 	.word	0x00000001
        /*00f4*/ 	.word	0x00000001


	//----- nvinfo : EIATTR_CRS_STACK_SIZE
	.align		4
.L_3169:
        /*00f8*/ 	.byte	0x04, 0x1e
        /*00fa*/ 	.short	(.L_3171 - .L_3170)
.L_3170:
        /*00fc*/ 	.word	0x00000000
.L_3171:


//--------------------- .nv.info._ZN10layer_norm13ln_bwd_kernelINS_13Kernel_traitsIf13__nv_bfloat16fS2_fjLj8192ELj1ELj1ELj8ELj16ENS_18Kernel_traits_baseILj8192EfS2_fS2_fjLj256EEEEELb1ELb1ELb0ELb0EEEvNS_9BwdParamsE --------------------------
	.section	.nv.info._ZN10layer_norm13ln_bwd_kernelINS_13Kernel_traitsIf13__nv_bfloat16fS2_fjLj8192ELj1ELj1ELj8ELj16ENS_18Kernel_traits_baseILj8192EfS2_fS2_fjLj256EEEEELb1ELb1ELb0ELb0EEEvNS_9BwdParamsE,"",@"SHT_CUDA_INFO"
	.sectionflags	@""
	.align	4


	//----- nvinfo : EIATTR_CUDA_API_VERSION
	.align		4
        /*0000*/ 	.byte	0x04, 0x37
        /*0002*/ 	.short	(.L_3173 - .L_3172)
.L_3172:
        /*0004*/ 	.word	0x00000082


	//----- nvinfo : EIATTR_SW2861232_WAR
	.align		4
.L_3173:
        /*0008*/ 	.byte	0x01, 0x35
	.zero		2


	//----- nvinfo : EIATTR_PARAM_CBANK
	.align		4
        /*000c*/ 	.byte	0x04, 0x0a
        /*000e*/ 	.short	(.L_3175 - .L_3174)
	.align		4
.L_3174:
        /*0010*/ 	.word	index@(.nv.constant0._ZN10layer_norm13ln_bwd_kernelINS_13Kernel_traitsIf13__nv_bfloat16fS2_fjLj8192ELj1ELj1ELj8ELj16ENS_18Kernel_traits_baseILj8192EfS2_fS2_fjLj256EEEEELb1ELb1ELb0ELb0EEEvNS_9BwdParamsE)
        /*0014*/ 	.short	0x0160
        /*0016*/ 	.short	0x0128


	//----- nvinfo : EIATTR_CBANK_PARAM_SIZE
	.align		4
.L_3175:
        /*0018*/ 	.byte	0x03, 0x19
        /*001a*/ 	.short	0x0128


	//----- nvinfo : EIATTR_KPARAM_INFO
	.align		4
        /*001c*/ 	.byte	0x04, 0x17
        /*001e*/ 	.short	(.L_3177 - .L_3176)
.L_3176:
        /*0020*/ 	.word	0x00000000
        /*0024*/ 	.short	0x0000
        /*0026*/ 	.short	0x0000
        /*0028*/ 	.byte	0x00, 0xf0, 0xa1, 0x04


	//----- nvinfo : EIATTR_MAXREG_COUNT
	.align		4
.L_3177:
        /*002c*/ 	.byte	0x03, 0x1b
        /*002e*/ 	.short	0x00ff


	//----- nvinfo : EIATTR_NUM_BARRIERS
	.align		4
        /*0030*/ 	.byte	0x02, 0x4c
        /*0032*/ 	.byte	0x01
	.zero		1


	//----- nvinfo : EIATTR_ANNOTATIONS
	.align		4
        /*0034*/ 	.byte	0x04, 0x55
        /*0036*/ 	.short	(.L_3179 - .L_3178)


	//   ....[0]....
.L_3178:
        /* <DEDUP_REMOVED lines=45> */


	//----- nvinfo : EIATTR_MERCURY_ISA_VERSION
	.align		4
.L_3179:
        /*02f8*/ 	.byte	0x03, 0x5f
        /*02fa*/ 	.short	0x0000


	//----- nvinfo : EIATTR_COOP_GROUP_MASK_REGIDS
	.align		4
        /*02fc*/ 	.byte	0x04, 0x29
        /*02fe*/ 	.short	(.L_3181 - .L_3180)


	//   ....[0]....
.L_3180:
        /*0300*/ 	.word	0xffffffff


	//   ....[1]....
        /*0304*/ 	.word	0xffffffff


	//   ....[2]....
        /*0308*/ 	.word	0xffffffff


	//   ....[3]....
        /*030c*/ 	.word	0xffffffff


	//   ....[4]....
        /*0310*/ 	.word	0xffffffff


	//   ....[5]....
        /*0314*/ 	.word	0xffffffff


	//   ....[6]....
        /*0318*/ 	.word	0xffffffff


	//   ....[7]....
        /*031c*/ 	.word	0xffffffff


	//   ....[8]....
        /*0320*/ 	.word	0xffffffff


	//   ....[9]....
        /*0324*/ 	.word	0xffffffff


	//   ....[10]....
        /*0328*/ 	.word	0xffffffff


	//   ....[11]....
        /*032c*/ 	.word	0xffffffff


	//   ....[12]....
        /*0330*/ 	.word	0xffffffff


	//   ....[13]....
        /*0334*/ 	.word	0xffffffff


	//   ....[14]....
        /*0338*/ 	.word	0xffffffff


	//   ....[15]....
        /*033c*/ 	.word	0xffffffff


	//   ....[16]....
        /*0340*/ 	.word	0xffffffff


	//   ....[17]....
        /*0344*/ 	.word	0xffffffff


	//   ....[18]....
        /*0348*/ 	.word	0xffffffff


	//   ....[19]....
        /*034c*/ 	.word	0xffffffff


	//----- nvinfo : EIATTR_COOP_GROUP_INSTR_OFFSETS
	.align		4
.L_3181:
        /*0350*/ 	.byte	0x04, 0x28
        /*0352*/ 	.short	(.L_3183 - .L_3182)


	//   ....[0]....
.L_3182:
        /*0354*/ 	.word	0x00002130


	//   ....[1]....
        /*0358*/ 	.word	0x00002160


	//   ....[2]....
        /*035c*/ 	.word	0x00002170


	//   ....[3]....
        /*0360*/ 	.word	0x000021a0


	//   ....[4]....
        /*0364*/ 	.word	0x000021c0


	//   ....[5]....
        /*0368*/ 	.word	0x000021e0


	//   ....[6]....
        /*036c*/ 	.word	0x00002200


	//   ....[7]....
        /*0370*/ 	.word	0x00002220


	//   ....[8]....
        /*0374*/ 	.word	0x00002230


	//   ....[9]....
        /*0378*/ 	.word	0x00002250


	//   ....[10]....
        /*037c*/ 	.word	0x00004e50


	//   ....[11]....
        /*0380*/ 	.word	0x00004ed0


	//   ....[12]....
        /*0384*/ 	.word	0x00004f50


	//   ....[13]....
        /*0388*/ 	.word	0x00004fc0


	//   ....[14]....
        /*038c*/ 	.word	0x00005040


	//   ....[15]....
        /*0390*/ 	.word	0x000050b0


	//   ....[16]....
        /*0394*/ 	.word	0x00005130


	//   ....[17]....
        /*0398*/ 	.word	0x000051a0


	//   ....[18]....
        /*039c*/ 	.word	0x00005220


	//   ....[19]....
        /*03a0*/ 	.word	0x00005290


	//----- nvinfo : EIATTR_EXIT_INSTR_OFFSETS
	.align		4
.L_3183:
        /*03a4*/ 	.byte	0x04, 0x1c
        /*03a6*/ 	.short	(.L_3185 - .L_3184)


	//   ....[0]....
.L_3184:
        /*03a8*/ 	.word	0x00004d40


	//   ....[1]....
        /*03ac*/ 	.word	0x00004df0


	//----- nvinfo : EIATTR_MAX_THREADS
	.align		4
.L_3185:
        /*03b0*/ 	.byte	0x04, 0x05
        /*03b2*/ 	.short	(.L_3187 - .L_3186)
.L_3186:
        /*03b4*/ 	.word	0x00000100
        /*03b8*/ 	.word	0x00000001
        /*03bc*/ 	.word	0x00000001


	//----- nvinfo : EIATTR_CRS_STACK_SIZE
	.align		4
.L_3187:
        /*03c0*/ 	.byte	0x04, 0x1e
        /*03c2*/ 	.short	(.L_3189 - .L_3188)
.L_3188:
        /*03c4*/ 	.word	0x00000000
.L_3189:


//--------------------- .nv.info._ZN10layer_norm13ln_bwd_kernelINS_13Kernel_traitsIf13__nv_bfloat16fS2_fjLj8192ELj1ELj1ELj8ELj16ENS_18Kernel_traits_baseILj8192EfS2_fS2_fjLj256EEEEELb1ELb1ELb0ELb1EEEvNS_9BwdParamsE --------------------------
	.section	.nv.info._ZN10layer_norm13ln_bwd_kernelINS_13Kernel_traitsIf13__nv_bfloat16fS2_fjLj8192ELj1ELj1ELj8ELj16ENS_18Kernel_traits_baseILj8192EfS2_fS2_fjLj256EEEEELb1ELb1ELb0ELb1EEEvNS_9BwdParamsE,"",@"SHT_CUDA_INFO"
	.sectionflags	@""
	.align	4


	//----- nvinfo : EIATTR_CUDA_API_VERSION
	.align		4
        /*0000*/ 	.byte	0x04, 0x37
        /*0002*/ 	.short	(.L_3191 - .L_3190)
.L_3190:
        /*0004*/ 	.word	0x00000082


	//----- nvinfo : EIATTR_SW2861232_WAR
	.align		4
.L_3191:
        /*0008*/ 	.byte	0x01, 0x35
	.zero		2


	//----- nvinfo : EIATTR_PARAM_CBANK
	.align		4
        /*000c*/ 	.byte	0x04, 0x0a
        /*000e*/ 	.short	(.L_3193 - .L_3192)
	.align		4
.L_3192:
        /*0010*/ 	.word	index@(.nv.constant0._ZN10layer_norm13ln_bwd_kernelINS_13Kernel_traitsIf13__nv_bfloat16fS2_fjLj8192ELj1ELj1ELj8ELj16ENS_18Kernel_traits_baseILj8192EfS2_fS2_fjLj256EEEEELb1ELb1ELb0ELb1EEEvNS_9BwdParamsE)
        /*0014*/ 	.short	0x0160
        /*0016*/ 	.short	0x0128


	//----- nvinfo : EIATTR_CBANK_PARAM_SIZE
	.align		4
.L_3193:
        /*0018*/ 	.byte	0x03, 0x19
        /*001a*/ 	.short	0x0128


	//----- nvinfo : EIATTR_KPARAM_INFO
	.align		4
        /*001c*/ 	.byte	0x04, 0x17
        /*001e*/ 	.short	(.L_3195 - .L_3194)
.L_3194:
        /*0020*/ 	.word	0x00000000
        /*0024*/ 	.short	0x0000
        /*0026*/ 	.short	0x0000
        /*0028*/ 	.byte	0x00, 0xf0, 0xa1, 0x04


	//----- nvinfo : EIATTR_MAXREG_COUNT
	.align		4
.L_3195:
        /*002c*/ 	.byte	0x03, 0x1b
        /*002e*/ 	.short	0x00ff


	//----- nvinfo : EIATTR_NUM_BARRIERS
	.align		4
        /*0030*/ 	.byte	0x02, 0x4c
        /*0032*/ 	.byte	0x01
	.zero		1


	//----- nvinfo : EIATTR_ANNOTATIONS
	.align		4
        /*0034*/ 	.byte	0x04, 0x55
        /*0036*/ 	.short	(.L_3197 - .L_3196)


	//   ....[0]....
.L_3196:
        /* <DEDUP_REMOVED lines=65> */


	//----- nvinfo : EIATTR_MERCURY_ISA_VERSION
	.align		4
.L_3197:
        /*0438*/ 	.byte	0x03, 0x5f
        /*043a*/ 	.short	0x0000


	//----- nvinfo : EIATTR_COOP_GROUP_MASK_REGIDS
	.align		4
        /*043c*/ 	.byte	0x04, 0x29
        /*043e*/ 	.short	(.L_3199 - .L_3198)


	//   ....[0]....
.L_3198:
        /*0440*/ 	.word	0xffffffff


	//   ....[1]....
        /*0444*/ 	.word	0xffffffff


	//   ....[2]....
        /*0448*/ 	.word	0xffffffff


	//   ....[3]....
        /*044c*/ 	.word	0xffffffff


	//   ....[4]....
        /*0450*/ 	.word	0xffffffff


	//   ....[5]....
        /*0454*/ 	.word	0xffffffff


	//   ....[6]....
        /*0458*/ 	.word	0xffffffff


	//   ....[7]....
        /*045c*/ 	.word	0xffffffff


	//   ....[8]....
        /*0460*/ 	.word	0xffffffff


	//   ....[9]....
        /*0464*/ 	.word	0xffffffff


	//   ....[10]....
        /*0468*/ 	.word	0xffffffff


	//   ....[11]....
        /*046c*/ 	.word	0xffffffff


	//   ....[12]....
        /*0470*/ 	.word	0xffffffff


	//   ....[13]....
        /*0474*/ 	.word	0xffffffff


	//   ....[14]....
        /*0478*/ 	.word	0xffffffff


	//   ....[15]....
        /*047c*/ 	.word	0xffffffff


	//   ....[16]....
        /*0480*/ 	.word	0xffffffff


	//   ....[17]....
        /*0484*/ 	.word	0xffffffff


	//   ....[18]....
        /*0488*/ 	.word	0xffffffff


	//   ....[19]....
        /*048c*/ 	.word	0xffffffff


	//----- nvinfo : EIATTR_COOP_GROUP_INSTR_OFFSETS
	.align		4
.L_3199:
        /*0490*/ 	.byte	0x04, 0x28
        /*0492*/ 	.short	(.L_3201 - .L_3200)


	//   ....[0]....
.L_3200:
        /*0494*/ 	.word	0x00001f30


	//   ....[1]....
        /*0498*/ 	.word	0x00001f50


	//   ....[2]....
        /*049c*/ 	.word	0x00001f80


	//   ....[3]....
        /*04a0*/ 	.word	0x00001fa0


	//   ....[4]....
        /*04a4*/ 	.word	0x00001fc0


	//   ....[5]....
        /*04a8*/ 	.word	0x00001fe0


	//   ....[6]....
        /*04ac*/ 	.word	0x00002000


	//   ....[7]....
        /*04b0*/ 	.word	0x00002020


	//   ....[8]....
        /*04b4*/ 	.word	0x00002030


	//   ....[9]....
        /*04b8*/ 	.word	0x00002050


	//   ....[10]....
        /*04bc*/ 	.word	0x00004e50


	//   ....[11]....
        /*04c0*/ 	.word	0x00004ed0


	//   ....[12]....
        /*04c4*/ 	.word	0x00004f50


	//   ....[13]....
        /*04c8*/ 	.word	0x00004fc0


	//   ....[14]....
        /*04cc*/ 	.word	0x00005040


	//   ....[15]....
        /*04d0*/ 	.word	0x000050b0


	//   ....[16]....
        /*04d4*/ 	.word	0x00005130


	//   ....[17]....
        /*04d8*/ 	.word	0x000051a0


	//   ....[18]....
        /*04dc*/ 	.word	0x00005220


	//   ....[19]....
        /*04e0*/ 	.word	0x00005290


	//----- nvinfo : EIATTR_EXIT_INSTR_OFFSETS
	.align		4
.L_3201:
        /*04e4*/ 	.byte	0x04, 0x1c
        /*04e6*/ 	.short	(.L_3203 - .L_3202)


	//   ....[0]....
.L_3202:
        /*04e8*/ 	.word	0x00004df0


	//----- nvinfo : EIATTR_MAX_THREADS
	.align		4
.L_3203:
        /*04ec*/ 	.byte	0x04, 0x05
        /*04ee*/ 	.short	(.L_3205 - .L_3204)
.L_3204:
        /*04f0*/ 	.word	0x00000100
        /*04f4*/ 	.word	0x00000001
        /*04f8*/ 	.word	0x00000001


	//----- nvinfo : EIATTR_CRS_STACK_SIZE
	.align		4
.L_3205:
        /*04fc*/ 	.byte	0x04, 0x1e
        /*04fe*/ 	.short	(.L_3207 - .L_3206)
.L_3206:
        /*0500*/ 	.word	0x00000000
.L_3207:


//--------------------- .nv.info._ZN10layer_norm22ln_bwd_finalize_kernelINS_22Kernel_traits_finalizeILj8192Ef13__nv_bfloat16fS2_fjLb1ELj1024ELj4ENS_18Kernel_traits_baseILj8192EfS2_fS2_fjLj1024EEEEELb1ELb0EEEvNS_9BwdParamsE --------------------------
	.section	.nv.info._ZN10layer_norm22ln_bwd_finalize_kernelINS_22Kernel_traits_finalizeILj8192Ef13__nv_bfloat16fS2_fjLb1ELj1024ELj4ENS_18Kernel_traits_baseILj8192EfS2_fS2_fjLj1024EEEEELb1ELb0EEEvNS_9BwdParamsE,"",@"SHT_CUDA_INFO"
	.sectionflags	@""
	.align	4


	//----- nvinfo : EIATTR_CUDA_API_VERSION
	.align		4
        /*0000*/ 	.byte	0x04, 0x37
        /*0002*/ 	.short	(.L_3209 - .L_3208)
.L_3208:
        /*0004*/ 	.word	0x00000082


	//----- nvinfo : EIATTR_SW2861232_WAR
	.align		4
.L_3209:
        /*0008*/ 	.byte	0x01, 0x35
	.zero		2


	//----- nvinfo : EIATTR_PARAM_CBANK
	.align		4
        /*000c*/ 	.byte	0x04, 0x0a
        /*000e*/ 	.short	(.L_3211 - .L_3210)
	.align		4
.L_3210:
        /*0010*/ 	.word	index@(.nv.constant0._ZN10layer_norm22ln_bwd_finalize_kernelINS_22Kernel_traits_finalizeILj8192Ef13__nv_bfloat16fS2_fjLb1ELj1024ELj4ENS_18Kernel_traits_baseILj8192EfS2_fS2_fjLj1024EEEEELb1ELb0EEEvNS_9BwdParamsE)
        /*0014*/ 	.short	0x0160
        /*0016*/ 	.short	0x0128


	//----- nvinfo : EIATTR_CBANK_PARAM_SIZE
	.align		4
.L_3211:
        /*0018*/ 	.byte	0x03, 0x19
        /*001a*/ 	.short	0x0128


	//----- nvinfo : EIATTR_KPARAM_INFO
	.align		4
        /*001c*/ 	.byte	0x04, 0x17
        /*001e*/ 	.short	(.L_3213 - .L_3212)
.L_3212:
        /*0020*/ 	.word	0x00000000
        /*0024*/ 	.short	0x0000
        /*0026*/ 	.short	0x0000
        /*0028*/ 	.byte	0x00, 0xf0, 0xa1, 0x04


	//----- nvinfo : EIATTR_MAXREG_COUNT
	.align		4
.L_3213:
        /*002c*/ 	.byte	0x03, 0x1b
        /*002e*/ 	.short	0x0040


	//----- nvinfo : EIATTR_NUM_BARRIERS
	.align		4
        /*0030*/ 	.byte	0x02, 0x4c
        /*0032*/ 	.byte	0x01
	.zero		1


	//----- nvinfo : EIATTR_MERCURY_ISA_VERSION
	.align		4
        /*0034*/ 	.byte	0x03, 0x5f
        /*0036*/ 	.short	0x0000


	//----- nvinfo : EIATTR_COOP_GROUP_MASK_REGIDS
	.align		4
        /*0038*/ 	.byte	0x04, 0x29
        /*003a*/ 	.short	(.L_3215 - .L_3214)


	//   ....[0]....
.L_3214:
        /*003c*/ 	.word	0xffffffff


	//   ....[1]....
        /*0040*/ 	.word	0xffffffff


	//   ....[2]....
        /*0044*/ 	.word	0xffffffff


	//   ....[3]....
        /*0048*/ 	.word	0xffffffff


	//   ....[4]....
        /*004c*/ 	.word	0xffffffff


	//   ....[5]....
        /*0050*/ 	.word	0xffffffff


	//   ....[6]....
        /*0054*/ 	.word	0xffffffff


	//   ....[7]....
        /*0058*/ 	.word	0xffffffff


	//   ....[8]....
        /*005c*/ 	.word	0xffffffff


	//   ....[9]....
        /*0060*/ 	.word	0xffffffff


	//   ....[10]....
        /*0064*/ 	.word	0xffffffff


	//   ....[11]....
        /*0068*/ 	.word	0xffffffff


	//   ....[12]....
        /*006c*/ 	.word	0xffffffff


	//   ....[13]....
        /*0070*/ 	.word	0xffffffff


	//   ....[14]....
        /*0074*/ 	.word	0xffffffff


	//   ....[15]....
        /*0078*/ 	.word	0xffffffff


	//   ....[16]....
        /*007c*/ 	.word	0xffffffff


	//   ....[17]....
        /*0080*/ 	.word	0xffffffff


	//   ....[18]....
        /*0084*/ 	.word	0xffffffff


	//   ....[19]....
        /*0088*/ 	.word	0xffffffff


	//   ....[20]....
        /*008c*/ 	.word	0xffffffff


	//   ....[21]....
        /*0090*/ 	.word	0xffffffff


	//   ....[22]....
        /*0094*/ 	.word	0xffffffff


	//   ....[23]....
        /*0098*/ 	.word	0xffffffff


	//   ....[24]....
        /*009c*/ 	.word	0xffffffff


	//   ....[25]....
        /*00a0*/ 	.word	0xffffffff


	//   ....[26]....
        /*00a4*/ 	.word	0xffffffff


	//   ....[27]....
        /*00a8*/ 	.word	0xffffffff


	//   ....[28]....
        /*00ac*/ 	.word	0xffffffff


	//   ....[29]....
        /*00b0*/ 	.word	0xffffffff


	//----- nvinfo : EIATTR_COOP_GROUP_INSTR_OFFSETS
	.align		4
.L_3215:
        /*00b4*/ 	.byte	0x04, 0x28
        /*00b6*/ 	.short	(.L_3217 - .L_3216)


	//   ....[0]....
.L_3216:
        /*00b8*/ 	.word	0x000009d0


	//   ....[1]....
        /*00bc*/ 	.word	0x00000a00


	//   ....[2]....
        /*00c0*/ 	.word	0x00000a10


	//   ....[3]....
        /*00c4*/ 	.word	0x00000a30


	//   ....[4]....
        /*00c8*/ 	.word	0x00000a50


	//   ....[5]....
        /*00cc*/ 	.word	0x00000a60


	//   ....[6]....
        /*00d0*/ 	.word	0x00000a90


	//   ....[7]....
        /*00d4*/ 	.word	0x00000ab0


	//   ....[8]....
        /*00d8*/ 	.word	0x00000ac0


	//   ....[9]....
        /*00dc*/ 	.word	0x00000af0


	//   ....[10]....
        /*00e0*/ 	.word	0x00000b10


	//   ....[11]....
        /*00e4*/ 	.word	0x00000b20


	//   ....[12]....
        /*00e8*/ 	.word	0x00000b50


	//   ....[13]....
        /*00ec*/ 	.word	0x00000b70


	//   ....[14]....
        /*00f0*/ 	.word	0x00000b80


	//   ....[15]....
        /*00f4*/ 	.word	0x00000df0


	//   ....[16]....
        /*00f8*/ 	.word	0x00000e50


	//   ....[17]....
        /*00fc*/ 	.word	0x00000eb0


	//   ....[18]....
        /*0100*/ 	.word	0x00000f10


	//   ....[19]....
        /*0104*/ 	.word	0x00000f80


	//   ....[20]....
        /*0108*/ 	.word	0x00000ff0


	//   ....[21]....
        /*010c*/ 	.word	0x00001050


	//   ....[22]....
        /*0110*/ 	.word	0x000010b0


	//   ....[23]....
        /*0114*/ 	.word	0x00001110


	//   ....[24]....
        /*0118*/ 	.word	0x00001180


	//   ....[25]....
        /*011c*/ 	.word	0x000011f0


	//   ....[26]....
        /*0120*/ 	.word	0x00001250


	//   ....[27]....
        /*0124*/ 	.word	0x000012b0


	//   ....[28]....
        /*0128*/ 	.word	0x00001310


	//   ....[29]....
        /*012c*/ 	.word	0x00001370


	//----- nvinfo : EIATTR_EXIT_INSTR_OFFSETS
	.align		4
.L_3217:
        /*0130*/ 	.byte	0x04, 0x1c
        /*0132*/ 	.short	(.L_3219 - .L_3218)


	//   ....[0]....
.L_3218:
        /*0134*/ 	.word	0x00000070


	//   ....[1]....
        /*0138*/ 	.word	0x00000d90


	//----- nvinfo : EIATTR_MAX_THREADS
	.align		4
.L_3219:
        /*013c*/ 	.byte	0x04, 0x05
        /*013e*/ 	.short	(.L_3221 - .L_3220)
.L_3220:
        /*0140*/ 	.word	0x00000400
        /*0144*/ 	.word	0x00000001
        /*0148*/ 	.word	0x00000001


	//----- nvinfo : EIATTR_CRS_STACK_SIZE
	.align		4
.L_3221:
        /*014c*/ 	.byte	0x04, 0x1e
        /*014e*/ 	.short	(.L_3223 - .L_3222)
.L_3222:
        /*0150*/ 	.word	0x00000000
.L_3223:


//--------------------- .nv.info._ZN10layer_norm13ln_bwd_kernelINS_13Kernel_traitsIf13__nv_bfloat16fS2_fjLj8192ELj1ELj1ELj8ELj16ENS_18Kernel_traits_baseILj8192EfS2_fS2_fjLj256EEEEELb1ELb1ELb1ELb0EEEvNS_9BwdParamsE --------------------------
	.section	.nv.info._ZN10layer_norm13ln_bwd_kernelINS_13Kernel_traitsIf13__nv_bfloat16fS2_fjLj8192ELj1ELj1ELj8ELj16ENS_18Kernel_traits_baseILj8192EfS2_fS2_fjLj256EEEEELb1ELb1ELb1ELb0EEEvNS_9BwdParamsE,"",@"SHT_CUDA_INFO"
	.sectionflags	@""
	.align	4


	//----- nvinfo : EIATTR_CUDA_API_VERSION
	.align		4
        /*0000*/ 	.byte	0x04, 0x37
        /*0002*/ 	.short	(.L_3225 - .L_3224)
.L_3224:
        /*0004*/ 	.word	0x00000082


	//----- nvinfo : EIATTR_SW2861232_WAR
	.align		4
.L_3225:
        /*0008*/ 	.byte	0x01, 0x35
	.zero		2


	//----- nvinfo : EIATTR_PARAM_CBANK
	.align		4
        /*000c*/ 	.byte	0x04, 0x0a
        /*000e*/ 	.short	(.L_3227 - .L_3226)
	.align		4
.L_3226:
        /*0010*/ 	.word	index@(.nv.constant0._ZN10layer_norm13ln_bwd_kernelINS_13Kernel_traitsIf13__nv_bfloat16fS2_fjLj8192ELj1ELj1ELj8ELj16ENS_18Kernel_traits_baseILj8192EfS2_fS2_fjLj256EEEEELb1ELb1ELb1ELb0EEEvNS_9BwdParamsE)
        /*0014*/ 	.short	0x0160
        /*0016*/ 	.short	0x0128


	//----- nvinfo : EIATTR_CBANK_PARAM_SIZE
	.align		4
.L_3227:
        /*0018*/ 	.byte	0x03, 0x19
        /*001a*/ 	.short	0x0128


	//----- nvinfo : EIATTR_KPARAM_INFO
	.align		4
        /*001c*/ 	.byte	0x04, 0x17
        /*001e*/ 	.short	(.L_3229 - .L_3228)
.L_3228:
        /*0020*/ 	.word	0x00000000
        /*0024*/ 	.short	0x0000
        /*0026*/ 	.short	0x0000
        /*0028*/ 	.byte	0x00, 0xf0, 0xa1, 0x04


	//----- nvinfo : EIATTR_MAXREG_COUNT
	.align		4
.L_3229:
        /*002c*/ 	.byte	0x03, 0x1b
        /*002e*/ 	.short	0x00ff


	//----- nvinfo : EIATTR_NUM_BARRIERS
	.align		4
        /*0030*/ 	.byte	0x02, 0x4c
        /*0032*/ 	.byte	0x01
	.zero		1


	//----- nvinfo : EIATTR_ANNOTATIONS
	.align		4
        /*0034*/ 	.byte	0x04, 0x55
        /*0036*/ 	.short	(.L_3231 - .L_3230)


	//   ....[0]....
.L_3230:
        /* <DEDUP_REMOVED lines=58> */


	//----- nvinfo : EIATTR_MERCURY_ISA_VERSION
	.align		4
.L_3231:
        /*03c8*/ 	.byte	0x03, 0x5f
        /*03ca*/ 	.short	0x0000


	//----- nvinfo : EIATTR_COOP_GROUP_MASK_REGIDS
	.align		4
        /*03cc*/ 	.byte	0x04, 0x29
        /*03ce*/ 	.short	(.L_3233 - .L_3232)


	//   ....[0]....
.L_3232:
        /*03d0*/ 	.word	0xffffffff


	//   ....[1]....
        /*03d4*/ 	.word	0xffffffff


	//   ....[2]....
        /*03d8*/ 	.word	0xffffffff


	//   ....[3]....
        /*03dc*/ 	.word	0xffffffff


	//   ....[4]....
        /*03e0*/ 	.word	0xffffffff


	//   ....[5]....
        /*03e4*/ 	.word	0xffffffff


	//   ....[6]....
        /*03e8*/ 	.word	0xffffffff


	//   ....[7]....
        /*03ec*/ 	.word	0xffffffff


	//   ....[8]....
        /*03f0*/ 	.word	0xffffffff


	//   ....[9]....
        /*03f4*/ 	.word	0xffffffff


	//   ....[10]....
        /*03f8*/ 	.word	0xffffffff


	//   ....[11]....
        /*03fc*/ 	.word	0xffffffff


	//   ....[12]....
        /*0400*/ 	.word	0xffffffff


	//   ....[13]....
        /*0404*/ 	.word	0xffffffff


	//   ....[14]....
        /*0408*/ 	.word	0xffffffff


	//   ....[15]....
        /*040c*/ 	.word	0xffffffff


	//   ....[16]....
        /*0410*/ 	.word	0xffffffff


	//   ....[17]....
        /*0414*/ 	.word	0xffffffff


	//   ....[18]....
        /*0418*/ 	.word	0xffffffff


	//   ....[19]....
        /*041c*/ 	.word	0xffffffff


	//----- nvinfo : EIATTR_COOP_GROUP_INSTR_OFFSETS
	.align		4
.L_3233:
        /*0420*/ 	.byte	0x04, 0x28
        /*0422*/ 	.short	(.L_3235 - .L_3234)


	//   ....[0]....
.L_3234:
        /*0424*/ 	.word	0x00002660


	//   ....[1]....
        /*0428*/ 	.word	0x00002690


	//   ....[2]....
        /*042c*/ 	.word	0x000026a0


	//   ....[3]....
        /*0430*/ 	.word	0x000026d0


	//   ....[4]....
        /*0434*/ 	.word	0x000026f0


	//   ....[5]....
        /*0438*/ 	.word	0x00002710


	//   ....[6]....
        /*043c*/ 	.word	0x00002730


	//   ....[7]....
        /*0440*/ 	.word	0x00002750


	//   ....[8]....
        /*0444*/ 	.word	0x00002760


	//   ....[9]....
        /*0448*/ 	.word	0x00002780


	//   ....[10]....
        /*044c*/ 	.word	0x00007250


	//   ....[11]....
        /*0450*/ 	.word	0x000072d0


	//   ....[12]....
        /*0454*/ 	.word	0x00007350


	//   ....[13]....
        /*0458*/ 	.word	0x000073c0


	//   ....[14]....
        /*045c*/ 	.word	0x00007440


	//   ....[15]....
        /*0460*/ 	.word	0x000074b0


	//   ....[16]....
        /*0464*/ 	.word	0x00007530


	//   ....[17]....
        /*0468*/ 	.word	0x000075a0


	//   ....[18]....
        /*046c*/ 	.word	0x00007620


	//   ....[19]....
        /*0470*/ 	.word	0x00007690


	//----- nvinfo : EIATTR_EXIT_INSTR_OFFSETS
	.align		4
.L_3235:
        /*0474*/ 	.byte	0x04, 0x1c
        /*0476*/ 	.short	(.L_3237 - .L_3236)


	//   ....[0]....
.L_3236:
        /*0478*/ 	.word	0x00007140


	//   ....[1]....
        /*047c*/ 	.word	0x000071f0


	//----- nvinfo : EIATTR_MAX_THREADS
	.align		4
.L_3237:
        /*0480*/ 	.byte	0x04, 0x05
        /*0482*/ 	.short	(.L_3239 - .L_3238)
.L_3238:
        /*0484*/ 	.word	0x00000100
        /*0488*/ 	.word	0x00000001
        /*048c*/ 	.word	0x00000001


	//----- nvinfo : EIATTR_CRS_STACK_SIZE
	.align		4
.L_3239:
        /*0490*/ 	.byte	0x04, 0x1e
        /*0492*/ 	.short	(.L_3241 - .L_3240)
.L_3240:
        /*0494*/ 	.word	0x00000000
.L_3241:


//--------------------- .nv.info._ZN10layer_norm22ln_bwd_finalize_kernelINS_22Kernel_traits_finalizeILj8192Ef13__nv_bfloat16fS2_fjLb1ELj1024ELj4ENS_18Kernel_traits_baseILj8192EfS2_fS2_fjLj1024EEEEELb1ELb1EEEvNS_9BwdParamsE --------------------------
	.section	.nv.info._ZN10layer_norm22ln_bwd_finalize_kernelINS_22Kernel_traits_finalizeILj8192Ef13__nv_bfloat16fS2_fjLb1ELj1024ELj4ENS_18Kernel_traits_baseILj8192EfS2_fS2_fjLj1024EEEEELb1ELb1EEEvNS_9BwdParamsE,"",@"SHT_CUDA_INFO"
	.sectionflags	@""
	.align	4


	//----- nvinfo : EIATTR_CUDA_API_VERSION
	.align		4
        /*0000*/ 	.byte	0x04, 0x37
        /*0002*/ 	.short	(.L_3243 - .L_3242)
.L_3242:
        /*0004*/ 	.word	0x00000082


	//----- nvinfo : EIATTR_SW2861232_WAR
	.align		4
.L_3243:
        /*0008*/ 	.byte	0x01, 0x35
	.zero		2


	//----- nvinfo : EIATTR_PARAM_CBANK
	.align		4
        /*000c*/ 	.byte	0x04, 0x0a
        /*000e*/ 	.short	(.L_3245 - .L_3244)
	.align		4
.L_3244:
        /*0010*/ 	.word	index@(.nv.constant0._ZN10layer_norm22ln_bwd_finalize_kernelINS_22Kernel_traits_finalizeILj8192Ef13__nv_bfloat16fS2_fjLb1ELj1024ELj4ENS_18Kernel_traits_baseILj8192EfS2_fS2_fjLj1024EEEEELb1ELb1EEEvNS_9BwdParamsE)
        /*0014*/ 	.short	0x0160
        /*0016*/ 	.short	0x0128


	//----- nvinfo : EIATTR_CBANK_PARAM_SIZE
	.align		4
.L_3245:
        /*0018*/ 	.byte	0x03, 0x19
        /*001a*/ 	.short	0x0128


	//----- nvinfo : EIATTR_KPARAM_INFO
	.align		4
        /*001c*/ 	.byte	0x04, 0x17
        /*001e*/ 	.short	(.L_3247 - .L_3246)
.L_3246:
        /*0020*/ 	.word	0x00000000
        /*0024*/ 	.short	0x0000
        /*0026*/ 	.short	0x0000
        /*0028*/ 	.byte	0x00, 0xf0, 0xa1, 0x04


	//----- nvinfo : EIATTR_MAXREG_COUNT
	.align		4
.L_3247:
        /*002c*/ 	.byte	0x03, 0x1b
        /*002e*/ 	.short	0x0040


	//----- nvinfo : EIATTR_NUM_BARRIERS
	.align		4
        /*0030*/ 	.byte	0x02, 0x4c
        /*0032*/ 	.byte	0x01
	.zero		1


	//----- nvinfo : EIATTR_MERCURY_ISA_VERSION
	.align		4
        /*0034*/ 	.byte	0x03, 0x5f
        /*0036*/ 	.short	0x0000


	//----- nvinfo : EIATTR_COOP_GROUP_MASK_REGIDS
	.align		4
        /*0038*/ 	.byte	0x04, 0x29
        /*003a*/ 	.short	(.L_3249 - .L_3248)


	//   ....[0]....
.L_3248:
        /*003c*/ 	.word	0xffffffff


	//   ....[1]....
        /*0040*/ 	.word	0xffffffff


	//   ....[2]....
        /*0044*/ 	.word	0xffffffff


	//   ....[3]....
        /*0048*/ 	.word	0xffffffff


	//   ....[4]....
        /*004c*/ 	.word	0xffffffff


	//   ....[5]....
        /*0050*/ 	.word	0xffffffff


	//   ....[6]....
        /*0054*/ 	.word	0xffffffff


	//   ....[7]....
        /*0058*/ 	.word	0xffffffff


	//   ....[8]....
        /*005c*/ 	.word	0xffffffff


	//   ....[9]....
        /*0060*/ 	.word	0xffffffff


	//   ....[10]....
        /*0064*/ 	.word	0xffffffff


	//   ....[11]....
        /*0068*/ 	.word	0xffffffff


	//   ....[12]....
        /*006c*/ 	.word	0xffffffff


	//   ....[13]....
        /*0070*/ 	.word	0xffffffff


	//   ....[14]....
        /*0074*/ 	.word	0xffffffff


	//   ....[15]....
        /*0078*/ 	.word	0xffffffff


	//   ....[16]....
        /*007c*/ 	.word	0xffffffff


	//   ....[17]....
        /*0080*/ 	.word	0xffffffff


	//   ....[18]....
        /*0084*/ 	.word	0xffffffff


	//   ....[19]....
        /*0088*/ 	.word	0xffffffff


	//   ....[20]....
        /*008c*/ 	.word	0xffffffff


	//   ....[21]....
        /*0090*/ 	.word	0xffffffff


	//   ....[22]....
        /*0094*/ 	.word	0xffffffff


	//   ....[23]....
        /*0098*/ 	.word	0xffffffff


	//   ....[24]....
        /*009c*/ 	.word	0xffffffff


	//   ....[25]....
        /*00a0*/ 	.word	0xffffffff


	//   ....[26]....
        /*00a4*/ 	.word	0xffffffff


	//   ....[27]....
        /*00a8*/ 	.word	0xffffffff


	//   ....[28]....
        /*00ac*/ 	.word	0xffffffff


	//   ....[29]....
        /*00b0*/ 	.word	0xffffffff


	//----- nvinfo : EIATTR_COOP_GROUP_INSTR_OFFSETS
	.align		4
.L_3249:
        /*00b4*/ 	.byte	0x04, 0x28
        /*00b6*/ 	.short	(.L_3251 - .L_3250)


	//   ....[0]....
.L_3250:
        /*00b8*/ 	.word	0x000009a0


	//   ....[1]....
        /*00bc*/ 	.word	0x000009d0


	//   ....[2]....
        /*00c0*/ 	.word	0x000009e0


	//   ....[3]....
        /*00c4*/ 	.word	0x00000a00


	//   ....[4]....
        /*00c8*/ 	.word	0x00000a20


	//   ....[5]....
        /*00cc*/ 	.word	0x00000a30


	//   ....[6]....
        /*00d0*/ 	.word	0x00000a60


	//   ....[7]....
        /*00d4*/ 	.word	0x00000a80


	//   ....[8]....
        /*00d8*/ 	.word	0x00000a90


	//   ....[9]....
        /*00dc*/ 	.word	0x00000ac0


	//   ....[10]....
        /*00e0*/ 	.word	0x00000ae0


	//   ....[11]....
        /*00e4*/ 	.word	0x00000af0


	//   ....[12]....
        /*00e8*/ 	.word	0x00000b20


	//   ....[13]....
        /*00ec*/ 	.word	0x00000b40


	//   ....[14]....
        /*00f0*/ 	.word	0x00000b50


	//   ....[15]....
        /*00f4*/ 	.word	0x00000da0


	//   ....[16]....
        /*00f8*/ 	.word	0x00000e00


	//   ....[17]....
        /*00fc*/ 	.word	0x00000e60


	//   ....[18]....
        /*0100*/ 	.word	0x00000ec0


	//   ....[19]....
        /*0104*/ 	.word	0x00000f30


	//   ....[20]....
        /*0108*/ 	.word	0x00000fa0


	//   ....[21]....
        /*010c*/ 	.word	0x00001000


	//   ....[22]....
        /*0110*/ 	.word	0x00001060


	//   ....[23]....
        /*0114*/ 	.word	0x000010c0


	//   ....[24]....
        /*0118*/ 	.word	0x00001130


	//   ....[25]....
        /*011c*/ 	.word	0x000011a0


	//   ....[26]....
        /*0120*/ 	.word	0x00001200


	//   ....[27]....
        /*0124*/ 	.word	0x00001260


	//   ....[28]....
        /*0128*/ 	.word	0x000012c0


	//   ....[29]....
        /*012c*/ 	.word	0x00001320


	//----- nvinfo : EIATTR_EXIT_INSTR_OFFSETS
	.align		4
.L_3251:
        /*0130*/ 	.byte	0x04, 0x1c
        /*0132*/ 	.short	(.L_3253 - .L_3252)


	//   ....[0]....
.L_3252:
        /*0134*/ 	.word	0x00000070


	//   ....[1]....
        /*0138*/ 	.word	0x00000d40


	//----- nvinfo : EIATTR_MAX_THREADS
	.align		4
.L_3253:
        /*013c*/ 	.byte	0x04, 0x05
        /*013e*/ 	.short	(.L_3255 - .L_3254)
.L_3254:
        /*0140*/ 	.word	0x00000400
        /*0144*/ 	.word	0x00000001
        /*0148*/ 	.word	0x00000001


	//----- nvinfo : EIATTR_CRS_STACK_SIZE
	.align		4
.L_3255:
        /*014c*/ 	.byte	0x04, 0x1e
        /*014e*/ 	.short	(.L_3257 - .L_3256)
.L_3256:
        /*0150*/ 	.word	0x00000000
.L_3257:


//--------------------- .nv.info._ZN10layer_norm13ln_bwd_kernelINS_13Kernel_traitsIf13__nv_bfloat16fS2_fjLj8192ELj1ELj1ELj8ELj16ENS_18Kernel_traits_baseILj8192EfS2_fS2_fjLj256EEEEELb1ELb1ELb1ELb1EEEvNS_9BwdParamsE --------------------------
	.section	.nv.info._ZN10layer_norm13ln_bwd_kernelINS_13Kernel_traitsIf13__nv_bfloat16fS2_fjLj8192ELj1ELj1ELj8ELj16ENS_18Kernel_traits_baseILj8192EfS2_fS2_fjLj256EEEEELb1ELb1ELb1ELb1EEEvNS_9BwdParamsE,"",@"SHT_CUDA_INFO"
	.sectionflags	@""
	.align	4


	//----- nvinfo : EIATTR_CUDA_API_VERSION
	.align		4
        /*0000*/ 	.byte	0x04, 0x37
        /*0002*/ 	.short	(.L_3259 - .L_3258)
.L_3258:
        /*0004*/ 	.word	0x00000082


	//----- nvinfo : EIATTR_SW2861232_WAR
	.align		4
.L_3259:
        /*0008*/ 	.byte	0x01, 0x35
	.zero		2


	//----- nvinfo : EIATTR_PARAM_CBANK
	.align		4
        /*000c*/ 	.byte	0x04, 0x0a
        /*000e*/ 	.short	(.L_3261 - .L_3260)
	.align		4
.L_3260:
        /*0010*/ 	.word	index@(.nv.constant0._ZN10layer_norm13ln_bwd_kernelINS_13Kernel_traitsIf13__nv_bfloat16fS2_fjLj8192ELj1ELj1ELj8ELj16ENS_18Kernel_traits_baseILj8192EfS2_fS2_fjLj256EEEEELb1ELb1ELb1ELb1EEEvNS_9BwdParamsE)
        /*0014*/ 	.short	0x0160
        /*0016*/ 	.short	0x0128


	//----- nvinfo : EIATTR_CBANK_PARAM_SIZE
	.align		4
.L_3261:
        /*0018*/ 	.byte	0x03, 0x19
        /*001a*/ 	.short	0x0128


	//----- nvinfo : EIATTR_KPARAM_INFO
	.align		4
        /*001c*/ 	.byte	0x04, 0x17
        /*001e*/ 	.short	(.L_3263 - .L_3262)
.L_3262:
        /*0020*/ 	.word	0x00000000
        /*0024*/ 	.short	0x0000
        /*0026*/ 	.short	0x0000
        /*0028*/ 	.byte	0x00, 0xf0, 0xa1, 0x04


	//----- nvinfo : EIATTR_MAXREG_COUNT
	.align		4
.L_3263:
        /*002c*/ 	.byte	0x03, 0x1b
        /*002e*/ 	.short	0x00ff


	//----- nvinfo : EIATTR_NUM_BARRIERS
	.align		4
        /*0030*/ 	.byte	0x02, 0x4c
        /*0032*/ 	.byte	0x01
	.zero		1


	//----- nvinfo : EIATTR_ANNOTATIONS
	.align		4
        /*0034*/ 	.byte	0x04, 0x55
        /*0036*/ 	.short	(.L_3265 - .L_3264)


	//   ....[0]....
.L_3264:
        /* <DEDUP_REMOVED lines=52> */


	//----- nvinfo : EIATTR_MERCURY_ISA_VERSION
	.align		4
.L_3265:
        /*0368*/ 	.byte	0x03, 0x5f
        /*036a*/ 	.short	0x0000


	//----- nvinfo : EIATTR_COOP_GROUP_MASK_REGIDS
	.align		4
        /*036c*/ 	.byte	0x04, 0x29
        /*036e*/ 	.short	(.L_3267 - .L_3266)


	//   ....[0]....
.L_3266:
        /*0370*/ 	.word	0xffffffff


	//   ....[1]....
        /*0374*/ 	.word	0xffffffff


	//   ....[2]....
        /*0378*/ 	.word	0xffffffff


	//   ....[3]....
        /*037c*/ 	.word	0xffffffff


	//   ....[4]....
        /*0380*/ 	.word	0xffffffff


	//   ....[5]....
        /*0384*/ 	.word	0xffffffff


	//   ....[6]....
        /*0388*/ 	.word	0xffffffff


	//   ....[7]....
        /*038c*/ 	.word	0xffffffff


	//   ....[8]....
        /*0390*/ 	.word	0xffffffff


	//   ....[9]....
        /*0394*/ 	.word	0xffffffff


	//   ....[10]....
        /*0398*/ 	.word	0xffffffff


	//   ....[11]....
        /*039c*/ 	.word	0xffffffff


	//   ....[12]....
        /*03a0*/ 	.word	0xffffffff


	//   ....[13]....
        /*03a4*/ 	.word	0xffffffff


	//   ....[14]....
        /*03a8*/ 	.word	0xffffffff


	//   ....[15]....
        /*03ac*/ 	.word	0xffffffff


	//   ....[16]....
        /*03b0*/ 	.word	0xffffffff


	//   ....[17]....
        /*03b4*/ 	.word	0xffffffff


	//   ....[18]....
        /*03b8*/ 	.word	0xffffffff


	//   ....[19]....
        /*03bc*/ 	.word	0xffffffff


	//----- nvinfo : EIATTR_COOP_GROUP_INSTR_OFFSETS
	.align		4
.L_3267:
        /*03c0*/ 	.byte	0x04, 0x28
        /*03c2*/ 	.short	(.L_3269 - .L_3268)


	//   ....[0]....
.L_3268:
        /*03c4*/ 	.word	0x000025f0


	//   ....[1]....
        /*03c8*/ 	.word	0x00002610


	//   ....[2]....
        /*03cc*/ 	.word	0x00002640


	//   ....[3]....
        /*03d0*/ 	.word	0x00002660


	//   ....[4]....
        /*03d4*/ 	.word	0x00002680


	//   ....[5]....
        /*03d8*/ 	.word	0x000026a0


	//   ....[6]....
        /*03dc*/ 	.word	0x000026c0


	//   ....[7]....
        /*03e0*/ 	.word	0x000026e0


	//   ....[8]....
        /*03e4*/ 	.word	0x000026f0


	//   ....[9]....
        /*03e8*/ 	.word	0x00002710


	//   ....[10]....
        /*03ec*/ 	.word	0x00006d20


	//   ....[11]....
        /*03f0*/ 	.word	0x00006da0


	//   ....[12]....
        /*03f4*/ 	.word	0x00006e20


	//   ....[13]....
        /*03f8*/ 	.word	0x00006e90


	//   ....[14]....
        /*03fc*/ 	.word	0x00006f10


	//   ....[15]....
        /*0400*/ 	.word	0x00006f80


	//   ....[16]....
        /*0404*/ 	.word	0x00007000


	//   ....[17]....
        /*0408*/ 	.word	0x00007070


	//   ....[18]....
        /*040c*/ 	.word	0x000070f0


	//   ....[19]....
        /*0410*/ 	.word	0x00007160


	//----- nvinfo : EIATTR_EXIT_INSTR_OFFSETS
	.align		4
.L_3269:
        /*0414*/ 	.byte	0x04, 0x1c
        /*0416*/ 	.short	(.L_3271 - .L_3270)


	//   ....[0]....
.L_3270:
        /*0418*/ 	.word	0x00006cc0


	//----- nvinfo : EIATTR_MAX_THREADS
	.align		4
.L_3271:
        /*041c*/ 	.byte	0x04, 0x05
        /*041e*/ 	.short	(.L_3273 - .L_3272)
.L_3272:
        /*0420*/ 	.word	0x00000100
        /*0424*/ 	.word	0x00000001
        /*0428*/ 	.word	0x00000001


	//----- nvinfo : EIATTR_CRS_STACK_SIZE
	.align		4
.L_3273:
        /*042c*/ 	.byte	0x04, 0x1e
        /*042e*/ 	.short	(.L_3275 - .L_3274)
.L_3274:
        /*0430*/ 	.word	0x00000000
.L_3275:


//--------------------- .nv.info._ZN10layer_norm13ln_bwd_kernelINS_13Kernel_traitsIf6__halfS2_S2_fjLj8192ELj1ELj1ELj8ELj16ENS_18Kernel_traits_baseILj8192EfS2_S2_S2_fjLj256EEEEELb0ELb0ELb0ELb0EEEvNS_9BwdParamsE --------------------------
	.section	.nv.info._ZN10layer_norm13ln_bwd_kernelINS_13Kernel_traitsIf6__halfS2_S2_fjLj8192ELj1ELj1ELj8ELj16ENS_18Kernel_traits_baseILj8192EfS2_S2_S2_fjLj256EEEEELb0ELb0ELb0ELb0EEEvNS_9BwdParamsE,"",@"SHT_CUDA_INFO"
	.sectionflags	@""
	.align	4


	//----- nvinfo : EIATTR_CUDA_API_VERSION
	.align		4
        /*0000*/ 	.byte	0x04, 0x37
        /*0002*/ 	.short	(.L_3277 - .L_3276)
.L_3276:
        /*0004*/ 	.word	0x00000082


	//----- nvinfo : EIATTR_SW2861232_WAR
	.align		4
.L_3277:
        /*0008*/ 	.byte	0x01, 0x35
	.zero		2


	//----- nvinfo : EIATTR_PARAM_CBANK
	.align		4
        /*000c*/ 	.byte	0x04, 0x0a
        /*000e*/ 	.short	(.L_3279 - .L_3278)
	.align		4
.L_3278:
        /*0010*/ 	.word	index@(.nv.constant0._ZN10layer_norm13ln_bwd_kernelINS_13Kernel_traitsIf6__halfS2_S2_fjLj8192ELj1ELj1ELj8ELj16ENS_18Kernel_traits_baseILj8192EfS2_S2_S2_fjLj256EEEEELb0ELb0ELb0ELb0EEEvNS_9BwdParamsE)
        /*0014*/ 	.short	0x0160
        /*0016*/ 	.short	0x0128


	//----- nvinfo : EIATTR_CBANK_PARAM_SIZE
	.align		4
.L_3279:
        /*0018*/ 	.byte	0x03, 0x19
        /*001a*/ 	.short	0x0128


	//----- nvinfo : EIATTR_KPARAM_INFO
	.align		4
        /*001c*/ 	.byte	0x04, 0x17
        /*001e*/ 	.short	(.L_3281 - .L_3280)
.L_3280:
        /*0020*/ 	.word	0x00000000
        /*0024*/ 	.short	0x0000
        /*0026*/ 	.short	0x0000
        /*0028*/ 	.byte	0x00, 0xf0, 0xa1, 0x04


	//----- nvinfo : EIATTR_MAXREG_COUNT
	.align		4
.L_3281:
        /*002c*/ 	.byte	0x03, 0x1b
        /*002e*/ 	.short	0x00ff


	//----- nvinfo : EIATTR_NUM_BARRIERS
	.align		4
        /*0030*/ 	.byte	0x02, 0x4c
        /*0032*/ 	.byte	0x01
	.zero		1


	//----- nvinfo : EIATTR_MERCURY_ISA_VERSION
	.align		4
        /*0034*/ 	.byte	0x03, 0x5f
        /*0036*/ 	.short	0x0000


	//----- nvinfo : EIATTR_COOP_GROUP_MASK_REGIDS
	.align		4
        /*0038*/ 	.byte	0x04, 0x29
        /*003a*/ 	.short	(.L_3283 - .L_3282)


	//   ....[0]....
.L_3282:
        /*003c*/ 	.word	0xffffffff


	//   ....[1]....
        /*0040*/ 	.word	0xffffffff


	//   ....[2]....
        /*0044*/ 	.word	0xffffffff


	//   ....[3]....
        /*0048*/ 	.word	0xffffffff


	//   ....[4]....
        /*004c*/ 	.word	0xffffffff


	//   ....[5]....
        /*0050*/ 	.word	0xffffffff


	//   ....[6]....
        /*0054*/ 	.word	0xffffffff


	//   ....[7]....
        /*0058*/ 	.word	0xffffffff


	//   ....[8]....
        /*005c*/ 	.word	0xffffffff


	//   ....[9]....
        /*0060*/ 	.word	0xffffffff


	//   ....[10]....
        /*0064*/ 	.word	0xffffffff


	//   ....[11]....
        /*0068*/ 	.word	0xffffffff


	//   ....[12]....
        /*006c*/ 	.word	0xffffffff


	//   ....[13]....
        /*0070*/ 	.word	0xffffffff


	//   ....[14]....
        /*0074*/ 	.word	0xffffffff


	//   ....[15]....
        /*0078*/ 	.word	0xffffffff


	//   ....[16]....
        /*007c*/ 	.word	0xffffffff


	//   ....[17]....
        /*0080*/ 	.word	0xffffffff


	//   ....[18]....
        /*0084*/ 	.word	0xffffffff


	//   ....[19]....
        /*0088*/ 	.word	0xffffffff


	//----- nvinfo : EIATTR_COOP_GROUP_INSTR_OFFSETS
	.align		4
.L_3283:
        /*008c*/ 	.byte	0x04, 0x28
        /*008e*/ 	.short	(.L_3285 - .L_3284)


	//   ....[0]....
.L_3284:
        /*0090*/ 	.word	0x00001bf0


	//   ....[1]....
        /*0094*/ 	.word	0x00001c10


	//   ....[2]....
        /*0098*/ 	.word	0x00001c30


	//   ....[3]....
        /*009c*/ 	.word	0x00001c50


	//   ....[4]....
        /*00a0*/ 	.word	0x00001c70


	//   ....[5]....
        /*00a4*/ 	.word	0x00001c90


	//   ....[6]....
        /*00a8*/ 	.word	0x00001cb0


	//   ....[7]....
        /*00ac*/ 	.word	0x00001cd0


	//   ....[8]....
        /*00b0*/ 	.word	0x00001cf0


	//   ....[9]....
        /*00b4*/ 	.word	0x00001d10


	//   ....[10]....
        /*00b8*/ 	.word	0x000036f0


	//   ....[11]....
        /*00bc*/ 	.word	0x00003770


	//   ....[12]....
        /*00c0*/ 	.word	0x000037f0


	//   ....[13]....
        /*00c4*/ 	.word	0x00003860


	//   ....[14]....
        /*00c8*/ 	.word	0x000038e0


	//   ....[15]....
        /*00cc*/ 	.word	0x00003950


	//   ....[16]....
        /*00d0*/ 	.word	0x000039d0


	//   ....[17]....
        /*00d4*/ 	.word	0x00003a40


	//   ....[18]....
        /*00d8*/ 	.word	0x00003ac0


	//   ....[19]....
        /*00dc*/ 	.word	0x00003b30


	//----- nvinfo : EIATTR_EXIT_INSTR_OFFSETS
	.align		4
.L_3285:
        /*00e0*/ 	.byte	0x04, 0x1c
        /*00e2*/ 	.short	(.L_3287 - .L_3286)


	//   ....[0]....
.L_3286:
        /*00e4*/ 	.word	0x00003610


	//   ....[1]....
        /*00e8*/ 	.word	0x00003690


	//----- nvinfo : EIATTR_MAX_THREADS
	.align		4
.L_3287:
        /*00ec*/ 	.byte	0x04, 0x05
        /*00ee*/ 	.short	(.L_3289 - .L_3288)
.L_3288:
        /*00f0*/ 	.word	0x00000100
        /*00f4*/ 	.word	0x00000001
        /*00f8*/ 	.word	0x00000001


	//----- nvinfo : EIATTR_CRS_STACK_SIZE
	.align		4
.L_3289:
        /*00fc*/ 	.byte	0x04, 0x1e
        /*00fe*/ 	.short	(.L_3291 - .L_3290)
.L_3290:
        /*0100*/ 	.word	0x00000000
.L_3291:


//--------------------- .nv.info._ZN10layer_norm13ln_bwd_kernelINS_13Kernel_traitsIf6__halfS2_S2_fjLj8192ELj1ELj1ELj8ELj16ENS_18Kernel_traits_baseILj8192EfS2_S2_S2_fjLj256EEEEELb0ELb0ELb0ELb1EEEvNS_9BwdParamsE --------------------------
	.section	.nv.info._ZN10layer_norm13ln_bwd_kernelINS_13Kernel_traitsIf6__halfS2_S2_fjLj8192ELj1ELj1ELj8ELj16ENS_18Kernel_traits_baseILj8192EfS2_S2_S2_fjLj256EEEEELb0ELb0ELb0ELb1EEEvNS_9BwdParamsE,"",@"SHT_CUDA_INFO"
	.sectionflags	@""
	.align	4


	//----- nvinfo : EIATTR_CUDA_API_VERSION
	.align		4
        /*0000*/ 	.byte	0x04, 0x37
        /*0002*/ 	.short	(.L_3293 - .L_3292)
.L_3292:
        /*0004*/ 	.word	0x00000082


	//----- nvinfo : EIATTR_SW2861232_WAR
	.align		4
.L_3293:
        /*0008*/ 	.byte	0x01, 0x35
	.zero		2


	//----- nvinfo : EIATTR_PARAM_CBANK
	.align		4
        /*000c*/ 	.byte	0x04, 0x0a
        /*000e*/ 	.short	(.L_3295 - .L_3294)
	.align		4
.L_3294:
        /*0010*/ 	.word	index@(.nv.constant0._ZN10layer_norm13ln_bwd_kernelINS_13Kernel_traitsIf6__halfS2_S2_fjLj8192ELj1ELj1ELj8ELj16ENS_18Kernel_traits_baseILj8192EfS2_S2_S2_fjLj256EEEEELb0ELb0ELb0ELb1EEEvNS_9BwdParamsE)
        /*0014*/ 	.short	0x0160
        /*0016*/ 	.short	0x0128


	//----- nvinfo : EIATTR_CBANK_PARAM_SIZE
	.align		4
.L_3295:
        /*0018*/ 	.byte	0x03, 0x19
        /*001a*/ 	.short	0x0128


	//----- nvinfo : EIATTR_KPARAM_INFO
	.align		4
        /*001c*/ 	.byte	0x04, 0x17
        /*001e*/ 	.short	(.L_3297 - .L_3296)
.L_3296:
        /*0020*/ 	.word	0x00000000
        /*0024*/ 	.short	0x0000
        /*0026*/ 	.short	0x0000
        /*0028*/ 	.byte	0x00, 0xf0, 0xa1, 0x04


	//----- nvinfo : EIATTR_MAXREG_COUNT
	.align		4
.L_3297:
        /*002c*/ 	.byte	0x03, 0x1b
        /*002e*/ 	.short	0x00ff


	//----- nvinfo : EIATTR_NUM_BARRIERS
	.align		4
        /*0030*/ 	.byte	0x02, 0x4c
        /*0032*/ 	.byte	0x01
	.zero		1


	//----- nvinfo : EIATTR_MERCURY_ISA_VERSION
	.align		4
        /*0034*/ 	.byte	0x03, 0x5f
        /*0036*/ 	.short	0x0000


	//----- nvinfo : EIATTR_COOP_GROUP_MASK_REGIDS
	.align		4
        /*0038*/ 	.byte	0x04, 0x29
        /*003a*/ 	.short	(.L_3299 - .L_3298)


	//   ....[0]....
.L_3298:
        /*003c*/ 	.word	0xffffffff


	//   ....[1]....
        /*0040*/ 	.word	0xffffffff


	//   ....[2]....
        /*0044*/ 	.word	0xffffffff


	//   ....[3]....
        /*0048*/ 	.word	0xffffffff


	//   ....[4]....
        /*004c*/ 	.word	0xffffffff


	//   ....[5]....
        /*0050*/ 	.word	0xffffffff


	//   ....[6]....
        /*0054*/ 	.word	0xffffffff


	//   ....[7]....
        /*0058*/ 	.word	0xffffffff


	//   ....[8]....
        /*005c*/ 	.word	0xffffffff


	//   ....[9]....
        /*0060*/ 	.word	0xffffffff


	//   ....[10]....
        /*0064*/ 	.word	0xffffffff


	//   ....[11]....
        /*0068*/ 	.word	0xffffffff


	//   ....[12]....
        /*006c*/ 	.word	0xffffffff


	//   ....[13]....
        /*0070*/ 	.word	0xffffffff


	//   ....[14]....
        /*0074*/ 	.word	0xffffffff


	//   ....[15]....
        /*0078*/ 	.word	0xffffffff


	//   ....[16]....
        /*007c*/ 	.word	0xffffffff


	//   ....[17]....
        /*0080*/ 	.word	0xffffffff


	//   ....[18]....
        /*0084*/ 	.word	0xffffffff


	//   ....[19]....
        /*0088*/ 	.word	0xffffffff


	//----- nvinfo : EIATTR_COOP_GROUP_INSTR_OFFSETS
	.align		4
.L_3299:
        /*008c*/ 	.byte	0x04, 0x28
        /*008e*/ 	.short	(.L_3301 - .L_3300)


	//   ....[0]....
.L_3300:
        /*0090*/ 	.word	0x00001ac0


	//   ....[1]....
        /*0094*/ 	.word	0x00001ae0


	//   ....[2]....
        /*0098*/ 	.word	0x00001b00


	//   ....[3]....
        /*009c*/ 	.word	0x00001b20


	//   ....[4]....
        /*00a0*/ 	.word	0x00001b40


	//   ....[5]....
        /*00a4*/ 	.word	0x00001b60


	//   ....[6]....
        /*00a8*/ 	.word	0x00001b80


	//   ....[7]....
        /*00ac*/ 	.word	0x00001ba0


	//   ....[8]....
        /*00b0*/ 	.word	0x00001bc0


	//   ....[9]....
        /*00b4*/ 	.word	0x00001be0


	//   ....[10]....
        /*00b8*/ 	.word	0x000036f0


	//   ....[11]....
        /*00bc*/ 	.word	0x00003770


	//   ....[12]....
        /*00c0*/ 	.word	0x000037f0


	//   ....[13]....
        /*00c4*/ 	.word	0x00003860


	//   ....[14]....
        /*00c8*/ 	.word	0x000038e0


	//   ....[15]....
        /*00cc*/ 	.word	0x00003950


	//   ....[16]....
        /*00d0*/ 	.word	0x000039d0


	//   ....[17]....
        /*00d4*/ 	.word	0x00003a40


	//   ....[18]....
        /*00d8*/ 	.word	0x00003ac0


	//   ....[19]....
        /*00dc*/ 	.word	0x00003b30


	//----- nvinfo : EIATTR_EXIT_INSTR_OFFSETS
	.align		4
.L_3301:
        /*00e0*/ 	.byte	0x04, 0x1c
        /*00e2*/ 	.short	(.L_3303 - .L_3302)


	//   ....[0]....
.L_3302:
        /*00e4*/ 	.word	0x00003690


	//----- nvinfo : EIATTR_MAX_THREADS
	.align		4
.L_3303:
        /*00e8*/ 	.byte	0x04, 0x05
        /*00ea*/ 	.short	(.L_3305 - .L_3304)
.L_3304:
        /*00ec*/ 	.word	0x00000100
        /*00f0*/ 	.word	0x00000001
        /*00f4*/ 	.word	0x00000001


	//----- nvinfo : EIATTR_CRS_STACK_SIZE
	.align		4
.L_3305:
        /*00f8*/ 	.byte	0x04, 0x1e
        /*00fa*/ 	.short	(.L_3307 - .L_3306)
.L_3306:
        /*00fc*/ 	.word	0x00000000
.L_3307:


//--------------------- .nv.info._ZN10layer_norm13ln_bwd_kernelINS_13Kernel_traitsIf6__halfS2_S2_fjLj8192ELj1ELj1ELj8ELj16ENS_18Kernel_traits_baseILj8192EfS2_S2_S2_fjLj256EEEEELb0ELb0ELb1ELb0EEEvNS_9BwdParamsE --------------------------
	.section	.nv.info._ZN10layer_norm13ln_bwd_kernelINS_13Kernel_traitsIf6__halfS2_S2_fjLj8192ELj1ELj1ELj8ELj16ENS_18Kernel_traits_baseILj8192EfS2_S2_S2_fjLj256EEEEELb0ELb0ELb1ELb0EEEvNS_9BwdParamsE,"",@"SHT_CUDA_INFO"
	.sectionflags	@""
	.align	4


	//----- nvinfo : EIATTR_CUDA_API_VERSION
	.align		4
        /*0000*/ 	.byte	0x04, 0x37
        /*0002*/ 	.short	(.L_3309 - .L_3308)
.L_3308:
        /*0004*/ 	.word	0x00000082


	//----- nvinfo : EIATTR_SW2861232_WAR
	.align		4
.L_3309:
        /*0008*/ 	.byte	0x01, 0x35
	.zero		2


	//----- nvinfo : EIATTR_PARAM_CBANK
	.align		4
        /*000c*/ 	.byte	0x04, 0x0a
        /*000e*/ 	.short	(.L_3311 - .L_3310)
	.align		4
.L_3310:
        /*0010*/ 	.word	index@(.nv.constant0._ZN10layer_norm13ln_bwd_kernelINS_13Kernel_traitsIf6__halfS2_S2_fjLj8192ELj1ELj1ELj8ELj16ENS_18Kernel_traits_baseILj8192EfS2_S2_S2_fjLj256EEEEELb0ELb0ELb1ELb0EEEvNS_9BwdParamsE)
        /*0014*/ 	.short	0x0160
        /*0016*/ 	.short	0x0128


	//----- nvinfo : EIATTR_CBANK_PARAM_SIZE
	.align		4
.L_3311:
        /*0018*/ 	.byte	0x03, 0x19
        /*001a*/ 	.short	0x0128


	//----- nvinfo : EIATTR_KPARAM_INFO
	.align		4
        /*001c*/ 	.byte	0x04, 0x17
        /*001e*/ 	.short	(.L_3313 - .L_3312)
.L_3312:
        /*0020*/ 	.word	0x00000000
        /*0024*/ 	.short	0x0000
        /*0026*/ 	.short	0x0000
        /*0028*/ 	.byte	0x00, 0xf0, 0xa1, 0x04


	//----- nvinfo : EIATTR_MAXREG_COUNT
	.align		4
.L_3313:
        /*002c*/ 	.byte	0x03, 0x1b
        /*002e*/ 	.short	0x00ff


	//----- nvinfo : EIATTR_NUM_BARRIERS
	.align		4
        /*0030*/ 	.byte	0x02, 0x4c
        /*0032*/ 	.byte	0x01
	.zero		1


	//----- nvinfo : EIATTR_MERCURY_ISA_VERSION
	.align		4
        /*0034*/ 	.byte	0x03, 0x5f
        /*0036*/ 	.short	0x0000


	//----- nvinfo : EIATTR_COOP_GROUP_MASK_REGIDS
	.align		4
        /*0038*/ 	.byte	0x04, 0x29
        /*003a*/ 	.short	(.L_3315 - .L_3314)


	//   ....[0]....
.L_3314:
        /*003c*/ 	.word	0xffffffff


	//   ....[1]....
        /*0040*/ 	.word	0xffffffff


	//   ....[2]....
        /*0044*/ 	.word	0xffffffff


	//   ....[3]....
        /*0048*/ 	.word	0xffffffff


	//   ....[4]....
        /*004c*/ 	.word	0xffffffff


	//   ....[5]....
        /*0050*/ 	.word	0xffffffff


	//   ....[6]....
        /*0054*/ 	.word	0xffffffff


	//   ....[7]....
        /*0058*/ 	.word	0xffffffff


	//   ....[8]....
        /*005c*/ 	.word	0xffffffff


	//   ....[9]....
        /*0060*/ 	.word	0xffffffff


	//   ....[10]....
        /*0064*/ 	.word	0xffffffff


	//   ....[11]....
        /*0068*/ 	.word	0xffffffff


	//   ....[12]....
        /*006c*/ 	.word	0xffffffff


	//   ....[13]....
        /*0070*/ 	.word	0xffffffff


	//   ....[14]....
        /*0074*/ 	.word	0xffffffff


	//   ....[15]....
        /*0078*/ 	.word	0xffffffff


	//   ....[16]....
        /*007c*/ 	.word	0xffffffff


	//   ....[17]....
        /*0080*/ 	.word	0xffffffff


	//   ....[18]....
        /*0084*/ 	.word	0xffffffff


	//   ....[19]....
        /*0088*/ 	.word	0xffffffff


	//----- nvinfo : EIATTR_COOP_GROUP_INSTR_OFFSETS
	.align		4
.L_3315:
        /*008c*/ 	.byte	0x04, 0x28
        /*008e*/ 	.short	(.L_3317 - .L_3316)


	//   ....[0]....
.L_3316:
        /*0090*/ 	.word	0x00001e30


	//   ....[1]....
        /*0094*/ 	.word	0x00001e50


	//   ....[2]....
        /*0098*/ 	.word	0x00001e70


	//   ....[3]....
        /*009c*/ 	.word	0x00001e90


	//   ....[4]....
        /*00a0*/ 	.word	0x00001eb0


	//   ....[5]....
        /*00a4*/ 	.word	0x00001ed0


	//   ....[6]....
        /*00a8*/ 	.word	0x00001ef0


	//   ....[7]....
        /*00ac*/ 	.word	0x00001f10


	//   ....[8]....
        /*00b0*/ 	.word	0x00001f30


	//   ....[9]....
        /*00b4*/ 	.word	0x00001f50


	//   ....[10]....
        /*00b8*/ 	.word	0x00004c50


	//   ....[11]....
        /*00bc*/ 	.word	0x00004cd0


	//   ....[12]....
        /*00c0*/ 	.word	0x00004d50


	//   ....[13]....
        /*00c4*/ 	.word	0x00004dc0


	//   ....[14]....
        /*00c8*/ 	.word	0x00004e40


	//   ....[15]....
        /*00cc*/ 	.word	0x00004eb0


	//   ....[16]....
        /*00d0*/ 	.word	0x00004f30


	//   ....[17]....
        /*00d4*/ 	.word	0x00004fa0


	//   ....[18]....
        /*00d8*/ 	.word	0x00005020


	//   ....[19]....
        /*00dc*/ 	.word	0x00005090


	//----- nvinfo : EIATTR_EXIT_INSTR_OFFSETS
	.align		4
.L_3317:
        /*00e0*/ 	.byte	0x04, 0x1c
        /*00e2*/ 	.short	(.L_3319 - .L_3318)


	//   ....[0]....
.L_3318:
        /*00e4*/ 	.word	0x00004b70


	//   ....[1]....
        /*00e8*/ 	.word	0x00004bf0


	//----- nvinfo : EIATTR_MAX_THREADS
	.align		4
.L_3319:
        /*00ec*/ 	.byte	0x04, 0x05
        /*00ee*/ 	.short	(.L_3321 - .L_3320)
.L_3320:
        /*00f0*/ 	.word	0x00000100
        /*00f4*/ 	.word	0x00000001
        /*00f8*/ 	.word	0x00000001


	//----- nvinfo : EIATTR_CRS_STACK_SIZE
	.align		4
.L_3321:
        /*00fc*/ 	.byte	0x04, 0x1e
        /*00fe*/ 	.short	(.L_3323 - .L_3322)
.L_3322:
        /*0100*/ 	.word	0x00000000
.L_3323:


//--------------------- .nv.info._ZN10layer_norm13ln_bwd_kernelINS_13Kernel_traitsIf6__halfS2_S2_fjLj8192ELj1ELj1ELj8ELj16ENS_18Kernel_traits_baseILj8192EfS2_S2_S2_fjLj256EEEEELb0ELb0ELb1ELb1EEEvNS_9BwdParamsE --------------------------
	.section	.nv.info._ZN10layer_norm13ln_bwd_kernelINS_13Kernel_traitsIf6__halfS2_S2_fjLj8192ELj1ELj1ELj8ELj16ENS_18Kernel_traits_baseILj8192EfS2_S2_S2_fjLj256EEEEELb0ELb0ELb1ELb1EEEvNS_9BwdParamsE,"",@"SHT_CUDA_INFO"
	.sectionflags	@""
	.align	4


	//----- nvinfo : EIATTR_CUDA_API_VERSION
	.align		4
        /*0000*/ 	.byte	0x04, 0x37
        /*0002*/ 	.short	(.L_3325 - .L_3324)
.L_3324:
        /*0004*/ 	.word	0x00000082


	//----- nvinfo : EIATTR_SW2861232_WAR
	.align		4
.L_3325:
        /*0008*/ 	.byte	0x01, 0x35
	.zero		2


	//----- nvinfo : EIATTR_PARAM_CBANK
	.align		4
        /*000c*/ 	.byte	0x04, 0x0a
        /*000e*/ 	.short	(.L_3327 - .L_3326)
	.align		4
.L_3326:
        /*0010*/ 	.word	index@(.nv.constant0._ZN10layer_norm13ln_bwd_kernelINS_13Kernel_traitsIf6__halfS2_S2_fjLj8192ELj1ELj1ELj8ELj16ENS_18Kernel_traits_baseILj8192EfS2_S2_S2_fjLj256EEEEELb0ELb0ELb1ELb1EEEvNS_9BwdParamsE)
        /*0014*/ 	.short	0x0160
        /*0016*/ 	.short	0x0128


	//----- nvinfo : EIATTR_CBANK_PARAM_SIZE
	.align		4
.L_3327:
        /*0018*/ 	.byte	0x03, 0x19
        /*001a*/ 	.short	0x0128


	//----- nvinfo : EIATTR_KPARAM_INFO
	.align		4
        /*001c*/ 	.byte	0x04, 0x17
        /*001e*/ 	.short	(.L_3329 - .L_3328)
.L_3328:
        /*0020*/ 	.word	0x00000000
        /*0024*/ 	.short	0x0000
        /*0026*/ 	.short	0x0000
        /*0028*/ 	.byte	0x00, 0xf0, 0xa1, 0x04


	//----- nvinfo : EIATTR_MAXREG_COUNT
	.align		4
.L_3329:
        /*002c*/ 	.byte	0x03, 0x1b
        /*002e*/ 	.short	0x00ff


	//----- nvinfo : EIATTR_NUM_BARRIERS
	.align		4
        /*0030*/ 	.byte	0x02, 0x4c
        /*0032*/ 	.byte	0x01
	.zero		1


	//----- nvinfo : EIATTR_MERCURY_ISA_VERSION
	.align		4
        /*0034*/ 	.byte	0x03, 0x5f
        /*0036*/ 	.short	0x0000


	//----- nvinfo : EIATTR_COOP_GROUP_MASK_REGIDS
	.align		4
        /*0038*/ 	.byte	0x04, 0x29
        /*003a*/ 	.short	(.L_3331 - .L_3330)


	//   ....[0]....
.L_3330:
        /*003c*/ 	.word	0xffffffff


	//   ....[1]....
        /*0040*/ 	.word	0xffffffff


	//   ....[2]....
        /*0044*/ 	.word	0xffffffff


	//   ....[3]....
        /*0048*/ 	.word	0xffffffff


	//   ....[4]....
        /*004c*/ 	.word	0xffffffff


	//   ....[5]....
        /*0050*/ 	.word	0xffffffff


	//   ....[6]....
        /*0054*/ 	.word	0xffffffff


	//   ....[7]....
        /*0058*/ 	.word	0xffffffff


	//   ....[8]....
        /*005c*/ 	.word	0xffffffff


	//   ....[9]....
        /*0060*/ 	.word	0xffffffff


	//   ....[10]....
        /*0064*/ 	.word	0xffffffff


	//   ....[11]....
        /*0068*/ 	.word	0xffffffff


	//   ....[12]....
        /*006c*/ 	.word	0xffffffff


	//   ....[13]....
        /*0070*/ 	.word	0xffffffff


	//   ....[14]....
        /*0074*/ 	.word	0xffffffff


	//   ....[15]....
        /*0078*/ 	.word	0xffffffff


	//   ....[16]....
        /*007c*/ 	.word	0xffffffff


	//   ....[17]....
        /*0080*/ 	.word	0xffffffff


	//   ....[18]....
        /*0084*/ 	.word	0xffffffff


	//   ....[19]....
        /*0088*/ 	.word	0xffffffff


	//----- nvinfo : EIATTR_COOP_GROUP_INSTR_OFFSETS
	.align		4
.L_3331:
        /*008c*/ 	.byte	0x04, 0x28
        /*008e*/ 	.short	(.L_3333 - .L_3332)


	//   ....[0]....
.L_3332:
        /*0090*/ 	.word	0x00001c00


	//   ....[1]....
        /*0094*/ 	.word	0x00001c20


	//   ....[2]....
        /*0098*/ 	.word	0x00001c40


	//   ....[3]....
        /*009c*/ 	.word	0x00001c60


	//   ....[4]....
        /*00a0*/ 	.word	0x00001c80


	//   ....[5]....
        /*00a4*/ 	.word	0x00001ca0


	//   ....[6]....
        /*00a8*/ 	.word	0x00001cc0


	//   ....[7]....
        /*00ac*/ 	.word	0x00001ce0


	//   ....[8]....
        /*00b0*/ 	.word	0x00001d00


	//   ....[9]....
        /*00b4*/ 	.word	0x00001d20


	//   ....[10]....
        /*00b8*/ 	.word	0x00004630


	//   ....[11]....
        /*00bc*/ 	.word	0x000046b0


	//   ....[12]....
        /*00c0*/ 	.word	0x00004730


	//   ....[13]....
        /*00c4*/ 	.word	0x000047a0


	//   ....[14]....
        /*00c8*/ 	.word	0x00004820


	//   ....[15]....
        /*00cc*/ 	.word	0x00004890


	//   ....[16]....
        /*00d0*/ 	.word	0x00004910


	//   ....[17]....
        /*00d4*/ 	.word	0x00004980


	//   ....[18]....
        /*00d8*/ 	.word	0x00004a00


	//   ....[19]....
        /*00dc*/ 	.word	0x00004a70


	//----- nvinfo : EIATTR_EXIT_INSTR_OFFSETS
	.align		4
.L_3333:
        /*00e0*/ 	.byte	0x04, 0x1c
        /*00e2*/ 	.short	(.L_3335 - .L_3334)


	//   ....[0]....
.L_3334:
        /*00e4*/ 	.word	0x000045d0


	//----- nvinfo : EIATTR_MAX_THREADS
	.align		4
.L_3335:
        /*00e8*/ 	.byte	0x04, 0x05
        /*00ea*/ 	.short	(.L_3337 - .L_3336)
.L_3336:
        /*00ec*/ 	.word	0x00000100
        /*00f0*/ 	.word	0x00000001
        /*00f4*/ 	.word	0x00000001


	//----- nvinfo : EIATTR_CRS_STACK_SIZE
	.align		4
.L_3337:
        /*00f8*/ 	.byte	0x04, 0x1e
        /*00fa*/ 	.short	(.L_3339 - .L_3338)
.L_3338:
        /*00fc*/ 	.word	0x00000000
.L_3339:


//--------------------- .nv.info._ZN10layer_norm13ln_bwd_kernelINS_13Kernel_traitsIf6__halfS2_S2_fjLj8192ELj1ELj1ELj8ELj16ENS_18Kernel_traits_baseILj8192EfS2_S2_S2_fjLj256EEEEELb0ELb1ELb0ELb0EEEvNS_9BwdParamsE --------------------------
	.section	.nv.info._ZN10layer_norm13ln_bwd_kernelINS_13Kernel_traitsIf6__halfS2_S2_fjLj8192ELj1ELj1ELj8ELj16ENS_18Kernel_traits_baseILj8192EfS2_S2_S2_fjLj256EEEEELb0ELb1ELb0ELb0EEEvNS_9BwdParamsE,"",@"SHT_CUDA_INFO"
	.sectionflags	@""
	.align	4


	//----- nvinfo : EIATTR_CUDA_API_VERSION
	.align		4
        /*0000*/ 	.byte	0x04, 0x37
        /*0002*/ 	.short	(.L_3341 - .L_3340)
.L_3340:
        /*0004*/ 	.word	0x00000082


	//----- nvinfo : EIATTR_SW2861232_WAR
	.align		4
.L_3341:
        /*0008*/ 	.byte	0x01, 0x35
	.zero		2


	//----- nvinfo : EIATTR_PARAM_CBANK
	.align		4
        /*000c*/ 	.byte	0x04, 0x0a
        /*000e*/ 	.short	(.L_3343 - .L_3342)
	.align		4
.L_3342:
        /*0010*/ 	.word	index@(.nv.constant0._ZN10layer_norm13ln_bwd_kernelINS_13Kernel_traitsIf6__halfS2_S2_fjLj8192ELj1ELj1ELj8ELj16ENS_18Kernel_traits_baseILj8192EfS2_S2_S2_fjLj256EEEEELb0ELb1ELb0ELb0EEEvNS_9BwdParamsE)
        /*0014*/ 	.short	0x0160
        /*0016*/ 	.short	0x0128


	//----- nvinfo : EIATTR_CBANK_PARAM_SIZE
	.align		4
.L_3343:
        /*0018*/ 	.byte	0x03, 0x19
        /*001a*/ 	.short	0x0128


	//----- nvinfo : EIATTR_KPARAM_INFO
	.align		4
        /*001c*/ 	.byte	0x04, 0x17
        /*001e*/ 	.short	(.L_3345 - .L_3344)
.L_3344:
        /*0020*/ 	.word	0x00000000
        /*0024*/ 	.short	0x0000
        /*0026*/ 	.short	0x0000
        /*0028*/ 	.byte	0x00, 0xf0, 0xa1, 0x04


	//----- nvinfo : EIATTR_MAXREG_COUNT
	.align		4
.L_3345:
        /*002c*/ 	.byte	0x03, 0x1b
        /*002e*/ 	.short	0x00ff


	//----- nvinfo : EIATTR_NUM_BARRIERS
	.align		4
        /*0030*/ 	.byte	0x02, 0x4c
        /*0032*/ 	.byte	0x01
	.zero		1


	//----- nvinfo : EIATTR_ANNOTATIONS
	.align		4
        /*0034*/ 	.byte	0x04, 0x55
        /*0036*/ 	.short	(.L_3347 - .L_3346)


	//   ....[0]....
.L_3346:
        /* <DEDUP_REMOVED lines=11> */


	//----- nvinfo : EIATTR_MERCURY_ISA_VERSION
	.align		4
.L_3347:
        /*00d8*/ 	.byte	0x03, 0x5f
        /*00da*/ 	.short	0x0000


	//----- nvinfo : EIATTR_COOP_GROUP_MASK_REGIDS
	.align		4
        /*00dc*/ 	.byte	0x04, 0x29
        /*00de*/ 	.short	(.L_3349 - .L_3348)


	//   ....[0]....
.L_3348:
        /*00e0*/ 	.word	0xffffffff


	//   ....[1]....
        /*00e4*/ 	.word	0xffffffff


	//   ....[2]....
        /*00e8*/ 	.word	0xffffffff


	//   ....[3]....
        /*00ec*/ 	.word	0xffffffff


	//   ....[4]....
        /*00f0*/ 	.word	0xffffffff


	//   ....[5]....
        /*00f4*/ 	.word	0xffffffff


	//   ....[6]....
        /*00f8*/ 	.word	0xffffffff


	//   ....[7]....
        /*00fc*/ 	.word	0xffffffff


	//   ....[8]....
        /*0100*/ 	.word	0xffffffff


	//   ....[9]....
        /*0104*/ 	.word	0xffffffff


	//   ....[10]....
        /*0108*/ 	.word	0xffffffff


	//   ....[11]....
        /*010c*/ 	.word	0xffffffff


	//   ....[12]....
        /*0110*/ 	.word	0xffffffff


	//   ....[13]....
        /*0114*/ 	.word	0xffffffff


	//   ....[14]....
        /*0118*/ 	.word	0xffffffff


	//   ....[15]....
        /*011c*/ 	.word	0xffffffff


	//   ....[16]....
        /*0120*/ 	.word	0xffffffff


	//   ....[17]....
        /*0124*/ 	.word	0xffffffff


	//   ....[18]....
        /*0128*/ 	.word	0xffffffff


	//   ....[19]....
        /*012c*/ 	.word	0xffffffff


	//----- nvinfo : EIATTR_COOP_GROUP_INSTR_OFFSETS
	.align		4
.L_3349:
        /*0130*/ 	.byte	0x04, 0x28
        /*0132*/ 	.short	(.L_3351 - .L_3350)


	//   ....[0]....
.L_3350:
        /*0134*/ 	.word	0x00001f00


	//   ....[1]....
        /*0138*/ 	.word	0x00001f30


	//   ....[2]....
        /*013c*/ 	.word	0x00001f40


	//   ....[3]....
        /*0140*/ 	.word	0x00001f70


	//   ....[4]....
        /*0144*/ 	.word	0x00001f90


	//   ....[5]....
        /*0148*/ 	.word	0x00001fb0


	//   ....[6]....
        /*014c*/ 	.word	0x00001fd0


	//   ....[7]....
        /*0150*/ 	.word	0x00001ff0


	//   ....[8]....
        /*0154*/ 	.word	0x00002000


	//   ....[9]....
        /*0158*/ 	.word	0x00002020


	//   ....[10]....
        /*015c*/ 	.word	0x000041d0


	//   ....[11]....
        /*0160*/ 	.word	0x00004250


	//   ....[12]....
        /*0164*/ 	.word	0x000042d0


	//   ....[13]....
        /*0168*/ 	.word	0x00004340


	//   ....[14]....
        /*016c*/ 	.word	0x000043c0


	//   ....[15]....
        /*0170*/ 	.word	0x00004430


	//   ....[16]....
        /*0174*/ 	.word	0x000044b0


	//   ....[17]....
        /*0178*/ 	.word	0x00004520


	//   ....[18]....
        /*017c*/ 	.word	0x000045a0


	//   ....[19]....
        /*0180*/ 	.word	0x00004610


	//----- nvinfo : EIATTR_EXIT_INSTR_OFFSETS
	.align		4
.L_3351:
        /*0184*/ 	.byte	0x04, 0x1c
        /*0186*/ 	.short	(.L_3353 - .L_3352)


	//   ....[0]....
.L_3352:
        /*0188*/ 	.word	0x000040c0


	//   ....[1]....
        /*018c*/ 	.word	0x00004170


	//----- nvinfo : EIATTR_MAX_THREADS
	.align		4
.L_3353:
        /*0190*/ 	.byte	0x04, 0x05
        /*0192*/ 	.short	(.L_3355 - .L_3354)
.L_3354:
        /*0194*/ 	.word	0x00000100
        /*0198*/ 	.word	0x00000001
        /*019c*/ 	.word	0x00000001


	//----- nvinfo : EIATTR_CRS_STACK_SIZE
	.align		4
.L_3355:
        /*01a0*/ 	.byte	0x04, 0x1e
        /*01a2*/ 	.short	(.L_3357 - .L_3356)
.L_3356:
        /*01a4*/ 	.word	0x00000000
.L_3357:


//--------------------- .nv.info._ZN10layer_norm13ln_bwd_kernelINS_13Kernel_traitsIf6__halfS2_S2_fjLj8192ELj1ELj1ELj8ELj16ENS_18Kernel_traits_baseILj8192EfS2_S2_S2_fjLj256EEEEELb0ELb1ELb0ELb1EEEvNS_9BwdParamsE --------------------------
	.section	.nv.info._ZN10layer_norm13ln_bwd_kernelINS_13Kernel_traitsIf6__halfS2_S2_fjLj8192ELj1ELj1ELj8ELj16ENS_18Kernel_traits_baseILj8192EfS2_S2_S2_fjLj256EEEEELb0ELb1ELb0ELb1EEEvNS_9BwdParamsE,"",@"SHT_CUDA_INFO"
	.sectionflags	@""
	.align	4


	//----- nvinfo : EIATTR_CUDA_API_VERSION
	.align		4
        /*0000*/ 	.byte	0x04, 0x37
        /*0002*/ 	.short	(.L_3359 - .L_3358)
.L_3358:
        /*0004*/ 	.word	0x00000082


	//----- nvinfo : EIATTR_SW2861232_WAR
	.align		4
.L_3359:
        /*0008*/ 	.byte	0x01, 0x35
	.zero		2


	//----- nvinfo : EIATTR_PARAM_CBANK
	.align		4
        /*000c*/ 	.byte	0x04, 0x0a
        /*000e*/ 	.short	(.L_3361 - .L_3360)
	.align		4
.L_3360:
        /*0010*/ 	.word	index@(.nv.constant0._ZN10layer_norm13ln_bwd_kernelINS_13Kernel_traitsIf6__halfS2_S2_fjLj8192ELj1ELj1ELj8ELj16ENS_18Kernel_traits_baseILj8192EfS2_S2_S2_fjLj256EEEEELb0ELb1ELb0ELb1EEEvNS_9BwdParamsE)
        /*0014*/ 	.short	0x0160
        /*0016*/ 	.short	0x0128


	//----- nvinfo : EIATTR_CBANK_PARAM_SIZE
	.align		4
.L_3361:
        /*0018*/ 	.byte	0x03, 0x19
        /*001a*/ 	.short	0x0128


	//----- nvinfo : EIATTR_KPARAM_INFO
	.align		4
        /*001c*/ 	.byte	0x04, 0x17
        /*001e*/ 	.short	(.L_3363 - .L_3362)
.L_3362:
        /*0020*/ 	.word	0x00000000
        /*0024*/ 	.short	0x0000
        /*0026*/ 	.short	0x0000
        /*0028*/ 	.byte	0x00, 0xf0, 0xa1, 0x04


	//----- nvinfo : EIATTR_MAXREG_COUNT
	.align		4
.L_3363:
        /*002c*/ 	.byte	0x03, 0x1b
        /*002e*/ 	.short	0x00ff


	//----- nvinfo : EIATTR_NUM_BARRIERS
	.align		4
        /*0030*/ 	.byte	0x02, 0x4c
        /*0032*/ 	.byte	0x01
	.zero		1


	//----- nvinfo : EIATTR_ANNOTATIONS
	.align		4
        /*0034*/ 	.byte	0x04, 0x55
        /*0036*/ 	.short	(.L_3365 - .L_3364)


	//   ....[0]....
.L_3364:
        /* <DEDUP_REMOVED lines=15> */


	//----- nvinfo : EIATTR_MERCURY_ISA_VERSION
	.align		4
.L_3365:
        /*0110*/ 	.byte	0x03, 0x5f
        /*0112*/ 	.short	0x0000


	//----- nvinfo : EIATTR_COOP_GROUP_MASK_REGIDS
	.align		4
        /*0114*/ 	.byte	0x04, 0x29
        /*0116*/ 	.short	(.L_3367 - .L_3366)


	//   ....[0]....
.L_3366:
        /*0118*/ 	.word	0xffffffff


	//   ....[1]....
        /*011c*/ 	.word	0xffffffff


	//   ....[2]....
        /*0120*/ 	.word	0xffffffff


	//   ....[3]....
        /*0124*/ 	.word	0xffffffff


	//   ....[4]....
        /*0128*/ 	.word	0xffffffff


	//   ....[5]....
        /*012c*/ 	.word	0xffffffff


	//   ....[6]....
        /*0130*/ 	.word	0xffffffff


	//   ....[7]....
        /*0134*/ 	.word	0xffffffff


	//   ....[8]....
        /*0138*/ 	.word	0xffffffff


	//   ....[9]....
        /*013c*/ 	.word	0xffffffff


	//   ....[10]....
        /*0140*/ 	.word	0xffffffff


	//   ....[11]....
        /*0144*/ 	.word	0xffffffff


	//   ....[12]....
        /*0148*/ 	.word	0xffffffff


	//   ....[13]....
        /*014c*/ 	.word	0xffffffff


	//   ....[14]....
        /*0150*/ 	.word	0xffffffff


	//   ....[15]....
        /*0154*/ 	.word	0xffffffff


	//   ....[16]....
        /*0158*/ 	.word	0xffffffff


	//   ....[17]....
        /*015c*/ 	.word	0xffffffff


	//   ....[18]....
        /*0160*/ 	.word	0xffffffff


	//   ....[19]....
        /*0164*/ 	.word	0xffffffff


	//----- nvinfo : EIATTR_COOP_GROUP_INSTR_OFFSETS
	.align		4
.L_3367:
        /*0168*/ 	.byte	0x04, 0x28
        /*016a*/ 	.short	(.L_3369 - .L_3368)


	//   ....[0]....
.L_3368:
        /*016c*/ 	.word	0x00001de0


	//   ....[1]....
        /*0170*/ 	.word	0x00001e00


	//   ....[2]....
        /*0174*/ 	.word	0x00001e30


	//   ....[3]....
        /*0178*/ 	.word	0x00001e50


	//   ....[4]....
        /*017c*/ 	.word	0x00001e70


	//   ....[5]....
        /*0180*/ 	.word	0x00001e90


	//   ....[6]....
        /*0184*/ 	.word	0x00001eb0


	//   ....[7]....
        /*0188*/ 	.word	0x00001ec0


	//   ....[8]....
        /*018c*/ 	.word	0x00001ef0


	//   ....[9]....
        /*0190*/ 	.word	0x00001f00


	//   ....[10]....
        /*0194*/ 	.word	0x00004490


	//   ....[11]....
        /*0198*/ 	.word	0x00004510


	//   ....[12]....
        /*019c*/ 	.word	0x00004590


	//   ....[13]....
        /*01a0*/ 	.word	0x00004600


	//   ....[14]....
        /*01a4*/ 	.word	0x00004680


	//   ....[15]....
        /*01a8*/ 	.word	0x000046f0


	//   ....[16]....
        /*01ac*/ 	.word	0x00004770


	//   ....[17]....
        /*01b0*/ 	.word	0x000047e0


	//   ....[18]....
        /*01b4*/ 	.word	0x00004860


	//   ....[19]....
        /*01b8*/ 	.word	0x000048d0


	//----- nvinfo : EIATTR_EXIT_INSTR_OFFSETS
	.align		4
.L_3369:
        /*01bc*/ 	.byte	0x04, 0x1c
        /*01be*/ 	.short	(.L_3371 - .L_3370)


	//   ....[0]....
.L_3370:
        /*01c0*/ 	.word	0x00004430


	//----- nvinfo : EIATTR_MAX_THREADS
	.align		4
.L_3371:
        /*01c4*/ 	.byte	0x04, 0x05
        /*01c6*/ 	.short	(.L_3373 - .L_3372)
.L_3372:
        /*01c8*/ 	.word	0x00000100
        /*01cc*/ 	.word	0x00000001
        /*01d0*/ 	.word	0x00000001


	//----- nvinfo : EIATTR_CRS_STACK_SIZE
	.align		4
.L_3373:
        /*01d4*/ 	.byte	0x04, 0x1e
        /*01d6*/ 	.short	(.L_3375 - .L_3374)
.L_3374:
        /*01d8*/ 	.word	0x00000000
.L_3375:


//--------------------- .nv.info._ZN10layer_norm13ln_bwd_kernelINS_13Kernel_traitsIf6__halfS2_S2_fjLj8192ELj1ELj1ELj8ELj16ENS_18Kernel_traits_baseILj8192EfS2_S2_S2_fjLj256EEEEELb0ELb1ELb1ELb0EEEvNS_9BwdParamsE --------------------------
	.section	.nv.info._ZN10layer_norm13ln_bwd_kernelINS_13Kernel_traitsIf6__halfS2_S2_fjLj8192ELj1ELj1ELj8ELj16ENS_18Kernel_traits_baseILj8192EfS2_S2_S2_fjLj256EEEEELb0ELb1ELb1ELb0EEEvNS_9BwdParamsE,"",@"SHT_CUDA_INFO"
	.sectionflags	@""
	.align	4


	//----- nvinfo : EIATTR_CUDA_API_VERSION
	.align		4
        /*0000*/ 	.byte	0x04, 0x37
        /*0002*/ 	.short	(.L_3377 - .L_3376)
.L_3376:
        /*0004*/ 	.word	0x00000082


	//----- nvinfo : EIATTR_SW2861232_WAR
	.align		4
.L_3377:
        /*0008*/ 	.byte	0x01, 0x35
	.zero		2


	//----- nvinfo : EIATTR_PARAM_CBANK
	.align		4
        /*000c*/ 	.byte	0x04, 0x0a
        /*000e*/ 	.short	(.L_3379 - .L_3378)
	.align		4
.L_3378:
        /*0010*/ 	.word	index@(.nv.constant0._ZN10layer_norm13ln_bwd_kernelINS_13Kernel_traitsIf6__halfS2_S2_fjLj8192ELj1ELj1ELj8ELj16ENS_18Kernel_traits_baseILj8192EfS2_S2_S2_fjLj256EEEEELb0ELb1ELb1ELb0EEEvNS_9BwdParamsE)
        /*0014*/ 	.short	0x0160
        /*0016*/ 	.short	0x0128


	//----- nvinfo : EIATTR_CBANK_PARAM_SIZE
	.align		4
.L_3379:
        /*0018*/ 	.byte	0x03, 0x19
        /*001a*/ 	.short	0x0128


	//----- nvinfo : EIATTR_KPARAM_INFO
	.align		4
        /*001c*/ 	.byte	0x04, 0x17
        /*001e*/ 	.short	(.L_3381 - .L_3380)
.L_3380:
        /*0020*/ 	.word	0x00000000
        /*0024*/ 	.short	0x0000
        /*0026*/ 	.short	0x0000
        /*0028*/ 	.byte	0x00, 0xf0, 0xa1, 0x04


	//----- nvinfo : EIATTR_MAXREG_COUNT
	.align		4
.L_3381:
        /*002c*/ 	.byte	0x03, 0x1b
        /*002e*/ 	.short	0x00ff


	//----- nvinfo : EIATTR_NUM_BARRIERS
	.align		4
        /*0030*/ 	.byte	0x02, 0x4c
        /*0032*/ 	.byte	0x01
	.zero		1


	//----- nvinfo : EIATTR_ANNOTATIONS
	.align		4
        /*0034*/ 	.byte	0x04, 0x55
        /*0036*/ 	.short	(.L_3383 - .L_3382)


	//   ....[0]....
.L_3382:
        /* <DEDUP_REMOVED lines=23> */


	//----- nvinfo : EIATTR_MERCURY_ISA_VERSION
	.align		4
.L_3383:
        /*0198*/ 	.byte	0x03, 0x5f
        /*019a*/ 	.short	0x0000


	//----- nvinfo : EIATTR_COOP_GROUP_MASK_REGIDS
	.align		4
        /*019c*/ 	.byte	0x04, 0x29
        /*019e*/ 	.short	(.L_3385 - .L_3384)


	//   ....[0]....
.L_3384:
        /*01a0*/ 	.word	0xffffffff


	//   ....[1]....
        /*01a4*/ 	.word	0xffffffff


	//   ....[2]....
        /*01a8*/ 	.word	0xffffffff


	//   ....[3]....
        /*01ac*/ 	.word	0xffffffff


	//   ....[4]....
        /*01b0*/ 	.word	0xffffffff


	//   ....[5]....
        /*01b4*/ 	.word	0xffffffff


	//   ....[6]....
        /*01b8*/ 	.word	0xffffffff


	//   ....[7]....
        /*01bc*/ 	.word	0xffffffff


	//   ....[8]....
        /*01c0*/ 	.word	0xffffffff


	//   ....[9]....
        /*01c4*/ 	.word	0xffffffff


	//   ....[10]....
        /*01c8*/ 	.word	0xffffffff


	//   ....[11]....
        /*01cc*/ 	.word	0xffffffff


	//   ....[12]....
        /*01d0*/ 	.word	0xffffffff


	//   ....[13]....
        /*01d4*/ 	.word	0xffffffff


	//   ....[14]....
        /*01d8*/ 	.word	0xffffffff


	//   ....[15]....
        /*01dc*/ 	.word	0xffffffff


	//   ....[16]....
        /*01e0*/ 	.word	0xffffffff


	//   ....[17]....
        /*01e4*/ 	.word	0xffffffff


	//   ....[18]....
        /*01e8*/ 	.word	0xffffffff


	//   ....[19]....
        /*01ec*/ 	.word	0xffffffff


	//----- nvinfo : EIATTR_COOP_GROUP_INSTR_OFFSETS
	.align		4
.L_3385:
        /*01f0*/ 	.byte	0x04, 0x28
        /*01f2*/ 	.short	(.L_3387 - .L_3386)


	//   ....[0]....
.L_3386:
        /*01f4*/ 	.word	0x000021b0


	//   ....[1]....
        /*01f8*/ 	.word	0x000021e0


	//   ....[2]....
        /*01fc*/ 	.word	0x000021f0


	//   ....[3]....
        /*0200*/ 	.word	0x00002220


	//   ....[4]....
        /*0204*/ 	.word	0x00002240


	//   ....[5]....
        /*0208*/ 	.word	0x00002260


	//   ....[6]....
        /*020c*/ 	.word	0x00002280


	//   ....[7]....
        /*0210*/ 	.word	0x000022a0


	//   ....[8]....
        /*0214*/ 	.word	0x000022b0


	//   ....[9]....
        /*0218*/ 	.word	0x000022d0


	//   ....[10]....
        /*021c*/ 	.word	0x00005fb0


	//   ....[11]....
        /*0220*/ 	.word	0x00006030


	//   ....[12]....
        /*0224*/ 	.word	0x000060b0


	//   ....[13]....
        /*0228*/ 	.word	0x00006120


	//   ....[14]....
        /*022c*/ 	.word	0x000061a0


	//   ....[15]....
        /*0230*/ 	.word	0x00006210


	//   ....[16]....
        /*0234*/ 	.word	0x00006290


	//   ....[17]....
        /*0238*/ 	.word	0x00006300


	//   ....[18]....
        /*023c*/ 	.word	0x00006380


	//   ....[19]....
        /*0240*/ 	.word	0x000063f0


	//----- nvinfo : EIATTR_EXIT_INSTR_OFFSETS
	.align		4
.L_3387:
        /*0244*/ 	.byte	0x04, 0x1c
        /*0246*/ 	.short	(.L_3389 - .L_3388)


	//   ....[0]....
.L_3388:
        /*0248*/ 	.word	0x00005ea0


	//   ....[1]....
        /*024c*/ 	.word	0x00005f50


	//----- nvinfo : EIATTR_MAX_THREADS
	.align		4
.L_3389:
        /*0250*/ 	.byte	0x04, 0x05
        /*0252*/ 	.short	(.L_3391 - .L_3390)
.L_3390:
        /*0254*/ 	.word	0x00000100
        /*0258*/ 	.word	0x00000001
        /*025c*/ 	.word	0x00000001


	//----- nvinfo : EIATTR_CRS_STACK_SIZE
	.align		4
.L_3391:
        /*0260*/ 	.byte	0x04, 0x1e
        /*0262*/ 	.short	(.L_3393 - .L_3392)
.L_3392:
        /*0264*/ 	.word	0x00000000
.L_3393:


//--------------------- .nv.info._ZN10layer_norm13ln_bwd_kernelINS_13Kernel_traitsIf6__halfS2_S2_fjLj8192ELj1ELj1ELj8ELj16ENS_18Kernel_traits_baseILj8192EfS2_S2_S2_fjLj256EEEEELb0ELb1ELb1ELb1EEEvNS_9BwdParamsE --------------------------
	.section	.nv.info._ZN10layer_norm13ln_bwd_kernelINS_13Kernel_traitsIf6__halfS2_S2_fjLj8192ELj1ELj1ELj8ELj16ENS_18Kernel_traits_baseILj8192EfS2_S2_S2_fjLj256EEEEELb0ELb1ELb1ELb1EEEvNS_9BwdParamsE,"",@"SHT_CUDA_INFO"
	.sectionflags	@""
	.align	4


	//----- nvinfo : EIATTR_CUDA_API_VERSION
	.align		4
        /*0000*/ 	.byte	0x04, 0x37
        /*0002*/ 	.short	(.L_3395 - .L_3394)
.L_3394:
        /*0004*/ 	.word	0x00000082


	//----- nvinfo : EIATTR_SW2861232_WAR
	.align		4
.L_3395:
        /*0008*/ 	.byte	0x01, 0x35
	.zero		2


	//----- nvinfo : EIATTR_PARAM_CBANK
	.align		4
        /*000c*/ 	.byte	0x04, 0x0a
        /*000e*/ 	.short	(.L_3397 - .L_3396)
	.align		4
.L_3396:
        /*0010*/ 	.word	index@(.nv.constant0._ZN10layer_norm13ln_bwd_kernelINS_13Kernel_traitsIf6__halfS2_S2_fjLj8192ELj1ELj1ELj8ELj16ENS_18Kernel_traits_baseILj8192EfS2_S2_S2_fjLj256EEEEELb0ELb1ELb1ELb1EEEvNS_9BwdParamsE)
        /*0014*/ 	.short	0x0160
        /*0016*/ 	.short	0x0128


	//----- nvinfo : EIATTR_CBANK_PARAM_SIZE
	.align		4
.L_3397:
        /*0018*/ 	.byte	0x03, 0x19
        /*001a*/ 	.short	0x0128


	//----- nvinfo : EIATTR_KPARAM_INFO
	.align		4
        /*001c*/ 	.byte	0x04, 0x17
        /*001e*/ 	.short	(.L_3399 - .L_3398)
.L_3398:
        /*0020*/ 	.word	0x00000000
        /*0024*/ 	.short	0x0000
        /*0026*/ 	.short	0x0000
        /*0028*/ 	.byte	0x00, 0xf0, 0xa1, 0x04


	//----- nvinfo : EIATTR_MAXREG_COUNT
	.align		4
.L_3399:
        /*002c*/ 	.byte	0x03, 0x1b
        /*002e*/ 	.short	0x00ff


	//----- nvinfo : EIATTR_NUM_BARRIERS
	.align		4
        /*0030*/ 	.byte	0x02, 0x4c
        /*0032*/ 	.byte	0x01
	.zero		1


	//----- nvinfo : EIATTR_ANNOTATIONS
	.align		4
        /*0034*/ 	.byte	0x04, 0x55
        /*0036*/ 	.short	(.L_3401 - .L_3400)


	//   ....[0]....
.L_3400:
        /* <DEDUP_REMOVED lines=21> */


	//----- nvinfo : EIATTR_MERCURY_ISA_VERSION
	.align		4
.L_3401:
        /*0178*/ 	.byte	0x03, 0x5f
        /*017a*/ 	.short	0x0000


	//----- nvinfo : EIATTR_COOP_GROUP_MASK_REGIDS
	.align		4
        /*017c*/ 	.byte	0x04, 0x29
        /*017e*/ 	.short	(.L_3403 - .L_3402)


	//   ....[0]....
.L_3402:
        /*0180*/ 	.word	0xffffffff


	//   ....[1]....
        /*0184*/ 	.word	0xffffffff


	//   ....[2]....
        /*0188*/ 	.word	0xffffffff


	//   ....[3]....
        /*018c*/ 	.word	0xffffffff


	//   ....[4]....
        /*0190*/ 	.word	0xffffffff


	//   ....[5]....
        /*0194*/ 	.word	0xffffffff


	//   ....[6]....
        /*0198*/ 	.word	0xffffffff


	//   ....[7]....
        /*019c*/ 	.word	0xffffffff


	//   ....[8]....
        /*01a0*/ 	.word	0xffffffff


	//   ....[9]....
        /*01a4*/ 	.word	0xffffffff


	//   ....[10]....
        /*01a8*/ 	.word	0xffffffff


	//   ....[11]....
        /*01ac*/ 	.word	0xffffffff


	//   ....[12]....
        /*01b0*/ 	.word	0xffffffff


	//   ....[13]....
        /*01b4*/ 	.word	0xffffffff


	//   ....[14]....
        /*01b8*/ 	.word	0xffffffff


	//   ....[15]....
        /*01bc*/ 	.word	0xffffffff


	//   ....[16]....
        /*01c0*/ 	.word	0xffffffff


	//   ....[17]....
        /*01c4*/ 	.word	0xffffffff


	//   ....[18]....
        /*01c8*/ 	.word	0xffffffff


	//   ....[19]....
        /*01cc*/ 	.word	0xffffffff


	//----- nvinfo : EIATTR_COOP_GROUP_INSTR_OFFSETS
	.align		4
.L_3403:
        /*01d0*/ 	.byte	0x04, 0x28
        /*01d2*/ 	.short	(.L_3405 - .L_3404)


	//   ....[0]....
.L_3404:
        /*01d4*/ 	.word	0x000020f0


	//   ....[1]....
        /*01d8*/ 	.word	0x00002120


	//   ....[2]....
        /*01dc*/ 	.word	0x00002130


	//   ....[3]....
        /*01e0*/ 	.word	0x00002160


	//   ....[4]....
        /*01e4*/ 	.word	0x00002180


	//   ....[5]....
        /*01e8*/ 	.word	0x000021a0


	//   ....[6]....
        /*01ec*/ 	.word	0x000021c0


	//   ....[7]....
        /*01f0*/ 	.word	0x000021e0


	//   ....[8]....
        /*01f4*/ 	.word	0x000021f0


	//   ....[9]....
        /*01f8*/ 	.word	0x00002210


	//   ....[10]....
        /*01fc*/ 	.word	0x00005950


	//   ....[11]....
        /*0200*/ 	.word	0x000059b0


	//   ....[12]....
        /*0204*/ 	.word	0x00005a10


	//   ....[13]....
        /*0208*/ 	.word	0x00005a60


	//   ....[14]....
        /*020c*/ 	.word	0x00005ac0


	//   ....[15]....
        /*0210*/ 	.word	0x00005b10


	//   ....[16]....
        /*0214*/ 	.word	0x00005b70


	//   ....[17]....
        /*0218*/ 	.word	0x00005bc0


	//   ....[18]....
        /*021c*/ 	.word	0x00005c20


	//   ....[19]....
        /*0220*/ 	.word	0x00005c70


	//----- nvinfo : EIATTR_EXIT_INSTR_OFFSETS
	.align		4
.L_3405:
        /*0224*/ 	.byte	0x04, 0x1c
        /*0226*/ 	.short	(.L_3407 - .L_3406)


	//   ....[0]....
.L_3406:
        /*0228*/ 	.word	0x00005910


	//----- nvinfo : EIATTR_MAX_THREADS
	.align		4
.L_3407:
        /*022c*/ 	.byte	0x04, 0x05
        /*022e*/ 	.short	(.L_3409 - .L_3408)
.L_3408:
        /*0230*/ 	.word	0x00000100
        /*0234*/ 	.word	0x00000001
        /*0238*/ 	.word	0x00000001


	//----- nvinfo : EIATTR_CRS_STACK_SIZE
	.align		4
.L_3409:
        /*023c*/ 	.byte	0x04, 0x1e
        /*023e*/ 	.short	(.L_3411 - .L_3410)
.L_3410:
        /*0240*/ 	.word	0x00000000
.L_3411:


//--------------------- .nv.info._ZN10layer_norm13ln_bwd_kernelINS_13Kernel_traitsIf6__halfS2_S2_fjLj8192ELj1ELj1ELj8ELj16ENS_18Kernel_traits_baseILj8192EfS2_S2_S2_fjLj256EEEEELb1ELb0ELb0ELb0EEEvNS_9BwdParamsE --------------------------
	.section	.nv.info._ZN10layer_norm13ln_bwd_kernelINS_13Kernel_traitsIf6__halfS2_S2_fjLj8192ELj1ELj1ELj8ELj16ENS_18Kernel_traits_baseILj8192EfS2_S2_S2_fjLj256EEEEELb1ELb0ELb0ELb0EEEvNS_9BwdParamsE,"",@"SHT_CUDA_INFO"
	.sectionflags	@""
	.align	4


	//----- nvinfo : EIATTR_CUDA_API_VERSION
	.align		4
        /*0000*/ 	.byte	0x04, 0x37
        /*0002*/ 	.short	(.L_3413 - .L_3412)
.L_3412:
        /*0004*/ 	.word	0x00000082


	//----- nvinfo : EIATTR_SW2861232_WAR
	.align		4
.L_3413:
        /*0008*/ 	.byte	0x01, 0x35
	.zero		2


	//----- nvinfo : EIATTR_PARAM_CBANK
	.align		4
        /*000c*/ 	.byte	0x04, 0x0a
        /*000e*/ 	.short	(.L_3415 - .L_3414)
	.align		4
.L_3414:
        /*0010*/ 	.word	index@(.nv.constant0._ZN10layer_norm13ln_bwd_kernelINS_13Kernel_traitsIf6__halfS2_S2_fjLj8192ELj1ELj1ELj8ELj16ENS_18Kernel_traits_baseILj8192EfS2_S2_S2_fjLj256EEEEELb1ELb0ELb0ELb0EEEvNS_9BwdParamsE)
        /*0014*/ 	.short	0x0160
        /*0016*/ 	.short	0x0128


	//----- nvinfo : EIATTR_CBANK_PARAM_SIZE
	.align		4
.L_3415:
        /*0018*/ 	.byte	0x03, 0x19
        /*001a*/ 	.short	0x0128


	//----- nvinfo : EIATTR_KPARAM_INFO
	.align		4
        /*001c*/ 	.byte	0x04, 0x17
        /*001e*/ 	.short	(.L_3417 - .L_3416)
.L_3416:
        /*0020*/ 	.word	0x00000000
        /*0024*/ 	.short	0x0000
        /*0026*/ 	.short	0x0000
        /*0028*/ 	.byte	0x00, 0xf0, 0xa1, 0x04


	//----- nvinfo : EIATTR_MAXREG_COUNT
	.align		4
.L_3417:
        /*002c*/ 	.byte	0x03, 0x1b
        /*002e*/ 	.short	0x00ff


	//----- nvinfo : EIATTR_NUM_BARRIERS
	.align		4
        /*0030*/ 	.byte	0x02, 0x4c
        /*0032*/ 	.byte	0x01
	.zero		1


	//----- nvinfo : EIATTR_MERCURY_ISA_VERSION
	.align		4
        /*0034*/ 	.byte	0x03, 0x5f
        /*0036*/ 	.short	0x0000


	//----- nvinfo : EIATTR_COOP_GROUP_MASK_REGIDS
	.align		4
        /*0038*/ 	.byte	0x04, 0x29
        /*003a*/ 	.short	(.L_3419 - .L_3418)


	//   ....[0]....
.L_3418:
        /*003c*/ 	.word	0xffffffff


	//   ....[1]....
        /*0040*/ 	.word	0xffffffff


	//   ....[2]....
        /*0044*/ 	.word	0xffffffff


	//   ....[3]....
        /*0048*/ 	.word	0xffffffff


	//   ....[4]....
        /*004c*/ 	.word	0xffffffff


	//   ....[5]....
        /*0050*/ 	.word	0xffffffff


	//   ....[6]....
        /*0054*/ 	.word	0xffffffff


	//   ....[7]....
        /*0058*/ 	.word	0xffffffff


	//   ....[8]....
        /*005c*/ 	.word	0xffffffff


	//   ....[9]....
        /*0060*/ 	.word	0xffffffff


	//   ....[10]....
        /*0064*/ 	.word	0xffffffff


	//   ....[11]....
        /*0068*/ 	.word	0xffffffff


	//   ....[12]....
        /*006c*/ 	.word	0xffffffff


	//   ....[13]....
        /*0070*/ 	.word	0xffffffff


	//   ....[14]....
        /*0074*/ 	.word	0xffffffff


	//   ....[15]....
        /*0078*/ 	.word	0xffffffff


	//   ....[16]....
        /*007c*/ 	.word	0xffffffff


	//   ....[17]....
        /*0080*/ 	.word	0xffffffff


	//   ....[18]....
        /*0084*/ 	.word	0xffffffff


	//   ....[19]....
        /*0088*/ 	.word	0xffffffff


	//----- nvinfo : EIATTR_COOP_GROUP_INSTR_OFFSETS
	.align		4
.L_3419:
        /*008c*/ 	.byte	0x04, 0x28
        /*008e*/ 	.short	(.L_3421 - .L_3420)


	//   ....[0]....
.L_3420:
        /*0090*/ 	.word	0x00001ca0


	//   ....[1]....
        /*0094*/ 	.word	0x00001cc0


	//   ....[2]....
        /*0098*/ 	.word	0x00001ce0


	//   ....[3]....
        /*009c*/ 	.word	0x00001d00


	//   ....[4]....
        /*00a0*/ 	.word	0x00001d20


	//   ....[5]....
        /*00a4*/ 	.word	0x00001d40


	//   ....[6]....
        /*00a8*/ 	.word	0x00001d60


	//   ....[7]....
        /*00ac*/ 	.word	0x00001d80


	//   ....[8]....
        /*00b0*/ 	.word	0x00001da0


	//   ....[9]....
        /*00b4*/ 	.word	0x00001dc0


	//   ....[10]....
        /*00b8*/ 	.word	0x00003de0


	//   ....[11]....
        /*00bc*/ 	.word	0x00003e60


	//   ....[12]....
        /*00c0*/ 	.word	0x00003ee0


	//   ....[13]....
        /*00c4*/ 	.word	0x00003f50


	//   ....[14]....
        /*00c8*/ 	.word	0x00003fd0


	//   ....[15]....
        /*00cc*/ 	.word	0x00004040


	//   ....[16]....
        /*00d0*/ 	.word	0x000040c0


	//   ....[17]....
        /*00d4*/ 	.word	0x00004130


	//   ....[18]....
        /*00d8*/ 	.word	0x000041b0


	//   ....[19]....
        /*00dc*/ 	.word	0x00004220


	//----- nvinfo : EIATTR_EXIT_INSTR_OFFSETS
	.align		4
.L_3421:
        /*00e0*/ 	.byte	0x04, 0x1c
        /*00e2*/ 	.short	(.L_3423 - .L_3422)


	//   ....[0]....
.L_3422:
        /*00e4*/ 	.word	0x00003d00


	//   ....[1]....
        /*00e8*/ 	.word	0x00003d80


	//----- nvinfo : EIATTR_MAX_THREADS
	.align		4
.L_3423:
        /*00ec*/ 	.byte	0x04, 0x05
        /*00ee*/ 	.short	(.L_3425 - .L_3424)
.L_3424:
        /*00f0*/ 	.word	0x00000100
        /*00f4*/ 	.word	0x00000001
        /*00f8*/ 	.word	0x00000001


	//----- nvinfo : EIATTR_CRS_STACK_SIZE
	.align		4
.L_3425:
        /*00fc*/ 	.byte	0x04, 0x1e
        /*00fe*/ 	.short	(.L_3427 - .L_3426)
.L_3426:
        /*0100*/ 	.word	0x00000000
.L_3427:


//--------------------- .nv.info._ZN10layer_norm13ln_bwd_kernelINS_13Kernel_traitsIf6__halfS2_S2_fjLj8192ELj1ELj1ELj8ELj16ENS_18Kernel_traits_baseILj8192EfS2_S2_S2_fjLj256EEEEELb1ELb0ELb0ELb1EEEvNS_9BwdParamsE --------------------------
	.section	.nv.info._ZN10layer_norm13ln_bwd_kernelINS_13Kernel_traitsIf6__halfS2_S2_fjLj8192ELj1ELj1ELj8ELj16ENS_18Kernel_traits_baseILj8192EfS2_S2_S2_fjLj256EEEEELb1ELb0ELb0ELb1EEEvNS_9BwdParamsE,"",@"SHT_CUDA_INFO"
	.sectionflags	@""
	.align	4


	//----- nvinfo : EIATTR_CUDA_API_VERSION
	.align		4
        /*0000*/ 	.byte	0x04, 0x37
        /*0002*/ 	.short	(.L_3429 - .L_3428)
.L_3428:
        /*0004*/ 	.word	0x00000082


	//----- nvinfo : EIATTR_SW2861232_WAR
	.align		4
.L_3429:
        /*0008*/ 	.byte	0x01, 0x35
	.zero		2


	//----- nvinfo : EIATTR_PARAM_CBANK
	.align		4
        /*000c*/ 	.byte	0x04, 0x0a
        /*000e*/ 	.short	(.L_3431 - .L_3430)
	.align		4
.L_3430:
        /*0010*/ 	.word	index@(.nv.constant0._ZN10layer_norm13ln_bwd_kernelINS_13Kernel_traitsIf6__halfS2_S2_fjLj8192ELj1ELj1ELj8ELj16ENS_18Kernel_traits_baseILj8192EfS2_S2_S2_fjLj256EEEEELb1ELb0ELb0ELb1EEEvNS_9BwdParamsE)
        /*0014*/ 	.short	0x0160
        /*0016*/ 	.short	0x0128


	//----- nvinfo : EIATTR_CBANK_PARAM_SIZE
	.align		4
.L_3431:
        /*0018*/ 	.byte	0x03, 0x19
        /*001a*/ 	.short	0x0128


	//----- nvinfo : EIATTR_KPARAM_INFO
	.align		4
        /*001c*/ 	.byte	0x04, 0x17
        /*001e*/ 	.short	(.L_3433 - .L_3432)
.L_3432:
        /*0020*/ 	.word	0x00000000
        /*0024*/ 	.short	0x0000
        /*0026*/ 	.short	0x0000
        /*0028*/ 	.byte	0x00, 0xf0, 0xa1, 0x04


	//----- nvinfo : EIATTR_MAXREG_COUNT
	.align		4
.L_3433:
        /*002c*/ 	.byte	0x03, 0x1b
        /*002e*/ 	.short	0x00ff


	//----- nvinfo : EIATTR_NUM_BARRIERS
	.align		4
        /*0030*/ 	.byte	0x02, 0x4c
        /*0032*/ 	.byte	0x01
	.zero		1


	//----- nvinfo : EIATTR_MERCURY_ISA_VERSION
	.align		4
        /*0034*/ 	.byte	0x03, 0x5f
        /*0036*/ 	.short	0x0000


	//----- nvinfo : EIATTR_COOP_GROUP_MASK_REGIDS
	.align		4
        /*0038*/ 	.byte	0x04, 0x29
        /*003a*/ 	.short	(.L_3435 - .L_3434)


	//   ....[0]....
.L_3434:
        /*003c*/ 	.word	0xffffffff


	//   ....[1]....
        /*0040*/ 	.word	0xffffffff


	//   ....[2]....
        /*0044*/ 	.word	0xffffffff


	//   ....[3]....
        /*0048*/ 	.word	0xffffffff


	//   ....[4]....
        /*004c*/ 	.word	0xffffffff


	//   ....[5]....
        /*0050*/ 	.word	0xffffffff


	//   ....[6]....
        /*0054*/ 	.word	0xffffffff


	//   ....[7]....
        /*0058*/ 	.word	0xffffffff


	//   ....[8]....
        /*005c*/ 	.word	0xffffffff


	//   ....[9]....
        /*0060*/ 	.word	0xffffffff


	//   ....[10]....
        /*0064*/ 	.word	0xffffffff


	//   ....[11]....
        /*0068*/ 	.word	0xffffffff


	//   ....[12]....
        /*006c*/ 	.word	0xffffffff


	//   ....[13]....
        /*0070*/ 	.word	0xffffffff


	//   ....[14]....
        /*0074*/ 	.word	0xffffffff


	//   ....[15]....
        /*0078*/ 	.word	0xffffffff


	//   ....[16]....
        /*007c*/ 	.word	0xffffffff


	//   ....[17]....
        /*0080*/ 	.word	0xffffffff


	//   ....[18]....
        /*0084*/ 	.word	0xffffffff


	//   ....[19]....
        /*0088*/ 	.word	0xffffffff


	//----- nvinfo : EIATTR_COOP_GROUP_INSTR_OFFSETS
	.align		4
.L_3435:
        /*008c*/ 	.byte	0x04, 0x28
        /*008e*/ 	.short	(.L_3437 - .L_3436)


	//   ....[0]....
.L_3436:
        /*0090*/ 	.word	0x00001b50


	//   ....[1]....
        /*0094*/ 	.word	0x00001b70


	//   ....[2]....
        /*0098*/ 	.word	0x00001b90


	//   ....[3]....
        /*009c*/ 	.word	0x00001bb0


	//   ....[4]....
        /*00a0*/ 	.word	0x00001bd0


	//   ....[5]....
        /*00a4*/ 	.word	0x00001bf0


	//   ....[6]....
        /*00a8*/ 	.word	0x00001c10


	//   ....[7]....
        /*00ac*/ 	.word	0x00001c30


	//   ....[8]....
        /*00b0*/ 	.word	0x00001c50


	//   ....[9]....
        /*00b4*/ 	.word	0x00001c70


	//   ....[10]....
        /*00b8*/ 	.word	0x00003c40


	//   ....[11]....
        /*00bc*/ 	.word	0x00003cc0


	//   ....[12]....
        /*00c0*/ 	.word	0x00003d40


	//   ....[13]....
        /*00c4*/ 	.word	0x00003db0


	//   ....[14]....
        /*00c8*/ 	.word	0x00003e30


	//   ....[15]....
        /*00cc*/ 	.word	0x00003ea0


	//   ....[16]....
        /*00d0*/ 	.word	0x00003f20


	//   ....[17]....
        /*00d4*/ 	.word	0x00003f90


	//   ....[18]....
        /*00d8*/ 	.word	0x00004010


	//   ....[19]....
        /*00dc*/ 	.word	0x00004080


	//----- nvinfo : EIATTR_EXIT_INSTR_OFFSETS
	.align		4
.L_3437:
        /*00e0*/ 	.byte	0x04, 0x1c
        /*00e2*/ 	.short	(.L_3439 - .L_3438)


	//   ....[0]....
.L_3438:
        /*00e4*/ 	.word	0x00003be0


	//----- nvinfo : EIATTR_MAX_THREADS
	.align		4
.L_3439:
        /*00e8*/ 	.byte	0x04, 0x05
        /*00ea*/ 	.short	(.L_3441 - .L_3440)
.L_3440:
        /*00ec*/ 	.word	0x00000100
        /*00f0*/ 	.word	0x00000001
        /*00f4*/ 	.word	0x00000001


	//----- nvinfo : EIATTR_CRS_STACK_SIZE
	.align		4
.L_3441:
        /*00f8*/ 	.byte	0x04, 0x1e
        /*00fa*/ 	.short	(.L_3443 - .L_3442)
.L_3442:
        /*00fc*/ 	.word	0x00000000
.L_3443:


//--------------------- .nv.info._ZN10layer_norm22ln_bwd_finalize_kernelINS_22Kernel_traits_finalizeILj8192Ef6__halfS2_S2_fjLb0ELj1024ELj4ENS_18Kernel_traits_baseILj8192EfS2_S2_S2_fjLj1024EEEEELb0ELb0EEEvNS_9BwdParamsE --------------------------
	.section	.nv.info._ZN10layer_norm22ln_bwd_finalize_kernelINS_22Kernel_traits_finalizeILj8192Ef6__halfS2_S2_fjLb0ELj1024ELj4ENS_18Kernel_traits_baseILj8192EfS2_S2_S2_fjLj1024EEEEELb0ELb0EEEvNS_9BwdParamsE,"",@"SHT_CUDA_INFO"
	.sectionflags	@""
	.align	4


	//----- nvinfo : EIATTR_CUDA_API_VERSION
	.align		4
        /*0000*/ 	.byte	0x04, 0x37
        /*0002*/ 	.short	(.L_3445 - .L_3444)
.L_3444:
        /*0004*/ 	.word	0x00000082


	//----- nvinfo : EIATTR_SW2861232_WAR
	.align		4
.L_3445:
        /*0008*/ 	.byte	0x01, 0x35
	.zero		2


	//----- nvinfo : EIATTR_PARAM_CBANK
	.align		4
        /*000c*/ 	.byte	0x04, 0x0a
        /*000e*/ 	.short	(.L_3447 - .L_3446)
	.align		4
.L_3446:
        /*0010*/ 	.word	index@(.nv.constant0._ZN10layer_norm22ln_bwd_finalize_kernelINS_22Kernel_traits_finalizeILj8192Ef6__halfS2_S2_fjLb0ELj1024ELj4ENS_18Kernel_traits_baseILj8192EfS2_S2_S2_fjLj1024EEEEELb0ELb0EEEvNS_9BwdParamsE)
        /*0014*/ 	.short	0x0160
        /*0016*/ 	.short	0x0128


	//----- nvinfo : EIATTR_CBANK_PARAM_SIZE
	.align		4
.L_3447:
        /*0018*/ 	.byte	0x03, 0x19
        /*001a*/ 	.short	0x0128


	//----- nvinfo : EIATTR_KPARAM_INFO
	.align		4
        /*001c*/ 	.byte	0x04, 0x17
        /*001e*/ 	.short	(.L_3449 - .L_3448)
.L_3448:
        /*0020*/ 	.word	0x00000000
        /*0024*/ 	.short	0x0000
        /*0026*/ 	.short	0x0000
        /*0028*/ 	.byte	0x00, 0xf0, 0xa1, 0x04


	//----- nvinfo : EIATTR_MAXREG_COUNT
	.align		4
.L_3449:
        /*002c*/ 	.byte	0x03, 0x1b
        /*002e*/ 	.short	0x0040


	//----- nvinfo : EIATTR_NUM_BARRIERS
	.align		4
        /*0030*/ 	.byte	0x02, 0x4c
        /*0032*/ 	.byte	0x01
	.zero		1


	//----- nvinfo : EIATTR_MERCURY_ISA_VERSION
	.align		4
        /*0034*/ 	.byte	0x03, 0x5f
        /*0036*/ 	.short	0x0000


	//----- nvinfo : EIATTR_COOP_GROUP_MASK_REGIDS
	.align		4
        /*0038*/ 	.byte	0x04, 0x29
        /*003a*/ 	.short	(.L_3451 - .L_3450)


	//   ....[0]....
.L_3450:
        /*003c*/ 	.word	0xffffffff


	//   ....[1]....
        /*0040*/ 	.word	0xffffffff


	//   ....[2]....
        /*0044*/ 	.word	0xffffffff


	//   ....[3]....
        /*0048*/ 	.word	0xffffffff


	//   ....[4]....
        /*004c*/ 	.word	0xffffffff


	//   ....[5]....
        /*0050*/ 	.word	0xffffffff


	//   ....[6]....
        /*0054*/ 	.word	0xffffffff


	//   ....[7]....
        /*0058*/ 	.word	0xffffffff


	//   ....[8]....
        /*005c*/ 	.word	0xffffffff


	//   ....[9]....
        /*0060*/ 	.word	0xffffffff


	//   ....[10]....
        /*0064*/ 	.word	0xffffffff


	//   ....[11]....
        /*0068*/ 	.word	0xffffffff


	//   ....[12]....
        /*006c*/ 	.word	0xffffffff


	//   ....[13]....
        /*0070*/ 	.word	0xffffffff


	//   ....[14]....
        /*0074*/ 	.word	0xffffffff


	//   ....[15]....
        /*0078*/ 	.word	0xffffffff


	//   ....[16]....
        /*007c*/ 	.word	0xffffffff


	//   ....[17]....
        /*0080*/ 	.word	0xffffffff


	//   ....[18]....
        /*0084*/ 	.word	0xffffffff


	//   ....[19]....
        /*0088*/ 	.word	0xffffffff


	//----- nvinfo : EIATTR_COOP_GROUP_INSTR_OFFSETS
	.align		4
.L_3451:
        /*008c*/ 	.byte	0x04, 0x28
        /*008e*/ 	.short	(.L_3453 - .L_3452)


	//   ....[0]....
.L_3452:
        /*0090*/ 	.word	0x00000820


	//   ....[1]....
        /*0094*/ 	.word	0x00000850


	//   ....[2]....
        /*0098*/ 	.word	0x00000860


	//   ....[3]....
        /*009c*/ 	.word	0x00000890


	//   ....[4]....
        /*00a0*/ 	.word	0x000008a0


	//   ....[5]....
        /*00a4*/ 	.word	0x000008d0


	//   ....[6]....
        /*00a8*/ 	.word	0x000008f0


	//   ....[7]....
        /*00ac*/ 	.word	0x00000900


	//   ....[8]....
        /*00b0*/ 	.word	0x00000930


	//   ....[9]....
        /*00b4*/ 	.word	0x00000940


	//   ....[10]....
        /*00b8*/ 	.word	0x00000b30


	//   ....[11]....
        /*00bc*/ 	.word	0x00000ba0


	//   ....[12]....
        /*00c0*/ 	.word	0x00000c00


	//   ....[13]....
        /*00c4*/ 	.word	0x00000c60


	//   ....[14]....
        /*00c8*/ 	.word	0x00000cd0


	//   ....[15]....
        /*00cc*/ 	.word	0x00000d40


	//   ....[16]....
        /*00d0*/ 	.word	0x00000da0


	//   ....[17]....
        /*00d4*/ 	.word	0x00000e00


	//   ....[18]....
        /*00d8*/ 	.word	0x00000e60


	//   ....[19]....
        /*00dc*/ 	.word	0x00000ec0


	//----- nvinfo : EIATTR_EXIT_INSTR_OFFSETS
	.align		4
.L_3453:
        /*00e0*/ 	.byte	0x04, 0x1c
        /*00e2*/ 	.short	(.L_3455 - .L_3454)


	//   ....[0]....
.L_3454:
        /*00e4*/ 	.word	0x00000070


	//   ....[1]....
        /*00e8*/ 	.word	0x00000ad0


	//----- nvinfo : EIATTR_MAX_THREADS
	.align		4
.L_3455:
        /*00ec*/ 	.byte	0x04, 0x05
        /*00ee*/ 	.short	(.L_3457 - .L_3456)
.L_3456:
        /*00f0*/ 	.word	0x00000400
        /*00f4*/ 	.word	0x00000001
        /*00f8*/ 	.word	0x00000001


	//----- nvinfo : EIATTR_CRS_STACK_SIZE
	.align		4
.L_3457:
        /*00fc*/ 	.byte	0x04, 0x1e
        /*00fe*/ 	.short	(.L_3459 - .L_3458)
.L_3458:
        /*0100*/ 	.word	0x00000000
.L_3459:


//--------------------- .nv.info._ZN10layer_norm13ln_bwd_kernelINS_13Kernel_traitsIf6__halfS2_S2_fjLj8192ELj1ELj1ELj8ELj16ENS_18Kernel_traits_baseILj8192EfS2_S2_S2_fjLj256EEEEELb1ELb0ELb1ELb0EEEvNS_9BwdParamsE --------------------------
	.section	.nv.info._ZN10layer_norm13ln_bwd_kernelINS_13Kernel_traitsIf6__halfS2_S2_fjLj8192ELj1ELj1ELj8ELj16ENS_18Kernel_traits_baseILj8192EfS2_S2_S2_fjLj256EEEEELb1ELb0ELb1ELb0EEEvNS_9BwdParamsE,"",@"SHT_CUDA_INFO"
	.sectionflags	@""
	.align	4


	//----- nvinfo : EIATTR_CUDA_API_VERSION
	.align		4
        /*0000*/ 	.byte	0x04, 0x37
        /*0002*/ 	.short	(.L_3461 - .L_3460)
.L_3460:
        /*0004*/ 	.word	0x00000082


	//----- nvinfo : EIATTR_SW2861232_WAR
	.align		4
.L_3461:
        /*0008*/ 	.byte	0x01, 0x35
	.zero		2


	//----- nvinfo : EIATTR_PARAM_CBANK
	.align		4
        /*000c*/ 	.byte	0x04, 0x0a
        /*000e*/ 	.short	(.L_3463 - .L_3462)
	.align		4
.L_3462:
        /*0010*/ 	.word	index@(.nv.constant0._ZN10layer_norm13ln_bwd_kernelINS_13Kernel_traitsIf6__halfS2_S2_fjLj8192ELj1ELj1ELj8ELj16ENS_18Kernel_traits_baseILj8192EfS2_S2_S2_fjLj256EEEEELb1ELb0ELb1ELb0EEEvNS_9BwdParamsE)
        /*0014*/ 	.short	0x0160
        /*0016*/ 	.short	0x0128


	//----- nvinfo : EIATTR_CBANK_PARAM_SIZE
	.align		4
.L_3463:
        /*0018*/ 	.byte	0x03, 0x19
        /*001a*/ 	.short	0x0128


	//----- nvinfo : EIATTR_KPARAM_INFO
	.align		4
        /*001c*/ 	.byte	0x04, 0x17
        /*001e*/ 	.short	(.L_3465 - .L_3464)
.L_3464:
        /*0020*/ 	.word	0x00000000
        /*0024*/ 	.short	0x0000
        /*0026*/ 	.short	0x0000
        /*0028*/ 	.byte	0x00, 0xf0, 0xa1, 0x04


	//----- nvinfo : EIATTR_MAXREG_COUNT
	.align		4
.L_3465:
        /*002c*/ 	.byte	0x03, 0x1b
        /*002e*/ 	.short	0x00ff


	//----- nvinfo : EIATTR_NUM_BARRIERS
	.align		4
        /*0030*/ 	.byte	0x02, 0x4c
        /*0032*/ 	.byte	0x01
	.zero		1


	//----- nvinfo : EIATTR_MERCURY_ISA_VERSION
	.align		4
        /*0034*/ 	.byte	0x03, 0x5f
        /*0036*/ 	.short	0x0000


	//----- nvinfo : EIATTR_COOP_GROUP_MASK_REGIDS
	.align		4
        /*0038*/ 	.byte	0x04, 0x29
        /*003a*/ 	.short	(.L_3467 - .L_3466)


	//   ....[0]....
.L_3466:
        /*003c*/ 	.word	0xffffffff


	//   ....[1]....
        /*0040*/ 	.word	0xffffffff


	//   ....[2]....
        /*0044*/ 	.word	0xffffffff


	//   ....[3]....
        /*0048*/ 	.word	0xffffffff


	//   ....[4]....
        /*004c*/ 	.word	0xffffffff


	//   ....[5]....
        /*0050*/ 	.word	0xffffffff


	//   ....[6]....
        /*0054*/ 	.word	0xffffffff


	//   ....[7]....
        /*0058*/ 	.word	0xffffffff


	//   ....[8]....
        /*005c*/ 	.word	0xffffffff


	//   ....[9]....
        /*0060*/ 	.word	0xffffffff


	//   ....[10]....
        /*0064*/ 	.word	0xffffffff


	//   ....[11]....
        /*0068*/ 	.word	0xffffffff


	//   ....[12]....
        /*006c*/ 	.word	0xffffffff


	//   ....[13]....
        /*0070*/ 	.word	0xffffffff


	//   ....[14]....
        /*0074*/ 	.word	0xffffffff


	//   ....[15]....
        /*0078*/ 	.word	0xffffffff


	//   ....[16]....
        /*007c*/ 	.word	0xffffffff


	//   ....[17]....
        /*0080*/ 	.word	0xffffffff


	//   ....[18]....
        /*0084*/ 	.word	0xffffffff


	//   ....[19]....
        /*0088*/ 	.word	0xffffffff


	//----- nvinfo : EIATTR_COOP_GROUP_INSTR_OFFSETS
	.align		4
.L_3467:
        /*008c*/ 	.byte	0x04, 0x28
        /*008e*/ 	.short	(.L_3469 - .L_3468)


	//   ....[0]....
.L_3468:
        /*0090*/ 	.word	0x000020b0


	//   ....[1]....
        /*0094*/ 	.word	0x000020d0


	//   ....[2]....
        /*0098*/ 	.word	0x000020f0


	//   ....[3]....
        /*009c*/ 	.word	0x00002110


	//   ....[4]....
        /*00a0*/ 	.word	0x00002130


	//   ....[5]....
        /*00a4*/ 	.word	0x00002150


	//   ....[6]....
        /*00a8*/ 	.word	0x00002170


	//   ....[7]....
        /*00ac*/ 	.word	0x00002190


	//   ....[8]....
        /*00b0*/ 	.word	0x000021b0


	//   ....[9]....
        /*00b4*/ 	.word	0x000021d0


	//   ....[10]....
        /*00b8*/ 	.word	0x000058b0


	//   ....[11]....
        /*00bc*/ 	.word	0x00005930


	//   ....[12]....
        /*00c0*/ 	.word	0x000059b0


	//   ....[13]....
        /*00c4*/ 	.word	0x00005a20


	//   ....[14]....
        /*00c8*/ 	.word	0x00005aa0


	//   ....[15]....
        /*00cc*/ 	.word	0x00005b10


	//   ....[16]....
        /*00d0*/ 	.word	0x00005b90


	//   ....[17]....
        /*00d4*/ 	.word	0x00005c00


	//   ....[18]....
        /*00d8*/ 	.word	0x00005c80


	//   ....[19]....
        /*00dc*/ 	.word	0x00005cf0


	//----- nvinfo : EIATTR_EXIT_INSTR_OFFSETS
	.align		4
.L_3469:
        /*00e0*/ 	.byte	0x04, 0x1c
        /*00e2*/ 	.short	(.L_3471 - .L_3470)


	//   ....[0]....
.L_3470:
        /*00e4*/ 	.word	0x000057d0


	//   ....[1]....
        /*00e8*/ 	.word	0x00005850


	//----- nvinfo : EIATTR_MAX_THREADS
	.align		4
.L_3471:
        /*00ec*/ 	.byte	0x04, 0x05
        /*00ee*/ 	.short	(.L_3473 - .L_3472)
.L_3472:
        /*00f0*/ 	.word	0x00000100
        /*00f4*/ 	.word	0x00000001
        /*00f8*/ 	.word	0x00000001


	//----- nvinfo : EIATTR_CRS_STACK_SIZE
	.align		4
.L_3473:
        /*00fc*/ 	.byte	0x04, 0x1e
        /*00fe*/ 	.short	(.L_3475 - .L_3474)
.L_3474:
        /*0100*/ 	.word	0x00000000
.L_3475:


//--------------------- .nv.info._ZN10layer_norm22ln_bwd_finalize_kernelINS_22Kernel_traits_finalizeILj8192Ef6__halfS2_S2_fjLb0ELj1024ELj4ENS_18Kernel_traits_baseILj8192EfS2_S2_S2_fjLj1024EEEEELb0ELb1EEEvNS_9BwdParamsE --------------------------
	.section	.nv.info._ZN10layer_norm22ln_bwd_finalize_kernelINS_22Kernel_traits_finalizeILj8192Ef6__halfS2_S2_fjLb0ELj1024ELj4ENS_18Kernel_traits_baseILj8192EfS2_S2_S2_fjLj1024EEEEELb0ELb1EEEvNS_9BwdParamsE,"",@"SHT_CUDA_INFO"
	.sectionflags	@""
	.align	4


	//----- nvinfo : EIATTR_CUDA_API_VERSION
	.align		4
        /*0000*/ 	.byte	0x04, 0x37
        /*0002*/ 	.short	(.L_3477 - .L_3476)
.L_3476:
        /*0004*/ 	.word	0x00000082


	//----- nvinfo : EIATTR_SW2861232_WAR
	.align		4
.L_3477:
        /*0008*/ 	.byte	0x01, 0x35
	.zero		2


	//----- nvinfo : EIATTR_PARAM_CBANK
	.align		4
        /*000c*/ 	.byte	0x04, 0x0a
        /*000e*/ 	.short	(.L_3479 - .L_3478)
	.align		4
.L_3478:
        /*0010*/ 	.word	index@(.nv.constant0._ZN10layer_norm22ln_bwd_finalize_kernelINS_22Kernel_traits_finalizeILj8192Ef6__halfS2_S2_fjLb0ELj1024ELj4ENS_18Kernel_traits_baseILj8192EfS2_S2_S2_fjLj1024EEEEELb0ELb1EEEvNS_9BwdParamsE)
        /*0014*/ 	.short	0x0160
        /*0016*/ 	.short	0x0128


	//----- nvinfo : EIATTR_CBANK_PARAM_SIZE
	.align		4
.L_3479:
        /*0018*/ 	.byte	0x03, 0x19
        /*001a*/ 	.short	0x0128


	//----- nvinfo : EIATTR_KPARAM_INFO
	.align		4
        /*001c*/ 	.byte	0x04, 0x17
        /*001e*/ 	.short	(.L_3481 - .L_3480)
.L_3480:
        /*0020*/ 	.word	0x00000000
        /*0024*/ 	.short	0x0000
        /*0026*/ 	.short	0x0000
        /*0028*/ 	.byte	0x00, 0xf0, 0xa1, 0x04


	//----- nvinfo : EIATTR_MAXREG_COUNT
	.align		4
.L_3481:
        /*002c*/ 	.byte	0x03, 0x1b
        /*002e*/ 	.short	0x0040


	//----- nvinfo : EIATTR_NUM_BARRIERS
	.align		4
        /*0030*/ 	.byte	0x02, 0x4c
        /*0032*/ 	.byte	0x01
	.zero		1


	//----- nvinfo : EIATTR_MERCURY_ISA_VERSION
	.align		4
        /*0034*/ 	.byte	0x03, 0x5f
        /*0036*/ 	.short	0x0000


	//----- nvinfo : EIATTR_COOP_GROUP_MASK_REGIDS
	.align		4
        /*0038*/ 	.byte	0x04, 0x29
        /*003a*/ 	.short	(.L_3483 - .L_3482)


	//   ....[0]....
.L_3482:
        /*003c*/ 	.word	0xffffffff


	//   ....[1]....
        /*0040*/ 	.word	0xffffffff


	//   ....[2]....
        /*0044*/ 	.word	0xffffffff


	//   ....[3]....
        /*0048*/ 	.word	0xffffffff


	//   ....[4]....
        /*004c*/ 	.word	0xffffffff


	//   ....[5]....
        /*0050*/ 	.word	0xffffffff


	//   ....[6]....
        /*0054*/ 	.word	0xffffffff


	//   ....[7]....
        /*0058*/ 	.word	0xffffffff


	//   ....[8]....
        /*005c*/ 	.word	0xffffffff


	//   ....[9]....
        /*0060*/ 	.word	0xffffffff


	//   ....[10]....
        /*0064*/ 	.word	0xffffffff


	//   ....[11]....
        /*0068*/ 	.word	0xffffffff


	//   ....[12]....
        /*006c*/ 	.word	0xffffffff


	//   ....[13]....
        /*0070*/ 	.word	0xffffffff


	//   ....[14]....
        /*0074*/ 	.word	0xffffffff


	//   ....[15]....
        /*0078*/ 	.word	0xffffffff


	//   ....[16]....
        /*007c*/ 	.word	0xffffffff


	//   ....[17]....
        /*0080*/ 	.word	0xffffffff


	//   ....[18]....
        /*0084*/ 	.word	0xffffffff


	//   ....[19]....
        /*0088*/ 	.word	0xffffffff


	//----- nvinfo : EIATTR_COOP_GROUP_INSTR_OFFSETS
	.align		4
.L_3483:
        /*008c*/ 	.byte	0x04, 0x28
        /*008e*/ 	.short	(.L_3485 - .L_3484)


	//   ....[0]....
.L_3484:
        /*0090*/ 	.word	0x000007f0


	//   ....[1]....
        /*0094*/ 	.word	0x00000820


	//   ....[2]....
        /*0098*/ 	.word	0x00000840


	//   ....[3]....
        /*009c*/ 	.word	0x00000850


	//   ....[4]....
        /*00a0*/ 	.word	0x00000880


	//   ....[5]....
        /*00a4*/ 	.word	0x00000890


	//   ....[6]....
        /*00a8*/ 	.word	0x000008c0


	//   ....[7]....
        /*00ac*/ 	.word	0x000008d0


	//   ....[8]....
        /*00b0*/ 	.word	0x00000900


	//   ....[9]....
        /*00b4*/ 	.word	0x00000910


	//   ....[10]....
        /*00b8*/ 	.word	0x00000ab0


	//   ....[11]....
        /*00bc*/ 	.word	0x00000b30


	//   ....[12]....
        /*00c0*/ 	.word	0x00000b90


	//   ....[13]....
        /*00c4*/ 	.word	0x00000bf0


	//   ....[14]....
        /*00c8*/ 	.word	0x00000c60


	//   ....[15]....
        /*00cc*/ 	.word	0x00000cd0


	//   ....[16]....
        /*00d0*/ 	.word	0x00000d30


	//   ....[17]....
        /*00d4*/ 	.word	0x00000d90


	//   ....[18]....
        /*00d8*/ 	.word	0x00000df0


	//   ....[19]....
        /*00dc*/ 	.word	0x00000e50


	//----- nvinfo : EIATTR_EXIT_INSTR_OFFSETS
	.align		4
.L_3485:
        /*00e0*/ 	.byte	0x04, 0x1c
        /*00e2*/ 	.short	(.L_3487 - .L_3486)


	//   ....[0]....
.L_3486:
        /*00e4*/ 	.word	0x00000070


	//   ....[1]....
        /*00e8*/ 	.word	0x00000a50


	//----- nvinfo : EIATTR_MAX_THREADS
	.align		4
.L_3487:
        /*00ec*/ 	.byte	0x04, 0x05
        /*00ee*/ 	.short	(.L_3489 - .L_3488)
.L_3488:
        /*00f0*/ 	.word	0x00000400
        /*00f4*/ 	.word	0x00000001
        /*00f8*/ 	.word	0x00000001


	//----- nvinfo : EIATTR_CRS_STACK_SIZE
	.align		4
.L_3489:
        /*00fc*/ 	.byte	0x04, 0x1e
        /*00fe*/ 	.short	(.L_3491 - .L_3490)
.L_3490:
        /*0100*/ 	.word	0x00000000
.L_3491:


//--------------------- .nv.info._ZN10layer_norm13ln_bwd_kernelINS_13Kernel_traitsIf6__halfS2_S2_fjLj8192ELj1ELj1ELj8ELj16ENS_18Kernel_traits_baseILj8192EfS2_S2_S2_fjLj256EEEEELb1ELb0ELb1ELb1EEEvNS_9BwdParamsE --------------------------
	.section	.nv.info._ZN10layer_norm13ln_bwd_kernelINS_13Kernel_traitsIf6__halfS2_S2_fjLj8192ELj1ELj1ELj8ELj16ENS_18Kernel_traits_baseILj8192EfS2_S2_S2_fjLj256EEEEELb1ELb0ELb1ELb1EEEvNS_9BwdParamsE,"",@"SHT_CUDA_INFO"
	.sectionflags	@""
	.align	4


	//----- nvinfo : EIATTR_CUDA_API_VERSION
	.align		4
        /*0000*/ 	.byte	0x04, 0x37
        /*0002*/ 	.short	(.L_3493 - .L_3492)
.L_3492:
        /*0004*/ 	.word	0x00000082


	//----- nvinfo : EIATTR_SW2861232_WAR
	.align		4
.L_3493:
        /*0008*/ 	.byte	0x01, 0x35
	.zero		2


	//----- nvinfo : EIATTR_PARAM_CBANK
	.align		4
        /*000c*/ 	.byte	0x04, 0x0a
        /*000e*/ 	.short	(.L_3495 - .L_3494)
	.align		4
.L_3494:
        /*0010*/ 	.word	index@(.nv.constant0._ZN10layer_norm13ln_bwd_kernelINS_13Kernel_traitsIf6__halfS2_S2_fjLj8192ELj1ELj1ELj8ELj16ENS_18Kernel_traits_baseILj8192EfS2_S2_S2_fjLj256EEEEELb1ELb0ELb1ELb1EEEvNS_9BwdParamsE)
        /*0014*/ 	.short	0x0160
        /*0016*/ 	.short	0x0128


	//----- nvinfo : EIATTR_CBANK_PARAM_SIZE
	.align		4
.L_3495:
        /*0018*/ 	.byte	0x03, 0x19
        /*001a*/ 	.short	0x0128


	//----- nvinfo : EIATTR_KPARAM_INFO
	.align		4
        /*001c*/ 	.byte	0x04, 0x17
        /*001e*/ 	.short	(.L_3497 - .L_3496)
.L_3496:
        /*0020*/ 	.word	0x00000000
        /*0024*/ 	.short	0x0000
        /*0026*/ 	.short	0x0000
        /*0028*/ 	.byte	0x00, 0xf0, 0xa1, 0x04


	//----- nvinfo : EIATTR_MAXREG_COUNT
	.align		4
.L_3497:
        /*002c*/ 	.byte	0x03, 0x1b
        /*002e*/ 	.short	0x00ff


	//----- nvinfo : EIATTR_NUM_BARRIERS
	.align		4
        /*0030*/ 	.byte	0x02, 0x4c
        /*0032*/ 	.byte	0x01
	.zero		1


	//----- nvinfo : EIATTR_MERCURY_ISA_VERSION
	.align		4
        /*0034*/ 	.byte	0x03, 0x5f
        /*0036*/ 	.short	0x0000


	//----- nvinfo : EIATTR_COOP_GROUP_MASK_REGIDS
	.align		4
        /*0038*/ 	.byte	0x04, 0x29
        /*003a*/ 	.short	(.L_3499 - .L_3498)


	//   ....[0]....
.L_3498:
        /*003c*/ 	.word	0xffffffff


	//   ....[1]....
        /*0040*/ 	.word	0xffffffff


	//   ....[2]....
        /*0044*/ 	.word	0xffffffff


	//   ....[3]....
        /*0048*/ 	.word	0xffffffff


	//   ....[4]....
        /*004c*/ 	.word	0xffffffff


	//   ....[5]....
        /*0050*/ 	.word	0xffffffff


	//   ....[6]....
        /*0054*/ 	.word	0xffffffff


	//   ....[7]....
        /*0058*/ 	.word	0xffffffff


	//   ....[8]....
        /*005c*/ 	.word	0xffffffff


	//   ....[9]....
        /*0060*/ 	.word	0xffffffff


	//   ....[10]....
        /*0064*/ 	.word	0xffffffff


	//   ....[11]....
        /*0068*/ 	.word	0xffffffff


	//   ....[12]....
        /*006c*/ 	.word	0xffffffff


	//   ....[13]....
        /*0070*/ 	.word	0xffffffff


	//   ....[14]....
        /*0074*/ 	.word	0xffffffff


	//   ....[15]....
        /*0078*/ 	.word	0xffffffff


	//   ....[16]....
        /*007c*/ 	.word	0xffffffff


	//   ....[17]....
        /*0080*/ 	.word	0xffffffff


	//   ....[18]....
        /*0084*/ 	.word	0xffffffff


	//   ....[19]....
        /*0088*/ 	.word	0xffffffff


	//----- nvinfo : EIATTR_COOP_GROUP_INSTR_OFFSETS
	.align		4
.L_3499:
        /*008c*/ 	.byte	0x04, 0x28
        /*008e*/ 	.short	(.L_3501 - .L_3500)


	//   ....[0]....
.L_3500:
        /*0090*/ 	.word	0x00001f00


	//   ....[1]....
        /*0094*/ 	.word	0x00001f20


	//   ....[2]....
        /*0098*/ 	.word	0x00001f40


	//   ....[3]....
        /*009c*/ 	.word	0x00001f60


	//   ....[4]....
        /*00a0*/ 	.word	0x00001f80


	//   ....[5]....
        /*00a4*/ 	.word	0x00001fa0


	//   ....[6]....
        /*00a8*/ 	.word	0x00001fc0


	//   ....[7]....
        /*00ac*/ 	.word	0x00001fe0


	//   ....[8]....
        /*00b0*/ 	.word	0x00002000


	//   ....[9]....
        /*00b4*/ 	.word	0x00002020


	//   ....[10]....
        /*00b8*/ 	.word	0x000052f0


	//   ....[11]....
        /*00bc*/ 	.word	0x00005370


	//   ....[12]....
        /*00c0*/ 	.word	0x000053f0


	//   ....[13]....
        /*00c4*/ 	.word	0x00005460


	//   ....[14]....
        /*00c8*/ 	.word	0x000054e0


	//   ....[15]....
        /*00cc*/ 	.word	0x00005550


	//   ....[16]....
        /*00d0*/ 	.word	0x000055d0


	//   ....[17]....
        /*00d4*/ 	.word	0x00005640


	//   ....[18]....
        /*00d8*/ 	.word	0x000056c0


	//   ....[19]....
        /*00dc*/ 	.word	0x00005730


	//----- nvinfo : EIATTR_EXIT_INSTR_OFFSETS
	.align		4
.L_3501:
        /*00e0*/ 	.byte	0x04, 0x1c
        /*00e2*/ 	.short	(.L_3503 - .L_3502)


	//   ....[0]....
.L_3502:
        /*00e4*/ 	.word	0x00005290


	//----- nvinfo : EIATTR_MAX_THREADS
	.align		4
.L_3503:
        /*00e8*/ 	.byte	0x04, 0x05
        /*00ea*/ 	.short	(.L_3505 - .L_3504)
.L_3504:
        /*00ec*/ 	.word	0x00000100
        /*00f0*/ 	.word	0x00000001
        /*00f4*/ 	.word	0x00000001


	//----- nvinfo : EIATTR_CRS_STACK_SIZE
	.align		4
.L_3505:
        /*00f8*/ 	.byte	0x04, 0x1e
        /*00fa*/ 	.short	(.L_3507 - .L_3506)
.L_3506:
        /*00fc*/ 	.word	0x00000000
.L_3507:


//--------------------- .nv.info._ZN10layer_norm13ln_bwd_kernelINS_13Kernel_traitsIf6__halfS2_S2_fjLj8192ELj1ELj1ELj8ELj16ENS_18Kernel_traits_baseILj8192EfS2_S2_S2_fjLj256EEEEELb1ELb1ELb0ELb0EEEvNS_9BwdParamsE --------------------------
	.section	.nv.info._ZN10layer_norm13ln_bwd_kernelINS_13Kernel_traitsIf6__halfS2_S2_fjLj8192ELj1ELj1ELj8ELj16ENS_18Kernel_traits_baseILj8192EfS2_S2_S2_fjLj256EEEEELb1ELb1ELb0ELb0EEEvNS_9BwdParamsE,"",@"SHT_CUDA_INFO"
	.sectionflags	@""
	.align	4


	//----- nvinfo : EIATTR_CUDA_API_VERSION
	.align		4
        /*0000*/ 	.byte	0x04, 0x37
        /*0002*/ 	.short	(.L_3509 - .L_3508)
.L_3508:
        /*0004*/ 	.word	0x00000082


	//----- nvinfo : EIATTR_SW2861232_WAR
	.align		4
.L_3509:
        /*0008*/ 	.byte	0x01, 0x35
	.zero		2


	//----- nvinfo : EIATTR_PARAM_CBANK
	.align		4
        /*000c*/ 	.byte	0x04, 0x0a
        /*000e*/ 	.short	(.L_3511 - .L_3510)
	.align		4
.L_3510:
        /*0010*/ 	.word	index@(.nv.constant0._ZN10layer_norm13ln_bwd_kernelINS_13Kernel_traitsIf6__halfS2_S2_fjLj8192ELj1ELj1ELj8ELj16ENS_18Kernel_traits_baseILj8192EfS2_S2_S2_fjLj256EEEEELb1ELb1ELb0ELb0EEEvNS_9BwdParamsE)
        /*0014*/ 	.short	0x0160
        /*0016*/ 	.short	0x0128


	//----- nvinfo : EIATTR_CBANK_PARAM_SIZE
	.align		4
.L_3511:
        /*0018*/ 	.byte	0x03, 0x19
        /*001a*/ 	.short	0x0128


	//----- nvinfo : EIATTR_KPARAM_INFO
	.align		4
        /*001c*/ 	.byte	0x04, 0x17
        /*001e*/ 	.short	(.L_3513 - .L_3512)
.L_3512:
        /*0020*/ 	.word	0x00000000
        /*0024*/ 	.short	0x0000
        /*0026*/ 	.short	0x0000
        /*0028*/ 	.byte	0x00, 0xf0, 0xa1, 0x04


	//----- nvinfo : EIATTR_MAXREG_COUNT
	.align		4
.L_3513:
        /*002c*/ 	.byte	0x03, 0x1b
        /*002e*/ 	.short	0x00ff


	//----- nvinfo : EIATTR_NUM_BARRIERS
	.align		4
        /*0030*/ 	.byte	0x02, 0x4c
        /*0032*/ 	.byte	0x01
	.zero		1


	//----- nvinfo : EIATTR_ANNOTATIONS
	.align		4
        /*0034*/ 	.byte	0x04, 0x55
        /*0036*/ 	.short	(.L_3515 - .L_3514)


	//   ....[0]....
.L_3514:
        /* <DEDUP_REMOVED lines=24> */


	//----- nvinfo : EIATTR_MERCURY_ISA_VERSION
	.align		4
.L_3515:
        /*01a8*/ 	.byte	0x03, 0x5f
        /*01aa*/ 	.short	0x0000


	//----- nvinfo : EIATTR_COOP_GROUP_MASK_REGIDS
	.align		4
        /*01ac*/ 	.byte	0x04, 0x29
        /*01ae*/ 	.short	(.L_3517 - .L_3516)


	//   ....[0]....
.L_3516:
        /*01b0*/ 	.word	0xffffffff


	//   ....[1]....
        /*01b4*/ 	.word	0xffffffff


	//   ....[2]....
        /*01b8*/ 	.word	0xffffffff


	//   ....[3]....
        /*01bc*/ 	.word	0xffffffff


	//   ....[4]....
        /*01c0*/ 	.word	0xffffffff


	//   ....[5]....
        /*01c4*/ 	.word	0xffffffff


	//   ....[6]....
        /*01c8*/ 	.word	0xffffffff


	//   ....[7]....
        /*01cc*/ 	.word	0xffffffff


	//   ....[8]....
        /*01d0*/ 	.word	0xffffffff


	//   ....[9]....
        /*01d4*/ 	.word	0xffffffff


	//   ....[10]....
        /*01d8*/ 	.word	0xffffffff


	//   ....[11]....
        /*01dc*/ 	.word	0xffffffff


	//   ....[12]....
        /*01e0*/ 	.word	0xffffffff


	//   ....[13]....
        /*01e4*/ 	.word	0xffffffff


	//   ....[14]....
        /*01e8*/ 	.word	0xffffffff


	//   ....[15]....
        /*01ec*/ 	.word	0xffffffff


	//   ....[16]....
        /*01f0*/ 	.word	0xffffffff


	//   ....[17]....
        /*01f4*/ 	.word	0xffffffff


	//   ....[18]....
        /*01f8*/ 	.word	0xffffffff


	//   ....[19]....
        /*01fc*/ 	.word	0xffffffff


	//----- nvinfo : EIATTR_COOP_GROUP_INSTR_OFFSETS
	.align		4
.L_3517:
        /*0200*/ 	.byte	0x04, 0x28
        /*0202*/ 	.short	(.L_3519 - .L_3518)


	//   ....[0]....
.L_3518:
        /*0204*/ 	.word	0x00002060


	//   ....[1]....
        /*0208*/ 	.word	0x00002090


	//   ....[2]....
        /*020c*/ 	.word	0x000020a0


	//   ....[3]....
        /*0210*/ 	.word	0x000020d0


	//   ....[4]....
        /*0214*/ 	.word	0x000020f0


	//   ....[5]....
        /*0218*/ 	.word	0x00002110


	//   ....[6]....
        /*021c*/ 	.word	0x00002130


	//   ....[7]....
        /*0220*/ 	.word	0x00002150


	//   ....[8]....
        /*0224*/ 	.word	0x00002160


	//   ....[9]....
        /*0228*/ 	.word	0x00002180


	//   ....[10]....
        /*022c*/ 	.word	0x00004e90


	//   ....[11]....
        /*0230*/ 	.word	0x00004f10


	//   ....[12]....
        /*0234*/ 	.word	0x00004f90


	//   ....[13]....
        /*0238*/ 	.word	0x00005000


	//   ....[14]....
        /*023c*/ 	.word	0x00005080


	//   ....[15]....
        /*0240*/ 	.word	0x000050f0


	//   ....[16]....
        /*0244*/ 	.word	0x00005170


	//   ....[17]....
        /*0248*/ 	.word	0x000051e0


	//   ....[18]....
        /*024c*/ 	.word	0x00005260


	//   ....[19]....
        /*0250*/ 	.word	0x000052d0


	//----- nvinfo : EIATTR_EXIT_INSTR_OFFSETS
	.align		4
.L_3519:
        /*0254*/ 	.byte	0x04, 0x1c
        /*0256*/ 	.short	(.L_3521 - .L_3520)


	//   ....[0]....
.L_3520:
        /*0258*/ 	.word	0x00004d80


	//   ....[1]....
        /*025c*/ 	.word	0x00004e30


	//----- nvinfo : EIATTR_MAX_THREADS
	.align		4
.L_3521:
        /*0260*/ 	.byte	0x04, 0x05
        /*0262*/ 	.short	(.L_3523 - .L_3522)
.L_3522:
        /*0264*/ 	.word	0x00000100
        /*0268*/ 	.word	0x00000001
        /*026c*/ 	.word	0x00000001


	//----- nvinfo : EIATTR_CRS_STACK_SIZE
	.align		4
.L_3523:
        /*0270*/ 	.byte	0x04, 0x1e
        /*0272*/ 	.short	(.L_3525 - .L_3524)
.L_3524:
        /*0274*/ 	.word	0x00000000
.L_3525:


//--------------------- .nv.info._ZN10layer_norm13ln_bwd_kernelINS_13Kernel_traitsIf6__halfS2_S2_fjLj8192ELj1ELj1ELj8ELj16ENS_18Kernel_traits_baseILj8192EfS2_S2_S2_fjLj256EEEEELb1ELb1ELb0ELb1EEEvNS_9BwdParamsE --------------------------
	.section	.nv.info._ZN10layer_norm13ln_bwd_kernelINS_13Kernel_traitsIf6__halfS2_S2_fjLj8192ELj1ELj1ELj8ELj16ENS_18Kernel_traits_baseILj8192EfS2_S2_S2_fjLj256EEEEELb1ELb1ELb0ELb1EEEvNS_9BwdParamsE,"",@"SHT_CUDA_INFO"
	.sectionflags	@""
	.align	4


	//----- nvinfo : EIATTR_CUDA_API_VERSION
	.align		4
        /*0000*/ 	.byte	0x04, 0x37
        /*0002*/ 	.short	(.L_3527 - .L_3526)
.L_3526:
        /*0004*/ 	.word	0x00000082


	//----- nvinfo : EIATTR_SW2861232_WAR
	.align		4
.L_3527:
        /*0008*/ 	.byte	0x01, 0x35
	.zero		2


	//----- nvinfo : EIATTR_PARAM_CBANK
	.align		4
        /*000c*/ 	.byte	0x04, 0x0a
        /*000e*/ 	.short	(.L_3529 - .L_3528)
	.align		4
.L_3528:
        /*0010*/ 	.word	index@(.nv.constant0._ZN10layer_norm13ln_bwd_kernelINS_13Kernel_traitsIf6__halfS2_S2_fjLj8192ELj1ELj1ELj8ELj16ENS_18Kernel_traits_baseILj8192EfS2_S2_S2_fjLj256EEEEELb1ELb1ELb0ELb1EEEvNS_9BwdParamsE)
        /*0014*/ 	.short	0x0160
        /*0016*/ 	.short	0x0128


	//----- nvinfo : EIATTR_CBANK_PARAM_SIZE
	.align		4
.L_3529:
        /*0018*/ 	.byte	0x03, 0x19
        /*001a*/ 	.short	0x0128


	//----- nvinfo : EIATTR_KPARAM_INFO
	.align		4
        /*001c*/ 	.byte	0x04, 0x17
        /*001e*/ 	.short	(.L_3531 - .L_3530)
.L_3530:
        /*0020*/ 	.word	0x00000000
        /*0024*/ 	.short	0x0000
        /*0026*/ 	.short	0x0000
        /*0028*/ 	.byte	0x00, 0xf0, 0xa1, 0x04


	//----- nvinfo : EIATTR_MAXREG_COUNT
	.align		4
.L_3531:
        /*002c*/ 	.byte	0x03, 0x1b
        /*002e*/ 	.short	0x00ff


	//----- nvinfo : EIATTR_NUM_BARRIERS
	.align		4
        /*0030*/ 	.byte	0x02, 0x4c
        /*0032*/ 	.byte	0x01
	.zero		1


	//----- nvinfo : EIATTR_ANNOTATIONS
	.align		4
        /*0034*/ 	.byte	0x04, 0x55
        /*0036*/ 	.short	(.L_3533 - .L_3532)


	//   ....[0]....
.L_3532:
        /* <DEDUP_REMOVED lines=27> */


	//----- nvinfo : EIATTR_MERCURY_ISA_VERSION
	.align		4
.L_3533:
        /*01d0*/ 	.byte	0x03, 0x5f
        /*01d2*/ 	.short	0x0000


	//----- nvinfo : EIATTR_COOP_GROUP_MASK_REGIDS
	.align		4
        /*01d4*/ 	.byte	0x04, 0x29
        /*01d6*/ 	.short	(.L_3535 - .L_3534)


	//   ....[0]....
.L_3534:
        /*01d8*/ 	.word	0xffffffff


	//   ....[1]....
        /*01dc*/ 	.word	0xffffffff


	//   ....[2]....
        /*01e0*/ 	.word	0xffffffff


	//   ....[3]....
        /*01e4*/ 	.word	0xffffffff


	//   ....[4]....
        /*01e8*/ 	.word	0xffffffff


	//   ....[5]....
        /*01ec*/ 	.word	0xffffffff


	//   ....[6]....
        /*01f0*/ 	.word	0xffffffff


	//   ....[7]....
        /*01f4*/ 	.word	0xffffffff


	//   ....[8]....
        /*01f8*/ 	.word	0xffffffff


	//   ....[9]....
        /*01fc*/ 	.word	0xffffffff


	//   ....[10]....
        /*0200*/ 	.word	0xffffffff


	//   ....[11]....
        /*0204*/ 	.word	0xffffffff


	//   ....[12]....
        /*0208*/ 	.word	0xffffffff


	//   ....[13]....
        /*020c*/ 	.word	0xffffffff


	//   ....[14]....
        /*0210*/ 	.word	0xffffffff


	//   ....[15]....
        /*0214*/ 	.word	0xffffffff


	//   ....[16]....
        /*0218*/ 	.word	0xffffffff


	//   ....[17]....
        /*021c*/ 	.word	0xffffffff


	//   ....[18]....
        /*0220*/ 	.word	0xffffffff


	//   ....[19]....
        /*0224*/ 	.word	0xffffffff


	//----- nvinfo : EIATTR_COOP_GROUP_INSTR_OFFSETS
	.align		4
.L_3535:
        /*0228*/ 	.byte	0x04, 0x28
        /*022a*/ 	.short	(.L_3537 - .L_3536)


	//   ....[0]....
.L_3536:
        /*022c*/ 	.word	0x00001ea0


	//   ....[1]....
        /*0230*/ 	.word	0x00001ec0


	//   ....[2]....
        /*0234*/ 	.word	0x00001ef0


	//   ....[3]....
        /*0238*/ 	.word	0x00001f10


	//   ....[4]....
        /*023c*/ 	.word	0x00001f30


	//   ....[5]....
        /*0240*/ 	.word	0x00001f50


	//   ....[6]....
        /*0244*/ 	.word	0x00001f70


	//   ....[7]....
        /*0248*/ 	.word	0x00001f80


	//   ....[8]....
        /*024c*/ 	.word	0x00001fb0


	//   ....[9]....
        /*0250*/ 	.word	0x00001fc0


	//   ....[10]....
        /*0254*/ 	.word	0x00004ee0


	//   ....[11]....
        /*0258*/ 	.word	0x00004f60


	//   ....[12]....
        /*025c*/ 	.word	0x00004fe0


	//   ....[13]....
        /*0260*/ 	.word	0x00005050


	//   ....[14]....
        /*0264*/ 	.word	0x000050d0


	//   ....[15]....
        /*0268*/ 	.word	0x00005140


	//   ....[16]....
        /*026c*/ 	.word	0x000051c0


	//   ....[17]....
        /*0270*/ 	.word	0x00005230


	//   ....[18]....
        /*0274*/ 	.word	0x000052b0


	//   ....[19]....
        /*0278*/ 	.word	0x00005320


	//----- nvinfo : EIATTR_EXIT_INSTR_OFFSETS
	.align		4
.L_3537:
        /*027c*/ 	.byte	0x04, 0x1c
        /*027e*/ 	.short	(.L_3539 - .L_3538)


	//   ....[0]....
.L_3538:
        /*0280*/ 	.word	0x00004e80


	//----- nvinfo : EIATTR_MAX_THREADS
	.align		4
.L_3539:
        /*0284*/ 	.byte	0x04, 0x05
        /*0286*/ 	.short	(.L_3541 - .L_3540)
.L_3540:
        /*0288*/ 	.word	0x00000100
        /*028c*/ 	.word	0x00000001
        /*0290*/ 	.word	0x00000001


	//----- nvinfo : EIATTR_CRS_STACK_SIZE
	.align		4
.L_3541:
        /*0294*/ 	.byte	0x04, 0x1e
        /*0296*/ 	.short	(.L_3543 - .L_3542)
.L_3542:
        /*0298*/ 	.word	0x00000000
.L_3543:


//--------------------- .nv.info._ZN10layer_norm22ln_bwd_finalize_kernelINS_22Kernel_traits_finalizeILj8192Ef6__halfS2_S2_fjLb1ELj1024ELj4ENS_18Kernel_traits_baseILj8192EfS2_S2_S2_fjLj1024EEEEELb1ELb0EEEvNS_9BwdParamsE --------------------------
	.section	.nv.info._ZN10layer_norm22ln_bwd_finalize_kernelINS_22Kernel_traits_finalizeILj8192Ef6__halfS2_S2_fjLb1ELj1024ELj4ENS_18Kernel_traits_baseILj8192EfS2_S2_S2_fjLj1024EEEEELb1ELb0EEEvNS_9BwdParamsE,"",@"SHT_CUDA_INFO"
	.sectionflags	@""
	.align	4


	//----- nvinfo : EIATTR_CUDA_API_VERSION
	.align		4
        /*0000*/ 	.byte	0x04, 0x37
        /*0002*/ 	.short	(.L_3545 - .L_3544)
.L_3544:
        /*0004*/ 	.word	0x00000082


	//----- nvinfo : EIATTR_SW2861232_WAR
	.align		4
.L_3545:
        /*0008*/ 	.byte	0x01, 0x35
	.zero		2


	//----- nvinfo : EIATTR_PARAM_CBANK
	.align		4
        /*000c*/ 	.byte	0x04, 0x0a
        /*000e*/ 	.short	(.L_3547 - .L_3546)
	.align		4
.L_3546:
        /*0010*/ 	.word	index@(.nv.constant0._ZN10layer_norm22ln_bwd_finalize_kernelINS_22Kernel_traits_finalizeILj8192Ef6__halfS2_S2_fjLb1ELj1024ELj4ENS_18Kernel_traits_baseILj8192EfS2_S2_S2_fjLj1024EEEEELb1ELb0EEEvNS_9BwdParamsE)
        /*0014*/ 	.short	0x0160
        /*0016*/ 	.short	0x0128


	//----- nvinfo : EIATTR_CBANK_PARAM_SIZE
	.align		4
.L_3547:
        /*0018*/ 	.byte	0x03, 0x19
        /*001a*/ 	.short	0x0128


	//----- nvinfo : EIATTR_KPARAM_INFO
	.align		4
        /*001c*/ 	.byte	0x04, 0x17
        /*001e*/ 	.short	(.L_3549 - .L_3548)
.L_3548:
        /*0020*/ 	.word	0x00000000
        /*0024*/ 	.short	0x0000
        /*0026*/ 	.short	0x0000
        /*0028*/ 	.byte	0x00, 0xf0, 0xa1, 0x04


	//----- nvinfo : EIATTR_MAXREG_COUNT
	.align		4
.L_3549:
        /*002c*/ 	.byte	0x03, 0x1b
        /*002e*/ 	.short	0x0040


	//----- nvinfo : EIATTR_NUM_BARRIERS
	.align		4
        /*0030*/ 	.byte	0x02, 0x4c
        /*0032*/ 	.byte	0x01
	.zero		1


	//----- nvinfo : EIATTR_MERCURY_ISA_VERSION
	.align		4
        /*0034*/ 	.byte	0x03, 0x5f
        /*0036*/ 	.short	0x0000


	//----- nvinfo : EIATTR_COOP_GROUP_MASK_REGIDS
	.align		4
        /*0038*/ 	.byte	0x04, 0x29
        /*003a*/ 	.short	(.L_3551 - .L_3550)


	//   ....[0]....
.L_3550:
        /*003c*/ 	.word	0xffffffff


	//   ....[1]....
        /*0040*/ 	.word	0xffffffff


	//   ....[2]....
        /*0044*/ 	.word	0xffffffff


	//   ....[3]....
        /*0048*/ 	.word	0xffffffff


	//   ....[4]....
        /*004c*/ 	.word	0xffffffff


	//   ....[5]....
        /*0050*/ 	.word	0xffffffff


	//   ....[6]....
        /*0054*/ 	.word	0xffffffff


	//   ....[7]....
        /*0058*/ 	.word	0xffffffff


	//   ....[8]....
        /*005c*/ 	.word	0xffffffff


	//   ....[9]....
        /*0060*/ 	.word	0xffffffff


	//   ....[10]....
        /*0064*/ 	.word	0xffffffff


	//   ....[11]....
        /*0068*/ 	.word	0xffffffff


	//   ....[12]....
        /*006c*/ 	.word	0xffffffff


	//   ....[13]....
        /*0070*/ 	.word	0xffffffff


	//   ....[14]....
        /*0074*/ 	.word	0xffffffff


	//   ....[15]....
        /*0078*/ 	.word	0xffffffff


	//   ....[16]....
        /*007c*/ 	.word	0xffffffff


	//   ....[17]....
        /*0080*/ 	.word	0xffffffff


	//   ....[18]....
        /*0084*/ 	.word	0xffffffff


	//   ....[19]....
        /*0088*/ 	.word	0xffffffff


	//   ....[20]....
        /*008c*/ 	.word	0xffffffff


	//   ....[21]....
        /*0090*/ 	.word	0xffffffff


	//   ....[22]....
        /*0094*/ 	.word	0xffffffff


	//   ....[23]....
        /*0098*/ 	.word	0xffffffff


	//   ....[24]....
        /*009c*/ 	.word	0xffffffff


	//   ....[25]....
        /*00a0*/ 	.word	0xffffffff


	//   ....[26]....
        /*00a4*/ 	.word	0xffffffff


	//   ....[27]....
        /*00a8*/ 	.word	0xffffffff


	//   ....[28]....
        /*00ac*/ 	.word	0xffffffff


	//   ....[29]....
        /*00b0*/ 	.word	0xffffffff


	//----- nvinfo : EIATTR_COOP_GROUP_INSTR_OFFSETS
	.align		4
.L_3551:
        /*00b4*/ 	.byte	0x04, 0x28
        /*00b6*/ 	.short	(.L_3553 - .L_3552)


	//   ....[0]....
.L_3552:
        /*00b8*/ 	.word	0x000009d0


	//   ....[1]....
        /*00bc*/ 	.word	0x00000a00


	//   ....[2]....
        /*00c0*/ 	.word	0x00000a10


	//   ....[3]....
        /*00c4*/ 	.word	0x00000a30


	//   ....[4]....
        /*00c8*/ 	.word	0x00000a50


	//   ....[5]....
        /*00cc*/ 	.word	0x00000a60


	//   ....[6]....
        /*00d0*/ 	.word	0x00000a90


	//   ....[7]....
        /*00d4*/ 	.word	0x00000ab0


	//   ....[8]....
        /*00d8*/ 	.word	0x00000ac0


	//   ....[9]....
        /*00dc*/ 	.word	0x00000af0


	//   ....[10]....
        /*00e0*/ 	.word	0x00000b10


	//   ....[11]....
        /*00e4*/ 	.word	0x00000b20


	//   ....[12]....
        /*00e8*/ 	.word	0x00000b50


	//   ....[13]....
        /*00ec*/ 	.word	0x00000b70


	//   ....[14]....
        /*00f0*/ 	.word	0x00000b80


	//   ....[15]....
        /*00f4*/ 	.word	0x00000df0


	//   ....[16]....
        /*00f8*/ 	.word	0x00000e50


	//   ....[17]....
        /*00fc*/ 	.word	0x00000eb0


	//   ....[18]....
        /*0100*/ 	.word	0x00000f10


	//   ....[19]....
        /*0104*/ 	.word	0x00000f80


	//   ....[20]....
        /*0108*/ 	.word	0x00000ff0


	//   ....[21]....
        /*010c*/ 	.word	0x00001050


	//   ....[22]....
        /*0110*/ 	.word	0x000010b0


	//   ....[23]....
        /*0114*/ 	.word	0x00001110


	//   ....[24]....
        /*0118*/ 	.word	0x00001180


	//   ....[25]....
        /*011c*/ 	.word	0x000011f0


	//   ....[26]....
        /*0120*/ 	.word	0x00001250


	//   ....[27]....
        /*0124*/ 	.word	0x000012b0


	//   ....[28]....
        /*0128*/ 	.word	0x00001310


	//   ....[29]....
        /*012c*/ 	.word	0x00001370


	//----- nvinfo : EIATTR_EXIT_INSTR_OFFSETS
	.align		4
.L_3553:
        /*0130*/ 	.byte	0x04, 0x1c
        /*0132*/ 	.short	(.L_3555 - .L_3554)


	//   ....[0]....
.L_3554:
        /*0134*/ 	.word	0x00000070


	//   ....[1]....
        /*0138*/ 	.word	0x00000d90


	//----- nvinfo : EIATTR_MAX_THREADS
	.align		4
.L_3555:
        /*013c*/ 	.byte	0x04, 0x05
        /*013e*/ 	.short	(.L_3557 - .L_3556)
.L_3556:
        /*0140*/ 	.word	0x00000400
        /*0144*/ 	.word	0x00000001
        /*0148*/ 	.word	0x00000001


	//----- nvinfo : EIATTR_CRS_STACK_SIZE
	.align		4
.L_3557:
        /*014c*/ 	.byte	0x04, 0x1e
        /*014e*/ 	.short	(.L_3559 - .L_3558)
.L_3558:
        /*0150*/ 	.word	0x00000000
.L_3559:


//--------------------- .nv.info._ZN10layer_norm13ln_bwd_kernelINS_13Kernel_traitsIf6__halfS2_S2_fjLj8192ELj1ELj1ELj8ELj16ENS_18Kernel_traits_baseILj8192EfS2_S2_S2_fjLj256EEEEELb1ELb1ELb1ELb0EEEvNS_9BwdParamsE --------------------------
	.section	.nv.info._ZN10layer_norm13ln_bwd_kernelINS_13Kernel_traitsIf6__halfS2_S2_fjLj8192ELj1ELj1ELj8ELj16ENS_18Kernel_traits_baseILj8192EfS2_S2_S2_fjLj256EEEEELb1ELb1ELb1ELb0EEEvNS_9BwdParamsE,"",@"SHT_CUDA_INFO"
	.sectionflags	@""
	.align	4


	//----- nvinfo : EIATTR_CUDA_API_VERSION
	.align		4
        /*0000*/ 	.byte	0x04, 0x37
        /*0002*/ 	.short	(.L_3561 - .L_3560)
.L_3560:
        /*0004*/ 	.word	0x00000082


	//----- nvinfo : EIATTR_SW2861232_WAR
	.align		4
.L_3561:
        /*0008*/ 	.byte	0x01, 0x35
	.zero		2


	//----- nvinfo : EIATTR_PARAM_CBANK
	.align		4
        /*000c*/ 	.byte	0x04, 0x0a
        /*000e*/ 	.short	(.L_3563 - .L_3562)
	.align		4
.L_3562:
        /*0010*/ 	.word	index@(.nv.constant0._ZN10layer_norm13ln_bwd_kernelINS_13Kernel_traitsIf6__halfS2_S2_fjLj8192ELj1ELj1ELj8ELj16ENS_18Kernel_traits_baseILj8192EfS2_S2_S2_fjLj256EEEEELb1ELb1ELb1ELb0EEEvNS_9BwdParamsE)
        /*0014*/ 	.short	0x0160
        /*0016*/ 	.short	0x0128


	//----- nvinfo : EIATTR_CBANK_PARAM_SIZE
	.align		4
.L_3563:
        /*0018*/ 	.byte	0x03, 0x19
        /*001a*/ 	.short	0x0128


	//----- nvinfo : EIATTR_KPARAM_INFO
	.align		4
        /*001c*/ 	.byte	0x04, 0x17
        /*001e*/ 	.short	(.L_3565 - .L_3564)
.L_3564:
        /*0020*/ 	.word	0x00000000
        /*0024*/ 	.short	0x0000
        /*0026*/ 	.short	0x0000
        /*0028*/ 	.byte	0x00, 0xf0, 0xa1, 0x04


	//----- nvinfo : EIATTR_MAXREG_COUNT
	.align		4
.L_3565:
        /*002c*/ 	.byte	0x03, 0x1b
        /*002e*/ 	.short	0x00ff


	//----- nvinfo : EIATTR_NUM_BARRIERS
	.align		4
        /*0030*/ 	.byte	0x02, 0x4c
        /*0032*/ 	.byte	0x01
	.zero		1


	//----- nvinfo : EIATTR_ANNOTATIONS
	.align		4
        /*0034*/ 	.byte	0x04, 0x55
        /*0036*/ 	.short	(.L_3567 - .L_3566)


	//   ....[0]....
.L_3566:
        /* <DEDUP_REMOVED lines=33> */


	//----- nvinfo : EIATTR_MERCURY_ISA_VERSION
	.align		4
.L_3567:
        /*0238*/ 	.byte	0x03, 0x5f
        /*023a*/ 	.short	0x0000


	//----- nvinfo : EIATTR_COOP_GROUP_MASK_REGIDS
	.align		4
        /*023c*/ 	.byte	0x04, 0x29
        /*023e*/ 	.short	(.L_3569 - .L_3568)


	//   ....[0]....
.L_3568:
        /*0240*/ 	.word	0xffffffff


	//   ....[1]....
        /*0244*/ 	.word	0xffffffff


	//   ....[2]....
        /*0248*/ 	.word	0xffffffff


	//   ....[3]....
        /*024c*/ 	.word	0xffffffff


	//   ....[4]....
        /*0250*/ 	.word	0xffffffff


	//   ....[5]....
        /*0254*/ 	.word	0xffffffff


	//   ....[6]....
        /*0258*/ 	.word	0xffffffff


	//   ....[7]....
        /*025c*/ 	.word	0xffffffff


	//   ....[8]....
        /*0260*/ 	.word	0xffffffff


	//   ....[9]....
        /*0264*/ 	.word	0xffffffff


	//   ....[10]....
        /*0268*/ 	.word	0xffffffff


	//   ....[11]....
        /*026c*/ 	.word	0xffffffff


	//   ....[12]....
        /*0270*/ 	.word	0xffffffff


	//   ....[13]....
        /*0274*/ 	.word	0xffffffff


	//   ....[14]....
        /*0278*/ 	.word	0xffffffff


	//   ....[15]....
        /*027c*/ 	.word	0xffffffff


	//   ....[16]....
        /*0280*/ 	.word	0xffffffff


	//   ....[17]....
        /*0284*/ 	.word	0xffffffff


	//   ....[18]....
        /*0288*/ 	.word	0xffffffff


	//   ....[19]....
        /*028c*/ 	.word	0xffffffff


	//----- nvinfo : EIATTR_COOP_GROUP_INSTR_OFFSETS
	.align		4
.L_3569:
        /*0290*/ 	.byte	0x04, 0x28
        /*0292*/ 	.short	(.L_3571 - .L_3570)


	//   ....[0]....
.L_3570:
        /*0294*/ 	.word	0x00002540


	//   ....[1]....
        /*0298*/ 	.word	0x00002570


	//   ....[2]....
        /*029c*/ 	.word	0x00002580


	//   ....[3]....
        /*02a0*/ 	.word	0x000025b0


	//   ....[4]....
        /*02a4*/ 	.word	0x000025d0


	//   ....[5]....
        /*02a8*/ 	.word	0x000025f0


	//   ....[6]....
        /*02ac*/ 	.word	0x00002610


	//   ....[7]....
        /*02b0*/ 	.word	0x00002630


	//   ....[8]....
        /*02b4*/ 	.word	0x00002640


	//   ....[9]....
        /*02b8*/ 	.word	0x00002660


	//   ....[10]....
        /*02bc*/ 	.word	0x00007390


	//   ....[11]....
        /*02c0*/ 	.word	0x00007410


	//   ....[12]....
        /*02c4*/ 	.word	0x00007490


	//   ....[13]....
        /*02c8*/ 	.word	0x00007500


	//   ....[14]....
        /*02cc*/ 	.word	0x00007580


	//   ....[15]....
        /*02d0*/ 	.word	0x000075f0


	//   ....[16]....
        /*02d4*/ 	.word	0x00007670


	//   ....[17]....
        /*02d8*/ 	.word	0x000076e0


	//   ....[18]....
        /*02dc*/ 	.word	0x00007760


	//   ....[19]....
        /*02e0*/ 	.word	0x000077d0


	//----- nvinfo : EIATTR_EXIT_INSTR_OFFSETS
	.align		4
.L_3571:
        /*02e4*/ 	.byte	0x04, 0x1c
        /*02e6*/ 	.short	(.L_3573 - .L_3572)


	//   ....[0]....
.L_3572:
        /*02e8*/ 	.word	0x00007280


	//   ....[1]....
        /*02ec*/ 	.word	0x00007330


	//----- nvinfo : EIATTR_MAX_THREADS
	.align		4
.L_3573:
        /*02f0*/ 	.byte	0x04, 0x05
        /*02f2*/ 	.short	(.L_3575 - .L_3574)
.L_3574:
        /*02f4*/ 	.word	0x00000100
        /*02f8*/ 	.word	0x00000001
        /*02fc*/ 	.word	0x00000001


	//----- nvinfo : EIATTR_CRS_STACK_SIZE
	.align		4
.L_3575:
        /*0300*/ 	.byte	0x04, 0x1e
        /*0302*/ 	.short	(.L_3577 - .L_3576)
.L_3576:
        /*0304*/ 	.word	0x00000000
.L_3577:


//--------------------- .nv.info._ZN10layer_norm22ln_bwd_finalize_kernelINS_22Kernel_traits_finalizeILj8192Ef6__halfS2_S2_fjLb1ELj1024ELj4ENS_18Kernel_traits_baseILj8192EfS2_S2_S2_fjLj1024EEEEELb1ELb1EEEvNS_9BwdParamsE --------------------------
	.section	.nv.info._ZN10layer_norm22ln_bwd_finalize_kernelINS_22Kernel_traits_finalizeILj8192Ef6__halfS2_S2_fjLb1ELj1024ELj4ENS_18Kernel_traits_baseILj8192EfS2_S2_S2_fjLj1024EEEEELb1ELb1EEEvNS_9BwdParamsE,"",@"SHT_CUDA_INFO"
	.sectionflags	@""
	.align	4


	//----- nvinfo : EIATTR_CUDA_API_VERSION
	.align		4
        /*0000*/ 	.byte	0x04, 0x37
        /*0002*/ 	.short	(.L_3579 - .L_3578)
.L_3578:
        /*0004*/ 	.word	0x00000082


	//----- nvinfo : EIATTR_SW2861232_WAR
	.align		4
.L_3579:
        /*0008*/ 	.byte	0x01, 0x35
	.zero		2


	//----- nvinfo : EIATTR_PARAM_CBANK
	.align		4
        /*000c*/ 	.byte	0x04, 0x0a
        /*000e*/ 	.short	(.L_3581 - .L_3580)
	.align		4
.L_3580:
        /*0010*/ 	.word	index@(.nv.constant0._ZN10layer_norm22ln_bwd_finalize_kernelINS_22Kernel_traits_finalizeILj8192Ef6__halfS2_S2_fjLb1ELj1024ELj4ENS_18Kernel_traits_baseILj8192EfS2_S2_S2_fjLj1024EEEEELb1ELb1EEEvNS_9BwdParamsE)
        /*0014*/ 	.short	0x0160
        /*0016*/ 	.short	0x0128


	//----- nvinfo : EIATTR_CBANK_PARAM_SIZE
	.align		4
.L_3581:
        /*0018*/ 	.byte	0x03, 0x19
        /*001a*/ 	.short	0x0128


	//----- nvinfo : EIATTR_KPARAM_INFO
	.align		4
        /*001c*/ 	.byte	0x04, 0x17
        /*001e*/ 	.short	(.L_3583 - .L_3582)
.L_3582:
        /*0020*/ 	.word	0x00000000
        /*0024*/ 	.short	0x0000
        /*0026*/ 	.short	0x0000
        /*0028*/ 	.byte	0x00, 0xf0, 0xa1, 0x04


	//----- nvinfo : EIATTR_MAXREG_COUNT
	.align		4
.L_3583:
        /*002c*/ 	.byte	0x03, 0x1b
        /*002e*/ 	.short	0x0040


	//----- nvinfo : EIATTR_NUM_BARRIERS
	.align		4
        /*0030*/ 	.byte	0x02, 0x4c
        /*0032*/ 	.byte	0x01
	.zero		1


	//----- nvinfo : EIATTR_MERCURY_ISA_VERSION
	.align		4
        /*0034*/ 	.byte	0x03, 0x5f
        /*0036*/ 	.short	0x0000


	//----- nvinfo : EIATTR_COOP_GROUP_MASK_REGIDS
	.align		4
        /*0038*/ 	.byte	0x04, 0x29
        /*003a*/ 	.short	(.L_3585 - .L_3584)


	//   ....[0]....
.L_3584:
        /*003c*/ 	.word	0xffffffff


	//   ....[1]....
        /*0040*/ 	.word	0xffffffff


	//   ....[2]....
        /*0044*/ 	.word	0xffffffff


	//   ....[3]....
        /*0048*/ 	.word	0xffffffff


	//   ....[4]....
        /*004c*/ 	.word	0xffffffff


	//   ....[5]....
        /*0050*/ 	.word	0xffffffff


	//   ....[6]....
        /*0054*/ 	.word	0xffffffff


	//   ....[7]....
        /*0058*/ 	.word	0xffffffff


	//   ....[8]....
        /*005c*/ 	.word	0xffffffff


	//   ....[9]....
        /*0060*/ 	.word	0xffffffff


	//   ....[10]....
        /*0064*/ 	.word	0xffffffff


	//   ....[11]....
        /*0068*/ 	.word	0xffffffff


	//   ....[12]....
        /*006c*/ 	.word	0xffffffff


	//   ....[13]....
        /*0070*/ 	.word	0xffffffff


	//   ....[14]....
        /*0074*/ 	.word	0xffffffff


	//   ....[15]....
        /*0078*/ 	.word	0xffffffff


	//   ....[16]....
        /*007c*/ 	.word	0xffffffff


	//   ....[17]....
        /*0080*/ 	.word	0xffffffff


	//   ....[18]....
        /*0084*/ 	.word	0xffffffff


	//   ....[19]....
        /*0088*/ 	.word	0xffffffff


	//   ....[20]....
        /*008c*/ 	.word	0xffffffff


	//   ....[21]....
        /*0090*/ 	.word	0xffffffff


	//   ....[22]....
        /*0094*/ 	.word	0xffffffff


	//   ....[23]....
        /*0098*/ 	.word	0xffffffff


	//   ....[24]....
        /*009c*/ 	.word	0xffffffff


	//   ....[25]....
        /*00a0*/ 	.word	0xffffffff


	//   ....[26]....
        /*00a4*/ 	.word	0xffffffff


	//   ....[27]....
        /*00a8*/ 	.word	0xffffffff


	//   ....[28]....
        /*00ac*/ 	.word	0xffffffff


	//   ....[29]....
        /*00b0*/ 	.word	0xffffffff


	//----- nvinfo : EIATTR_COOP_GROUP_INSTR_OFFSETS
	.align		4
.L_3585:
        /*00b4*/ 	.byte	0x04, 0x28
        /*00b6*/ 	.short	(.L_3587 - .L_3586)


	//   ....[0]....
.L_3586:
        /*00b8*/ 	.word	0x000009a0


	//   ....[1]....
        /*00bc*/ 	.word	0x000009d0


	//   ....[2]....
        /*00c0*/ 	.word	0x000009e0


	//   ....[3]....
        /*00c4*/ 	.word	0x00000a00


	//   ....[4]....
        /*00c8*/ 	.word	0x00000a20


	//   ....[5]....
        /*00cc*/ 	.word	0x00000a30


	//   ....[6]....
        /*00d0*/ 	.word	0x00000a60


	//   ....[7]....
        /*00d4*/ 	.word	0x00000a80


	//   ....[8]....
        /*00d8*/ 	.word	0x00000a90


	//   ....[9]....
        /*00dc*/ 	.word	0x00000ac0


	//   ....[10]....
        /*00e0*/ 	.word	0x00000ae0


	//   ....[11]....
        /*00e4*/ 	.word	0x00000af0


	//   ....[12]....
        /*00e8*/ 	.word	0x00000b20


	//   ....[13]....
        /*00ec*/ 	.word	0x00000b40


	//   ....[14]....
        /*00f0*/ 	.word	0x00000b50


	//   ....[15]....
        /*00f4*/ 	.word	0x00000da0


	//   ....[16]....
        /*00f8*/ 	.word	0x00000e00


	//   ....[17]....
        /*00fc*/ 	.word	0x00000e60


	//   ....[18]....
        /*0100*/ 	.word	0x00000ec0


	//   ....[19]....
        /*0104*/ 	.word	0x00000f30


	//   ....[20]....
        /*0108*/ 	.word	0x00000fa0


	//   ....[21]....
        /*010c*/ 	.word	0x00001000


	//   ....[22]....
        /*0110*/ 	.word	0x00001060


	//   ....[23]....
        /*0114*/ 	.word	0x000010c0


	//   ....[24]....
        /*0118*/ 	.word	0x00001130


	//   ....[25]....
        /*011c*/ 	.word	0x000011a0


	//   ....[26]....
        /*0120*/ 	.word	0x00001200


	//   ....[27]....
        /*0124*/ 	.word	0x00001260


	//   ....[28]....
        /*0128*/ 	.word	0x000012c0


	//   ....[29]....
        /*012c*/ 	.word	0x00001320


	//----- nvinfo : EIATTR_EXIT_INSTR_OFFSETS
	.align		4
.L_3587:
        /*0130*/ 	.byte	0x04, 0x1c
        /*0132*/ 	.short	(.L_3589 - .L_3588)


	//   ....[0]....
.L_3588:
        /*0134*/ 	.word	0x00000070


	//   ....[1]....
        /*0138*/ 	.word	0x00000d40


	//----- nvinfo : EIATTR_MAX_THREADS
	.align		4
.L_3589:
        /*013c*/ 	.byte	0x04, 0x05
        /*013e*/ 	.short	(.L_3591 - .L_3590)
.L_3590:
        /*0140*/ 	.word	0x00000400
        /*0144*/ 	.word	0x00000001
        /*0148*/ 	.word	0x00000001


	//----- nvinfo : EIATTR_CRS_STACK_SIZE
	.align		4
.L_3591:
        /*014c*/ 	.byte	0x04, 0x1e
        /*014e*/ 	.short	(.L_3593 - .L_3592)
.L_3592:
        /*0150*/ 	.word	0x00000000
.L_3593:


//--------------------- .nv.info._ZN10layer_norm13ln_bwd_kernelINS_13Kernel_traitsIf6__halfS2_S2_fjLj8192ELj1ELj1ELj8ELj16ENS_18Kernel_traits_baseILj8192EfS2_S2_S2_fjLj256EEEEELb1ELb1ELb1ELb1EEEvNS_9BwdParamsE --------------------------
	.section	.nv.info._ZN10layer_norm13ln_bwd_kernelINS_13Kernel_traitsIf6__halfS2_S2_fjLj8192ELj1ELj1ELj8ELj16ENS_18Kernel_traits_baseILj8192EfS2_S2_S2_fjLj256EEEEELb1ELb1ELb1ELb1EEEvNS_9BwdParamsE,"",@"SHT_CUDA_INFO"
	.sectionflags	@""
	.align	4


	//----- nvinfo : EIATTR_CUDA_API_VERSION
	.align		4
        /*0000*/ 	.byte	0x04, 0x37
        /*0002*/ 	.short	(.L_3595 - .L_3594)
.L_3594:
        /*0004*/ 	.word	0x00000082


	//----- nvinfo : EIATTR_SW2861232_WAR
	.align		4
.L_3595:
        /*0008*/ 	.byte	0x01, 0x35
	.zero		2


	//----- nvinfo : EIATTR_PARAM_CBANK
	.align		4
        /*000c*/ 	.byte	0x04, 0x0a
        /*000e*/ 	.short	(.L_3597 - .L_3596)
	.align		4
.L_3596:
        /*0010*/ 	.word	index@(.nv.constant0._ZN10layer_norm13ln_bwd_kernelINS_13Kernel_traitsIf6__halfS2_S2_fjLj8192ELj1ELj1ELj8ELj16ENS_18Kernel_traits_baseILj8192EfS2_S2_S2_fjLj256EEEEELb1ELb1ELb1ELb1EEEvNS_9BwdParamsE)
        /*0014*/ 	.short	0x0160
        /*0016*/ 	.short	0x0128


	//----- nvinfo : EIATTR_CBANK_PARAM_SIZE
	.align		4
.L_3597:
        /*0018*/ 	.byte	0x03, 0x19
        /*001a*/ 	.short	0x0128


	//----- nvinfo : EIATTR_KPARAM_INFO
	.align		4
        /*001c*/ 	.byte	0x04, 0x17
        /*001e*/ 	.short	(.L_3599 - .L_3598)
.L_3598:
        /*0020*/ 	.word	0x00000000
        /*0024*/ 	.short	0x0000
        /*0026*/ 	.short	0x0000
        /*0028*/ 	.byte	0x00, 0xf0, 0xa1, 0x04


	//----- nvinfo : EIATTR_MAXREG_COUNT
	.align		4
.L_3599:
        /*002c*/ 	.byte	0x03, 0x1b
        /*002e*/ 	.short	0x00ff


	//----- nvinfo : EIATTR_NUM_BARRIERS
	.align		4
        /*0030*/ 	.byte	0x02, 0x4c
        /*0032*/ 	.byte	0x01
	.zero		1


	//----- nvinfo : EIATTR_ANNOTATIONS
	.align		4
        /*0034*/ 	.byte	0x04, 0x55
        /*0036*/ 	.short	(.L_3601 - .L_3600)


	//   ....[0]....
.L_3600:
        /* <DEDUP_REMOVED lines=30> */


	//----- nvinfo : EIATTR_MERCURY_ISA_VERSION
	.align		4
.L_3601:
        /*0208*/ 	.byte	0x03, 0x5f
        /*020a*/ 	.short	0x0000


	//----- nvinfo : EIATTR_COOP_GROUP_MASK_REGIDS
	.align		4
        /*020c*/ 	.byte	0x04, 0x29
        /*020e*/ 	.short	(.L_3603 - .L_3602)


	//   ....[0]....
.L_3602:
        /*0210*/ 	.word	0xffffffff


	//   ....[1]....
        /*0214*/ 	.word	0xffffffff


	//   ....[2]....
        /*0218*/ 	.word	0xffffffff


	//   ....[3]....
        /*021c*/ 	.word	0xffffffff


	//   ....[4]....
        /*0220*/ 	.word	0xffffffff


	//   ....[5]....
        /*0224*/ 	.word	0xffffffff


	//   ....[6]....
        /*0228*/ 	.word	0xffffffff


	//   ....[7]....
        /*022c*/ 	.word	0xffffffff


	//   ....[8]....
        /*0230*/ 	.word	0xffffffff


	//   ....[9]....
        /*0234*/ 	.word	0xffffffff


	//   ....[10]....
        /*0238*/ 	.word	0xffffffff


	//   ....[11]....
        /*023c*/ 	.word	0xffffffff


	//   ....[12]....
        /*0240*/ 	.word	0xffffffff


	//   ....[13]....
        /*0244*/ 	.word	0xffffffff


	//   ....[14]....
        /*0248*/ 	.word	0xffffffff


	//   ....[15]....
        /*024c*/ 	.word	0xffffffff


	//   ....[16]....
        /*0250*/ 	.word	0xffffffff


	//   ....[17]....
        /*0254*/ 	.word	0xffffffff


	//   ....[18]....
        /*0258*/ 	.word	0xffffffff


	//   ....[19]....
        /*025c*/ 	.word	0xffffffff


	//----- nvinfo : EIATTR_COOP_GROUP_INSTR_OFFSETS
	.align		4
.L_3603:
        /*0260*/ 	.byte	0x04, 0x28
        /*0262*/ 	.short	(.L_3605 - .L_3604)


	//   ....[0]....
.L_3604:
        /*0264*/ 	.word	0x000024d0


	//   ....[1]....
        /*0268*/ 	.word	0x000024f0


	//   ....[2]....
        /*026c*/ 	.word	0x00002520


	//   ....[3]....
        /*0270*/ 	.word	0x00002540


	//   ....[4]....
        /*0274*/ 	.word	0x00002560


	//   ....[5]....
        /*0278*/ 	.word	0x00002580


	//   ....[6]....
        /*027c*/ 	.word	0x000025a0


	//   ....[7]....
        /*0280*/ 	.word	0x000025c0


	//   ....[8]....
        /*0284*/ 	.word	0x000025d0


	//   ....[9]....
        /*0288*/ 	.word	0x000025f0


	//   ....[10]....
        /*028c*/ 	.word	0x00006d50


	//   ....[11]....
        /*0290*/ 	.word	0x00006db0


	//   ....[12]....
        /*0294*/ 	.word	0x00006e10


	//   ....[13]....
        /*0298*/ 	.word	0x00006e60


	//   ....[14]....
        /*029c*/ 	.word	0x00006ec0


	//   ....[15]....
        /*02a0*/ 	.word	0x00006f10


	//   ....[16]....
        /*02a4*/ 	.word	0x00006f70


	//   ....[17]....
        /*02a8*/ 	.word	0x00006fc0


	//   ....[18]....
        /*02ac*/ 	.word	0x00007020


	//   ....[19]....
        /*02b0*/ 	.word	0x00007070


	//----- nvinfo : EIATTR_EXIT_INSTR_OFFSETS
	.align		4
.L_3605:
        /*02b4*/ 	.byte	0x04, 0x1c
        /*02b6*/ 	.short	(.L_3607 - .L_3606)


	//   ....[0]....
.L_3606:
        /*02b8*/ 	.word	0x00006d10


	//----- nvinfo : EIATTR_MAX_THREADS
	.align		4
.L_3607:
        /*02bc*/ 	.byte	0x04, 0x05
        /*02be*/ 	.short	(.L_3609 - .L_3608)
.L_3608:
        /*02c0*/ 	.word	0x00000100
        /*02c4*/ 	.word	0x00000001
        /*02c8*/ 	.word	0x00000001


	//----- nvinfo : EIATTR_CRS_STACK_SIZE
	.align		4
.L_3609:
        /*02cc*/ 	.byte	0x04, 0x1e
        /*02ce*/ 	.short	(.L_3611 - .L_3610)
.L_3610:
        /*02d0*/ 	.word	0x00000000
.L_3611:


//--------------------- .nv.info._ZN10layer_norm13ln_bwd_kernelINS_13Kernel_traitsI6__halfS2_fS2_fjLj8192ELj1ELj1ELj8ELj16ENS_18Kernel_traits_baseILj8192ES2_S2_fS2_fjLj256EEEEELb0ELb0ELb0ELb0EEEvNS_9BwdParamsE --------------------------
	.section	.nv.info._ZN10layer_norm13ln_bwd_kernelINS_13Kernel_traitsI6__halfS2_fS2_fjLj8192ELj1ELj1ELj8ELj16ENS_18Kernel_traits_baseILj8192ES2_S2_fS2_fjLj256EEEEELb0ELb0ELb0ELb0EEEvNS_9BwdParamsE,"",@"SHT_CUDA_INFO"
	.sectionflags	@""
	.align	4


	//----- nvinfo : EIATTR_CUDA_API_VERSION
	.align		4
        /*0000*/ 	.byte	0x04, 0x37
        /*0002*/ 	.short	(.L_3613 - .L_3612)
.L_3612:
        /*0004*/ 	.word	0x00000082


	//----- nvinfo : EIATTR_SW2861232_WAR
	.align		4
.L_3613:
        /*0008*/ 	.byte	0x01, 0x35
	.zero		2


	//----- nvinfo : EIATTR_PARAM_CBANK
	.align		4
        /*000c*/ 	.byte	0x04, 0x0a
        /*000e*/ 	.short	(.L_3615 - .L_3614)
	.align		4
.L_3614:
        /*0010*/ 	.word	index@(.nv.constant0._ZN10layer_norm13ln_bwd_kernelINS_13Kernel_traitsI6__halfS2_fS2_fjLj8192ELj1ELj1ELj8ELj16ENS_18Kernel_traits_baseILj8192ES2_S2_fS2_fjLj256EEEEELb0ELb0ELb0ELb0EEEvNS_9BwdParamsE)
        /*0014*/ 	.short	0x0160
        /*0016*/ 	.short	0x0128


	//----- nvinfo : EIATTR_CBANK_PARAM_SIZE
	.align		4
.L_3615:
        /*0018*/ 	.byte	0x03, 0x19
        /*001a*/ 	.short	0x0128


	//----- nvinfo : EIATTR_KPARAM_INFO
	.align		4
        /*001c*/ 	.byte	0x04, 0x17
        /*001e*/ 	.short	(.L_3617 - .L_3616)
.L_3616:
        /*0020*/ 	.word	0x00000000
        /*0024*/ 	.short	0x0000
        /*0026*/ 	.short	0x0000
        /*0028*/ 	.byte	0x00, 0xf0, 0xa1, 0x04


	//----- nvinfo : EIATTR_MAXREG_COUNT
	.align		4
.L_3617:
        /*002c*/ 	.byte	0x03, 0x1b
        /*002e*/ 	.short	0x00ff


	//----- nvinfo : EIATTR_NUM_BARRIERS
	.align		4
        /*0030*/ 	.byte	0x02, 0x4c
        /*0032*/ 	.byte	0x01
	.zero		1


	//----- nvinfo : EIATTR_MERCURY_ISA_VERSION
	.align		4
        /*0034*/ 	.byte	0x03, 0x5f
        /*0036*/ 	.short	0x0000


	//----- nvinfo : EIATTR_COOP_GROUP_MASK_REGIDS
	.align		4
        /*0038*/ 	.byte	0x04, 0x29
        /*003a*/ 	.short	(.L_3619 - .L_3618)


	//   ....[0]....
.L_3618:
        /*003c*/ 	.word	0xffffffff


	//   ....[1]....
        /*0040*/ 	.word	0xffffffff


	//   ....[2]....
        /*0044*/ 	.word	0xffffffff


	//   ....[3]....
        /*0048*/ 	.word	0xffffffff


	//   ....[4]....
        /*004c*/ 	.word	0xffffffff


	//   ....[5]....
        /*0050*/ 	.word	0xffffffff


	//   ....[6]....
        /*0054*/ 	.word	0xffffffff


	//   ....[7]....
        /*0058*/ 	.word	0xffffffff


	//   ....[8]....
        /*005c*/ 	.word	0xffffffff


	//   ....[9]....
        /*0060*/ 	.word	0xffffffff


	//   ....[10]....
        /*0064*/ 	.word	0xffffffff


	//   ....[11]....
        /*0068*/ 	.word	0xffffffff


	//   ....[12]....
        /*006c*/ 	.word	0xffffffff


	//   ....[13]....
        /*0070*/ 	.word	0xffffffff


	//   ....[14]....
        /*0074*/ 	.word	0xffffffff


	//   ....[15]....
        /*0078*/ 	.word	0xffffffff


	//   ....[16]....
        /*007c*/ 	.word	0xffffffff


	//   ....[17]....
        /*0080*/ 	.word	0xffffffff


	//   ....[18]....
        /*0084*/ 	.word	0xffffffff


	//   ....[19]....
        /*0088*/ 	.word	0xffffffff


	//----- nvinfo : EIATTR_COOP_GROUP_INSTR_OFFSETS
	.align		4
.L_3619:
        /*008c*/ 	.byte	0x04, 0x28
        /*008e*/ 	.short	(.L_3621 - .L_3620)


	//   ....[0]....
.L_3620:
        /*0090*/ 	.word	0x00001c20


	//   ....[1]....
        /*0094*/ 	.word	0x00001c40


	//   ....[2]....
        /*0098*/ 	.word	0x00001c60


	//   ....[3]....
        /*009c*/ 	.word	0x00001c80


	//   ....[4]....
        /*00a0*/ 	.word	0x00001ca0


	//   ....[5]....
        /*00a4*/ 	.word	0x00001cc0


	//   ....[6]....
        /*00a8*/ 	.word	0x00001ce0


	//   ....[7]....
        /*00ac*/ 	.word	0x00001d00


	//   ....[8]....
        /*00b0*/ 	.word	0x00001d20


	//   ....[9]....
        /*00b4*/ 	.word	0x00001d40


	//   ....[10]....
        /*00b8*/ 	.word	0x00003310


	//   ....[11]....
        /*00bc*/ 	.word	0x00003390


	//   ....[12]....
        /*00c0*/ 	.word	0x00003410


	//   ....[13]....
        /*00c4*/ 	.word	0x00003480


	//   ....[14]....
        /*00c8*/ 	.word	0x00003500


	//   ....[15]....
        /*00cc*/ 	.word	0x00003570


	//   ....[16]....
        /*00d0*/ 	.word	0x000035f0


	//   ....[17]....
        /*00d4*/ 	.word	0x00003660


	//   ....[18]....
        /*00d8*/ 	.word	0x000036e0


	//   ....[19]....
        /*00dc*/ 	.word	0x00003750


	//----- nvinfo : EIATTR_EXIT_INSTR_OFFSETS
	.align		4
.L_3621:
        /*00e0*/ 	.byte	0x04, 0x1c
        /*00e2*/ 	.short	(.L_3623 - .L_3622)


	//   ....[0]....
.L_3622:
        /*00e4*/ 	.word	0x00003230


	//   ....[1]....
        /*00e8*/ 	.word	0x000032b0


	//----- nvinfo : EIATTR_MAX_THREADS
	.align		4
.L_3623:
        /*00ec*/ 	.byte	0x04, 0x05
        /*00ee*/ 	.short	(.L_3625 - .L_3624)
.L_3624:
        /*00f0*/ 	.word	0x00000100
        /*00f4*/ 	.word	0x00000001
        /*00f8*/ 	.word	0x00000001


	//----- nvinfo : EIATTR_CRS_STACK_SIZE
	.align		4
.L_3625:
        /*00fc*/ 	.byte	0x04, 0x1e
        /*00fe*/ 	.short	(.L_3627 - .L_3626)
.L_3626:
        /*0100*/ 	.word	0x00000000
.L_3627:


//--------------------- .nv.info._ZN10layer_norm13ln_bwd_kernelINS_13Kernel_traitsI6__halfS2_fS2_fjLj8192ELj1ELj1ELj8ELj16ENS_18Kernel_traits_baseILj8192ES2_S2_fS2_fjLj256EEEEELb0ELb0ELb0ELb1EEEvNS_9BwdParamsE --------------------------
	.section	.nv.info._ZN10layer_norm13ln_bwd_kernelINS_13Kernel_traitsI6__halfS2_fS2_fjLj8192ELj1ELj1ELj8ELj16ENS_18Kernel_traits_baseILj8192ES2_S2_fS2_fjLj256EEEEELb0ELb0ELb0ELb1EEEvNS_9BwdParamsE,"",@"SHT_CUDA_INFO"
	.sectionflags	@""
	.align	4


	//----- nvinfo : EIATTR_CUDA_API_VERSION
	.align		4
        /*0000*/ 	.byte	0x04, 0x37
        /*0002*/ 	.short	(.L_3629 - .L_3628)
.L_3628:
        /*0004*/ 	.word	0x00000082


	//----- nvinfo : EIATTR_SW2861232_WAR
	.align		4
.L_3629:
        /*0008*/ 	.byte	0x01, 0x35
	.zero		2


	//----- nvinfo : EIATTR_PARAM_CBANK
	.align		4
        /*000c*/ 	.byte	0x04, 0x0a
        /*000e*/ 	.short	(.L_3631 - .L_3630)
	.align		4
.L_3630:
        /*0010*/ 	.word	index@(.nv.constant0._ZN10layer_norm13ln_bwd_kernelINS_13Kernel_traitsI6__halfS2_fS2_fjLj8192ELj1ELj1ELj8ELj16ENS_18Kernel_traits_baseILj8192ES2_S2_fS2_fjLj256EEEEELb0ELb0ELb0ELb1EEEvNS_9BwdParamsE)
        /*0014*/ 	.short	0x0160
        /*0016*/ 	.short	0x0128


	//----- nvinfo : EIATTR_CBANK_PARAM_SIZE
	.align		4
.L_3631:
        /*0018*/ 	.byte	0x03, 0x19
        /*001a*/ 	.short	0x0128


	//----- nvinfo : EIATTR_KPARAM_INFO
	.align		4
        /*001c*/ 	.byte	0x04, 0x17
        /*001e*/ 	.short	(.L_3633 - .L_3632)
.L_3632:
        /*0020*/ 	.word	0x00000000
        /*0024*/ 	.short	0x0000
        /*0026*/ 	.short	0x0000
        /*0028*/ 	.byte	0x00, 0xf0, 0xa1, 0x04


	//----- nvinfo : EIATTR_MAXREG_COUNT
	.align		4
.L_3633:
        /*002c*/ 	.byte	0x03, 0x1b
        /*002e*/ 	.short	0x00ff


	//----- nvinfo : EIATTR_NUM_BARRIERS
	.align		4
        /*0030*/ 	.byte	0x02, 0x4c
        /*0032*/ 	.byte	0x01
	.zero		1


	//----- nvinfo : EIATTR_MERCURY_ISA_VERSION
	.align		4
        /*0034*/ 	.byte	0x03, 0x5f
        /*0036*/ 	.short	0x0000


	//----- nvinfo : EIATTR_COOP_GROUP_MASK_REGIDS
	.align		4
        /*0038*/ 	.byte	0x04, 0x29
        /*003a*/ 	.short	(.L_3635 - .L_3634)


	//   ....[0]....
.L_3634:
        /*003c*/ 	.word	0xffffffff


	//   ....[1]....
        /*0040*/ 	.word	0xffffffff


	//   ....[2]....
        /*0044*/ 	.word	0xffffffff


	//   ....[3]....
        /*0048*/ 	.word	0xffffffff


	//   ....[4]....
        /*004c*/ 	.word	0xffffffff


	//   ....[5]....
        /*0050*/ 	.word	0xffffffff


	//   ....[6]....
        /*0054*/ 	.word	0xffffffff


	//   ....[7]....
        /*0058*/ 	.word	0xffffffff


	//   ....[8]....
        /*005c*/ 	.word	0xffffffff


	//   ....[9]....
        /*0060*/ 	.word	0xffffffff


	//   ....[10]....
        /*0064*/ 	.word	0xffffffff


	//   ....[11]....
        /*0068*/ 	.word	0xffffffff


	//   ....[12]....
        /*006c*/ 	.word	0xffffffff


	//   ....[13]....
        /*0070*/ 	.word	0xffffffff


	//   ....[14]....
        /*0074*/ 	.word	0xffffffff


	//   ....[15]....
        /*0078*/ 	.word	0xffffffff


	//   ....[16]....
        /*007c*/ 	.word	0xffffffff


	//   ....[17]....
        /*0080*/ 	.word	0xffffffff


	//   ....[18]....
        /*0084*/ 	.word	0xffffffff


	//   ....[19]....
        /*0088*/ 	.word	0xffffffff


	//----- nvinfo : EIATTR_COOP_GROUP_INSTR_OFFSETS
	.align		4
.L_3635:
        /*008c*/ 	.byte	0x04, 0x28
        /*008e*/ 	.short	(.L_3637 - .L_3636)


	//   ....[0]....
.L_3636:
        /*0090*/ 	.word	0x00001af0


	//   ....[1]....
        /*0094*/ 	.word	0x00001b10


	//   ....[2]....
        /*0098*/ 	.word	0x00001b30


	//   ....[3]....
        /*009c*/ 	.word	0x00001b50


	//   ....[4]....
        /*00a0*/ 	.word	0x00001b70


	//   ....[5]....
        /*00a4*/ 	.word	0x00001b90


	//   ....[6]....
        /*00a8*/ 	.word	0x00001bb0


	//   ....[7]....
        /*00ac*/ 	.word	0x00001bd0


	//   ....[8]....
        /*00b0*/ 	.word	0x00001bf0


	//   ....[9]....
        /*00b4*/ 	.word	0x00001c10


	//   ....[10]....
        /*00b8*/ 	.word	0x00003270


	//   ....[11]....
        /*00bc*/ 	.word	0x000032f0


	//   ....[12]....
        /*00c0*/ 	.word	0x00003370


	//   ....[13]....
        /*00c4*/ 	.word	0x000033e0


	//   ....[14]....
        /*00c8*/ 	.word	0x00003460


	//   ....[15]....
        /*00cc*/ 	.word	0x000034d0


	//   ....[16]....
        /*00d0*/ 	.word	0x00003550


	//   ....[17]....
        /*00d4*/ 	.word	0x000035c0


	//   ....[18]....
        /*00d8*/ 	.word	0x00003640


	//   ....[19]....
        /*00dc*/ 	.word	0x000036b0


	//----- nvinfo : EIATTR_EXIT_INSTR_OFFSETS
	.align		4
.L_3637:
        /*00e0*/ 	.byte	0x04, 0x1c
        /*00e2*/ 	.short	(.L_3639 - .L_3638)


	//   ....[0]....
.L_3638:
        /*00e4*/ 	.word	0x00003210


	//----- nvinfo : EIATTR_MAX_THREADS
	.align		4
.L_3639:
        /*00e8*/ 	.byte	0x04, 0x05
        /*00ea*/ 	.short	(.L_3641 - .L_3640)
.L_3640:
        /*00ec*/ 	.word	0x00000100
        /*00f0*/ 	.word	0x00000001
        /*00f4*/ 	.word	0x00000001


	//----- nvinfo : EIATTR_CRS_STACK_SIZE
	.align		4
.L_3641:
        /*00f8*/ 	.byte	0x04, 0x1e
        /*00fa*/ 	.short	(.L_3643 - .L_3642)
.L_3642:
        /*00fc*/ 	.word	0x00000000
.L_3643:


//--------------------- .nv.info._ZN10layer_norm13ln_bwd_kernelINS_13Kernel_traitsI6__halfS2_fS2_fjLj8192ELj1ELj1ELj8ELj16ENS_18Kernel_traits_baseILj8192ES2_S2_fS2_fjLj256EEEEELb0ELb0ELb1ELb0EEEvNS_9BwdParamsE --------------------------
	.section	.nv.info._ZN10layer_norm13ln_bwd_kernelINS_13Kernel_traitsI6__halfS2_fS2_fjLj8192ELj1ELj1ELj8ELj16ENS_18Kernel_traits_baseILj8192ES2_S2_fS2_fjLj256EEEEELb0ELb0ELb1ELb0EEEvNS_9BwdParamsE,"",@"SHT_CUDA_INFO"
	.sectionflags	@""
	.align	4


	//----- nvinfo : EIATTR_CUDA_API_VERSION
	.align		4
        /*0000*/ 	.byte	0x04, 0x37
        /*0002*/ 	.short	(.L_3645 - .L_3644)
.L_3644:
        /*0004*/ 	.word	0x00000082


	//----- nvinfo : EIATTR_SW2861232_WAR
	.align		4
.L_3645:
        /*0008*/ 	.byte	0x01, 0x35
	.zero		2


	//----- nvinfo : EIATTR_PARAM_CBANK
	.align		4
        /*000c*/ 	.byte	0x04, 0x0a
        /*000e*/ 	.short	(.L_3647 - .L_3646)
	.align		4
.L_3646:
        /*0010*/ 	.word	index@(.nv.constant0._ZN10layer_norm13ln_bwd_kernelINS_13Kernel_traitsI6__halfS2_fS2_fjLj8192ELj1ELj1ELj8ELj16ENS_18Kernel_traits_baseILj8192ES2_S2_fS2_fjLj256EEEEELb0ELb0ELb1ELb0EEEvNS_9BwdParamsE)
        /*0014*/ 	.short	0x0160
        /*0016*/ 	.short	0x0128


	//----- nvinfo : EIATTR_CBANK_PARAM_SIZE
	.align		4
.L_3647:
        /*0018*/ 	.byte	0x03, 0x19
        /*001a*/ 	.short	0x0128


	//----- nvinfo : EIATTR_KPARAM_INFO
	.align		4
        /*001c*/ 	.byte	0x04, 0x17
        /*001e*/ 	.short	(.L_3649 - .L_3648)
.L_3648:
        /*0020*/ 	.word	0x00000000
        /*0024*/ 	.short	0x0000
        /*0026*/ 	.short	0x0000
        /*0028*/ 	.byte	0x00, 0xf0, 0xa1, 0x04


	//----- nvinfo : EIATTR_MAXREG_COUNT
	.align		4
.L_3649:
        /*002c*/ 	.byte	0x03, 0x1b
        /*002e*/ 	.short	0x00ff


	//----- nvinfo : EIATTR_NUM_BARRIERS
	.align		4
        /*0030*/ 	.byte	0x02, 0x4c
        /*0032*/ 	.byte	0x01
	.zero		1


	//----- nvinfo : EIATTR_MERCURY_ISA_VERSION
	.align		4
        /*0034*/ 	.byte	0x03, 0x5f
        /*0036*/ 	.short	0x0000


	//----- nvinfo : EIATTR_COOP_GROUP_MASK_REGIDS
	.align		4
        /*0038*/ 	.byte	0x04, 0x29
        /*003a*/ 	.short	(.L_3651 - .L_3650)


	//   ....[0]....
.L_3650:
        /*003c*/ 	.word	0xffffffff


	//   ....[1]....
        /*0040*/ 	.word	0xffffffff


	//   ....[2]....
        /*0044*/ 	.word	0xffffffff


	//   ....[3]....
        /*0048*/ 	.word	0xffffffff


	//   ....[4]....
        /*004c*/ 	.word	0xffffffff


	//   ....[5]....
        /*0050*/ 	.word	0xffffffff


	//   ....[6]....
        /*0054*/ 	.word	0xffffffff


	//   ....[7]....
        /*0058*/ 	.word	0xffffffff


	//   ....[8]....
        /*005c*/ 	.word	0xffffffff


	//   ....[9]....
        /*0060*/ 	.word	0xffffffff


	//   ....[10]....
        /*0064*/ 	.word	0xffffffff


	//   ....[11]....
        /*0068*/ 	.word	0xffffffff


	//   ....[12]....
        /*006c*/ 	.word	0xffffffff


	//   ....[13]....
        /*0070*/ 	.word	0xffffffff


	//   ....[14]....
        /*0074*/ 	.word	0xffffffff


	//   ....[15]....
        /*0078*/ 	.word	0xffffffff


	//   ....[16]....
        /*007c*/ 	.word	0xffffffff


	//   ....[17]....
        /*0080*/ 	.word	0xffffffff


	//   ....[18]....
        /*0084*/ 	.word	0xffffffff


	//   ....[19]....
        /*0088*/ 	.word	0xffffffff


	//----- nvinfo : EIATTR_COOP_GROUP_INSTR_OFFSETS
	.align		4
.L_3651:
        /*008c*/ 	.byte	0x04, 0x28
        /*008e*/ 	.short	(.L_3653 - .L_3652)


	//   ....[0]....
.L_3652:
        /*0090*/ 	.word	0x00001ec0


	//   ....[1]....
        /*0094*/ 	.word	0x00001ee0


	//   ....[2]....
        /*0098*/ 	.word	0x00001f00


	//   ....[3]....
        /*009c*/ 	.word	0x00001f20


	//   ....[4]....
        /*00a0*/ 	.word	0x00001f40


	//   ....[5]....
        /*00a4*/ 	.word	0x00001f60


	//   ....[6]....
        /*00a8*/ 	.word	0x00001f80


	//   ....[7]....
        /*00ac*/ 	.word	0x00001fa0


	//   ....[8]....
        /*00b0*/ 	.word	0x00001fc0


	//   ....[9]....
        /*00b4*/ 	.word	0x00001fe0


	//   ....[10]....
        /*00b8*/ 	.word	0x00004980


	//   ....[11]....
        /*00bc*/ 	.word	0x00004a00


	//   ....[12]....
        /*00c0*/ 	.word	0x00004a80


	//   ....[13]....
        /*00c4*/ 	.word	0x00004af0


	//   ....[14]....
        /*00c8*/ 	.word	0x00004b70


	//   ....[15]....
        /*00cc*/ 	.word	0x00004be0


	//   ....[16]....
        /*00d0*/ 	.word	0x00004c60


	//   ....[17]....
        /*00d4*/ 	.word	0x00004cd0


	//   ....[18]....
        /*00d8*/ 	.word	0x00004d50


	//   ....[19]....
        /*00dc*/ 	.word	0x00004dc0


	//----- nvinfo : EIATTR_EXIT_INSTR_OFFSETS
	.align		4
.L_3653:
        /*00e0*/ 	.byte	0x04, 0x1c
        /*00e2*/ 	.short	(.L_3655 - .L_3654)


	//   ....[0]....
.L_3654:
        /*00e4*/ 	.word	0x000048a0


	//   ....[1]....
        /*00e8*/ 	.word	0x00004920


	//----- nvinfo : EIATTR_MAX_THREADS
	.align		4
.L_3655:
        /*00ec*/ 	.byte	0x04, 0x05
        /*00ee*/ 	.short	(.L_3657 - .L_3656)
.L_3656:
        /*00f0*/ 	.word	0x00000100
        /*00f4*/ 	.word	0x00000001
        /*00f8*/ 	.word	0x00000001


	//----- nvinfo : EIATTR_CRS_STACK_SIZE
	.align		4
.L_3657:
        /*00fc*/ 	.byte	0x04, 0x1e
        /*00fe*/ 	.short	(.L_3659 - .L_3658)
.L_3658:
        /*0100*/ 	.word	0x00000000
.L_3659:


//--------------------- .nv.info._ZN10layer_norm13ln_bwd_kernelINS_13Kernel_traitsI6__halfS2_fS2_fjLj8192ELj1ELj1ELj8ELj16ENS_18Kernel_traits_baseILj8192ES2_S2_fS2_fjLj256EEEEELb0ELb0ELb1ELb1EEEvNS_9BwdParamsE --------------------------
	.section	.nv.info._ZN10layer_norm13ln_bwd_kernelINS_13Kernel_traitsI6__halfS2_fS2_fjLj8192ELj1ELj1ELj8ELj16ENS_18Kernel_traits_baseILj8192ES2_S2_fS2_fjLj256EEEEELb0ELb0ELb1ELb1EEEvNS_9BwdParamsE,"",@"SHT_CUDA_INFO"
	.sectionflags	@""
	.align	4


	//----- nvinfo : EIATTR_CUDA_API_VERSION
	.align		4
        /*0000*/ 	.byte	0x04, 0x37
        /*0002*/ 	.short	(.L_3661 - .L_3660)
.L_3660:
        /*0004*/ 	.word	0x00000082


	//----- nvinfo : EIATTR_SW2861232_WAR
	.align		4
.L_3661:
        /*0008*/ 	.byte	0x01, 0x35
	.zero		2


	//----- nvinfo : EIATTR_PARAM_CBANK
	.align		4
        /*000c*/ 	.byte	0x04, 0x0a
        /*000e*/ 	.short	(.L_3663 - .L_3662)
	.align		4
.L_3662:
        /*0010*/ 	.word	index@(.nv.constant0._ZN10layer_norm13ln_bwd_kernelINS_13Kernel_traitsI6__halfS2_fS2_fjLj8192ELj1ELj1ELj8ELj16ENS_18Kernel_traits_baseILj8192ES2_S2_fS2_fjLj256EEEEELb0ELb0ELb1ELb1EEEvNS_9BwdParamsE)
        /*0014*/ 	.short	0x0160
        /*0016*/ 	.short	0x0128


	//----- nvinfo : EIATTR_CBANK_PARAM_SIZE
	.align		4
.L_3663:
        /*0018*/ 	.byte	0x03, 0x19
        /*001a*/ 	.short	0x0128


	//----- nvinfo : EIATTR_KPARAM_INFO
	.align		4
        /*001c*/ 	.byte	0x04, 0x17
        /*001e*/ 	.short	(.L_3665 - .L_3664)
.L_3664:
        /*0020*/ 	.word	0x00000000
        /*0024*/ 	.short	0x0000
        /*0026*/ 	.short	0x0000
        /*0028*/ 	.byte	0x00, 0xf0, 0xa1, 0x04


	//----- nvinfo : EIATTR_MAXREG_COUNT
	.align		4
.L_3665:
        /*002c*/ 	.byte	0x03, 0x1b
        /*002e*/ 	.short	0x00ff


	//----- nvinfo : EIATTR_NUM_BARRIERS
	.align		4
        /*0030*/ 	.byte	0x02, 0x4c
        /*0032*/ 	.byte	0x01
	.zero		1


	//----- nvinfo : EIATTR_MERCURY_ISA_VERSION
	.align		4
        /*0034*/ 	.byte	0x03, 0x5f
        /*0036*/ 	.short	0x0000


	//----- nvinfo : EIATTR_COOP_GROUP_MASK_REGIDS
	.align		4
        /*0038*/ 	.byte	0x04, 0x29
        /*003a*/ 	.short	(.L_3667 - .L_3666)


	//   ....[0]....
.L_3666:
        /*003c*/ 	.word	0xffffffff


	//   ....[1]....
        /*0040*/ 	.word	0xffffffff


	//   ....[2]....
        /*0044*/ 	.word	0xffffffff


	//   ....[3]....
        /*0048*/ 	.word	0xffffffff


	//   ....[4]....
        /*004c*/ 	.word	0xffffffff


	//   ....[5]....
        /*0050*/ 	.word	0xffffffff


	//   ....[6]....
        /*0054*/ 	.word	0xffffffff


	//   ....[7]....
        /*0058*/ 	.word	0xffffffff


	//   ....[8]....
        /*005c*/ 	.word	0xffffffff


	//   ....[9]....
        /*0060*/ 	.word	0xffffffff


	//   ....[10]....
        /*0064*/ 	.word	0xffffffff


	//   ....[11]....
        /*0068*/ 	.word	0xffffffff


	//   ....[12]....
        /*006c*/ 	.word	0xffffffff


	//   ....[13]....
        /*0070*/ 	.word	0xffffffff


	//   ....[14]....
        /*0074*/ 	.word	0xffffffff


	//   ....[15]....
        /*0078*/ 	.word	0xffffffff


	//   ....[16]....
        /*007c*/ 	.word	0xffffffff


	//   ....[17]....
        /*0080*/ 	.word	0xffffffff


	//   ....[18]....
        /*0084*/ 	.word	0xffffffff


	//   ....[19]....
        /*0088*/ 	.word	0xffffffff


	//----- nvinfo : EIATTR_COOP_GROUP_INSTR_OFFSETS
	.align		4
.L_3667:
        /*008c*/ 	.byte	0x04, 0x28
        /*008e*/ 	.short	(.L_3669 - .L_3668)


	//   ....[0]....
.L_3668:
        /*0090*/ 	.word	0x00001cb0


	//   ....[1]....
        /*0094*/ 	.word	0x00001cd0


	//   ....[2]....
        /*0098*/ 	.word	0x00001cf0


	//   ....[3]....
        /*009c*/ 	.word	0x00001d10


	//   ....[4]....
        /*00a0*/ 	.word	0x00001d30


	//   ....[5]....
        /*00a4*/ 	.word	0x00001d50


	//   ....[6]....
        /*00a8*/ 	.word	0x00001d70


	//   ....[7]....
        /*00ac*/ 	.word	0x00001d90


	//   ....[8]....
        /*00b0*/ 	.word	0x00001db0


	//   ....[9]....
        /*00b4*/ 	.word	0x00001dd0


	//   ....[10]....
        /*00b8*/ 	.word	0x000044c0


	//   ....[11]....
        /*00bc*/ 	.word	0x00004540


	//   ....[12]....
        /*00c0*/ 	.word	0x000045c0


	//   ....[13]....
        /*00c4*/ 	.word	0x00004630


	//   ....[14]....
        /*00c8*/ 	.word	0x000046b0


	//   ....[15]....
        /*00cc*/ 	.word	0x00004720


	//   ....[16]....
        /*00d0*/ 	.word	0x000047a0


	//   ....[17]....
        /*00d4*/ 	.word	0x00004810


	//   ....[18]....
        /*00d8*/ 	.word	0x00004890


	//   ....[19]....
        /*00dc*/ 	.word	0x00004900


	//----- nvinfo : EIATTR_EXIT_INSTR_OFFSETS
	.align		4
.L_3669:
        /*00e0*/ 	.byte	0x04, 0x1c
        /*00e2*/ 	.short	(.L_3671 - .L_3670)


	//   ....[0]....
.L_3670:
        /*00e4*/ 	.word	0x00004460


	//----- nvinfo : EIATTR_MAX_THREADS
	.align		4
.L_3671:
        /*00e8*/ 	.byte	0x04, 0x05
        /*00ea*/ 	.short	(.L_3673 - .L_3672)
.L_3672:
        /*00ec*/ 	.word	0x00000100
        /*00f0*/ 	.word	0x00000001
        /*00f4*/ 	.word	0x00000001


	//----- nvinfo : EIATTR_CRS_STACK_SIZE
	.align		4
.L_3673:
        /*00f8*/ 	.byte	0x04, 0x1e
        /*00fa*/ 	.short	(.L_3675 - .L_3674)
.L_3674:
        /*00fc*/ 	.word	0x00000000
.L_3675:


//--------------------- .nv.info._ZN10layer_norm13ln_bwd_kernelINS_13Kernel_traitsI6__halfS2_fS2_fjLj8192ELj1ELj1ELj8ELj16ENS_18Kernel_traits_baseILj8192ES2_S2_fS2_fjLj256EEEEELb0ELb1ELb0ELb0EEEvNS_9BwdParamsE --------------------------
	.section	.nv.info._ZN10layer_norm13ln_bwd_kernelINS_13Kernel_traitsI6__halfS2_fS2_fjLj8192ELj1ELj1ELj8ELj16ENS_18Kernel_traits_baseILj8192ES2_S2_fS2_fjLj256EEEEELb0ELb1ELb0ELb0EEEvNS_9BwdParamsE,"",@"SHT_CUDA_INFO"
	.sectionflags	@""
	.align	4


	//----- nvinfo : EIATTR_CUDA_API_VERSION
	.align		4
        /*0000*/ 	.byte	0x04, 0x37
        /*0002*/ 	.short	(.L_3677 - .L_3676)
.L_3676:
        /*0004*/ 	.word	0x00000082


	//----- nvinfo : EIATTR_SW2861232_WAR
	.align		4
.L_3677:
        /*0008*/ 	.byte	0x01, 0x35
	.zero		2


	//----- nvinfo : EIATTR_PARAM_CBANK
	.align		4
        /*000c*/ 	.byte	0x04, 0x0a
        /*000e*/ 	.short	(.L_3679 - .L_3678)
	.align		4
.L_3678:
        /*0010*/ 	.word	index@(.nv.constant0._ZN10layer_norm13ln_bwd_kernelINS_13Kernel_traitsI6__halfS2_fS2_fjLj8192ELj1ELj1ELj8ELj16ENS_18Kernel_traits_baseILj8192ES2_S2_fS2_fjLj256EEEEELb0ELb1ELb0ELb0EEEvNS_9BwdParamsE)
        /*0014*/ 	.short	0x0160
        /*0016*/ 	.short	0x0128


	//----- nvinfo : EIATTR_CBANK_PARAM_SIZE
	.align		4
.L_3679:
        /*0018*/ 	.byte	0x03, 0x19
        /*001a*/ 	.short	0x0128


	//----- nvinfo : EIATTR_KPARAM_INFO
	.align		4
        /*001c*/ 	.byte	0x04, 0x17
        /*001e*/ 	.short	(.L_3681 - .L_3680)
.L_3680:
        /*0020*/ 	.word	0x00000000
        /*0024*/ 	.short	0x0000
        /*0026*/ 	.short	0x0000
        /*0028*/ 	.byte	0x00, 0xf0, 0xa1, 0x04


	//----- nvinfo : EIATTR_MAXREG_COUNT
	.align		4
.L_3681:
        /*002c*/ 	.byte	0x03, 0x1b
        /*002e*/ 	.short	0x00ff


	//----- nvinfo : EIATTR_NUM_BARRIERS
	.align		4
        /*0030*/ 	.byte	0x02, 0x4c
        /*0032*/ 	.byte	0x01
	.zero		1


	//----- nvinfo : EIATTR_ANNOTATIONS
	.align		4
        /*0034*/ 	.byte	0x04, 0x55
        /*0036*/ 	.short	(.L_3683 - .L_3682)


	//   ....[0]....
.L_3682:
        /* <DEDUP_REMOVED lines=33> */


	//----- nvinfo : EIATTR_MERCURY_ISA_VERSION
	.align		4
.L_3683:
        /*0238*/ 	.byte	0x03, 0x5f
        /*023a*/ 	.short	0x0000


	//----- nvinfo : EIATTR_COOP_GROUP_MASK_REGIDS
	.align		4
        /*023c*/ 	.byte	0x04, 0x29
        /*023e*/ 	.short	(.L_3685 - .L_3684)


	//   ....[0]....
.L_3684:
        /*0240*/ 	.word	0xffffffff


	//   ....[1]....
        /*0244*/ 	.word	0xffffffff


	//   ....[2]....
        /*0248*/ 	.word	0xffffffff


	//   ....[3]....
        /*024c*/ 	.word	0xffffffff


	//   ....[4]....
        /*0250*/ 	.word	0xffffffff


	//   ....[5]....
        /*0254*/ 	.word	0xffffffff


	//   ....[6]....
        /*0258*/ 	.word	0xffffffff


	//   ....[7]....
        /*025c*/ 	.word	0xffffffff


	//   ....[8]....
        /*0260*/ 	.word	0xffffffff


	//   ....[9]....
        /*0264*/ 	.word	0xffffffff


	//   ....[10]....
        /*0268*/ 	.word	0xffffffff


	//   ....[11]....
        /*026c*/ 	.word	0xffffffff


	//   ....[12]....
        /*0270*/ 	.word	0xffffffff


	//   ....[13]....
        /*0274*/ 	.word	0xffffffff


	//   ....[14]....
        /*0278*/ 	.word	0xffffffff


	//   ....[15]....
        /*027c*/ 	.word	0xffffffff


	//   ....[16]....
        /*0280*/ 	.word	0xffffffff


	//   ....[17]....
        /*0284*/ 	.word	0xffffffff


	//   ....[18]....
        /*0288*/ 	.word	0xffffffff


	//   ....[19]....
        /*028c*/ 	.word	0xffffffff


	//----- nvinfo : EIATTR_COOP_GROUP_INSTR_OFFSETS
	.align		4
.L_3685:
        /*0290*/ 	.byte	0x04, 0x28
        /*0292*/ 	.short	(.L_3687 - .L_3686)


	//   ....[0]....
.L_3686:
        /*0294*/ 	.word	0x000023c0


	//   ....[1]....
        /*0298*/ 	.word	0x000023e0


	//   ....[2]....
        /*029c*/ 	.word	0x00002410


	//   ....[3]....
        /*02a0*/ 	.word	0x00002430


	//   ....[4]....
        /*02a4*/ 	.word	0x00002450


	//   ....[5]....
        /*02a8*/ 	.word	0x00002470


	//   ....[6]....
        /*02ac*/ 	.word	0x00002480


	//   ....[7]....
        /*02b0*/ 	.word	0x000024b0


	//   ....[8]....
        /*02b4*/ 	.word	0x000024c0


	//   ....[9]....
        /*02b8*/ 	.word	0x000024e0


	//   ....[10]....
        /*02bc*/ 	.word	0x00004340


	//   ....[11]....
        /*02c0*/ 	.word	0x000043c0


	//   ....[12]....
        /*02c4*/ 	.word	0x00004440


	//   ....[13]....
        /*02c8*/ 	.word	0x000044b0


	//   ....[14]....
        /*02cc*/ 	.word	0x00004530


	//   ....[15]....
        /*02d0*/ 	.word	0x000045a0


	//   ....[16]....
        /*02d4*/ 	.word	0x00004620


	//   ....[17]....
        /*02d8*/ 	.word	0x00004690


	//   ....[18]....
        /*02dc*/ 	.word	0x00004710


	//   ....[19]....
        /*02e0*/ 	.word	0x00004780


	//----- nvinfo : EIATTR_EXIT_INSTR_OFFSETS
	.align		4
.L_3687:
        /*02e4*/ 	.byte	0x04, 0x1c
        /*02e6*/ 	.short	(.L_3689 - .L_3688)


	//   ....[0]....
.L_3688:
        /*02e8*/ 	.word	0x00004230


	//   ....[1]....
        /*02ec*/ 	.word	0x000042e0


	//----- nvinfo : EIATTR_MAX_THREADS
	.align		4
.L_3689:
        /*02f0*/ 	.byte	0x04, 0x05
        /*02f2*/ 	.short	(.L_3691 - .L_3690)
.L_3690:
        /*02f4*/ 	.word	0x00000100
        /*02f8*/ 	.word	0x00000001
        /*02fc*/ 	.word	0x00000001


	//----- nvinfo : EIATTR_CRS_STACK_SIZE
	.align		4
.L_3691:
        /*0300*/ 	.byte	0x04, 0x1e
        /*0302*/ 	.short	(.L_3693 - .L_3692)
.L_3692:
        /*0304*/ 	.word	0x00000000
.L_3693:


//--------------------- .nv.info._ZN10layer_norm13ln_bwd_kernelINS_13Kernel_traitsI6__halfS2_fS2_fjLj8192ELj1ELj1ELj8ELj16ENS_18Kernel_traits_baseILj8192ES2_S2_fS2_fjLj256EEEEELb0ELb1ELb0ELb1EEEvNS_9BwdParamsE --------------------------
	.section	.nv.info._ZN10layer_norm13ln_bwd_kernelINS_13Kernel_traitsI6__halfS2_fS2_fjLj8192ELj1ELj1ELj8ELj16ENS_18Kernel_traits_baseILj8192ES2_S2_fS2_fjLj256EEEEELb0ELb1ELb0ELb1EEEvNS_9BwdParamsE,"",@"SHT_CUDA_INFO"
	.sectionflags	@""
	.align	4


	//----- nvinfo : EIATTR_CUDA_API_VERSION
	.align		4
        /*0000*/ 	.byte	0x04, 0x37
        /*0002*/ 	.short	(.L_3695 - .L_3694)
.L_3694:
        /*0004*/ 	.word	0x00000082


	//----- nvinfo : EIATTR_SW2861232_WAR
	.align		4
.L_3695:
        /*0008*/ 	.byte	0x01, 0x35
	.zero		2


	//----- nvinfo : EIATTR_PARAM_CBANK
	.align		4
        /*000c*/ 	.byte	0x04, 0x0a
        /*000e*/ 	.short	(.L_3697 - .L_3696)
	.align		4
.L_3696:
        /*0010*/ 	.word	index@(.nv.constant0._ZN10layer_norm13ln_bwd_kernelINS_13Kernel_traitsI6__halfS2_fS2_fjLj8192ELj1ELj1ELj8ELj16ENS_18Kernel_traits_baseILj8192ES2_S2_fS2_fjLj256EEEEELb0ELb1ELb0ELb1EEEvNS_9BwdParamsE)
        /*0014*/ 	.short	0x0160
        /*0016*/ 	.short	0x0128


	//----- nvinfo : EIATTR_CBANK_PARAM_SIZE
	.align		4
.L_3697:
        /*0018*/ 	.byte	0x03, 0x19
        /*001a*/ 	.short	0x0128


	//----- nvinfo : EIATTR_KPARAM_INFO
	.align		4
        /*001c*/ 	.byte	0x04, 0x17
        /*001e*/ 	.short	(.L_3699 - .L_3698)
.L_3698:
        /*0020*/ 	.word	0x00000000
        /*0024*/ 	.short	0x0000
        /*0026*/ 	.short	0x0000
        /*0028*/ 	.byte	0x00, 0xf0, 0xa1, 0x04


	//----- nvinfo : EIATTR_MAXREG_COUNT
	.align		4
.L_3699:
        /*002c*/ 	.byte	0x03, 0x1b
        /*002e*/ 	.short	0x00ff


	//----- nvinfo : EIATTR_NUM_BARRIERS
	.align		4
        /*0030*/ 	.byte	0x02, 0x4c
        /*0032*/ 	.byte	0x01
	.zero		1


	//----- nvinfo : EIATTR_ANNOTATIONS
	.align		4
        /*0034*/ 	.byte	0x04, 0x55
        /*0036*/ 	.short	(.L_3701 - .L_3700)


	//   ....[0]....
.L_3700:
        /* <DEDUP_REMOVED lines=32> */


	//----- nvinfo : EIATTR_MERCURY_ISA_VERSION
	.align		4
.L_3701:
        /*0228*/ 	.byte	0x03, 0x5f
        /*022a*/ 	.short	0x0000


	//----- nvinfo : EIATTR_COOP_GROUP_MASK_REGIDS
	.align		4
        /*022c*/ 	.byte	0x04, 0x29
        /*022e*/ 	.short	(.L_3703 - .L_3702)


	//   ....[0]....
.L_3702:
        /*0230*/ 	.word	0xffffffff


	//   ....[1]....
        /*0234*/ 	.word	0xffffffff


	//   ....[2]....
        /*0238*/ 	.word	0xffffffff


	//   ....[3]....
        /*023c*/ 	.word	0xffffffff


	//   ....[4]....
        /*0240*/ 	.word	0xffffffff


	//   ....[5]....
        /*0244*/ 	.word	0xffffffff


	//   ....[6]....
        /*0248*/ 	.word	0xffffffff


	//   ....[7]....
        /*024c*/ 	.word	0xffffffff


	//   ....[8]....
        /*0250*/ 	.word	0xffffffff


	//   ....[9]....
        /*0254*/ 	.word	0xffffffff


	//   ....[10]....
        /*0258*/ 	.word	0xffffffff


	//   ....[11]....
        /*025c*/ 	.word	0xffffffff


	//   ....[12]....
        /*0260*/ 	.word	0xffffffff


	//   ....[13]....
        /*0264*/ 	.word	0xffffffff


	//   ....[14]....
        /*0268*/ 	.word	0xffffffff


	//   ....[15]....
        /*026c*/ 	.word	0xffffffff


	//   ....[16]....
        /*0270*/ 	.word	0xffffffff


	//   ....[17]....
        /*0274*/ 	.word	0xffffffff


	//   ....[18]....
        /*0278*/ 	.word	0xffffffff


	//   ....[19]....
        /*027c*/ 	.word	0xffffffff


	//----- nvinfo : EIATTR_COOP_GROUP_INSTR_OFFSETS
	.align		4
.L_3703:
        /*0280*/ 	.byte	0x04, 0x28
        /*0282*/ 	.short	(.L_3705 - .L_3704)


	//   ....[0]....
.L_3704:
        /*0284*/ 	.word	0x00002390


	//   ....[1]....
        /*0288*/ 	.word	0x000023b0


	//   ....[2]....
        /*028c*/ 	.word	0x000023e0


	//   ....[3]....
        /*0290*/ 	.word	0x00002400


	//   ....[4]....
        /*0294*/ 	.word	0x00002420


	//   ....[5]....
        /*0298*/ 	.word	0x00002440


	//   ....[6]....
        /*029c*/ 	.word	0x00002460


	//   ....[7]....
        /*02a0*/ 	.word	0x00002480


	//   ....[8]....
        /*02a4*/ 	.word	0x00002490


	//   ....[9]....
        /*02a8*/ 	.word	0x000024b0


	//   ....[10]....
        /*02ac*/ 	.word	0x00004500


	//   ....[11]....
        /*02b0*/ 	.word	0x00004580


	//   ....[12]....
        /*02b4*/ 	.word	0x00004600


	//   ....[13]....
        /*02b8*/ 	.word	0x00004670


	//   ....[14]....
        /*02bc*/ 	.word	0x000046f0


	//   ....[15]....
        /*02c0*/ 	.word	0x00004760


	//   ....[16]....
        /*02c4*/ 	.word	0x000047e0


	//   ....[17]....
        /*02c8*/ 	.word	0x00004850


	//   ....[18]....
        /*02cc*/ 	.word	0x000048d0


	//   ....[19]....
        /*02d0*/ 	.word	0x00004940


	//----- nvinfo : EIATTR_EXIT_INSTR_OFFSETS
	.align		4
.L_3705:
        /*02d4*/ 	.byte	0x04, 0x1c
        /*02d6*/ 	.short	(.L_3707 - .L_3706)


	//   ....[0]....
.L_3706:
        /*02d8*/ 	.word	0x000044a0


	//----- nvinfo : EIATTR_MAX_THREADS
	.align		4
.L_3707:
        /*02dc*/ 	.byte	0x04, 0x05
        /*02de*/ 	.short	(.L_3709 - .L_3708)
.L_3708:
        /*02e0*/ 	.word	0x00000100
        /*02e4*/ 	.word	0x00000001
        /*02e8*/ 	.word	0x00000001


	//----- nvinfo : EIATTR_CRS_STACK_SIZE
	.align		4
.L_3709:
        /*02ec*/ 	.byte	0x04, 0x1e
        /*02ee*/ 	.short	(.L_3711 - .L_3710)
.L_3710:
        /*02f0*/ 	.word	0x00000000
.L_3711:


//--------------------- .nv.info._ZN10layer_norm13ln_bwd_kernelINS_13Kernel_traitsI6__halfS2_fS2_fjLj8192ELj1ELj1ELj8ELj16ENS_18Kernel_traits_baseILj8192ES2_S2_fS2_fjLj256EEEEELb0ELb1ELb1ELb0EEEvNS_9BwdParamsE --------------------------
	.section	.nv.info._ZN10layer_norm13ln_bwd_kernelINS_13Kernel_traitsI6__halfS2_fS2_fjLj8192ELj1ELj1ELj8ELj16ENS_18Kernel_traits_baseILj8192ES2_S2_fS2_fjLj256EEEEELb0ELb1ELb1ELb0EEEvNS_9BwdParamsE,"",@"SHT_CUDA_INFO"
	.sectionflags	@""
	.align	4


	//----- nvinfo : EIATTR_CUDA_API_VERSION
	.align		4
        /*0000*/ 	.byte	0x04, 0x37
        /*0002*/ 	.short	(.L_3713 - .L_3712)
.L_3712:
        /*0004*/ 	.word	0x00000082


	//----- nvinfo : EIATTR_SW2861232_WAR
	.align		4
.L_3713:
        /*0008*/ 	.byte	0x01, 0x35
	.zero		2


	//----- nvinfo : EIATTR_PARAM_CBANK
	.align		4
        /*000c*/ 	.byte	0x04, 0x0a
        /*000e*/ 	.short	(.L_3715 - .L_3714)
	.align		4
.L_3714:
        /*0010*/ 	.word	index@(.nv.constant0._ZN10layer_norm13ln_bwd_kernelINS_13Kernel_traitsI6__halfS2_fS2_fjLj8192ELj1ELj1ELj8ELj16ENS_18Kernel_traits_baseILj8192ES2_S2_fS2_fjLj256EEEEELb0ELb1ELb1ELb0EEEvNS_9BwdParamsE)
        /*0014*/ 	.short	0x0160
        /*0016*/ 	.short	0x0128


	//----- nvinfo : EIATTR_CBANK_PARAM_SIZE
	.align		4
.L_3715:
        /*0018*/ 	.byte	0x03, 0x19
        /*001a*/ 	.short	0x0128


	//----- nvinfo : EIATTR_KPARAM_INFO
	.align		4
        /*001c*/ 	.byte	0x04, 0x17
        /*001e*/ 	.short	(.L_3717 - .L_3716)
.L_3716:
        /*0020*/ 	.word	0x00000000
        /*0024*/ 	.short	0x0000
        /*0026*/ 	.short	0x0000
        /*0028*/ 	.byte	0x00, 0xf0, 0xa1, 0x04


	//----- nvinfo : EIATTR_MAXREG_COUNT
	.align		4
.L_3717:
        /*002c*/ 	.byte	0x03, 0x1b
        /*002e*/ 	.short	0x00ff


	//----- nvinfo : EIATTR_NUM_BARRIERS
	.align		4
        /*0030*/ 	.byte	0x02, 0x4c
        /*0032*/ 	.byte	0x01
	.zero		1


	//----- nvinfo : EIATTR_ANNOTATIONS
	.align		4
        /*0034*/ 	.byte	0x04, 0x55
        /*0036*/ 	.short	(.L_3719 - .L_3718)


	//   ....[0]....
.L_3718:
        /* <DEDUP_REMOVED lines=47> */


	//----- nvinfo : EIATTR_MERCURY_ISA_VERSION
	.align		4
.L_3719:
        /*0318*/ 	.byte	0x03, 0x5f
        /*031a*/ 	.short	0x0000


	//----- nvinfo : EIATTR_COOP_GROUP_MASK_REGIDS
	.align		4
        /*031c*/ 	.byte	0x04, 0x29
        /*031e*/ 	.short	(.L_3721 - .L_3720)


	//   ....[0]....
.L_3720:
        /*0320*/ 	.word	0xffffffff


	//   ....[1]....
        /*0324*/ 	.word	0xffffffff


	//   ....[2]....
        /*0328*/ 	.word	0xffffffff


	//   ....[3]....
        /*032c*/ 	.word	0xffffffff


	//   ....[4]....
        /*0330*/ 	.word	0xffffffff


	//   ....[5]....
        /*0334*/ 	.word	0xffffffff


	//   ....[6]....
        /*0338*/ 	.word	0xffffffff


	//   ....[7]....
        /*033c*/ 	.word	0xffffffff


	//   ....[8]....
        /*0340*/ 	.word	0xffffffff


	//   ....[9]....
        /*0344*/ 	.word	0xffffffff


	//   ....[10]....
        /*0348*/ 	.word	0xffffffff


	//   ....[11]....
        /*034c*/ 	.word	0xffffffff


	//   ....[12]....
        /*0350*/ 	.word	0xffffffff


	//   ....[13]....
        /*0354*/ 	.word	0xffffffff


	//   ....[14]....
        /*0358*/ 	.word	0xffffffff


	//   ....[15]....
        /*035c*/ 	.word	0xffffffff


	//   ....[16]....
        /*0360*/ 	.word	0xffffffff


	//   ....[17]....
        /*0364*/ 	.word	0xffffffff


	//   ....[18]....
        /*0368*/ 	.word	0xffffffff


	//   ....[19]....
        /*036c*/ 	.word	0xffffffff


	//----- nvinfo : EIATTR_COOP_GROUP_INSTR_OFFSETS
	.align		4
.L_3721:
        /*0370*/ 	.byte	0x04, 0x28
        /*0372*/ 	.short	(.L_3723 - .L_3722)


	//   ....[0]....
.L_3722:
        /*0374*/ 	.word	0x00002770


	//   ....[1]....
        /*0378*/ 	.word	0x00002790


	//   ....[2]....
        /*037c*/ 	.word	0x000027c0


	//   ....[3]....
        /*0380*/ 	.word	0x000027e0


	//   ....[4]....
        /*0384*/ 	.word	0x00002800


	//   ....[5]....
        /*0388*/ 	.word	0x00002820


	//   ....[6]....
        /*038c*/ 	.word	0x00002830


	//   ....[7]....
        /*0390*/ 	.word	0x00002860


	//   ....[8]....
        /*0394*/ 	.word	0x00002870


	//   ....[9]....
        /*0398*/ 	.word	0x00002890


	//   ....[10]....
        /*039c*/ 	.word	0x00005fd0


	//   ....[11]....
        /*03a0*/ 	.word	0x00006050


	//   ....[12]....
        /*03a4*/ 	.word	0x000060d0


	//   ....[13]....
        /*03a8*/ 	.word	0x00006140


	//   ....[14]....
        /*03ac*/ 	.word	0x000061c0


	//   ....[15]....
        /*03b0*/ 	.word	0x00006230


	//   ....[16]....
        /*03b4*/ 	.word	0x000062b0


	//   ....[17]....
        /*03b8*/ 	.word	0x00006320


	//   ....[18]....
        /*03bc*/ 	.word	0x000063a0


	//   ....[19]....
        /*03c0*/ 	.word	0x00006410


	//----- nvinfo : EIATTR_EXIT_INSTR_OFFSETS
	.align		4
.L_3723:
        /*03c4*/ 	.byte	0x04, 0x1c
        /*03c6*/ 	.short	(.L_3725 - .L_3724)


	//   ....[0]....
.L_3724:
        /*03c8*/ 	.word	0x00005ec0


	//   ....[1]....
        /*03cc*/ 	.word	0x00005f70


	//----- nvinfo : EIATTR_MAX_THREADS
	.align		4
.L_3725:
        /*03d0*/ 	.byte	0x04, 0x05
        /*03d2*/ 	.short	(.L_3727 - .L_3726)
.L_3726:
        /*03d4*/ 	.word	0x00000100
        /*03d8*/ 	.word	0x00000001
        /*03dc*/ 	.word	0x00000001


	//----- nvinfo : EIATTR_CRS_STACK_SIZE
	.align		4
.L_3727:
        /*03e0*/ 	.byte	0x04, 0x1e
        /*03e2*/ 	.short	(.L_3729 - .L_3728)
.L_3728:
        /*03e4*/ 	.word	0x00000000
.L_3729:


//--------------------- .nv.info._ZN10layer_norm13ln_bwd_kernelINS_13Kernel_traitsI6__halfS2_fS2_fjLj8192ELj1ELj1ELj8ELj16ENS_18Kernel_traits_baseILj8192ES2_S2_fS2_fjLj256EEEEELb0ELb1ELb1ELb1EEEvNS_9BwdParamsE --------------------------
	.section	.nv.info._ZN10layer_norm13ln_bwd_kernelINS_13Kernel_traitsI6__halfS2_fS2_fjLj8192ELj1ELj1ELj8ELj16ENS_18Kernel_traits_baseILj8192ES2_S2_fS2_fjLj256EEEEELb0ELb1ELb1ELb1EEEvNS_9BwdParamsE,"",@"SHT_CUDA_INFO"
	.sectionflags	@""
	.align	4


	//----- nvinfo : EIATTR_CUDA_API_VERSION
	.align		4
        /*0000*/ 	.byte	0x04, 0x37
        /*0002*/ 	.short	(.L_3731 - .L_3730)
.L_3730:
        /*0004*/ 	.word	0x00000082


	//----- nvinfo : EIATTR_SW2861232_WAR
	.align		4
.L_3731:
        /*0008*/ 	.byte	0x01, 0x35
	.zero		2


	//----- nvinfo : EIATTR_PARAM_CBANK
	.align		4
        /*000c*/ 	.byte	0x04, 0x0a
        /*000e*/ 	.short	(.L_3733 - .L_3732)
	.align		4
.L_3732:
        /*0010*/ 	.word	index@(.nv.constant0._ZN10layer_norm13ln_bwd_kernelINS_13Kernel_traitsI6__halfS2_fS2_fjLj8192ELj1ELj1ELj8ELj16ENS_18Kernel_traits_baseILj8192ES2_S2_fS2_fjLj256EEEEELb0ELb1ELb1ELb1EEEvNS_9BwdParamsE)
        /*0014*/ 	.short	0x0160
        /*0016*/ 	.short	0x0128


	//----- nvinfo : EIATTR_CBANK_PARAM_SIZE
	.align		4
.L_3733:
        /*0018*/ 	.byte	0x03, 0x19
        /*001a*/ 	.short	0x0128


	//----- nvinfo : EIATTR_KPARAM_INFO
	.align		4
        /*001c*/ 	.byte	0x04, 0x17
        /*001e*/ 	.short	(.L_3735 - .L_3734)
.L_3734:
        /*0020*/ 	.word	0x00000000
        /*0024*/ 	.short	0x0000
        /*0026*/ 	.short	0x0000
        /*0028*/ 	.byte	0x00, 0xf0, 0xa1, 0x04


	//----- nvinfo : EIATTR_MAXREG_COUNT
	.align		4
.L_3735:
        /*002c*/ 	.byte	0x03, 0x1b
        /*002e*/ 	.short	0x00ff


	//----- nvinfo : EIATTR_NUM_BARRIERS
	.align		4
        /*0030*/ 	.byte	0x02, 0x4c
        /*0032*/ 	.byte	0x01
	.zero		1


	//----- nvinfo : EIATTR_ANNOTATIONS
	.align		4
        /*0034*/ 	.byte	0x04, 0x55
        /*0036*/ 	.short	(.L_3737 - .L_3736)


	//   ....[0]....
.L_3736:
        /* <DEDUP_REMOVED lines=30> */


	//----- nvinfo : EIATTR_MERCURY_ISA_VERSION
	.align		4
.L_3737:
        /*0208*/ 	.byte	0x03, 0x5f
        /*020a*/ 	.short	0x0000


	//----- nvinfo : EIATTR_COOP_GROUP_MASK_REGIDS
	.align		4
        /*020c*/ 	.byte	0x04, 0x29
        /*020e*/ 	.short	(.L_3739 - .L_3738)


	//   ....[0]....
.L_3738:
        /*0210*/ 	.word	0xffffffff


	//   ....[1]....
        /*0214*/ 	.word	0xffffffff


	//   ....[2]....
        /*0218*/ 	.word	0xffffffff


	//   ....[3]....
        /*021c*/ 	.word	0xffffffff


	//   ....[4]....
        /*0220*/ 	.word	0xffffffff


	//   ....[5]....
        /*0224*/ 	.word	0xffffffff


	//   ....[6]....
        /*0228*/ 	.word	0xffffffff


	//   ....[7]....
        /*022c*/ 	.word	0xffffffff


	//   ....[8]....
        /*0230*/ 	.word	0xffffffff


	//   ....[9]....
        /*0234*/ 	.word	0xffffffff


	//   ....[10]....
        /*0238*/ 	.word	0xffffffff


	//   ....[11]....
        /*023c*/ 	.word	0xffffffff


	//   ....[12]....
        /*0240*/ 	.word	0xffffffff


	//   ....[13]....
        /*0244*/ 	.word	0xffffffff


	//   ....[14]....
        /*0248*/ 	.word	0xffffffff


	//   ....[15]....
        /*024c*/ 	.word	0xffffffff


	//   ....[16]....
        /*0250*/ 	.word	0xffffffff


	//   ....[17]....
        /*0254*/ 	.word	0xffffffff


	//   ....[18]....
        /*0258*/ 	.word	0xffffffff


	//   ....[19]....
        /*025c*/ 	.word	0xffffffff


	//----- nvinfo : EIATTR_COOP_GROUP_INSTR_OFFSETS
	.align		4
.L_3739:
        /*0260*/ 	.byte	0x04, 0x28
        /*0262*/ 	.short	(.L_3741 - .L_3740)


	//   ....[0]....
.L_3740:
        /*0264*/ 	.word	0x000022f0


	//   ....[1]....
        /*0268*/ 	.word	0x00002310


	//   ....[2]....
        /*026c*/ 	.word	0x00002340


	//   ....[3]....
        /*0270*/ 	.word	0x00002360


	//   ....[4]....
        /*0274*/ 	.word	0x00002380


	//   ....[5]....
        /*0278*/ 	.word	0x000023a0


	//   ....[6]....
        /*027c*/ 	.word	0x000023b0


	//   ....[7]....
        /*0280*/ 	.word	0x000023e0


	//   ....[8]....
        /*0284*/ 	.word	0x000023f0


	//   ....[9]....
        /*0288*/ 	.word	0x00002410


	//   ....[10]....
        /*028c*/ 	.word	0x00005860


	//   ....[11]....
        /*0290*/ 	.word	0x000058e0


	//   ....[12]....
        /*0294*/ 	.word	0x00005960


	//   ....[13]....
        /*0298*/ 	.word	0x000059d0


	//   ....[14]....
        /*029c*/ 	.word	0x00005a50


	//   ....[15]....
        /*02a0*/ 	.word	0x00005ac0


	//   ....[16]....
        /*02a4*/ 	.word	0x00005b40


	//   ....[17]....
        /*02a8*/ 	.word	0x00005bb0


	//   ....[18]....
        /*02ac*/ 	.word	0x00005c30


	//   ....[19]....
        /*02b0*/ 	.word	0x00005ca0


	//----- nvinfo : EIATTR_EXIT_INSTR_OFFSETS
	.align		4
.L_3741:
        /*02b4*/ 	.byte	0x04, 0x1c
        /*02b6*/ 	.short	(.L_3743 - .L_3742)


	//   ....[0]....
.L_3742:
        /*02b8*/ 	.word	0x00005800


	//----- nvinfo : EIATTR_MAX_THREADS
	.align		4
.L_3743:
        /*02bc*/ 	.byte	0x04, 0x05
        /*02be*/ 	.short	(.L_3745 - .L_3744)
.L_3744:
        /*02c0*/ 	.word	0x00000100
        /*02c4*/ 	.word	0x00000001
        /*02c8*/ 	.word	0x00000001


	//----- nvinfo : EIATTR_CRS_STACK_SIZE
	.align		4
.L_3745:
        /*02cc*/ 	.byte	0x04, 0x1e
        /*02ce*/ 	.short	(.L_3747 - .L_3746)
.L_3746:
        /*02d0*/ 	.word	0x00000000
.L_3747:


//--------------------- .nv.info._ZN10layer_norm13ln_bwd_kernelINS_13Kernel_traitsI6__halfS2_fS2_fjLj8192ELj1ELj1ELj8ELj16ENS_18Kernel_traits_baseILj8192ES2_S2_fS2_fjLj256EEEEELb1ELb0ELb0ELb0EEEvNS_9BwdParamsE --------------------------
	.section	.nv.info._ZN10layer_norm13ln_bwd_kernelINS_13Kernel_traitsI6__halfS2_fS2_fjLj8192ELj1ELj1ELj8ELj16ENS_18Kernel_traits_baseILj8192ES2_S2_fS2_fjLj256EEEEELb1ELb0ELb0ELb0EEEvNS_9BwdParamsE,"",@"SHT_CUDA_INFO"
	.sectionflags	@""
	.align	4


	//----- nvinfo : EIATTR_CUDA_API_VERSION
	.align		4
        /*0000*/ 	.byte	0x04, 0x37
        /*0002*/ 	.short	(.L_3749 - .L_3748)
.L_3748:
        /*0004*/ 	.word	0x00000082


	//----- nvinfo : EIATTR_SW2861232_WAR
	.align		4
.L_3749:
        /*0008*/ 	.byte	0x01, 0x35
	.zero		2


	//----- nvinfo : EIATTR_PARAM_CBANK
	.align		4
        /*000c*/ 	.byte	0x04, 0x0a
        /*000e*/ 	.short	(.L_3751 - .L_3750)
	.align		4
.L_3750:
        /*0010*/ 	.word	index@(.nv.constant0._ZN10layer_norm13ln_bwd_kernelINS_13Kernel_traitsI6__halfS2_fS2_fjLj8192ELj1ELj1ELj8ELj16ENS_18Kernel_traits_baseILj8192ES2_S2_fS2_fjLj256EEEEELb1ELb0ELb0ELb0EEEvNS_9BwdParamsE)
        /*0014*/ 	.short	0x0160
        /*0016*/ 	.short	0x0128


	//----- nvinfo : EIATTR_CBANK_PARAM_SIZE
	.align		4
.L_3751:
        /*0018*/ 	.byte	0x03, 0x19
        /*001a*/ 	.short	0x0128


	//----- nvinfo : EIATTR_KPARAM_INFO
	.align		4
        /*001c*/ 	.byte	0x04, 0x17
        /*001e*/ 	.short	(.L_3753 - .L_3752)
.L_3752:
        /*0020*/ 	.word	0x00000000
        /*0024*/ 	.short	0x0000
        /*0026*/ 	.short	0x0000
        /*0028*/ 	.byte	0x00, 0xf0, 0xa1, 0x04


	//----- nvinfo : EIATTR_MAXREG_COUNT
	.align		4
.L_3753:
        /*002c*/ 	.byte	0x03, 0x1b
        /*002e*/ 	.short	0x00ff


	//----- nvinfo : EIATTR_NUM_BARRIERS
	.align		4
        /*0030*/ 	.byte	0x02, 0x4c
        /*0032*/ 	.byte	0x01
	.zero		1


	//----- nvinfo : EIATTR_MERCURY_ISA_VERSION
	.align		4
        /*0034*/ 	.byte	0x03, 0x5f
        /*0036*/ 	.short	0x0000


	//----- nvinfo : EIATTR_COOP_GROUP_MASK_REGIDS
	.align		4
        /*0038*/ 	.byte	0x04, 0x29
        /*003a*/ 	.short	(.L_3755 - .L_3754)


	//   ....[0]....
.L_3754:
        /*003c*/ 	.word	0xffffffff


	//   ....[1]....
        /*0040*/ 	.word	0xffffffff


	//   ....[2]....
        /*0044*/ 	.word	0xffffffff


	//   ....[3]....
        /*0048*/ 	.word	0xffffffff


	//   ....[4]....
        /*004c*/ 	.word	0xffffffff


	//   ....[5]....
        /*0050*/ 	.word	0xffffffff


	//   ....[6]....
        /*0054*/ 	.word	0xffffffff


	//   ....[7]....
        /*0058*/ 	.word	0xffffffff


	//   ....[8]....
        /*005c*/ 	.word	0xffffffff


	//   ....[9]....
        /*0060*/ 	.word	0xffffffff


	//   ....[10]....
        /*0064*/ 	.word	0xffffffff


	//   ....[11]....
        /*0068*/ 	.word	0xffffffff


	//   ....[12]....
        /*006c*/ 	.word	0xffffffff


	//   ....[13]....
        /*0070*/ 	.word	0xffffffff


	//   ....[14]....
        /*0074*/ 	.word	0xffffffff


	//   ....[15]....
        /*0078*/ 	.word	0xffffffff


	//   ....[16]....
        /*007c*/ 	.word	0xffffffff


	//   ....[17]....
        /*0080*/ 	.word	0xffffffff


	//   ....[18]....
        /*0084*/ 	.word	0xffffffff


	//   ....[19]....
        /*0088*/ 	.word	0xffffffff


	//----- nvinfo : EIATTR_COOP_GROUP_INSTR_OFFSETS
	.align		4
.L_3755:
        /*008c*/ 	.byte	0x04, 0x28
        /*008e*/ 	.short	(.L_3757 - .L_3756)


	//   ....[0]....
.L_3756:
        /*0090*/ 	.word	0x00001cf0


	//   ....[1]....
        /*0094*/ 	.word	0x00001d10


	//   ....[2]....
        /*0098*/ 	.word	0x00001d30


	//   ....[3]....
        /*009c*/ 	.word	0x00001d50


	//   ....[4]....
        /*00a0*/ 	.word	0x00001d70


	//   ....[5]....
        /*00a4*/ 	.word	0x00001d90


	//   ....[6]....
        /*00a8*/ 	.word	0x00001db0


	//   ....[7]....
        /*00ac*/ 	.word	0x00001dd0


	//   ....[8]....
        /*00b0*/ 	.word	0x00001df0


	//   ....[9]....
        /*00b4*/ 	.word	0x00001e10


	//   ....[10]....
        /*00b8*/ 	.word	0x00003a20


	//   ....[11]....
        /*00bc*/ 	.word	0x00003aa0


	//   ....[12]....
        /*00c0*/ 	.word	0x00003b20


	//   ....[13]....
        /*00c4*/ 	.word	0x00003b90


	//   ....[14]....
        /*00c8*/ 	.word	0x00003c10


	//   ....[15]....
        /*00cc*/ 	.word	0x00003c80


	//   ....[16]....
        /*00d0*/ 	.word	0x00003d00


	//   ....[17]....
        /*00d4*/ 	.word	0x00003d70


	//   ....[18]....
        /*00d8*/ 	.word	0x00003df0


	//   ....[19]....
        /*00dc*/ 	.word	0x00003e60


	//----- nvinfo : EIATTR_EXIT_INSTR_OFFSETS
	.align		4
.L_3757:
        /*00e0*/ 	.byte	0x04, 0x1c
        /*00e2*/ 	.short	(.L_3759 - .L_3758)


	//   ....[0]....
.L_3758:
        /*00e4*/ 	.word	0x00003940


	//   ....[1]....
        /*00e8*/ 	.word	0x000039c0


	//----- nvinfo : EIATTR_MAX_THREADS
	.align		4
.L_3759:
        /*00ec*/ 	.byte	0x04, 0x05
        /*00ee*/ 	.short	(.L_3761 - .L_3760)
.L_3760:
        /*00f0*/ 	.word	0x00000100
        /*00f4*/ 	.word	0x00000001
        /*00f8*/ 	.word	0x00000001


	//----- nvinfo : EIATTR_CRS_STACK_SIZE
	.align		4
.L_3761:
        /*00fc*/ 	.byte	0x04, 0x1e
        /*00fe*/ 	.short	(.L_3763 - .L_3762)
.L_3762:
        /*0100*/ 	.word	0x00000000
.L_3763:


//--------------------- .nv.info._ZN10layer_norm13ln_bwd_kernelINS_13Kernel_traitsI6__halfS2_fS2_fjLj8192ELj1ELj1ELj8ELj16ENS_18Kernel_traits_baseILj8192ES2_S2_fS2_fjLj256EEEEELb1ELb0ELb0ELb1EEEvNS_9BwdParamsE --------------------------
	.section	.nv.info._ZN10layer_norm13ln_bwd_kernelINS_13Kernel_traitsI6__halfS2_fS2_fjLj8192ELj1ELj1ELj8ELj16ENS_18Kernel_traits_baseILj8192ES2_S2_fS2_fjLj256EEEEELb1ELb0ELb0ELb1EEEvNS_9BwdParamsE,"",@"SHT_CUDA_INFO"
	.sectionflags	@""
	.align	4


	//----- nvinfo : EIATTR_CUDA_API_VERSION
	.align		4
        /*0000*/ 	.byte	0x04, 0x37
        /*0002*/ 	.short	(.L_3765 - .L_3764)
.L_3764:
        /*0004*/ 	.word	0x00000082


	//----- nvinfo : EIATTR_SW2861232_WAR
	.align		4
.L_3765:
        /*0008*/ 	.byte	0x01, 0x35
	.zero		2


	//----- nvinfo : EIATTR_PARAM_CBANK
	.align		4
        /*000c*/ 	.byte	0x04, 0x0a
        /*000e*/ 	.short	(.L_3767 - .L_3766)
	.align		4
.L_3766:
        /*0010*/ 	.word	index@(.nv.constant0._ZN10layer_norm13ln_bwd_kernelINS_13Kernel_traitsI6__halfS2_fS2_fjLj8192ELj1ELj1ELj8ELj16ENS_18Kernel_traits_baseILj8192ES2_S2_fS2_fjLj256EEEEELb1ELb0ELb0ELb1EEEvNS_9BwdParamsE)
        /*0014*/ 	.short	0x0160
        /*0016*/ 	.short	0x0128


	//----- nvinfo : EIATTR_CBANK_PARAM_SIZE
	.align		4
.L_3767:
        /*0018*/ 	.byte	0x03, 0x19
        /*001a*/ 	.short	0x0128


	//----- nvinfo : EIATTR_KPARAM_INFO
	.align		4
        /*001c*/ 	.byte	0x04, 0x17
        /*001e*/ 	.short	(.L_3769 - .L_3768)
.L_3768:
        /*0020*/ 	.word	0x00000000
        /*0024*/ 	.short	0x0000
        /*0026*/ 	.short	0x0000
        /*0028*/ 	.byte	0x00, 0xf0, 0xa1, 0x04


	//----- nvinfo : EIATTR_MAXREG_COUNT
	.align		4
.L_3769:
        /*002c*/ 	.byte	0x03, 0x1b
        /*002e*/ 	.short	0x00ff


	//----- nvinfo : EIATTR_NUM_BARRIERS
	.align		4
        /*0030*/ 	.byte	0x02, 0x4c
        /*0032*/ 	.byte	0x01
	.zero		1


	//----- nvinfo : EIATTR_MERCURY_ISA_VERSION
	.align		4
        /*0034*/ 	.byte	0x03, 0x5f
        /*0036*/ 	.short	0x0000


	//----- nvinfo : EIATTR_COOP_GROUP_MASK_REGIDS
	.align		4
        /*0038*/ 	.byte	0x04, 0x29
        /*003a*/ 	.short	(.L_3771 - .L_3770)


	//   ....[0]....
.L_3770:
        /*003c*/ 	.word	0xffffffff


	//   ....[1]....
        /*0040*/ 	.word	0xffffffff


	//   ....[2]....
        /*0044*/ 	.word	0xffffffff


	//   ....[3]....
        /*0048*/ 	.word	0xffffffff


	//   ....[4]....
        /*004c*/ 	.word	0xffffffff


	//   ....[5]....
        /*0050*/ 	.word	0xffffffff


	//   ....[6]....
        /*0054*/ 	.word	0xffffffff


	//   ....[7]....
        /*0058*/ 	.word	0xffffffff


	//   ....[8]....
        /*005c*/ 	.word	0xffffffff


	//   ....[9]....
        /*0060*/ 	.word	0xffffffff


	//   ....[10]....
        /*0064*/ 	.word	0xffffffff


	//   ....[11]....
        /*0068*/ 	.word	0xffffffff


	//   ....[12]....
        /*006c*/ 	.word	0xffffffff


	//   ....[13]....
        /*0070*/ 	.word	0xffffffff


	//   ....[14]....
        /*0074*/ 	.word	0xffffffff


	//   ....[15]....
        /*0078*/ 	.word	0xffffffff


	//   ....[16]....
        /*007c*/ 	.word	0xffffffff


	//   ....[17]....
        /*0080*/ 	.word	0xffffffff


	//   ....[18]....
        /*0084*/ 	.word	0xffffffff


	//   ....[19]....
        /*0088*/ 	.word	0xffffffff


	//----- nvinfo : EIATTR_COOP_GROUP_INSTR_OFFSETS
	.align		4
.L_3771:
        /*008c*/ 	.byte	0x04, 0x28
        /*008e*/ 	.short	(.L_3773 - .L_3772)


	//   ....[0]....
.L_3772:
        /*0090*/ 	.word	0x00001b80


	//   ....[1]....
        /*0094*/ 	.word	0x00001ba0


	//   ....[2]....
        /*0098*/ 	.word	0x00001bc0


	//   ....[3]....
        /*009c*/ 	.word	0x00001be0


	//   ....[4]....
        /*00a0*/ 	.word	0x00001c00


	//   ....[5]....
        /*00a4*/ 	.word	0x00001c20


	//   ....[6]....
        /*00a8*/ 	.word	0x00001c40


	//   ....[7]....
        /*00ac*/ 	.word	0x00001c60


	//   ....[8]....
        /*00b0*/ 	.word	0x00001c80


	//   ....[9]....
        /*00b4*/ 	.word	0x00001ca0


	//   ....[10]....
        /*00b8*/ 	.word	0x00003940


	//   ....[11]....
        /*00bc*/ 	.word	0x000039c0


	//   ....[12]....
        /*00c0*/ 	.word	0x00003a40


	//   ....[13]....
        /*00c4*/ 	.word	0x00003ab0


	//   ....[14]....
        /*00c8*/ 	.word	0x00003b30


	//   ....[15]....
        /*00cc*/ 	.word	0x00003ba0


	//   ....[16]....
        /*00d0*/ 	.word	0x00003c20


	//   ....[17]....
        /*00d4*/ 	.word	0x00003c90


	//   ....[18]....
        /*00d8*/ 	.word	0x00003d10


	//   ....[19]....
        /*00dc*/ 	.word	0x00003d80


	//----- nvinfo : EIATTR_EXIT_INSTR_OFFSETS
	.align		4
.L_3773:
        /*00e0*/ 	.byte	0x04, 0x1c
        /*00e2*/ 	.short	(.L_3775 - .L_3774)


	//   ....[0]....
.L_3774:
        /*00e4*/ 	.word	0x000038e0


	//----- nvinfo : EIATTR_MAX_THREADS
	.align		4
.L_3775:
        /*00e8*/ 	.byte	0x04, 0x05
        /*00ea*/ 	.short	(.L_3777 - .L_3776)
.L_3776:
        /*00ec*/ 	.word	0x00000100
        /*00f0*/ 	.word	0x00000001
        /*00f4*/ 	.word	0x00000001


	//----- nvinfo : EIATTR_CRS_STACK_SIZE
	.align		4
.L_3777:
        /*00f8*/ 	.byte	0x04, 0x1e
        /*00fa*/ 	.short	(.L_3779 - .L_3778)
.L_3778:
        /*00fc*/ 	.word	0x00000000
.L_3779:


//--------------------- .nv.info._ZN10layer_norm22ln_bwd_finalize_kernelINS_22Kernel_traits_finalizeILj8192E6__halfS2_fS2_fjLb0ELj1024ELj4ENS_18Kernel_traits_baseILj8192ES2_S2_fS2_fjLj1024EEEEELb0ELb0EEEvNS_9BwdParamsE --------------------------
	.section	.nv.info._ZN10layer_norm22ln_bwd_finalize_kernelINS_22Kernel_traits_finalizeILj8192E6__halfS2_fS2_fjLb0ELj1024ELj4ENS_18Kernel_traits_baseILj8192ES2_S2_fS2_fjLj1024EEEEELb0ELb0EEEvNS_9BwdParamsE,"",@"SHT_CUDA_INFO"
	.sectionflags	@""
	.align	4


	//----- nvinfo : EIATTR_CUDA_API_VERSION
	.align		4
        /*0000*/ 	.byte	0x04, 0x37
        /*0002*/ 	.short	(.L_3781 - .L_3780)
.L_3780:
        /*0004*/ 	.word	0x00000082


	//----- nvinfo : EIATTR_SW2861232_WAR
	.align		4
.L_3781:
        /*0008*/ 	.byte	0x01, 0x35
	.zero		2


	//----- nvinfo : EIATTR_PARAM_CBANK
	.align		4
        /*000c*/ 	.byte	0x04, 0x0a
        /*000e*/ 	.short	(.L_3783 - .L_3782)
	.align		4
.L_3782:
        /*0010*/ 	.word	index@(.nv.constant0._ZN10layer_norm22ln_bwd_finalize_kernelINS_22Kernel_traits_finalizeILj8192E6__halfS2_fS2_fjLb0ELj1024ELj4ENS_18Kernel_traits_baseILj8192ES2_S2_fS2_fjLj1024EEEEELb0ELb0EEEvNS_9BwdParamsE)
        /*0014*/ 	.short	0x0160
        /*0016*/ 	.short	0x0128


	//----- nvinfo : EIATTR_CBANK_PARAM_SIZE
	.align		4
.L_3783:
        /*0018*/ 	.byte	0x03, 0x19
        /*001a*/ 	.short	0x0128


	//----- nvinfo : EIATTR_KPARAM_INFO
	.align		4
        /*001c*/ 	.byte	0x04, 0x17
        /*001e*/ 	.short	(.L_3785 - .L_3784)
.L_3784:
        /*0020*/ 	.word	0x00000000
        /*0024*/ 	.short	0x0000
        /*0026*/ 	.short	0x0000
        /*0028*/ 	.byte	0x00, 0xf0, 0xa1, 0x04


	//----- nvinfo : EIATTR_MAXREG_COUNT
	.align		4
.L_3785:
        /*002c*/ 	.byte	0x03, 0x1b
        /*002e*/ 	.short	0x0040


	//----- nvinfo : EIATTR_NUM_BARRIERS
	.align		4
        /*0030*/ 	.byte	0x02, 0x4c
        /*0032*/ 	.byte	0x01
	.zero		1


	//----- nvinfo : EIATTR_MERCURY_ISA_VERSION
	.align		4
        /*0034*/ 	.byte	0x03, 0x5f
        /*0036*/ 	.short	0x0000


	//----- nvinfo : EIATTR_COOP_GROUP_MASK_REGIDS
	.align		4
        /*0038*/ 	.byte	0x04, 0x29
        /*003a*/ 	.short	(.L_3787 - .L_3786)


	//   ....[0]....
.L_3786:
        /*003c*/ 	.word	0xffffffff


	//   ....[1]....
        /*0040*/ 	.word	0xffffffff


	//   ....[2]....
        /*0044*/ 	.word	0xffffffff


	//   ....[3]....
        /*0048*/ 	.word	0xffffffff


	//   ....[4]....
        /*004c*/ 	.word	0xffffffff


	//   ....[5]....
        /*0050*/ 	.word	0xffffffff


	//   ....[6]....
        /*0054*/ 	.word	0xffffffff


	//   ....[7]....
        /*0058*/ 	.word	0xffffffff


	//   ....[8]....
        /*005c*/ 	.word	0xffffffff


	//   ....[9]....
        /*0060*/ 	.word	0xffffffff


	//   ....[10]....
        /*0064*/ 	.word	0xffffffff


	//   ....[11]....
        /*0068*/ 	.word	0xffffffff


	//   ....[12]....
        /*006c*/ 	.word	0xffffffff


	//   ....[13]....
        /*0070*/ 	.word	0xffffffff


	//   ....[14]....
        /*0074*/ 	.word	0xffffffff


	//   ....[15]....
        /*0078*/ 	.word	0xffffffff


	//   ....[16]....
        /*007c*/ 	.word	0xffffffff


	//   ....[17]....
        /*0080*/ 	.word	0xffffffff


	//   ....[18]....
        /*0084*/ 	.word	0xffffffff


	//   ....[19]....
        /*0088*/ 	.word	0xffffffff


	//----- nvinfo : EIATTR_COOP_GROUP_INSTR_OFFSETS
	.align		4
.L_3787:
        /*008c*/ 	.byte	0x04, 0x28
        /*008e*/ 	.short	(.L_3789 - .L_3788)


	//   ....[0]....
.L_3788:
        /*0090*/ 	.word	0x00000820


	//   ....[1]....
        /*0094*/ 	.word	0x00000850


	//   ....[2]....
        /*0098*/ 	.word	0x00000860


	//   ....[3]....
        /*009c*/ 	.word	0x00000890


	//   ....[4]....
        /*00a0*/ 	.word	0x000008a0


	//   ....[5]....
        /*00a4*/ 	.word	0x000008d0


	//   ....[6]....
        /*00a8*/ 	.word	0x000008f0


	//   ....[7]....
        /*00ac*/ 	.word	0x00000900


	//   ....[8]....
        /*00b0*/ 	.word	0x00000930


	//   ....[9]....
        /*00b4*/ 	.word	0x00000940


	//   ....[10]....
        /*00b8*/ 	.word	0x00000b50


	//   ....[11]....
        /*00bc*/ 	.word	0x00000bc0


	//   ....[12]....
        /*00c0*/ 	.word	0x00000c20


	//   ....[13]....
        /*00c4*/ 	.word	0x00000c80


	//   ....[14]....
        /*00c8*/ 	.word	0x00000cf0


	//   ....[15]....
        /*00cc*/ 	.word	0x00000d60


	//   ....[16]....
        /*00d0*/ 	.word	0x00000dc0


	//   ....[17]....
        /*00d4*/ 	.word	0x00000e20


	//   ....[18]....
        /*00d8*/ 	.word	0x00000e80


	//   ....[19]....
        /*00dc*/ 	.word	0x00000ee0


	//----- nvinfo : EIATTR_EXIT_INSTR_OFFSETS
	.align		4
.L_3789:
        /*00e0*/ 	.byte	0x04, 0x1c
        /*00e2*/ 	.short	(.L_3791 - .L_3790)


	//   ....[0]....
.L_3790:
        /*00e4*/ 	.word	0x00000070


	//   ....[1]....
        /*00e8*/ 	.word	0x00000af0


	//----- nvinfo : EIATTR_MAX_THREADS
	.align		4
.L_3791:
        /*00ec*/ 	.byte	0x04, 0x05
        /*00ee*/ 	.short	(.L_3793 - .L_3792)
.L_3792:
        /*00f0*/ 	.word	0x00000400
        /*00f4*/ 	.word	0x00000001
        /*00f8*/ 	.word	0x00000001


	//----- nvinfo : EIATTR_CRS_STACK_SIZE
	.align		4
.L_3793:
        /*00fc*/ 	.byte	0x04, 0x1e
        /*00fe*/ 	.short	(.L_3795 - .L_3794)
.L_3794:
        /*0100*/ 	.word	0x00000000
.L_3795:


//--------------------- .nv.info._ZN10layer_norm13ln_bwd_kernelINS_13Kernel_traitsI6__halfS2_fS2_fjLj8192ELj1ELj1ELj8ELj16ENS_18Kernel_traits_baseILj8192ES2_S2_fS2_fjLj256EEEEELb1ELb0ELb1ELb0EEEvNS_9BwdParamsE --------------------------
	.section	.nv.info._ZN10layer_norm13ln_bwd_kernelINS_13Kernel_traitsI6__halfS2_fS2_fjLj8192ELj1ELj1ELj8ELj16ENS_18Kernel_traits_baseILj8192ES2_S2_fS2_fjLj256EEEEELb1ELb0ELb1ELb0EEEvNS_9BwdParamsE,"",@"SHT_CUDA_INFO"
	.sectionflags	@""
	.align	4


	//----- nvinfo : EIATTR_CUDA_API_VERSION
	.align		4
        /*0000*/ 	.byte	0x04, 0x37
        /*0002*/ 	.short	(.L_3797 - .L_3796)
.L_3796:
        /*0004*/ 	.word	0x00000082


	//----- nvinfo : EIATTR_SW2861232_WAR
	.align		4
.L_3797:
        /*0008*/ 	.byte	0x01, 0x35
	.zero		2


	//----- nvinfo : EIATTR_PARAM_CBANK
	.align		4
        /*000c*/ 	.byte	0x04, 0x0a
        /*000e*/ 	.short	(.L_3799 - .L_3798)
	.align		4
.L_3798:
        /*0010*/ 	.word	index@(.nv.constant0._ZN10layer_norm13ln_bwd_kernelINS_13Kernel_traitsI6__halfS2_fS2_fjLj8192ELj1ELj1ELj8ELj16ENS_18Kernel_traits_baseILj8192ES2_S2_fS2_fjLj256EEEEELb1ELb0ELb1ELb0EEEvNS_9BwdParamsE)
        /*0014*/ 	.short	0x0160
        /*0016*/ 	.short	0x0128


	//----- nvinfo : EIATTR_CBANK_PARAM_SIZE
	.align		4
.L_3799:
        /*0018*/ 	.byte	0x03, 0x19
        /*001a*/ 	.short	0x0128


	//----- nvinfo : EIATTR_KPARAM_INFO
	.align		4
        /*001c*/ 	.byte	0x04, 0x17
        /*001e*/ 	.short	(.L_3801 - .L_3800)
.L_3800:
        /*0020*/ 	.word	0x00000000
        /*0024*/ 	.short	0x0000
        /*0026*/ 	.short	0x0000
        /*0028*/ 	.byte	0x00, 0xf0, 0xa1, 0x04


	//----- nvinfo : EIATTR_MAXREG_COUNT
	.align		4
.L_3801:
        /*002c*/ 	.byte	0x03, 0x1b
        /*002e*/ 	.short	0x00ff


	//----- nvinfo : EIATTR_NUM_BARRIERS
	.align		4
        /*0030*/ 	.byte	0x02, 0x4c
        /*0032*/ 	.byte	0x01
	.zero		1


	//----- nvinfo : EIATTR_MERCURY_ISA_VERSION
	.align		4
        /*0034*/ 	.byte	0x03, 0x5f
        /*0036*/ 	.short	0x0000


	//----- nvinfo : EIATTR_COOP_GROUP_MASK_REGIDS
	.align		4
        /*0038*/ 	.byte	0x04, 0x29
        /*003a*/ 	.short	(.L_3803 - .L_3802)


	//   ....[0]....
.L_3802:
        /*003c*/ 	.word	0xffffffff


	//   ....[1]....
        /*0040*/ 	.word	0xffffffff


	//   ....[2]....
        /*0044*/ 	.word	0xffffffff


	//   ....[3]....
        /*0048*/ 	.word	0xffffffff


	//   ....[4]....
        /*004c*/ 	.word	0xffffffff


	//   ....[5]....
        /*0050*/ 	.word	0xffffffff


	//   ....[6]....
        /*0054*/ 	.word	0xffffffff


	//   ....[7]....
        /*0058*/ 	.word	0xffffffff


	//   ....[8]....
        /*005c*/ 	.word	0xffffffff


	//   ....[9]....
        /*0060*/ 	.word	0xffffffff


	//   ....[10]....
        /*0064*/ 	.word	0xffffffff


	//   ....[11]....
        /*0068*/ 	.word	0xffffffff


	//   ....[12]....
        /*006c*/ 	.word	0xffffffff


	//   ....[13]....
        /*0070*/ 	.word	0xffffffff


	//   ....[14]....
        /*0074*/ 	.word	0xffffffff


	//   ....[15]....
        /*0078*/ 	.word	0xffffffff


	//   ....[16]....
        /*007c*/ 	.word	0xffffffff


	//   ....[17]....
        /*0080*/ 	.word	0xffffffff


	//   ....[18]....
        /*0084*/ 	.word	0xffffffff


	//   ....[19]....
        /*0088*/ 	.word	0xffffffff


	//----- nvinfo : EIATTR_COOP_GROUP_INSTR_OFFSETS
	.align		4
.L_3803:
        /*008c*/ 	.byte	0x04, 0x28
        /*008e*/ 	.short	(.L_3805 - .L_3804)


	//   ....[0]....
.L_3804:
        /*0090*/ 	.word	0x00002110


	//   ....[1]....
        /*0094*/ 	.word	0x00002130


	//   ....[2]....
        /*0098*/ 	.word	0x00002150


	//   ....[3]....
        /*009c*/ 	.word	0x00002170


	//   ....[4]....
        /*00a0*/ 	.word	0x00002190


	//   ....[5]....
        /*00a4*/ 	.word	0x000021b0


	//   ....[6]....
        /*00a8*/ 	.word	0x000021d0


	//   ....[7]....
        /*00ac*/ 	.word	0x000021f0


	//   ....[8]....
        /*00b0*/ 	.word	0x00002210


	//   ....[9]....
        /*00b4*/ 	.word	0x00002230


	//   ....[10]....
        /*00b8*/ 	.word	0x00005210


	//   ....[11]....
        /*00bc*/ 	.word	0x00005290


	//   ....[12]....
        /*00c0*/ 	.word	0x00005310


	//   ....[13]....
        /*00c4*/ 	.word	0x00005380


	//   ....[14]....
        /*00c8*/ 	.word	0x00005400


	//   ....[15]....
        /*00cc*/ 	.word	0x00005470


	//   ....[16]....
        /*00d0*/ 	.word	0x000054f0


	//   ....[17]....
        /*00d4*/ 	.word	0x00005560


	//   ....[18]....
        /*00d8*/ 	.word	0x000055e0


	//   ....[19]....
        /*00dc*/ 	.word	0x00005650


	//----- nvinfo : EIATTR_EXIT_INSTR_OFFSETS
	.align		4
.L_3805:
        /*00e0*/ 	.byte	0x04, 0x1c
        /*00e2*/ 	.short	(.L_3807 - .L_3806)


	//   ....[0]....
.L_3806:
        /*00e4*/ 	.word	0x00005130


	//   ....[1]....
        /*00e8*/ 	.word	0x000051b0


	//----- nvinfo : EIATTR_MAX_THREADS
	.align		4
.L_3807:
        /*00ec*/ 	.byte	0x04, 0x05
        /*00ee*/ 	.short	(.L_3809 - .L_3808)
.L_3808:
        /*00f0*/ 	.word	0x00000100
        /*00f4*/ 	.word	0x00000001
        /*00f8*/ 	.word	0x00000001


	//----- nvinfo : EIATTR_CRS_STACK_SIZE
	.align		4
.L_3809:
        /*00fc*/ 	.byte	0x04, 0x1e
        /*00fe*/ 	.short	(.L_3811 - .L_3810)
.L_3810:
        /*0100*/ 	.word	0x00000000
.L_3811:


//--------------------- .nv.info._ZN10layer_norm22ln_bwd_finalize_kernelINS_22Kernel_traits_finalizeILj8192E6__halfS2_fS2_fjLb0ELj1024ELj4ENS_18Kernel_traits_baseILj8192ES2_S2_fS2_fjLj1024EEEEELb0ELb1EEEvNS_9BwdParamsE --------------------------
	.section	.nv.info._ZN10layer_norm22ln_bwd_finalize_kernelINS_22Kernel_traits_finalizeILj8192E6__halfS2_fS2_fjLb0ELj1024ELj4ENS_18Kernel_traits_baseILj8192ES2_S2_fS2_fjLj1024EEEEELb0ELb1EEEvNS_9BwdParamsE,"",@"SHT_CUDA_INFO"
	.sectionflags	@""
	.align	4


	//----- nvinfo : EIATTR_CUDA_API_VERSION
	.align		4
        /*0000*/ 	.byte	0x04, 0x37
        /*0002*/ 	.short	(.L_3813 - .L_3812)
.L_3812:
        /*0004*/ 	.word	0x00000082


	//----- nvinfo : EIATTR_SW2861232_WAR
	.align		4
.L_3813:
        /*0008*/ 	.byte	0x01, 0x35
	.zero		2


	//----- nvinfo : EIATTR_PARAM_CBANK
	.align		4
        /*000c*/ 	.byte	0x04, 0x0a
        /*000e*/ 	.short	(.L_3815 - .L_3814)
	.align		4
.L_3814:
        /*0010*/ 	.word	index@(.nv.constant0._ZN10layer_norm22ln_bwd_finalize_kernelINS_22Kernel_traits_finalizeILj8192E6__halfS2_fS2_fjLb0ELj1024ELj4ENS_18Kernel_traits_baseILj8192ES2_S2_fS2_fjLj1024EEEEELb0ELb1EEEvNS_9BwdParamsE)
        /*0014*/ 	.short	0x0160
        /*0016*/ 	.short	0x0128


	//----- nvinfo : EIATTR_CBANK_PARAM_SIZE
	.align		4
.L_3815:
        /*0018*/ 	.byte	0x03, 0x19
        /*001a*/ 	.short	0x0128


	//----- nvinfo : EIATTR_KPARAM_INFO
	.align		4
        /*001c*/ 	.byte	0x04, 0x17
        /*001e*/ 	.short	(.L_3817 - .L_3816)
.L_3816:
        /*0020*/ 	.word	0x00000000
        /*0024*/ 	.short	0x0000
        /*0026*/ 	.short	0x0000
        /*0028*/ 	.byte	0x00, 0xf0, 0xa1, 0x04


	//----- nvinfo : EIATTR_MAXREG_COUNT
	.align		4
.L_3817:
        /*002c*/ 	.byte	0x03, 0x1b
        /*002e*/ 	.short	0x0040


	//----- nvinfo : EIATTR_NUM_BARRIERS
	.align		4
        /*0030*/ 	.byte	0x02, 0x4c
        /*0032*/ 	.byte	0x01
	.zero		1


	//----- nvinfo : EIATTR_MERCURY_ISA_VERSION
	.align		4
        /*0034*/ 	.byte	0x03, 0x5f
        /*0036*/ 	.short	0x0000


	//----- nvinfo : EIATTR_COOP_GROUP_MASK_REGIDS
	.align		4
        /*0038*/ 	.byte	0x04, 0x29
        /*003a*/ 	.short	(.L_3819 - .L_3818)


	//   ....[0]....
.L_3818:
        /*003c*/ 	.word	0xffffffff


	//   ....[1]....
        /*0040*/ 	.word	0xffffffff


	//   ....[2]....
        /*0044*/ 	.word	0xffffffff


	//   ....[3]....
        /*0048*/ 	.word	0xffffffff


	//   ....[4]....
        /*004c*/ 	.word	0xffffffff


	//   ....[5]....
        /*0050*/ 	.word	0xffffffff


	//   ....[6]....
        /*0054*/ 	.word	0xffffffff


	//   ....[7]....
        /*0058*/ 	.word	0xffffffff


	//   ....[8]....
        /*005c*/ 	.word	0xffffffff


	//   ....[9]....
        /*0060*/ 	.word	0xffffffff


	//   ....[10]....
        /*0064*/ 	.word	0xffffffff


	//   ....[11]....
        /*0068*/ 	.word	0xffffffff


	//   ....[12]....
        /*006c*/ 	.word	0xffffffff


	//   ....[13]....
        /*0070*/ 	.word	0xffffffff


	//   ....[14]....
        /*0074*/ 	.word	0xffffffff


	//   ....[15]....
        /*0078*/ 	.word	0xffffffff


	//   ....[16]....
        /*007c*/ 	.word	0xffffffff


	//   ....[17]....
        /*0080*/ 	.word	0xffffffff


	//   ....[18]....
        /*0084*/ 	.word	0xffffffff


	//   ....[19]....
        /*0088*/ 	.word	0xffffffff


	//----- nvinfo : EIATTR_COOP_GROUP_INSTR_OFFSETS
	.align		4
.L_3819:
        /*008c*/ 	.byte	0x04, 0x28
        /*008e*/ 	.short	(.L_3821 - .L_3820)


	//   ....[0]....
.L_3820:
        /*0090*/ 	.word	0x000007f0


	//   ....[1]....
        /*0094*/ 	.word	0x00000820


	//   ....[2]....
        /*0098*/ 	.word	0x00000840


	//   ....[3]....
        /*009c*/ 	.word	0x00000850


	//   ....[4]....
        /*00a0*/ 	.word	0x00000880


	//   ....[5]....
        /*00a4*/ 	.word	0x00000890


	//   ....[6]....
        /*00a8*/ 	.word	0x000008c0


	//   ....[7]....
        /*00ac*/ 	.word	0x000008d0


	//   ....[8]....
        /*00b0*/ 	.word	0x00000900


	//   ....[9]....
        /*00b4*/ 	.word	0x00000910


	//   ....[10]....
        /*00b8*/ 	.word	0x00000b00


	//   ....[11]....
        /*00bc*/ 	.word	0x00000b80


	//   ....[12]....
        /*00c0*/ 	.word	0x00000be0


	//   ....[13]....
        /*00c4*/ 	.word	0x00000c40


	//   ....[14]....
        /*00c8*/ 	.word	0x00000cb0


	//   ....[15]....
        /*00cc*/ 	.word	0x00000d20


	//   ....[16]....
        /*00d0*/ 	.word	0x00000d80


	//   ....[17]....
        /*00d4*/ 	.word	0x00000de0


	//   ....[18]....
        /*00d8*/ 	.word	0x00000e40


	//   ....[19]....
        /*00dc*/ 	.word	0x00000ea0


	//----- nvinfo : EIATTR_EXIT_INSTR_OFFSETS
	.align		4
.L_3821:
        /*00e0*/ 	.byte	0x04, 0x1c
        /*00e2*/ 	.short	(.L_3823 - .L_3822)


	//   ....[0]....
.L_3822:
        /*00e4*/ 	.word	0x00000070


	//   ....[1]....
        /*00e8*/ 	.word	0x00000aa0


	//----- nvinfo : EIATTR_MAX_THREADS
	.align		4
.L_3823:
        /*00ec*/ 	.byte	0x04, 0x05
        /*00ee*/ 	.short	(.L_3825 - .L_3824)
.L_3824:
        /*00f0*/ 	.word	0x00000400
        /*00f4*/ 	.word	0x00000001
        /*00f8*/ 	.word	0x00000001


	//----- nvinfo : EIATTR_CRS_STACK_SIZE
	.align		4
.L_3825:
        /*00fc*/ 	.byte	0x04, 0x1e
        /*00fe*/ 	.short	(.L_3827 - .L_3826)
.L_3826:
        /*0100*/ 	.word	0x00000000
.L_3827:


//--------------------- .nv.info._ZN10layer_norm13ln_bwd_kernelINS_13Kernel_traitsI6__halfS2_fS2_fjLj8192ELj1ELj1ELj8ELj16ENS_18Kernel_traits_baseILj8192ES2_S2_fS2_fjLj256EEEEELb1ELb0ELb1ELb1EEEvNS_9BwdParamsE --------------------------
	.section	.nv.info._ZN10layer_norm13ln_bwd_kernelINS_13Kernel_traitsI6__halfS2_fS2_fjLj8192ELj1ELj1ELj8ELj16ENS_18Kernel_traits_baseILj8192ES2_S2_fS2_fjLj256EEEEELb1ELb0ELb1ELb1EEEvNS_9BwdParamsE,"",@"SHT_CUDA_INFO"
	.sectionflags	@""
	.align	4


	//----- nvinfo : EIATTR_CUDA_API_VERSION
	.align		4
        /*0000*/ 	.byte	0x04, 0x37
        /*0002*/ 	.short	(.L_3829 - .L_3828)
.L_3828:
        /*0004*/ 	.word	0x00000082


	//----- nvinfo : EIATTR_SW2861232_WAR
	.align		4
.L_3829:
        /*0008*/ 	.byte	0x01, 0x35
	.zero		2


	//----- nvinfo : EIATTR_PARAM_CBANK
	.align		4
        /*000c*/ 	.byte	0x04, 0x0a
        /*000e*/ 	.short	(.L_3831 - .L_3830)
	.align		4
.L_3830:
        /*0010*/ 	.word	index@(.nv.constant0._ZN10layer_norm13ln_bwd_kernelINS_13Kernel_traitsI6__halfS2_fS2_fjLj8192ELj1ELj1ELj8ELj16ENS_18Kernel_traits_baseILj8192ES2_S2_fS2_fjLj256EEEEELb1ELb0ELb1ELb1EEEvNS_9BwdParamsE)
        /*0014*/ 	.short	0x0160
        /*0016*/ 	.short	0x0128


	//----- nvinfo : EIATTR_CBANK_PARAM_SIZE
	.align		4
.L_3831:
        /*0018*/ 	.byte	0x03, 0x19
        /*001a*/ 	.short	0x0128


	//----- nvinfo : EIATTR_KPARAM_INFO
	.align		4
        /*001c*/ 	.byte	0x04, 0x17
        /*001e*/ 	.short	(.L_3833 - .L_3832)
.L_3832:
        /*0020*/ 	.word	0x00000000
        /*0024*/ 	.short	0x0000
        /*0026*/ 	.short	0x0000
        /*0028*/ 	.byte	0x00, 0xf0, 0xa1, 0x04


	//----- nvinfo : EIATTR_MAXREG_COUNT
	.align		4
.L_3833:
        /*002c*/ 	.byte	0x03, 0x1b
        /*002e*/ 	.short	0x00ff


	//----- nvinfo : EIATTR_NUM_BARRIERS
	.align		4
        /*0030*/ 	.byte	0x02, 0x4c
        /*0032*/ 	.byte	0x01
	.zero		1


	//----- nvinfo : EIATTR_MERCURY_ISA_VERSION
	.align		4
        /*0034*/ 	.byte	0x03, 0x5f
        /*0036*/ 	.short	0x0000


	//----- nvinfo : EIATTR_COOP_GROUP_MASK_REGIDS
	.align		4
        /*0038*/ 	.byte	0x04, 0x29
        /*003a*/ 	.short	(.L_3835 - .L_3834)


	//   ....[0]....
.L_3834:
        /*003c*/ 	.word	0xffffffff


	//   ....[1]....
        /*0040*/ 	.word	0xffffffff


	//   ....[2]....
        /*0044*/ 	.word	0xffffffff


	//   ....[3]....
        /*0048*/ 	.word	0xffffffff


	//   ....[4]....
        /*004c*/ 	.word	0xffffffff


	//   ....[5]....
        /*0050*/ 	.word	0xffffffff


	//   ....[6]....
        /*0054*/ 	.word	0xffffffff


	//   ....[7]....
        /*0058*/ 	.word	0xffffffff


	//   ....[8]....
        /*005c*/ 	.word	0xffffffff


	//   ....[9]....
        /*0060*/ 	.word	0xffffffff


	//   ....[10]....
        /*0064*/ 	.word	0xffffffff


	//   ....[11]....
        /*0068*/ 	.word	0xffffffff


	//   ....[12]....
        /*006c*/ 	.word	0xffffffff


	//   ....[13]....
        /*0070*/ 	.word	0xffffffff


	//   ....[14]....
        /*0074*/ 	.word	0xffffffff


	//   ....[15]....
        /*0078*/ 	.word	0xffffffff


	//   ....[16]....
        /*007c*/ 	.word	0xffffffff


	//   ....[17]....
        /*0080*/ 	.word	0xffffffff


	//   ....[18]....
        /*0084*/ 	.word	0xffffffff


	//   ....[19]....
        /*0088*/ 	.word	0xffffffff


	//----- nvinfo : EIATTR_COOP_GROUP_INSTR_OFFSETS
	.align		4
.L_3835:
        /*008c*/ 	.byte	0x04, 0x28
        /*008e*/ 	.short	(.L_3837 - .L_3836)


	//   ....[0]....
.L_3836:
        /*0090*/ 	.word	0x00001f70


	//   ....[1]....
        /*0094*/ 	.word	0x00001f90


	//   ....[2]....
        /*0098*/ 	.word	0x00001fb0


	//   ....[3]....
        /*009c*/ 	.word	0x00001fd0


	//   ....[4]....
        /*00a0*/ 	.word	0x00001ff0


	//   ....[5]....
        /*00a4*/ 	.word	0x00002010


	//   ....[6]....
        /*00a8*/ 	.word	0x00002030


	//   ....[7]....
        /*00ac*/ 	.word	0x00002050


	//   ....[8]....
        /*00b0*/ 	.word	0x00002070


	//   ....[9]....
        /*00b4*/ 	.word	0x00002090


	//   ....[10]....
        /*00b8*/ 	.word	0x00004d80


	//   ....[11]....
        /*00bc*/ 	.word	0x00004e00


	//   ....[12]....
        /*00c0*/ 	.word	0x00004e80


	//   ....[13]....
        /*00c4*/ 	.word	0x00004ef0


	//   ....[14]....
        /*00c8*/ 	.word	0x00004f70


	//   ....[15]....
        /*00cc*/ 	.word	0x00004fe0


	//   ....[16]....
        /*00d0*/ 	.word	0x00005060


	//   ....[17]....
        /*00d4*/ 	.word	0x000050d0


	//   ....[18]....
        /*00d8*/ 	.word	0x00005150


	//   ....[19]....
        /*00dc*/ 	.word	0x000051c0


	//----- nvinfo : EIATTR_EXIT_INSTR_OFFSETS
	.align		4
.L_3837:
        /*00e0*/ 	.byte	0x04, 0x1c
        /*00e2*/ 	.short	(.L_3839 - .L_3838)


	//   ....[0]....
.L_3838:
        /*00e4*/ 	.word	0x00004d20


	//----- nvinfo : EIATTR_MAX_THREADS
	.align		4
.L_3839:
        /*00e8*/ 	.byte	0x04, 0x05
        /*00ea*/ 	.short	(.L_3841 - .L_3840)
.L_3840:
        /*00ec*/ 	.word	0x00000100
        /*00f0*/ 	.word	0x00000001
        /*00f4*/ 	.word	0x00000001


	//----- nvinfo : EIATTR_CRS_STACK_SIZE
	.align		4
.L_3841:
        /*00f8*/ 	.byte	0x04, 0x1e
        /*00fa*/ 	.short	(.L_3843 - .L_3842)
.L_3842:
        /*00fc*/ 	.word	0x00000000
.L_3843:


//--------------------- .nv.info._ZN10layer_norm13ln_bwd_kernelINS_13Kernel_traitsI6__halfS2_fS2_fjLj8192ELj1ELj1ELj8ELj16ENS_18Kernel_traits_baseILj8192ES2_S2_fS2_fjLj256EEEEELb1ELb1ELb0ELb0EEEvNS_9BwdParamsE --------------------------
	.section	.nv.info._ZN10layer_norm13ln_bwd_kernelINS_13Kernel_traitsI6__halfS2_fS2_fjLj8192ELj1ELj1ELj8ELj16ENS_18Kernel_traits_baseILj8192ES2_S2_fS2_fjLj256EEEEELb1ELb1ELb0ELb0EEEvNS_9BwdParamsE,"",@"SHT_CUDA_INFO"
	.sectionflags	@""
	.align	4


	//----- nvinfo : EIATTR_CUDA_API_VERSION
	.align		4
        /*0000*/ 	.byte	0x04, 0x37
        /*0002*/ 	.short	(.L_3845 - .L_3844)
.L_3844:
        /*0004*/ 	.word	0x00000082


	//----- nvinfo : EIATTR_SW2861232_WAR
	.align		4
.L_3845:
        /*0008*/ 	.byte	0x01, 0x35
	.zero		2


	//----- nvinfo : EIATTR_PARAM_CBANK
	.align		4
        /*000c*/ 	.byte	0x04, 0x0a
        /*000e*/ 	.short	(.L_3847 - .L_3846)
	.align		4
.L_3846:
        /*0010*/ 	.word	index@(.nv.constant0._ZN10layer_norm13ln_bwd_kernelINS_13Kernel_traitsI6__halfS2_fS2_fjLj8192ELj1ELj1ELj8ELj16ENS_18Kernel_traits_baseILj8192ES2_S2_fS2_fjLj256EEEEELb1ELb1ELb0ELb0EEEvNS_9BwdParamsE)
        /*0014*/ 	.short	0x0160
        /*0016*/ 	.short	0x0128


	//----- nvinfo : EIATTR_CBANK_PARAM_SIZE
	.align		4
.L_3847:
        /*0018*/ 	.byte	0x03, 0x19
        /*001a*/ 	.short	0x0128


	//----- nvinfo : EIATTR_KPARAM_INFO
	.align		4
        /*001c*/ 	.byte	0x04, 0x17
        /*001e*/ 	.short	(.L_3849 - .L_3848)
.L_3848:
        /*0020*/ 	.word	0x00000000
        /*0024*/ 	.short	0x0000
        /*0026*/ 	.short	0x0000
        /*0028*/ 	.byte	0x00, 0xf0, 0xa1, 0x04


	//----- nvinfo : EIATTR_MAXREG_COUNT
	.align		4
.L_3849:
        /*002c*/ 	.byte	0x03, 0x1b
        /*002e*/ 	.short	0x00ff


	//----- nvinfo : EIATTR_NUM_BARRIERS
	.align		4
        /*0030*/ 	.byte	0x02, 0x4c
        /*0032*/ 	.byte	0x01
	.zero		1


	//----- nvinfo : EIATTR_ANNOTATIONS
	.align		4
        /*0034*/ 	.byte	0x04, 0x55
        /*0036*/ 	.short	(.L_3851 - .L_3850)


	//   ....[0]....
.L_3850:
        /* <DEDUP_REMOVED lines=40> */


	//----- nvinfo : EIATTR_MERCURY_ISA_VERSION
	.align		4
.L_3851:
        /*02a8*/ 	.byte	0x03, 0x5f
        /*02aa*/ 	.short	0x0000


	//----- nvinfo : EIATTR_COOP_GROUP_MASK_REGIDS
	.align		4
        /*02ac*/ 	.byte	0x04, 0x29
        /*02ae*/ 	.short	(.L_3853 - .L_3852)


	//   ....[0]....
.L_3852:
        /*02b0*/ 	.word	0xffffffff


	//   ....[1]....
        /*02b4*/ 	.word	0xffffffff


	//   ....[2]....
        /*02b8*/ 	.word	0xffffffff


	//   ....[3]....
        /*02bc*/ 	.word	0xffffffff


	//   ....[4]....
        /*02c0*/ 	.word	0xffffffff


	//   ....[5]....
        /*02c4*/ 	.word	0xffffffff


	//   ....[6]....
        /*02c8*/ 	.word	0xffffffff


	//   ....[7]....
        /*02cc*/ 	.word	0xffffffff


	//   ....[8]....
        /*02d0*/ 	.word	0xffffffff


	//   ....[9]....
        /*02d4*/ 	.word	0xffffffff


	//   ....[10]....
        /*02d8*/ 	.word	0xffffffff


	//   ....[11]....
        /*02dc*/ 	.word	0xffffffff


	//   ....[12]....
        /*02e0*/ 	.word	0xffffffff


	//   ....[13]....
        /*02e4*/ 	.word	0xffffffff


	//   ....[14]....
        /*02e8*/ 	.word	0xffffffff


	//   ....[15]....
        /*02ec*/ 	.word	0xffffffff


	//   ....[16]....
        /*02f0*/ 	.word	0xffffffff


	//   ....[17]....
        /*02f4*/ 	.word	0xffffffff


	//   ....[18]....
        /*02f8*/ 	.word	0xffffffff


	//   ....[19]....
        /*02fc*/ 	.word	0xffffffff


	//----- nvinfo : EIATTR_COOP_GROUP_INSTR_OFFSETS
	.align		4
.L_3853:
        /*0300*/ 	.byte	0x04, 0x28
        /*0302*/ 	.short	(.L_3855 - .L_3854)


	//   ....[0]....
.L_3854:
        /*0304*/ 	.word	0x000024f0


	//   ....[1]....
        /*0308*/ 	.word	0x00002510


	//   ....[2]....
        /*030c*/ 	.word	0x00002540


	//   ....[3]....
        /*0310*/ 	.word	0x00002560


	//   ....[4]....
        /*0314*/ 	.word	0x00002580


	//   ....[5]....
        /*0318*/ 	.word	0x000025a0


	//   ....[6]....
        /*031c*/ 	.word	0x000025b0


	//   ....[7]....
        /*0320*/ 	.word	0x000025e0


	//   ....[8]....
        /*0324*/ 	.word	0x000025f0


	//   ....[9]....
        /*0328*/ 	.word	0x00002610


	//   ....[10]....
        /*032c*/ 	.word	0x00004fd0


	//   ....[11]....
        /*0330*/ 	.word	0x00005050


	//   ....[12]....
        /*0334*/ 	.word	0x000050d0


	//   ....[13]....
        /*0338*/ 	.word	0x00005140


	//   ....[14]....
        /*033c*/ 	.word	0x000051c0


	//   ....[15]....
        /*0340*/ 	.word	0x00005230


	//   ....[16]....
        /*0344*/ 	.word	0x000052b0


	//   ....[17]....
        /*0348*/ 	.word	0x00005320


	//   ....[18]....
        /*034c*/ 	.word	0x000053a0


	//   ....[19]....
        /*0350*/ 	.word	0x00005410


	//----- nvinfo : EIATTR_EXIT_INSTR_OFFSETS
	.align		4
.L_3855:
        /*0354*/ 	.byte	0x04, 0x1c
        /*0356*/ 	.short	(.L_3857 - .L_3856)


	//   ....[0]....
.L_3856:
        /*0358*/ 	.word	0x00004ec0


	//   ....[1]....
        /*035c*/ 	.word	0x00004f70


	//----- nvinfo : EIATTR_MAX_THREADS
	.align		4
.L_3857:
        /*0360*/ 	.byte	0x04, 0x05
        /*0362*/ 	.short	(.L_3859 - .L_3858)
.L_3858:
        /*0364*/ 	.word	0x00000100
        /*0368*/ 	.word	0x00000001
        /*036c*/ 	.word	0x00000001


	//----- nvinfo : EIATTR_CRS_STACK_SIZE
	.align		4
.L_3859:
        /*0370*/ 	.byte	0x04, 0x1e
        /*0372*/ 	.short	(.L_3861 - .L_3860)
.L_3860:
        /*0374*/ 	.word	0x00000000
.L_3861:


//--------------------- .nv.info._ZN10layer_norm13ln_bwd_kernelINS_13Kernel_traitsI6__halfS2_fS2_fjLj8192ELj1ELj1ELj8ELj16ENS_18Kernel_traits_baseILj8192ES2_S2_fS2_fjLj256EEEEELb1ELb1ELb0ELb1EEEvNS_9BwdParamsE --------------------------
	.section	.nv.info._ZN10layer_norm13ln_bwd_kernelINS_13Kernel_traitsI6__halfS2_fS2_fjLj8192ELj1ELj1ELj8ELj16ENS_18Kernel_traits_baseILj8192ES2_S2_fS2_fjLj256EEEEELb1ELb1ELb0ELb1EEEvNS_9BwdParamsE,"",@"SHT_CUDA_INFO"
	.sectionflags	@""
	.align	4


	//----- nvinfo : EIATTR_CUDA_API_VERSION
	.align		4
        /*0000*/ 	.byte	0x04, 0x37
        /*0002*/ 	.short	(.L_3863 - .L_3862)
.L_3862:
        /*0004*/ 	.word	0x00000082


	//----- nvinfo : EIATTR_SW2861232_WAR
	.align		4
.L_3863:
        /*0008*/ 	.byte	0x01, 0x35
	.zero		2


	//----- nvinfo : EIATTR_PARAM_CBANK
	.align		4
        /*000c*/ 	.byte	0x04, 0x0a
        /*000e*/ 	.short	(.L_3865 - .L_3864)
	.align		4
.L_3864:
        /*0010*/ 	.word	index@(.nv.constant0._ZN10layer_norm13ln_bwd_kernelINS_13Kernel_traitsI6__halfS2_fS2_fjLj8192ELj1ELj1ELj8ELj16ENS_18Kernel_traits_baseILj8192ES2_S2_fS2_fjLj256EEEEELb1ELb1ELb0ELb1EEEvNS_9BwdParamsE)
        /*0014*/ 	.short	0x0160
        /*0016*/ 	.short	0x0128


	//----- nvinfo : EIATTR_CBANK_PARAM_SIZE
	.align		4
.L_3865:
        /*0018*/ 	.byte	0x03, 0x19
        /*001a*/ 	.short	0x0128


	//----- nvinfo : EIATTR_KPARAM_INFO
	.align		4
        /*001c*/ 	.byte	0x04, 0x17
        /*001e*/ 	.short	(.L_3867 - .L_3866)
.L_3866:
        /*0020*/ 	.word	0x00000000
        /*0024*/ 	.short	0x0000
        /*0026*/ 	.short	0x0000
        /*0028*/ 	.byte	0x00, 0xf0, 0xa1, 0x04


	//----- nvinfo : EIATTR_MAXREG_COUNT
	.align		4
.L_3867:
        /*002c*/ 	.byte	0x03, 0x1b
        /*002e*/ 	.short	0x00ff


	//----- nvinfo : EIATTR_NUM_BARRIERS
	.align		4
        /*0030*/ 	.byte	0x02, 0x4c
        /*0032*/ 	.byte	0x01
	.zero		1


	//----- nvinfo : EIATTR_ANNOTATIONS
	.align		4
        /*0034*/ 	.byte	0x04, 0x55
        /*0036*/ 	.short	(.L_3869 - .L_3868)


	//   ....[0]....
.L_3868:
        /* <DEDUP_REMOVED lines=24> */


	//----- nvinfo : EIATTR_MERCURY_ISA_VERSION
	.align		4
.L_3869:
        /*01a8*/ 	.byte	0x03, 0x5f
        /*01aa*/ 	.short	0x0000


	//----- nvinfo : EIATTR_COOP_GROUP_MASK_REGIDS
	.align		4
        /*01ac*/ 	.byte	0x04, 0x29
        /*01ae*/ 	.short	(.L_3871 - .L_3870)


	//   ....[0]....
.L_3870:
        /*01b0*/ 	.word	0xffffffff


	//   ....[1]....
        /*01b4*/ 	.word	0xffffffff


	//   ....[2]....
        /*01b8*/ 	.word	0xffffffff


	//   ....[3]....
        /*01bc*/ 	.word	0xffffffff


	//   ....[4]....
        /*01c0*/ 	.word	0xffffffff


	//   ....[5]....
        /*01c4*/ 	.word	0xffffffff


	//   ....[6]....
        /*01c8*/ 	.word	0xffffffff


	//   ....[7]....
        /*01cc*/ 	.word	0xffffffff


	//   ....[8]....
        /*01d0*/ 	.word	0xffffffff


	//   ....[9]....
        /*01d4*/ 	.word	0xffffffff


	//   ....[10]....
        /*01d8*/ 	.word	0xffffffff


	//   ....[11]....
        /*01dc*/ 	.word	0xffffffff


	//   ....[12]....
        /*01e0*/ 	.word	0xffffffff


	//   ....[13]....
        /*01e4*/ 	.word	0xffffffff


	//   ....[14]....
        /*01e8*/ 	.word	0xffffffff


	//   ....[15]....
        /*01ec*/ 	.word	0xffffffff


	//   ....[16]....
        /*01f0*/ 	.word	0xffffffff


	//   ....[17]....
        /*01f4*/ 	.word	0xffffffff


	//   ....[18]....
        /*01f8*/ 	.word	0xffffffff


	//   ....[19]....
        /*01fc*/ 	.word	0xffffffff


	//----- nvinfo : EIATTR_COOP_GROUP_INSTR_OFFSETS
	.align		4
.L_3871:
        /*0200*/ 	.byte	0x04, 0x28
        /*0202*/ 	.short	(.L_3873 - .L_3872)


	//   ....[0]....
.L_3872:
        /*0204*/ 	.word	0x00002170


	//   ....[1]....
        /*0208*/ 	.word	0x00002190


	//   ....[2]....
        /*020c*/ 	.word	0x000021c0


	//   ....[3]....
        /*0210*/ 	.word	0x000021e0


	//   ....[4]....
        /*0214*/ 	.word	0x00002200


	//   ....[5]....
        /*0218*/ 	.word	0x00002220


	//   ....[6]....
        /*021c*/ 	.word	0x00002240


	//   ....[7]....
        /*0220*/ 	.word	0x00002260


	//   ....[8]....
        /*0224*/ 	.word	0x00002270


	//   ....[9]....
        /*0228*/ 	.word	0x00002290


	//   ....[10]....
        /*022c*/ 	.word	0x00004e90


	//   ....[11]....
        /*0230*/ 	.word	0x00004f10


	//   ....[12]....
        /*0234*/ 	.word	0x00004f90


	//   ....[13]....
        /*0238*/ 	.word	0x00005000


	//   ....[14]....
        /*023c*/ 	.word	0x00005080


	//   ....[15]....
        /*0240*/ 	.word	0x000050f0


	//   ....[16]....
        /*0244*/ 	.word	0x00005170


	//   ....[17]....
        /*0248*/ 	.word	0x000051e0


	//   ....[18]....
        /*024c*/ 	.word	0x00005260


	//   ....[19]....
        /*0250*/ 	.word	0x000052d0


	//----- nvinfo : EIATTR_EXIT_INSTR_OFFSETS
	.align		4
.L_3873:
        /*0254*/ 	.byte	0x04, 0x1c
        /*0256*/ 	.short	(.L_3875 - .L_3874)


	//   ....[0]....
.L_3874:
        /*0258*/ 	.word	0x00004e30


	//----- nvinfo : EIATTR_MAX_THREADS
	.align		4
.L_3875:
        /*025c*/ 	.byte	0x04, 0x05
        /*025e*/ 	.short	(.L_3877 - .L_3876)
.L_3876:
        /*0260*/ 	.word	0x00000100
        /*0264*/ 	.word	0x00000001
        /*0268*/ 	.word	0x00000001


	//----- nvinfo : EIATTR_CRS_STACK_SIZE
	.align		4
.L_3877:
        /*026c*/ 	.byte	0x04, 0x1e
        /*026e*/ 	.short	(.L_3879 - .L_3878)
.L_3878:
        /*0270*/ 	.word	0x00000000
.L_3879:


//--------------------- .nv.info._ZN10layer_norm22ln_bwd_finalize_kernelINS_22Kernel_traits_finalizeILj8192E6__halfS2_fS2_fjLb1ELj1024ELj4ENS_18Kernel_traits_baseILj8192ES2_S2_fS2_fjLj1024EEEEELb1ELb0EEEvNS_9BwdParamsE --------------------------
	.section	.nv.info._ZN10layer_norm22ln_bwd_finalize_kernelINS_22Kernel_traits_finalizeILj8192E6__halfS2_fS2_fjLb1ELj1024ELj4ENS_18Kernel_traits_baseILj8192ES2_S2_fS2_fjLj1024EEEEELb1ELb0EEEvNS_9BwdParamsE,"",@"SHT_CUDA_INFO"
	.sectionflags	@""
	.align	4


	//----- nvinfo : EIATTR_CUDA_API_VERSION
	.align		4
        /*0000*/ 	.byte	0x04, 0x37
        /*0002*/ 	.short	(.L_3881 - .L_3880)
.L_3880:
        /*0004*/ 	.word	0x00000082


	//----- nvinfo : EIATTR_SW2861232_WAR
	.align		4
.L_3881:
        /*0008*/ 	.byte	0x01, 0x35
	.zero		2


	//----- nvinfo : EIATTR_PARAM_CBANK
	.align		4
        /*000c*/ 	.byte	0x04, 0x0a
        /*000e*/ 	.short	(.L_3883 - .L_3882)
	.align		4
.L_3882:
        /*0010*/ 	.word	index@(.nv.constant0._ZN10layer_norm22ln_bwd_finalize_kernelINS_22Kernel_traits_finalizeILj8192E6__halfS2_fS2_fjLb1ELj1024ELj4ENS_18Kernel_traits_baseILj8192ES2_S2_fS2_fjLj1024EEEEELb1ELb0EEEvNS_9BwdParamsE)
        /*0014*/ 	.short	0x0160
        /*0016*/ 	.short	0x0128


	//----- nvinfo : EIATTR_CBANK_PARAM_SIZE
	.align		4
.L_3883:
        /*0018*/ 	.byte	0x03, 0x19
        /*001a*/ 	.short	0x0128


	//----- nvinfo : EIATTR_KPARAM_INFO
	.align		4
        /*001c*/ 	.byte	0x04, 0x17
        /*001e*/ 	.short	(.L_3885 - .L_3884)
.L_3884:
        /*0020*/ 	.word	0x00000000
        /*0024*/ 	.short	0x0000
        /*0026*/ 	.short	0x0000
        /*0028*/ 	.byte	0x00, 0xf0, 0xa1, 0x04


	//----- nvinfo : EIATTR_MAXREG_COUNT
	.align		4
.L_3885:
        /*002c*/ 	.byte	0x03, 0x1b
        /*002e*/ 	.short	0x0040


	//----- nvinfo : EIATTR_NUM_BARRIERS
	.align		4
        /*0030*/ 	.byte	0x02, 0x4c
        /*0032*/ 	.byte	0x01
	.zero		1


	//----- nvinfo : EIATTR_MERCURY_ISA_VERSION
	.align		4
        /*0034*/ 	.byte	0x03, 0x5f
        /*0036*/ 	.short	0x0000


	//----- nvinfo : EIATTR_COOP_GROUP_MASK_REGIDS
	.align		4
        /*0038*/ 	.byte	0x04, 0x29
        /*003a*/ 	.short	(.L_3887 - .L_3886)


	//   ....[0]....
.L_3886:
        /*003c*/ 	.word	0xffffffff


	//   ....[1]....
        /*0040*/ 	.word	0xffffffff


	//   ....[2]....
        /*0044*/ 	.word	0xffffffff


	//   ....[3]....
        /*0048*/ 	.word	0xffffffff


	//   ....[4]....
        /*004c*/ 	.word	0xffffffff


	//   ....[5]....
        /*0050*/ 	.word	0xffffffff


	//   ....[6]....
        /*0054*/ 	.word	0xffffffff


	//   ....[7]....
        /*0058*/ 	.word	0xffffffff


	//   ....[8]....
        /*005c*/ 	.word	0xffffffff


	//   ....[9]....
        /*0060*/ 	.word	0xffffffff


	//   ....[10]....
        /*0064*/ 	.word	0xffffffff


	//   ....[11]....
        /*0068*/ 	.word	0xffffffff


	//   ....[12]....
        /*006c*/ 	.word	0xffffffff


	//   ....[13]....
        /*0070*/ 	.word	0xffffffff


	//   ....[14]....
        /*0074*/ 	.word	0xffffffff


	//   ....[15]....
        /*0078*/ 	.word	0xffffffff


	//   ....[16]....
        /*007c*/ 	.word	0xffffffff


	//   ....[17]....
        /*0080*/ 	.word	0xffffffff


	//   ....[18]....
        /*0084*/ 	.word	0xffffffff


	//   ....[19]....
        /*0088*/ 	.word	0xffffffff


	//   ....[20]....
        /*008c*/ 	.word	0xffffffff


	//   ....[21]....
        /*0090*/ 	.word	0xffffffff


	//   ....[22]....
        /*0094*/ 	.word	0xffffffff


	//   ....[23]....
        /*0098*/ 	.word	0xffffffff


	//   ....[24]....
        /*009c*/ 	.word	0xffffffff


	//   ....[25]....
        /*00a0*/ 	.word	0xffffffff


	//   ....[26]....
        /*00a4*/ 	.word	0xffffffff


	//   ....[27]....
        /*00a8*/ 	.word	0xffffffff


	//   ....[28]....
        /*00ac*/ 	.word	0xffffffff


	//   ....[29]....
        /*00b0*/ 	.word	0xffffffff


	//----- nvinfo : EIATTR_COOP_GROUP_INSTR_OFFSETS
	.align		4
.L_3887:
        /*00b4*/ 	.byte	0x04, 0x28
        /*00b6*/ 	.short	(.L_3889 - .L_3888)


	//   ....[0]....
.L_3888:
        /*00b8*/ 	.word	0x000009d0


	//   ....[1]....
        /*00bc*/ 	.word	0x00000a00


	//   ....[2]....
        /*00c0*/ 	.word	0x00000a10


	//   ....[3]....
        /*00c4*/ 	.word	0x00000a30


	//   ....[4]....
        /*00c8*/ 	.word	0x00000a50


	//   ....[5]....
        /*00cc*/ 	.word	0x00000a60


	//   ....[6]....
        /*00d0*/ 	.word	0x00000a90


	//   ....[7]....
        /*00d4*/ 	.word	0x00000ab0


	//   ....[8]....
        /*00d8*/ 	.word	0x00000ac0


	//   ....[9]....
        /*00dc*/ 	.word	0x00000af0


	//   ....[10]....
        /*00e0*/ 	.word	0x00000b10


	//   ....[11]....
        /*00e4*/ 	.word	0x00000b20


	//   ....[12]....
        /*00e8*/ 	.word	0x00000b50


	//   ....[13]....
        /*00ec*/ 	.word	0x00000b70


	//   ....[14]....
        /*00f0*/ 	.word	0x00000b80


	//   ....[15]....
        /*00f4*/ 	.word	0x00000e20


	//   ....[16]....
        /*00f8*/ 	.word	0x00000e80


	//   ....[17]....
        /*00fc*/ 	.word	0x00000ee0


	//   ....[18]....
        /*0100*/ 	.word	0x00000f40


	//   ....[19]....
        /*0104*/ 	.word	0x00000fb0


	//   ....[20]....
        /*0108*/ 	.word	0x00001020


	//   ....[21]....
        /*010c*/ 	.word	0x00001080


	//   ....[22]....
        /*0110*/ 	.word	0x000010e0


	//   ....[23]....
        /*0114*/ 	.word	0x00001140


	//   ....[24]....
        /*0118*/ 	.word	0x000011b0


	//   ....[25]....
        /*011c*/ 	.word	0x00001220


	//   ....[26]....
        /*0120*/ 	.word	0x00001280


	//   ....[27]....
        /*0124*/ 	.word	0x000012e0


	//   ....[28]....
        /*0128*/ 	.word	0x00001340


	//   ....[29]....
        /*012c*/ 	.word	0x000013a0


	//----- nvinfo : EIATTR_EXIT_INSTR_OFFSETS
	.align		4
.L_3889:
        /*0130*/ 	.byte	0x04, 0x1c
        /*0132*/ 	.short	(.L_3891 - .L_3890)


	//   ....[0]....
.L_3890:
        /*0134*/ 	.word	0x00000070


	//   ....[1]....
        /*0138*/ 	.word	0x00000dc0


	//----- nvinfo : EIATTR_MAX_THREADS
	.align		4
.L_3891:
        /*013c*/ 	.byte	0x04, 0x05
        /*013e*/ 	.short	(.L_3893 - .L_3892)
.L_3892:
        /*0140*/ 	.word	0x00000400
        /*0144*/ 	.word	0x00000001
        /*0148*/ 	.word	0x00000001


	//----- nvinfo : EIATTR_CRS_STACK_SIZE
	.align		4
.L_3893:
        /*014c*/ 	.byte	0x04, 0x1e
        /*014e*/ 	.short	(.L_3895 - .L_3894)
.L_3894:
        /*0150*/ 	.word	0x00000000
.L_3895:


//--------------------- .nv.info._ZN10layer_norm13ln_bwd_kernelINS_13Kernel_traitsI6__halfS2_fS2_fjLj8192ELj1ELj1ELj8ELj16ENS_18Kernel_traits_baseILj8192ES2_S2_fS2_fjLj256EEEEELb1ELb1ELb1ELb0EEEvNS_9BwdParamsE --------------------------
	.section	.nv.info._ZN10layer_norm13ln_bwd_kernelINS_13Kernel_traitsI6__halfS2_fS2_fjLj8192ELj1ELj1ELj8ELj16ENS_18Kernel_traits_baseILj8192ES2_S2_fS2_fjLj256EEEEELb1ELb1ELb1ELb0EEEvNS_9BwdParamsE,"",@"SHT_CUDA_INFO"
	.sectionflags	@""
	.align	4


	//----- nvinfo : EIATTR_CUDA_API_VERSION
	.align		4
        /*0000*/ 	.byte	0x04, 0x37
        /*0002*/ 	.short	(.L_3897 - .L_3896)
.L_3896:
        /*0004*/ 	.word	0x00000082


	//----- nvinfo : EIATTR_SW2861232_WAR
	.align		4
.L_3897:
        /*0008*/ 	.byte	0x01, 0x35
	.zero		2


	//----- nvinfo : EIATTR_PARAM_CBANK
	.align		4
        /*000c*/ 	.byte	0x04, 0x0a
        /*000e*/ 	.short	(.L_3899 - .L_3898)
	.align		4
.L_3898:
        /*0010*/ 	.word	index@(.nv.constant0._ZN10layer_norm13ln_bwd_kernelINS_13Kernel_traitsI6__halfS2_fS2_fjLj8192ELj1ELj1ELj8ELj16ENS_18Kernel_traits_baseILj8192ES2_S2_fS2_fjLj256EEEEELb1ELb1ELb1ELb0EEEvNS_9BwdParamsE)
        /*0014*/ 	.short	0x0160
        /*0016*/ 	.short	0x0128


	//----- nvinfo : EIATTR_CBANK_PARAM_SIZE
	.align		4
.L_3899:
        /*0018*/ 	.byte	0x03, 0x19
        /*001a*/ 	.short	0x0128


	//----- nvinfo : EIATTR_KPARAM_INFO
	.align		4
        /*001c*/ 	.byte	0x04, 0x17
        /*001e*/ 	.short	(.L_3901 - .L_3900)
.L_3900:
        /*0020*/ 	.word	0x00000000
        /*0024*/ 	.short	0x0000
        /*0026*/ 	.short	0x0000
        /*0028*/ 	.byte	0x00, 0xf0, 0xa1, 0x04


	//----- nvinfo : EIATTR_MAXREG_COUNT
	.align		4
.L_3901:
        /*002c*/ 	.byte	0x03, 0x1b
        /*002e*/ 	.short	0x00ff


	//----- nvinfo : EIATTR_NUM_BARRIERS
	.align		4
        /*0030*/ 	.byte	0x02, 0x4c
        /*0032*/ 	.byte	0x01
	.zero		1


	//----- nvinfo : EIATTR_ANNOTATIONS
	.align		4
        /*0034*/ 	.byte	0x04, 0x55
        /*0036*/ 	.short	(.L_3903 - .L_3902)


	//   ....[0]....
.L_3902:
        /* <DEDUP_REMOVED lines=56> */


	//----- nvinfo : EIATTR_MERCURY_ISA_VERSION
	.align		4
.L_3903:
        /*03a8*/ 	.byte	0x03, 0x5f
        /*03aa*/ 	.short	0x0000


	//----- nvinfo : EIATTR_COOP_GROUP_MASK_REGIDS
	.align		4
        /*03ac*/ 	.byte	0x04, 0x29
        /*03ae*/ 	.short	(.L_3905 - .L_3904)


	//   ....[0]....
.L_3904:
        /*03b0*/ 	.word	0xffffffff


	//   ....[1]....
        /*03b4*/ 	.word	0xffffffff


	//   ....[2]....
        /*03b8*/ 	.word	0xffffffff


	//   ....[3]....
        /*03bc*/ 	.word	0xffffffff


	//   ....[4]....
        /*03c0*/ 	.word	0xffffffff


	//   ....[5]....
        /*03c4*/ 	.word	0xffffffff


	//   ....[6]....
        /*03c8*/ 	.word	0xffffffff


	//   ....[7]....
        /*03cc*/ 	.word	0xffffffff


	//   ....[8]....
        /*03d0*/ 	.word	0xffffffff


	//   ....[9]....
        /*03d4*/ 	.word	0xffffffff


	//   ....[10]....
        /*03d8*/ 	.word	0xffffffff


	//   ....[11]....
        /*03dc*/ 	.word	0xffffffff


	//   ....[12]....
        /*03e0*/ 	.word	0xffffffff


	//   ....[13]....
        /*03e4*/ 	.word	0xffffffff


	//   ....[14]....
        /*03e8*/ 	.word	0xffffffff


	//   ....[15]....
        /*03ec*/ 	.word	0xffffffff


	//   ....[16]....
        /*03f0*/ 	.word	0xffffffff


	//   ....[17]....
        /*03f4*/ 	.word	0xffffffff


	//   ....[18]....
        /*03f8*/ 	.word	0xffffffff


	//   ....[19]....
        /*03fc*/ 	.word	0xffffffff


	//----- nvinfo : EIATTR_COOP_GROUP_INSTR_OFFSETS
	.align		4
.L_3905:
        /*0400*/ 	.byte	0x04, 0x28
        /*0402*/ 	.short	(.L_3907 - .L_3906)


	//   ....[0]....
.L_3906:
        /*0404*/ 	.word	0x00002aa0


	//   ....[1]....
        /*0408*/ 	.word	0x00002ac0


	//   ....[2]....
        /*040c*/ 	.word	0x00002af0


	//   ....[3]....
        /*0410*/ 	.word	0x00002b10


	//   ....[4]....
        /*0414*/ 	.word	0x00002b30


	//   ....[5]....
        /*0418*/ 	.word	0x00002b50


	//   ....[6]....
        /*041c*/ 	.word	0x00002b60


	//   ....[7]....
        /*0420*/ 	.word	0x00002b90


	//   ....[8]....
        /*0424*/ 	.word	0x00002ba0


	//   ....[9]....
        /*0428*/ 	.word	0x00002bc0


	//   ....[10]....
        /*042c*/ 	.word	0x00007390


	//   ....[11]....
        /*0430*/ 	.word	0x00007410


	//   ....[12]....
        /*0434*/ 	.word	0x00007490


	//   ....[13]....
        /*0438*/ 	.word	0x00007500


	//   ....[14]....
        /*043c*/ 	.word	0x00007580


	//   ....[15]....
        /*0440*/ 	.word	0x000075f0


	//   ....[16]....
        /*0444*/ 	.word	0x00007670


	//   ....[17]....
        /*0448*/ 	.word	0x000076e0


	//   ....[18]....
        /*044c*/ 	.word	0x00007760


	//   ....[19]....
        /*0450*/ 	.word	0x000077d0


	//----- nvinfo : EIATTR_EXIT_INSTR_OFFSETS
	.align		4
.L_3907:
        /*0454*/ 	.byte	0x04, 0x1c
        /*0456*/ 	.short	(.L_3909 - .L_3908)


	//   ....[0]....
.L_3908:
        /*0458*/ 	.word	0x00007280


	//   ....[1]....
        /*045c*/ 	.word	0x00007330


	//----- nvinfo : EIATTR_MAX_THREADS
	.align		4
.L_3909:
        /*0460*/ 	.byte	0x04, 0x05
        /*0462*/ 	.short	(.L_3911 - .L_3910)
.L_3910:
        /*0464*/ 	.word	0x00000100
        /*0468*/ 	.word	0x00000001
        /*046c*/ 	.word	0x00000001


	//----- nvinfo : EIATTR_CRS_STACK_SIZE
	.align		4
.L_3911:
        /*0470*/ 	.byte	0x04, 0x1e
        /*0472*/ 	.short	(.L_3913 - .L_3912)
.L_3912:
        /*0474*/ 	.word	0x00000000
.L_3913:


//--------------------- .nv.info._ZN10layer_norm22ln_bwd_finalize_kernelINS_22Kernel_traits_finalizeILj8192E6__halfS2_fS2_fjLb1ELj1024ELj4ENS_18Kernel_traits_baseILj8192ES2_S2_fS2_fjLj1024EEEEELb1ELb1EEEvNS_9BwdParamsE --------------------------
	.section	.nv.info._ZN10layer_norm22ln_bwd_finalize_kernelINS_22Kernel_traits_finalizeILj8192E6__halfS2_fS2_fjLb1ELj1024ELj4ENS_18Kernel_traits_baseILj8192ES2_S2_fS2_fjLj1024EEEEELb1ELb1EEEvNS_9BwdParamsE,"",@"SHT_CUDA_INFO"
	.sectionflags	@""
	.align	4


	//----- nvinfo : EIATTR_CUDA_API_VERSION
	.align		4
        /*0000*/ 	.byte	0x04, 0x37
        /*0002*/ 	.short	(.L_3915 - .L_3914)
.L_3914:
        /*0004*/ 	.word	0x00000082


	//----- nvinfo : EIATTR_SW2861232_WAR
	.align		4
.L_3915:
        /*0008*/ 	.byte	0x01, 0x35
	.zero		2


	//----- nvinfo : EIATTR_PARAM_CBANK
	.align		4
        /*000c*/ 	.byte	0x04, 0x0a
        /*000e*/ 	.short	(.L_3917 - .L_3916)
	.align		4
.L_3916:
        /*0010*/ 	.word	index@(.nv.constant0._ZN10layer_norm22ln_bwd_finalize_kernelINS_22Kernel_traits_finalizeILj8192E6__halfS2_fS2_fjLb1ELj1024ELj4ENS_18Kernel_traits_baseILj8192ES2_S2_fS2_fjLj1024EEEEELb1ELb1EEEvNS_9BwdParamsE)
        /*0014*/ 	.short	0x0160
        /*0016*/ 	.short	0x0128


	//----- nvinfo : EIATTR_CBANK_PARAM_SIZE
	.align		4
.L_3917:
        /*0018*/ 	.byte	0x03, 0x19
        /*001a*/ 	.short	0x0128


	//----- nvinfo : EIATTR_KPARAM_INFO
	.align		4
        /*001c*/ 	.byte	0x04, 0x17
        /*001e*/ 	.short	(.L_3919 - .L_3918)
.L_3918:
        /*0020*/ 	.word	0x00000000
        /*0024*/ 	.short	0x0000
        /*0026*/ 	.short	0x0000
        /*0028*/ 	.byte	0x00, 0xf0, 0xa1, 0x04


	//----- nvinfo : EIATTR_MAXREG_COUNT
	.align		4
.L_3919:
        /*002c*/ 	.byte	0x03, 0x1b
        /*002e*/ 	.short	0x0040


	//----- nvinfo : EIATTR_NUM_BARRIERS
	.align		4
        /*0030*/ 	.byte	0x02, 0x4c
        /*0032*/ 	.byte	0x01
	.zero		1


	//----- nvinfo : EIATTR_MERCURY_ISA_VERSION
	.align		4
        /*0034*/ 	.byte	0x03, 0x5f
        /*0036*/ 	.short	0x0000


	//----- nvinfo : EIATTR_COOP_GROUP_MASK_REGIDS
	.align		4
        /*0038*/ 	.byte	0x04, 0x29
        /*003a*/ 	.short	(.L_3921 - .L_3920)


	//   ....[0]....
.L_3920:
        /*003c*/ 	.word	0xffffffff


	//   ....[1]....
        /*0040*/ 	.word	0xffffffff


	//   ....[2]....
        /*0044*/ 	.word	0xffffffff


	//   ....[3]....
        /*0048*/ 	.word	0xffffffff


	//   ....[4]....
        /*004c*/ 	.word	0xffffffff


	//   ....[5]....
        /*0050*/ 	.word	0xffffffff


	//   ....[6]....
        /*0054*/ 	.word	0xffffffff


	//   ....[7]....
        /*0058*/ 	.word	0xffffffff


	//   ....[8]....
        /*005c*/ 	.word	0xffffffff


	//   ....[9]....
        /*0060*/ 	.word	0xffffffff


	//   ....[10]....
        /*0064*/ 	.word	0xffffffff


	//   ....[11]....
        /*0068*/ 	.word	0xffffffff


	//   ....[12]....
        /*006c*/ 	.word	0xffffffff


	//   ....[13]....
        /*0070*/ 	.word	0xffffffff


	//   ....[14]....
        /*0074*/ 	.word	0xffffffff


	//   ....[15]....
        /*0078*/ 	.word	0xffffffff


	//   ....[16]....
        /*007c*/ 	.word	0xffffffff


	//   ....[17]....
        /*0080*/ 	.word	0xffffffff


	//   ....[18]....
        /*0084*/ 	.word	0xffffffff


	//   ....[19]....
        /*0088*/ 	.word	0xffffffff


	//   ....[20]....
        /*008c*/ 	.word	0xffffffff


	//   ....[21]....
        /*0090*/ 	.word	0xffffffff


	//   ....[22]....
        /*0094*/ 	.word	0xffffffff


	//   ....[23]....
        /*0098*/ 	.word	0xffffffff


	//   ....[24]....
        /*009c*/ 	.word	0xffffffff


	//   ....[25]....
        /*00a0*/ 	.word	0xffffffff


	//   ....[26]....
        /*00a4*/ 	.word	0xffffffff


	//   ....[27]....
        /*00a8*/ 	.word	0xffffffff


	//   ....[28]....
        /*00ac*/ 	.word	0xffffffff


	//   ....[29]....
        /*00b0*/ 	.word	0xffffffff


	//----- nvinfo : EIATTR_COOP_GROUP_INSTR_OFFSETS
	.align		4
.L_3921:
        /*00b4*/ 	.byte	0x04, 0x28
        /*00b6*/ 	.short	(.L_3923 - .L_3922)


	//   ....[0]....
.L_3922:
        /*00b8*/ 	.word	0x000009a0


	//   ....[1]....
        /*00bc*/ 	.word	0x000009d0


	//   ....[2]....
        /*00c0*/ 	.word	0x000009e0


	//   ....[3]....
        /*00c4*/ 	.word	0x00000a00


	//   ....[4]....
        /*00c8*/ 	.word	0x00000a20


	//   ....[5]....
        /*00cc*/ 	.word	0x00000a30


	//   ....[6]....
        /*00d0*/ 	.word	0x00000a60


	//   ....[7]....
        /*00d4*/ 	.word	0x00000a80


	//   ....[8]....
        /*00d8*/ 	.word	0x00000a90


	//   ....[9]....
        /*00dc*/ 	.word	0x00000ac0


	//   ....[10]....
        /*00e0*/ 	.word	0x00000ae0


	//   ....[11]....
        /*00e4*/ 	.word	0x00000af0


	//   ....[12]....
        /*00e8*/ 	.word	0x00000b20


	//   ....[13]....
        /*00ec*/ 	.word	0x00000b40


	//   ....[14]....
        /*00f0*/ 	.word	0x00000b50


	//   ....[15]....
        /*00f4*/ 	.word	0x00000dd0


	//   ....[16]....
        /*00f8*/ 	.word	0x00000e30


	//   ....[17]....
        /*00fc*/ 	.word	0x00000e90


	//   ....[18]....
        /*0100*/ 	.word	0x00000ef0


	//   ....[19]....
        /*0104*/ 	.word	0x00000f60


	//   ....[20]....
        /*0108*/ 	.word	0x00000fd0


	//   ....[21]....
        /*010c*/ 	.word	0x00001030


	//   ....[22]....
        /*0110*/ 	.word	0x00001090


	//   ....[23]....
        /*0114*/ 	.word	0x000010f0


	//   ....[24]....
        /*0118*/ 	.word	0x00001160


	//   ....[25]....
        /*011c*/ 	.word	0x000011d0


	//   ....[26]....
        /*0120*/ 	.word	0x00001230


	//   ....[27]....
        /*0124*/ 	.word	0x00001290


	//   ....[28]....
        /*0128*/ 	.word	0x000012f0


	//   ....[29]....
        /*012c*/ 	.word	0x00001350


	//----- nvinfo : EIATTR_EXIT_INSTR_OFFSETS
	.align		4
.L_3923:
        /*0130*/ 	.byte	0x04, 0x1c
        /*0132*/ 	.short	(.L_3925 - .L_3924)


	//   ....[0]....
.L_3924:
        /*0134*/ 	.word	0x00000070


	//   ....[1]....
        /*0138*/ 	.word	0x00000d70


	//----- nvinfo : EIATTR_MAX_THREADS
	.align		4
.L_3925:
        /*013c*/ 	.byte	0x04, 0x05
        /*013e*/ 	.short	(.L_3927 - .L_3926)
.L_3926:
        /*0140*/ 	.word	0x00000400
        /*0144*/ 	.word	0x00000001
        /*0148*/ 	.word	0x00000001


	//----- nvinfo : EIATTR_CRS_STACK_SIZE
	.align		4
.L_3927:
        /*014c*/ 	.byte	0x04, 0x1e
        /*014e*/ 	.short	(.L_3929 - .L_3928)
.L_3928:
        /*0150*/ 	.word	0x00000000
.L_3929:


//--------------------- .nv.info._ZN10layer_norm13ln_bwd_kernelINS_13Kernel_traitsI6__halfS2_fS2_fjLj8192ELj1ELj1ELj8ELj16ENS_18Kernel_traits_baseILj8192ES2_S2_fS2_fjLj256EEEEELb1ELb1ELb1ELb1EEEvNS_9BwdParamsE --------------------------
	.section	.nv.info._ZN10layer_norm13ln_bwd_kernelINS_13Kernel_traitsI6__halfS2_fS2_fjLj8192ELj1ELj1ELj8ELj16ENS_18Kernel_traits_baseILj8192ES2_S2_fS2_fjLj256EEEEELb1ELb1ELb1ELb1EEEvNS_9BwdParamsE,"",@"SHT_CUDA_INFO"
	.sectionflags	@""
	.align	4


	//----- nvinfo : EIATTR_CUDA_API_VERSION
	.align		4
        /*0000*/ 	.byte	0x04, 0x37
        /*0002*/ 	.short	(.L_3931 - .L_3930)
.L_3930:
        /*0004*/ 	.word	0x00000082


	//----- nvinfo : EIATTR_SW2861232_WAR
	.align		4
.L_3931:
        /*0008*/ 	.byte	0x01, 0x35
	.zero		2


	//----- nvinfo : EIATTR_PARAM_CBANK
	.align		4
        /*000c*/ 	.byte	0x04, 0x0a
        /*000e*/ 	.short	(.L_3933 - .L_3932)
	.align		4
.L_3932:
        /*0010*/ 	.word	index@(.nv.constant0._ZN10layer_norm13ln_bwd_kernelINS_13Kernel_traitsI6__halfS2_fS2_fjLj8192ELj1ELj1ELj8ELj16ENS_18Kernel_traits_baseILj8192ES2_S2_fS2_fjLj256EEEEELb1ELb1ELb1ELb1EEEvNS_9BwdParamsE)
        /*0014*/ 	.short	0x0160
        /*0016*/ 	.short	0x0128


	//----- nvinfo : EIATTR_CBANK_PARAM_SIZE
	.align		4
.L_3933:
        /*0018*/ 	.byte	0x03, 0x19
        /*001a*/ 	.short	0x0128


	//----- nvinfo : EIATTR_KPARAM_INFO
	.align		4
        /*001c*/ 	.byte	0x04, 0x17
        /*001e*/ 	.short	(.L_3935 - .L_3934)
.L_3934:
        /*0020*/ 	.word	0x00000000
        /*0024*/ 	.short	0x0000
        /*0026*/ 	.short	0x0000
        /*0028*/ 	.byte	0x00, 0xf0, 0xa1, 0x04


	//----- nvinfo : EIATTR_MAXREG_COUNT
	.align		4
.L_3935:
        /*002c*/ 	.byte	0x03, 0x1b
        /*002e*/ 	.short	0x00ff


	//----- nvinfo : EIATTR_NUM_BARRIERS
	.align		4
        /*0030*/ 	.byte	0x02, 0x4c
        /*0032*/ 	.byte	0x01
	.zero		1


	//----- nvinfo : EIATTR_ANNOTATIONS
	.align		4
        /*0034*/ 	.byte	0x04, 0x55
        /*0036*/ 	.short	(.L_3937 - .L_3936)


	//   ....[0]....
.L_3936:
        /* <DEDUP_REMOVED lines=45> */


	//----- nvinfo : EIATTR_MERCURY_ISA_VERSION
	.align		4
.L_3937:
        /*02f8*/ 	.byte	0x03, 0x5f
        /*02fa*/ 	.short	0x0000


	//----- nvinfo : EIATTR_COOP_GROUP_MASK_REGIDS
	.align		4
        /*02fc*/ 	.byte	0x04, 0x29
        /*02fe*/ 	.short	(.L_3939 - .L_3938)


	//   ....[0]....
.L_3938:
        /*0300*/ 	.word	0xffffffff


	//   ....[1]....
        /*0304*/ 	.word	0xffffffff


	//   ....[2]....
        /*0308*/ 	.word	0xffffffff


	//   ....[3]....
        /*030c*/ 	.word	0xffffffff


	//   ....[4]....
        /*0310*/ 	.word	0xffffffff


	//   ....[5]....
        /*0314*/ 	.word	0xffffffff


	//   ....[6]....
        /*0318*/ 	.word	0xffffffff


	//   ....[7]....
        /*031c*/ 	.word	0xffffffff


	//   ....[8]....
        /*0320*/ 	.word	0xffffffff


	//   ....[9]....
        /*0324*/ 	.word	0xffffffff


	//   ....[10]....
        /*0328*/ 	.word	0xffffffff


	//   ....[11]....
        /*032c*/ 	.word	0xffffffff


	//   ....[12]....
        /*0330*/ 	.word	0xffffffff


	//   ....[13]....
        /*0334*/ 	.word	0xffffffff


	//   ....[14]....
        /*0338*/ 	.word	0xffffffff


	//   ....[15]....
        /*033c*/ 	.word	0xffffffff


	//   ....[16]....
        /*0340*/ 	.word	0xffffffff


	//   ....[17]....
        /*0344*/ 	.word	0xffffffff


	//   ....[18]....
        /*0348*/ 	.word	0xffffffff


	//   ....[19]....
        /*034c*/ 	.word	0xffffffff


	//----- nvinfo : EIATTR_COOP_GROUP_INSTR_OFFSETS
	.align		4
.L_3939:
        /*0350*/ 	.byte	0x04, 0x28
        /*0352*/ 	.short	(.L_3941 - .L_3940)


	//   ....[0]....
.L_3940:
        /*0354*/ 	.word	0x00002760


	//   ....[1]....
        /*0358*/ 	.word	0x00002780


	//   ....[2]....
        /*035c*/ 	.word	0x000027b0


	//   ....[3]....
        /*0360*/ 	.word	0x000027d0


	//   ....[4]....
        /*0364*/ 	.word	0x000027f0


	//   ....[5]....
        /*0368*/ 	.word	0x00002810


	//   ....[6]....
        /*036c*/ 	.word	0x00002830


	//   ....[7]....
        /*0370*/ 	.word	0x00002850


	//   ....[8]....
        /*0374*/ 	.word	0x00002860


	//   ....[9]....
        /*0378*/ 	.word	0x00002880


	//   ....[10]....
        /*037c*/ 	.word	0x00006f80


	//   ....[11]....
        /*0380*/ 	.word	0x00007000


	//   ....[12]....
        /*0384*/ 	.word	0x00007080


	//   ....[13]....
        /*0388*/ 	.word	0x000070f0


	//   ....[14]....
        /*038c*/ 	.word	0x00007170


	//   ....[15]....
        /*0390*/ 	.word	0x000071e0


	//   ....[16]....
        /*0394*/ 	.word	0x00007260


	//   ....[17]....
        /*0398*/ 	.word	0x000072d0


	//   ....[18]....
        /*039c*/ 	.word	0x00007350


	//   ....[19]....
        /*03a0*/ 	.word	0x000073c0


	//----- nvinfo : EIATTR_EXIT_INSTR_OFFSETS
	.align		4
.L_3941:
        /*03a4*/ 	.byte	0x04, 0x1c
        /*03a6*/ 	.short	(.L_3943 - .L_3942)


	//   ....[0]....
.L_3942:
        /*03a8*/ 	.word	0x00006f20


	//----- nvinfo : EIATTR_MAX_THREADS
	.align		4
.L_3943:
        /*03ac*/ 	.byte	0x04, 0x05
        /*03ae*/ 	.short	(.L_3945 - .L_3944)
.L_3944:
        /*03b0*/ 	.word	0x00000100
        /*03b4*/ 	.word	0x00000001
        /*03b8*/ 	.word	0x00000001


	//----- nvinfo : EIATTR_CRS_STACK_SIZE
	.align		4
.L_3945:
        /*03bc*/ 	.byte	0x04, 0x1e
        /*03be*/ 	.short	(.L_3947 - .L_3946)
.L_3946:
        /*03c0*/ 	.word	0x00000000
.L_3947:


//--------------------- .nv.info._ZN10layer_norm13ln_bwd_kernelINS_13Kernel_traitsIf6__halffS2_fjLj8192ELj1ELj1ELj8ELj16ENS_18Kernel_traits_baseILj8192EfS2_fS2_fjLj256EEEEELb0ELb0ELb0ELb0EEEvNS_9BwdParamsE --------------------------
	.section	.nv.info._ZN10layer_norm13ln_bwd_kernelINS_13Kernel_traitsIf6__halffS2_fjLj8192ELj1ELj1ELj8ELj16ENS_18Kernel_traits_baseILj8192EfS2_fS2_fjLj256EEEEELb0ELb0ELb0ELb0EEEvNS_9BwdParamsE,"",@"SHT_CUDA_INFO"
	.sectionflags	@""
	.align	4


	//----- nvinfo : EIATTR_CUDA_API_VERSION
	.align		4
        /*0000*/ 	.byte	0x04, 0x37
        /*0002*/ 	.short	(.L_3949 - .L_3948)
.L_3948:
        /*0004*/ 	.word	0x00000082


	//----- nvinfo : EIATTR_SW2861232_WAR
	.align		4
.L_3949:
        /*0008*/ 	.byte	0x01, 0x35
	.zero		2


	//----- nvinfo : EIATTR_PARAM_CBANK
	.align		4
        /*000c*/ 	.byte	0x04, 0x0a
        /*000e*/ 	.short	(.L_3951 - .L_3950)
	.align		4
.L_3950:
        /*0010*/ 	.word	index@(.nv.constant0._ZN10layer_norm13ln_bwd_kernelINS_13Kernel_traitsIf6__halffS2_fjLj8192ELj1ELj1ELj8ELj16ENS_18Kernel_traits_baseILj8192EfS2_fS2_fjLj256EEEEELb0ELb0ELb0ELb0EEEvNS_9BwdParamsE)
        /*0014*/ 	.short	0x0160
        /*0016*/ 	.short	0x0128


	//----- nvinfo : EIATTR_CBANK_PARAM_SIZE
	.align		4
.L_3951:
        /*0018*/ 	.byte	0x03, 0x19
        /*001a*/ 	.short	0x0128


	//----- nvinfo : EIATTR_KPARAM_INFO
	.align		4
        /*001c*/ 	.byte	0x04, 0x17
        /*001e*/ 	.short	(.L_3953 - .L_3952)
.L_3952:
        /*0020*/ 	.word	0x00000000
        /*0024*/ 	.short	0x0000
        /*0026*/ 	.short	0x0000
        /*0028*/ 	.byte	0x00, 0xf0, 0xa1, 0x04


	//----- nvinfo : EIATTR_MAXREG_COUNT
	.align		4
.L_3953:
        /*002c*/ 	.byte	0x03, 0x1b
        /*002e*/ 	.short	0x00ff


	//----- nvinfo : EIATTR_NUM_BARRIERS
	.align		4
        /*0030*/ 	.byte	0x02, 0x4c
        /*0032*/ 	.byte	0x01
	.zero		1


	//----- nvinfo : EIATTR_MERCURY_ISA_VERSION
	.align		4
        /*0034*/ 	.byte	0x03, 0x5f
        /*0036*/ 	.short	0x0000


	//----- nvinfo : EIATTR_COOP_GROUP_MASK_REGIDS
	.align		4
        /*0038*/ 	.byte	0x04, 0x29
        /*003a*/ 	.short	(.L_3955 - .L_3954)


	//   ....[0]....
.L_3954:
        /*003c*/ 	.word	0xffffffff


	//   ....[1]....
        /*0040*/ 	.word	0xffffffff


	//   ....[2]....
        /*0044*/ 	.word	0xffffffff


	//   ....[3]....
        /*0048*/ 	.word	0xffffffff


	//   ....[4]....
        /*004c*/ 	.word	0xffffffff


	//   ....[5]....
        /*0050*/ 	.word	0xffffffff


	//   ....[6]....
        /*0054*/ 	.word	0xffffffff


	//   ....[7]....
        /*0058*/ 	.word	0xffffffff


	//   ....[8]....
        /*005c*/ 	.word	0xffffffff


	//   ....[9]....
        /*0060*/ 	.word	0xffffffff


	//   ....[10]....
        /*0064*/ 	.word	0xffffffff


	//   ....[11]....
        /*0068*/ 	.word	0xffffffff


	//   ....[12]....
        /*006c*/ 	.word	0xffffffff


	//   ....[13]....
        /*0070*/ 	.word	0xffffffff


	//   ....[14]....
        /*0074*/ 	.word	0xffffffff


	//   ....[15]....
        /*0078*/ 	.word	0xffffffff


	//   ....[16]....
        /*007c*/ 	.word	0xffffffff


	//   ....[17]....
        /*0080*/ 	.word	0xffffffff


	//   ....[18]....
        /*0084*/ 	.word	0xffffffff


	//   ....[19]....
        /*0088*/ 	.word	0xffffffff


	//----- nvinfo : EIATTR_COOP_GROUP_INSTR_OFFSETS
	.align		4
.L_3955:
        /*008c*/ 	.byte	0x04, 0x28
        /*008e*/ 	.short	(.L_3957 - .L_3956)


	//   ....[0]....
.L_3956:
        /*0090*/ 	.word	0x00001a60


	//   ....[1]....
        /*0094*/ 	.word	0x00001a80


	//   ....[2]....
        /*0098*/ 	.word	0x00001aa0


	//   ....[3]....
        /*009c*/ 	.word	0x00001ac0


	//   ....[4]....
        /*00a0*/ 	.word	0x00001ae0


	//   ....[5]....
        /*00a4*/ 	.word	0x00001b00


	//   ....[6]....
        /*00a8*/ 	.word	0x00001b20


	//   ....[7]....
        /*00ac*/ 	.word	0x00001b40


	//   ....[8]....
        /*00b0*/ 	.word	0x00001b60


	//   ....[9]....
        /*00b4*/ 	.word	0x00001b80


	//   ....[10]....
        /*00b8*/ 	.word	0x00003150


	//   ....[11]....
        /*00bc*/ 	.word	0x000031d0


	//   ....[12]....
        /*00c0*/ 	.word	0x00003250


	//   ....[13]....
        /*00c4*/ 	.word	0x000032c0


	//   ....[14]....
        /*00c8*/ 	.word	0x00003340


	//   ....[15]....
        /*00cc*/ 	.word	0x000033b0


	//   ....[16]....
        /*00d0*/ 	.word	0x00003430


	//   ....[17]....
        /*00d4*/ 	.word	0x000034a0


	//   ....[18]....
        /*00d8*/ 	.word	0x00003520


	//   ....[19]....
        /*00dc*/ 	.word	0x00003590


	//----- nvinfo : EIATTR_EXIT_INSTR_OFFSETS
	.align		4
.L_3957:
        /*00e0*/ 	.byte	0x04, 0x1c
        /*00e2*/ 	.short	(.L_3959 - .L_3958)


	//   ....[0]....
.L_3958:
        /*00e4*/ 	.word	0x00003070


	//   ....[1]....
        /*00e8*/ 	.word	0x000030f0


	//----- nvinfo : EIATTR_MAX_THREADS
	.align		4
.L_3959:
        /*00ec*/ 	.byte	0x04, 0x05
        /*00ee*/ 	.short	(.L_3961 - .L_3960)
.L_3960:
        /*00f0*/ 	.word	0x00000100
        /*00f4*/ 	.word	0x00000001
        /*00f8*/ 	.word	0x00000001


	//----- nvinfo : EIATTR_CRS_STACK_SIZE
	.align		4
.L_3961:
        /*00fc*/ 	.byte	0x04, 0x1e
        /*00fe*/ 	.short	(.L_3963 - .L_3962)
.L_3962:
        /*0100*/ 	.word	0x00000000
.L_3963:


//--------------------- .nv.info._ZN10layer_norm13ln_bwd_kernelINS_13Kernel_traitsIf6__halffS2_fjLj8192ELj1ELj1ELj8ELj16ENS_18Kernel_traits_baseILj8192EfS2_fS2_fjLj256EEEEELb0ELb0ELb0ELb1EEEvNS_9BwdParamsE --------------------------
	.section	.nv.info._ZN10layer_norm13ln_bwd_kernelINS_13Kernel_traitsIf6__halffS2_fjLj8192ELj1ELj1ELj8ELj16ENS_18Kernel_traits_baseILj8192EfS2_fS2_fjLj256EEEEELb0ELb0ELb0ELb1EEEvNS_9BwdParamsE,"",@"SHT_CUDA_INFO"
	.sectionflags	@""
	.align	4


	//----- nvinfo : EIATTR_CUDA_API_VERSION
	.align		4
        /*0000*/ 	.byte	0x04, 0x37
        /*0002*/ 	.short	(.L_3965 - .L_3964)
.L_3964:
        /*0004*/ 	.word	0x00000082


	//----- nvinfo : EIATTR_SW2861232_WAR
	.align		4
.L_3965:
        /*0008*/ 	.byte	0x01, 0x35
	.zero		2


	//----- nvinfo : EIATTR_PARAM_CBANK
	.align		4
        /*000c*/ 	.byte	0x04, 0x0a
        /*000e*/ 	.short	(.L_3967 - .L_3966)
	.align		4
.L_3966:
        /*0010*/ 	.word	index@(.nv.constant0._ZN10layer_norm13ln_bwd_kernelINS_13Kernel_traitsIf6__halffS2_fjLj8192ELj1ELj1ELj8ELj16ENS_18Kernel_traits_baseILj8192EfS2_fS2_fjLj256EEEEELb0ELb0ELb0ELb1EEEvNS_9BwdParamsE)
        /*0014*/ 	.short	0x0160
        /*0016*/ 	.short	0x0128


	//----- nvinfo : EIATTR_CBANK_PARAM_SIZE
	.align		4
.L_3967:
        /*0018*/ 	.byte	0x03, 0x19
        /*001a*/ 	.short	0x0128


	//----- nvinfo : EIATTR_KPARAM_INFO
	.align		4
        /*001c*/ 	.byte	0x04, 0x17
        /*001e*/ 	.short	(.L_3969 - .L_3968)
.L_3968:
        /*0020*/ 	.word	0x00000000
        /*0024*/ 	.short	0x0000
        /*0026*/ 	.short	0x0000
        /*0028*/ 	.byte	0x00, 0xf0, 0xa1, 0x04


	//----- nvinfo : EIATTR_MAXREG_COUNT
	.align		4
.L_3969:
        /*002c*/ 	.byte	0x03, 0x1b
        /*002e*/ 	.short	0x00ff


	//----- nvinfo : EIATTR_NUM_BARRIERS
	.align		4
        /*0030*/ 	.byte	0x02, 0x4c
        /*0032*/ 	.byte	0x01
	.zero		1


	//----- nvinfo : EIATTR_MERCURY_ISA_VERSION
	.align		4
        /*0034*/ 	.byte	0x03, 0x5f
        /*0036*/ 	.short	0x0000


	//----- nvinfo : EIATTR_COOP_GROUP_MASK_REGIDS
	.align		4
        /*0038*/ 	.byte	0x04, 0x29
        /*003a*/ 	.short	(.L_3971 - .L_3970)


	//   ....[0]....
.L_3970:
        /*003c*/ 	.word	0xffffffff


	//   ....[1]....
        /*0040*/ 	.word	0xffffffff


	//   ....[2]....
        /*0044*/ 	.word	0xffffffff


	//   ....[3]....
        /*0048*/ 	.word	0xffffffff


	//   ....[4]....
        /*004c*/ 	.word	0xffffffff


	//   ....[5]....
        /*0050*/ 	.word	0xffffffff


	//   ....[6]....
        /*0054*/ 	.word	0xffffffff


	//   ....[7]....
        /*0058*/ 	.word	0xffffffff


	//   ....[8]....
        /*005c*/ 	.word	0xffffffff


	//   ....[9]....
        /*0060*/ 	.word	0xffffffff


	//   ....[10]....
        /*0064*/ 	.word	0xffffffff


	//   ....[11]....
        /*0068*/ 	.word	0xffffffff


	//   ....[12]....
        /*006c*/ 	.word	0xffffffff


	//   ....[13]....
        /*0070*/ 	.word	0xffffffff


	//   ....[14]....
        /*0074*/ 	.word	0xffffffff


	//   ....[15]....
        /*0078*/ 	.word	0xffffffff


	//   ....[16]....
        /*007c*/ 	.word	0xffffffff


	//   ....[17]....
        /*0080*/ 	.word	0xffffffff


	//   ....[18]....
        /*0084*/ 	.word	0xffffffff


	//   ....[19]....
        /*0088*/ 	.word	0xffffffff


	//----- nvinfo : EIATTR_COOP_GROUP_INSTR_OFFSETS
	.align		4
.L_3971:
        /*008c*/ 	.byte	0x04, 0x28
        /*008e*/ 	.short	(.L_3973 - .L_3972)


	//   ....[0]....
.L_3972:
        /*0090*/ 	.word	0x00001930


	//   ....[1]....
        /*0094*/ 	.word	0x00001950


	//   ....[2]....
        /*0098*/ 	.word	0x00001970


	//   ....[3]....
        /*009c*/ 	.word	0x00001990


	//   ....[4]....
        /*00a0*/ 	.word	0x000019b0


	//   ....[5]....
        /*00a4*/ 	.word	0x000019d0


	//   ....[6]....
        /*00a8*/ 	.word	0x000019f0


	//   ....[7]....
        /*00ac*/ 	.word	0x00001a10


	//   ....[8]....
        /*00b0*/ 	.word	0x00001a30


	//   ....[9]....
        /*00b4*/ 	.word	0x00001a50


	//   ....[10]....
        /*00b8*/ 	.word	0x000031d0


	//   ....[11]....
        /*00bc*/ 	.word	0x00003250


	//   ....[12]....
        /*00c0*/ 	.word	0x000032d0


	//   ....[13]....
        /*00c4*/ 	.word	0x00003340


	//   ....[14]....
        /*00c8*/ 	.word	0x000033c0


	//   ....[15]....
        /*00cc*/ 	.word	0x00003430


	//   ....[16]....
        /*00d0*/ 	.word	0x000034b0


	//   ....[17]....
        /*00d4*/ 	.word	0x00003520


	//   ....[18]....
        /*00d8*/ 	.word	0x000035a0


	//   ....[19]....
        /*00dc*/ 	.word	0x00003610


	//----- nvinfo : EIATTR_EXIT_INSTR_OFFSETS
	.align		4
.L_3973:
        /*00e0*/ 	.byte	0x04, 0x1c
        /*00e2*/ 	.short	(.L_3975 - .L_3974)


	//   ....[0]....
.L_3974:
        /*00e4*/ 	.word	0x00003170


	//----- nvinfo : EIATTR_MAX_THREADS
	.align		4
.L_3975:
        /*00e8*/ 	.byte	0x04, 0x05
        /*00ea*/ 	.short	(.L_3977 - .L_3976)
.L_3976:
        /*00ec*/ 	.word	0x00000100
        /*00f0*/ 	.word	0x00000001
        /*00f4*/ 	.word	0x00000001


	//----- nvinfo : EIATTR_CRS_STACK_SIZE
	.align		4
.L_3977:
        /*00f8*/ 	.byte	0x04, 0x1e
        /*00fa*/ 	.short	(.L_3979 - .L_3978)
.L_3978:
        /*00fc*/ 	.word	0x00000000
.L_3979:


//--------------------- .nv.info._ZN10layer_norm13ln_bwd_kernelINS_13Kernel_traitsIf6__halffS2_fjLj8192ELj1ELj1ELj8ELj16ENS_18Kernel_traits_baseILj8192EfS2_fS2_fjLj256EEEEELb0ELb0ELb1ELb0EEEvNS_9BwdParamsE --------------------------
	.section	.nv.info._ZN10layer_norm13ln_bwd_kernelINS_13Kernel_traitsIf6__halffS2_fjLj8192ELj1ELj1ELj8ELj16ENS_18Kernel_traits_baseILj8192EfS2_fS2_fjLj256EEEEELb0ELb0ELb1ELb0EEEvNS_9BwdParamsE,"",@"SHT_CUDA_INFO"
	.sectionflags	@""
	.align	4


	//----- nvinfo : EIATTR_CUDA_API_VERSION
	.align		4
        /*0000*/ 	.byte	0x04, 0x37
        /*0002*/ 	.short	(.L_3981 - .L_3980)
.L_3980:
        /*0004*/ 	.word	0x00000082


	//----- nvinfo : EIATTR_SW2861232_WAR
	.align		4
.L_3981:
        /*0008*/ 	.byte	0x01, 0x35
	.zero		2


	//----- nvinfo : EIATTR_PARAM_CBANK
	.align		4
        /*000c*/ 	.byte	0x04, 0x0a
        /*000e*/ 	.short	(.L_3983 - .L_3982)
	.align		4
.L_3982:
        /*0010*/ 	.word	index@(.nv.constant0._ZN10layer_norm13ln_bwd_kernelINS_13Kernel_traitsIf6__halffS2_fjLj8192ELj1ELj1ELj8ELj16ENS_18Kernel_traits_baseILj8192EfS2_fS2_fjLj256EEEEELb0ELb0ELb1ELb0EEEvNS_9BwdParamsE)
        /*0014*/ 	.short	0x0160
        /*0016*/ 	.short	0x0128


	//----- nvinfo : EIATTR_CBANK_PARAM_SIZE
	.align		4
.L_3983:
        /*0018*/ 	.byte	0x03, 0x19
        /*001a*/ 	.short	0x0128


	//----- nvinfo : EIATTR_KPARAM_INFO
	.align		4
        /*001c*/ 	.byte	0x04, 0x17
        /*001e*/ 	.short	(.L_3985 - .L_3984)
.L_3984:
        /*0020*/ 	.word	0x00000000
        /*0024*/ 	.short	0x0000
        /*0026*/ 	.short	0x0000
        /*0028*/ 	.byte	0x00, 0xf0, 0xa1, 0x04


	//----- nvinfo : EIATTR_MAXREG_COUNT
	.align		4
.L_3985:
        /*002c*/ 	.byte	0x03, 0x1b
        /*002e*/ 	.short	0x00ff


	//----- nvinfo : EIATTR_NUM_BARRIERS
	.align		4
        /*0030*/ 	.byte	0x02, 0x4c
        /*0032*/ 	.byte	0x01
	.zero		1


	//----- nvinfo : EIATTR_MERCURY_ISA_VERSION
	.align		4
        /*0034*/ 	.byte	0x03, 0x5f
        /*0036*/ 	.short	0x0000


	//----- nvinfo : EIATTR_COOP_GROUP_MASK_REGIDS
	.align		4
        /*0038*/ 	.byte	0x04, 0x29
        /*003a*/ 	.short	(.L_3987 - .L_3986)


	//   ....[0]....
.L_3986:
        /*003c*/ 	.word	0xffffffff


	//   ....[1]....
        /*0040*/ 	.word	0xffffffff


	//   ....[2]....
        /*0044*/ 	.word	0xffffffff


	//   ....[3]....
        /*0048*/ 	.word	0xffffffff


	//   ....[4]....
        /*004c*/ 	.word	0xffffffff


	//   ....[5]....
        /*0050*/ 	.word	0xffffffff


	//   ....[6]....
        /*0054*/ 	.word	0xffffffff


	//   ....[7]....
        /*0058*/ 	.word	0xffffffff


	//   ....[8]....
        /*005c*/ 	.word	0xffffffff


	//   ....[9]....
        /*0060*/ 	.word	0xffffffff


	//   ....[10]....
        /*0064*/ 	.word	0xffffffff


	//   ....[11]....
        /*0068*/ 	.word	0xffffffff


	//   ....[12]....
        /*006c*/ 	.word	0xffffffff


	//   ....[13]....
        /*0070*/ 	.word	0xffffffff


	//   ....[14]....
        /*0074*/ 	.word	0xffffffff


	//   ....[15]....
        /*0078*/ 	.word	0xffffffff


	//   ....[16]....
        /*007c*/ 	.word	0xffffffff


	//   ....[17]....
        /*0080*/ 	.word	0xffffffff


	//   ....[18]....
        /*0084*/ 	.word	0xffffffff


	//   ....[19]....
        /*0088*/ 	.word	0xffffffff


	//----- nvinfo : EIATTR_COOP_GROUP_INSTR_OFFSETS
	.align		4
.L_3987:
        /*008c*/ 	.byte	0x04, 0x28
        /*008e*/ 	.short	(.L_3989 - .L_3988)


	//   ....[0]....
.L_3988:
        /*0090*/ 	.word	0x00001d00


	//   ....[1]....
        /*0094*/ 	.word	0x00001d20


	//   ....[2]....
        /*0098*/ 	.word	0x00001d40


	//   ....[3]....
        /*009c*/ 	.word	0x00001d60


	//   ....[4]....
        /*00a0*/ 	.word	0x00001d80


	//   ....[5]....
        /*00a4*/ 	.word	0x00001da0


	//   ....[6]....
        /*00a8*/ 	.word	0x00001dc0


	//   ....[7]....
        /*00ac*/ 	.word	0x00001de0


	//   ....[8]....
        /*00b0*/ 	.word	0x00001e00


	//   ....[9]....
        /*00b4*/ 	.word	0x00001e20


	//   ....[10]....
        /*00b8*/ 	.word	0x000047c0


	//   ....[11]....
        /*00bc*/ 	.word	0x00004840


	//   ....[12]....
        /*00c0*/ 	.word	0x000048c0


	//   ....[13]....
        /*00c4*/ 	.word	0x00004930


	//   ....[14]....
        /*00c8*/ 	.word	0x000049b0


	//   ....[15]....
        /*00cc*/ 	.word	0x00004a20


	//   ....[16]....
        /*00d0*/ 	.word	0x00004aa0


	//   ....[17]....
        /*00d4*/ 	.word	0x00004b10


	//   ....[18]....
        /*00d8*/ 	.word	0x00004b90


	//   ....[19]....
        /*00dc*/ 	.word	0x00004c00


	//----- nvinfo : EIATTR_EXIT_INSTR_OFFSETS
	.align		4
.L_3989:
        /*00e0*/ 	.byte	0x04, 0x1c
        /*00e2*/ 	.short	(.L_3991 - .L_3990)


	//   ....[0]....
.L_3990:
        /*00e4*/ 	.word	0x000046e0


	//   ....[1]....
        /*00e8*/ 	.word	0x00004760


	//----- nvinfo : EIATTR_MAX_THREADS
	.align		4
.L_3991:
        /*00ec*/ 	.byte	0x04, 0x05
        /*00ee*/ 	.short	(.L_3993 - .L_3992)
.L_3992:
        /*00f0*/ 	.word	0x00000100
        /*00f4*/ 	.word	0x00000001
        /*00f8*/ 	.word	0x00000001


	//----- nvinfo : EIATTR_CRS_STACK_SIZE
	.align		4
.L_3993:
        /*00fc*/ 	.byte	0x04, 0x1e
        /*00fe*/ 	.short	(.L_3995 - .L_3994)
.L_3994:
        /*0100*/ 	.word	0x00000000
.L_3995:


//--------------------- .nv.info._ZN10layer_norm13ln_bwd_kernelINS_13Kernel_traitsIf6__halffS2_fjLj8192ELj1ELj1ELj8ELj16ENS_18Kernel_traits_baseILj8192EfS2_fS2_fjLj256EEEEELb0ELb0ELb1ELb1EEEvNS_9BwdParamsE --------------------------
	.section	.nv.info._ZN10layer_norm13ln_bwd_kernelINS_13Kernel_traitsIf6__halffS2_fjLj8192ELj1ELj1ELj8ELj16ENS_18Kernel_traits_baseILj8192EfS2_fS2_fjLj256EEEEELb0ELb0ELb1ELb1EEEvNS_9BwdParamsE,"",@"SHT_CUDA_INFO"
	.sectionflags	@""
	.align	4


	//----- nvinfo : EIATTR_CUDA_API_VERSION
	.align		4
        /*0000*/ 	.byte	0x04, 0x37
        /*0002*/ 	.short	(.L_3997 - .L_3996)
.L_3996:
        /*0004*/ 	.word	0x00000082


	//----- nvinfo : EIATTR_SW2861232_WAR
	.align		4
.L_3997:
        /*0008*/ 	.byte	0x01, 0x35
	.zero		2


	//----- nvinfo : EIATTR_PARAM_CBANK
	.align		4
        /*000c*/ 	.byte	0x04, 0x0a
        /*000e*/ 	.short	(.L_3999 - .L_3998)
	.align		4
.L_3998:
        /*0010*/ 	.word	index@(.nv.constant0._ZN10layer_norm13ln_bwd_kernelINS_13Kernel_traitsIf6__halffS2_fjLj8192ELj1ELj1ELj8ELj16ENS_18Kernel_traits_baseILj8192EfS2_fS2_fjLj256EEEEELb0ELb0ELb1ELb1EEEvNS_9BwdParamsE)
        /*0014*/ 	.short	0x0160
        /*0016*/ 	.short	0x0128


	//----- nvinfo : EIATTR_CBANK_PARAM_SIZE
	.align		4
.L_3999:
        /*0018*/ 	.byte	0x03, 0x19
        /*001a*/ 	.short	0x0128


	//----- nvinfo : EIATTR_KPARAM_INFO
	.align		4
        /*001c*/ 	.byte	0x04, 0x17
        /*001e*/ 	.short	(.L_4001 - .L_4000)
.L_4000:
        /*0020*/ 	.word	0x00000000
        /*0024*/ 	.short	0x0000
        /*0026*/ 	.short	0x0000
        /*0028*/ 	.byte	0x00, 0xf0, 0xa1, 0x04


	//----- nvinfo : EIATTR_MAXREG_COUNT
	.align		4
.L_4001:
        /*002c*/ 	.byte	0x03, 0x1b
        /*002e*/ 	.short	0x00ff


	//----- nvinfo : EIATTR_NUM_BARRIERS
	.align		4
        /*0030*/ 	.byte	0x02, 0x4c
        /*0032*/ 	.byte	0x01
	.zero		1


	//----- nvinfo : EIATTR_MERCURY_ISA_VERSION
	.align		4
        /*0034*/ 	.byte	0x03, 0x5f
        /*0036*/ 	.short	0x0000


	//----- nvinfo : EIATTR_COOP_GROUP_MASK_REGIDS
	.align		4
        /*0038*/ 	.byte	0x04, 0x29
        /*003a*/ 	.short	(.L_4003 - .L_4002)


	//   ....[0]....
.L_4002:
        /*003c*/ 	.word	0xffffffff


	//   ....[1]....
        /*0040*/ 	.word	0xffffffff


	//   ....[2]....
        /*0044*/ 	.word	0xffffffff


	//   ....[3]....
        /*0048*/ 	.word	0xffffffff


	//   ....[4]....
        /*004c*/ 	.word	0xffffffff


	//   ....[5]....
        /*0050*/ 	.word	0xffffffff


	//   ....[6]....
        /*0054*/ 	.word	0xffffffff


	//   ....[7]....
        /*0058*/ 	.word	0xffffffff


	//   ....[8]....
        /*005c*/ 	.word	0xffffffff


	//   ....[9]....
        /*0060*/ 	.word	0xffffffff


	//   ....[10]....
        /*0064*/ 	.word	0xffffffff


	//   ....[11]....
        /*0068*/ 	.word	0xffffffff


	//   ....[12]....
        /*006c*/ 	.word	0xffffffff


	//   ....[13]....
        /*0070*/ 	.word	0xffffffff


	//   ....[14]....
        /*0074*/ 	.word	0xffffffff


	//   ....[15]....
        /*0078*/ 	.word	0xffffffff


	//   ....[16]....
        /*007c*/ 	.word	0xffffffff


	//   ....[17]....
        /*0080*/ 	.word	0xffffffff


	//   ....[18]....
        /*0084*/ 	.word	0xffffffff


	//   ....[19]....
        /*0088*/ 	.word	0xffffffff


	//----- nvinfo : EIATTR_COOP_GROUP_INSTR_OFFSETS
	.align		4
.L_4003:
        /*008c*/ 	.byte	0x04, 0x28
        /*008e*/ 	.short	(.L_4005 - .L_4004)


	//   ....[0]....
.L_4004:
        /*0090*/ 	.word	0x00001ad0


	//   ....[1]....
        /*0094*/ 	.word	0x00001af0


	//   ....[2]....
        /*0098*/ 	.word	0x00001b10


	//   ....[3]....
        /*009c*/ 	.word	0x00001b30


	//   ....[4]....
        /*00a0*/ 	.word	0x00001b50


	//   ....[5]....
        /*00a4*/ 	.word	0x00001b70


	//   ....[6]....
        /*00a8*/ 	.word	0x00001b90


	//   ....[7]....
        /*00ac*/ 	.word	0x00001bb0


	//   ....[8]....
        /*00b0*/ 	.word	0x00001bd0


	//   ....[9]....
        /*00b4*/ 	.word	0x00001bf0


	//   ....[10]....
        /*00b8*/ 	.word	0x000042e0


	//   ....[11]....
        /*00bc*/ 	.word	0x00004360


	//   ....[12]....
        /*00c0*/ 	.word	0x000043e0


	//   ....[13]....
        /*00c4*/ 	.word	0x00004450


	//   ....[14]....
        /*00c8*/ 	.word	0x000044d0


	//   ....[15]....
        /*00cc*/ 	.word	0x00004540


	//   ....[16]....
        /*00d0*/ 	.word	0x000045c0


	//   ....[17]....
        /*00d4*/ 	.word	0x00004630


	//   ....[18]....
        /*00d8*/ 	.word	0x000046b0


	//   ....[19]....
        /*00dc*/ 	.word	0x00004720


	//----- nvinfo : EIATTR_EXIT_INSTR_OFFSETS
	.align		4
.L_4005:
        /*00e0*/ 	.byte	0x04, 0x1c
        /*00e2*/ 	.short	(.L_4007 - .L_4006)


	//   ....[0]....
.L_4006:
        /*00e4*/ 	.word	0x00004280


	//----- nvinfo : EIATTR_MAX_THREADS
	.align		4
.L_4007:
        /*00e8*/ 	.byte	0x04, 0x05
        /*00ea*/ 	.short	(.L_4009 - .L_4008)
.L_4008:
        /*00ec*/ 	.word	0x00000100
        /*00f0*/ 	.word	0x00000001
        /*00f4*/ 	.word	0x00000001


	//----- nvinfo : EIATTR_CRS_STACK_SIZE
	.align		4
.L_4009:
        /*00f8*/ 	.byte	0x04, 0x1e
        /*00fa*/ 	.short	(.L_4011 - .L_4010)
.L_4010:
        /*00fc*/ 	.word	0x00000000
.L_4011:


//--------------------- .nv.info._ZN10layer_norm13ln_bwd_kernelINS_13Kernel_traitsIf6__halffS2_fjLj8192ELj1ELj1ELj8ELj16ENS_18Kernel_traits_baseILj8192EfS2_fS2_fjLj256EEEEELb0ELb1ELb0ELb0EEEvNS_9BwdParamsE --------------------------
	.section	.nv.info._ZN10layer_norm13ln_bwd_kernelINS_13Kernel_traitsIf6__halffS2_fjLj8192ELj1ELj1ELj8ELj16ENS_18Kernel_traits_baseILj8192EfS2_fS2_fjLj256EEEEELb0ELb1ELb0ELb0EEEvNS_9BwdParamsE,"",@"SHT_CUDA_INFO"
	.sectionflags	@""
	.align	4


	//----- nvinfo : EIATTR_CUDA_API_VERSION
	.align		4
        /*0000*/ 	.byte	0x04, 0x37
        /*0002*/ 	.short	(.L_4013 - .L_4012)
.L_4012:
        /*0004*/ 	.word	0x00000082


	//----- nvinfo : EIATTR_SW2861232_WAR
	.align		4
.L_4013:
        /*0008*/ 	.byte	0x01, 0x35
	.zero		2


	//----- nvinfo : EIATTR_PARAM_CBANK
	.align		4
        /*000c*/ 	.byte	0x04, 0x0a
        /*000e*/ 	.short	(.L_4015 - .L_4014)
	.align		4
.L_4014:
        /*0010*/ 	.word	index@(.nv.constant0._ZN10layer_norm13ln_bwd_kernelINS_13Kernel_traitsIf6__halffS2_fjLj8192ELj1ELj1ELj8ELj16ENS_18Kernel_traits_baseILj8192EfS2_fS2_fjLj256EEEEELb0ELb1ELb0ELb0EEEvNS_9BwdParamsE)
        /*0014*/ 	.short	0x0160
        /*0016*/ 	.short	0x0128


	//----- nvinfo : EIATTR_CBANK_PARAM_SIZE
	.align		4
.L_4015:
        /*0018*/ 	.byte	0x03, 0x19
        /*001a*/ 	.short	0x0128


	//----- nvinfo : EIATTR_KPARAM_INFO
	.align		4
        /*001c*/ 	.byte	0x04, 0x17
        /*001e*/ 	.short	(.L_4017 - .L_4016)
.L_4016:
        /*0020*/ 	.word	0x00000000
        /*0024*/ 	.short	0x0000
        /*0026*/ 	.short	0x0000
        /*0028*/ 	.byte	0x00, 0xf0, 0xa1, 0x04


	//----- nvinfo : EIATTR_MAXREG_COUNT
	.align		4
.L_4017:
        /*002c*/ 	.byte	0x03, 0x1b
        /*002e*/ 	.short	0x00ff


	//----- nvinfo : EIATTR_NUM_BARRIERS
	.align		4
        /*0030*/ 	.byte	0x02, 0x4c
        /*0032*/ 	.byte	0x01
	.zero		1


	//----- nvinfo : EIATTR_ANNOTATIONS
	.align		4
        /*0034*/ 	.byte	0x04, 0x55
        /*0036*/ 	.short	(.L_4019 - .L_4018)


	//   ....[0]....
.L_4018:
        /* <DEDUP_REMOVED lines=35> */


	//----- nvinfo : EIATTR_MERCURY_ISA_VERSION
	.align		4
.L_4019:
        /*0258*/ 	.byte	0x03, 0x5f
        /*025a*/ 	.short	0x0000


	//----- nvinfo : EIATTR_COOP_GROUP_MASK_REGIDS
	.align		4
        /*025c*/ 	.byte	0x04, 0x29
        /*025e*/ 	.short	(.L_4021 - .L_4020)


	//   ....[0]....
.L_4020:
        /*0260*/ 	.word	0xffffffff


	//   ....[1]....
        /*0264*/ 	.word	0xffffffff


	//   ....[2]....
        /*0268*/ 	.word	0xffffffff


	//   ....[3]....
        /*026c*/ 	.word	0xffffffff


	//   ....[4]....
        /*0270*/ 	.word	0xffffffff


	//   ....[5]....
        /*0274*/ 	.word	0xffffffff


	//   ....[6]....
        /*0278*/ 	.word	0xffffffff


	//   ....[7]....
        /*027c*/ 	.word	0xffffffff


	//   ....[8]....
        /*0280*/ 	.word	0xffffffff


	//   ....[9]....
        /*0284*/ 	.word	0xffffffff


	//   ....[10]....
        /*0288*/ 	.word	0xffffffff


	//   ....[11]....
        /*028c*/ 	.word	0xffffffff


	//   ....[12]....
        /*0290*/ 	.word	0xffffffff


	//   ....[13]....
        /*0294*/ 	.word	0xffffffff


	//   ....[14]....
        /*0298*/ 	.word	0xffffffff


	//   ....[15]....
        /*029c*/ 	.word	0xffffffff


	//   ....[16]....
        /*02a0*/ 	.word	0xffffffff


	//   ....[17]....
        /*02a4*/ 	.word	0xffffffff


	//   ....[18]....
        /*02a8*/ 	.word	0xffffffff


	//   ....[19]....
        /*02ac*/ 	.word	0xffffffff


	//----- nvinfo : EIATTR_COOP_GROUP_INSTR_OFFSETS
	.align		4
.L_4021:
        /*02b0*/ 	.byte	0x04, 0x28
        /*02b2*/ 	.short	(.L_4023 - .L_4022)


	//   ....[0]....
.L_4022:
        /*02b4*/ 	.word	0x00001f20


	//   ....[1]....
        /*02b8*/ 	.word	0x00001f50


	//   ....[2]....
        /*02bc*/ 	.word	0x00001f60


	//   ....[3]....
        /*02c0*/ 	.word	0x00001f90


	//   ....[4]....
        /*02c4*/ 	.word	0x00001fb0


	//   ....[5]....
        /*02c8*/ 	.word	0x00001fd0


	//   ....[6]....
        /*02cc*/ 	.word	0x00001ff0


	//   ....[7]....
        /*02d0*/ 	.word	0x00002010


	//   ....[8]....
        /*02d4*/ 	.word	0x00002020


	//   ....[9]....
        /*02d8*/ 	.word	0x00002040


	//   ....[10]....
        /*02dc*/ 	.word	0x00004010


	//   ....[11]....
        /*02e0*/ 	.word	0x00004090


	//   ....[12]....
        /*02e4*/ 	.word	0x00004110


	//   ....[13]....
        /*02e8*/ 	.word	0x00004180


	//   ....[14]....
        /*02ec*/ 	.word	0x00004200


	//   ....[15]....
        /*02f0*/ 	.word	0x00004270


	//   ....[16]....
        /*02f4*/ 	.word	0x000042f0


	//   ....[17]....
        /*02f8*/ 	.word	0x00004360


	//   ....[18]....
        /*02fc*/ 	.word	0x000043e0


	//   ....[19]....
        /*0300*/ 	.word	0x00004450


	//----- nvinfo : EIATTR_EXIT_INSTR_OFFSETS
	.align		4
.L_4023:
        /*0304*/ 	.byte	0x04, 0x1c
        /*0306*/ 	.short	(.L_4025 - .L_4024)


	//   ....[0]....
.L_4024:
        /*0308*/ 	.word	0x00003f00


	//   ....[1]....
        /*030c*/ 	.word	0x00003fb0


	//----- nvinfo : EIATTR_MAX_THREADS
	.align		4
.L_4025:
        /*0310*/ 	.byte	0x04, 0x05
        /*0312*/ 	.short	(.L_4027 - .L_4026)
.L_4026:
        /*0314*/ 	.word	0x00000100
        /*0318*/ 	.word	0x00000001
        /*031c*/ 	.word	0x00000001


	//----- nvinfo : EIATTR_CRS_STACK_SIZE
	.align		4
.L_4027:
        /*0320*/ 	.byte	0x04, 0x1e
        /*0322*/ 	.short	(.L_4029 - .L_4028)
.L_4028:
        /*0324*/ 	.word	0x00000000
.L_4029:


//--------------------- .nv.info._ZN10layer_norm13ln_bwd_kernelINS_13Kernel_traitsIf6__halffS2_fjLj8192ELj1ELj1ELj8ELj16ENS_18Kernel_traits_baseILj8192EfS2_fS2_fjLj256EEEEELb0ELb1ELb0ELb1EEEvNS_9BwdParamsE --------------------------
	.section	.nv.info._ZN10layer_norm13ln_bwd_kernelINS_13Kernel_traitsIf6__halffS2_fjLj8192ELj1ELj1ELj8ELj16ENS_18Kernel_traits_baseILj8192EfS2_fS2_fjLj256EEEEELb0ELb1ELb0ELb1EEEvNS_9BwdParamsE,"",@"SHT_CUDA_INFO"
	.sectionflags	@""
	.align	4


	//----- nvinfo : EIATTR_CUDA_API_VERSION
	.align		4
        /*0000*/ 	.byte	0x04, 0x37
        /*0002*/ 	.short	(.L_4031 - .L_4030)
.L_4030:
        /*0004*/ 	.word	0x00000082


	//----- nvinfo : EIATTR_SW2861232_WAR
	.align		4
.L_4031:
        /*0008*/ 	.byte	0x01, 0x35
	.zero		2


	//----- nvinfo : EIATTR_PARAM_CBANK
	.align		4
        /*000c*/ 	.byte	0x04, 0x0a
        /*000e*/ 	.short	(.L_4033 - .L_4032)
	.align		4
.L_4032:
        /*0010*/ 	.word	index@(.nv.constant0._ZN10layer_norm13ln_bwd_kernelINS_13Kernel_traitsIf6__halffS2_fjLj8192ELj1ELj1ELj8ELj16ENS_18Kernel_traits_baseILj8192EfS2_fS2_fjLj256EEEEELb0ELb1ELb0ELb1EEEvNS_9BwdParamsE)
        /*0014*/ 	.short	0x0160
        /*0016*/ 	.short	0x0128


	//----- nvinfo : EIATTR_CBANK_PARAM_SIZE
	.align		4
.L_4033:
        /*0018*/ 	.byte	0x03, 0x19
        /*001a*/ 	.short	0x0128


	//----- nvinfo : EIATTR_KPARAM_INFO
	.align		4
        /*001c*/ 	.byte	0x04, 0x17
        /*001e*/ 	.short	(.L_4035 - .L_4034)
.L_4034:
        /*0020*/ 	.word	0x00000000
        /*0024*/ 	.short	0x0000
        /*0026*/ 	.short	0x0000
        /*0028*/ 	.byte	0x00, 0xf0, 0xa1, 0x04


	//----- nvinfo : EIATTR_MAXREG_COUNT
	.align		4
.L_4035:
        /*002c*/ 	.byte	0x03, 0x1b
        /*002e*/ 	.short	0x00ff


	//----- nvinfo : EIATTR_NUM_BARRIERS
	.align		4
        /*0030*/ 	.byte	0x02, 0x4c
        /*0032*/ 	.byte	0x01
	.zero		1


	//----- nvinfo : EIATTR_ANNOTATIONS
	.align		4
        /*0034*/ 	.byte	0x04, 0x55
        /*0036*/ 	.short	(.L_4037 - .L_4036)


	//   ....[0]....
.L_4036:
        /* <DEDUP_REMOVED lines=47> */


	//----- nvinfo : EIATTR_MERCURY_ISA_VERSION
	.align		4
.L_4037:
        /*0310*/ 	.byte	0x03, 0x5f
        /*0312*/ 	.short	0x0000


	//----- nvinfo : EIATTR_COOP_GROUP_MASK_REGIDS
	.align		4
        /*0314*/ 	.byte	0x04, 0x29
        /*0316*/ 	.short	(.L_4039 - .L_4038)


	//   ....[0]....
.L_4038:
        /*0318*/ 	.word	0xffffffff


	//   ....[1]....
        /*031c*/ 	.word	0xffffffff


	//   ....[2]....
        /*0320*/ 	.word	0xffffffff


	//   ....[3]....
        /*0324*/ 	.word	0xffffffff


	//   ....[4]....
        /*0328*/ 	.word	0xffffffff


	//   ....[5]....
        /*032c*/ 	.word	0xffffffff


	//   ....[6]....
        /*0330*/ 	.word	0xffffffff


	//   ....[7]....
        /*0334*/ 	.word	0xffffffff


	//   ....[8]....
        /*0338*/ 	.word	0xffffffff


	//   ....[9]....
        /*033c*/ 	.word	0xffffffff


	//   ....[10]....
        /*0340*/ 	.word	0xffffffff


	//   ....[11]....
        /*0344*/ 	.word	0xffffffff


	//   ....[12]....
        /*0348*/ 	.word	0xffffffff


	//   ....[13]....
        /*034c*/ 	.word	0xffffffff


	//   ....[14]....
        /*0350*/ 	.word	0xffffffff


	//   ....[15]....
        /*0354*/ 	.word	0xffffffff


	//   ....[16]....
        /*0358*/ 	.word	0xffffffff


	//   ....[17]....
        /*035c*/ 	.word	0xffffffff


	//   ....[18]....
        /*0360*/ 	.word	0xffffffff


	//   ....[19]....
        /*0364*/ 	.word	0xffffffff


	//----- nvinfo : EIATTR_COOP_GROUP_INSTR_OFFSETS
	.align		4
.L_4039:
        /*0368*/ 	.byte	0x04, 0x28
        /*036a*/ 	.short	(.L_4041 - .L_4040)


	//   ....[0]....
.L_4040:
        /*036c*/ 	.word	0x00001d10


	//   ....[1]....
        /*0370*/ 	.word	0x00001d30


	//   ....[2]....
        /*0374*/ 	.word	0x00001d60


	//   ....[3]....
        /*0378*/ 	.word	0x00001d80


	//   ....[4]....
        /*037c*/ 	.word	0x00001da0


	//   ....[5]....
        /*0380*/ 	.word	0x00001dc0


	//   ....[6]....
        /*0384*/ 	.word	0x00001de0


	//   ....[7]....
        /*0388*/ 	.word	0x00001e00


	//   ....[8]....
        /*038c*/ 	.word	0x00001e10


	//   ....[9]....
        /*0390*/ 	.word	0x00001e30


	//   ....[10]....
        /*0394*/ 	.word	0x00004340


	//   ....[11]....
        /*0398*/ 	.word	0x000043c0


	//   ....[12]....
        /*039c*/ 	.word	0x00004440


	//   ....[13]....
        /*03a0*/ 	.word	0x000044b0


	//   ....[14]....
        /*03a4*/ 	.word	0x00004530


	//   ....[15]....
        /*03a8*/ 	.word	0x000045a0


	//   ....[16]....
        /*03ac*/ 	.word	0x00004620


	//   ....[17]....
        /*03b0*/ 	.word	0x00004690


	//   ....[18]....
        /*03b4*/ 	.word	0x00004710


	//   ....[19]....
        /*03b8*/ 	.word	0x00004780


	//----- nvinfo : EIATTR_EXIT_INSTR_OFFSETS
	.align		4
.L_4041:
        /*03bc*/ 	.byte	0x04, 0x1c
        /*03be*/ 	.short	(.L_4043 - .L_4042)


	//   ....[0]....
.L_4042:
        /*03c0*/ 	.word	0x000042e0


	//----- nvinfo : EIATTR_MAX_THREADS
	.align		4
.L_4043:
        /*03c4*/ 	.byte	0x04, 0x05
        /*03c6*/ 	.short	(.L_4045 - .L_4044)
.L_4044:
        /*03c8*/ 	.word	0x00000100
        /*03cc*/ 	.word	0x00000001
        /*03d0*/ 	.word	0x00000001


	//----- nvinfo : EIATTR_CRS_STACK_SIZE
	.align		4
.L_4045:
        /*03d4*/ 	.byte	0x04, 0x1e
        /*03d6*/ 	.short	(.L_4047 - .L_4046)
.L_4046:
        /*03d8*/ 	.word	0x00000000
.L_4047:


//--------------------- .nv.info._ZN10layer_norm13ln_bwd_kernelINS_13Kernel_traitsIf6__halffS2_fjLj8192ELj1ELj1ELj8ELj16ENS_18Kernel_traits_baseILj8192EfS2_fS2_fjLj256EEEEELb0ELb1ELb1ELb0EEEvNS_9BwdParamsE --------------------------
	.section	.nv.info._ZN10layer_norm13ln_bwd_kernelINS_13Kernel_traitsIf6__halffS2_fjLj8192ELj1ELj1ELj8ELj16ENS_18Kernel_traits_baseILj8192EfS2_fS2_fjLj256EEEEELb0ELb1ELb1ELb0EEEvNS_9BwdParamsE,"",@"SHT_CUDA_INFO"
	.sectionflags	@""
	.align	4


	//----- nvinfo : EIATTR_CUDA_API_VERSION
	.align		4
        /*0000*/ 	.byte	0x04, 0x37
        /*0002*/ 	.short	(.L_4049 - .L_4048)
.L_4048:
        /*0004*/ 	.word	0x00000082


	//----- nvinfo : EIATTR_SW2861232_WAR
	.align		4
.L_4049:
        /*0008*/ 	.byte	0x01, 0x35
	.zero		2


	//----- nvinfo : EIATTR_PARAM_CBANK
	.align		4
        /*000c*/ 	.byte	0x04, 0x0a
        /*000e*/ 	.short	(.L_4051 - .L_4050)
	.align		4
.L_4050:
        /*0010*/ 	.word	index@(.nv.constant0._ZN10layer_norm13ln_bwd_kernelINS_13Kernel_traitsIf6__halffS2_fjLj8192ELj1ELj1ELj8ELj16ENS_18Kernel_traits_baseILj8192EfS2_fS2_fjLj256EEEEELb0ELb1ELb1ELb0EEEvNS_9BwdParamsE)
        /*0014*/ 	.short	0x0160
        /*0016*/ 	.short	0x0128


	//----- nvinfo : EIATTR_CBANK_PARAM_SIZE
	.align		4
.L_4051:
        /*0018*/ 	.byte	0x03, 0x19
        /*001a*/ 	.short	0x0128


	//----- nvinfo : EIATTR_KPARAM_INFO
	.align		4
        /*001c*/ 	.byte	0x04, 0x17
        /*001e*/ 	.short	(.L_4053 - .L_4052)
.L_4052:
        /*0020*/ 	.word	0x00000000
        /*0024*/ 	.short	0x0000
        /*0026*/ 	.short	0x0000
        /*0028*/ 	.byte	0x00, 0xf0, 0xa1, 0x04


	//----- nvinfo : EIATTR_MAXREG_COUNT
	.align		4
.L_4053:
        /*002c*/ 	.byte	0x03, 0x1b
        /*002e*/ 	.short	0x00ff


	//----- nvinfo : EIATTR_NUM_BARRIERS
	.align		4
        /*0030*/ 	.byte	0x02, 0x4c
        /*0032*/ 	.byte	0x01
	.zero		1


	//----- nvinfo : EIATTR_ANNOTATIONS
	.align		4
        /*0034*/ 	.byte	0x04, 0x55
        /*0036*/ 	.short	(.L_4055 - .L_4054)


	//   ....[0]....
.L_4054:
        /* <DEDUP_REMOVED lines=48> */


	//----- nvinfo : EIATTR_MERCURY_ISA_VERSION
	.align		4
.L_4055:
        /*0328*/ 	.byte	0x03, 0x5f
        /*032a*/ 	.short	0x0000


	//----- nvinfo : EIATTR_COOP_GROUP_MASK_REGIDS
	.align		4
        /*032c*/ 	.byte	0x04, 0x29
        /*032e*/ 	.short	(.L_4057 - .L_4056)


	//   ....[0]....
.L_4056:
        /*0330*/ 	.word	0xffffffff


	//   ....[1]....
        /*0334*/ 	.word	0xffffffff


	//   ....[2]....
        /*0338*/ 	.word	0xffffffff


	//   ....[3]....
        /*033c*/ 	.word	0xffffffff


	//   ....[4]....
        /*0340*/ 	.word	0xffffffff


	//   ....[5]....
        /*0344*/ 	.word	0xffffffff


	//   ....[6]....
        /*0348*/ 	.word	0xffffffff


	//   ....[7]....
        /*034c*/ 	.word	0xffffffff


	//   ....[8]....
        /*0350*/ 	.word	0xffffffff


	//   ....[9]....
        /*0354*/ 	.word	0xffffffff


	//   ....[10]....
        /*0358*/ 	.word	0xffffffff


	//   ....[11]....
        /*035c*/ 	.word	0xffffffff


	//   ....[12]....
        /*0360*/ 	.word	0xffffffff


	//   ....[13]....
        /*0364*/ 	.word	0xffffffff


	//   ....[14]....
        /*0368*/ 	.word	0xffffffff


	//   ....[15]....
        /*036c*/ 	.word	0xffffffff


	//   ....[16]....
        /*0370*/ 	.word	0xffffffff


	//   ....[17]....
        /*0374*/ 	.word	0xffffffff


	//   ....[18]....
        /*0378*/ 	.word	0xffffffff


	//   ....[19]....
        /*037c*/ 	.word	0xffffffff


	//----- nvinfo : EIATTR_COOP_GROUP_INSTR_OFFSETS
	.align		4
.L_4057:
        /*0380*/ 	.byte	0x04, 0x28
        /*0382*/ 	.short	(.L_4059 - .L_4058)


	//   ....[0]....
.L_4058:
        /*0384*/ 	.word	0x00002320


	//   ....[1]....
        /*0388*/ 	.word	0x00002350


	//   ....[2]....
        /*038c*/ 	.word	0x00002360


	//   ....[3]....
        /*0390*/ 	.word	0x00002390


	//   ....[4]....
        /*0394*/ 	.word	0x000023b0


	//   ....[5]....
        /*0398*/ 	.word	0x000023d0


	//   ....[6]....
        /*039c*/ 	.word	0x000023f0


	//   ....[7]....
        /*03a0*/ 	.word	0x00002410


	//   ....[8]....
        /*03a4*/ 	.word	0x00002420


	//   ....[9]....
        /*03a8*/ 	.word	0x00002440


	//   ....[10]....
        /*03ac*/ 	.word	0x00005cc0


	//   ....[11]....
        /*03b0*/ 	.word	0x00005d40


	//   ....[12]....
        /*03b4*/ 	.word	0x00005dc0


	//   ....[13]....
        /*03b8*/ 	.word	0x00005e30


	//   ....[14]....
        /*03bc*/ 	.word	0x00005eb0


	//   ....[15]....
        /*03c0*/ 	.word	0x00005f20


	//   ....[16]....
        /*03c4*/ 	.word	0x00005fa0


	//   ....[17]....
        /*03c8*/ 	.word	0x00006010


	//   ....[18]....
        /*03cc*/ 	.word	0x00006090


	//   ....[19]....
        /*03d0*/ 	.word	0x00006100


	//----- nvinfo : EIATTR_EXIT_INSTR_OFFSETS
	.align		4
.L_4059:
        /*03d4*/ 	.byte	0x04, 0x1c
        /*03d6*/ 	.short	(.L_4061 - .L_4060)


	//   ....[0]....
.L_4060:
        /*03d8*/ 	.word	0x00005bb0


	//   ....[1]....
        /*03dc*/ 	.word	0x00005c60


	//----- nvinfo : EIATTR_MAX_THREADS
	.align		4
.L_4061:
        /*03e0*/ 	.byte	0x04, 0x05
        /*03e2*/ 	.short	(.L_4063 - .L_4062)
.L_4062:
        /*03e4*/ 	.word	0x00000100
        /*03e8*/ 	.word	0x00000001
        /*03ec*/ 	.word	0x00000001


	//----- nvinfo : EIATTR_CRS_STACK_SIZE
	.align		4
.L_4063:
        /*03f0*/ 	.byte	0x04, 0x1e
        /*03f2*/ 	.short	(.L_4065 - .L_4064)
.L_4064:
        /*03f4*/ 	.word	0x00000000
.L_4065:


//--------------------- .nv.info._ZN10layer_norm13ln_bwd_kernelINS_13Kernel_traitsIf6__halffS2_fjLj8192ELj1ELj1ELj8ELj16ENS_18Kernel_traits_baseILj8192EfS2_fS2_fjLj256EEEEELb0ELb1ELb1ELb1EEEvNS_9BwdParamsE --------------------------
	.section	.nv.info._ZN10layer_norm13ln_bwd_kernelINS_13Kernel_traitsIf6__halffS2_fjLj8192ELj1ELj1ELj8ELj16ENS_18Kernel_traits_baseILj8192EfS2_fS2_fjLj256EEEEELb0ELb1ELb1ELb1EEEvNS_9BwdParamsE,"",@"SHT_CUDA_INFO"
	.sectionflags	@""
	.align	4


	//----- nvinfo : EIATTR_CUDA_API_VERSION
	.align		4
        /*0000*/ 	.byte	0x04, 0x37
        /*0002*/ 	.short	(.L_4067 - .L_4066)
.L_4066:
        /*0004*/ 	.word	0x00000082


	//----- nvinfo : EIATTR_SW2861232_WAR
	.align		4
.L_4067:
        /*0008*/ 	.byte	0x01, 0x35
	.zero		2


	//----- nvinfo : EIATTR_PARAM_CBANK
	.align		4
        /*000c*/ 	.byte	0x04, 0x0a
        /*000e*/ 	.short	(.L_4069 - .L_4068)
	.align		4
.L_4068:
        /*0010*/ 	.word	index@(.nv.constant0._ZN10layer_norm13ln_bwd_kernelINS_13Kernel_traitsIf6__halffS2_fjLj8192ELj1ELj1ELj8ELj16ENS_18Kernel_traits_baseILj8192EfS2_fS2_fjLj256EEEEELb0ELb1ELb1ELb1EEEvNS_9BwdParamsE)
        /*0014*/ 	.short	0x0160
        /*0016*/ 	.short	0x0128


	//----- nvinfo : EIATTR_CBANK_PARAM_SIZE
	.align		4
.L_4069:
        /*0018*/ 	.byte	0x03, 0x19
        /*001a*/ 	.short	0x0128


	//----- nvinfo : EIATTR_KPARAM_INFO
	.align		4
        /*001c*/ 	.byte	0x04, 0x17
        /*001e*/ 	.short	(.L_4071 - .L_4070)
.L_4070:
        /*0020*/ 	.word	0x00000000
        /*0024*/ 	.short	0x0000
        /*0026*/ 	.short	0x0000
        /*0028*/ 	.byte	0x00, 0xf0, 0xa1, 0x04


	//----- nvinfo : EIATTR_MAXREG_COUNT
	.align		4
.L_4071:
        /*002c*/ 	.byte	0x03, 0x1b
        /*002e*/ 	.short	0x00ff


	//----- nvinfo : EIATTR_NUM_BARRIERS
	.align		4
        /*0030*/ 	.byte	0x02, 0x4c
        /*0032*/ 	.byte	0x01
	.zero		1


	//----- nvinfo : EIATTR_ANNOTATIONS
	.align		4
        /*0034*/ 	.byte	0x04, 0x55
        /*0036*/ 	.short	(.L_4073 - .L_4072)


	//   ....[0]....
.L_4072:
        /* <DEDUP_REMOVED lines=51> */


	//----- nvinfo : EIATTR_MERCURY_ISA_VERSION
	.align		4
.L_4073:
        /*0358*/ 	.byte	0x03, 0x5f
        /*035a*/ 	.short	0x0000


	//----- nvinfo : EIATTR_COOP_GROUP_MASK_REGIDS
	.align		4
        /*035c*/ 	.byte	0x04, 0x29
        /*035e*/ 	.short	(.L_4075 - .L_4074)


	//   ....[0]....
.L_4074:
        /*0360*/ 	.word	0xffffffff


	//   ....[1]....
        /*0364*/ 	.word	0xffffffff


	//   ....[2]....
        /*0368*/ 	.word	0xffffffff


	//   ....[3]....
        /*036c*/ 	.word	0xffffffff


	//   ....[4]....
        /*0370*/ 	.word	0xffffffff


	//   ....[5]....
        /*0374*/ 	.word	0xffffffff


	//   ....[6]....
        /*0378*/ 	.word	0xffffffff


	//   ....[7]....
        /*037c*/ 	.word	0xffffffff


	//   ....[8]....
        /*0380*/ 	.word	0xffffffff


	//   ....[9]....
        /*0384*/ 	.word	0xffffffff


	//   ....[10]....
        /*0388*/ 	.word	0xffffffff


	//   ....[11]....
        /*038c*/ 	.word	0xffffffff


	//   ....[12]....
        /*0390*/ 	.word	0xffffffff


	//   ....[13]....
        /*0394*/ 	.word	0xffffffff


	//   ....[14]....
        /*0398*/ 	.word	0xffffffff


	//   ....[15]....
        /*039c*/ 	.word	0xffffffff


	//   ....[16]....
        /*03a0*/ 	.word	0xffffffff


	//   ....[17]....
        /*03a4*/ 	.word	0xffffffff


	//   ....[18]....
        /*03a8*/ 	.word	0xffffffff


	//   ....[19]....
        /*03ac*/ 	.word	0xffffffff


	//----- nvinfo : EIATTR_COOP_GROUP_INSTR_OFFSETS
	.align		4
.L_4075:
        /*03b0*/ 	.byte	0x04, 0x28
        /*03b2*/ 	.short	(.L_4077 - .L_4076)


	//   ....[0]....
.L_4076:
        /*03b4*/ 	.word	0x00002220


	//   ....[1]....
        /*03b8*/ 	.word	0x00002250


	//   ....[2]....
        /*03bc*/ 	.word	0x00002260


	//   ....[3]....
        /*03c0*/ 	.word	0x00002290


	//   ....[4]....
        /*03c4*/ 	.word	0x000022b0


	//   ....[5]....
        /*03c8*/ 	.word	0x000022d0


	//   ....[6]....
        /*03cc*/ 	.word	0x000022f0


	//   ....[7]....
        /*03d0*/ 	.word	0x00002310


	//   ....[8]....
        /*03d4*/ 	.word	0x00002320


	//   ....[9]....
        /*03d8*/ 	.word	0x00002340


	//   ....[10]....
        /*03dc*/ 	.word	0x00005870


	//   ....[11]....
        /*03e0*/ 	.word	0x000058f0


	//   ....[12]....
        /*03e4*/ 	.word	0x00005970


	//   ....[13]....
        /*03e8*/ 	.word	0x000059e0


	//   ....[14]....
        /*03ec*/ 	.word	0x00005a60


	//   ....[15]....
        /*03f0*/ 	.word	0x00005ad0


	//   ....[16]....
        /*03f4*/ 	.word	0x00005b50


	//   ....[17]....
        /*03f8*/ 	.word	0x00005bc0


	//   ....[18]....
        /*03fc*/ 	.word	0x00005c40


	//   ....[19]....
        /*0400*/ 	.word	0x00005cb0


	//----- nvinfo : EIATTR_EXIT_INSTR_OFFSETS
	.align		4
.L_4077:
        /*0404*/ 	.byte	0x04, 0x1c
        /*0406*/ 	.short	(.L_4079 - .L_4078)


	//   ....[0]....
.L_4078:
        /*0408*/ 	.word	0x00005810


	//----- nvinfo : EIATTR_MAX_THREADS
	.align		4
.L_4079:
        /*040c*/ 	.byte	0x04, 0x05
        /*040e*/ 	.short	(.L_4081 - .L_4080)
.L_4080:
        /*0410*/ 	.word	0x00000100
        /*0414*/ 	.word	0x00000001
        /*0418*/ 	.word	0x00000001


	//----- nvinfo : EIATTR_CRS_STACK_SIZE
	.align		4
.L_4081:
        /*041c*/ 	.byte	0x04, 0x1e
        /*041e*/ 	.short	(.L_4083 - .L_4082)
.L_4082:
        /*0420*/ 	.word	0x00000000
.L_4083:


//--------------------- .nv.info._ZN10layer_norm13ln_bwd_kernelINS_13Kernel_traitsIf6__halffS2_fjLj8192ELj1ELj1ELj8ELj16ENS_18Kernel_traits_baseILj8192EfS2_fS2_fjLj256EEEEELb1ELb0ELb0ELb0EEEvNS_9BwdParamsE --------------------------
	.section	.nv.info._ZN10layer_norm13ln_bwd_kernelINS_13Kernel_traitsIf6__halffS2_fjLj8192ELj1ELj1ELj8ELj16ENS_18Kernel_traits_baseILj8192EfS2_fS2_fjLj256EEEEELb1ELb0ELb0ELb0EEEvNS_9BwdParamsE,"",@"SHT_CUDA_INFO"
	.sectionflags	@""
	.align	4


	//----- nvinfo : EIATTR_CUDA_API_VERSION
	.align		4
        /*0000*/ 	.byte	0x04, 0x37
        /*0002*/ 	.short	(.L_4085 - .L_4084)
.L_4084:
        /*0004*/ 	.word	0x00000082


	//----- nvinfo : EIATTR_SW2861232_WAR
	.align		4
.L_4085:
        /*0008*/ 	.byte	0x01, 0x35
	.zero		2


	//----- nvinfo : EIATTR_PARAM_CBANK
	.align		4
        /*000c*/ 	.byte	0x04, 0x0a
        /*000e*/ 	.short	(.L_4087 - .L_4086)
	.align		4
.L_4086:
        /*0010*/ 	.word	index@(.nv.constant0._ZN10layer_norm13ln_bwd_kernelINS_13Kernel_traitsIf6__halffS2_fjLj8192ELj1ELj1ELj8ELj16ENS_18Kernel_traits_baseILj8192EfS2_fS2_fjLj256EEEEELb1ELb0ELb0ELb0EEEvNS_9BwdParamsE)
        /*0014*/ 	.short	0x0160
        /*0016*/ 	.short	0x0128


	//----- nvinfo : EIATTR_CBANK_PARAM_SIZE
	.align		4
.L_4087:
        /*0018*/ 	.byte	0x03, 0x19
        /*001a*/ 	.short	0x0128


	//----- nvinfo : EIATTR_KPARAM_INFO
	.align		4
        /*001c*/ 	.byte	0x04, 0x17
        /*001e*/ 	.short	(.L_4089 - .L_4088)
.L_4088:
        /*0020*/ 	.word	0x00000000
        /*0024*/ 	.short	0x0000
        /*0026*/ 	.short	0x0000
        /*0028*/ 	.byte	0x00, 0xf0, 0xa1, 0x04


	//----- nvinfo : EIATTR_MAXREG_COUNT
	.align		4
.L_4089:
        /*002c*/ 	.byte	0x03, 0x1b
        /*002e*/ 	.short	0x00ff


	//----- nvinfo : EIATTR_NUM_BARRIERS
	.align		4
        /*0030*/ 	.byte	0x02, 0x4c
        /*0032*/ 	.byte	0x01
	.zero		1


	//----- nvinfo : EIATTR_MERCURY_ISA_VERSION
	.align		4
        /*0034*/ 	.byte	0x03, 0x5f
        /*0036*/ 	.short	0x0000


	//----- nvinfo : EIATTR_COOP_GROUP_MASK_REGIDS
	.align		4
        /*0038*/ 	.byte	0x04, 0x29
        /*003a*/ 	.short	(.L_4091 - .L_4090)


	//   ....[0]....
.L_4090:
        /*003c*/ 	.word	0xffffffff


	//   ....[1]....
        /*0040*/ 	.word	0xffffffff


	//   ....[2]....
        /*0044*/ 	.word	0xffffffff


	//   ....[3]....
        /*0048*/ 	.word	0xffffffff


	//   ....[4]....
        /*004c*/ 	.word	0xffffffff


	//   ....[5]....
        /*0050*/ 	.word	0xffffffff


	//   ....[6]....
        /*0054*/ 	.word	0xffffffff


	//   ....[7]....
        /*0058*/ 	.word	0xffffffff


	//   ....[8]....
        /*005c*/ 	.word	0xffffffff


	//   ....[9]....
        /*0060*/ 	.word	0xffffffff


	//   ....[10]....
        /*0064*/ 	.word	0xffffffff


	//   ....[11]....
        /*0068*/ 	.word	0xffffffff


	//   ....[12]....
        /*006c*/ 	.word	0xffffffff


	//   ....[13]....
        /*0070*/ 	.word	0xffffffff


	//   ....[14]....
        /*0074*/ 	.word	0xffffffff


	//   ....[15]....
        /*0078*/ 	.word	0xffffffff


	//   ....[16]....
        /*007c*/ 	.word	0xffffffff


	//   ....[17]....
        /*0080*/ 	.word	0xffffffff


	//   ....[18]....
        /*0084*/ 	.word	0xffffffff


	//   ....[19]....
        /*0088*/ 	.word	0xffffffff


	//----- nvinfo : EIATTR_COOP_GROUP_INSTR_OFFSETS
	.align		4
.L_4091:
        /*008c*/ 	.byte	0x04, 0x28
        /*008e*/ 	.short	(.L_4093 - .L_4092)


	//   ....[0]....
.L_4092:
        /*0090*/ 	.word	0x00001b30


	//   ....[1]....
        /*0094*/ 	.word	0x00001b50


	//   ....[2]....
        /*0098*/ 	.word	0x00001b70


	//   ....[3]....
        /*009c*/ 	.word	0x00001b90


	//   ....[4]....
        /*00a0*/ 	.word	0x00001bb0


	//   ....[5]....
        /*00a4*/ 	.word	0x00001bd0


	//   ....[6]....
        /*00a8*/ 	.word	0x00001bf0


	//   ....[7]....
        /*00ac*/ 	.word	0x00001c10


	//   ....[8]....
        /*00b0*/ 	.word	0x00001c30


	//   ....[9]....
        /*00b4*/ 	.word	0x00001c50


	//   ....[10]....
        /*00b8*/ 	.word	0x00003860


	//   ....[11]....
        /*00bc*/ 	.word	0x000038e0


	//   ....[12]....
        /*00c0*/ 	.word	0x00003960


	//   ....[13]....
        /*00c4*/ 	.word	0x000039d0


	//   ....[14]....
        /*00c8*/ 	.word	0x00003a50


	//   ....[15]....
        /*00cc*/ 	.word	0x00003ac0


	//   ....[16]....
        /*00d0*/ 	.word	0x00003b40


	//   ....[17]....
        /*00d4*/ 	.word	0x00003bb0


	//   ....[18]....
        /*00d8*/ 	.word	0x00003c30


	//   ....[19]....
        /*00dc*/ 	.word	0x00003ca0


	//----- nvinfo : EIATTR_EXIT_INSTR_OFFSETS
	.align		4
.L_4093:
        /*00e0*/ 	.byte	0x04, 0x1c
        /*00e2*/ 	.short	(.L_4095 - .L_4094)


	//   ....[0]....
.L_4094:
        /*00e4*/ 	.word	0x00003780


	//   ....[1]....
        /*00e8*/ 	.word	0x00003800


	//----- nvinfo : EIATTR_MAX_THREADS
	.align		4
.L_4095:
        /*00ec*/ 	.byte	0x04, 0x05
        /*00ee*/ 	.short	(.L_4097 - .L_4096)
.L_4096:
        /*00f0*/ 	.word	0x00000100
        /*00f4*/ 	.word	0x00000001
        /*00f8*/ 	.word	0x00000001


	//----- nvinfo : EIATTR_CRS_STACK_SIZE
	.align		4
.L_4097:
        /*00fc*/ 	.byte	0x04, 0x1e
        /*00fe*/ 	.short	(.L_4099 - .L_4098)
.L_4098:
        /*0100*/ 	.word	0x00000000
.L_4099:


//--------------------- .nv.info._ZN10layer_norm13ln_bwd_kernelINS_13Kernel_traitsIf6__halffS2_fjLj8192ELj1ELj1ELj8ELj16ENS_18Kernel_traits_baseILj8192EfS2_fS2_fjLj256EEEEELb1ELb0ELb0ELb1EEEvNS_9BwdParamsE --------------------------
	.section	.nv.info._ZN10layer_norm13ln_bwd_kernelINS_13Kernel_traitsIf6__halffS2_fjLj8192ELj1ELj1ELj8ELj16ENS_18Kernel_traits_baseILj8192EfS2_fS2_fjLj256EEEEELb1ELb0ELb0ELb1EEEvNS_9BwdParamsE,"",@"SHT_CUDA_INFO"
	.sectionflags	@""
	.align	4


	//----- nvinfo : EIATTR_CUDA_API_VERSION
	.align		4
        /*0000*/ 	.byte	0x04, 0x37
        /*0002*/ 	.short	(.L_4101 - .L_4100)
.L_4100:
        /*0004*/ 	.word	0x00000082


	//----- nvinfo : EIATTR_SW2861232_WAR
	.align		4
.L_4101:
        /*0008*/ 	.byte	0x01, 0x35
	.zero		2


	//----- nvinfo : EIATTR_PARAM_CBANK
	.align		4
        /*000c*/ 	.byte	0x04, 0x0a
        /*000e*/ 	.short	(.L_4103 - .L_4102)
	.align		4
.L_4102:
        /*0010*/ 	.word	index@(.nv.constant0._ZN10layer_norm13ln_bwd_kernelINS_13Kernel_traitsIf6__halffS2_fjLj8192ELj1ELj1ELj8ELj16ENS_18Kernel_traits_baseILj8192EfS2_fS2_fjLj256EEEEELb1ELb0ELb0ELb1EEEvNS_9BwdParamsE)
        /*0014*/ 	.short	0x0160
        /*0016*/ 	.short	0x0128


	//----- nvinfo : EIATTR_CBANK_PARAM_SIZE
	.align		4
.L_4103:
        /*0018*/ 	.byte	0x03, 0x19
        /*001a*/ 	.short	0x0128


	//----- nvinfo : EIATTR_KPARAM_INFO
	.align		4
        /*001c*/ 	.byte	0x04, 0x17
        /*001e*/ 	.short	(.L_4105 - .L_4104)
.L_4104:
        /*0020*/ 	.word	0x00000000
        /*0024*/ 	.short	0x0000
        /*0026*/ 	.short	0x0000
        /*0028*/ 	.byte	0x00, 0xf0, 0xa1, 0x04


	//----- nvinfo : EIATTR_MAXREG_COUNT
	.align		4
.L_4105:
        /*002c*/ 	.byte	0x03, 0x1b
        /*002e*/ 	.short	0x00ff


	//----- nvinfo : EIATTR_NUM_BARRIERS
	.align		4
        /*0030*/ 	.byte	0x02, 0x4c
        /*0032*/ 	.byte	0x01
	.zero		1


	//----- nvinfo : EIATTR_MERCURY_ISA_VERSION
	.align		4
        /*0034*/ 	.byte	0x03, 0x5f
        /*0036*/ 	.short	0x0000


	//----- nvinfo : EIATTR_COOP_GROUP_MASK_REGIDS
	.align		4
        /*0038*/ 	.byte	0x04, 0x29
        /*003a*/ 	.short	(.L_4107 - .L_4106)


	//   ....[0]....
.L_4106:
        /*003c*/ 	.word	0xffffffff


	//   ....[1]....
        /*0040*/ 	.word	0xffffffff


	//   ....[2]....
        /*0044*/ 	.word	0xffffffff


	//   ....[3]....
        /*0048*/ 	.word	0xffffffff


	//   ....[4]....
        /*004c*/ 	.word	0xffffffff


	//   ....[5]....
        /*0050*/ 	.word	0xffffffff


	//   ....[6]....
        /*0054*/ 	.word	0xffffffff


	//   ....[7]....
        /*0058*/ 	.word	0xffffffff


	//   ....[8]....
        /*005c*/ 	.word	0xffffffff


	//   ....[9]....
        /*0060*/ 	.word	0xffffffff


	//   ....[10]....
        /*0064*/ 	.word	0xffffffff


	//   ....[11]....
        /*0068*/ 	.word	0xffffffff


	//   ....[12]....
        /*006c*/ 	.word	0xffffffff


	//   ....[13]....
        /*0070*/ 	.word	0xffffffff


	//   ....[14]....
        /*0074*/ 	.word	0xffffffff


	//   ....[15]....
        /*0078*/ 	.word	0xffffffff


	//   ....[16]....
        /*007c*/ 	.word	0xffffffff


	//   ....[17]....
        /*0080*/ 	.word	0xffffffff


	//   ....[18]....
        /*0084*/ 	.word	0xffffffff


	//   ....[19]....
        /*0088*/ 	.word	0xffffffff


	//----- nvinfo : EIATTR_COOP_GROUP_INSTR_OFFSETS
	.align		4
.L_4107:
        /*008c*/ 	.byte	0x04, 0x28
        /*008e*/ 	.short	(.L_4109 - .L_4108)


	//   ....[0]....
.L_4108:
        /*0090*/ 	.word	0x000019d0


	//   ....[1]....
        /*0094*/ 	.word	0x000019f0


	//   ....[2]....
        /*0098*/ 	.word	0x00001a10


	//   ....[3]....
        /*009c*/ 	.word	0x00001a30


	//   ....[4]....
        /*00a0*/ 	.word	0x00001a50


	//   ....[5]....
        /*00a4*/ 	.word	0x00001a70


	//   ....[6]....
        /*00a8*/ 	.word	0x00001a90


	//   ....[7]....
        /*00ac*/ 	.word	0x00001ab0


	//   ....[8]....
        /*00b0*/ 	.word	0x00001ad0


	//   ....[9]....
        /*00b4*/ 	.word	0x00001af0


	//   ....[10]....
        /*00b8*/ 	.word	0x000037c0


	//   ....[11]....
        /*00bc*/ 	.word	0x00003840


	//   ....[12]....
        /*00c0*/ 	.word	0x000038c0


	//   ....[13]....
        /*00c4*/ 	.word	0x00003930


	//   ....[14]....
        /*00c8*/ 	.word	0x000039b0


	//   ....[15]....
        /*00cc*/ 	.word	0x00003a20


	//   ....[16]....
        /*00d0*/ 	.word	0x00003aa0


	//   ....[17]....
        /*00d4*/ 	.word	0x00003b10


	//   ....[18]....
        /*00d8*/ 	.word	0x00003b90


	//   ....[19]....
        /*00dc*/ 	.word	0x00003c00


	//----- nvinfo : EIATTR_EXIT_INSTR_OFFSETS
	.align		4
.L_4109:
        /*00e0*/ 	.byte	0x04, 0x1c
        /*00e2*/ 	.short	(.L_4111 - .L_4110)


	//   ....[0]....
.L_4110:
        /*00e4*/ 	.word	0x00003760


	//----- nvinfo : EIATTR_MAX_THREADS
	.align		4
.L_4111:
        /*00e8*/ 	.byte	0x04, 0x05
        /*00ea*/ 	.short	(.L_4113 - .L_4112)
.L_4112:
        /*00ec*/ 	.word	0x00000100
        /*00f0*/ 	.word	0x00000001
        /*00f4*/ 	.word	0x00000001


	//----- nvinfo : EIATTR_CRS_STACK_SIZE
	.align		4
.L_4113:
        /*00f8*/ 	.byte	0x04, 0x1e
        /*00fa*/ 	.short	(.L_4115 - .L_4114)
.L_4114:
        /*00fc*/ 	.word	0x00000000
.L_4115:


//--------------------- .nv.info._ZN10layer_norm22ln_bwd_finalize_kernelINS_22Kernel_traits_finalizeILj8192Ef6__halffS2_fjLb0ELj1024ELj4ENS_18Kernel_traits_baseILj8192EfS2_fS2_fjLj1024EEEEELb0ELb0EEEvNS_9BwdParamsE --------------------------
	.section	.nv.info._ZN10layer_norm22ln_bwd_finalize_kernelINS_22Kernel_traits_finalizeILj8192Ef6__halffS2_fjLb0ELj1024ELj4ENS_18Kernel_traits_baseILj8192EfS2_fS2_fjLj1024EEEEELb0ELb0EEEvNS_9BwdParamsE,"",@"SHT_CUDA_INFO"
	.sectionflags	@""
	.align	4


	//----- nvinfo : EIATTR_CUDA_API_VERSION
	.align		4
        /*0000*/ 	.byte	0x04, 0x37
        /*0002*/ 	.short	(.L_4117 - .L_4116)
.L_4116:
        /*0004*/ 	.word	0x00000082


	//----- nvinfo : EIATTR_SW2861232_WAR
	.align		4
.L_4117:
        /*0008*/ 	.byte	0x01, 0x35
	.zero		2


	//----- nvinfo : EIATTR_PARAM_CBANK
	.align		4
        /*000c*/ 	.byte	0x04, 0x0a
        /*000e*/ 	.short	(.L_4119 - .L_4118)
	.align		4
.L_4118:
        /*0010*/ 	.word	index@(.nv.constant0._ZN10layer_norm22ln_bwd_finalize_kernelINS_22Kernel_traits_finalizeILj8192Ef6__halffS2_fjLb0ELj1024ELj4ENS_18Kernel_traits_baseILj8192EfS2_fS2_fjLj1024EEEEELb0ELb0EEEvNS_9BwdParamsE)
        /*0014*/ 	.short	0x0160
        /*0016*/ 	.short	0x0128


	//----- nvinfo : EIATTR_CBANK_PARAM_SIZE
	.align		4
.L_4119:
        /*0018*/ 	.byte	0x03, 0x19
        /*001a*/ 	.short	0x0128


	//----- nvinfo : EIATTR_KPARAM_INFO
	.align		4
        /*001c*/ 	.byte	0x04, 0x17
        /*001e*/ 	.short	(.L_4121 - .L_4120)
.L_4120:
        /*0020*/ 	.word	0x00000000
        /*0024*/ 	.short	0x0000
        /*0026*/ 	.short	0x0000
        /*0028*/ 	.byte	0x00, 0xf0, 0xa1, 0x04


	//----- nvinfo : EIATTR_MAXREG_COUNT
	.align		4
.L_4121:
        /*002c*/ 	.byte	0x03, 0x1b
        /*002e*/ 	.short	0x0040


	//----- nvinfo : EIATTR_NUM_BARRIERS
	.align		4
        /*0030*/ 	.byte	0x02, 0x4c
        /*0032*/ 	.byte	0x01
	.zero		1


	//----- nvinfo : EIATTR_MERCURY_ISA_VERSION
	.align		4
        /*0034*/ 	.byte	0x03, 0x5f
        /*0036*/ 	.short	0x0000


	//----- nvinfo : EIATTR_COOP_GROUP_MASK_REGIDS
	.align		4
        /*0038*/ 	.byte	0x04, 0x29
        /*003a*/ 	.short	(.L_4123 - .L_4122)


	//   ....[0]....
.L_4122:
        /*003c*/ 	.word	0xffffffff


	//   ....[1]....
        /*0040*/ 	.word	0xffffffff


	//   ....[2]....
        /*0044*/ 	.word	0xffffffff


	//   ....[3]....
        /*0048*/ 	.word	0xffffffff


	//   ....[4]....
        /*004c*/ 	.word	0xffffffff


	//   ....[5]....
        /*0050*/ 	.word	0xffffffff


	//   ....[6]....
        /*0054*/ 	.word	0xffffffff


	//   ....[7]....
        /*0058*/ 	.word	0xffffffff


	//   ....[8]....
        /*005c*/ 	.word	0xffffffff


	//   ....[9]....
        /*0060*/ 	.word	0xffffffff


	//   ....[10]....
        /*0064*/ 	.word	0xffffffff


	//   ....[11]....
        /*0068*/ 	.word	0xffffffff


	//   ....[12]....
        /*006c*/ 	.word	0xffffffff


	//   ....[13]....
        /*0070*/ 	.word	0xffffffff


	//   ....[14]....
        /*0074*/ 	.word	0xffffffff


	//   ....[15]....
        /*0078*/ 	.word	0xffffffff


	//   ....[16]....
        /*007c*/ 	.word	0xffffffff


	//   ....[17]....
        /*0080*/ 	.word	0xffffffff


	//   ....[18]....
        /*0084*/ 	.word	0xffffffff


	//   ....[19]....
        /*0088*/ 	.word	0xffffffff


	//----- nvinfo : EIATTR_COOP_GROUP_INSTR_OFFSETS
	.align		4
.L_4123:
        /*008c*/ 	.byte	0x04, 0x28
        /*008e*/ 	.short	(.L_4125 - .L_4124)


	//   ....[0]....
.L_4124:
        /*0090*/ 	.word	0x00000820


	//   ....[1]....
        /*0094*/ 	.word	0x00000850


	//   ....[2]....
        /*0098*/ 	.word	0x00000860


	//   ....[3]....
        /*009c*/ 	.word	0x00000890


	//   ....[4]....
        /*00a0*/ 	.word	0x000008a0


	//   ....[5]....
        /*00a4*/ 	.word	0x000008d0


	//   ....[6]....
        /*00a8*/ 	.word	0x000008f0


	//   ....[7]....
        /*00ac*/ 	.word	0x00000900


	//   ....[8]....
        /*00b0*/ 	.word	0x00000930


	//   ....[9]....
        /*00b4*/ 	.word	0x00000940


	//   ....[10]....
        /*00b8*/ 	.word	0x00000b30


	//   ....[11]....
        /*00bc*/ 	.word	0x00000ba0


	//   ....[12]....
        /*00c0*/ 	.word	0x00000c00


	//   ....[13]....
        /*00c4*/ 	.word	0x00000c60


	//   ....[14]....
        /*00c8*/ 	.word	0x00000cd0


	//   ....[15]....
        /*00cc*/ 	.word	0x00000d40


	//   ....[16]....
        /*00d0*/ 	.word	0x00000da0


	//   ....[17]....
        /*00d4*/ 	.word	0x00000e00


	//   ....[18]....
        /*00d8*/ 	.word	0x00000e60


	//   ....[19]....
        /*00dc*/ 	.word	0x00000ec0


	//----- nvinfo : EIATTR_EXIT_INSTR_OFFSETS
	.align		4
.L_4125:
        /*00e0*/ 	.byte	0x04, 0x1c
        /*00e2*/ 	.short	(.L_4127 - .L_4126)


	//   ....[0]....
.L_4126:
        /*00e4*/ 	.word	0x00000070


	//   ....[1]....
        /*00e8*/ 	.word	0x00000ad0


	//----- nvinfo : EIATTR_MAX_THREADS
	.align		4
.L_4127:
        /*00ec*/ 	.byte	0x04, 0x05
        /*00ee*/ 	.short	(.L_4129 - .L_4128)
.L_4128:
        /*00f0*/ 	.word	0x00000400
        /*00f4*/ 	.word	0x00000001
        /*00f8*/ 	.word	0x00000001


	//----- nvinfo : EIATTR_CRS_STACK_SIZE
	.align		4
.L_4129:
        /*00fc*/ 	.byte	0x04, 0x1e
        /*00fe*/ 	.short	(.L_4131 - .L_4130)
.L_4130:
        /*0100*/ 	.word	0x00000000
.L_4131:


//--------------------- .nv.info._ZN10layer_norm13ln_bwd_kernelINS_13Kernel_traitsIf6__halffS2_fjLj8192ELj1ELj1ELj8ELj16ENS_18Kernel_traits_baseILj8192EfS2_fS2_fjLj256EEEEELb1ELb0ELb1ELb0EEEvNS_9BwdParamsE --------------------------
	.section	.nv.info._ZN10layer_norm13ln_bwd_kernelINS_13Kernel_traitsIf6__halffS2_fjLj8192ELj1ELj1ELj8ELj16ENS_18Kernel_traits_baseILj8192EfS2_fS2_fjLj256EEEEELb1ELb0ELb1ELb0EEEvNS_9BwdParamsE,"",@"SHT_CUDA_INFO"
	.sectionflags	@""
	.align	4


	//----- nvinfo : EIATTR_CUDA_API_VERSION
	.align		4
        /*0000*/ 	.byte	0x04, 0x37
        /*0002*/ 	.short	(.L_4133 - .L_4132)
.L_4132:
        /*0004*/ 	.word	0x00000082


	//----- nvinfo : EIATTR_SW2861232_WAR
	.align		4
.L_4133:
        /*0008*/ 	.byte	0x01, 0x35
	.zero		2


	//----- nvinfo : EIATTR_PARAM_CBANK
	.align		4
        /*000c*/ 	.byte	0x04, 0x0a
        /*000e*/ 	.short	(.L_4135 - .L_4134)
	.align		4
.L_4134:
        /*0010*/ 	.word	index@(.nv.constant0._ZN10layer_norm13ln_bwd_kernelINS_13Kernel_traitsIf6__halffS2_fjLj8192ELj1ELj1ELj8ELj16ENS_18Kernel_traits_baseILj8192EfS2_fS2_fjLj256EEEEELb1ELb0ELb1ELb0EEEvNS_9BwdParamsE)
        /*0014*/ 	.short	0x0160
        /*0016*/ 	.short	0x0128


	//----- nvinfo : EIATTR_CBANK_PARAM_SIZE
	.align		4
.L_4135:
        /*0018*/ 	.byte	0x03, 0x19
        /*001a*/ 	.short	0x0128


	//----- nvinfo : EIATTR_KPARAM_INFO
	.align		4
        /*001c*/ 	.byte	0x04, 0x17
        /*001e*/ 	.short	(.L_4137 - .L_4136)
.L_4136:
        /*0020*/ 	.word	0x00000000
        /*0024*/ 	.short	0x0000
        /*0026*/ 	.short	0x0000
        /*0028*/ 	.byte	0x00, 0xf0, 0xa1, 0x04


	//----- nvinfo : EIATTR_MAXREG_COUNT
	.align		4
.L_4137:
        /*002c*/ 	.byte	0x03, 0x1b
        /*002e*/ 	.short	0x00ff


	//----- nvinfo : EIATTR_NUM_BARRIERS
	.align		4
        /*0030*/ 	.byte	0x02, 0x4c
        /*0032*/ 	.byte	0x01
	.zero		1


	//----- nvinfo : EIATTR_MERCURY_ISA_VERSION
	.align		4
        /*0034*/ 	.byte	0x03, 0x5f
        /*0036*/ 	.short	0x0000


	//----- nvinfo : EIATTR_COOP_GROUP_MASK_REGIDS
	.align		4
        /*0038*/ 	.byte	0x04, 0x29
        /*003a*/ 	.short	(.L_4139 - .L_4138)


	//   ....[0]....
.L_4138:
        /*003c*/ 	.word	0xffffffff


	//   ....[1]....
        /*0040*/ 	.word	0xffffffff


	//   ....[2]....
        /*0044*/ 	.word	0xffffffff


	//   ....[3]....
        /*0048*/ 	.word	0xffffffff


	//   ....[4]....
        /*004c*/ 	.word	0xffffffff


	//   ....[5]....
        /*0050*/ 	.word	0xffffffff


	//   ....[6]....
        /*0054*/ 	.word	0xffffffff


	//   ....[7]....
        /*0058*/ 	.word	0xffffffff


	//   ....[8]....
        /*005c*/ 	.word	0xffffffff


	//   ....[9]....
        /*0060*/ 	.word	0xffffffff


	//   ....[10]....
        /*0064*/ 	.word	0xffffffff


	//   ....[11]....
        /*0068*/ 	.word	0xffffffff


	//   ....[12]....
        /*006c*/ 	.word	0xffffffff


	//   ....[13]....
        /*0070*/ 	.word	0xffffffff


	//   ....[14]....
        /*0074*/ 	.word	0xffffffff


	//   ....[15]....
        /*0078*/ 	.word	0xffffffff


	//   ....[16]....
        /*007c*/ 	.word	0xffffffff


	//   ....[17]....
        /*0080*/ 	.word	0xffffffff


	//   ....[18]....
        /*0084*/ 	.word	0xffffffff


	//   ....[19]....
        /*0088*/ 	.word	0xffffffff


	//----- nvinfo : EIATTR_COOP_GROUP_INSTR_OFFSETS
	.align		4
.L_4139:
        /*008c*/ 	.byte	0x04, 0x28
        /*008e*/ 	.short	(.L_4141 - .L_4140)


	//   ....[0]....
.L_4140:
        /*0090*/ 	.word	0x00001f50


	//   ....[1]....
        /*0094*/ 	.word	0x00001f70


	//   ....[2]....
        /*0098*/ 	.word	0x00001f90


	//   ....[3]....
        /*009c*/ 	.word	0x00001fb0


	//   ....[4]....
        /*00a0*/ 	.word	0x00001fd0


	//   ....[5]....
        /*00a4*/ 	.word	0x00001ff0


	//   ....[6]....
        /*00a8*/ 	.word	0x00002010


	//   ....[7]....
        /*00ac*/ 	.word	0x00002030


	//   ....[8]....
        /*00b0*/ 	.word	0x00002050


	//   ....[9]....
        /*00b4*/ 	.word	0x00002070


	//   ....[10]....
        /*00b8*/ 	.word	0x00005050


	//   ....[11]....
        /*00bc*/ 	.word	0x000050d0


	//   ....[12]....
        /*00c0*/ 	.word	0x00005150


	//   ....[13]....
        /*00c4*/ 	.word	0x000051c0


	//   ....[14]....
        /*00c8*/ 	.word	0x00005240


	//   ....[15]....
        /*00cc*/ 	.word	0x000052b0


	//   ....[16]....
        /*00d0*/ 	.word	0x00005330


	//   ....[17]....
        /*00d4*/ 	.word	0x000053a0


	//   ....[18]....
        /*00d8*/ 	.word	0x00005420


	//   ....[19]....
        /*00dc*/ 	.word	0x00005490


	//----- nvinfo : EIATTR_EXIT_INSTR_OFFSETS
	.align		4
.L_4141:
        /*00e0*/ 	.byte	0x04, 0x1c
        /*00e2*/ 	.short	(.L_4143 - .L_4142)


	//   ....[0]....
.L_4142:
        /*00e4*/ 	.word	0x00004f70


	//   ....[1]....
        /*00e8*/ 	.word	0x00004ff0


	//----- nvinfo : EIATTR_MAX_THREADS
	.align		4
.L_4143:
        /*00ec*/ 	.byte	0x04, 0x05
        /*00ee*/ 	.short	(.L_4145 - .L_4144)
.L_4144:
        /*00f0*/ 	.word	0x00000100
        /*00f4*/ 	.word	0x00000001
        /*00f8*/ 	.word	0x00000001


	//----- nvinfo : EIATTR_CRS_STACK_SIZE
	.align		4
.L_4145:
        /*00fc*/ 	.byte	0x04, 0x1e
        /*00fe*/ 	.short	(.L_4147 - .L_4146)
.L_4146:
        /*0100*/ 	.word	0x00000000
.L_4147:


//--------------------- .nv.info._ZN10layer_norm22ln_bwd_finalize_kernelINS_22Kernel_traits_finalizeILj8192Ef6__halffS2_fjLb0ELj1024ELj4ENS_18Kernel_traits_baseILj8192EfS2_fS2_fjLj1024EEEEELb0ELb1EEEvNS_9BwdParamsE --------------------------
	.section	.nv.info._ZN10layer_norm22ln_bwd_finalize_kernelINS_22Kernel_traits_finalizeILj8192Ef6__halffS2_fjLb0ELj1024ELj4ENS_18Kernel_traits_baseILj8192EfS2_fS2_fjLj1024EEEEELb0ELb1EEEvNS_9BwdParamsE,"",@"SHT_CUDA_INFO"
	.sectionflags	@""
	.align	4


	//----- nvinfo : EIATTR_CUDA_API_VERSION
	.align		4
        /*0000*/ 	.byte	0x04, 0x37
        /*0002*/ 	.short	(.L_4149 - .L_4148)
.L_4148:
        /*0004*/ 	.word	0x00000082


	//----- nvinfo : EIATTR_SW2861232_WAR
	.align		4
.L_4149:
        /*0008*/ 	.byte	0x01, 0x35
	.zero		2


	//----- nvinfo : EIATTR_PARAM_CBANK
	.align		4
        /*000c*/ 	.byte	0x04, 0x0a
        /*000e*/ 	.short	(.L_4151 - .L_4150)
	.align		4
.L_4150:
        /*0010*/ 	.word	index@(.nv.constant0._ZN10layer_norm22ln_bwd_finalize_kernelINS_22Kernel_traits_finalizeILj8192Ef6__halffS2_fjLb0ELj1024ELj4ENS_18Kernel_traits_baseILj8192EfS2_fS2_fjLj1024EEEEELb0ELb1EEEvNS_9BwdParamsE)
        /*0014*/ 	.short	0x0160
        /*0016*/ 	.short	0x0128


	//----- nvinfo : EIATTR_CBANK_PARAM_SIZE
	.align		4
.L_4151:
        /*0018*/ 	.byte	0x03, 0x19
        /*001a*/ 	.short	0x0128


	//----- nvinfo : EIATTR_KPARAM_INFO
	.align		4
        /*001c*/ 	.byte	0x04, 0x17
        /*001e*/ 	.short	(.L_4153 - .L_4152)
.L_4152:
        /*0020*/ 	.word	0x00000000
        /*0024*/ 	.short	0x0000
        /*0026*/ 	.short	0x0000
        /*0028*/ 	.byte	0x00, 0xf0, 0xa1, 0x04


	//----- nvinfo : EIATTR_MAXREG_COUNT
	.align		4
.L_4153:
        /*002c*/ 	.byte	0x03, 0x1b
        /*002e*/ 	.short	0x0040


	//----- nvinfo : EIATTR_NUM_BARRIERS
	.align		4
        /*0030*/ 	.byte	0x02, 0x4c
        /*0032*/ 	.byte	0x01
	.zero		1


	//----- nvinfo : EIATTR_MERCURY_ISA_VERSION
	.align		4
        /*0034*/ 	.byte	0x03, 0x5f
        /*0036*/ 	.short	0x0000


	//----- nvinfo : EIATTR_COOP_GROUP_MASK_REGIDS
	.align		4
        /*0038*/ 	.byte	0x04, 0x29
        /*003a*/ 	.short	(.L_4155 - .L_4154)


	//   ....[0]....
.L_4154:
        /*003c*/ 	.word	0xffffffff


	//   ....[1]....
        /*0040*/ 	.word	0xffffffff


	//   ....[2]....
        /*0044*/ 	.word	0xffffffff


	//   ....[3]....
        /*0048*/ 	.word	0xffffffff


	//   ....[4]....
        /*004c*/ 	.word	0xffffffff


	//   ....[5]....
        /*0050*/ 	.word	0xffffffff


	//   ....[6]....
        /*0054*/ 	.word	0xffffffff


	//   ....[7]....
        /*0058*/ 	.word	0xffffffff


	//   ....[8]....
        /*005c*/ 	.word	0xffffffff


	//   ....[9]....
        /*0060*/ 	.word	0xffffffff


	//   ....[10]....
        /*0064*/ 	.word	0xffffffff


	//   ....[11]....
        /*0068*/ 	.word	0xffffffff


	//   ....[12]....
        /*006c*/ 	.word	0xffffffff


	//   ....[13]....
        /*0070*/ 	.word	0xffffffff


	//   ....[14]....
        /*0074*/ 	.word	0xffffffff


	//   ....[15]....
        /*0078*/ 	.word	0xffffffff


	//   ....[16]....
        /*007c*/ 	.word	0xffffffff


	//   ....[17]....
        /*0080*/ 	.word	0xffffffff


	//   ....[18]....
        /*0084*/ 	.word	0xffffffff


	//   ....[19]....
        /*0088*/ 	.word	0xffffffff


	//----- nvinfo : EIATTR_COOP_GROUP_INSTR_OFFSETS
	.align		4
.L_4155:
        /*008c*/ 	.byte	0x04, 0x28
        /*008e*/ 	.short	(.L_4157 - .L_4156)


	//   ....[0]....
.L_4156:
        /*0090*/ 	.word	0x000007f0


	//   ....[1]....
        /*0094*/ 	.word	0x00000820


	//   ....[2]....
        /*0098*/ 	.word	0x00000840


	//   ....[3]....
        /*009c*/ 	.word	0x00000850


	//   ....[4]....
        /*00a0*/ 	.word	0x00000880


	//   ....[5]....
        /*00a4*/ 	.word	0x00000890


	//   ....[6]....
        /*00a8*/ 	.word	0x000008c0


	//   ....[7]....
        /*00ac*/ 	.word	0x000008d0


	//   ....[8]....
        /*00b0*/ 	.word	0x00000900


	//   ....[9]....
        /*00b4*/ 	.word	0x00000910


	//   ....[10]....
        /*00b8*/ 	.word	0x00000ab0


	//   ....[11]....
        /*00bc*/ 	.word	0x00000b30


	//   ....[12]....
        /*00c0*/ 	.word	0x00000b90


	//   ....[13]....
        /*00c4*/ 	.word	0x00000bf0


	//   ....[14]....
        /*00c8*/ 	.word	0x00000c60


	//   ....[15]....
        /*00cc*/ 	.word	0x00000cd0


	//   ....[16]....
        /*00d0*/ 	.word	0x00000d30


	//   ....[17]....
        /*00d4*/ 	.word	0x00000d90


	//   ....[18]....
        /*00d8*/ 	.word	0x00000df0


	//   ....[19]....
        /*00dc*/ 	.word	0x00000e50


	//----- nvinfo : EIATTR_EXIT_INSTR_OFFSETS
	.align		4
.L_4157:
        /*00e0*/ 	.byte	0x04, 0x1c
        /*00e2*/ 	.short	(.L_4159 - .L_4158)


	//   ....[0]....
.L_4158:
        /*00e4*/ 	.word	0x00000070


	//   ....[1]....
        /*00e8*/ 	.word	0x00000a50


	//----- nvinfo : EIATTR_MAX_THREADS
	.align		4
.L_4159:
        /*00ec*/ 	.byte	0x04, 0x05
        /*00ee*/ 	.short	(.L_4161 - .L_4160)
.L_4160:
        /*00f0*/ 	.word	0x00000400
        /*00f4*/ 	.word	0x00000001
        /*00f8*/ 	.word	0x00000001


	//----- nvinfo : EIATTR_CRS_STACK_SIZE
	.align		4
.L_4161:
        /*00fc*/ 	.byte	0x04, 0x1e
        /*00fe*/ 	.short	(.L_4163 - .L_4162)
.L_4162:
        /*0100*/ 	.word	0x00000000
.L_4163:


//--------------------- .nv.info._ZN10layer_norm13ln_bwd_kernelINS_13Kernel_traitsIf6__halffS2_fjLj8192ELj1ELj1ELj8ELj16ENS_18Kernel_traits_baseILj8192EfS2_fS2_fjLj256EEEEELb1ELb0ELb1ELb1EEEvNS_9BwdParamsE --------------------------
	.section	.nv.info._ZN10layer_norm13ln_bwd_kernelINS_13Kernel_traitsIf6__halffS2_fjLj8192ELj1ELj1ELj8ELj16ENS_18Kernel_traits_baseILj8192EfS2_fS2_fjLj256EEEEELb1ELb0ELb1ELb1EEEvNS_9BwdParamsE,"",@"SHT_CUDA_INFO"
	.sectionflags	@""
	.align	4


	//----- nvinfo : EIATTR_CUDA_API_VERSION
	.align		4
        /*0000*/ 	.byte	0x04, 0x37
        /*0002*/ 	.short	(.L_4165 - .L_4164)
.L_4164:
        /*0004*/ 	.word	0x00000082


	//----- nvinfo : EIATTR_SW2861232_WAR
	.align		4
.L_4165:
        /*0008*/ 	.byte	0x01, 0x35
	.zero		2


	//----- nvinfo : EIATTR_PARAM_CBANK
	.align		4
        /*000c*/ 	.byte	0x04, 0x0a
        /*000e*/ 	.short	(.L_4167 - .L_4166)
	.align		4
.L_4166:
        /*0010*/ 	.word	index@(.nv.constant0._ZN10layer_norm13ln_bwd_kernelINS_13Kernel_traitsIf6__halffS2_fjLj8192ELj1ELj1ELj8ELj16ENS_18Kernel_traits_baseILj8192EfS2_fS2_fjLj256EEEEELb1ELb0ELb1ELb1EEEvNS_9BwdParamsE)
        /*0014*/ 	.short	0x0160
        /*0016*/ 	.short	0x0128


	//----- nvinfo : EIATTR_CBANK_PARAM_SIZE
	.align		4
.L_4167:
        /*0018*/ 	.byte	0x03, 0x19
        /*001a*/ 	.short	0x0128


	//----- nvinfo : EIATTR_KPARAM_INFO
	.align		4
        /*001c*/ 	.byte	0x04, 0x17
        /*001e*/ 	.short	(.L_4169 - .L_4168)
.L_4168:
        /*0020*/ 	.word	0x00000000
        /*0024*/ 	.short	0x0000
        /*0026*/ 	.short	0x0000
        /*0028*/ 	.byte	0x00, 0xf0, 0xa1, 0x04


	//----- nvinfo : EIATTR_MAXREG_COUNT
	.align		4
.L_4169:
        /*002c*/ 	.byte	0x03, 0x1b
        /*002e*/ 	.short	0x00ff


	//----- nvinfo : EIATTR_NUM_BARRIERS
	.align		4
        /*0030*/ 	.byte	0x02, 0x4c
        /*0032*/ 	.byte	0x01
	.zero		1


	//----- nvinfo : EIATTR_MERCURY_ISA_VERSION
	.align		4
        /*0034*/ 	.byte	0x03, 0x5f
        /*0036*/ 	.short	0x0000


	//----- nvinfo : EIATTR_COOP_GROUP_MASK_REGIDS
	.align		4
        /*0038*/ 	.byte	0x04, 0x29
        /*003a*/ 	.short	(.L_4171 - .L_4170)


	//   ....[0]....
.L_4170:
        /*003c*/ 	.word	0xffffffff


	//   ....[1]....
        /*0040*/ 	.word	0xffffffff


	//   ....[2]....
        /*0044*/ 	.word	0xffffffff


	//   ....[3]....
        /*0048*/ 	.word	0xffffffff


	//   ....[4]....
        /*004c*/ 	.word	0xffffffff


	//   ....[5]....
        /*0050*/ 	.word	0xffffffff


	//   ....[6]....
        /*0054*/ 	.word	0xffffffff


	//   ....[7]....
        /*0058*/ 	.word	0xffffffff


	//   ....[8]....
        /*005c*/ 	.word	0xffffffff


	//   ....[9]....
        /*0060*/ 	.word	0xffffffff


	//   ....[10]....
        /*0064*/ 	.word	0xffffffff


	//   ....[11]....
        /*0068*/ 	.word	0xffffffff


	//   ....[12]....
        /*006c*/ 	.word	0xffffffff


	//   ....[13]....
        /*0070*/ 	.word	0xffffffff


	//   ....[14]....
        /*0074*/ 	.word	0xffffffff


	//   ....[15]....
        /*0078*/ 	.word	0xffffffff


	//   ....[16]....
        /*007c*/ 	.word	0xffffffff


	//   ....[17]....
        /*0080*/ 	.word	0xffffffff


	//   ....[18]....
        /*0084*/ 	.word	0xffffffff


	//   ....[19]....
        /*0088*/ 	.word	0xffffffff


	//----- nvinfo : EIATTR_COOP_GROUP_INSTR_OFFSETS
	.align		4
.L_4171:
        /*008c*/ 	.byte	0x04, 0x28
        /*008e*/ 	.short	(.L_4173 - .L_4172)


	//   ....[0]....
.L_4172:
        /*0090*/ 	.word	0x00001dc0


	//   ....[1]....
        /*0094*/ 	.word	0x00001de0


	//   ....[2]....
        /*0098*/ 	.word	0x00001e00


	//   ....[3]....
        /*009c*/ 	.word	0x00001e20


	//   ....[4]....
        /*00a0*/ 	.word	0x00001e40


	//   ....[5]....
        /*00a4*/ 	.word	0x00001e60


	//   ....[6]....
        /*00a8*/ 	.word	0x00001e80


	//   ....[7]....
        /*00ac*/ 	.word	0x00001ea0


	//   ....[8]....
        /*00b0*/ 	.word	0x00001ec0


	//   ....[9]....
        /*00b4*/ 	.word	0x00001ee0


	//   ....[10]....
        /*00b8*/ 	.word	0x00004bd0


	//   ....[11]....
        /*00bc*/ 	.word	0x00004c50


	//   ....[12]....
        /*00c0*/ 	.word	0x00004cd0


	//   ....[13]....
        /*00c4*/ 	.word	0x00004d40


	//   ....[14]....
        /*00c8*/ 	.word	0x00004dc0


	//   ....[15]....
        /*00cc*/ 	.word	0x00004e30


	//   ....[16]....
        /*00d0*/ 	.word	0x00004eb0


	//   ....[17]....
        /*00d4*/ 	.word	0x00004f20


	//   ....[18]....
        /*00d8*/ 	.word	0x00004fa0


	//   ....[19]....
        /*00dc*/ 	.word	0x00005010


	//----- nvinfo : EIATTR_EXIT_INSTR_OFFSETS
	.align		4
.L_4173:
        /*00e0*/ 	.byte	0x04, 0x1c
        /*00e2*/ 	.short	(.L_4175 - .L_4174)


	//   ....[0]....
.L_4174:
        /*00e4*/ 	.word	0x00004b70


	//----- nvinfo : EIATTR_MAX_THREADS
	.align		4
.L_4175:
        /*00e8*/ 	.byte	0x04, 0x05
        /*00ea*/ 	.short	(.L_4177 - .L_4176)
.L_4176:
        /*00ec*/ 	.word	0x00000100
        /*00f0*/ 	.word	0x00000001
        /*00f4*/ 	.word	0x00000001


	//----- nvinfo : EIATTR_CRS_STACK_SIZE
	.align		4
.L_4177:
        /*00f8*/ 	.byte	0x04, 0x1e
        /*00fa*/ 	.short	(.L_4179 - .L_4178)
.L_4178:
        /*00fc*/ 	.word	0x00000000
.L_4179:


//--------------------- .nv.info._ZN10layer_norm13ln_bwd_kernelINS_13Kernel_traitsIf6__halffS2_fjLj8192ELj1ELj1ELj8ELj16ENS_18Kernel_traits_baseILj8192EfS2_fS2_fjLj256EEEEELb1ELb1ELb0ELb0EEEvNS_9BwdParamsE --------------------------
	.section	.nv.info._ZN10layer_norm13ln_bwd_kernelINS_13Kernel_traitsIf6__halffS2_fjLj8192ELj1ELj1ELj8ELj16ENS_18Kernel_traits_baseILj8192EfS2_fS2_fjLj256EEEEELb1ELb1ELb0ELb0EEEvNS_9BwdParamsE,"",@"SHT_CUDA_INFO"
	.sectionflags	@""
	.align	4


	//----- nvinfo : EIATTR_CUDA_API_VERSION
	.align		4
        /*0000*/ 	.byte	0x04, 0x37
        /*0002*/ 	.short	(.L_4181 - .L_4180)
.L_4180:
        /*0004*/ 	.word	0x00000082


	//----- nvinfo : EIATTR_SW2861232_WAR
	.align		4
.L_4181:
        /*0008*/ 	.byte	0x01, 0x35
	.zero		2


	//----- nvinfo : EIATTR_PARAM_CBANK
	.align		4
        /*000c*/ 	.byte	0x04, 0x0a
        /*000e*/ 	.short	(.L_4183 - .L_4182)
	.align		4
.L_4182:
        /*0010*/ 	.word	index@(.nv.constant0._ZN10layer_norm13ln_bwd_kernelINS_13Kernel_traitsIf6__halffS2_fjLj8192ELj1ELj1ELj8ELj16ENS_18Kernel_traits_baseILj8192EfS2_fS2_fjLj256EEEEELb1ELb1ELb0ELb0EEEvNS_9BwdParamsE)
        /*0014*/ 	.short	0x0160
        /*0016*/ 	.short	0x0128


	//----- nvinfo : EIATTR_CBANK_PARAM_SIZE
	.align		4
.L_4183:
        /*0018*/ 	.byte	0x03, 0x19
        /*001a*/ 	.short	0x0128


	//----- nvinfo : EIATTR_KPARAM_INFO
	.align		4
        /*001c*/ 	.byte	0x04, 0x17
        /*001e*/ 	.short	(.L_4185 - .L_4184)
.L_4184:
        /*0020*/ 	.word	0x00000000
        /*0024*/ 	.short	0x0000
        /*0026*/ 	.short	0x0000
        /*0028*/ 	.byte	0x00, 0xf0, 0xa1, 0x04


	//----- nvinfo : EIATTR_MAXREG_COUNT
	.align		4
.L_4185:
        /*002c*/ 	.byte	0x03, 0x1b
        /*002e*/ 	.short	0x00ff


	//----- nvinfo : EIATTR_NUM_BARRIERS
	.align		4
        /*0030*/ 	.byte	0x02, 0x4c
        /*0032*/ 	.byte	0x01
	.zero		1


	//----- nvinfo : EIATTR_ANNOTATIONS
	.align		4
        /*0034*/ 	.byte	0x04, 0x55
        /*0036*/ 	.short	(.L_4187 - .L_4186)


	//   ....[0]....
.L_4186:
        /* <DEDUP_REMOVED lines=43> */


	//----- nvinfo : EIATTR_MERCURY_ISA_VERSION
	.align		4
.L_4187:
        /*02d8*/ 	.byte	0x03, 0x5f
        /*02da*/ 	.short	0x0000


	//----- nvinfo : EIATTR_COOP_GROUP_MASK_REGIDS
	.align		4
        /*02dc*/ 	.byte	0x04, 0x29
        /*02de*/ 	.short	(.L_4189 - .L_4188)


	//   ....[0]....
.L_4188:
        /*02e0*/ 	.word	0xffffffff


	//   ....[1]....
        /*02e4*/ 	.word	0xffffffff


	//   ....[2]....
        /*02e8*/ 	.word	0xffffffff


	//   ....[3]....
        /*02ec*/ 	.word	0xffffffff


	//   ....[4]....
        /*02f0*/ 	.word	0xffffffff


	//   ....[5]....
        /*02f4*/ 	.word	0xffffffff


	//   ....[6]....
        /*02f8*/ 	.word	0xffffffff


	//   ....[7]....
        /*02fc*/ 	.word	0xffffffff


	//   ....[8]....
        /*0300*/ 	.word	0xffffffff


	//   ....[9]....
        /*0304*/ 	.word	0xffffffff


	//   ....[10]....
        /*0308*/ 	.word	0xffffffff


	//   ....[11]....
        /*030c*/ 	.word	0xffffffff


	//   ....[12]....
        /*0310*/ 	.word	0xffffffff


	//   ....[13]....
        /*0314*/ 	.word	0xffffffff


	//   ....[14]....
        /*0318*/ 	.word	0xffffffff


	//   ....[15]....
        /*031c*/ 	.word	0xffffffff


	//   ....[16]....
        /*0320*/ 	.word	0xffffffff


	//   ....[17]....
        /*0324*/ 	.word	0xffffffff


	//   ....[18]....
        /*0328*/ 	.word	0xffffffff


	//   ....[19]....
        /*032c*/ 	.word	0xffffffff


	//----- nvinfo : EIATTR_COOP_GROUP_INSTR_OFFSETS
	.align		4
.L_4189:
        /*0330*/ 	.byte	0x04, 0x28
        /*0332*/ 	.short	(.L_4191 - .L_4190)


	//   ....[0]....
.L_4190:
        /*0334*/ 	.word	0x00002130


	//   ....[1]....
        /*0338*/ 	.word	0x00002160


	//   ....[2]....
        /*033c*/ 	.word	0x00002170


	//   ....[3]....
        /*0340*/ 	.word	0x000021a0


	//   ....[4]....
        /*0344*/ 	.word	0x000021c0


	//   ....[5]....
        /*0348*/ 	.word	0x000021e0


	//   ....[6]....
        /*034c*/ 	.word	0x00002200


	//   ....[7]....
        /*0350*/ 	.word	0x00002220


	//   ....[8]....
        /*0354*/ 	.word	0x00002230


	//   ....[9]....
        /*0358*/ 	.word	0x00002250


	//   ....[10]....
        /*035c*/ 	.word	0x00004e20


	//   ....[11]....
        /*0360*/ 	.word	0x00004ea0


	//   ....[12]....
        /*0364*/ 	.word	0x00004f20


	//   ....[13]....
        /*0368*/ 	.word	0x00004f90


	//   ....[14]....
        /*036c*/ 	.word	0x00005010


	//   ....[15]....
        /*0370*/ 	.word	0x00005080


	//   ....[16]....
        /*0374*/ 	.word	0x00005100


	//   ....[17]....
        /*0378*/ 	.word	0x00005170


	//   ....[18]....
        /*037c*/ 	.word	0x000051f0


	//   ....[19]....
        /*0380*/ 	.word	0x00005260


	//----- nvinfo : EIATTR_EXIT_INSTR_OFFSETS
	.align		4
.L_4191:
        /*0384*/ 	.byte	0x04, 0x1c
        /*0386*/ 	.short	(.L_4193 - .L_4192)


	//   ....[0]....
.L_4192:
        /*0388*/ 	.word	0x00004d10


	//   ....[1]....
        /*038c*/ 	.word	0x00004dc0


	//----- nvinfo : EIATTR_MAX_THREADS
	.align		4
.L_4193:
        /*0390*/ 	.byte	0x04, 0x05
        /*0392*/ 	.short	(.L_4195 - .L_4194)
.L_4194:
        /*0394*/ 	.word	0x00000100
        /*0398*/ 	.word	0x00000001
        /*039c*/ 	.word	0x00000001


	//----- nvinfo : EIATTR_CRS_STACK_SIZE
	.align		4
.L_4195:
        /*03a0*/ 	.byte	0x04, 0x1e
        /*03a2*/ 	.short	(.L_4197 - .L_4196)
.L_4196:
        /*03a4*/ 	.word	0x00000000
.L_4197:


//--------------------- .nv.info._ZN10layer_norm13ln_bwd_kernelINS_13Kernel_traitsIf6__halffS2_fjLj8192ELj1ELj1ELj8ELj16ENS_18Kernel_traits_baseILj8192EfS2_fS2_fjLj256EEEEELb1ELb1ELb0ELb1EEEvNS_9BwdParamsE --------------------------
	.section	.nv.info._ZN10layer_norm13ln_bwd_kernelINS_13Kernel_traitsIf6__halffS2_fjLj8192ELj1ELj1ELj8ELj16ENS_18Kernel_traits_baseILj8192EfS2_fS2_fjLj256EEEEELb1ELb1ELb0ELb1EEEvNS_9BwdParamsE,"",@"SHT_CUDA_INFO"
	.sectionflags	@""
	.align	4


	//----- nvinfo : EIATTR_CUDA_API_VERSION
	.align		4
        /*0000*/ 	.byte	0x04, 0x37
        /*0002*/ 	.short	(.L_4199 - .L_4198)
.L_4198:
        /*0004*/ 	.word	0x00000082


	//----- nvinfo : EIATTR_SW2861232_WAR
	.align		4
.L_4199:
        /*0008*/ 	.byte	0x01, 0x35
	.zero		2


	//----- nvinfo : EIATTR_PARAM_CBANK
	.align		4
        /*000c*/ 	.byte	0x04, 0x0a
        /*000e*/ 	.short	(.L_4201 - .L_4200)
	.align		4
.L_4200:
        /*0010*/ 	.word	index@(.nv.constant0._ZN10layer_norm13ln_bwd_kernelINS_13Kernel_traitsIf6__halffS2_fjLj8192ELj1ELj1ELj8ELj16ENS_18Kernel_traits_baseILj8192EfS2_fS2_fjLj256EEEEELb1ELb1ELb0ELb1EEEvNS_9BwdParamsE)
        /*0014*/ 	.short	0x0160
        /*0016*/ 	.short	0x0128


	//----- nvinfo : EIATTR_CBANK_PARAM_SIZE
	.align		4
.L_4201:
        /*0018*/ 	.byte	0x03, 0x19
        /*001a*/ 	.short	0x0128


	//----- nvinfo : EIATTR_KPARAM_INFO
	.align		4
        /*001c*/ 	.byte	0x04, 0x17
        /*001e*/ 	.short	(.L_4203 - .L_4202)
.L_4202:
        /*0020*/ 	.word	0x00000000
        /*0024*/ 	.short	0x0000
        /*0026*/ 	.short	0x0000
        /*0028*/ 	.byte	0x00, 0xf0, 0xa1, 0x04


	//----- nvinfo : EIATTR_MAXREG_COUNT
	.align		4
.L_4203:
        /*002c*/ 	.byte	0x03, 0x1b
        /*002e*/ 	.short	0x00ff


	//----- nvinfo : EIATTR_NUM_BARRIERS
	.align		4
        /*0030*/ 	.byte	0x02, 0x4c
        /*0032*/ 	.byte	0x01
	.zero		1


	//----- nvinfo : EIATTR_ANNOTATIONS
	.align		4
        /*0034*/ 	.byte	0x04, 0x55
        /*0036*/ 	.short	(.L_4205 - .L_4204)


	//   ....[0]....
.L_4204:
        /* <DEDUP_REMOVED lines=69> */


	//----- nvinfo : EIATTR_MERCURY_ISA_VERSION
	.align		4
.L_4205:
        /*0478*/ 	.byte	0x03, 0x5f
        /*047a*/ 	.short	0x0000


	//----- nvinfo : EIATTR_COOP_GROUP_MASK_REGIDS
	.align		4
        /*047c*/ 	.byte	0x04, 0x29
        /*047e*/ 	.short	(.L_4207 - .L_4206)


	//   ....[0]....
.L_4206:
        /*0480*/ 	.word	0xffffffff


	//   ....[1]....
        /*0484*/ 	.word	0xffffffff


	//   ....[2]....
        /*0488*/ 	.word	0xffffffff


	//   ....[3]....
        /*048c*/ 	.word	0xffffffff


	//   ....[4]....
        /*0490*/ 	.word	0xffffffff


	//   ....[5]....
        /*0494*/ 	.word	0xffffffff


	//   ....[6]....
        /*0498*/ 	.word	0xffffffff


	//   ....[7]....
        /*049c*/ 	.word	0xffffffff


	//   ....[8]....
        /*04a0*/ 	.word	0xffffffff


	//   ....[9]....
        /*04a4*/ 	.word	0xffffffff


	//   ....[10]....
        /*04a8*/ 	.word	0xffffffff


	//   ....[11]....
        /*04ac*/ 	.word	0xffffffff


	//   ....[12]....
        /*04b0*/ 	.word	0xffffffff


	//   ....[13]....
        /*04b4*/ 	.word	0xffffffff


	//   ....[14]....
        /*04b8*/ 	.word	0xffffffff


	//   ....[15]....
        /*04bc*/ 	.word	0xffffffff


	//   ....[16]....
        /*04c0*/ 	.word	0xffffffff


	//   ....[17]....
        /*04c4*/ 	.word	0xffffffff


	//   ....[18]....
        /*04c8*/ 	.word	0xffffffff


	//   ....[19]....
        /*04cc*/ 	.word	0xffffffff


	//----- nvinfo : EIATTR_COOP_GROUP_INSTR_OFFSETS
	.align		4
.L_4207:
        /*04d0*/ 	.byte	0x04, 0x28
        /*04d2*/ 	.short	(.L_4209 - .L_4208)


	//   ....[0]....
.L_4208:
        /*04d4*/ 	.word	0x00001f80


	//   ....[1]....
        /*04d8*/ 	.word	0x00001fa0


	//   ....[2]....
        /*04dc*/ 	.word	0x00001fd0


	//   ....[3]....
        /*04e0*/ 	.word	0x00001ff0


	//   ....[4]....
        /*04e4*/ 	.word	0x00002010


	//   ....[5]....
        /*04e8*/ 	.word	0x00002030


	//   ....[6]....
        /*04ec*/ 	.word	0x00002050


	//   ....[7]....
        /*04f0*/ 	.word	0x00002070


	//   ....[8]....
        /*04f4*/ 	.word	0x00002080


	//   ....[9]....
        /*04f8*/ 	.word	0x000020a0


	//   ....[10]....
        /*04fc*/ 	.word	0x00004f00


	//   ....[11]....
        /*0500*/ 	.word	0x00004f80


	//   ....[12]....
        /*0504*/ 	.word	0x00005000


	//   ....[13]....
        /*0508*/ 	.word	0x00005070


	//   ....[14]....
        /*050c*/ 	.word	0x000050f0


	//   ....[15]....
        /*0510*/ 	.word	0x00005160


	//   ....[16]....
        /*0514*/ 	.word	0x000051e0


	//   ....[17]....
        /*0518*/ 	.word	0x00005250


	//   ....[18]....
        /*051c*/ 	.word	0x000052d0


	//   ....[19]....
        /*0520*/ 	.word	0x00005340


	//----- nvinfo : EIATTR_EXIT_INSTR_OFFSETS
	.align		4
.L_4209:
        /*0524*/ 	.byte	0x04, 0x1c
        /*0526*/ 	.short	(.L_4211 - .L_4210)


	//   ....[0]....
.L_4210:
        /*0528*/ 	.word	0x00004ea0


	//----- nvinfo : EIATTR_MAX_THREADS
	.align		4
.L_4211:
        /*052c*/ 	.byte	0x04, 0x05
        /*052e*/ 	.short	(.L_4213 - .L_4212)
.L_4212:
        /*0530*/ 	.word	0x00000100
        /*0534*/ 	.word	0x00000001
        /*0538*/ 	.word	0x00000001


	//----- nvinfo : EIATTR_CRS_STACK_SIZE
	.align		4
.L_4213:
        /*053c*/ 	.byte	0x04, 0x1e
        /*053e*/ 	.short	(.L_4215 - .L_4214)
.L_4214:
        /*0540*/ 	.word	0x00000000
.L_4215:


//--------------------- .nv.info._ZN10layer_norm22ln_bwd_finalize_kernelINS_22Kernel_traits_finalizeILj8192Ef6__halffS2_fjLb1ELj1024ELj4ENS_18Kernel_traits_baseILj8192EfS2_fS2_fjLj1024EEEEELb1ELb0EEEvNS_9BwdParamsE --------------------------
	.section	.nv.info._ZN10layer_norm22ln_bwd_finalize_kernelINS_22Kernel_traits_finalizeILj8192Ef6__halffS2_fjLb1ELj1024ELj4ENS_18Kernel_traits_baseILj8192EfS2_fS2_fjLj1024EEEEELb1ELb0EEEvNS_9BwdParamsE,"",@"SHT_CUDA_INFO"
	.sectionflags	@""
	.align	4


	//----- nvinfo : EIATTR_CUDA_API_VERSION
	.align		4
        /*0000*/ 	.byte	0x04, 0x37
        /*0002*/ 	.short	(.L_4217 - .L_4216)
.L_4216:
        /*0004*/ 	.word	0x00000082


	//----- nvinfo : EIATTR_SW2861232_WAR
	.align		4
.L_4217:
        /*0008*/ 	.byte	0x01, 0x35
	.zero		2


	//----- nvinfo : EIATTR_PARAM_CBANK
	.align		4
        /*000c*/ 	.byte	0x04, 0x0a
        /*000e*/ 	.short	(.L_4219 - .L_4218)
	.align		4
.L_4218:
        /*0010*/ 	.word	index@(.nv.constant0._ZN10layer_norm22ln_bwd_finalize_kernelINS_22Kernel_traits_finalizeILj8192Ef6__halffS2_fjLb1ELj1024ELj4ENS_18Kernel_traits_baseILj8192EfS2_fS2_fjLj1024EEEEELb1ELb0EEEvNS_9BwdParamsE)
        /*0014*/ 	.short	0x0160
        /*0016*/ 	.short	0x0128


	//----- nvinfo : EIATTR_CBANK_PARAM_SIZE
	.align		4
.L_4219:
        /*0018*/ 	.byte	0x03, 0x19
        /*001a*/ 	.short	0x0128


	//----- nvinfo : EIATTR_KPARAM_INFO
	.align		4
        /*001c*/ 	.byte	0x04, 0x17
        /*001e*/ 	.short	(.L_4221 - .L_4220)
.L_4220:
        /*0020*/ 	.word	0x00000000
        /*0024*/ 	.short	0x0000
        /*0026*/ 	.short	0x0000
        /*0028*/ 	.byte	0x00, 0xf0, 0xa1, 0x04


	//----- nvinfo : EIATTR_MAXREG_COUNT
	.align		4
.L_4221:
        /*002c*/ 	.byte	0x03, 0x1b
        /*002e*/ 	.short	0x0040


	//----- nvinfo : EIATTR_NUM_BARRIERS
	.align		4
        /*0030*/ 	.byte	0x02, 0x4c
        /*0032*/ 	.byte	0x01
	.zero		1


	//----- nvinfo : EIATTR_MERCURY_ISA_VERSION
	.align		4
        /*0034*/ 	.byte	0x03, 0x5f
        /*0036*/ 	.short	0x0000


	//----- nvinfo : EIATTR_COOP_GROUP_MASK_REGIDS
	.align		4
        /*0038*/ 	.byte	0x04, 0x29
        /*003a*/ 	.short	(.L_4223 - .L_4222)


	//   ....[0]....
.L_4222:
        /*003c*/ 	.word	0xffffffff


	//   ....[1]....
        /*0040*/ 	.word	0xffffffff


	//   ....[2]....
        /*0044*/ 	.word	0xffffffff


	//   ....[3]....
        /*0048*/ 	.word	0xffffffff


	//   ....[4]....
        /*004c*/ 	.word	0xffffffff


	//   ....[5]....
        /*0050*/ 	.word	0xffffffff


	//   ....[6]....
        /*0054*/ 	.word	0xffffffff


	//   ....[7]....
        /*0058*/ 	.word	0xffffffff


	//   ....[8]....
        /*005c*/ 	.word	0xffffffff


	//   ....[9]....
        /*0060*/ 	.word	0xffffffff


	//   ....[10]....
        /*0064*/ 	.word	0xffffffff


	//   ....[11]....
        /*0068*/ 	.word	0xffffffff


	//   ....[12]....
        /*006c*/ 	.word	0xffffffff


	//   ....[13]....
        /*0070*/ 	.word	0xffffffff


	//   ....[14]....
        /*0074*/ 	.word	0xffffffff


	//   ....[15]....
        /*0078*/ 	.word	0xffffffff


	//   ....[16]....
        /*007c*/ 	.word	0xffffffff


	//   ....[17]....
        /*0080*/ 	.word	0xffffffff


	//   ....[18]....
        /*0084*/ 	.word	0xffffffff


	//   ....[19]....
        /*0088*/ 	.word	0xffffffff


	//   ....[20]....
        /*008c*/ 	.word	0xffffffff


	//   ....[21]....
        /*0090*/ 	.word	0xffffffff


	//   ....[22]....
        /*0094*/ 	.word	0xffffffff


	//   ....[23]....
        /*0098*/ 	.word	0xffffffff


	//   ....[24]....
        /*009c*/ 	.word	0xffffffff


	//   ....[25]....
        /*00a0*/ 	.word	0xffffffff


	//   ....[26]....
        /*00a4*/ 	.word	0xffffffff


	//   ....[27]....
        /*00a8*/ 	.word	0xffffffff


	//   ....[28]....
        /*00ac*/ 	.word	0xffffffff


	//   ....[29]....
        /*00b0*/ 	.word	0xffffffff


	//----- nvinfo : EIATTR_COOP_GROUP_INSTR_OFFSETS
	.align		4
.L_4223:
        /*00b4*/ 	.byte	0x04, 0x28
        /*00b6*/ 	.short	(.L_4225 - .L_4224)


	//   ....[0]....
.L_4224:
        /*00b8*/ 	.word	0x000009d0


	//   ....[1]....
        /*00bc*/ 	.word	0x00000a00


	//   ....[2]....
        /*00c0*/ 	.word	0x00000a10


	//   ....[3]....
        /*00c4*/ 	.word	0x00000a30


	//   ....[4]....
        /*00c8*/ 	.word	0x00000a50


	//   ....[5]....
        /*00cc*/ 	.word	0x00000a60


	//   ....[6]....
        /*00d0*/ 	.word	0x00000a90


	//   ....[7]....
        /*00d4*/ 	.word	0x00000ab0


	//   ....[8]....
        /*00d8*/ 	.word	0x00000ac0


	//   ....[9]....
        /*00dc*/ 	.word	0x00000af0


	//   ....[10]....
        /*00e0*/ 	.word	0x00000b10


	//   ....[11]....
        /*00e4*/ 	.word	0x00000b20


	//   ....[12]....
        /*00e8*/ 	.word	0x00000b50


	//   ....[13]....
        /*00ec*/ 	.word	0x00000b70


	//   ....[14]....
        /*00f0*/ 	.word	0x00000b80


	//   ....[15]....
        /*00f4*/ 	.word	0x00000df0


	//   ....[16]....
        /*00f8*/ 	.word	0x00000e50


	//   ....[17]....
        /*00fc*/ 	.word	0x00000eb0


	//   ....[18]....
        /*0100*/ 	.word	0x00000f10


	//   ....[19]....
        /*0104*/ 	.word	0x00000f80


	//   ....[20]....
        /*0108*/ 	.word	0x00000ff0


	//   ....[21]....
        /*010c*/ 	.word	0x00001050


	//   ....[22]....
        /*0110*/ 	.word	0x000010b0


	//   ....[23]....
        /*0114*/ 	.word	0x00001110


	//   ....[24]....
        /*0118*/ 	.word	0x00001180


	//   ....[25]....
        /*011c*/ 	.word	0x000011f0


	//   ....[26]....
        /*0120*/ 	.word	0x00001250


	//   ....[27]....
        /*0124*/ 	.word	0x000012b0


	//   ....[28]....
        /*0128*/ 	.word	0x00001310


	//   ....[29]....
        /*012c*/ 	.word	0x00001370


	//----- nvinfo : EIATTR_EXIT_INSTR_OFFSETS
	.align		4
.L_4225:
        /*0130*/ 	.byte	0x04, 0x1c
        /*0132*/ 	.short	(.L_4227 - .L_4226)


	//   ....[0]....
.L_4226:
        /*0134*/ 	.word	0x00000070


	//   ....[1]....
        /*0138*/ 	.word	0x00000d90


	//----- nvinfo : EIATTR_MAX_THREADS
	.align		4
.L_4227:
        /*013c*/ 	.byte	0x04, 0x05
        /*013e*/ 	.short	(.L_4229 - .L_4228)
.L_4228:
        /*0140*/ 	.word	0x00000400
        /*0144*/ 	.word	0x00000001
        /*0148*/ 	.word	0x00000001


	//----- nvinfo : EIATTR_CRS_STACK_SIZE
	.align		4
.L_4229:
        /*014c*/ 	.byte	0x04, 0x1e
        /*014e*/ 	.short	(.L_4231 - .L_4230)
.L_4230:
        /*0150*/ 	.word	0x00000000
.L_4231:


//--------------------- .nv.info._ZN10layer_norm13ln_bwd_kernelINS_13Kernel_traitsIf6__halffS2_fjLj8192ELj1ELj1ELj8ELj16ENS_18Kernel_traits_baseILj8192EfS2_fS2_fjLj256EEEEELb1ELb1ELb1ELb0EEEvNS_9BwdParamsE --------------------------
	.section	.nv.info._ZN10layer_norm13ln_bwd_kernelINS_13Kernel_traitsIf6__halffS2_fjLj8192ELj1ELj1ELj8ELj16ENS_18Kernel_traits_baseILj8192EfS2_fS2_fjLj256EEEEELb1ELb1ELb1ELb0EEEvNS_9BwdParamsE,"",@"SHT_CUDA_INFO"
	.sectionflags	@""
	.align	4


	//----- nvinfo : EIATTR_CUDA_API_VERSION
	.align		4
        /*0000*/ 	.byte	0x04, 0x37
        /*0002*/ 	.short	(.L_4233 - .L_4232)
.L_4232:
        /*0004*/ 	.word	0x00000082


	//----- nvinfo : EIATTR_SW2861232_WAR
	.align		4
.L_4233:
        /*0008*/ 	.byte	0x01, 0x35
	.zero		2


	//----- nvinfo : EIATTR_PARAM_CBANK
	.align		4
        /*000c*/ 	.byte	0x04, 0x0a
        /*000e*/ 	.short	(.L_4235 - .L_4234)
	.align		4
.L_4234:
        /*0010*/ 	.word	index@(.nv.constant0._ZN10layer_norm13ln_bwd_kernelINS_13Kernel_traitsIf6__halffS2_fjLj8192ELj1ELj1ELj8ELj16ENS_18Kernel_traits_baseILj8192EfS2_fS2_fjLj256EEEEELb1ELb1ELb1ELb0EEEvNS_9BwdParamsE)
        /*0014*/ 	.short	0x0160
        /*0016*/ 	.short	0x0128


	//----- nvinfo : EIATTR_CBANK_PARAM_SIZE
	.align		4
.L_4235:
        /*0018*/ 	.byte	0x03, 0x19
        /*001a*/ 	.short	0x0128


	//----- nvinfo : EIATTR_KPARAM_INFO
	.align		4
        /*001c*/ 	.byte	0x04, 0x17
        /*001e*/ 	.short	(.L_4237 - .L_4236)
.L_4236:
        /*0020*/ 	.word	0x00000000
        /*0024*/ 	.short	0x0000
        /*0026*/ 	.short	0x0000
        /*0028*/ 	.byte	0x00, 0xf0, 0xa1, 0x04


	//----- nvinfo : EIATTR_MAXREG_COUNT
	.align		4
.L_4237:
        /*002c*/ 	.byte	0x03, 0x1b
        /*002e*/ 	.short	0x00ff


	//----- nvinfo : EIATTR_NUM_BARRIERS
	.align		4
        /*0030*/ 	.byte	0x02, 0x4c
        /*0032*/ 	.byte	0x01
	.zero		1


	//----- nvinfo : EIATTR_ANNOTATIONS
	.align		4
        /*0034*/ 	.byte	0x04, 0x55
        /*0036*/ 	.short	(.L_4239 - .L_4238)


	//   ....[0]....
.L_4238:
        /* <DEDUP_REMOVED lines=58> */


	//----- nvinfo : EIATTR_MERCURY_ISA_VERSION
	.align		4
.L_4239:
        /*03c8*/ 	.byte	0x03, 0x5f
        /*03ca*/ 	.short	0x0000


	//----- nvinfo : EIATTR_COOP_GROUP_MASK_REGIDS
	.align		4
        /*03cc*/ 	.byte	0x04, 0x29
        /*03ce*/ 	.short	(.L_4241 - .L_4240)


	//   ....[0]....
.L_4240:
        /*03d0*/ 	.word	0xffffffff


	//   ....[1]....
        /*03d4*/ 	.word	0xffffffff


	//   ....[2]....
        /*03d8*/ 	.word	0xffffffff


	//   ....[3]....
        /*03dc*/ 	.word	0xffffffff


	//   ....[4]....
        /*03e0*/ 	.word	0xffffffff


	//   ....[5]....
        /*03e4*/ 	.word	0xffffffff


	//   ....[6]....
        /*03e8*/ 	.word	0xffffffff


	//   ....[7]....
        /*03ec*/ 	.word	0xffffffff


	//   ....[8]....
        /*03f0*/ 	.word	0xffffffff


	//   ....[9]....
        /*03f4*/ 	.word	0xffffffff


	//   ....[10]....
        /*03f8*/ 	.word	0xffffffff


	//   ....[11]....
        /*03fc*/ 	.word	0xffffffff


	//   ....[12]....
        /*0400*/ 	.word	0xffffffff


	//   ....[13]....
        /*0404*/ 	.word	0xffffffff


	//   ....[14]....
        /*0408*/ 	.word	0xffffffff


	//   ....[15]....
        /*040c*/ 	.word	0xffffffff


	//   ....[16]....
        /*0410*/ 	.word	0xffffffff


	//   ....[17]....
        /*0414*/ 	.word	0xffffffff


	//   ....[18]....
        /*0418*/ 	.word	0xffffffff


	//   ....[19]....
        /*041c*/ 	.word	0xffffffff


	//----- nvinfo : EIATTR_COOP_GROUP_INSTR_OFFSETS
	.align		4
.L_4241:
        /*0420*/ 	.byte	0x04, 0x28
        /*0422*/ 	.short	(.L_4243 - .L_4242)


	//   ....[0]....
.L_4242:
        /*0424*/ 	.word	0x00002660


	//   ....[1]....
        /*0428*/ 	.word	0x00002690


	//   ....[2]....
        /*042c*/ 	.word	0x000026a0


	//   ....[3]....
        /*0430*/ 	.word	0x000026d0


	//   ....[4]....
        /*0434*/ 	.word	0x000026f0


	//   ....[5]....
        /*0438*/ 	.word	0x00002710


	//   ....[6]....
        /*043c*/ 	.word	0x00002730


	//   ....[7]....
        /*0440*/ 	.word	0x00002750


	//   ....[8]....
        /*0444*/ 	.word	0x00002760


	//   ....[9]....
        /*0448*/ 	.word	0x00002780


	//   ....[10]....
        /*044c*/ 	.word	0x00007250


	//   ....[11]....
        /*0450*/ 	.word	0x000072d0


	//   ....[12]....
        /*0454*/ 	.word	0x00007350


	//   ....[13]....
        /*0458*/ 	.word	0x000073c0


	//   ....[14]....
        /*045c*/ 	.word	0x00007440


	//   ....[15]....
        /*0460*/ 	.word	0x000074b0


	//   ....[16]....
        /*0464*/ 	.word	0x00007530


	//   ....[17]....
        /*0468*/ 	.word	0x000075a0


	//   ....[18]....
        /*046c*/ 	.word	0x00007620


	//   ....[19]....
        /*0470*/ 	.word	0x00007690


	//----- nvinfo : EIATTR_EXIT_INSTR_OFFSETS
	.align		4
.L_4243:
        /*0474*/ 	.byte	0x04, 0x1c
        /*0476*/ 	.short	(.L_4245 - .L_4244)


	//   ....[0]....
.L_4244:
        /*0478*/ 	.word	0x00007140


	//   ....[1]....
        /*047c*/ 	.word	0x000071f0


	//----- nvinfo : EIATTR_MAX_THREADS
	.align		4
.L_4245:
        /*0480*/ 	.byte	0x04, 0x05
        /*0482*/ 	.short	(.L_4247 - .L_4246)
.L_4246:
        /*0484*/ 	.word	0x00000100
        /*0488*/ 	.word	0x00000001
        /*048c*/ 	.word	0x00000001


	//----- nvinfo : EIATTR_CRS_STACK_SIZE
	.align		4
.L_4247:
        /*0490*/ 	.byte	0x04, 0x1e
        /*0492*/ 	.short	(.L_4249 - .L_4248)
.L_4248:
        /*0494*/ 	.word	0x00000000
.L_4249:


//--------------------- .nv.info._ZN10layer_norm22ln_bwd_finalize_kernelINS_22Kernel_traits_finalizeILj8192Ef6__halffS2_fjLb1ELj1024ELj4ENS_18Kernel_traits_baseILj8192EfS2_fS2_fjLj1024EEEEELb1ELb1EEEvNS_9BwdParamsE --------------------------
	.section	.nv.info._ZN10layer_norm22ln_bwd_finalize_kernelINS_22Kernel_traits_finalizeILj8192Ef6__halffS2_fjLb1ELj1024ELj4ENS_18Kernel_traits_baseILj8192EfS2_fS2_fjLj1024EEEEELb1ELb1EEEvNS_9BwdParamsE,"",@"SHT_CUDA_INFO"
	.sectionflags	@""
	.align	4


	//----- nvinfo : EIATTR_CUDA_API_VERSION
	.align		4
        /*0000*/ 	.byte	0x04, 0x37
        /*0002*/ 	.short	(.L_4251 - .L_4250)
.L_4250:
        /*0004*/ 	.word	0x00000082


	//----- nvinfo : EIATTR_SW2861232_WAR
	.align		4
.L_4251:
        /*0008*/ 	.byte	0x01, 0x35
	.zero		2


	//----- nvinfo : EIATTR_PARAM_CBANK
	.align		4
        /*000c*/ 	.byte	0x04, 0x0a
        /*000e*/ 	.short	(.L_4253 - .L_4252)
	.align		4
.L_4252:
        /*0010*/ 	.word	index@(.nv.constant0._ZN10layer_norm22ln_bwd_finalize_kernelINS_22Kernel_traits_finalizeILj8192Ef6__halffS2_fjLb1ELj1024ELj4ENS_18Kernel_traits_baseILj8192EfS2_fS2_fjLj1024EEEEELb1ELb1EEEvNS_9BwdParamsE)
        /*0014*/ 	.short	0x0160
        /*0016*/ 	.short	0x0128


	//----- nvinfo : EIATTR_CBANK_PARAM_SIZE
	.align		4
.L_4253:
        /*0018*/ 	.byte	0x03, 0x19
        /*001a*/ 	.short	0x0128


	//----- nvinfo : EIATTR_KPARAM_INFO
	.align		4
        /*001c*/ 	.byte	0x04, 0x17
        /*001e*/ 	.short	(.L_4255 - .L_4254)
.L_4254:
        /*0020*/ 	.word	0x00000000
        /*0024*/ 	.short	0x0000
        /*0026*/ 	.short	0x0000
        /*0028*/ 	.byte	0x00, 0xf0, 0xa1, 0x04


	//----- nvinfo : EIATTR_MAXREG_COUNT
	.align		4
.L_4255:
        /*002c*/ 	.byte	0x03, 0x1b
        /*002e*/ 	.short	0x0040


	//----- nvinfo : EIATTR_NUM_BARRIERS
	.align		4
        /*0030*/ 	.byte	0x02, 0x4c
        /*0032*/ 	.byte	0x01
	.zero		1


	//----- nvinfo : EIATTR_MERCURY_ISA_VERSION
	.align		4
        /*0034*/ 	.byte	0x03, 0x5f
        /*0036*/ 	.short	0x0000


	//----- nvinfo : EIATTR_COOP_GROUP_MASK_REGIDS
	.align		4
        /*0038*/ 	.byte	0x04, 0x29
        /*003a*/ 	.short	(.L_4257 - .L_4256)


	//   ....[0]....
.L_4256:
        /*003c*/ 	.word	0xffffffff


	//   ....[1]....
        /*0040*/ 	.word	0xffffffff


	//   ....[2]....
        /*0044*/ 	.word	0xffffffff


	//   ....[3]....
        /*0048*/ 	.word	0xffffffff


	//   ....[4]....
        /*004c*/ 	.word	0xffffffff


	//   ....[5]....
        /*0050*/ 	.word	0xffffffff


	//   ....[6]....
        /*0054*/ 	.word	0xffffffff


	//   ....[7]....
        /*0058*/ 	.word	0xffffffff


	//   ....[8]....
        /*005c*/ 	.word	0xffffffff


	//   ....[9]....
        /*0060*/ 	.word	0xffffffff


	//   ....[10]....
        /*0064*/ 	.word	0xffffffff


	//   ....[11]....
        /*0068*/ 	.word	0xffffffff


	//   ....[12]....
        /*006c*/ 	.word	0xffffffff


	//   ....[13]....
        /*0070*/ 	.word	0xffffffff


	//   ....[14]....
        /*0074*/ 	.word	0xffffffff


	//   ....[15]....
        /*0078*/ 	.word	0xffffffff


	//   ....[16]....
        /*007c*/ 	.word	0xffffffff


	//   ....[17]....
        /*0080*/ 	.word	0xffffffff


	//   ....[18]....
        /*0084*/ 	.word	0xffffffff


	//   ....[19]....
        /*0088*/ 	.word	0xffffffff


	//   ....[20]....
        /*008c*/ 	.word	0xffffffff


	//   ....[21]....
        /*0090*/ 	.word	0xffffffff


	//   ....[22]....
        /*0094*/ 	.word	0xffffffff


	//   ....[23]....
        /*0098*/ 	.word	0xffffffff


	//   ....[24]....
        /*009c*/ 	.word	0xffffffff


	//   ....[25]....
        /*00a0*/ 	.word	0xffffffff


	//   ....[26]....
        /*00a4*/ 	.word	0xffffffff


	//   ....[27]....
        /*00a8*/ 	.word	0xffffffff


	//   ....[28]....
        /*00ac*/ 	.word	0xffffffff


	//   ....[29]....
        /*00b0*/ 	.word	0xffffffff


	//----- nvinfo : EIATTR_COOP_GROUP_INSTR_OFFSETS
	.align		4
.L_4257:
        /*00b4*/ 	.byte	0x04, 0x28
        /*00b6*/ 	.short	(.L_4259 - .L_4258)


	//   ....[0]....
.L_4258:
        /*00b8*/ 	.word	0x000009a0


	//   ....[1]....
        /*00bc*/ 	.word	0x000009d0


	//   ....[2]....
        /*00c0*/ 	.word	0x000009e0


	//   ....[3]....
        /*00c4*/ 	.word	0x00000a00


	//   ....[4]....
        /*00c8*/ 	.word	0x00000a20


	//   ....[5]....
        /*00cc*/ 	.word	0x00000a30


	//   ....[6]....
        /*00d0*/ 	.word	0x00000a60


	//   ....[7]....
        /*00d4*/ 	.word	0x00000a80


	//   ....[8]....
        /*00d8*/ 	.word	0x00000a90


	//   ....[9]....
        /*00dc*/ 	.word	0x00000ac0


	//   ....[10]....
        /*00e0*/ 	.word	0x00000ae0


	//   ....[11]....
        /*00e4*/ 	.word	0x00000af0


	//   ....[12]....
        /*00e8*/ 	.word	0x00000b20


	//   ....[13]....
        /*00ec*/ 	.word	0x00000b40


	//   ....[14]....
        /*00f0*/ 	.word	0x00000b50


	//   ....[15]....
        /*00f4*/ 	.word	0x00000da0


	//   ....[16]....
        /*00f8*/ 	.word	0x00000e00


	//   ....[17]....
        /*00fc*/ 	.word	0x00000e60


	//   ....[18]....
        /*0100*/ 	.word	0x00000ec0


	//   ....[19]....
        /*0104*/ 	.word	0x00000f30


	//   ....[20]....
        /*0108*/ 	.word	0x00000fa0


	//   ....[21]....
        /*010c*/ 	.word	0x00001000


	//   ....[22]....
        /*0110*/ 	.word	0x00001060


	//   ....[23]....
        /*0114*/ 	.word	0x000010c0


	//   ....[24]....
        /*0118*/ 	.word	0x00001130


	//   ....[25]....
        /*011c*/ 	.word	0x000011a0


	//   ....[26]....
        /*0120*/ 	.word	0x00001200


	//   ....[27]....
        /*0124*/ 	.word	0x00001260


	//   ....[28]....
        /*0128*/ 	.word	0x000012c0


	//   ....[29]....
        /*012c*/ 	.word	0x00001320


	//----- nvinfo : EIATTR_EXIT_INSTR_OFFSETS
	.align		4
.L_4259:
        /*0130*/ 	.byte	0x04, 0x1c
        /*0132*/ 	.short	(.L_4261 - .L_4260)


	//   ....[0]....
.L_4260:
        /*0134*/ 	.word	0x00000070


	//   ....[1]....
        /*0138*/ 	.word	0x00000d40


	//----- nvinfo : EIATTR_MAX_THREADS
	.align		4
.L_4261:
        /*013c*/ 	.byte	0x04, 0x05
        /*013e*/ 	.short	(.L_4263 - .L_4262)
.L_4262:
        /*0140*/ 	.word	0x00000400
        /*0144*/ 	.word	0x00000001
        /*0148*/ 	.word	0x00000001


	//----- nvinfo : EIATTR_CRS_STACK_SIZE
	.align		4
.L_4263:
        /*014c*/ 	.byte	0x04, 0x1e
        /*014e*/ 	.short	(.L_4265 - .L_4264)
.L_4264:
        /*0150*/ 	.word	0x00000000
.L_4265:


//--------------------- .nv.info._ZN10layer_norm13ln_bwd_kernelINS_13Kernel_traitsIf6__halffS2_fjLj8192ELj1ELj1ELj8ELj16ENS_18Kernel_traits_baseILj8192EfS2_fS2_fjLj256EEEEELb1ELb1ELb1ELb1EEEvNS_9BwdParamsE --------------------------
	.section	.nv.info._ZN10layer_norm13ln_bwd_kernelINS_13Kernel_traitsIf6__halffS2_fjLj8192ELj1ELj1ELj8ELj16ENS_18Kernel_traits_baseILj8192EfS2_fS2_fjLj256EEEEELb1ELb1ELb1ELb1EEEvNS_9BwdParamsE,"",@"SHT_CUDA_INFO"
	.sectionflags	@""
	.align	4


	//----- nvinfo : EIATTR_CUDA_API_VERSION
	.align		4
        /*0000*/ 	.byte	0x04, 0x37
        /*0002*/ 	.short	(.L_4267 - .L_4266)
.L_4266:
        /*0004*/ 	.word	0x00000082


	//----- nvinfo : EIATTR_SW2861232_WAR
	.align		4
.L_4267:
        /*0008*/ 	.byte	0x01, 0x35
	.zero		2


	//----- nvinfo : EIATTR_PARAM_CBANK
	.align		4
        /*000c*/ 	.byte	0x04, 0x0a
        /*000e*/ 	.short	(.L_4269 - .L_4268)
	.align		4
.L_4268:
        /*0010*/ 	.word	index@(.nv.constant0._ZN10layer_norm13ln_bwd_kernelINS_13Kernel_traitsIf6__halffS2_fjLj8192ELj1ELj1ELj8ELj16ENS_18Kernel_traits_baseILj8192EfS2_fS2_fjLj256EEEEELb1ELb1ELb1ELb1EEEvNS_9BwdParamsE)
        /*0014*/ 	.short	0x0160
        /*0016*/ 	.short	0x0128


	//----- nvinfo : EIATTR_CBANK_PARAM_SIZE
	.align		4
.L_4269:
        /*0018*/ 	.byte	0x03, 0x19
        /*001a*/ 	.short	0x0128


	//----- nvinfo : EIATTR_KPARAM_INFO
	.align		4
        /*001c*/ 	.byte	0x04, 0x17
        /*001e*/ 	.short	(.L_4271 - .L_4270)
.L_4270:
        /*0020*/ 	.word	0x00000000
        /*0024*/ 	.short	0x0000
        /*0026*/ 	.short	0x0000
        /*0028*/ 	.byte	0x00, 0xf0, 0xa1, 0x04


	//----- nvinfo : EIATTR_MAXREG_COUNT
	.align		4
.L_4271:
        /*002c*/ 	.byte	0x03, 0x1b
        /*002e*/ 	.short	0x00ff


	//----- nvinfo : EIATTR_NUM_BARRIERS
	.align		4
        /*0030*/ 	.byte	0x02, 0x4c
        /*0032*/ 	.byte	0x01
	.zero		1


	//----- nvinfo : EIATTR_ANNOTATIONS
	.align		4
        /*0034*/ 	.byte	0x04, 0x55
        /*0036*/ 	.short	(.L_4273 - .L_4272)


	//   ....[0]....
.L_4272:
        /* <DEDUP_REMOVED lines=52> */


	//----- nvinfo : EIATTR_MERCURY_ISA_VERSION
	.align		4
.L_4273:
        /*0368*/ 	.byte	0x03, 0x5f
        /*036a*/ 	.short	0x0000


	//----- nvinfo : EIATTR_COOP_GROUP_MASK_REGIDS
	.align		4
        /*036c*/ 	.byte	0x04, 0x29
        /*036e*/ 	.short	(.L_4275 - .L_4274)


	//   ....[0]....
.L_4274:
        /*0370*/ 	.word	0xffffffff


	//   ....[1]....
        /*0374*/ 	.word	0xffffffff


	//   ....[2]....
        /*0378*/ 	.word	0xffffffff


	//   ....[3]....
        /*037c*/ 	.word	0xffffffff


	//   ....[4]....
        /*0380*/ 	.word	0xffffffff


	//   ....[5]....
        /*0384*/ 	.word	0xffffffff


	//   ....[6]....
        /*0388*/ 	.word	0xffffffff


	//   ....[7]....
        /*038c*/ 	.word	0xffffffff


	//   ....[8]....
        /*0390*/ 	.word	0xffffffff


	//   ....[9]....
        /*0394*/ 	.word	0xffffffff


	//   ....[10]....
        /*0398*/ 	.word	0xffffffff


	//   ....[11]....
        /*039c*/ 	.word	0xffffffff


	//   ....[12]....
        /*03a0*/ 	.word	0xffffffff


	//   ....[13]....
        /*03a4*/ 	.word	0xffffffff


	//   ....[14]....
        /*03a8*/ 	.word	0xffffffff


	//   ....[15]....
        /*03ac*/ 	.word	0xffffffff


	//   ....[16]....
        /*03b0*/ 	.word	0xffffffff


	//   ....[17]....
        /*03b4*/ 	.word	0xffffffff


	//   ....[18]....
        /*03b8*/ 	.word	0xffffffff


	//   ....[19]....
        /*03bc*/ 	.word	0xffffffff


	//----- nvinfo : EIATTR_COOP_GROUP_INSTR_OFFSETS
	.align		4
.L_4275:
        /*03c0*/ 	.byte	0x04, 0x28
        /*03c2*/ 	.short	(.L_4277 - .L_4276)


	//   ....[0]....
.L_4276:
        /*03c4*/ 	.word	0x000025f0


	//   ....[1]....
        /*03c8*/ 	.word	0x00002610


	//   ....[2]....
        /*03cc*/ 	.word	0x00002640


	//   ....[3]....
        /*03d0*/ 	.word	0x00002660


	//   ....[4]....
        /*03d4*/ 	.word	0x00002680


	//   ....[5]....
        /*03d8*/ 	.word	0x000026a0


	//   ....[6]....
        /*03dc*/ 	.word	0x000026c0


	//   ....[7]....
        /*03e0*/ 	.word	0x000026e0


	//   ....[8]....
        /*03e4*/ 	.word	0x000026f0


	//   ....[9]....
        /*03e8*/ 	.word	0x00002710


	//   ....[10]....
        /*03ec*/ 	.word	0x00006d20


	//   ....[11]....
        /*03f0*/ 	.word	0x00006da0


	//   ....[12]....
        /*03f4*/ 	.word	0x00006e20


	//   ....[13]....
        /*03f8*/ 	.word	0x00006e90


	//   ....[14]....
        /*03fc*/ 	.word	0x00006f10


	//   ....[15]....
        /*0400*/ 	.word	0x00006f80


	//   ....[16]....
        /*0404*/ 	.word	0x00007000


	//   ....[17]....
        /*0408*/ 	.word	0x00007070


	//   ....[18]....
        /*040c*/ 	.word	0x000070f0


	//   ....[19]....
        /*0410*/ 	.word	0x00007160


	//----- nvinfo : EIATTR_EXIT_INSTR_OFFSETS
	.align		4
.L_4277:
        /*0414*/ 	.byte	0x04, 0x1c
        /*0416*/ 	.short	(.L_4279 - .L_4278)


	//   ....[0]....
.L_4278:
        /*0418*/ 	.word	0x00006cc0


	//----- nvinfo : EIATTR_MAX_THREADS
	.align		4
.L_4279:
        /*041c*/ 	.byte	0x04, 0x05
        /*041e*/ 	.short	(.L_4281 - .L_4280)
.L_4280:
        /*0420*/ 	.word	0x00000100
        /*0424*/ 	.word	0x00000001
        /*0428*/ 	.word	0x00000001


	//----- nvinfo : EIATTR_CRS_STACK_SIZE
	.align		4
.L_4281:
        /*042c*/ 	.byte	0x04, 0x1e
        /*042e*/ 	.short	(.L_4283 - .L_4282)
.L_4282:
        /*0430*/ 	.word	0x00000000
.L_4283:


//--------------------- .nv.info._ZN10layer_norm13ln_bwd_kernelINS_13Kernel_traitsI6__halfffffjLj8192ELj1ELj1ELj8ELj16ENS_18Kernel_traits_baseILj8192ES2_ffffjLj256EEEEELb0ELb0ELb0ELb0EEEvNS_9BwdParamsE --------------------------
	.section	.nv.info._ZN10layer_norm13ln_bwd_kernelINS_13Kernel_traitsI6__halfffffjLj8192ELj1ELj1ELj8ELj16ENS_18Kernel_traits_baseILj8192ES2_ffffjLj256EEEEELb0ELb0ELb0ELb0EEEvNS_9BwdParamsE,"",@"SHT_CUDA_INFO"
	.sectionflags	@""
	.align	4


	//----- nvinfo : EIATTR_CUDA_API_VERSION
	.align		4
        /*0000*/ 	.byte	0x04, 0x37
        /*0002*/ 	.short	(.L_4285 - .L_4284)
.L_4284:
        /*0004*/ 	.word	0x00000082


	//----- nvinfo : EIATTR_SW2861232_WAR
	.align		4
.L_4285:
        /*0008*/ 	.byte	0x01, 0x35
	.zero		2


	//----- nvinfo : EIATTR_PARAM_CBANK
	.align		4
        /*000c*/ 	.byte	0x04, 0x0a
        /*000e*/ 	.short	(.L_4287 - .L_4286)
	.align		4
.L_4286:
        /*0010*/ 	.word	index@(.nv.constant0._ZN10layer_norm13ln_bwd_kernelINS_13Kernel_traitsI6__halfffffjLj8192ELj1ELj1ELj8ELj16ENS_18Kernel_traits_baseILj8192ES2_ffffjLj256EEEEELb0ELb0ELb0ELb0EEEvNS_9BwdParamsE)
        /*0014*/ 	.short	0x0160
        /*0016*/ 	.short	0x0128


	//----- nvinfo : EIATTR_CBANK_PARAM_SIZE
	.align		4
.L_4287:
        /*0018*/ 	.byte	0x03, 0x19
        /*001a*/ 	.short	0x0128


	//----- nvinfo : EIATTR_KPARAM_INFO
	.align		4
        /*001c*/ 	.byte	0x04, 0x17
        /*001e*/ 	.short	(.L_4289 - .L_4288)
.L_4288:
        /*0020*/ 	.word	0x00000000
        /*0024*/ 	.short	0x0000
        /*0026*/ 	.short	0x0000
        /*0028*/ 	.byte	0x00, 0xf0, 0xa1, 0x04


	//----- nvinfo : EIATTR_MAXREG_COUNT
	.align		4
.L_4289:
        /*002c*/ 	.byte	0x03, 0x1b
        /*002e*/ 	.short	0x00ff


	//----- nvinfo : EIATTR_NUM_BARRIERS
	.align		4
        /*0030*/ 	.byte	0x02, 0x4c
        /*0032*/ 	.byte	0x01
	.zero		1


	//----- nvinfo : EIATTR_MERCURY_ISA_VERSION
	.align		4
        /*0034*/ 	.byte	0x03, 0x5f
        /*0036*/ 	.short	0x0000


	//----- nvinfo : EIATTR_COOP_GROUP_MASK_REGIDS
	.align		4
        /*0038*/ 	.byte	0x04, 0x29
        /*003a*/ 	.short	(.L_4291 - .L_4290)


	//   ....[0]....
.L_4290:
        /*003c*/ 	.word	0xffffffff


	//   ....[1]....
        /*0040*/ 	.word	0xffffffff


	//   ....[2]....
        /*0044*/ 	.word	0xffffffff


	//   ....[3]....
        /*0048*/ 	.word	0xffffffff


	//   ....[4]....
        /*004c*/ 	.word	0xffffffff


	//   ....[5]....
        /*0050*/ 	.word	0xffffffff


	//   ....[6]....
        /*0054*/ 	.word	0xffffffff


	//   ....[7]....
        /*0058*/ 	.word	0xffffffff


	//   ....[8]....
        /*005c*/ 	.word	0xffffffff


	//   ....[9]....
        /*0060*/ 	.word	0xffffffff


	//   ....[10]....
        /*0064*/ 	.word	0xffffffff


	//   ....[11]....
        /*0068*/ 	.word	0xffffffff


	//   ....[12]....
        /*006c*/ 	.word	0xffffffff


	//   ....[13]....
        /*0070*/ 	.word	0xffffffff


	//   ....[14]....
        /*0074*/ 	.word	0xffffffff


	//   ....[15]....
        /*0078*/ 	.word	0xffffffff


	//   ....[16]....
        /*007c*/ 	.word	0xffffffff


	//   ....[17]....
        /*0080*/ 	.word	0xffffffff


	//   ....[18]....
        /*0084*/ 	.word	0xffffffff


	//   ....[19]....
        /*0088*/ 	.word	0xffffffff


	//----- nvinfo : EIATTR_COOP_GROUP_INSTR_OFFSETS
	.align		4
.L_4291:
        /*008c*/ 	.byte	0x04, 0x28
        /*008e*/ 	.short	(.L_4293 - .L_4292)


	//   ....[0]....
.L_4292:
        /*0090*/ 	.word	0x00002210


	//   ....[1]....
        /*0094*/ 	.word	0x00002230


	//   ....[2]....
        /*0098*/ 	.word	0x00002250


	//   ....[3]....
        /*009c*/ 	.word	0x00002270


	//   ....[4]....
        /*00a0*/ 	.word	0x00002290


	//   ....[5]....
        /*00a4*/ 	.word	0x000022b0


	//   ....[6]....
        /*00a8*/ 	.word	0x000022d0


	//   ....[7]....
        /*00ac*/ 	.word	0x000022f0


	//   ....[8]....
        /*00b0*/ 	.word	0x00002310


	//   ....[9]....
        /*00b4*/ 	.word	0x00002330


	//   ....[10]....
        /*00b8*/ 	.word	0x00003d00


	//   ....[11]....
        /*00bc*/ 	.word	0x00003d80


	//   ....[12]....
        /*00c0*/ 	.word	0x00003e00


	//   ....[13]....
        /*00c4*/ 	.word	0x00003e70


	//   ....[14]....
        /*00c8*/ 	.word	0x00003ef0


	//   ....[15]....
        /*00cc*/ 	.word	0x00003f60


	//   ....[16]....
        /*00d0*/ 	.word	0x00003fe0


	//   ....[17]....
        /*00d4*/ 	.word	0x00004050


	//   ....[18]....
        /*00d8*/ 	.word	0x000040d0


	//   ....[19]....
        /*00dc*/ 	.word	0x00004140


	//----- nvinfo : EIATTR_EXIT_INSTR_OFFSETS
	.align		4
.L_4293:
        /*00e0*/ 	.byte	0x04, 0x1c
        /*00e2*/ 	.short	(.L_4295 - .L_4294)


	//   ....[0]....
.L_4294:
        /*00e4*/ 	.word	0x00003c40


	//   ....[1]....
        /*00e8*/ 	.word	0x00003ca0


	//----- nvinfo : EIATTR_MAX_THREADS
	.align		4
.L_4295:
        /*00ec*/ 	.byte	0x04, 0x05
        /*00ee*/ 	.short	(.L_4297 - .L_4296)
.L_4296:
        /*00f0*/ 	.word	0x00000100
        /*00f4*/ 	.word	0x00000001
        /*00f8*/ 	.word	0x00000001


	//----- nvinfo : EIATTR_CRS_STACK_SIZE
	.align		4
.L_4297:
        /*00fc*/ 	.byte	0x04, 0x1e
        /*00fe*/ 	.short	(.L_4299 - .L_4298)
.L_4298:
        /*0100*/ 	.word	0x00000000
.L_4299:


//--------------------- .nv.info._ZN10layer_norm13ln_bwd_kernelINS_13Kernel_traitsI6__halfffffjLj8192ELj1ELj1ELj8ELj16ENS_18Kernel_traits_baseILj8192ES2_ffffjLj256EEEEELb0ELb0ELb0ELb1EEEvNS_9BwdParamsE --------------------------
	.section	.nv.info._ZN10layer_norm13ln_bwd_kernelINS_13Kernel_traitsI6__halfffffjLj8192ELj1ELj1ELj8ELj16ENS_18Kernel_traits_baseILj8192ES2_ffffjLj256EEEEELb0ELb0ELb0ELb1EEEvNS_9BwdParamsE,"",@"SHT_CUDA_INFO"
	.sectionflags	@""
	.align	4


	//----- nvinfo : EIATTR_CUDA_API_VERSION
	.align		4
        /*0000*/ 	.byte	0x04, 0x37
        /*0002*/ 	.short	(.L_4301 - .L_4300)
.L_4300:
        /*0004*/ 	.word	0x00000082


	//----- nvinfo : EIATTR_SW2861232_WAR
	.align		4
.L_4301:
        /*0008*/ 	.byte	0x01, 0x35
	.zero		2


	//----- nvinfo : EIATTR_PARAM_CBANK
	.align		4
        /*000c*/ 	.byte	0x04, 0x0a
        /*000e*/ 	.short	(.L_4303 - .L_4302)
	.align		4
.L_4302:
        /*0010*/ 	.word	index@(.nv.constant0._ZN10layer_norm13ln_bwd_kernelINS_13Kernel_traitsI6__halfffffjLj8192ELj1ELj1ELj8ELj16ENS_18Kernel_traits_baseILj8192ES2_ffffjLj256EEEEELb0ELb0ELb0ELb1EEEvNS_9BwdParamsE)
        /*0014*/ 	.short	0x0160
        /*0016*/ 	.short	0x0128


	//----- nvinfo : EIATTR_CBANK_PARAM_SIZE
	.align		4
.L_4303:
        /*0018*/ 	.byte	0x03, 0x19
        /*001a*/ 	.short	0x0128


	//----- nvinfo : EIATTR_KPARAM_INFO
	.align		4
        /*001c*/ 	.byte	0x04, 0x17
        /*001e*/ 	.short	(.L_4305 - .L_4304)
.L_4304:
        /*0020*/ 	.word	0x00000000
        /*0024*/ 	.short	0x0000
        /*0026*/ 	.short	0x0000
        /*0028*/ 	.byte	0x00, 0xf0, 0xa1, 0x04


	//----- nvinfo : EIATTR_MAXREG_COUNT
	.align		4
.L_4305:
        /*002c*/ 	.byte	0x03, 0x1b
        /*002e*/ 	.short	0x00ff


	//----- nvinfo : EIATTR_NUM_BARRIERS
	.align		4
        /*0030*/ 	.byte	0x02, 0x4c
        /*0032*/ 	.byte	0x01
	.zero		1


	//----- nvinfo : EIATTR_MERCURY_ISA_VERSION
	.align		4
        /*0034*/ 	.byte	0x03, 0x5f
        /*0036*/ 	.short	0x0000


	//----- nvinfo : EIATTR_COOP_GROUP_MASK_REGIDS
	.align		4
        /*0038*/ 	.byte	0x04, 0x29
        /*003a*/ 	.short	(.L_4307 - .L_4306)


	//   ....[0]....
.L_4306:
        /*003c*/ 	.word	0xffffffff


	//   ....[1]....
        /*0040*/ 	.word	0xffffffff


	//   ....[2]....
        /*0044*/ 	.word	0xffffffff


	//   ....[3]....
        /*0048*/ 	.word	0xffffffff


	//   ....[4]....
        /*004c*/ 	.word	0xffffffff


	//   ....[5]....
        /*0050*/ 	.word	0xffffffff


	//   ....[6]....
        /*0054*/ 	.word	0xffffffff


	//   ....[7]....
        /*0058*/ 	.word	0xffffffff


	//   ....[8]....
        /*005c*/ 	.word	0xffffffff


	//   ....[9]....
        /*0060*/ 	.word	0xffffffff


	//   ....[10]....
        /*0064*/ 	.word	0xffffffff


	//   ....[11]....
        /*0068*/ 	.word	0xffffffff


	//   ....[12]....
        /*006c*/ 	.word	0xffffffff


	//   ....[13]....
        /*0070*/ 	.word	0xffffffff


	//   ....[14]....
        /*0074*/ 	.word	0xffffffff


	//   ....[15]....
        /*0078*/ 	.word	0xffffffff


	//   ....[16]....
        /*007c*/ 	.word	0xffffffff


	//   ....[17]....
        /*0080*/ 	.word	0xffffffff


	//   ....[18]....
        /*0084*/ 	.word	0xffffffff


	//   ....[19]....
        /*0088*/ 	.word	0xffffffff


	//----- nvinfo : EIATTR_COOP_GROUP_INSTR_OFFSETS
	.align		4
.L_4307:
        /*008c*/ 	.byte	0x04, 0x28
        /*008e*/ 	.short	(.L_4309 - .L_4308)


	//   ....[0]....
.L_4308:
        /*0090*/ 	.word	0x00001d50


	//   ....[1]....
        /*0094*/ 	.word	0x00001d70


	//   ....[2]....
        /*0098*/ 	.word	0x00001d90


	//   ....[3]....
        /*009c*/ 	.word	0x00001db0


	//   ....[4]....
        /*00a0*/ 	.word	0x00001dd0


	//   ....[5]....
        /*00a4*/ 	.word	0x00001df0


	//   ....[6]....
        /*00a8*/ 	.word	0x00001e10


	//   ....[7]....
        /*00ac*/ 	.word	0x00001e30


	//   ....[8]....
        /*00b0*/ 	.word	0x00001e50


	//   ....[9]....
        /*00b4*/ 	.word	0x00001e70


	//   ....[10]....
        /*00b8*/ 	.word	0x00003620


	//   ....[11]....
        /*00bc*/ 	.word	0x000036a0


	//   ....[12]....
        /*00c0*/ 	.word	0x00003720


	//   ....[13]....
        /*00c4*/ 	.word	0x00003790


	//   ....[14]....
        /*00c8*/ 	.word	0x00003810


	//   ....[15]....
        /*00cc*/ 	.word	0x00003880


	//   ....[16]....
        /*00d0*/ 	.word	0x00003900


	//   ....[17]....
        /*00d4*/ 	.word	0x00003970


	//   ....[18]....
        /*00d8*/ 	.word	0x000039f0


	//   ....[19]....
        /*00dc*/ 	.word	0x00003a60


	//----- nvinfo : EIATTR_EXIT_INSTR_OFFSETS
	.align		4
.L_4309:
        /*00e0*/ 	.byte	0x04, 0x1c
        /*00e2*/ 	.short	(.L_4311 - .L_4310)


	//   ....[0]....
.L_4310:
        /*00e4*/ 	.word	0x000035c0


	//----- nvinfo : EIATTR_MAX_THREADS
	.align		4
.L_4311:
        /*00e8*/ 	.byte	0x04, 0x05
        /*00ea*/ 	.short	(.L_4313 - .L_4312)
.L_4312:
        /*00ec*/ 	.word	0x00000100
        /*00f0*/ 	.word	0x00000001
        /*00f4*/ 	.word	0x00000001


	//----- nvinfo : EIATTR_CRS_STACK_SIZE
	.align		4
.L_4313:
        /*00f8*/ 	.byte	0x04, 0x1e
        /*00fa*/ 	.short	(.L_4315 - .L_4314)
.L_4314:
        /*00fc*/ 	.word	0x00000000
.L_4315:


//--------------------- .nv.info._ZN10layer_norm13ln_bwd_kernelINS_13Kernel_traitsI6__halfffffjLj8192ELj1ELj1ELj8ELj16ENS_18Kernel_traits_baseILj8192ES2_ffffjLj256EEEEELb0ELb0ELb1ELb0EEEvNS_9BwdParamsE --------------------------
	.section	.nv.info._ZN10layer_norm13ln_bwd_kernelINS_13Kernel_traitsI6__halfffffjLj8192ELj1ELj1ELj8ELj16ENS_18Kernel_traits_baseILj8192ES2_ffffjLj256EEEEELb0ELb0ELb1ELb0EEEvNS_9BwdParamsE,"",@"SHT_CUDA_INFO"
	.sectionflags	@""
	.align	4


	//----- nvinfo : EIATTR_CUDA_API_VERSION
	.align		4
        /*0000*/ 	.byte	0x04, 0x37
        /*0002*/ 	.short	(.L_4317 - .L_4316)
.L_4316:
        /*0004*/ 	.word	0x00000082


	//----- nvinfo : EIATTR_SW2861232_WAR
	.align		4
.L_4317:
        /*0008*/ 	.byte	0x01, 0x35
	.zero		2


	//----- nvinfo : EIATTR_PARAM_CBANK
	.align		4
        /*000c*/ 	.byte	0x04, 0x0a
        /*000e*/ 	.short	(.L_4319 - .L_4318)
	.align		4
.L_4318:
        /*0010*/ 	.word	index@(.nv.constant0._ZN10layer_norm13ln_bwd_kernelINS_13Kernel_traitsI6__halfffffjLj8192ELj1ELj1ELj8ELj16ENS_18Kernel_traits_baseILj8192ES2_ffffjLj256EEEEELb0ELb0ELb1ELb0EEEvNS_9BwdParamsE)
        /*0014*/ 	.short	0x0160
        /*0016*/ 	.short	0x0128


	//----- nvinfo : EIATTR_CBANK_PARAM_SIZE
	.align		4
.L_4319:
        /*0018*/ 	.byte	0x03, 0x19
        /*001a*/ 	.short	0x0128


	//----- nvinfo : EIATTR_KPARAM_INFO
	.align		4
        /*001c*/ 	.byte	0x04, 0x17
        /*001e*/ 	.short	(.L_4321 - .L_4320)
.L_4320:
        /*0020*/ 	.word	0x00000000
        /*0024*/ 	.short	0x0000
        /*0026*/ 	.short	0x0000
        /*0028*/ 	.byte	0x00, 0xf0, 0xa1, 0x04


	//----- nvinfo : EIATTR_MAXREG_COUNT
	.align		4
.L_4321:
        /*002c*/ 	.byte	0x03, 0x1b
        /*002e*/ 	.short	0x00ff


	//----- nvinfo : EIATTR_NUM_BARRIERS
	.align		4
        /*0030*/ 	.byte	0x02, 0x4c
        /*0032*/ 	.byte	0x01
	.zero		1


	//----- nvinfo : EIATTR_MERCURY_ISA_VERSION
	.align		4
        /*0034*/ 	.byte	0x03, 0x5f
        /*0036*/ 	.short	0x0000


	//----- nvinfo : EIATTR_COOP_GROUP_MASK_REGIDS
	.align		4
        /*0038*/ 	.byte	0x04, 0x29
        /*003a*/ 	.short	(.L_4323 - .L_4322)


	//   ....[0]....
.L_4322:
        /*003c*/ 	.word	0xffffffff


	//   ....[1]....
        /*0040*/ 	.word	0xffffffff


	//   ....[2]....
        /*0044*/ 	.word	0xffffffff


	//   ....[3]....
        /*0048*/ 	.word	0xffffffff


	//   ....[4]....
        /*004c*/ 	.word	0xffffffff


	//   ....[5]....
        /*0050*/ 	.word	0xffffffff


	//   ....[6]....
        /*0054*/ 	.word	0xffffffff


	//   ....[7]....
        /*0058*/ 	.word	0xffffffff


	//   ....[8]....
        /*005c*/ 	.word	0xffffffff


	//   ....[9]....
        /*0060*/ 	.word	0xffffffff


	//   ....[10]....
        /*0064*/ 	.word	0xffffffff


	//   ....[11]....
        /*0068*/ 	.word	0xffffffff


	//   ....[12]....
        /*006c*/ 	.word	0xffffffff


	//   ....[13]....
        /*0070*/ 	.word	0xffffffff


	//   ....[14]....
        /*0074*/ 	.word	0xffffffff


	//   ....[15]....
        /*0078*/ 	.word	0xffffffff


	//   ....[16]....
        /*007c*/ 	.word	0xffffffff


	//   ....[17]....
        /*0080*/ 	.word	0xffffffff


	//   ....[18]....
        /*0084*/ 	.word	0xffffffff


	//   ....[19]....
        /*0088*/ 	.word	0xffffffff


	//----- nvinfo : EIATTR_COOP_GROUP_INSTR_OFFSETS
	.align		4
.L_4323:
        /*008c*/ 	.byte	0x04, 0x28
        /*008e*/ 	.short	(.L_4325 - .L_4324)


	//   ....[0]....
.L_4324:
        /*0090*/ 	.word	0x000026b0


	//   ....[1]....
        /*0094*/ 	.word	0x000026d0


	//   ....[2]....
        /*0098*/ 	.word	0x000026f0


	//   ....[3]....
        /*009c*/ 	.word	0x00002710


	//   ....[4]....
        /*00a0*/ 	.word	0x00002730


	//   ....[5]....
        /*00a4*/ 	.word	0x00002750


	//   ....[6]....
        /*00a8*/ 	.word	0x00002770


	//   ....[7]....
        /*00ac*/ 	.word	0x00002790


	//   ....[8]....
        /*00b0*/ 	.word	0x000027b0


	//   ....[9]....
        /*00b4*/ 	.word	0x000027d0


	//   ....[10]....
        /*00b8*/ 	.word	0x00005630


	//   ....[11]....
        /*00bc*/ 	.word	0x000056b0


	//   ....[12]....
        /*00c0*/ 	.word	0x00005730


	//   ....[13]....
        /*00c4*/ 	.word	0x000057a0


	//   ....[14]....
        /*00c8*/ 	.word	0x00005820


	//   ....[15]....
        /*00cc*/ 	.word	0x00005890


	//   ....[16]....
        /*00d0*/ 	.word	0x00005910


	//   ....[17]....
        /*00d4*/ 	.word	0x00005980


	//   ....[18]....
        /*00d8*/ 	.word	0x00005a00


	//   ....[19]....
        /*00dc*/ 	.word	0x00005a70


	//----- nvinfo : EIATTR_EXIT_INSTR_OFFSETS
	.align		4
.L_4325:
        /*00e0*/ 	.byte	0x04, 0x1c
        /*00e2*/ 	.short	(.L_4327 - .L_4326)


	//   ....[0]....
.L_4326:
        /*00e4*/ 	.word	0x00005570


	//   ....[1]....
        /*00e8*/ 	.word	0x000055d0


	//----- nvinfo : EIATTR_MAX_THREADS
	.align		4
.L_4327:
        /*00ec*/ 	.byte	0x04, 0x05
        /*00ee*/ 	.short	(.L_4329 - .L_4328)
.L_4328:
        /*00f0*/ 	.word	0x00000100
        /*00f4*/ 	.word	0x00000001
        /*00f8*/ 	.word	0x00000001


	//----- nvinfo : EIATTR_CRS_STACK_SIZE
	.align		4
.L_4329:
        /*00fc*/ 	.byte	0x04, 0x1e
        /*00fe*/ 	.short	(.L_4331 - .L_4330)
.L_4330:
        /*0100*/ 	.word	0x00000000
.L_4331:


//--------------------- .nv.info._ZN10layer_norm13ln_bwd_kernelINS_13Kernel_traitsI6__halfffffjLj8192ELj1ELj1ELj8ELj16ENS_18Kernel_traits_baseILj8192ES2_ffffjLj256EEEEELb0ELb0ELb1ELb1EEEvNS_9BwdParamsE --------------------------
	.section	.nv.info._ZN10layer_norm13ln_bwd_kernelINS_13Kernel_traitsI6__halfffffjLj8192ELj1ELj1ELj8ELj16ENS_18Kernel_traits_baseILj8192ES2_ffffjLj256EEEEELb0ELb0ELb1ELb1EEEvNS_9BwdParamsE,"",@"SHT_CUDA_INFO"
	.sectionflags	@""
	.align	4


	//----- nvinfo : EIATTR_CUDA_API_VERSION
	.align		4
        /*0000*/ 	.byte	0x04, 0x37
        /*0002*/ 	.short	(.L_4333 - .L_4332)
.L_4332:
        /*0004*/ 	.word	0x00000082


	//----- nvinfo : EIATTR_SW2861232_WAR
	.align		4
.L_4333:
        /*0008*/ 	.byte	0x01, 0x35
	.zero		2


	//----- nvinfo : EIATTR_PARAM_CBANK
	.align		4
        /*000c*/ 	.byte	0x04, 0x0a
        /*000e*/ 	.short	(.L_4335 - .L_4334)
	.align		4
.L_4334:
        /*0010*/ 	.word	index@(.nv.constant0._ZN10layer_norm13ln_bwd_kernelINS_13Kernel_traitsI6__halfffffjLj8192ELj1ELj1ELj8ELj16ENS_18Kernel_traits_baseILj8192ES2_ffffjLj256EEEEELb0ELb0ELb1ELb1EEEvNS_9BwdParamsE)
        /*0014*/ 	.short	0x0160
        /*0016*/ 	.short	0x0128


	//----- nvinfo : EIATTR_CBANK_PARAM_SIZE
	.align		4
.L_4335:
        /*0018*/ 	.byte	0x03, 0x19
        /*001a*/ 	.short	0x0128


	//----- nvinfo : EIATTR_KPARAM_INFO
	.align		4
        /*001c*/ 	.byte	0x04, 0x17
        /*001e*/ 	.short	(.L_4337 - .L_4336)
.L_4336:
        /*0020*/ 	.word	0x00000000
        /*0024*/ 	.short	0x0000
        /*0026*/ 	.short	0x0000
        /*0028*/ 	.byte	0x00, 0xf0, 0xa1, 0x04


	//----- nvinfo : EIATTR_MAXREG_COUNT
	.align		4
.L_4337:
        /*002c*/ 	.byte	0x03, 0x1b
        /*002e*/ 	.short	0x00ff


	//----- nvinfo : EIATTR_NUM_BARRIERS
	.align		4
        /*0030*/ 	.byte	0x02, 0x4c
        /*0032*/ 	.byte	0x01
	.zero		1


	//----- nvinfo : EIATTR_MERCURY_ISA_VERSION
	.align		4
        /*0034*/ 	.byte	0x03, 0x5f
        /*0036*/ 	.short	0x0000


	//----- nvinfo : EIATTR_COOP_GROUP_MASK_REGIDS
	.align		4
        /*0038*/ 	.byte	0x04, 0x29
        /*003a*/ 	.short	(.L_4339 - .L_4338)


	//   ....[0]....
.L_4338:
        /*003c*/ 	.word	0xffffffff


	//   ....[1]....
        /*0040*/ 	.word	0xffffffff


	//   ....[2]....
        /*0044*/ 	.word	0xffffffff


	//   ....[3]....
        /*0048*/ 	.word	0xffffffff


	//   ....[4]....
        /*004c*/ 	.word	0xffffffff


	//   ....[5]....
        /*0050*/ 	.word	0xffffffff


	//   ....[6]....
        /*0054*/ 	.word	0xffffffff


	//   ....[7]....
        /*0058*/ 	.word	0xffffffff


	//   ....[8]....
        /*005c*/ 	.word	0xffffffff


	//   ....[9]....
        /*0060*/ 	.word	0xffffffff


	//   ....[10]....
        /*0064*/ 	.word	0xffffffff


	//   ....[11]....
        /*0068*/ 	.word	0xffffffff


	//   ....[12]....
        /*006c*/ 	.word	0xffffffff


	//   ....[13]....
        /*0070*/ 	.word	0xffffffff


	//   ....[14]....
        /*0074*/ 	.word	0xffffffff


	//   ....[15]....
        /*0078*/ 	.word	0xffffffff


	//   ....[16]....
        /*007c*/ 	.word	0xffffffff


	//   ....[17]....
        /*0080*/ 	.word	0xffffffff


	//   ....[18]....
        /*0084*/ 	.word	0xffffffff


	//   ....[19]....
        /*0088*/ 	.word	0xffffffff


	//----- nvinfo : EIATTR_COOP_GROUP_INSTR_OFFSETS
	.align		4
.L_4339:
        /*008c*/ 	.byte	0x04, 0x28
        /*008e*/ 	.short	(.L_4341 - .L_4340)


	//   ....[0]....
.L_4340:
        /*0090*/ 	.word	0x00001dc0


	//   ....[1]....
        /*0094*/ 	.word	0x00001de0


	//   ....[2]....
        /*0098*/ 	.word	0x00001e00


	//   ....[3]....
        /*009c*/ 	.word	0x00001e20


	//   ....[4]....
        /*00a0*/ 	.word	0x00001e40


	//   ....[5]....
        /*00a4*/ 	.word	0x00001e60


	//   ....[6]....
        /*00a8*/ 	.word	0x00001e80


	//   ....[7]....
        /*00ac*/ 	.word	0x00001ea0


	//   ....[8]....
        /*00b0*/ 	.word	0x00001ec0


	//   ....[9]....
        /*00b4*/ 	.word	0x00001ee0


	//   ....[10]....
        /*00b8*/ 	.word	0x00004770


	//   ....[11]....
        /*00bc*/ 	.word	0x000047f0


	//   ....[12]....
        /*00c0*/ 	.word	0x00004870


	//   ....[13]....
        /*00c4*/ 	.word	0x000048e0


	//   ....[14]....
        /*00c8*/ 	.word	0x00004960


	//   ....[15]....
        /*00cc*/ 	.word	0x000049d0


	//   ....[16]....
        /*00d0*/ 	.word	0x00004a50


	//   ....[17]....
        /*00d4*/ 	.word	0x00004ac0


	//   ....[18]....
        /*00d8*/ 	.word	0x00004b40


	//   ....[19]....
        /*00dc*/ 	.word	0x00004bb0


	//----- nvinfo : EIATTR_EXIT_INSTR_OFFSETS
	.align		4
.L_4341:
        /*00e0*/ 	.byte	0x04, 0x1c
        /*00e2*/ 	.short	(.L_4343 - .L_4342)


	//   ....[0]....
.L_4342:
        /*00e4*/ 	.word	0x00004710


	//----- nvinfo : EIATTR_MAX_THREADS
	.align		4
.L_4343:
        /*00e8*/ 	.byte	0x04, 0x05
        /*00ea*/ 	.short	(.L_4345 - .L_4344)
.L_4344:
        /*00ec*/ 	.word	0x00000100
        /*00f0*/ 	.word	0x00000001
        /*00f4*/ 	.word	0x00000001


	//----- nvinfo : EIATTR_CRS_STACK_SIZE
	.align		4
.L_4345:
        /*00f8*/ 	.byte	0x04, 0x1e
        /*00fa*/ 	.short	(.L_4347 - .L_4346)
.L_4346:
        /*00fc*/ 	.word	0x00000000
.L_4347:


//--------------------- .nv.info._ZN10layer_norm13ln_bwd_kernelINS_13Kernel_traitsI6__halfffffjLj8192ELj1ELj1ELj8ELj16ENS_18Kernel_traits_baseILj8192ES2_ffffjLj256EEEEELb0ELb1ELb0ELb0EEEvNS_9BwdParamsE --------------------------
	.section	.nv.info._ZN10layer_norm13ln_bwd_kernelINS_13Kernel_traitsI6__halfffffjLj8192ELj1ELj1ELj8ELj16ENS_18Kernel_traits_baseILj8192ES2_ffffjLj256EEEEELb0ELb1ELb0ELb0EEEvNS_9BwdParamsE,"",@"SHT_CUDA_INFO"
	.sectionflags	@""
	.align	4


	//----- nvinfo : EIATTR_CUDA_API_VERSION
	.align		4
        /*0000*/ 	.byte	0x04, 0x37
        /*0002*/ 	.short	(.L_4349 - .L_4348)
.L_4348:
        /*0004*/ 	.word	0x00000082


	//----- nvinfo : EIATTR_SW2861232_WAR
	.align		4
.L_4349:
        /*0008*/ 	.byte	0x01, 0x35
	.zero		2


	//----- nvinfo : EIATTR_PARAM_CBANK
	.align		4
        /*000c*/ 	.byte	0x04, 0x0a
        /*000e*/ 	.short	(.L_4351 - .L_4350)
	.align		4
.L_4350:
        /*0010*/ 	.word	index@(.nv.constant0._ZN10layer_norm13ln_bwd_kernelINS_13Kernel_traitsI6__halfffffjLj8192ELj1ELj1ELj8ELj16ENS_18Kernel_traits_baseILj8192ES2_ffffjLj256EEEEELb0ELb1ELb0ELb0EEEvNS_9BwdParamsE)
        /*0014*/ 	.short	0x0160
        /*0016*/ 	.short	0x0128


	//----- nvinfo : EIATTR_CBANK_PARAM_SIZE
	.align		4
.L_4351:
        /*0018*/ 	.byte	0x03, 0x19
        /*001a*/ 	.short	0x0128


	//----- nvinfo : EIATTR_KPARAM_INFO
	.align		4
        /*001c*/ 	.byte	0x04, 0x17
        /*001e*/ 	.short	(.L_4353 - .L_4352)
.L_4352:
        /*0020*/ 	.word	0x00000000
        /*0024*/ 	.short	0x0000
        /*0026*/ 	.short	0x0000
        /*0028*/ 	.byte	0x00, 0xf0, 0xa1, 0x04


	//----- nvinfo : EIATTR_MAXREG_COUNT
	.align		4
.L_4353:
        /*002c*/ 	.byte	0x03, 0x1b
        /*002e*/ 	.short	0x00ff


	//----- nvinfo : EIATTR_NUM_BARRIERS
	.align		4
        /*0030*/ 	.byte	0x02, 0x4c
        /*0032*/ 	.byte	0x01
	.zero		1


	//----- nvinfo : EIATTR_ANNOTATIONS
	.align		4
        /*0034*/ 	.byte	0x04, 0x55
        /*0036*/ 	.short	(.L_4355 - .L_4354)


	//   ....[0]....
.L_4354:
        /* <DEDUP_REMOVED lines=27> */


	//----- nvinfo : EIATTR_MERCURY_ISA_VERSION
	.align		4
.L_4355:
        /*01d8*/ 	.byte	0x03, 0x5f
        /*01da*/ 	.short	0x0000


	//----- nvinfo : EIATTR_COOP_GROUP_MASK_REGIDS
	.align		4
        /*01dc*/ 	.byte	0x04, 0x29
        /*01de*/ 	.short	(.L_4357 - .L_4356)


	//   ....[0]....
.L_4356:
        /*01e0*/ 	.word	0xffffffff


	//   ....[1]....
        /*01e4*/ 	.word	0xffffffff


	//   ....[2]....
        /*01e8*/ 	.word	0xffffffff


	//   ....[3]....
        /*01ec*/ 	.word	0xffffffff


	//   ....[4]....
        /*01f0*/ 	.word	0xffffffff


	//   ....[5]....
        /*01f4*/ 	.word	0xffffffff


	//   ....[6]....
        /*01f8*/ 	.word	0xffffffff


	//   ....[7]....
        /*01fc*/ 	.word	0xffffffff


	//   ....[8]....
        /*0200*/ 	.word	0xffffffff


	//   ....[9]....
        /*0204*/ 	.word	0xffffffff


	//   ....[10]....
        /*0208*/ 	.word	0xffffffff


	//   ....[11]....
        /*020c*/ 	.word	0xffffffff


	//   ....[12]....
        /*0210*/ 	.word	0xffffffff


	//   ....[13]....
        /*0214*/ 	.word	0xffffffff


	//   ....[14]....
        /*0218*/ 	.word	0xffffffff


	//   ....[15]....
        /*021c*/ 	.word	0xffffffff


	//   ....[16]....
        /*0220*/ 	.word	0xffffffff


	//   ....[17]....
        /*0224*/ 	.word	0xffffffff


	//   ....[18]....
        /*0228*/ 	.word	0xffffffff


	//   ....[19]....
        /*022c*/ 	.word	0xffffffff


	//----- nvinfo : EIATTR_COOP_GROUP_INSTR_OFFSETS
	.align		4
.L_4357:
        /*0230*/ 	.byte	0x04, 0x28
        /*0232*/ 	.short	(.L_4359 - .L_4358)


	//   ....[0]....
.L_4358:
        /*0234*/ 	.word	0x00002b90


	//   ....[1]....
        /*0238*/ 	.word	0x00002bb0


	//   ....[2]....
        /*023c*/ 	.word	0x00002be0


	//   ....[3]....
        /*0240*/ 	.word	0x00002c00


	//   ....[4]....
        /*0244*/ 	.word	0x00002c20


	//   ....[5]....
        /*0248*/ 	.word	0x00002c40


	//   ....[6]....
        /*024c*/ 	.word	0x00002c50


	//   ....[7]....
        /*0250*/ 	.word	0x00002c80


	//   ....[8]....
        /*0254*/ 	.word	0x00002c90


	//   ....[9]....
        /*0258*/ 	.word	0x00002cb0


	//   ....[10]....
        /*025c*/ 	.word	0x00004ed0


	//   ....[11]....
        /*0260*/ 	.word	0x00004f50


	//   ....[12]....
        /*0264*/ 	.word	0x00004fd0


	//   ....[13]....
        /*0268*/ 	.word	0x00005040


	//   ....[14]....
        /*026c*/ 	.word	0x000050c0


	//   ....[15]....
        /*0270*/ 	.word	0x00005130


	//   ....[16]....
        /*0274*/ 	.word	0x000051b0


	//   ....[17]....
        /*0278*/ 	.word	0x00005220


	//   ....[18]....
        /*027c*/ 	.word	0x000052a0


	//   ....[19]....
        /*0280*/ 	.word	0x00005310


	//----- nvinfo : EIATTR_EXIT_INSTR_OFFSETS
	.align		4
.L_4359:
        /*0284*/ 	.byte	0x04, 0x1c
        /*0286*/ 	.short	(.L_4361 - .L_4360)


	//   ....[0]....
.L_4360:
        /*0288*/ 	.word	0x00004df0


	//   ....[1]....
        /*028c*/ 	.word	0x00004e70


	//----- nvinfo : EIATTR_MAX_THREADS
	.align		4
.L_4361:
        /*0290*/ 	.byte	0x04, 0x05
        /*0292*/ 	.short	(.L_4363 - .L_4362)
.L_4362:
        /*0294*/ 	.word	0x00000100
        /*0298*/ 	.word	0x00000001
        /*029c*/ 	.word	0x00000001


	//----- nvinfo : EIATTR_CRS_STACK_SIZE
	.align		4
.L_4363:
        /*02a0*/ 	.byte	0x04, 0x1e
        /*02a2*/ 	.short	(.L_4365 - .L_4364)
.L_4364:
        /*02a4*/ 	.word	0x00000000
.L_4365:


//--------------------- .nv.info._ZN10layer_norm13ln_bwd_kernelINS_13Kernel_traitsI6__halfffffjLj8192ELj1ELj1ELj8ELj16ENS_18Kernel_traits_baseILj8192ES2_ffffjLj256EEEEELb0ELb1ELb0ELb1EEEvNS_9BwdParamsE --------------------------
	.section	.nv.info._ZN10layer_norm13ln_bwd_kernelINS_13Kernel_traitsI6__halfffffjLj8192ELj1ELj1ELj8ELj16ENS_18Kernel_traits_baseILj8192ES2_ffffjLj256EEEEELb0ELb1ELb0ELb1EEEvNS_9BwdParamsE,"",@"SHT_CUDA_INFO"
	.sectionflags	@""
	.align	4


	//----- nvinfo : EIATTR_CUDA_API_VERSION
	.align		4
        /*0000*/ 	.byte	0x04, 0x37
        /*0002*/ 	.short	(.L_4367 - .L_4366)
.L_4366:
        /*0004*/ 	.word	0x00000082


	//----- nvinfo : EIATTR_SW2861232_WAR
	.align		4
.L_4367:
        /*0008*/ 	.byte	0x01, 0x35
	.zero		2


	//----- nvinfo : EIATTR_PARAM_CBANK
	.align		4
        /*000c*/ 	.byte	0x04, 0x0a
        /*000e*/ 	.short	(.L_4369 - .L_4368)
	.align		4
.L_4368:
        /*0010*/ 	.word	index@(.nv.constant0._ZN10layer_norm13ln_bwd_kernelINS_13Kernel_traitsI6__halfffffjLj8192ELj1ELj1ELj8ELj16ENS_18Kernel_traits_baseILj8192ES2_ffffjLj256EEEEELb0ELb1ELb0ELb1EEEvNS_9BwdParamsE)
        /*0014*/ 	.short	0x0160
        /*0016*/ 	.short	0x0128


	//----- nvinfo : EIATTR_CBANK_PARAM_SIZE
	.align		4
.L_4369:
        /*0018*/ 	.byte	0x03, 0x19
        /*001a*/ 	.short	0x0128


	//----- nvinfo : EIATTR_KPARAM_INFO
	.align		4
        /*001c*/ 	.byte	0x04, 0x17
        /*001e*/ 	.short	(.L_4371 - .L_4370)
.L_4370:
        /*0020*/ 	.word	0x00000000
        /*0024*/ 	.short	0x0000
        /*0026*/ 	.short	0x0000
        /*0028*/ 	.byte	0x00, 0xf0, 0xa1, 0x04


	//----- nvinfo : EIATTR_MAXREG_COUNT
	.align		4
.L_4371:
        /*002c*/ 	.byte	0x03, 0x1b
        /*002e*/ 	.short	0x00ff


	//----- nvinfo : EIATTR_NUM_BARRIERS
	.align		4
        /*0030*/ 	.byte	0x02, 0x4c
        /*0032*/ 	.byte	0x01
	.zero		1


	//----- nvinfo : EIATTR_ANNOTATIONS
	.align		4
        /*0034*/ 	.byte	0x04, 0x55
        /*0036*/ 	.short	(.L_4373 - .L_4372)


	//   ....[0]....
.L_4372:
        /* <DEDUP_REMOVED lines=48> */


	//----- nvinfo : EIATTR_MERCURY_ISA_VERSION
	.align		4
.L_4373:
        /*0328*/ 	.byte	0x03, 0x5f
        /*032a*/ 	.short	0x0000


	//----- nvinfo : EIATTR_COOP_GROUP_MASK_REGIDS
	.align		4
        /*032c*/ 	.byte	0x04, 0x29
        /*032e*/ 	.short	(.L_4375 - .L_4374)


	//   ....[0]....
.L_4374:
        /*0330*/ 	.word	0xffffffff


	//   ....[1]....
        /*0334*/ 	.word	0xffffffff


	//   ....[2]....
        /*0338*/ 	.word	0xffffffff


	//   ....[3]....
        /*033c*/ 	.word	0xffffffff


	//   ....[4]....
        /*0340*/ 	.word	0xffffffff


	//   ....[5]....
        /*0344*/ 	.word	0xffffffff


	//   ....[6]....
        /*0348*/ 	.word	0xffffffff


	//   ....[7]....
        /*034c*/ 	.word	0xffffffff


	//   ....[8]....
        /*0350*/ 	.word	0xffffffff


	//   ....[9]....
        /*0354*/ 	.word	0xffffffff


	//   ....[10]....
        /*0358*/ 	.word	0xffffffff


	//   ....[11]....
        /*035c*/ 	.word	0xffffffff


	//   ....[12]....
        /*0360*/ 	.word	0xffffffff


	//   ....[13]....
        /*0364*/ 	.word	0xffffffff


	//   ....[14]....
        /*0368*/ 	.word	0xffffffff


	//   ....[15]....
        /*036c*/ 	.word	0xffffffff


	//   ....[16]....
        /*0370*/ 	.word	0xffffffff


	//   ....[17]....
        /*0374*/ 	.word	0xffffffff


	//   ....[18]....
        /*0378*/ 	.word	0xffffffff


	//   ....[19]....
        /*037c*/ 	.word	0xffffffff


	//----- nvinfo : EIATTR_COOP_GROUP_INSTR_OFFSETS
	.align		4
.L_4375:
        /*0380*/ 	.byte	0x04, 0x28
        /*0382*/ 	.short	(.L_4377 - .L_4376)


	//   ....[0]....
.L_4376:
        /*0384*/ 	.word	0x00002860


	//   ....[1]....
        /*0388*/ 	.word	0x00002880


	//   ....[2]....
        /*038c*/ 	.word	0x000028b0


	//   ....[3]....
        /*0390*/ 	.word	0x000028d0


	//   ....[4]....
        /*0394*/ 	.word	0x000028f0


	//   ....[5]....
        /*0398*/ 	.word	0x00002910


	//   ....[6]....
        /*039c*/ 	.word	0x00002930


	//   ....[7]....
        /*03a0*/ 	.word	0x00002950


	//   ....[8]....
        /*03a4*/ 	.word	0x00002960


	//   ....[9]....
        /*03a8*/ 	.word	0x00002980


	//   ....[10]....
        /*03ac*/ 	.word	0x00004ab0


	//   ....[11]....
        /*03b0*/ 	.word	0x00004b30


	//   ....[12]....
        /*03b4*/ 	.word	0x00004bb0


	//   ....[13]....
        /*03b8*/ 	.word	0x00004c20


	//   ....[14]....
        /*03bc*/ 	.word	0x00004ca0


	//   ....[15]....
        /*03c0*/ 	.word	0x00004d10


	//   ....[16]....
        /*03c4*/ 	.word	0x00004d90


	//   ....[17]....
        /*03c8*/ 	.word	0x00004e00


	//   ....[18]....
        /*03cc*/ 	.word	0x00004e80


	//   ....[19]....
        /*03d0*/ 	.word	0x00004ef0


	//----- nvinfo : EIATTR_EXIT_INSTR_OFFSETS
	.align		4
.L_4377:
        /*03d4*/ 	.byte	0x04, 0x1c
        /*03d6*/ 	.short	(.L_4379 - .L_4378)


	//   ....[0]....
.L_4378:
        /*03d8*/ 	.word	0x00004a50


	//----- nvinfo : EIATTR_MAX_THREADS
	.align		4
.L_4379:
        /*03dc*/ 	.byte	0x04, 0x05
        /*03de*/ 	.short	(.L_4381 - .L_4380)
.L_4380:
        /*03e0*/ 	.word	0x00000100
        /*03e4*/ 	.word	0x00000001
        /*03e8*/ 	.word	0x00000001


	//----- nvinfo : EIATTR_CRS_STACK_SIZE
	.align		4
.L_4381:
        /*03ec*/ 	.byte	0x04, 0x1e
        /*03ee*/ 	.short	(.L_4383 - .L_4382)
.L_4382:
        /*03f0*/ 	.word	0x00000000
.L_4383:


//--------------------- .nv.info._ZN10layer_norm13ln_bwd_kernelINS_13Kernel_traitsI6__halfffffjLj8192ELj1ELj1ELj8ELj16ENS_18Kernel_traits_baseILj8192ES2_ffffjLj256EEEEELb0ELb1ELb1ELb0EEEvNS_9BwdParamsE --------------------------
	.section	.nv.info._ZN10layer_norm13ln_bwd_kernelINS_13Kernel_traitsI6__halfffffjLj8192ELj1ELj1ELj8ELj16ENS_18Kernel_traits_baseILj8192ES2_ffffjLj256EEEEELb0ELb1ELb1ELb0EEEvNS_9BwdParamsE,"",@"SHT_CUDA_INFO"
	.sectionflags	@""
	.align	4


	//----- nvinfo : EIATTR_CUDA_API_VERSION
	.align		4
        /*0000*/ 	.byte	0x04, 0x37
        /*0002*/ 	.short	(.L_4385 - .L_4384)
.L_4384:
        /*0004*/ 	.word	0x00000082


	//----- nvinfo : EIATTR_SW2861232_WAR
	.align		4
.L_4385:
        /*0008*/ 	.byte	0x01, 0x35
	.zero		2


	//----- nvinfo : EIATTR_PARAM_CBANK
	.align		4
        /*000c*/ 	.byte	0x04, 0x0a
        /*000e*/ 	.short	(.L_4387 - .L_4386)
	.align		4
.L_4386:
        /*0010*/ 	.word	index@(.nv.constant0._ZN10layer_norm13ln_bwd_kernelINS_13Kernel_traitsI6__halfffffjLj8192ELj1ELj1ELj8ELj16ENS_18Kernel_traits_baseILj8192ES2_ffffjLj256EEEEELb0ELb1ELb1ELb0EEEvNS_9BwdParamsE)
        /*0014*/ 	.short	0x0160
        /*0016*/ 	.short	0x0128


	//----- nvinfo : EIATTR_CBANK_PARAM_SIZE
	.align		4
.L_4387:
        /*0018*/ 	.byte	0x03, 0x19
        /*001a*/ 	.short	0x0128


	//----- nvinfo : EIATTR_KPARAM_INFO
	.align		4
        /*001c*/ 	.byte	0x04, 0x17
        /*001e*/ 	.short	(.L_4389 - .L_4388)
.L_4388:
        /*0020*/ 	.word	0x00000000
        /*0024*/ 	.short	0x0000
        /*0026*/ 	.short	0x0000
        /*0028*/ 	.byte	0x00, 0xf0, 0xa1, 0x04


	//----- nvinfo : EIATTR_MAXREG_COUNT
	.align		4
.L_4389:
        /*002c*/ 	.byte	0x03, 0x1b
        /*002e*/ 	.short	0x00ff


	//----- nvinfo : EIATTR_NUM_BARRIERS
	.align		4
        /*0030*/ 	.byte	0x02, 0x4c
        /*0032*/ 	.byte	0x01
	.zero		1


	//----- nvinfo : EIATTR_ANNOTATIONS
	.align		4
        /*0034*/ 	.byte	0x04, 0x55
        /*0036*/ 	.short	(.L_4391 - .L_4390)


	//   ....[0]....
.L_4390:
        /* <DEDUP_REMOVED lines=37> */


	//----- nvinfo : EIATTR_MERCURY_ISA_VERSION
	.align		4
.L_4391:
        /*0278*/ 	.byte	0x03, 0x5f
        /*027a*/ 	.short	0x0000


	//----- nvinfo : EIATTR_COOP_GROUP_MASK_REGIDS
	.align		4
        /*027c*/ 	.byte	0x04, 0x29
        /*027e*/ 	.short	(.L_4393 - .L_4392)


	//   ....[0]....
.L_4392:
        /*0280*/ 	.word	0xffffffff


	//   ....[1]....
        /*0284*/ 	.word	0xffffffff


	//   ....[2]....
        /*0288*/ 	.word	0xffffffff


	//   ....[3]....
        /*028c*/ 	.word	0xffffffff


	//   ....[4]....
        /*0290*/ 	.word	0xffffffff


	//   ....[5]....
        /*0294*/ 	.word	0xffffffff


	//   ....[6]....
        /*0298*/ 	.word	0xffffffff


	//   ....[7]....
        /*029c*/ 	.word	0xffffffff


	//   ....[8]....
        /*02a0*/ 	.word	0xffffffff


	//   ....[9]....
        /*02a4*/ 	.word	0xffffffff


	//   ....[10]....
        /*02a8*/ 	.word	0xffffffff


	//   ....[11]....
        /*02ac*/ 	.word	0xffffffff


	//   ....[12]....
        /*02b0*/ 	.word	0xffffffff


	//   ....[13]....
        /*02b4*/ 	.word	0xffffffff


	//   ....[14]....
        /*02b8*/ 	.word	0xffffffff


	//   ....[15]....
        /*02bc*/ 	.word	0xffffffff


	//   ....[16]....
        /*02c0*/ 	.word	0xffffffff


	//   ....[17]....
        /*02c4*/ 	.word	0xffffffff


	//   ....[18]....
        /*02c8*/ 	.word	0xffffffff


	//   ....[19]....
        /*02cc*/ 	.word	0xffffffff


	//----- nvinfo : EIATTR_COOP_GROUP_INSTR_OFFSETS
	.align		4
.L_4393:
        /*02d0*/ 	.byte	0x04, 0x28
        /*02d2*/ 	.short	(.L_4395 - .L_4394)


	//   ....[0]....
.L_4394:
        /*02d4*/ 	.word	0x000030b0


	//   ....[1]....
        /*02d8*/ 	.word	0x000030d0


	//   ....[2]....
        /*02dc*/ 	.word	0x00003100


	//   ....[3]....
        /*02e0*/ 	.word	0x00003120


	//   ....[4]....
        /*02e4*/ 	.word	0x00003140


	//   ....[5]....
        /*02e8*/ 	.word	0x00003160


	//   ....[6]....
        /*02ec*/ 	.word	0x00003170


	//   ....[7]....
        /*02f0*/ 	.word	0x000031a0


	//   ....[8]....
        /*02f4*/ 	.word	0x000031b0


	//   ....[9]....
        /*02f8*/ 	.word	0x000031d0


	//   ....[10]....
        /*02fc*/ 	.word	0x00006530


	//   ....[11]....
        /*0300*/ 	.word	0x000065b0


	//   ....[12]....
        /*0304*/ 	.word	0x00006630


	//   ....[13]....
        /*0308*/ 	.word	0x000066a0


	//   ....[14]....
        /*030c*/ 	.word	0x00006720


	//   ....[15]....
        /*0310*/ 	.word	0x00006790


	//   ....[16]....
        /*0314*/ 	.word	0x00006810


	//   ....[17]....
        /*0318*/ 	.word	0x00006880


	//   ....[18]....
        /*031c*/ 	.word	0x00006900


	//   ....[19]....
        /*0320*/ 	.word	0x00006970


	//----- nvinfo : EIATTR_EXIT_INSTR_OFFSETS
	.align		4
.L_4395:
        /*0324*/ 	.byte	0x04, 0x1c
        /*0326*/ 	.short	(.L_4397 - .L_4396)


	//   ....[0]....
.L_4396:
        /*0328*/ 	.word	0x00006450


	//   ....[1]....
        /*032c*/ 	.word	0x000064d0


	//----- nvinfo : EIATTR_MAX_THREADS
	.align		4
.L_4397:
        /*0330*/ 	.byte	0x04, 0x05
        /*0332*/ 	.short	(.L_4399 - .L_4398)
.L_4398:
        /*0334*/ 	.word	0x00000100
        /*0338*/ 	.word	0x00000001
        /*033c*/ 	.word	0x00000001


	//----- nvinfo : EIATTR_CRS_STACK_SIZE
	.align		4
.L_4399:
        /*0340*/ 	.byte	0x04, 0x1e
        /*0342*/ 	.short	(.L_4401 - .L_4400)
.L_4400:
        /*0344*/ 	.word	0x00000000
.L_4401:


//--------------------- .nv.info._ZN10layer_norm13ln_bwd_kernelINS_13Kernel_traitsI6__halfffffjLj8192ELj1ELj1ELj8ELj16ENS_18Kernel_traits_baseILj8192ES2_ffffjLj256EEEEELb0ELb1ELb1ELb1EEEvNS_9BwdParamsE --------------------------
	.section	.nv.info._ZN10layer_norm13ln_bwd_kernelINS_13Kernel_traitsI6__halfffffjLj8192ELj1ELj1ELj8ELj16ENS_18Kernel_traits_baseILj8192ES2_ffffjLj256EEEEELb0ELb1ELb1ELb1EEEvNS_9BwdParamsE,"",@"SHT_CUDA_INFO"
	.sectionflags	@""
	.align	4


	//----- nvinfo : EIATTR_CUDA_API_VERSION
	.align		4
        /*0000*/ 	.byte	0x04, 0x37
        /*0002*/ 	.short	(.L_4403 - .L_4402)
.L_4402:
        /*0004*/ 	.word	0x00000082


	//----- nvinfo : EIATTR_SW2861232_WAR
	.align		4
.L_4403:
        /*0008*/ 	.byte	0x01, 0x35
	.zero		2


	//----- nvinfo : EIATTR_PARAM_CBANK
	.align		4
        /*000c*/ 	.byte	0x04, 0x0a
        /*000e*/ 	.short	(.L_4405 - .L_4404)
	.align		4
.L_4404:
        /*0010*/ 	.word	index@(.nv.constant0._ZN10layer_norm13ln_bwd_kernelINS_13Kernel_traitsI6__halfffffjLj8192ELj1ELj1ELj8ELj16ENS_18Kernel_traits_baseILj8192ES2_ffffjLj256EEEEELb0ELb1ELb1ELb1EEEvNS_9BwdParamsE)
        /*0014*/ 	.short	0x0160
        /*0016*/ 	.short	0x0128


	//----- nvinfo : EIATTR_CBANK_PARAM_SIZE
	.align		4
.L_4405:
        /*0018*/ 	.byte	0x03, 0x19
        /*001a*/ 	.short	0x0128


	//----- nvinfo : EIATTR_KPARAM_INFO
	.align		4
        /*001c*/ 	.byte	0x04, 0x17
        /*001e*/ 	.short	(.L_4407 - .L_4406)
.L_4406:
        /*0020*/ 	.word	0x00000000
        /*0024*/ 	.short	0x0000
        /*0026*/ 	.short	0x0000
        /*0028*/ 	.byte	0x00, 0xf0, 0xa1, 0x04


	//----- nvinfo : EIATTR_MAXREG_COUNT
	.align		4
.L_4407:
        /*002c*/ 	.byte	0x03, 0x1b
        /*002e*/ 	.short	0x00ff


	//----- nvinfo : EIATTR_NUM_BARRIERS
	.align		4
        /*0030*/ 	.byte	0x02, 0x4c
        /*0032*/ 	.byte	0x01
	.zero		1


	//----- nvinfo : EIATTR_ANNOTATIONS
	.align		4
        /*0034*/ 	.byte	0x04, 0x55
        /*0036*/ 	.short	(.L_4409 - .L_4408)


	//   ....[0]....
.L_4408:
        /* <DEDUP_REMOVED lines=42> */


	//----- nvinfo : EIATTR_MERCURY_ISA_VERSION
	.align		4
.L_4409:
        /*02c8*/ 	.byte	0x03, 0x5f
        /*02ca*/ 	.short	0x0000


	//----- nvinfo : EIATTR_COOP_GROUP_MASK_REGIDS
	.align		4
        /*02cc*/ 	.byte	0x04, 0x29
        /*02ce*/ 	.short	(.L_4411 - .L_4410)


	//   ....[0]....
.L_4410:
        /*02d0*/ 	.word	0xffffffff


	//   ....[1]....
        /*02d4*/ 	.word	0xffffffff


	//   ....[2]....
        /*02d8*/ 	.word	0xffffffff


	//   ....[3]....
        /*02dc*/ 	.word	0xffffffff


	//   ....[4]....
        /*02e0*/ 	.word	0xffffffff


	//   ....[5]....
        /*02e4*/ 	.word	0xffffffff


	//   ....[6]....
        /*02e8*/ 	.word	0xffffffff


	//   ....[7]....
        /*02ec*/ 	.word	0xffffffff


	//   ....[8]....
        /*02f0*/ 	.word	0xffffffff


	//   ....[9]....
        /*02f4*/ 	.word	0xffffffff


	//   ....[10]....
        /*02f8*/ 	.word	0xffffffff


	//   ....[11]....
        /*02fc*/ 	.word	0xffffffff


	//   ....[12]....
        /*0300*/ 	.word	0xffffffff


	//   ....[13]....
        /*0304*/ 	.word	0xffffffff


	//   ....[14]....
        /*0308*/ 	.word	0xffffffff


	//   ....[15]....
        /*030c*/ 	.word	0xffffffff


	//   ....[16]....
        /*0310*/ 	.word	0xffffffff


	//   ....[17]....
        /*0314*/ 	.word	0xffffffff


	//   ....[18]....
        /*0318*/ 	.word	0xffffffff


	//   ....[19]....
        /*031c*/ 	.word	0xffffffff


	//----- nvinfo : EIATTR_COOP_GROUP_INSTR_OFFSETS
	.align		4
.L_4411:
        /*0320*/ 	.byte	0x04, 0x28
        /*0322*/ 	.short	(.L_4413 - .L_4412)


	//   ....[0]....
.L_4412:
        /*0324*/ 	.word	0x00002820


	//   ....[1]....
        /*0328*/ 	.word	0x00002840


	//   ....[2]....
        /*032c*/ 	.word	0x00002870


	//   ....[3]....
        /*0330*/ 	.word	0x00002890


	//   ....[4]....
        /*0334*/ 	.word	0x000028b0


	//   ....[5]....
        /*0338*/ 	.word	0x000028d0


	//   ....[6]....
        /*033c*/ 	.word	0x000028f0


	//   ....[7]....
        /*0340*/ 	.word	0x00002910


	//   ....[8]....
        /*0344*/ 	.word	0x00002920


	//   ....[9]....
        /*0348*/ 	.word	0x00002940


	//   ....[10]....
        /*034c*/ 	.word	0x000054c0


	//   ....[11]....
        /*0350*/ 	.word	0x00005540


	//   ....[12]....
        /*0354*/ 	.word	0x000055c0


	//   ....[13]....
        /*0358*/ 	.word	0x00005630


	//   ....[14]....
        /*035c*/ 	.word	0x000056b0


	//   ....[15]....
        /*0360*/ 	.word	0x00005720


	//   ....[16]....
        /*0364*/ 	.word	0x000057a0


	//   ....[17]....
        /*0368*/ 	.word	0x00005810


	//   ....[18]....
        /*036c*/ 	.word	0x00005890


	//   ....[19]....
        /*0370*/ 	.word	0x00005900


	//----- nvinfo : EIATTR_EXIT_INSTR_OFFSETS
	.align		4
.L_4413:
        /*0374*/ 	.byte	0x04, 0x1c
        /*0376*/ 	.short	(.L_4415 - .L_4414)


	//   ....[0]....
.L_4414:
        /*0378*/ 	.word	0x00005460


	//----- nvinfo : EIATTR_MAX_THREADS
	.align		4
.L_4415:
        /*037c*/ 	.byte	0x04, 0x05
        /*037e*/ 	.short	(.L_4417 - .L_4416)
.L_4416:
        /*0380*/ 	.word	0x00000100
        /*0384*/ 	.word	0x00000001
        /*0388*/ 	.word	0x00000001


	//----- nvinfo : EIATTR_CRS_STACK_SIZE
	.align		4
.L_4417:
        /*038c*/ 	.byte	0x04, 0x1e
        /*038e*/ 	.short	(.L_4419 - .L_4418)
.L_4418:
        /*0390*/ 	.word	0x00000000
.L_4419:


//--------------------- .nv.info._ZN10layer_norm13ln_bwd_kernelINS_13Kernel_traitsI6__halfffffjLj8192ELj1ELj1ELj8ELj16ENS_18Kernel_traits_baseILj8192ES2_ffffjLj256EEEEELb1ELb0ELb0ELb0EEEvNS_9BwdParamsE --------------------------
	.section	.nv.info._ZN10layer_norm13ln_bwd_kernelINS_13Kernel_traitsI6__halfffffjLj8192ELj1ELj1ELj8ELj16ENS_18Kernel_traits_baseILj8192ES2_ffffjLj256EEEEELb1ELb0ELb0ELb0EEEvNS_9BwdParamsE,"",@"SHT_CUDA_INFO"
	.sectionflags	@""
	.align	4


	//----- nvinfo : EIATTR_CUDA_API_VERSION
	.align		4
        /*0000*/ 	.byte	0x04, 0x37
        /*0002*/ 	.short	(.L_4421 - .L_4420)
.L_4420:
        /*0004*/ 	.word	0x00000082


	//----- nvinfo : EIATTR_SW2861232_WAR
	.align		4
.L_4421:
        /*0008*/ 	.byte	0x01, 0x35
	.zero		2


	//----- nvinfo : EIATTR_PARAM_CBANK
	.align		4
        /*000c*/ 	.byte	0x04, 0x0a
        /*000e*/ 	.short	(.L_4423 - .L_4422)
	.align		4
.L_4422:
        /*0010*/ 	.word	index@(.nv.constant0._ZN10layer_norm13ln_bwd_kernelINS_13Kernel_traitsI6__halfffffjLj8192ELj1ELj1ELj8ELj16ENS_18Kernel_traits_baseILj8192ES2_ffffjLj256EEEEELb1ELb0ELb0ELb0EEEvNS_9BwdParamsE)
        /*0014*/ 	.short	0x0160
        /*0016*/ 	.short	0x0128


	//----- nvinfo : EIATTR_CBANK_PARAM_SIZE
	.align		4
.L_4423:
        /*0018*/ 	.byte	0x03, 0x19
        /*001a*/ 	.short	0x0128


	//----- nvinfo : EIATTR_KPARAM_INFO
	.align		4
        /*001c*/ 	.byte	0x04, 0x17
        /*001e*/ 	.short	(.L_4425 - .L_4424)
.L_4424:
        /*0020*/ 	.word	0x00000000
        /*0024*/ 	.short	0x0000
        /*0026*/ 	.short	0x0000
        /*0028*/ 	.byte	0x00, 0xf0, 0xa1, 0x04


	//----- nvinfo : EIATTR_MAXREG_COUNT
	.align		4
.L_4425:
        /*002c*/ 	.byte	0x03, 0x1b
        /*002e*/ 	.short	0x00ff


	//----- nvinfo : EIATTR_NUM_BARRIERS
	.align		4
        /*0030*/ 	.byte	0x02, 0x4c
        /*0032*/ 	.byte	0x01
	.zero		1


	//----- nvinfo : EIATTR_MERCURY_ISA_VERSION
	.align		4
        /*0034*/ 	.byte	0x03, 0x5f
        /*0036*/ 	.short	0x0000


	//----- nvinfo : EIATTR_COOP_GROUP_MASK_REGIDS
	.align		4
        /*0038*/ 	.byte	0x04, 0x29
        /*003a*/ 	.short	(.L_4427 - .L_4426)


	//   ....[0]....
.L_4426:
        /*003c*/ 	.word	0xffffffff


	//   ....[1]....
        /*0040*/ 	.word	0xffffffff


	//   ....[2]....
        /*0044*/ 	.word	0xffffffff


	//   ....[3]....
        /*0048*/ 	.word	0xffffffff


	//   ....[4]....
        /*004c*/ 	.word	0xffffffff


	//   ....[5]....
        /*0050*/ 	.word	0xffffffff


	//   ....[6]....
        /*0054*/ 	.word	0xffffffff


	//   ....[7]....
        /*0058*/ 	.word	0xffffffff


	//   ....[8]....
        /*005c*/ 	.word	0xffffffff


	//   ....[9]....
        /*0060*/ 	.word	0xffffffff


	//   ....[10]....
        /*0064*/ 	.word	0xffffffff


	//   ....[11]....
        /*0068*/ 	.word	0xffffffff


	//   ....[12]....
        /*006c*/ 	.word	0xffffffff


	//   ....[13]....
        /*0070*/ 	.word	0xffffffff


	//   ....[14]....
        /*0074*/ 	.word	0xffffffff


	//   ....[15]....
        /*0078*/ 	.word	0xffffffff


	//   ....[16]....
        /*007c*/ 	.word	0xffffffff


	//   ....[17]....
        /*0080*/ 	.word	0xffffffff


	//   ....[18]....
        /*0084*/ 	.word	0xffffffff


	//   ....[19]....
        /*0088*/ 	.word	0xffffffff


	//----- nvinfo : EIATTR_COOP_GROUP_INSTR_OFFSETS
	.align		4
.L_4427:
        /*008c*/ 	.byte	0x04, 0x28
        /*008e*/ 	.short	(.L_4429 - .L_4428)


	//   ....[0]....
.L_4428:
        /*0090*/ 	.word	0x00002380


	//   ....[1]....
        /*0094*/ 	.word	0x000023a0


	//   ....[2]....
        /*0098*/ 	.word	0x000023c0


	//   ....[3]....
        /*009c*/ 	.word	0x000023e0


	//   ....[4]....
        /*00a0*/ 	.word	0x00002400


	//   ....[5]....
        /*00a4*/ 	.word	0x00002420


	//   ....[6]....
        /*00a8*/ 	.word	0x00002440


	//   ....[7]....
        /*00ac*/ 	.word	0x00002460


	//   ....[8]....
        /*00b0*/ 	.word	0x00002480


	//   ....[9]....
        /*00b4*/ 	.word	0x000024a0


	//   ....[10]....
        /*00b8*/ 	.word	0x00004470


	//   ....[11]....
        /*00bc*/ 	.word	0x000044f0


	//   ....[12]....
        /*00c0*/ 	.word	0x00004570


	//   ....[13]....
        /*00c4*/ 	.word	0x000045e0


	//   ....[14]....
        /*00c8*/ 	.word	0x00004660


	//   ....[15]....
        /*00cc*/ 	.word	0x000046d0


	//   ....[16]....
        /*00d0*/ 	.word	0x00004750


	//   ....[17]....
        /*00d4*/ 	.word	0x000047c0


	//   ....[18]....
        /*00d8*/ 	.word	0x00004840


	//   ....[19]....
        /*00dc*/ 	.word	0x000048b0


	//----- nvinfo : EIATTR_EXIT_INSTR_OFFSETS
	.align		4
.L_4429:
        /*00e0*/ 	.byte	0x04, 0x1c
        /*00e2*/ 	.short	(.L_4431 - .L_4430)


	//   ....[0]....
.L_4430:
        /*00e4*/ 	.word	0x000043b0


	//   ....[1]....
        /*00e8*/ 	.word	0x00004410


	//----- nvinfo : EIATTR_MAX_THREADS
	.align		4
.L_4431:
        /*00ec*/ 	.byte	0x04, 0x05
        /*00ee*/ 	.short	(.L_4433 - .L_4432)
.L_4432:
        /*00f0*/ 	.word	0x00000100
        /*00f4*/ 	.word	0x00000001
        /*00f8*/ 	.word	0x00000001


	//----- nvinfo : EIATTR_CRS_STACK_SIZE
	.align		4
.L_4433:
        /*00fc*/ 	.byte	0x04, 0x1e
        /*00fe*/ 	.short	(.L_4435 - .L_4434)
.L_4434:
        /*0100*/ 	.word	0x00000000
.L_4435:


//--------------------- .nv.info._ZN10layer_norm13ln_bwd_kernelINS_13Kernel_traitsI6__halfffffjLj8192ELj1ELj1ELj8ELj16ENS_18Kernel_traits_baseILj8192ES2_ffffjLj256EEEEELb1ELb0ELb0ELb1EEEvNS_9BwdParamsE --------------------------
	.section	.nv.info._ZN10layer_norm13ln_bwd_kernelINS_13Kernel_traitsI6__halfffffjLj8192ELj1ELj1ELj8ELj16ENS_18Kernel_traits_baseILj8192ES2_ffffjLj256EEEEELb1ELb0ELb0ELb1EEEvNS_9BwdParamsE,"",@"SHT_CUDA_INFO"
	.sectionflags	@""
	.align	4


	//----- nvinfo : EIATTR_CUDA_API_VERSION
	.align		4
        /*0000*/ 	.byte	0x04, 0x37
        /*0002*/ 	.short	(.L_4437 - .L_4436)
.L_4436:
        /*0004*/ 	.word	0x00000082


	//----- nvinfo : EIATTR_SW2861232_WAR
	.align		4
.L_4437:
        /*0008*/ 	.byte	0x01, 0x35
	.zero		2


	//----- nvinfo : EIATTR_PARAM_CBANK
	.align		4
        /*000c*/ 	.byte	0x04, 0x0a
        /*000e*/ 	.short	(.L_4439 - .L_4438)
	.align		4
.L_4438:
        /*0010*/ 	.word	index@(.nv.constant0._ZN10layer_norm13ln_bwd_kernelINS_13Kernel_traitsI6__halfffffjLj8192ELj1ELj1ELj8ELj16ENS_18Kernel_traits_baseILj8192ES2_ffffjLj256EEEEELb1ELb0ELb0ELb1EEEvNS_9BwdParamsE)
        /*0014*/ 	.short	0x0160
        /*0016*/ 	.short	0x0128


	//----- nvinfo : EIATTR_CBANK_PARAM_SIZE
	.align		4
.L_4439:
        /*0018*/ 	.byte	0x03, 0x19
        /*001a*/ 	.short	0x0128


	//----- nvinfo : EIATTR_KPARAM_INFO
	.align		4
        /*001c*/ 	.byte	0x04, 0x17
        /*001e*/ 	.short	(.L_4441 - .L_4440)
.L_4440:
        /*0020*/ 	.word	0x00000000
        /*0024*/ 	.short	0x0000
        /*0026*/ 	.short	0x0000
        /*0028*/ 	.byte	0x00, 0xf0, 0xa1, 0x04


	//----- nvinfo : EIATTR_MAXREG_COUNT
	.align		4
.L_4441:
        /*002c*/ 	.byte	0x03, 0x1b
        /*002e*/ 	.short	0x00ff


	//----- nvinfo : EIATTR_NUM_BARRIERS
	.align		4
        /*0030*/ 	.byte	0x02, 0x4c
        /*0032*/ 	.byte	0x01
	.zero		1


	//----- nvinfo : EIATTR_ANNOTATIONS
	.align		4
        /*0034*/ 	.byte	0x04, 0x55
        /*0036*/ 	.short	(.L_4443 - .L_4442)


	//   ....[0]....
.L_4442:
        /*0038*/ 	.word	0x00000001
        /*003c*/ 	.byte	0x30, 0x05, 0x00, 0x00, 0x01, 0x00, 0x00, 0x00, 0x40, 0x05, 0x00, 0x00, 0x01, 0x00, 0x00, 0x00
        /*004c*/ 	.byte	0xc0, 0x08, 0x00, 0x00, 0x01, 0x00, 0x00, 0x00, 0xe0, 0x08, 0x00, 0x00


	//----- nvinfo : EIATTR_MERCURY_ISA_VERSION
	.align		4
.L_4443:
        /*0058*/ 	.byte	0x03, 0x5f
        /*005a*/ 	.short	0x0000


	//----- nvinfo : EIATTR_COOP_GROUP_MASK_REGIDS
	.align		4
        /*005c*/ 	.byte	0x04, 0x29
        /*005e*/ 	.short	(.L_4445 - .L_4444)


	//   ....[0]....
.L_4444:
        /*0060*/ 	.word	0xffffffff


	//   ....[1]....
        /*0064*/ 	.word	0xffffffff


	//   ....[2]....
        /*0068*/ 	.word	0xffffffff


	//   ....[3]....
        /*006c*/ 	.word	0xffffffff


	//   ....[4]....
        /*0070*/ 	.word	0xffffffff


	//   ....[5]....
        /*0074*/ 	.word	0xffffffff


	//   ....[6]....
        /*0078*/ 	.word	0xffffffff


	//   ....[7]....
        /*007c*/ 	.word	0xffffffff


	//   ....[8]....
        /*0080*/ 	.word	0xffffffff


	//   ....[9]....
        /*0084*/ 	.word	0xffffffff


	//   ....[10]....
        /*0088*/ 	.word	0xffffffff


	//   ....[11]....
        /*008c*/ 	.word	0xffffffff


	//   ....[12]....
        /*0090*/ 	.word	0xffffffff


	//   ....[13]....
        /*0094*/ 	.word	0xffffffff


	//   ....[14]....
        /*0098*/ 	.word	0xffffffff


	//   ....[15]....
        /*009c*/ 	.word	0xffffffff


	//   ....[16]....
        /*00a0*/ 	.word	0xffffffff


	//   ....[17]....
        /*00a4*/ 	.word	0xffffffff


	//   ....[18]....
        /*00a8*/ 	.word	0xffffffff


	//   ....[19]....
        /*00ac*/ 	.word	0xffffffff


	//----- nvinfo : EIATTR_COOP_GROUP_INSTR_OFFSETS
	.align		4
.L_4445:
        /*00b0*/ 	.byte	0x04, 0x28
        /*00b2*/ 	.short	(.L_4447 - .L_4446)


	//   ....[0]....
.L_4446:
        /*00b4*/ 	.word	0x00001f60


	//   ....[1]....
        /*00b8*/ 	.word	0x00001f80


	//   ....[2]....
        /*00bc*/ 	.word	0x00001fa0


	//   ....[3]....
        /*00c0*/ 	.word	0x00001fc0


	//   ....[4]....
        /*00c4*/ 	.word	0x00001fe0


	//   ....[5]....
        /*00c8*/ 	.word	0x00002000


	//   ....[6]....
        /*00cc*/ 	.word	0x00002020


	//   ....[7]....
        /*00d0*/ 	.word	0x00002040


	//   ....[8]....
        /*00d4*/ 	.word	0x00002060


	//   ....[9]....
        /*00d8*/ 	.word	0x00002080


	//   ....[10]....
        /*00dc*/ 	.word	0x00003f00


	//   ....[11]....
        /*00e0*/ 	.word	0x00003f80


	//   ....[12]....
        /*00e4*/ 	.word	0x00004000


	//   ....[13]....
        /*00e8*/ 	.word	0x00004070


	//   ....[14]....
        /*00ec*/ 	.word	0x000040f0


	//   ....[15]....
        /*00f0*/ 	.word	0x00004160


	//   ....[16]....
        /*00f4*/ 	.word	0x000041e0


	//   ....[17]....
        /*00f8*/ 	.word	0x00004250


	//   ....[18]....
        /*00fc*/ 	.word	0x000042d0


	//   ....[19]....
        /*0100*/ 	.word	0x00004340


	//----- nvinfo : EIATTR_EXIT_INSTR_OFFSETS
	.align		4
.L_4447:
        /*0104*/ 	.byte	0x04, 0x1c
        /*0106*/ 	.short	(.L_4449 - .L_4448)


	//   ....[0]....
.L_4448:
        /*0108*/ 	.word	0x00003ea0


	//----- nvinfo : EIATTR_MAX_THREADS
	.align		4
.L_4449:
        /*010c*/ 	.byte	0x04, 0x05
        /*010e*/ 	.short	(.L_4451 - .L_4450)
.L_4450:
        /*0110*/ 	.word	0x00000100
        /*0114*/ 	.word	0x00000001
        /*0118*/ 	.word	0x00000001


	//----- nvinfo : EIATTR_CRS_STACK_SIZE
	.align		4
.L_4451:
        /*011c*/ 	.byte	0x04, 0x1e
        /*011e*/ 	.short	(.L_4453 - .L_4452)
.L_4452:
        /*0120*/ 	.word	0x00000000
.L_4453:


//--------------------- .nv.info._ZN10layer_norm22ln_bwd_finalize_kernelINS_22Kernel_traits_finalizeILj8192E6__halfffffjLb0ELj1024ELj4ENS_18Kernel_traits_baseILj8192ES2_ffffjLj1024EEEEELb0ELb0EEEvNS_9BwdParamsE --------------------------
	.section	.nv.info._ZN10layer_norm22ln_bwd_finalize_kernelINS_22Kernel_traits_finalizeILj8192E6__halfffffjLb0ELj1024ELj4ENS_18Kernel_traits_baseILj8192ES2_ffffjLj1024EEEEELb0ELb0EEEvNS_9BwdParamsE,"",@"SHT_CUDA_INFO"
	.sectionflags	@""
	.align	4


	//----- nvinfo : EIATTR_CUDA_API_VERSION
	.align		4
        /*0000*/ 	.byte	0x04, 0x37
        /*0002*/ 	.short	(.L_4455 - .L_4454)
.L_4454:
        /*0004*/ 	.word	0x00000082


	//----- nvinfo : EIATTR_SW2861232_WAR
	.align		4
.L_4455:
        /*0008*/ 	.byte	0x01, 0x35
	.zero		2


	//----- nvinfo : EIATTR_PARAM_CBANK
	.align		4
        /*000c*/ 	.byte	0x04, 0x0a
        /*000e*/ 	.short	(.L_4457 - .L_4456)
	.align		4
.L_4456:
        /*0010*/ 	.word	index@(.nv.constant0._ZN10layer_norm22ln_bwd_finalize_kernelINS_22Kernel_traits_finalizeILj8192E6__halfffffjLb0ELj1024ELj4ENS_18Kernel_traits_baseILj8192ES2_ffffjLj1024EEEEELb0ELb0EEEvNS_9BwdParamsE)
        /*0014*/ 	.short	0x0160
        /*0016*/ 	.short	0x0128


	//----- nvinfo : EIATTR_CBANK_PARAM_SIZE
	.align		4
.L_4457:
        /*0018*/ 	.byte	0x03, 0x19
        /*001a*/ 	.short	0x0128


	//----- nvinfo : EIATTR_KPARAM_INFO
	.align		4
        /*001c*/ 	.byte	0x04, 0x17
        /*001e*/ 	.short	(.L_4459 - .L_4458)
.L_4458:
        /*0020*/ 	.word	0x00000000
        /*0024*/ 	.short	0x0000
        /*0026*/ 	.short	0x0000
        /*0028*/ 	.byte	0x00, 0xf0, 0xa1, 0x04


	//----- nvinfo : EIATTR_MAXREG_COUNT
	.align		4
.L_4459:
        /*002c*/ 	.byte	0x03, 0x1b
        /*002e*/ 	.short	0x0040


	//----- nvinfo : EIATTR_NUM_BARRIERS
	.align		4
        /*0030*/ 	.byte	0x02, 0x4c
        /*0032*/ 	.byte	0x01
	.zero		1


	//----- nvinfo : EIATTR_MERCURY_ISA_VERSION
	.align		4
        /*0034*/ 	.byte	0x03, 0x5f
        /*0036*/ 	.short	0x0000


	//----- nvinfo : EIATTR_COOP_GROUP_MASK_REGIDS
	.align		4
        /*0038*/ 	.byte	0x04, 0x29
        /*003a*/ 	.short	(.L_4461 - .L_4460)


	//   ....[0]....
.L_4460:
        /*003c*/ 	.word	0xffffffff


	//   ....[1]....
        /*0040*/ 	.word	0xffffffff


	//   ....[2]....
        /*0044*/ 	.word	0xffffffff


	//   ....[3]....
        /*0048*/ 	.word	0xffffffff


	//   ....[4]....
        /*004c*/ 	.word	0xffffffff


	//   ....[5]....
        /*0050*/ 	.word	0xffffffff


	//   ....[6]....
        /*0054*/ 	.word	0xffffffff


	//   ....[7]....
        /*0058*/ 	.word	0xffffffff


	//   ....[8]....
        /*005c*/ 	.word	0xffffffff


	//   ....[9]....
        /*0060*/ 	.word	0xffffffff


	//   ....[10]....
        /*0064*/ 	.word	0xffffffff


	//   ....[11]....
        /*0068*/ 	.word	0xffffffff


	//   ....[12]....
        /*006c*/ 	.word	0xffffffff


	//   ....[13]....
        /*0070*/ 	.word	0xffffffff


	//   ....[14]....
        /*0074*/ 	.word	0xffffffff


	//   ....[15]....
        /*0078*/ 	.word	0xffffffff


	//   ....[16]....
        /*007c*/ 	.word	0xffffffff


	//   ....[17]....
        /*0080*/ 	.word	0xffffffff


	//   ....[18]....
        /*0084*/ 	.word	0xffffffff


	//   ....[19]....
        /*0088*/ 	.word	0xffffffff


	//----- nvinfo : EIATTR_COOP_GROUP_INSTR_OFFSETS
	.align		4
.L_4461:
        /*008c*/ 	.byte	0x04, 0x28
        /*008e*/ 	.short	(.L_4463 - .L_4462)


	//   ....[0]....
.L_4462:
        /*0090*/ 	.word	0x00000820


	//   ....[1]....
        /*0094*/ 	.word	0x00000850


	//   ....[2]....
        /*0098*/ 	.word	0x00000860


	//   ....[3]....
        /*009c*/ 	.word	0x00000890


	//   ....[4]....
        /*00a0*/ 	.word	0x000008a0


	//   ....[5]....
        /*00a4*/ 	.word	0x000008d0


	//   ....[6]....
        /*00a8*/ 	.word	0x000008f0


	//   ....[7]....
        /*00ac*/ 	.word	0x00000900


	//   ....[8]....
        /*00b0*/ 	.word	0x00000930


	//   ....[9]....
        /*00b4*/ 	.word	0x00000940


	//   ....[10]....
        /*00b8*/ 	.word	0x00000b50


	//   ....[11]....
        /*00bc*/ 	.word	0x00000bc0


	//   ....[12]....
        /*00c0*/ 	.word	0x00000c20


	//   ....[13]....
        /*00c4*/ 	.word	0x00000c80


	//   ....[14]....
        /*00c8*/ 	.word	0x00000cf0


	//   ....[15]....
        /*00cc*/ 	.word	0x00000d60


	//   ....[16]....
        /*00d0*/ 	.word	0x00000dc0


	//   ....[17]....
        /*00d4*/ 	.word	0x00000e20


	//   ....[18]....
        /*00d8*/ 	.word	0x00000e80


	//   ....[19]....
        /*00dc*/ 	.word	0x00000ee0


	//----- nvinfo : EIATTR_EXIT_INSTR_OFFSETS
	.align		4
.L_4463:
        /*00e0*/ 	.byte	0x04, 0x1c
        /*00e2*/ 	.short	(.L_4465 - .L_4464)


	//   ....[0]....
.L_4464:
        /*00e4*/ 	.word	0x00000070


	//   ....[1]....
        /*00e8*/ 	.word	0x00000af0


	//----- nvinfo : EIATTR_MAX_THREADS
	.align		4
.L_4465:
        /*00ec*/ 	.byte	0x04, 0x05
        /*00ee*/ 	.short	(.L_4467 - .L_4466)
.L_4466:
        /*00f0*/ 	.word	0x00000400
        /*00f4*/ 	.word	0x00000001
        /*00f8*/ 	.word	0x00000001


	//----- nvinfo : EIATTR_CRS_STACK_SIZE
	.align		4
.L_4467:
        /*00fc*/ 	.byte	0x04, 0x1e
        /*00fe*/ 	.short	(.L_4469 - .L_4468)
.L_4468:
        /*0100*/ 	.word	0x00000000
.L_4469:


//--------------------- .nv.info._ZN10layer_norm13ln_bwd_kernelINS_13Kernel_traitsI6__halfffffjLj8192ELj1ELj1ELj8ELj16ENS_18Kernel_traits_baseILj8192ES2_ffffjLj256EEEEELb1ELb0ELb1ELb0EEEvNS_9BwdParamsE --------------------------
	.section	.nv.info._ZN10layer_norm13ln_bwd_kernelINS_13Kernel_traitsI6__halfffffjLj8192ELj1ELj1ELj8ELj16ENS_18Kernel_traits_baseILj8192ES2_ffffjLj256EEEEELb1ELb0ELb1ELb0EEEvNS_9BwdParamsE,"",@"SHT_CUDA_INFO"
	.sectionflags	@""
	.align	4


	//----- nvinfo : EIATTR_CUDA_API_VERSION
	.align		4
        /*0000*/ 	.byte	0x04, 0x37
        /*0002*/ 	.short	(.L_4471 - .L_4470)
.L_4470:
        /*0004*/ 	.word	0x00000082


	//----- nvinfo : EIATTR_SW2861232_WAR
	.align		4
.L_4471:
        /*0008*/ 	.byte	0x01, 0x35
	.zero		2


	//----- nvinfo : EIATTR_PARAM_CBANK
	.align		4
        /*000c*/ 	.byte	0x04, 0x0a
        /*000e*/ 	.short	(.L_4473 - .L_4472)
	.align		4
.L_4472:
        /*0010*/ 	.word	index@(.nv.constant0._ZN10layer_norm13ln_bwd_kernelINS_13Kernel_traitsI6__halfffffjLj8192ELj1ELj1ELj8ELj16ENS_18Kernel_traits_baseILj8192ES2_ffffjLj256EEEEELb1ELb0ELb1ELb0EEEvNS_9BwdParamsE)
        /*0014*/ 	.short	0x0160
        /*0016*/ 	.short	0x0128


	//----- nvinfo : EIATTR_CBANK_PARAM_SIZE
	.align		4
.L_4473:
        /*0018*/ 	.byte	0x03, 0x19
        /*001a*/ 	.short	0x0128


	//----- nvinfo : EIATTR_KPARAM_INFO
	.align		4
        /*001c*/ 	.byte	0x04, 0x17
        /*001e*/ 	.short	(.L_4475 - .L_4474)
.L_4474:
        /*0020*/ 	.word	0x00000000
        /*0024*/ 	.short	0x0000
        /*0026*/ 	.short	0x0000
        /*0028*/ 	.byte	0x00, 0xf0, 0xa1, 0x04


	//----- nvinfo : EIATTR_MAXREG_COUNT
	.align		4
.L_4475:
        /*002c*/ 	.byte	0x03, 0x1b
        /*002e*/ 	.short	0x00ff


	//----- nvinfo : EIATTR_NUM_BARRIERS
	.align		4
        /*0030*/ 	.byte	0x02, 0x4c
        /*0032*/ 	.byte	0x01
	.zero		1


	//----- nvinfo : EIATTR_MERCURY_ISA_VERSION
	.align		4
        /*0034*/ 	.byte	0x03, 0x5f
        /*0036*/ 	.short	0x0000


	//----- nvinfo : EIATTR_COOP_GROUP_MASK_REGIDS
	.align		4
        /*0038*/ 	.byte	0x04, 0x29
        /*003a*/ 	.short	(.L_4477 - .L_4476)


	//   ....[0]....
.L_4476:
        /*003c*/ 	.word	0xffffffff


	//   ....[1]....
        /*0040*/ 	.word	0xffffffff


	//   ....[2]....
        /*0044*/ 	.word	0xffffffff


	//   ....[3]....
        /*0048*/ 	.word	0xffffffff


	//   ....[4]....
        /*004c*/ 	.word	0xffffffff


	//   ....[5]....
        /*0050*/ 	.word	0xffffffff


	//   ....[6]....
        /*0054*/ 	.word	0xffffffff


	//   ....[7]....
        /*0058*/ 	.word	0xffffffff


	//   ....[8]....
        /*005c*/ 	.word	0xffffffff


	//   ....[9]....
        /*0060*/ 	.word	0xffffffff


	//   ....[10]....
        /*0064*/ 	.word	0xffffffff


	//   ....[11]....
        /*0068*/ 	.word	0xffffffff


	//   ....[12]....
        /*006c*/ 	.word	0xffffffff


	//   ....[13]....
        /*0070*/ 	.word	0xffffffff


	//   ....[14]....
        /*0074*/ 	.word	0xffffffff


	//   ....[15]....
        /*0078*/ 	.word	0xffffffff


	//   ....[16]....
        /*007c*/ 	.word	0xffffffff


	//   ....[17]....
        /*0080*/ 	.word	0xffffffff


	//   ....[18]....
        /*0084*/ 	.word	0xffffffff


	//   ....[19]....
        /*0088*/ 	.word	0xffffffff


	//----- nvinfo : EIATTR_COOP_GROUP_INSTR_OFFSETS
	.align		4
.L_4477:
        /*008c*/ 	.byte	0x04, 0x28
        /*008e*/ 	.short	(.L_4479 - .L_4478)


	//   ....[0]....
.L_4478:
        /*0090*/ 	.word	0x00002a00


	//   ....[1]....
        /*0094*/ 	.word	0x00002a20


	//   ....[2]....
        /*0098*/ 	.word	0x00002a40


	//   ....[3]....
        /*009c*/ 	.word	0x00002a60


	//   ....[4]....
        /*00a0*/ 	.word	0x00002a80


	//   ....[5]....
        /*00a4*/ 	.word	0x00002aa0


	//   ....[6]....
        /*00a8*/ 	.word	0x00002ac0


	//   ....[7]....
        /*00ac*/ 	.word	0x00002ae0


	//   ....[8]....
        /*00b0*/ 	.word	0x00002b00


	//   ....[9]....
        /*00b4*/ 	.word	0x00002b20


	//   ....[10]....
        /*00b8*/ 	.word	0x00005d00


	//   ....[11]....
        /*00bc*/ 	.word	0x00005d80


	//   ....[12]....
        /*00c0*/ 	.word	0x00005e00


	//   ....[13]....
        /*00c4*/ 	.word	0x00005e70


	//   ....[14]....
        /*00c8*/ 	.word	0x00005ef0


	//   ....[15]....
        /*00cc*/ 	.word	0x00005f60


	//   ....[16]....
        /*00d0*/ 	.word	0x00005fe0


	//   ....[17]....
        /*00d4*/ 	.word	0x00006050


	//   ....[18]....
        /*00d8*/ 	.word	0x000060d0


	//   ....[19]....
        /*00dc*/ 	.word	0x00006140


	//----- nvinfo : EIATTR_EXIT_INSTR_OFFSETS
	.align		4
.L_4479:
        /*00e0*/ 	.byte	0x04, 0x1c
        /*00e2*/ 	.short	(.L_4481 - .L_4480)


	//   ....[0]....
.L_4480:
        /*00e4*/ 	.word	0x00005c40


	//   ....[1]....
        /*00e8*/ 	.word	0x00005ca0


	//----- nvinfo : EIATTR_MAX_THREADS
	.align		4
.L_4481:
        /*00ec*/ 	.byte	0x04, 0x05
        /*00ee*/ 	.short	(.L_4483 - .L_4482)
.L_4482:
        /*00f0*/ 	.word	0x00000100
        /*00f4*/ 	.word	0x00000001
        /*00f8*/ 	.word	0x00000001


	//----- nvinfo : EIATTR_CRS_STACK_SIZE
	.align		4
.L_4483:
        /*00fc*/ 	.byte	0x04, 0x1e
        /*00fe*/ 	.short	(.L_4485 - .L_4484)
.L_4484:
        /*0100*/ 	.word	0x00000000
.L_4485:


//--------------------- .nv.info._ZN10layer_norm22ln_bwd_finalize_kernelINS_22Kernel_traits_finalizeILj8192E6__halfffffjLb0ELj1024ELj4ENS_18Kernel_traits_baseILj8192ES2_ffffjLj1024EEEEELb0ELb1EEEvNS_9BwdParamsE --------------------------
	.section	.nv.info._ZN10layer_norm22ln_bwd_finalize_kernelINS_22Kernel_traits_finalizeILj8192E6__halfffffjLb0ELj1024ELj4ENS_18Kernel_traits_baseILj8192ES2_ffffjLj1024EEEEELb0ELb1EEEvNS_9BwdParamsE,"",@"SHT_CUDA_INFO"
	.sectionflags	@""
	.align	4


	//----- nvinfo : EIATTR_CUDA_API_VERSION
	.align		4
        /*0000*/ 	.byte	0x04, 0x37
        /*0002*/ 	.short	(.L_4487 - .L_4486)
.L_4486:
        /*0004*/ 	.word	0x00000082


	//----- nvinfo : EIATTR_SW2861232_WAR
	.align		4
.L_4487:
        /*0008*/ 	.byte	0x01, 0x35
	.zero		2


	//----- nvinfo : EIATTR_PARAM_CBANK
	.align		4
        /*000c*/ 	.byte	0x04, 0x0a
        /*000e*/ 	.short	(.L_4489 - .L_4488)
	.align		4
.L_4488:
        /*0010*/ 	.word	index@(.nv.constant0._ZN10layer_norm22ln_bwd_finalize_kernelINS_22Kernel_traits_finalizeILj8192E6__halfffffjLb0ELj1024ELj4ENS_18Kernel_traits_baseILj8192ES2_ffffjLj1024EEEEELb0ELb1EEEvNS_9BwdParamsE)
        /*0014*/ 	.short	0x0160
        /*0016*/ 	.short	0x0128


	//----- nvinfo : EIATTR_CBANK_PARAM_SIZE
	.align		4
.L_4489:
        /*0018*/ 	.byte	0x03, 0x19
        /*001a*/ 	.short	0x0128


	//----- nvinfo : EIATTR_KPARAM_INFO
	.align		4
        /*001c*/ 	.byte	0x04, 0x17
        /*001e*/ 	.short	(.L_4491 - .L_4490)
.L_4490:
        /*0020*/ 	.word	0x00000000
        /*0024*/ 	.short	0x0000
        /*0026*/ 	.short	0x0000
        /*0028*/ 	.byte	0x00, 0xf0, 0xa1, 0x04


	//----- nvinfo : EIATTR_MAXREG_COUNT
	.align		4
.L_4491:
        /*002c*/ 	.byte	0x03, 0x1b
        /*002e*/ 	.short	0x0040


	//----- nvinfo : EIATTR_NUM_BARRIERS
	.align		4
        /*0030*/ 	.byte	0x02, 0x4c
        /*0032*/ 	.byte	0x01
	.zero		1


	//----- nvinfo : EIATTR_MERCURY_ISA_VERSION
	.align		4
        /*0034*/ 	.byte	0x03, 0x5f
        /*0036*/ 	.short	0x0000


	//----- nvinfo : EIATTR_COOP_GROUP_MASK_REGIDS
	.align		4
        /*0038*/ 	.byte	0x04, 0x29
        /*003a*/ 	.short	(.L_4493 - .L_4492)


	//   ....[0]....
.L_4492:
        /*003c*/ 	.word	0xffffffff


	//   ....[1]....
        /*0040*/ 	.word	0xffffffff


	//   ....[2]....
        /*0044*/ 	.word	0xffffffff


	//   ....[3]....
        /*0048*/ 	.word	0xffffffff


	//   ....[4]....
        /*004c*/ 	.word	0xffffffff


	//   ....[5]....
        /*0050*/ 	.word	0xffffffff


	//   ....[6]....
        /*0054*/ 	.word	0xffffffff


	//   ....[7]....
        /*0058*/ 	.word	0xffffffff


	//   ....[8]....
        /*005c*/ 	.word	0xffffffff


	//   ....[9]....
        /*0060*/ 	.word	0xffffffff


	//   ....[10]....
        /*0064*/ 	.word	0xffffffff


	//   ....[11]....
        /*0068*/ 	.word	0xffffffff


	//   ....[12]....
        /*006c*/ 	.word	0xffffffff


	//   ....[13]....
        /*0070*/ 	.word	0xffffffff


	//   ....[14]....
        /*0074*/ 	.word	0xffffffff


	//   ....[15]....
        /*0078*/ 	.word	0xffffffff


	//   ....[16]....
        /*007c*/ 	.word	0xffffffff


	//   ....[17]....
        /*0080*/ 	.word	0xffffffff


	//   ....[18]....
        /*0084*/ 	.word	0xffffffff


	//   ....[19]....
        /*0088*/ 	.word	0xffffffff


	//----- nvinfo : EIATTR_COOP_GROUP_INSTR_OFFSETS
	.align		4
.L_4493:
        /*008c*/ 	.byte	0x04, 0x28
        /*008e*/ 	.short	(.L_4495 - .L_4494)


	//   ....[0]....
.L_4494:
        /*0090*/ 	.word	0x000007f0


	//   ....[1]....
        /*0094*/ 	.word	0x00000820


	//   ....[2]....
        /*0098*/ 	.word	0x00000840


	//   ....[3]....
        /*009c*/ 	.word	0x00000850


	//   ....[4]....
        /*00a0*/ 	.word	0x00000880


	//   ....[5]....
        /*00a4*/ 	.word	0x00000890


	//   ....[6]....
        /*00a8*/ 	.word	0x000008c0


	//   ....[7]....
        /*00ac*/ 	.word	0x000008d0


	//   ....[8]....
        /*00b0*/ 	.word	0x00000900


	//   ....[9]....
        /*00b4*/ 	.word	0x00000910


	//   ....[10]....
        /*00b8*/ 	.word	0x00000b00


	//   ....[11]....
        /*00bc*/ 	.word	0x00000b80


	//   ....[12]....
        /*00c0*/ 	.word	0x00000be0


	//   ....[13]....
        /*00c4*/ 	.word	0x00000c40


	//   ....[14]....
        /*00c8*/ 	.word	0x00000cb0


	//   ....[15]....
        /*00cc*/ 	.word	0x00000d20


	//   ....[16]....
        /*00d0*/ 	.word	0x00000d80


	//   ....[17]....
        /*00d4*/ 	.word	0x00000de0


	//   ....[18]....
        /*00d8*/ 	.word	0x00000e40


	//   ....[19]....
        /*00dc*/ 	.word	0x00000ea0


	//----- nvinfo : EIATTR_EXIT_INSTR_OFFSETS
	.align		4
.L_4495:
        /*00e0*/ 	.byte	0x04, 0x1c
        /*00e2*/ 	.short	(.L_4497 - .L_4496)


	//   ....[0]....
.L_4496:
        /*00e4*/ 	.word	0x00000070


	//   ....[1]....
        /*00e8*/ 	.word	0x00000aa0


	//----- nvinfo : EIATTR_MAX_THREADS
	.align		4
.L_4497:
        /*00ec*/ 	.byte	0x04, 0x05
        /*00ee*/ 	.short	(.L_4499 - .L_4498)
.L_4498:
        /*00f0*/ 	.word	0x00000400
        /*00f4*/ 	.word	0x00000001
        /*00f8*/ 	.word	0x00000001


	//----- nvinfo : EIATTR_CRS_STACK_SIZE
	.align		4
.L_4499:
        /*00fc*/ 	.byte	0x04, 0x1e
        /*00fe*/ 	.short	(.L_4501 - .L_4500)
.L_4500:
        /*0100*/ 	.word	0x00000000
.L_4501:


//--------------------- .nv.info._ZN10layer_norm13ln_bwd_kernelINS_13Kernel_traitsI6__halfffffjLj8192ELj1ELj1ELj8ELj16ENS_18Kernel_traits_baseILj8192ES2_ffffjLj256EEEEELb1ELb0ELb1ELb1EEEvNS_9BwdParamsE --------------------------
	.section	.nv.info._ZN10layer_norm13ln_bwd_kernelINS_13Kernel_traitsI6__halfffffjLj8192ELj1ELj1ELj8ELj16ENS_18Kernel_traits_baseILj8192ES2_ffffjLj256EEEEELb1ELb0ELb1ELb1EEEvNS_9BwdParamsE,"",@"SHT_CUDA_INFO"
	.sectionflags	@""
	.align	4


	//----- nvinfo : EIATTR_CUDA_API_VERSION
	.align		4
        /*0000*/ 	.byte	0x04, 0x37
        /*0002*/ 	.short	(.L_4503 - .L_4502)
.L_4502:
        /*0004*/ 	.word	0x00000082


	//----- nvinfo : EIATTR_SW2861232_WAR
	.align		4
.L_4503:
        /*0008*/ 	.byte	0x01, 0x35
	.zero		2


	//----- nvinfo : EIATTR_PARAM_CBANK
	.align		4
        /*000c*/ 	.byte	0x04, 0x0a
        /*000e*/ 	.short	(.L_4505 - .L_4504)
	.align		4
.L_4504:
        /*0010*/ 	.word	index@(.nv.constant0._ZN10layer_norm13ln_bwd_kernelINS_13Kernel_traitsI6__halfffffjLj8192ELj1ELj1ELj8ELj16ENS_18Kernel_traits_baseILj8192ES2_ffffjLj256EEEEELb1ELb0ELb1ELb1EEEvNS_9BwdParamsE)
        /*0014*/ 	.short	0x0160
        /*0016*/ 	.short	0x0128


	//----- nvinfo : EIATTR_CBANK_PARAM_SIZE
	.align		4
.L_4505:
        /*0018*/ 	.byte	0x03, 0x19
        /*001a*/ 	.short	0x0128


	//----- nvinfo : EIATTR_KPARAM_INFO
	.align		4
        /*001c*/ 	.byte	0x04, 0x17
        /*001e*/ 	.short	(.L_4507 - .L_4506)
.L_4506:
        /*0020*/ 	.word	0x00000000
        /*0024*/ 	.short	0x0000
        /*0026*/ 	.short	0x0000
        /*0028*/ 	.byte	0x00, 0xf0, 0xa1, 0x04


	//----- nvinfo : EIATTR_MAXREG_COUNT
	.align		4
.L_4507:
        /*002c*/ 	.byte	0x03, 0x1b
        /*002e*/ 	.short	0x00ff


	//----- nvinfo : EIATTR_NUM_BARRIERS
	.align		4
        /*0030*/ 	.byte	0x02, 0x4c
        /*0032*/ 	.byte	0x01
	.zero		1


	//----- nvinfo : EIATTR_MERCURY_ISA_VERSION
	.align		4
        /*0034*/ 	.byte	0x03, 0x5f
        /*0036*/ 	.short	0x0000


	//----- nvinfo : EIATTR_COOP_GROUP_MASK_REGIDS
	.align		4
        /*0038*/ 	.byte	0x04, 0x29
        /*003a*/ 	.short	(.L_4509 - .L_4508)


	//   ....[0]....
.L_4508:
        /*003c*/ 	.word	0xffffffff


	//   ....[1]....
        /*0040*/ 	.word	0xffffffff


	//   ....[2]....
        /*0044*/ 	.word	0xffffffff


	//   ....[3]....
        /*0048*/ 	.word	0xffffffff


	//   ....[4]....
        /*004c*/ 	.word	0xffffffff


	//   ....[5]....
        /*0050*/ 	.word	0xffffffff


	//   ....[6]....
        /*0054*/ 	.word	0xffffffff


	//   ....[7]....
        /*0058*/ 	.word	0xffffffff


	//   ....[8]....
        /*005c*/ 	.word	0xffffffff


	//   ....[9]....
        /*0060*/ 	.word	0xffffffff


	//   ....[10]....
        /*0064*/ 	.word	0xffffffff


	//   ....[11]....
        /*0068*/ 	.word	0xffffffff


	//   ....[12]....
        /*006c*/ 	.word	0xffffffff


	//   ....[13]....
        /*0070*/ 	.word	0xffffffff


	//   ....[14]....
        /*0074*/ 	.word	0xffffffff


	//   ....[15]....
        /*0078*/ 	.word	0xffffffff


	//   ....[16]....
        /*007c*/ 	.word	0xffffffff


	//   ....[17]....
        /*0080*/ 	.word	0xffffffff


	//   ....[18]....
        /*0084*/ 	.word	0xffffffff


	//   ....[19]....
        /*0088*/ 	.word	0xffffffff


	//----- nvinfo : EIATTR_COOP_GROUP_INSTR_OFFSETS
	.align		4
.L_4509:
        /*008c*/ 	.byte	0x04, 0x28
        /*008e*/ 	.short	(.L_4511 - .L_4510)


	//   ....[0]....
.L_4510:
        /*0090*/ 	.word	0x00002160


	//   ....[1]....
        /*0094*/ 	.word	0x00002180


	//   ....[2]....
        /*0098*/ 	.word	0x000021a0


	//   ....[3]....
        /*009c*/ 	.word	0x000021c0


	//   ....[4]....
        /*00a0*/ 	.word	0x000021e0


	//   ....[5]....
        /*00a4*/ 	.word	0x00002200


	//   ....[6]....
        /*00a8*/ 	.word	0x00002220


	//   ....[7]....
        /*00ac*/ 	.word	0x00002240


	//   ....[8]....
        /*00b0*/ 	.word	0x00002260


	//   ....[9]....
        /*00b4*/ 	.word	0x00002280


	//   ....[10]....
        /*00b8*/ 	.word	0x00004d60


	//   ....[11]....
        /*00bc*/ 	.word	0x00004de0


	//   ....[12]....
        /*00c0*/ 	.word	0x00004e60


	//   ....[13]....
        /*00c4*/ 	.word	0x00004ed0


	//   ....[14]....
        /*00c8*/ 	.word	0x00004f50


	//   ....[15]....
        /*00cc*/ 	.word	0x00004fc0


	//   ....[16]....
        /*00d0*/ 	.word	0x00005040


	//   ....[17]....
        /*00d4*/ 	.word	0x000050b0


	//   ....[18]....
        /*00d8*/ 	.word	0x00005130


	//   ....[19]....
        /*00dc*/ 	.word	0x000051a0


	//----- nvinfo : EIATTR_EXIT_INSTR_OFFSETS
	.align		4
.L_4511:
        /*00e0*/ 	.byte	0x04, 0x1c
        /*00e2*/ 	.short	(.L_4513 - .L_4512)


	//   ....[0]....
.L_4512:
        /*00e4*/ 	.word	0x00004d00


	//----- nvinfo : EIATTR_MAX_THREADS
	.align		4
.L_4513:
        /*00e8*/ 	.byte	0x04, 0x05
        /*00ea*/ 	.short	(.L_4515 - .L_4514)
.L_4514:
        /*00ec*/ 	.word	0x00000100
        /*00f0*/ 	.word	0x00000001
        /*00f4*/ 	.word	0x00000001


	//----- nvinfo : EIATTR_CRS_STACK_SIZE
	.align		4
.L_4515:
        /*00f8*/ 	.byte	0x04, 0x1e
        /*00fa*/ 	.short	(.L_4517 - .L_4516)
.L_4516:
        /*00fc*/ 	.word	0x00000000
.L_4517:


//--------------------- .nv.info._ZN10layer_norm13ln_bwd_kernelINS_13Kernel_traitsI6__halfffffjLj8192ELj1ELj1ELj8ELj16ENS_18Kernel_traits_baseILj8192ES2_ffffjLj256EEEEELb1ELb1ELb0ELb0EEEvNS_9BwdParamsE --------------------------
	.section	.nv.info._ZN10layer_norm13ln_bwd_kernelINS_13Kernel_traitsI6__halfffffjLj8192ELj1ELj1ELj8ELj16ENS_18Kernel_traits_baseILj8192ES2_ffffjLj256EEEEELb1ELb1ELb0ELb0EEEvNS_9BwdParamsE,"",@"SHT_CUDA_INFO"
	.sectionflags	@""
	.align	4


	//----- nvinfo : EIATTR_CUDA_API_VERSION
	.align		4
        /*0000*/ 	.byte	0x04, 0x37
        /*0002*/ 	.short	(.L_4519 - .L_4518)
.L_4518:
        /*0004*/ 	.word	0x00000082


	//----- nvinfo : EIATTR_SW2861232_WAR
	.align		4
.L_4519:
        /*0008*/ 	.byte	0x01, 0x35
	.zero		2


	//----- nvinfo : EIATTR_PARAM_CBANK
	.align		4
        /*000c*/ 	.byte	0x04, 0x0a
        /*000e*/ 	.short	(.L_4521 - .L_4520)
	.align		4
.L_4520:
        /*0010*/ 	.word	index@(.nv.constant0._ZN10layer_norm13ln_bwd_kernelINS_13Kernel_traitsI6__halfffffjLj8192ELj1ELj1ELj8ELj16ENS_18Kernel_traits_baseILj8192ES2_ffffjLj256EEEEELb1ELb1ELb0ELb0EEEvNS_9BwdParamsE)
        /*0014*/ 	.short	0x0160
        /*0016*/ 	.short	0x0128


	//----- nvinfo : EIATTR_CBANK_PARAM_SIZE
	.align		4
.L_4521:
        /*0018*/ 	.byte	0x03, 0x19
        /*001a*/ 	.short	0x0128


	//----- nvinfo : EIATTR_KPARAM_INFO
	.align		4
        /*001c*/ 	.byte	0x04, 0x17
        /*001e*/ 	.short	(.L_4523 - .L_4522)
.L_4522:
        /*0020*/ 	.word	0x00000000
        /*0024*/ 	.short	0x0000
        /*0026*/ 	.short	0x0000
        /*0028*/ 	.byte	0x00, 0xf0, 0xa1, 0x04


	//----- nvinfo : EIATTR_MAXREG_COUNT
	.align		4
.L_4523:
        /*002c*/ 	.byte	0x03, 0x1b
        /*002e*/ 	.short	0x00ff


	//----- nvinfo : EIATTR_NUM_BARRIERS
	.align		4
        /*0030*/ 	.byte	0x02, 0x4c
        /*0032*/ 	.byte	0x01
	.zero		1


	//----- nvinfo : EIATTR_ANNOTATIONS
	.align		4
        /*0034*/ 	.byte	0x04, 0x55
        /*0036*/ 	.short	(.L_4525 - .L_4524)


	//   ....[0]....
.L_4524:
        /* <DEDUP_REMOVED lines=38> */


	//----- nvinfo : EIATTR_MERCURY_ISA_VERSION
	.align		4
.L_4525:
        /*0288*/ 	.byte	0x03, 0x5f
        /*028a*/ 	.short	0x0000


	//----- nvinfo : EIATTR_COOP_GROUP_MASK_REGIDS
	.align		4
        /*028c*/ 	.byte	0x04, 0x29
        /*028e*/ 	.short	(.L_4527 - .L_4526)


	//   ....[0]....
.L_4526:
        /*0290*/ 	.word	0xffffffff


	//   ....[1]....
        /*0294*/ 	.word	0xffffffff


	//   ....[2]....
        /*0298*/ 	.word	0xffffffff


	//   ....[3]....
        /*029c*/ 	.word	0xffffffff


	//   ....[4]....
        /*02a0*/ 	.word	0xffffffff


	//   ....[5]....
        /*02a4*/ 	.word	0xffffffff


	//   ....[6]....
        /*02a8*/ 	.word	0xffffffff


	//   ....[7]....
        /*02ac*/ 	.word	0xffffffff


	//   ....[8]....
        /*02b0*/ 	.word	0xffffffff


	//   ....[9]....
        /*02b4*/ 	.word	0xffffffff


	//   ....[10]....
        /*02b8*/ 	.word	0xffffffff


	//   ....[11]....
        /*02bc*/ 	.word	0xffffffff


	//   ....[12]....
        /*02c0*/ 	.word	0xffffffff


	//   ....[13]....
        /*02c4*/ 	.word	0xffffffff


	//   ....[14]....
        /*02c8*/ 	.word	0xffffffff


	//   ....[15]....
        /*02cc*/ 	.word	0xffffffff


	//   ....[16]....
        /*02d0*/ 	.word	0xffffffff


	//   ....[17]....
        /*02d4*/ 	.word	0xffffffff


	//   ....[18]....
        /*02d8*/ 	.word	0xffffffff


	//   ....[19]....
        /*02dc*/ 	.word	0xffffffff


	//----- nvinfo : EIATTR_COOP_GROUP_INSTR_OFFSETS
	.align		4
.L_4527:
        /*02e0*/ 	.byte	0x04, 0x28
        /*02e2*/ 	.short	(.L_4529 - .L_4528)


	//   ....[0]....
.L_4528:
        /*02e4*/ 	.word	0x00002db0


	//   ....[1]....
        /*02e8*/ 	.word	0x00002dd0


	//   ....[2]....
        /*02ec*/ 	.word	0x00002e00


	//   ....[3]....
        /*02f0*/ 	.word	0x00002e20


	//   ....[4]....
        /*02f4*/ 	.word	0x00002e40


	//   ....[5]....
        /*02f8*/ 	.word	0x00002e60


	//   ....[6]....
        /*02fc*/ 	.word	0x00002e70


	//   ....[7]....
        /*0300*/ 	.word	0x00002ea0


	//   ....[8]....
        /*0304*/ 	.word	0x00002eb0


	//   ....[9]....
        /*0308*/ 	.word	0x00002ed0


	//   ....[10]....
        /*030c*/ 	.word	0x00005b00


	//   ....[11]....
        /*0310*/ 	.word	0x00005b80


	//   ....[12]....
        /*0314*/ 	.word	0x00005c00


	//   ....[13]....
        /*0318*/ 	.word	0x00005c70


	//   ....[14]....
        /*031c*/ 	.word	0x00005cf0


	//   ....[15]....
        /*0320*/ 	.word	0x00005d60


	//   ....[16]....
        /*0324*/ 	.word	0x00005de0


	//   ....[17]....
        /*0328*/ 	.word	0x00005e50


	//   ....[18]....
        /*032c*/ 	.word	0x00005ed0


	//   ....[19]....
        /*0330*/ 	.word	0x00005f40


	//----- nvinfo : EIATTR_EXIT_INSTR_OFFSETS
	.align		4
.L_4529:
        /*0334*/ 	.byte	0x04, 0x1c
        /*0336*/ 	.short	(.L_4531 - .L_4530)


	//   ....[0]....
.L_4530:
        /*0338*/ 	.word	0x00005a20


	//   ....[1]....
        /*033c*/ 	.word	0x00005aa0


	//----- nvinfo : EIATTR_MAX_THREADS
	.align		4
.L_4531:
        /*0340*/ 	.byte	0x04, 0x05
        /*0342*/ 	.short	(.L_4533 - .L_4532)
.L_4532:
        /*0344*/ 	.word	0x00000100
        /*0348*/ 	.word	0x00000001
        /*034c*/ 	.word	0x00000001


	//----- nvinfo : EIATTR_CRS_STACK_SIZE
	.align		4
.L_4533:
        /*0350*/ 	.byte	0x04, 0x1e
        /*0352*/ 	.short	(.L_4535 - .L_4534)
.L_4534:
        /*0354*/ 	.word	0x00000000
.L_4535:


//--------------------- .nv.info._ZN10layer_norm13ln_bwd_kernelINS_13Kernel_traitsI6__halfffffjLj8192ELj1ELj1ELj8ELj16ENS_18Kernel_traits_baseILj8192ES2_ffffjLj256EEEEELb1ELb1ELb0ELb1EEEvNS_9BwdParamsE --------------------------
	.section	.nv.info._ZN10layer_norm13ln_bwd_kernelINS_13Kernel_traitsI6__halfffffjLj8192ELj1ELj1ELj8ELj16ENS_18Kernel_traits_baseILj8192ES2_ffffjLj256EEEEELb1ELb1ELb0ELb1EEEvNS_9BwdParamsE,"",@"SHT_CUDA_INFO"
	.sectionflags	@""
	.align	4


	//----- nvinfo : EIATTR_CUDA_API_VERSION
	.align		4
        /*0000*/ 	.byte	0x04, 0x37
        /*0002*/ 	.short	(.L_4537 - .L_4536)
.L_4536:
        /*0004*/ 	.word	0x00000082


	//----- nvinfo : EIATTR_SW2861232_WAR
	.align		4
.L_4537:
        /*0008*/ 	.byte	0x01, 0x35
	.zero		2


	//----- nvinfo : EIATTR_PARAM_CBANK
	.align		4
        /*000c*/ 	.byte	0x04, 0x0a
        /*000e*/ 	.short	(.L_4539 - .L_4538)
	.align		4
.L_4538:
        /*0010*/ 	.word	index@(.nv.constant0._ZN10layer_norm13ln_bwd_kernelINS_13Kernel_traitsI6__halfffffjLj8192ELj1ELj1ELj8ELj16ENS_18Kernel_traits_baseILj8192ES2_ffffjLj256EEEEELb1ELb1ELb0ELb1EEEvNS_9BwdParamsE)
        /*0014*/ 	.short	0x0160
        /*0016*/ 	.short	0x0128


	//----- nvinfo : EIATTR_CBANK_PARAM_SIZE
	.align		4
.L_4539:
        /*0018*/ 	.byte	0x03, 0x19
        /*001a*/ 	.short	0x0128


	//----- nvinfo : EIATTR_KPARAM_INFO
	.align		4
        /*001c*/ 	.byte	0x04, 0x17
        /*001e*/ 	.short	(.L_4541 - .L_4540)
.L_4540:
        /*0020*/ 	.word	0x00000000
        /*0024*/ 	.short	0x0000
        /*0026*/ 	.short	0x0000
        /*0028*/ 	.byte	0x00, 0xf0, 0xa1, 0x04


	//----- nvinfo : EIATTR_MAXREG_COUNT
	.align		4
.L_4541:
        /*002c*/ 	.byte	0x03, 0x1b
        /*002e*/ 	.short	0x00ff


	//----- nvinfo : EIATTR_NUM_BARRIERS
	.align		4
        /*0030*/ 	.byte	0x02, 0x4c
        /*0032*/ 	.byte	0x01
	.zero		1


	//----- nvinfo : EIATTR_ANNOTATIONS
	.align		4
        /*0034*/ 	.byte	0x04, 0x55
        /*0036*/ 	.short	(.L_4543 - .L_4542)


	//   ....[0]....
.L_4542:
        /* <DEDUP_REMOVED lines=55> */


	//----- nvinfo : EIATTR_MERCURY_ISA_VERSION
	.align		4
.L_4543:
        /*0398*/ 	.byte	0x03, 0x5f
        /*039a*/ 	.short	0x0000


	//----- nvinfo : EIATTR_COOP_GROUP_MASK_REGIDS
	.align		4
        /*039c*/ 	.byte	0x04, 0x29
        /*039e*/ 	.short	(.L_4545 - .L_4544)


	//   ....[0]....
.L_4544:
        /*03a0*/ 	.word	0xffffffff


	//   ....[1]....
        /*03a4*/ 	.word	0xffffffff


	//   ....[2]....
        /*03a8*/ 	.word	0xffffffff


	//   ....[3]....
        /*03ac*/ 	.word	0xffffffff


	//   ....[4]....
        /*03b0*/ 	.word	0xffffffff


	//   ....[5]....
        /*03b4*/ 	.word	0xffffffff


	//   ....[6]....
        /*03b8*/ 	.word	0xffffffff


	//   ....[7]....
        /*03bc*/ 	.word	0xffffffff


	//   ....[8]....
        /*03c0*/ 	.word	0xffffffff


	//   ....[9]....
        /*03c4*/ 	.word	0xffffffff


	//   ....[10]....
        /*03c8*/ 	.word	0xffffffff


	//   ....[11]....
        /*03cc*/ 	.word	0xffffffff


	//   ....[12]....
        /*03d0*/ 	.word	0xffffffff


	//   ....[13]....
        /*03d4*/ 	.word	0xffffffff


	//   ....[14]....
        /*03d8*/ 	.word	0xffffffff


	//   ....[15]....
        /*03dc*/ 	.word	0xffffffff


	//   ....[16]....
        /*03e0*/ 	.word	0xffffffff


	//   ....[17]....
        /*03e4*/ 	.word	0xffffffff


	//   ....[18]....
        /*03e8*/ 	.word	0xffffffff


	//   ....[19]....
        /*03ec*/ 	.word	0xffffffff


	//----- nvinfo : EIATTR_COOP_GROUP_INSTR_OFFSETS
	.align		4
.L_4545:
        /*03f0*/ 	.byte	0x04, 0x28
        /*03f2*/ 	.short	(.L_4547 - .L_4546)


	//   ....[0]....
.L_4546:
        /*03f4*/ 	.word	0x00002a70


	//   ....[1]....
        /*03f8*/ 	.word	0x00002a90


	//   ....[2]....
        /*03fc*/ 	.word	0x00002ac0


	//   ....[3]....
        /*0400*/ 	.word	0x00002ae0


	//   ....[4]....
        /*0404*/ 	.word	0x00002b00


	//   ....[5]....
        /*0408*/ 	.word	0x00002b20


	//   ....[6]....
        /*040c*/ 	.word	0x00002b40


	//   ....[7]....
        /*0410*/ 	.word	0x00002b60


	//   ....[8]....
        /*0414*/ 	.word	0x00002b70


	//   ....[9]....
        /*0418*/ 	.word	0x00002b90


	//   ....[10]....
        /*041c*/ 	.word	0x00005540


	//   ....[11]....
        /*0420*/ 	.word	0x000055c0


	//   ....[12]....
        /*0424*/ 	.word	0x00005640


	//   ....[13]....
        /*0428*/ 	.word	0x000056b0


	//   ....[14]....
        /*042c*/ 	.word	0x00005730


	//   ....[15]....
        /*0430*/ 	.word	0x000057a0


	//   ....[16]....
        /*0434*/ 	.word	0x00005820


	//   ....[17]....
        /*0438*/ 	.word	0x00005890


	//   ....[18]....
        /*043c*/ 	.word	0x00005910


	//   ....[19]....
        /*0440*/ 	.word	0x00005980


	//----- nvinfo : EIATTR_EXIT_INSTR_OFFSETS
	.align		4
.L_4547:
        /*0444*/ 	.byte	0x04, 0x1c
        /*0446*/ 	.short	(.L_4549 - .L_4548)


	//   ....[0]....
.L_4548:
        /*0448*/ 	.word	0x000054e0


	//----- nvinfo : EIATTR_MAX_THREADS
	.align		4
.L_4549:
        /*044c*/ 	.byte	0x04, 0x05
        /*044e*/ 	.short	(.L_4551 - .L_4550)
.L_4550:
        /*0450*/ 	.word	0x00000100
        /*0454*/ 	.word	0x00000001
        /*0458*/ 	.word	0x00000001


	//----- nvinfo : EIATTR_CRS_STACK_SIZE
	.align		4
.L_4551:
        /*045c*/ 	.byte	0x04, 0x1e
        /*045e*/ 	.short	(.L_4553 - .L_4552)
.L_4552:
        /*0460*/ 	.word	0x00000000
.L_4553:


//--------------------- .nv.info._ZN10layer_norm22ln_bwd_finalize_kernelINS_22Kernel_traits_finalizeILj8192E6__halfffffjLb1ELj1024ELj4ENS_18Kernel_traits_baseILj8192ES2_ffffjLj1024EEEEELb1ELb0EEEvNS_9BwdParamsE --------------------------
	.section	.nv.info._ZN10layer_norm22ln_bwd_finalize_kernelINS_22Kernel_traits_finalizeILj8192E6__halfffffjLb1ELj1024ELj4ENS_18Kernel_traits_baseILj8192ES2_ffffjLj1024EEEEELb1ELb0EEEvNS_9BwdParamsE,"",@"SHT_CUDA_INFO"
	.sectionflags	@""
	.align	4


	//----- nvinfo : EIATTR_CUDA_API_VERSION
	.align		4
        /*0000*/ 	.byte	0x04, 0x37
        /*0002*/ 	.short	(.L_4555 - .L_4554)
.L_4554:
        /*0004*/ 	.word	0x00000082


	//----- nvinfo : EIATTR_SW2861232_WAR
	.align		4
.L_4555:
        /*0008*/ 	.byte	0x01, 0x35
	.zero		2


	//----- nvinfo : EIATTR_PARAM_CBANK
	.align		4
        /*000c*/ 	.byte	0x04, 0x0a
        /*000e*/ 	.short	(.L_4557 - .L_4556)
	.align		4
.L_4556:
        /*0010*/ 	.word	index@(.nv.constant0._ZN10layer_norm22ln_bwd_finalize_kernelINS_22Kernel_traits_finalizeILj8192E6__halfffffjLb1ELj1024ELj4ENS_18Kernel_traits_baseILj8192ES2_ffffjLj1024EEEEELb1ELb0EEEvNS_9BwdParamsE)
        /*0014*/ 	.short	0x0160
        /*0016*/ 	.short	0x0128


	//----- nvinfo : EIATTR_CBANK_PARAM_SIZE
	.align		4
.L_4557:
        /*0018*/ 	.byte	0x03, 0x19
        /*001a*/ 	.short	0x0128


	//----- nvinfo : EIATTR_KPARAM_INFO
	.align		4
        /*001c*/ 	.byte	0x04, 0x17
        /*001e*/ 	.short	(.L_4559 - .L_4558)
.L_4558:
        /*0020*/ 	.word	0x00000000
        /*0024*/ 	.short	0x0000
        /*0026*/ 	.short	0x0000
        /*0028*/ 	.byte	0x00, 0xf0, 0xa1, 0x04


	//----- nvinfo : EIATTR_MAXREG_COUNT
	.align		4
.L_4559:
        /*002c*/ 	.byte	0x03, 0x1b
        /*002e*/ 	.short	0x0040


	//----- nvinfo : EIATTR_NUM_BARRIERS
	.align		4
        /*0030*/ 	.byte	0x02, 0x4c
        /*0032*/ 	.byte	0x01
	.zero		1


	//----- nvinfo : EIATTR_MERCURY_ISA_VERSION
	.align		4
        /*0034*/ 	.byte	0x03, 0x5f
        /*0036*/ 	.short	0x0000


	//----- nvinfo : EIATTR_COOP_GROUP_MASK_REGIDS
	.align		4
        /*0038*/ 	.byte	0x04, 0x29
        /*003a*/ 	.short	(.L_4561 - .L_4560)


	//   ....[0]....
.L_4560:
        /*003c*/ 	.word	0xffffffff


	//   ....[1]....
        /*0040*/ 	.word	0xffffffff


	//   ....[2]....
        /*0044*/ 	.word	0xffffffff


	//   ....[3]....
        /*0048*/ 	.word	0xffffffff


	//   ....[4]....
        /*004c*/ 	.word	0xffffffff


	//   ....[5]....
        /*0050*/ 	.word	0xffffffff


	//   ....[6]....
        /*0054*/ 	.word	0xffffffff


	//   ....[7]....
        /*0058*/ 	.word	0xffffffff


	//   ....[8]....
        /*005c*/ 	.word	0xffffffff


	//   ....[9]....
        /*0060*/ 	.word	0xffffffff


	//   ....[10]....
        /*0064*/ 	.word	0xffffffff


	//   ....[11]....
        /*0068*/ 	.word	0xffffffff


	//   ....[12]....
        /*006c*/ 	.word	0xffffffff


	//   ....[13]....
        /*0070*/ 	.word	0xffffffff


	//   ....[14]....
        /*0074*/ 	.word	0xffffffff


	//   ....[15]....
        /*0078*/ 	.word	0xffffffff


	//   ....[16]....
        /*007c*/ 	.word	0xffffffff


	//   ....[17]....
        /*0080*/ 	.word	0xffffffff


	//   ....[18]....
        /*0084*/ 	.word	0xffffffff


	//   ....[19]....
        /*0088*/ 	.word	0xffffffff


	//   ....[20]....
        /*008c*/ 	.word	0xffffffff


	//   ....[21]....
        /*0090*/ 	.word	0xffffffff


	//   ....[22]....
        /*0094*/ 	.word	0xffffffff


	//   ....[23]....
        /*0098*/ 	.word	0xffffffff


	//   ....[24]....
        /*009c*/ 	.word	0xffffffff


	//   ....[25]....
        /*00a0*/ 	.word	0xffffffff


	//   ....[26]....
        /*00a4*/ 	.word	0xffffffff


	//   ....[27]....
        /*00a8*/ 	.word	0xffffffff


	//   ....[28]....
        /*00ac*/ 	.word	0xffffffff


	//   ....[29]....
        /*00b0*/ 	.word	0xffffffff


	//----- nvinfo : EIATTR_COOP_GROUP_INSTR_OFFSETS
	.align		4
.L_4561:
        /*00b4*/ 	.byte	0x04, 0x28
        /*00b6*/ 	.short	(.L_4563 - .L_4562)


	//   ....[0]....
.L_4562:
        /*00b8*/ 	.word	0x000009d0


	//   ....[1]....
        /*00bc*/ 	.word	0x00000a00


	//   ....[2]....
        /*00c0*/ 	.word	0x00000a10


	//   ....[3]....
        /*00c4*/ 	.word	0x00000a30


	//   ....[4]....
        /*00c8*/ 	.word	0x00000a50


	//   ....[5]....
        /*00cc*/ 	.word	0x00000a60


	//   ....[6]....
        /*00d0*/ 	.word	0x00000a90


	//   ....[7]....
        /*00d4*/ 	.word	0x00000ab0


	//   ....[8]....
        /*00d8*/ 	.word	0x00000ac0


	//   ....[9]....
        /*00dc*/ 	.word	0x00000af0


	//   ....[10]....
        /*00e0*/ 	.word	0x00000b10


	//   ....[11]....
        /*00e4*/ 	.word	0x00000b20


	//   ....[12]....
        /*00e8*/ 	.word	0x00000b50


	//   ....[13]....
        /*00ec*/ 	.word	0x00000b70


	//   ....[14]....
        /*00f0*/ 	.word	0x00000b80


	//   ....[15]....
        /*00f4*/ 	.word	0x00000e20


	//   ....[16]....
        /*00f8*/ 	.word	0x00000e80


	//   ....[17]....
        /*00fc*/ 	.word	0x00000ee0


	//   ....[18]....
        /*0100*/ 	.word	0x00000f40


	//   ....[19]....
        /*0104*/ 	.word	0x00000fb0


	//   ....[20]....
        /*0108*/ 	.word	0x00001020


	//   ....[21]....
        /*010c*/ 	.word	0x00001080


	//   ....[22]....
        /*0110*/ 	.word	0x000010e0


	//   ....[23]....
        /*0114*/ 	.word	0x00001140


	//   ....[24]....
        /*0118*/ 	.word	0x000011b0


	//   ....[25]....
        /*011c*/ 	.word	0x00001220


	//   ....[26]....
        /*0120*/ 	.word	0x00001280


	//   ....[27]....
        /*0124*/ 	.word	0x000012e0


	//   ....[28]....
        /*0128*/ 	.word	0x00001340


	//   ....[29]....
        /*012c*/ 	.word	0x000013a0


	//----- nvinfo : EIATTR_EXIT_INSTR_OFFSETS
	.align		4
.L_4563:
        /*0130*/ 	.byte	0x04, 0x1c
        /*0132*/ 	.short	(.L_4565 - .L_4564)


	//   ....[0]....
.L_4564:
        /*0134*/ 	.word	0x00000070


	//   ....[1]....
        /*0138*/ 	.word	0x00000dc0


	//----- nvinfo : EIATTR_MAX_THREADS
	.align		4
.L_4565:
        /*013c*/ 	.byte	0x04, 0x05
        /*013e*/ 	.short	(.L_4567 - .L_4566)
.L_4566:
        /*0140*/ 	.word	0x00000400
        /*0144*/ 	.word	0x00000001
        /*0148*/ 	.word	0x00000001


	//----- nvinfo : EIATTR_CRS_STACK_SIZE
	.align		4
.L_4567:
        /*014c*/ 	.byte	0x04, 0x1e
        /*014e*/ 	.short	(.L_4569 - .L_4568)
.L_4568:
        /*0150*/ 	.word	0x00000000
.L_4569:


//--------------------- .nv.info._ZN10layer_norm13ln_bwd_kernelINS_13Kernel_traitsI6__halfffffjLj8192ELj1ELj1ELj8ELj16ENS_18Kernel_traits_baseILj8192ES2_ffffjLj256EEEEELb1ELb1ELb1ELb0EEEvNS_9BwdParamsE --------------------------
	.section	.nv.info._ZN10layer_norm13ln_bwd_kernelINS_13Kernel_traitsI6__halfffffjLj8192ELj1ELj1ELj8ELj16ENS_18Kernel_traits_baseILj8192ES2_ffffjLj256EEEEELb1ELb1ELb1ELb0EEEvNS_9BwdParamsE,"",@"SHT_CUDA_INFO"
	.sectionflags	@""
	.align	4


	//----- nvinfo : EIATTR_CUDA_API_VERSION
	.align		4
        /*0000*/ 	.byte	0x04, 0x37
        /*0002*/ 	.short	(.L_4571 - .L_4570)
.L_4570:
        /*0004*/ 	.word	0x00000082


	//----- nvinfo : EIATTR_SW2861232_WAR
	.align		4
.L_4571:
        /*0008*/ 	.byte	0x01, 0x35
	.zero		2


	//----- nvinfo : EIATTR_PARAM_CBANK
	.align		4
        /*000c*/ 	.byte	0x04, 0x0a
        /*000e*/ 	.short	(.L_4573 - .L_4572)
	.align		4
.L_4572:
        /*0010*/ 	.word	index@(.nv.constant0._ZN10layer_norm13ln_bwd_kernelINS_13Kernel_traitsI6__halfffffjLj8192ELj1ELj1ELj8ELj16ENS_18Kernel_traits_baseILj8192ES2_ffffjLj256EEEEELb1ELb1ELb1ELb0EEEvNS_9BwdParamsE)
        /*0014*/ 	.short	0x0160
        /*0016*/ 	.short	0x0128


	//----- nvinfo : EIATTR_CBANK_PARAM_SIZE
	.align		4
.L_4573:
        /*0018*/ 	.byte	0x03, 0x19
        /*001a*/ 	.short	0x0128


	//----- nvinfo : EIATTR_KPARAM_INFO
	.align		4
        /*001c*/ 	.byte	0x04, 0x17
        /*001e*/ 	.short	(.L_4575 - .L_4574)
.L_4574:
        /*0020*/ 	.word	0x00000000
        /*0024*/ 	.short	0x0000
        /*0026*/ 	.short	0x0000
        /*0028*/ 	.byte	0x00, 0xf0, 0xa1, 0x04


	//----- nvinfo : EIATTR_MAXREG_COUNT
	.align		4
.L_4575:
        /*002c*/ 	.byte	0x03, 0x1b
        /*002e*/ 	.short	0x00ff


	//----- nvinfo : EIATTR_NUM_BARRIERS
	.align		4
        /*0030*/ 	.byte	0x02, 0x4c
        /*0032*/ 	.byte	0x01
	.zero		1


	//----- nvinfo : EIATTR_ANNOTATIONS
	.align		4
        /*0034*/ 	.byte	0x04, 0x55
        /*0036*/ 	.short	(.L_4577 - .L_4576)


	//   ....[0]....
.L_4576:
        /* <DEDUP_REMOVED lines=48> */


	//----- nvinfo : EIATTR_MERCURY_ISA_VERSION
	.align		4
.L_4577:
        /*0328*/ 	.byte	0x03, 0x5f
        /*032a*/ 	.short	0x0000


	//----- nvinfo : EIATTR_COOP_GROUP_MASK_REGIDS
	.align		4
        /*032c*/ 	.byte	0x04, 0x29
        /*032e*/ 	.short	(.L_4579 - .L_4578)


	//   ....[0]....
.L_4578:
        /*0330*/ 	.word	0xffffffff


	//   ....[1]....
        /*0334*/ 	.word	0xffffffff


	//   ....[2]....
        /*0338*/ 	.word	0xffffffff


	//   ....[3]....
        /*033c*/ 	.word	0xffffffff


	//   ....[4]....
        /*0340*/ 	.word	0xffffffff


	//   ....[5]....
        /*0344*/ 	.word	0xffffffff


	//   ....[6]....
        /*0348*/ 	.word	0xffffffff


	//   ....[7]....
        /*034c*/ 	.word	0xffffffff


	//   ....[8]....
        /*0350*/ 	.word	0xffffffff


	//   ....[9]....
        /*0354*/ 	.word	0xffffffff


	//   ....[10]....
        /*0358*/ 	.word	0xffffffff


	//   ....[11]....
        /*035c*/ 	.word	0xffffffff


	//   ....[12]....
        /*0360*/ 	.word	0xffffffff


	//   ....[13]....
        /*0364*/ 	.word	0xffffffff


	//   ....[14]....
        /*0368*/ 	.word	0xffffffff


	//   ....[15]....
        /*036c*/ 	.word	0xffffffff


	//   ....[16]....
        /*0370*/ 	.word	0xffffffff


	//   ....[17]....
        /*0374*/ 	.word	0xffffffff


	//   ....[18]....
        /*0378*/ 	.word	0xffffffff


	//   ....[19]....
        /*037c*/ 	.word	0xffffffff


	//----- nvinfo : EIATTR_COOP_GROUP_INSTR_OFFSETS
	.align		4
.L_4579:
        /*0380*/ 	.byte	0x04, 0x28
        /*0382*/ 	.short	(.L_4581 - .L_4580)


	//   ....[0]....
.L_4580:
        /*0384*/ 	.word	0x00003540


	//   ....[1]....
        /*0388*/ 	.word	0x00003560


	//   ....[2]....
        /*038c*/ 	.word	0x00003590


	//   ....[3]....
        /*0390*/ 	.word	0x000035b0


	//   ....[4]....
        /*0394*/ 	.word	0x000035d0


	//   ....[5]....
        /*0398*/ 	.word	0x000035f0


	//   ....[6]....
        /*039c*/ 	.word	0x00003600


	//   ....[7]....
        /*03a0*/ 	.word	0x00003630


	//   ....[8]....
        /*03a4*/ 	.word	0x00003640


	//   ....[9]....
        /*03a8*/ 	.word	0x00003660


	//   ....[10]....
        /*03ac*/ 	.word	0x00007aa0


	//   ....[11]....
        /*03b0*/ 	.word	0x00007b20


	//   ....[12]....
        /*03b4*/ 	.word	0x00007ba0


	//   ....[13]....
        /*03b8*/ 	.word	0x00007c10


	//   ....[14]....
        /*03bc*/ 	.word	0x00007c90


	//   ....[15]....
        /*03c0*/ 	.word	0x00007d00


	//   ....[16]....
        /*03c4*/ 	.word	0x00007d80


	//   ....[17]....
        /*03c8*/ 	.word	0x00007df0


	//   ....[18]....
        /*03cc*/ 	.word	0x00007e70


	//   ....[19]....
        /*03d0*/ 	.word	0x00007ee0


	//----- nvinfo : EIATTR_EXIT_INSTR_OFFSETS
	.align		4
.L_4581:
        /*03d4*/ 	.byte	0x04, 0x1c
        /*03d6*/ 	.short	(.L_4583 - .L_4582)


	//   ....[0]....
.L_4582:
        /*03d8*/ 	.word	0x000079c0


	//   ....[1]....
        /*03dc*/ 	.word	0x00007a40


	//----- nvinfo : EIATTR_MAX_THREADS
	.align		4
.L_4583:
        /*03e0*/ 	.byte	0x04, 0x05
        /*03e2*/ 	.short	(.L_4585 - .L_4584)
.L_4584:
        /*03e4*/ 	.word	0x00000100
        /*03e8*/ 	.word	0x00000001
        /*03ec*/ 	.word	0x00000001


	//----- nvinfo : EIATTR_CRS_STACK_SIZE
	.align		4
.L_4585:
        /*03f0*/ 	.byte	0x04, 0x1e
        /*03f2*/ 	.short	(.L_4587 - .L_4586)
.L_4586:
        /*03f4*/ 	.word	0x00000000
.L_4587:


//--------------------- .nv.info._ZN10layer_norm22ln_bwd_finalize_kernelINS_22Kernel_traits_finalizeILj8192E6__halfffffjLb1ELj1024ELj4ENS_18Kernel_traits_baseILj8192ES2_ffffjLj1024EEEEELb1ELb1EEEvNS_9BwdParamsE --------------------------
	.section	.nv.info._ZN10layer_norm22ln_bwd_finalize_kernelINS_22Kernel_traits_finalizeILj8192E6__halfffffjLb1ELj1024ELj4ENS_18Kernel_traits_baseILj8192ES2_ffffjLj1024EEEEELb1ELb1EEEvNS_9BwdParamsE,"",@"SHT_CUDA_INFO"
	.sectionflags	@""
	.align	4


	//----- nvinfo : EIATTR_CUDA_API_VERSION
	.align		4
        /*0000*/ 	.byte	0x04, 0x37
        /*0002*/ 	.short	(.L_4589 - .L_4588)
.L_4588:
        /*0004*/ 	.word	0x00000082


	//----- nvinfo : EIATTR_SW2861232_WAR
	.align		4
.L_4589:
        /*0008*/ 	.byte	0x01, 0x35
	.zero		2


	//----- nvinfo : EIATTR_PARAM_CBANK
	.align		4
        /*000c*/ 	.byte	0x04, 0x0a
        /*000e*/ 	.short	(.L_4591 - .L_4590)
	.align		4
.L_4590:
        /*0010*/ 	.word	index@(.nv.constant0._ZN10layer_norm22ln_bwd_finalize_kernelINS_22Kernel_traits_finalizeILj8192E6__halfffffjLb1ELj1024ELj4ENS_18Kernel_traits_baseILj8192ES2_ffffjLj1024EEEEELb1ELb1EEEvNS_9BwdParamsE)
        /*0014*/ 	.short	0x0160
        /*0016*/ 	.short	0x0128


	//----- nvinfo : EIATTR_CBANK_PARAM_SIZE
	.align		4
.L_4591:
        /*0018*/ 	.byte	0x03, 0x19
        /*001a*/ 	.short	0x0128


	//----- nvinfo : EIATTR_KPARAM_INFO
	.align		4
        /*001c*/ 	.byte	0x04, 0x17
        /*001e*/ 	.short	(.L_4593 - .L_4592)
.L_4592:
        /*0020*/ 	.word	0x00000000
        /*0024*/ 	.short	0x0000
        /*0026*/ 	.short	0x0000
        /*0028*/ 	.byte	0x00, 0xf0, 0xa1, 0x04


	//----- nvinfo : EIATTR_MAXREG_COUNT
	.align		4
.L_4593:
        /*002c*/ 	.byte	0x03, 0x1b
        /*002e*/ 	.short	0x0040


	//----- nvinfo : EIATTR_NUM_BARRIERS
	.align		4
        /*0030*/ 	.byte	0x02, 0x4c
        /*0032*/ 	.byte	0x01
	.zero		1


	//----- nvinfo : EIATTR_MERCURY_ISA_VERSION
	.align		4
        /*0034*/ 	.byte	0x03, 0x5f
        /*0036*/ 	.short	0x0000


	//----- nvinfo : EIATTR_COOP_GROUP_MASK_REGIDS
	.align		4
        /*0038*/ 	.byte	0x04, 0x29
        /*003a*/ 	.short	(.L_4595 - .L_4594)


	//   ....[0]....
.L_4594:
        /*003c*/ 	.word	0xffffffff


	//   ....[1]....
        /*0040*/ 	.word	0xffffffff


	//   ....[2]....
        /*0044*/ 	.word	0xffffffff


	//   ....[3]....
        /*0048*/ 	.word	0xffffffff


	//   ....[4]....
        /*004c*/ 	.word	0xffffffff


	//   ....[5]....
        /*0050*/ 	.word	0xffffffff


	//   ....[6]....
        /*0054*/ 	.word	0xffffffff


	//   ....[7]....
        /*0058*/ 	.word	0xffffffff


	//   ....[8]....
        /*005c*/ 	.word	0xffffffff


	//   ....[9]....
        /*0060*/ 	.word	0xffffffff


	//   ....[10]....
        /*0064*/ 	.word	0xffffffff


	//   ....[11]....
        /*0068*/ 	.word	0xffffffff


	//   ....[12]....
        /*006c*/ 	.word	0xffffffff


	//   ....[13]....
        /*0070*/ 	.word	0xffffffff


	//   ....[14]....
        /*0074*/ 	.word	0xffffffff


	//   ....[15]....
        /*0078*/ 	.word	0xffffffff


	//   ....[16]....
        /*007c*/ 	.word	0xffffffff


	//   ....[17]....
        /*0080*/ 	.word	0xffffffff


	//   ....[18]....
        /*0084*/ 	.word	0xffffffff


	//   ....[19]....
        /*0088*/ 	.word	0xffffffff


	//   ....[20]....
        /*008c*/ 	.word	0xffffffff


	//   ....[21]....
        /*0090*/ 	.word	0xffffffff


	//   ....[22]....
        /*0094*/ 	.word	0xffffffff


	//   ....[23]....
        /*0098*/ 	.word	0xffffffff


	//   ....[24]....
        /*009c*/ 	.word	0xffffffff


	//   ....[25]....
        /*00a0*/ 	.word	0xffffffff


	//   ....[26]....
        /*00a4*/ 	.word	0xffffffff


	//   ....[27]....
        /*00a8*/ 	.word	0xffffffff


	//   ....[28]....
        /*00ac*/ 	.word	0xffffffff


	//   ....[29]....
        /*00b0*/ 	.word	0xffffffff


	//----- nvinfo : EIATTR_COOP_GROUP_INSTR_OFFSETS
	.align		4
.L_4595:
        /*00b4*/ 	.byte	0x04, 0x28
        /*00b6*/ 	.short	(.L_4597 - .L_4596)


	//   ....[0]....
.L_4596:
        /*00b8*/ 	.word	0x000009a0


	//   ....[1]....
        /*00bc*/ 	.word	0x000009d0


	//   ....[2]....
        /*00c0*/ 	.word	0x000009e0


	//   ....[3]....
        /*00c4*/ 	.word	0x00000a00


	//   ....[4]....
        /*00c8*/ 	.word	0x00000a20


	//   ....[5]....
        /*00cc*/ 	.word	0x00000a30


	//   ....[6]....
        /*00d0*/ 	.word	0x00000a60


	//   ....[7]....
        /*00d4*/ 	.word	0x00000a80


	//   ....[8]....
        /*00d8*/ 	.word	0x00000a90


	//   ....[9]....
        /*00dc*/ 	.word	0x00000ac0


	//   ....[10]....
        /*00e0*/ 	.word	0x00000ae0


	//   ....[11]....
        /*00e4*/ 	.word	0x00000af0


	//   ....[12]....
        /*00e8*/ 	.word	0x00000b20


	//   ....[13]....
        /*00ec*/ 	.word	0x00000b40


	//   ....[14]....
        /*00f0*/ 	.word	0x00000b50


	//   ....[15]....
        /*00f4*/ 	.word	0x00000dd0


	//   ....[16]....
        /*00f8*/ 	.word	0x00000e30


	//   ....[17]....
        /*00fc*/ 	.word	0x00000e90


	//   ....[18]....
        /*0100*/ 	.word	0x00000ef0


	//   ....[19]....
        /*0104*/ 	.word	0x00000f60


	//   ....[20]....
        /*0108*/ 	.word	0x00000fd0


	//   ....[21]....
        /*010c*/ 	.word	0x00001030


	//   ....[22]....
        /*0110*/ 	.word	0x00001090


	//   ....[23]....
        /*0114*/ 	.word	0x000010f0


	//   ....[24]....
        /*0118*/ 	.word	0x00001160


	//   ....[25]....
        /*011c*/ 	.word	0x000011d0


	//   ....[26]....
        /*0120*/ 	.word	0x00001230


	//   ....[27]....
        /*0124*/ 	.word	0x00001290


	//   ....[28]....
        /*0128*/ 	.word	0x000012f0


	//   ....[29]....
        /*012c*/ 	.word	0x00001350


	//----- nvinfo : EIATTR_EXIT_INSTR_OFFSETS
	.align		4
.L_4597:
        /*0130*/ 	.byte	0x04, 0x1c
        /*0132*/ 	.short	(.L_4599 - .L_4598)


	//   ....[0]....
.L_4598:
        /*0134*/ 	.word	0x00000070


	//   ....[1]....
        /*0138*/ 	.word	0x00000d70


	//----- nvinfo : EIATTR_MAX_THREADS
	.align		4
.L_4599:
        /*013c*/ 	.byte	0x04, 0x05
        /*013e*/ 	.short	(.L_4601 - .L_4600)
.L_4600:
        /*0140*/ 	.word	0x00000400
        /*0144*/ 	.word	0x00000001
        /*0148*/ 	.word	0x00000001


	//----- nvinfo : EIATTR_CRS_STACK_SIZE
	.align		4
.L_4601:
        /*014c*/ 	.byte	0x04, 0x1e
        /*014e*/ 	.short	(.L_4603 - .L_4602)
.L_4602:
        /*0150*/ 	.word	0x00000000
.L_4603:


//--------------------- .nv.info._ZN10layer_norm13ln_bwd_kernelINS_13Kernel_traitsI6__halfffffjLj8192ELj1ELj1ELj8ELj16ENS_18Kernel_traits_baseILj8192ES2_ffffjLj256EEEEELb1ELb1ELb1ELb1EEEvNS_9BwdParamsE --------------------------
	.section	.nv.info._ZN10layer_norm13ln_bwd_kernelINS_13Kernel_traitsI6__halfffffjLj8192ELj1ELj1ELj8ELj16ENS_18Kernel_traits_baseILj8192ES2_ffffjLj256EEEEELb1ELb1ELb1ELb1EEEvNS_9BwdParamsE,"",@"SHT_CUDA_INFO"
	.sectionflags	@""
	.align	4


	//----- nvinfo : EIATTR_CUDA_API_VERSION
	.align		4
        /*0000*/ 	.byte	0x04, 0x37
        /*0002*/ 	.short	(.L_4605 - .L_4604)
.L_4604:
        /*0004*/ 	.word	0x00000082


	//----- nvinfo : EIATTR_SW2861232_WAR
	.align		4
.L_4605:
        /*0008*/ 	.byte	0x01, 0x35
	.zero		2


	//----- nvinfo : EIATTR_PARAM_CBANK
	.align		4
        /*000c*/ 	.byte	0x04, 0x0a
        /*000e*/ 	.short	(.L_4607 - .L_4606)
	.align		4
.L_4606:
        /*0010*/ 	.word	index@(.nv.constant0._ZN10layer_norm13ln_bwd_kernelINS_13Kernel_traitsI6__halfffffjLj8192ELj1ELj1ELj8ELj16ENS_18Kernel_traits_baseILj8192ES2_ffffjLj256EEEEELb1ELb1ELb1ELb1EEEvNS_9BwdParamsE)
        /*0014*/ 	.short	0x0160
        /*0016*/ 	.short	0x0128


	//----- nvinfo : EIATTR_CBANK_PARAM_SIZE
	.align		4
.L_4607:
        /*0018*/ 	.byte	0x03, 0x19
        /*001a*/ 	.short	0x0128


	//----- nvinfo : EIATTR_KPARAM_INFO
	.align		4
        /*001c*/ 	.byte	0x04, 0x17
        /*001e*/ 	.short	(.L_4609 - .L_4608)
.L_4608:
        /*0020*/ 	.word	0x00000000
        /*0024*/ 	.short	0x0000
        /*0026*/ 	.short	0x0000
        /*0028*/ 	.byte	0x00, 0xf0, 0xa1, 0x04


	//----- nvinfo : EIATTR_MAXREG_COUNT
	.align		4
.L_4609:
        /*002c*/ 	.byte	0x03, 0x1b
        /*002e*/ 	.short	0x00ff


	//----- nvinfo : EIATTR_NUM_BARRIERS
	.align		4
        /*0030*/ 	.byte	0x02, 0x4c
        /*0032*/ 	.byte	0x01
	.zero		1


	//----- nvinfo : EIATTR_ANNOTATIONS
	.align		4
        /*0034*/ 	.byte	0x04, 0x55
        /*0036*/ 	.short	(.L_4611 - .L_4610)


	//   ....[0]....
.L_4610:
        /* <DEDUP_REMOVED lines=44> */


	//----- nvinfo : EIATTR_MERCURY_ISA_VERSION
	.align		4
.L_4611:
        /*02e8*/ 	.byte	0x03, 0x5f
        /*02ea*/ 	.short	0x0000


	//----- nvinfo : EIATTR_COOP_GROUP_MASK_REGIDS
	.align		4
        /*02ec*/ 	.byte	0x04, 0x29
        /*02ee*/ 	.short	(.L_4613 - .L_4612)


	//   ....[0]....
.L_4612:
        /*02f0*/ 	.word	0xffffffff


	//   ....[1]....
        /*02f4*/ 	.word	0xffffffff


	//   ....[2]....
        /*02f8*/ 	.word	0xffffffff


	//   ....[3]....
        /*02fc*/ 	.word	0xffffffff


	//   ....[4]....
        /*0300*/ 	.word	0xffffffff


	//   ....[5]....
        /*0304*/ 	.word	0xffffffff


	//   ....[6]....
        /*0308*/ 	.word	0xffffffff


	//   ....[7]....
        /*030c*/ 	.word	0xffffffff


	//   ....[8]....
        /*0310*/ 	.word	0xffffffff


	//   ....[9]....
        /*0314*/ 	.word	0xffffffff


	//   ....[10]....
        /*0318*/ 	.word	0xffffffff


	//   ....[11]....
        /*031c*/ 	.word	0xffffffff


	//   ....[12]....
        /*0320*/ 	.word	0xffffffff


	//   ....[13]....
        /*0324*/ 	.word	0xffffffff


	//   ....[14]....
        /*0328*/ 	.word	0xffffffff


	//   ....[15]....
        /*032c*/ 	.word	0xffffffff


	//   ....[16]....
        /*0330*/ 	.word	0xffffffff


	//   ....[17]....
        /*0334*/ 	.word	0xffffffff


	//   ....[18]....
        /*0338*/ 	.word	0xffffffff


	//   ....[19]....
        /*033c*/ 	.word	0xffffffff


	//----- nvinfo : EIATTR_COOP_GROUP_INSTR_OFFSETS
	.align		4
.L_4613:
        /*0340*/ 	.byte	0x04, 0x28
        /*0342*/ 	.short	(.L_4615 - .L_4614)


	//   ....[0]....
.L_4614:
        /*0344*/ 	.word	0x00002bf0


	//   ....[1]....
        /*0348*/ 	.word	0x00002c10


	//   ....[2]....
        /*034c*/ 	.word	0x00002c40


	//   ....[3]....
        /*0350*/ 	.word	0x00002c60


	//   ....[4]....
        /*0354*/ 	.word	0x00002c80


	//   ....[5]....
        /*0358*/ 	.word	0x00002ca0


	//   ....[6]....
        /*035c*/ 	.word	0x00002cc0


	//   ....[7]....
        /*0360*/ 	.word	0x00002ce0


	//   ....[8]....
        /*0364*/ 	.word	0x00002cf0


	//   ....[9]....
        /*0368*/ 	.word	0x00002d10


	//   ....[10]....
        /*036c*/ 	.word	0x00006a40


	//   ....[11]....
        /*0370*/ 	.word	0x00006ac0


	//   ....[12]....
        /*0374*/ 	.word	0x00006b40


	//   ....[13]....
        /*0378*/ 	.word	0x00006bb0


	//   ....[14]....
        /*037c*/ 	.word	0x00006c30


	//   ....[15]....
        /*0380*/ 	.word	0x00006ca0


	//   ....[16]....
        /*0384*/ 	.word	0x00006d20


	//   ....[17]....
        /*0388*/ 	.word	0x00006d90


	//   ....[18]....
        /*038c*/ 	.word	0x00006e10


	//   ....[19]....
        /*0390*/ 	.word	0x00006e80


	//----- nvinfo : EIATTR_EXIT_INSTR_OFFSETS
	.align		4
.L_4615:
        /*0394*/ 	.byte	0x04, 0x1c
        /*0396*/ 	.short	(.L_4617 - .L_4616)


	//   ....[0]....
.L_4616:
        /*0398*/ 	.word	0x000069e0


	//----- nvinfo : EIATTR_MAX_THREADS
	.align		4
.L_4617:
        /*039c*/ 	.byte	0x04, 0x05
        /*039e*/ 	.short	(.L_4619 - .L_4618)
.L_4618:
        /*03a0*/ 	.word	0x00000100
        /*03a4*/ 	.word	0x00000001
        /*03a8*/ 	.word	0x00000001


	//----- nvinfo : EIATTR_CRS_STACK_SIZE
	.align		4
.L_4619:
        /*03ac*/ 	.byte	0x04, 0x1e
        /*03ae*/ 	.short	(.L_4621 - .L_4620)
.L_4620:
        /*03b0*/ 	.word	0x00000000
.L_4621:


//--------------------- .nv.info._ZN10layer_norm13ln_bwd_kernelINS_13Kernel_traitsIfffffjLj8192ELj1ELj1ELj8ELj16ENS_18Kernel_traits_baseILj8192EfffffjLj256EEEEELb0ELb0ELb0ELb0EEEvNS_9BwdParamsE --------------------------
	.section	.nv.info._ZN10layer_norm13ln_bwd_kernelINS_13Kernel_traitsIfffffjLj8192ELj1ELj1ELj8ELj16ENS_18Kernel_traits_baseILj8192EfffffjLj256EEEEELb0ELb0ELb0ELb0EEEvNS_9BwdParamsE,"",@"SHT_CUDA_INFO"
	.sectionflags	@""
	.align	4


	//----- nvinfo : EIATTR_CUDA_API_VERSION
	.align		4
        /*0000*/ 	.byte	0x04, 0x37
        /*0002*/ 	.short	(.L_4623 - .L_4622)
.L_4622:
        /*0004*/ 	.word	0x00000082


	//----- nvinfo : EIATTR_SW2861232_WAR
	.align		4
.L_4623:
        /*0008*/ 	.byte	0x01, 0x35
	.zero		2


	//----- nvinfo : EIATTR_PARAM_CBANK
	.align		4
        /*000c*/ 	.byte	0x04, 0x0a
        /*000e*/ 	.short	(.L_4625 - .L_4624)
	.align		4
.L_4624:
        /*0010*/ 	.word	index@(.nv.constant0._ZN10layer_norm13ln_bwd_kernelINS_13Kernel_traitsIfffffjLj8192ELj1ELj1ELj8ELj16ENS_18Kernel_traits_baseILj8192EfffffjLj256EEEEELb0ELb0ELb0ELb0EEEvNS_9BwdParamsE)
        /*0014*/ 	.short	0x0160
        /*0016*/ 	.short	0x0128


	//----- nvinfo : EIATTR_CBANK_PARAM_SIZE
	.align		4
.L_4625:
        /*0018*/ 	.byte	0x03, 0x19
        /*001a*/ 	.short	0x0128


	//----- nvinfo : EIATTR_KPARAM_INFO
	.align		4
        /*001c*/ 	.byte	0x04, 0x17
        /*001e*/ 	.short	(.L_4627 - .L_4626)
.L_4626:
        /*0020*/ 	.word	0x00000000
        /*0024*/ 	.short	0x0000
        /*0026*/ 	.short	0x0000
        /*0028*/ 	.byte	0x00, 0xf0, 0xa1, 0x04


	//----- nvinfo : EIATTR_MAXREG_COUNT
	.align		4
.L_4627:
        /*002c*/ 	.byte	0x03, 0x1b
        /*002e*/ 	.short	0x00ff


	//----- nvinfo : EIATTR_NUM_BARRIERS
	.align		4
        /*0030*/ 	.byte	0x02, 0x4c
        /*0032*/ 	.byte	0x01
	.zero		1


	//----- nvinfo : EIATTR_MERCURY_ISA_VERSION
	.align		4
        /*0034*/ 	.byte	0x03, 0x5f
        /*0036*/ 	.short	0x0000


	//----- nvinfo : EIATTR_COOP_GROUP_MASK_REGIDS
	.align		4
        /*0038*/ 	.byte	0x04, 0x29
        /*003a*/ 	.short	(.L_4629 - .L_4628)


	//   ....[0]....
.L_4628:
        /*003c*/ 	.word	0xffffffff


	//   ....[1]....
        /*0040*/ 	.word	0xffffffff


	//   ....[2]....
        /*0044*/ 	.word	0xffffffff


	//   ....[3]....
        /*0048*/ 	.word	0xffffffff


	//   ....[4]....
        /*004c*/ 	.word	0xffffffff


	//   ....[5]....
        /*0050*/ 	.word	0xffffffff


	//   ....[6]....
        /*0054*/ 	.word	0xffffffff


	//   ....[7]....
        /*0058*/ 	.word	0xffffffff


	//   ....[8]....
        /*005c*/ 	.word	0xffffffff


	//   ....[9]....
        /*0060*/ 	.word	0xffffffff


	//   ....[10]....
        /*0064*/ 	.word	0xffffffff


	//   ....[11]....
        /*0068*/ 	.word	0xffffffff


	//   ....[12]....
        /*006c*/ 	.word	0xffffffff


	//   ....[13]....
        /*0070*/ 	.word	0xffffffff


	//   ....[14]....
        /*0074*/ 	.word	0xffffffff


	//   ....[15]....
        /*0078*/ 	.word	0xffffffff


	//   ....[16]....
        /*007c*/ 	.word	0xffffffff


	//   ....[17]....
        /*0080*/ 	.word	0xffffffff


	//   ....[18]....
        /*0084*/ 	.word	0xffffffff


	//   ....[19]....
        /*0088*/ 	.word	0xffffffff


	//----- nvinfo : EIATTR_COOP_GROUP_INSTR_OFFSETS
	.align		4
.L_4629:
        /*008c*/ 	.byte	0x04, 0x28
        /*008e*/ 	.short	(.L_4631 - .L_4630)


	//   ....[0]....
.L_4630:
        /*0090*/ 	.word	0x00001e00


	//   ....[1]....
        /*0094*/ 	.word	0x00001e20


	//   ....[2]....
        /*0098*/ 	.word	0x00001e40


	//   ....[3]....
        /*009c*/ 	.word	0x00001e60


	//   ....[4]....
        /*00a0*/ 	.word	0x00001e80


	//   ....[5]....
        /*00a4*/ 	.word	0x00001ea0


	//   ....[6]....
        /*00a8*/ 	.word	0x00001ec0


	//   ....[7]....
        /*00ac*/ 	.word	0x00001ee0


	//   ....[8]....
        /*00b0*/ 	.word	0x00001f00


	//   ....[9]....
        /*00b4*/ 	.word	0x00001f20


	//   ....[10]....
        /*00b8*/ 	.word	0x000038f0


	//   ....[11]....
        /*00bc*/ 	.word	0x00003970


	//   ....[12]....
        /*00c0*/ 	.word	0x000039f0


	//   ....[13]....
        /*00c4*/ 	.word	0x00003a60


	//   ....[14]....
        /*00c8*/ 	.word	0x00003ae0


	//   ....[15]....
        /*00cc*/ 	.word	0x00003b50


	//   ....[16]....
        /*00d0*/ 	.word	0x00003bd0


	//   ....[17]....
        /*00d4*/ 	.word	0x00003c40


	//   ....[18]....
        /*00d8*/ 	.word	0x00003cc0


	//   ....[19]....
        /*00dc*/ 	.word	0x00003d30


	//----- nvinfo : EIATTR_EXIT_INSTR_OFFSETS
	.align		4
.L_4631:
        /*00e0*/ 	.byte	0x04, 0x1c
        /*00e2*/ 	.short	(.L_4633 - .L_4632)


	//   ....[0]....
.L_4632:
        /*00e4*/ 	.word	0x00003830


	//   ....[1]....
        /*00e8*/ 	.word	0x00003890


	//----- nvinfo : EIATTR_MAX_THREADS
	.align		4
.L_4633:
        /*00ec*/ 	.byte	0x04, 0x05
        /*00ee*/ 	.short	(.L_4635 - .L_4634)
.L_4634:
        /*00f0*/ 	.word	0x00000100
        /*00f4*/ 	.word	0x00000001
        /*00f8*/ 	.word	0x00000001


	//----- nvinfo : EIATTR_CRS_STACK_SIZE
	.align		4
.L_4635:
        /*00fc*/ 	.byte	0x04, 0x1e
        /*00fe*/ 	.short	(.L_4637 - .L_4636)
.L_4636:
        /*0100*/ 	.word	0x00000000
.L_4637:


//--------------------- .nv.info._ZN10layer_norm13ln_bwd_kernelINS_13Kernel_traitsIfffffjLj8192ELj1ELj1ELj8ELj16ENS_18Kernel_traits_baseILj8192EfffffjLj256EEEEELb0ELb0ELb0ELb1EEEvNS_9BwdParamsE --------------------------
	.section	.nv.info._ZN10layer_norm13ln_bwd_kernelINS_13Kernel_traitsIfffffjLj8192ELj1ELj1ELj8ELj16ENS_18Kernel_traits_baseILj8192EfffffjLj256EEEEELb0ELb0ELb0ELb1EEEvNS_9BwdParamsE,"",@"SHT_CUDA_INFO"
	.sectionflags	@""
	.align	4


	//----- nvinfo : EIATTR_CUDA_API_VERSION
	.align		4
        /*0000*/ 	.byte	0x04, 0x37
        /*0002*/ 	.short	(.L_4639 - .L_4638)
.L_4638:
        /*0004*/ 	.word	0x00000082


	//----- nvinfo : EIATTR_SW2861232_WAR
	.align		4
.L_4639:
        /*0008*/ 	.byte	0x01, 0x35
	.zero		2


	//----- nvinfo : EIATTR_PARAM_CBANK
	.align		4
        /*000c*/ 	.byte	0x04, 0x0a
        /*000e*/ 	.short	(.L_4641 - .L_4640)
	.align		4
.L_4640:
        /*0010*/ 	.word	index@(.nv.constant0._ZN10layer_norm13ln_bwd_kernelINS_13Kernel_traitsIfffffjLj8192ELj1ELj1ELj8ELj16ENS_18Kernel_traits_baseILj8192EfffffjLj256EEEEELb0ELb0ELb0ELb1EEEvNS_9BwdParamsE)
        /*0014*/ 	.short	0x0160
        /*0016*/ 	.short	0x0128


	//----- nvinfo : EIATTR_CBANK_PARAM_SIZE
	.align		4
.L_4641:
        /*0018*/ 	.byte	0x03, 0x19
        /*001a*/ 	.short	0x0128


	//----- nvinfo : EIATTR_KPARAM_INFO
	.align		4
        /*001c*/ 	.byte	0x04, 0x17
        /*001e*/ 	.short	(.L_4643 - .L_4642)
.L_4642:
        /*0020*/ 	.word	0x00000000
        /*0024*/ 	.short	0x0000
        /*0026*/ 	.short	0x0000
        /*0028*/ 	.byte	0x00, 0xf0, 0xa1, 0x04


	//----- nvinfo : EIATTR_MAXREG_COUNT
	.align		4
.L_4643:
        /*002c*/ 	.byte	0x03, 0x1b
        /*002e*/ 	.short	0x00ff


	//----- nvinfo : EIATTR_NUM_BARRIERS
	.align		4
        /*0030*/ 	.byte	0x02, 0x4c
        /*0032*/ 	.byte	0x01
	.zero		1


	//----- nvinfo : EIATTR_MERCURY_ISA_VERSION
	.align		4
        /*0034*/ 	.byte	0x03, 0x5f
        /*0036*/ 	.short	0x0000


	//----- nvinfo : EIATTR_COOP_GROUP_MASK_REGIDS
	.align		4
        /*0038*/ 	.byte	0x04, 0x29
        /*003a*/ 	.short	(.L_4645 - .L_4644)


	//   ....[0]....
.L_4644:
        /*003c*/ 	.word	0xffffffff


	//   ....[1]....
        /*0040*/ 	.word	0xffffffff


	//   ....[2]....
        /*0044*/ 	.word	0xffffffff


	//   ....[3]....
        /*0048*/ 	.word	0xffffffff


	//   ....[4]....
        /*004c*/ 	.word	0xffffffff


	//   ....[5]....
        /*0050*/ 	.word	0xffffffff


	//   ....[6]....
        /*0054*/ 	.word	0xffffffff


	//   ....[7]....
        /*0058*/ 	.word	0xffffffff


	//   ....[8]....
        /*005c*/ 	.word	0xffffffff


	//   ....[9]....
        /*0060*/ 	.word	0xffffffff


	//   ....[10]....
        /*0064*/ 	.word	0xffffffff


	//   ....[11]....
        /*0068*/ 	.word	0xffffffff


	//   ....[12]....
        /*006c*/ 	.word	0xffffffff


	//   ....[13]....
        /*0070*/ 	.word	0xffffffff


	//   ....[14]....
        /*0074*/ 	.word	0xffffffff


	//   ....[15]....
        /*0078*/ 	.word	0xffffffff


	//   ....[16]....
        /*007c*/ 	.word	0xffffffff


	//   ....[17]....
        /*0080*/ 	.word	0xffffffff


	//   ....[18]....
        /*0084*/ 	.word	0xffffffff


	//   ....[19]....
        /*0088*/ 	.word	0xffffffff


	//----- nvinfo : EIATTR_COOP_GROUP_INSTR_OFFSETS
	.align		4
.L_4645:
        /*008c*/ 	.byte	0x04, 0x28
        /*008e*/ 	.short	(.L_4647 - .L_4646)


	//   ....[0]....
.L_4646:
        /*0090*/ 	.word	0x00001a60


	//   ....[1]....
        /*0094*/ 	.word	0x00001a80


	//   ....[2]....
        /*0098*/ 	.word	0x00001aa0


	//   ....[3]....
        /*009c*/ 	.word	0x00001ac0


	//   ....[4]....
        /*00a0*/ 	.word	0x00001ae0


	//   ....[5]....
        /*00a4*/ 	.word	0x00001b00


	//   ....[6]....
        /*00a8*/ 	.word	0x00001b20


	//   ....[7]....
        /*00ac*/ 	.word	0x00001b40


	//   ....[8]....
        /*00b0*/ 	.word	0x00001b60


	//   ....[9]....
        /*00b4*/ 	.word	0x00001b80


	//   ....[10]....
        /*00b8*/ 	.word	0x000033d0


	//   ....[11]....
        /*00bc*/ 	.word	0x00003450


	//   ....[12]....
        /*00c0*/ 	.word	0x000034d0


	//   ....[13]....
        /*00c4*/ 	.word	0x00003540


	//   ....[14]....
        /*00c8*/ 	.word	0x000035c0


	//   ....[15]....
        /*00cc*/ 	.word	0x00003630


	//   ....[16]....
        /*00d0*/ 	.word	0x000036b0


	//   ....[17]....
        /*00d4*/ 	.word	0x00003720


	//   ....[18]....
        /*00d8*/ 	.word	0x000037a0


	//   ....[19]....
        /*00dc*/ 	.word	0x00003810


	//----- nvinfo : EIATTR_EXIT_INSTR_OFFSETS
	.align		4
.L_4647:
        /*00e0*/ 	.byte	0x04, 0x1c
        /*00e2*/ 	.short	(.L_4649 - .L_4648)


	//   ....[0]....
.L_4648:
        /*00e4*/ 	.word	0x00003370


	//----- nvinfo : EIATTR_MAX_THREADS
	.align		4
.L_4649:
        /*00e8*/ 	.byte	0x04, 0x05
        /*00ea*/ 	.short	(.L_4651 - .L_4650)
.L_4650:
        /*00ec*/ 	.word	0x00000100
        /*00f0*/ 	.word	0x00000001
        /*00f4*/ 	.word	0x00000001


	//----- nvinfo : EIATTR_CRS_STACK_SIZE
	.align		4
.L_4651:
        /*00f8*/ 	.byte	0x04, 0x1e
        /*00fa*/ 	.short	(.L_4653 - .L_4652)
.L_4652:
        /*00fc*/ 	.word	0x00000000
.L_4653:


//--------------------- .nv.info._ZN10layer_norm13ln_bwd_kernelINS_13Kernel_traitsIfffffjLj8192ELj1ELj1ELj8ELj16ENS_18Kernel_traits_baseILj8192EfffffjLj256EEEEELb0ELb0ELb1ELb0EEEvNS_9BwdParamsE --------------------------
	.section	.nv.info._ZN10layer_norm13ln_bwd_kernelINS_13Kernel_traitsIfffffjLj8192ELj1ELj1ELj8ELj16ENS_18Kernel_traits_baseILj8192EfffffjLj256EEEEELb0ELb0ELb1ELb0EEEvNS_9BwdParamsE,"",@"SHT_CUDA_INFO"
	.sectionflags	@""
	.align	4


	//----- nvinfo : EIATTR_CUDA_API_VERSION
	.align		4
        /*0000*/ 	.byte	0x04, 0x37
        /*0002*/ 	.short	(.L_4655 - .L_4654)
.L_4654:
        /*0004*/ 	.word	0x00000082


	//----- nvinfo : EIATTR_SW2861232_WAR
	.align		4
.L_4655:
        /*0008*/ 	.byte	0x01, 0x35
	.zero		2


	//----- nvinfo : EIATTR_PARAM_CBANK
	.align		4
        /*000c*/ 	.byte	0x04, 0x0a
        /*000e*/ 	.short	(.L_4657 - .L_4656)
	.align		4
.L_4656:
        /*0010*/ 	.word	index@(.nv.constant0._ZN10layer_norm13ln_bwd_kernelINS_13Kernel_traitsIfffffjLj8192ELj1ELj1ELj8ELj16ENS_18Kernel_traits_baseILj8192EfffffjLj256EEEEELb0ELb0ELb1ELb0EEEvNS_9BwdParamsE)
        /*0014*/ 	.short	0x0160
        /*0016*/ 	.short	0x0128


	//----- nvinfo : EIATTR_CBANK_PARAM_SIZE
	.align		4
.L_4657:
        /*0018*/ 	.byte	0x03, 0x19
        /*001a*/ 	.short	0x0128


	//----- nvinfo : EIATTR_KPARAM_INFO
	.align		4
        /*001c*/ 	.byte	0x04, 0x17
        /*001e*/ 	.short	(.L_4659 - .L_4658)
.L_4658:
        /*0020*/ 	.word	0x00000000
        /*0024*/ 	.short	0x0000
        /*0026*/ 	.short	0x0000
        /*0028*/ 	.byte	0x00, 0xf0, 0xa1, 0x04


	//----- nvinfo : EIATTR_MAXREG_COUNT
	.align		4
.L_4659:
        /*002c*/ 	.byte	0x03, 0x1b
        /*002e*/ 	.short	0x00ff


	//----- nvinfo : EIATTR_NUM_BARRIERS
	.align		4
        /*0030*/ 	.byte	0x02, 0x4c
        /*0032*/ 	.byte	0x01
	.zero		1


	//----- nvinfo : EIATTR_MERCURY_ISA_VERSION
	.align		4
        /*0034*/ 	.byte	0x03, 0x5f
        /*0036*/ 	.short	0x0000


	//----- nvinfo : EIATTR_COOP_GROUP_MASK_REGIDS
	.align		4
        /*0038*/ 	.byte	0x04, 0x29
        /*003a*/ 	.short	(.L_4661 - .L_4660)


	//   ....[0]....
.L_4660:
        /*003c*/ 	.word	0xffffffff


	//   ....[1]....
        /*0040*/ 	.word	0xffffffff


	//   ....[2]....
        /*0044*/ 	.word	0xffffffff


	//   ....[3]....
        /*0048*/ 	.word	0xffffffff


	//   ....[4]....
        /*004c*/ 	.word	0xffffffff


	//   ....[5]....
        /*0050*/ 	.word	0xffffffff


	//   ....[6]....
        /*0054*/ 	.word	0xffffffff


	//   ....[7]....
        /*0058*/ 	.word	0xffffffff


	//   ....[8]....
        /*005c*/ 	.word	0xffffffff


	//   ....[9]....
        /*0060*/ 	.word	0xffffffff


	//   ....[10]....
        /*0064*/ 	.word	0xffffffff


	//   ....[11]....
        /*0068*/ 	.word	0xffffffff


	//   ....[12]....
        /*006c*/ 	.word	0xffffffff


	//   ....[13]....
        /*0070*/ 	.word	0xffffffff


	//   ....[14]....
        /*0074*/ 	.word	0xffffffff


	//   ....[15]....
        /*0078*/ 	.word	0xffffffff


	//   ....[16]....
        /*007c*/ 	.word	0xffffffff


	//   ....[17]....
        /*0080*/ 	.word	0xffffffff


	//   ....[18]....
        /*0084*/ 	.word	0xffffffff


	//   ....[19]....
        /*0088*/ 	.word	0xffffffff


	//----- nvinfo : EIATTR_COOP_GROUP_INSTR_OFFSETS
	.align		4
.L_4661:
        /*008c*/ 	.byte	0x04, 0x28
        /*008e*/ 	.short	(.L_4663 - .L_4662)


	//   ....[0]....
.L_4662:
        /*0090*/ 	.word	0x000022a0


	//   ....[1]....
        /*0094*/ 	.word	0x000022c0


	//   ....[2]....
        /*0098*/ 	.word	0x000022e0


	//   ....[3]....
        /*009c*/ 	.word	0x00002300


	//   ....[4]....
        /*00a0*/ 	.word	0x00002320


	//   ....[5]....
        /*00a4*/ 	.word	0x00002340


	//   ....[6]....
        /*00a8*/ 	.word	0x00002360


	//   ....[7]....
        /*00ac*/ 	.word	0x00002380


	//   ....[8]....
        /*00b0*/ 	.word	0x000023a0


	//   ....[9]....
        /*00b4*/ 	.word	0x000023c0


	//   ....[10]....
        /*00b8*/ 	.word	0x00005220


	//   ....[11]....
        /*00bc*/ 	.word	0x000052a0


	//   ....[12]....
        /*00c0*/ 	.word	0x00005320


	//   ....[13]....
        /*00c4*/ 	.word	0x00005390


	//   ....[14]....
        /*00c8*/ 	.word	0x00005410


	//   ....[15]....
        /*00cc*/ 	.word	0x00005480


	//   ....[16]....
        /*00d0*/ 	.word	0x00005500


	//   ....[17]....
        /*00d4*/ 	.word	0x00005570


	//   ....[18]....
        /*00d8*/ 	.word	0x000055f0


	//   ....[19]....
        /*00dc*/ 	.word	0x00005660


	//----- nvinfo : EIATTR_EXIT_INSTR_OFFSETS
	.align		4
.L_4663:
        /*00e0*/ 	.byte	0x04, 0x1c
        /*00e2*/ 	.short	(.L_4665 - .L_4664)


	//   ....[0]....
.L_4664:
        /*00e4*/ 	.word	0x00005160


	//   ....[1]....
        /*00e8*/ 	.word	0x000051c0


	//----- nvinfo : EIATTR_MAX_THREADS
	.align		4
.L_4665:
        /*00ec*/ 	.byte	0x04, 0x05
        /*00ee*/ 	.short	(.L_4667 - .L_4666)
.L_4666:
        /*00f0*/ 	.word	0x00000100
        /*00f4*/ 	.word	0x00000001
        /*00f8*/ 	.word	0x00000001


	//----- nvinfo : EIATTR_CRS_STACK_SIZE
	.align		4
.L_4667:
        /*00fc*/ 	.byte	0x04, 0x1e
        /*00fe*/ 	.short	(.L_4669 - .L_4668)
.L_4668:
        /*0100*/ 	.word	0x00000000
.L_4669:


//--------------------- .nv.info._ZN10layer_norm13ln_bwd_kernelINS_13Kernel_traitsIfffffjLj8192ELj1ELj1ELj8ELj16ENS_18Kernel_traits_baseILj8192EfffffjLj256EEEEELb0ELb0ELb1ELb1EEEvNS_9BwdParamsE --------------------------
	.section	.nv.info._ZN10layer_norm13ln_bwd_kernelINS_13Kernel_traitsIfffffjLj8192ELj1ELj1ELj8ELj16ENS_18Kernel_traits_baseILj8192EfffffjLj256EEEEELb0ELb0ELb1ELb1EEEvNS_9BwdParamsE,"",@"SHT_CUDA_INFO"
	.sectionflags	@""
	.align	4


	//----- nvinfo : EIATTR_CUDA_API_VERSION
	.align		4
        /*0000*/ 	.byte	0x04, 0x37
        /*0002*/ 	.short	(.L_4671 - .L_4670)
.L_4670:
        /*0004*/ 	.word	0x00000082


	//----- nvinfo : EIATTR_SW2861232_WAR
	.align		4
.L_4671:
        /*0008*/ 	.byte	0x01, 0x35
	.zero		2


	//----- nvinfo : EIATTR_PARAM_CBANK
	.align		4
        /*000c*/ 	.byte	0x04, 0x0a
        /*000e*/ 	.short	(.L_4673 - .L_4672)
	.align		4
.L_4672:
        /*0010*/ 	.word	index@(.nv.constant0._ZN10layer_norm13ln_bwd_kernelINS_13Kernel_traitsIfffffjLj8192ELj1ELj1ELj8ELj16ENS_18Kernel_traits_baseILj8192EfffffjLj256EEEEELb0ELb0ELb1ELb1EEEvNS_9BwdParamsE)
        /*0014*/ 	.short	0x0160
        /*0016*/ 	.short	0x0128


	//----- nvinfo : EIATTR_CBANK_PARAM_SIZE
	.align		4
.L_4673:
        /*0018*/ 	.byte	0x03, 0x19
        /*001a*/ 	.short	0x0128


	//----- nvinfo : EIATTR_KPARAM_INFO
	.align		4
        /*001c*/ 	.byte	0x04, 0x17
        /*001e*/ 	.short	(.L_4675 - .L_4674)
.L_4674:
        /*0020*/ 	.word	0x00000000
        /*0024*/ 	.short	0x0000
        /*0026*/ 	.short	0x0000
        /*0028*/ 	.byte	0x00, 0xf0, 0xa1, 0x04


	//----- nvinfo : EIATTR_MAXREG_COUNT
	.align		4
.L_4675:
        /*002c*/ 	.byte	0x03, 0x1b
        /*002e*/ 	.short	0x00ff


	//----- nvinfo : EIATTR_NUM_BARRIERS
	.align		4
        /*0030*/ 	.byte	0x02, 0x4c
        /*0032*/ 	.byte	0x01
	.zero		1


	//----- nvinfo : EIATTR_MERCURY_ISA_VERSION
	.align		4
        /*0034*/ 	.byte	0x03, 0x5f
        /*0036*/ 	.short	0x0000


	//----- nvinfo : EIATTR_COOP_GROUP_MASK_REGIDS
	.align		4
        /*0038*/ 	.byte	0x04, 0x29
        /*003a*/ 	.short	(.L_4677 - .L_4676)


	//   ....[0]....
.L_4676:
        /*003c*/ 	.word	0xffffffff


	//   ....[1]....
        /*0040*/ 	.word	0xffffffff


	//   ....[2]....
        /*0044*/ 	.word	0xffffffff


	//   ....[3]....
        /*0048*/ 	.word	0xffffffff


	//   ....[4]....
        /*004c*/ 	.word	0xffffffff


	//   ....[5]....
        /*0050*/ 	.word	0xffffffff


	//   ....[6]....
        /*0054*/ 	.word	0xffffffff


	//   ....[7]....
        /*0058*/ 	.word	0xffffffff


	//   ....[8]....
        /*005c*/ 	.word	0xffffffff


	//   ....[9]....
        /*0060*/ 	.word	0xffffffff


	//   ....[10]....
        /*0064*/ 	.word	0xffffffff


	//   ....[11]....
        /*0068*/ 	.word	0xffffffff


	//   ....[12]....
        /*006c*/ 	.word	0xffffffff


	//   ....[13]....
        /*0070*/ 	.word	0xffffffff


	//   ....[14]....
        /*0074*/ 	.word	0xffffffff


	//   ....[15]....
        /*0078*/ 	.word	0xffffffff


	//   ....[16]....
        /*007c*/ 	.word	0xffffffff


	//   ....[17]....
        /*0080*/ 	.word	0xffffffff


	//   ....[18]....
        /*0084*/ 	.word	0xffffffff


	//   ....[19]....
        /*0088*/ 	.word	0xffffffff


	//----- nvinfo : EIATTR_COOP_GROUP_INSTR_OFFSETS
	.align		4
.L_4677:
        /*008c*/ 	.byte	0x04, 0x28
        /*008e*/ 	.short	(.L_4679 - .L_4678)


	//   ....[0]....
.L_4678:
        /*0090*/ 	.word	0x00001ad0


	//   ....[1]....
        /*0094*/ 	.word	0x00001af0


	//   ....[2]....
        /*0098*/ 	.word	0x00001b10


	//   ....[3]....
        /*009c*/ 	.word	0x00001b30


	//   ....[4]....
        /*00a0*/ 	.word	0x00001b50


	//   ....[5]....
        /*00a4*/ 	.word	0x00001b70


	//   ....[6]....
        /*00a8*/ 	.word	0x00001b90


	//   ....[7]....
        /*00ac*/ 	.word	0x00001bb0


	//   ....[8]....
        /*00b0*/ 	.word	0x00001bd0


	//   ....[9]....
        /*00b4*/ 	.word	0x00001bf0


	//   ....[10]....
        /*00b8*/ 	.word	0x00004480


	//   ....[11]....
        /*00bc*/ 	.word	0x00004500


	//   ....[12]....
        /*00c0*/ 	.word	0x00004580


	//   ....[13]....
        /*00c4*/ 	.word	0x000045f0


	//   ....[14]....
        /*00c8*/ 	.word	0x00004670


	//   ....[15]....
        /*00cc*/ 	.word	0x000046e0


	//   ....[16]....
        /*00d0*/ 	.word	0x00004760


	//   ....[17]....
        /*00d4*/ 	.word	0x000047d0


	//   ....[18]....
        /*00d8*/ 	.word	0x00004850


	//   ....[19]....
        /*00dc*/ 	.word	0x000048c0


	//----- nvinfo : EIATTR_EXIT_INSTR_OFFSETS
	.align		4
.L_4679:
        /*00e0*/ 	.byte	0x04, 0x1c
        /*00e2*/ 	.short	(.L_4681 - .L_4680)


	//   ....[0]....
.L_4680:
        /*00e4*/ 	.word	0x00004420


	//----- nvinfo : EIATTR_MAX_THREADS
	.align		4
.L_4681:
        /*00e8*/ 	.byte	0x04, 0x05
        /*00ea*/ 	.short	(.L_4683 - .L_4682)
.L_4682:
        /*00ec*/ 	.word	0x00000100
        /*00f0*/ 	.word	0x00000001
        /*00f4*/ 	.word	0x00000001


	//----- nvinfo : EIATTR_CRS_STACK_SIZE
	.align		4
.L_4683:
        /*00f8*/ 	.byte	0x04, 0x1e
        /*00fa*/ 	.short	(.L_4685 - .L_4684)
.L_4684:
        /*00fc*/ 	.word	0x00000000
.L_4685:


//--------------------- .nv.info._ZN10layer_norm13ln_bwd_kernelINS_13Kernel_traitsIfffffjLj8192ELj1ELj1ELj8ELj16ENS_18Kernel_traits_baseILj8192EfffffjLj256EEEEELb0ELb1ELb0ELb0EEEvNS_9BwdParamsE --------------------------
	.section	.nv.info._ZN10layer_norm13ln_bwd_kernelINS_13Kernel_traitsIfffffjLj8192ELj1ELj1ELj8ELj16ENS_18Kernel_traits_baseILj8192EfffffjLj256EEEEELb0ELb1ELb0ELb0EEEvNS_9BwdParamsE,"",@"SHT_CUDA_INFO"
	.sectionflags	@""
	.align	4


	//----- nvinfo : EIATTR_CUDA_API_VERSION
	.align		4
        /*0000*/ 	.byte	0x04, 0x37
        /*0002*/ 	.short	(.L_4687 - .L_4686)
.L_4686:
        /*0004*/ 	.word	0x00000082


	//----- nvinfo : EIATTR_SW2861232_WAR
	.align		4
.L_4687:
        /*0008*/ 	.byte	0x01, 0x35
	.zero		2


	//----- nvinfo : EIATTR_PARAM_CBANK
	.align		4
        /*000c*/ 	.byte	0x04, 0x0a
        /*000e*/ 	.short	(.L_4689 - .L_4688)
	.align		4
.L_4688:
        /*0010*/ 	.word	index@(.nv.constant0._ZN10layer_norm13ln_bwd_kernelINS_13Kernel_traitsIfffffjLj8192ELj1ELj1ELj8ELj16ENS_18Kernel_traits_baseILj8192EfffffjLj256EEEEELb0ELb1ELb0ELb0EEEvNS_9BwdParamsE)
        /*0014*/ 	.short	0x0160
        /*0016*/ 	.short	0x0128


	//----- nvinfo : EIATTR_CBANK_PARAM_SIZE
	.align		4
.L_4689:
        /*0018*/ 	.byte	0x03, 0x19
        /*001a*/ 	.short	0x0128


	//----- nvinfo : EIATTR_KPARAM_INFO
	.align		4
        /*001c*/ 	.byte	0x04, 0x17
        /*001e*/ 	.short	(.L_4691 - .L_4690)
.L_4690:
        /*0020*/ 	.word	0x00000000
        /*0024*/ 	.short	0x0000
        /*0026*/ 	.short	0x0000
        /*0028*/ 	.byte	0x00, 0xf0, 0xa1, 0x04


	//----- nvinfo : EIATTR_MAXREG_COUNT
	.align		4
.L_4691:
        /*002c*/ 	.byte	0x03, 0x1b
        /*002e*/ 	.short	0x00ff


	//----- nvinfo : EIATTR_NUM_BARRIERS
	.align		4
        /*0030*/ 	.byte	0x02, 0x4c
        /*0032*/ 	.byte	0x01
	.zero		1


	//----- nvinfo : EIATTR_ANNOTATIONS
	.align		4
        /*0034*/ 	.byte	0x04, 0x55
        /*0036*/ 	.short	(.L_4693 - .L_4692)


	//   ....[0]....
.L_4692:
        /* <DEDUP_REMOVED lines=28> */


	//----- nvinfo : EIATTR_MERCURY_ISA_VERSION
	.align		4
.L_4693:
        /*01e8*/ 	.byte	0x03, 0x5f
        /*01ea*/ 	.short	0x0000


	//----- nvinfo : EIATTR_COOP_GROUP_MASK_REGIDS
	.align		4
        /*01ec*/ 	.byte	0x04, 0x29
        /*01ee*/ 	.short	(.L_4695 - .L_4694)


	//   ....[0]....
.L_4694:
        /*01f0*/ 	.word	0xffffffff


	//   ....[1]....
        /*01f4*/ 	.word	0xffffffff


	//   ....[2]....
        /*01f8*/ 	.word	0xffffffff


	//   ....[3]....
        /*01fc*/ 	.word	0xffffffff


	//   ....[4]....
        /*0200*/ 	.word	0xffffffff


	//   ....[5]....
        /*0204*/ 	.word	0xffffffff


	//   ....[6]....
        /*0208*/ 	.word	0xffffffff


	//   ....[7]....
        /*020c*/ 	.word	0xffffffff


	//   ....[8]....
        /*0210*/ 	.word	0xffffffff


	//   ....[9]....
        /*0214*/ 	.word	0xffffffff


	//   ....[10]....
        /*0218*/ 	.word	0xffffffff


	//   ....[11]....
        /*021c*/ 	.word	0xffffffff


	//   ....[12]....
        /*0220*/ 	.word	0xffffffff


	//   ....[13]....
        /*0224*/ 	.word	0xffffffff


	//   ....[14]....
        /*0228*/ 	.word	0xffffffff


	//   ....[15]....
        /*022c*/ 	.word	0xffffffff


	//   ....[16]....
        /*0230*/ 	.word	0xffffffff


	//   ....[17]....
        /*0234*/ 	.word	0xffffffff


	//   ....[18]....
        /*0238*/ 	.word	0xffffffff


	//   ....[19]....
        /*023c*/ 	.word	0xffffffff


	//----- nvinfo : EIATTR_COOP_GROUP_INSTR_OFFSETS
	.align		4
.L_4695:
        /*0240*/ 	.byte	0x04, 0x28
        /*0242*/ 	.short	(.L_4697 - .L_4696)


	//   ....[0]....
.L_4696:
        /*0244*/ 	.word	0x000022b0


	//   ....[1]....
        /*0248*/ 	.word	0x000022e0


	//   ....[2]....
        /*024c*/ 	.word	0x000022f0


	//   ....[3]....
        /*0250*/ 	.word	0x00002320


	//   ....[4]....
        /*0254*/ 	.word	0x00002340


	//   ....[5]....
        /*0258*/ 	.word	0x00002360


	//   ....[6]....
        /*025c*/ 	.word	0x00002380


	//   ....[7]....
        /*0260*/ 	.word	0x000023a0


	//   ....[8]....
        /*0264*/ 	.word	0x000023b0


	//   ....[9]....
        /*0268*/ 	.word	0x000023d0


	//   ....[10]....
        /*026c*/ 	.word	0x00004680


	//   ....[11]....
        /*0270*/ 	.word	0x00004700


	//   ....[12]....
        /*0274*/ 	.word	0x00004780


	//   ....[13]....
        /*0278*/ 	.word	0x000047f0


	//   ....[14]....
        /*027c*/ 	.word	0x00004870


	//   ....[15]....
        /*0280*/ 	.word	0x000048e0


	//   ....[16]....
        /*0284*/ 	.word	0x00004960


	//   ....[17]....
        /*0288*/ 	.word	0x000049d0


	//   ....[18]....
        /*028c*/ 	.word	0x00004a50


	//   ....[19]....
        /*0290*/ 	.word	0x00004ac0


	//----- nvinfo : EIATTR_EXIT_INSTR_OFFSETS
	.align		4
.L_4697:
        /*0294*/ 	.byte	0x04, 0x1c
        /*0296*/ 	.short	(.L_4699 - .L_4698)


	//   ....[0]....
.L_4698:
        /*0298*/ 	.word	0x000045a0


	//   ....[1]....
        /*029c*/ 	.word	0x00004620


	//----- nvinfo : EIATTR_MAX_THREADS
	.align		4
.L_4699:
        /*02a0*/ 	.byte	0x04, 0x05
        /*02a2*/ 	.short	(.L_4701 - .L_4700)
.L_4700:
        /*02a4*/ 	.word	0x00000100
        /*02a8*/ 	.word	0x00000001
        /*02ac*/ 	.word	0x00000001


	//----- nvinfo : EIATTR_CRS_STACK_SIZE
	.align		4
.L_4701:
        /*02b0*/ 	.byte	0x04, 0x1e
        /*02b2*/ 	.short	(.L_4703 - .L_4702)
.L_4702:
        /*02b4*/ 	.word	0x00000000
.L_4703:


//--------------------- .nv.info._ZN10layer_norm13ln_bwd_kernelINS_13Kernel_traitsIfffffjLj8192ELj1ELj1ELj8ELj16ENS_18Kernel_traits_baseILj8192EfffffjLj256EEEEELb0ELb1ELb0ELb1EEEvNS_9BwdParamsE --------------------------
	.section	.nv.info._ZN10layer_norm13ln_bwd_kernelINS_13Kernel_traitsIfffffjLj8192ELj1ELj1ELj8ELj16ENS_18Kernel_traits_baseILj8192EfffffjLj256EEEEELb0ELb1ELb0ELb1EEEvNS_9BwdParamsE,"",@"SHT_CUDA_INFO"
	.sectionflags	@""
	.align	4


	//----- nvinfo : EIATTR_CUDA_API_VERSION
	.align		4
        /*0000*/ 	.byte	0x04, 0x37
        /*0002*/ 	.short	(.L_4705 - .L_4704)
.L_4704:
        /*0004*/ 	.word	0x00000082


	//----- nvinfo : EIATTR_SW2861232_WAR
	.align		4
.L_4705:
        /*0008*/ 	.byte	0x01, 0x35
	.zero		2


	//----- nvinfo : EIATTR_PARAM_CBANK
	.align		4
        /*000c*/ 	.byte	0x04, 0x0a
        /*000e*/ 	.short	(.L_4707 - .L_4706)
	.align		4
.L_4706:
        /*0010*/ 	.word	index@(.nv.constant0._ZN10layer_norm13ln_bwd_kernelINS_13Kernel_traitsIfffffjLj8192ELj1ELj1ELj8ELj16ENS_18Kernel_traits_baseILj8192EfffffjLj256EEEEELb0ELb1ELb0ELb1EEEvNS_9BwdParamsE)
        /*0014*/ 	.short	0x0160
        /*0016*/ 	.short	0x0128


	//----- nvinfo : EIATTR_CBANK_PARAM_SIZE
	.align		4
.L_4707:
        /*0018*/ 	.byte	0x03, 0x19
        /*001a*/ 	.short	0x0128


	//----- nvinfo : EIATTR_KPARAM_INFO
	.align		4
        /*001c*/ 	.byte	0x04, 0x17
        /*001e*/ 	.short	(.L_4709 - .L_4708)
.L_4708:
        /*0020*/ 	.word	0x00000000
        /*0024*/ 	.short	0x0000
        /*0026*/ 	.short	0x0000
        /*0028*/ 	.byte	0x00, 0xf0, 0xa1, 0x04


	//----- nvinfo : EIATTR_MAXREG_COUNT
	.align		4
.L_4709:
        /*002c*/ 	.byte	0x03, 0x1b
        /*002e*/ 	.short	0x00ff


	//----- nvinfo : EIATTR_NUM_BARRIERS
	.align		4
        /*0030*/ 	.byte	0x02, 0x4c
        /*0032*/ 	.byte	0x01
	.zero		1


	//----- nvinfo : EIATTR_ANNOTATIONS
	.align		4
        /*0034*/ 	.byte	0x04, 0x55
        /*0036*/ 	.short	(.L_4711 - .L_4710)


	//   ....[0]....
.L_4710:
        /* <DEDUP_REMOVED lines=76> */


	//----- nvinfo : EIATTR_MERCURY_ISA_VERSION
	.align		4
.L_4711:
        /*04e8*/ 	.byte	0x03, 0x5f
        /*04ea*/ 	.short	0x0000


	//----- nvinfo : EIATTR_COOP_GROUP_MASK_REGIDS
	.align		4
        /*04ec*/ 	.byte	0x04, 0x29
        /*04ee*/ 	.short	(.L_4713 - .L_4712)


	//   ....[0]....
.L_4712:
        /*04f0*/ 	.word	0xffffffff


	//   ....[1]....
        /*04f4*/ 	.word	0xffffffff


	//   ....[2]....
        /*04f8*/ 	.word	0xffffffff


	//   ....[3]....
        /*04fc*/ 	.word	0xffffffff


	//   ....[4]....
        /*0500*/ 	.word	0xffffffff


	//   ....[5]....
        /*0504*/ 	.word	0xffffffff


	//   ....[6]....
        /*0508*/ 	.word	0xffffffff


	//   ....[7]....
        /*050c*/ 	.word	0xffffffff


	//   ....[8]....
        /*0510*/ 	.word	0xffffffff


	//   ....[9]....
        /*0514*/ 	.word	0xffffffff


	//   ....[10]....
        /*0518*/ 	.word	0xffffffff


	//   ....[11]....
        /*051c*/ 	.word	0xffffffff


	//   ....[12]....
        /*0520*/ 	.word	0xffffffff


	//   ....[13]....
        /*0524*/ 	.word	0xffffffff


	//   ....[14]....
        /*0528*/ 	.word	0xffffffff


	//   ....[15]....
        /*052c*/ 	.word	0xffffffff


	//   ....[16]....
        /*0530*/ 	.word	0xffffffff


	//   ....[17]....
        /*0534*/ 	.word	0xffffffff


	//   ....[18]....
        /*0538*/ 	.word	0xffffffff


	//   ....[19]....
        /*053c*/ 	.word	0xffffffff


	//----- nvinfo : EIATTR_COOP_GROUP_INSTR_OFFSETS
	.align		4
.L_4713:
        /*0540*/ 	.byte	0x04, 0x28
        /*0542*/ 	.short	(.L_4715 - .L_4714)


	//   ....[0]....
.L_4714:
        /*0544*/ 	.word	0x00002050


	//   ....[1]....
        /*0548*/ 	.word	0x00002070


	//   ....[2]....
        /*054c*/ 	.word	0x000020a0


	//   ....[3]....
        /*0550*/ 	.word	0x000020c0


	//   ....[4]....
        /*0554*/ 	.word	0x000020e0


	//   ....[5]....
        /*0558*/ 	.word	0x00002100


	//   ....[6]....
        /*055c*/ 	.word	0x00002120


	//   ....[7]....
        /*0560*/ 	.word	0x00002140


	//   ....[8]....
        /*0564*/ 	.word	0x00002150


	//   ....[9]....
        /*0568*/ 	.word	0x00002170


	//   ....[10]....
        /*056c*/ 	.word	0x00004520


	//   ....[11]....
        /*0570*/ 	.word	0x000045a0


	//   ....[12]....
        /*0574*/ 	.word	0x00004620


	//   ....[13]....
        /*0578*/ 	.word	0x00004690


	//   ....[14]....
        /*057c*/ 	.word	0x00004710


	//   ....[15]....
        /*0580*/ 	.word	0x00004780


	//   ....[16]....
        /*0584*/ 	.word	0x00004800


	//   ....[17]....
        /*0588*/ 	.word	0x00004870


	//   ....[18]....
        /*058c*/ 	.word	0x000048f0


	//   ....[19]....
        /*0590*/ 	.word	0x00004960


	//----- nvinfo : EIATTR_EXIT_INSTR_OFFSETS
	.align		4
.L_4715:
        /*0594*/ 	.byte	0x04, 0x1c
        /*0596*/ 	.short	(.L_4717 - .L_4716)


	//   ....[0]....
.L_4716:
        /*0598*/ 	.word	0x000044c0


	//----- nvinfo : EIATTR_MAX_THREADS
	.align		4
.L_4717:
        /*059c*/ 	.byte	0x04, 0x05
        /*059e*/ 	.short	(.L_4719 - .L_4718)
.L_4718:
        /*05a0*/ 	.word	0x00000100
        /*05a4*/ 	.word	0x00000001
        /*05a8*/ 	.word	0x00000001


	//----- nvinfo : EIATTR_CRS_STACK_SIZE
	.align		4
.L_4719:
        /*05ac*/ 	.byte	0x04, 0x1e
        /*05ae*/ 	.short	(.L_4721 - .L_4720)
.L_4720:
        /*05b0*/ 	.word	0x00000000
.L_4721:


//--------------------- .nv.info._ZN10layer_norm13ln_bwd_kernelINS_13Kernel_traitsIfffffjLj8192ELj1ELj1ELj8ELj16ENS_18Kernel_traits_baseILj8192EfffffjLj256EEEEELb0ELb1ELb1ELb0EEEvNS_9BwdParamsE --------------------------
	.section	.nv.info._ZN10layer_norm13ln_bwd_kernelINS_13Kernel_traitsIfffffjLj8192ELj1ELj1ELj8ELj16ENS_18Kernel_traits_baseILj8192EfffffjLj256EEEEELb0ELb1ELb1ELb0EEEvNS_9BwdParamsE,"",@"SHT_CUDA_INFO"
	.sectionflags	@""
	.align	4


	//----- nvinfo : EIATTR_CUDA_API_VERSION
	.align		4
        /*0000*/ 	.byte	0x04, 0x37
        /*0002*/ 	.short	(.L_4723 - .L_4722)
.L_4722:
        /*0004*/ 	.word	0x00000082


	//----- nvinfo : EIATTR_SW2861232_WAR
	.align		4
.L_4723:
        /*0008*/ 	.byte	0x01, 0x35
	.zero		2


	//----- nvinfo : EIATTR_PARAM_CBANK
	.align		4
        /*000c*/ 	.byte	0x04, 0x0a
        /*000e*/ 	.short	(.L_4725 - .L_4724)
	.align		4
.L_4724:
        /*0010*/ 	.word	index@(.nv.constant0._ZN10layer_norm13ln_bwd_kernelINS_13Kernel_traitsIfffffjLj8192ELj1ELj1ELj8ELj16ENS_18Kernel_traits_baseILj8192EfffffjLj256EEEEELb0ELb1ELb1ELb0EEEvNS_9BwdParamsE)
        /*0014*/ 	.short	0x0160
        /*0016*/ 	.short	0x0128


	//----- nvinfo : EIATTR_CBANK_PARAM_SIZE
	.align		4
.L_4725:
        /*0018*/ 	.byte	0x03, 0x19
        /*001a*/ 	.short	0x0128


	//----- nvinfo : EIATTR_KPARAM_INFO
	.align		4
        /*001c*/ 	.byte	0x04, 0x17
        /*001e*/ 	.short	(.L_4727 - .L_4726)
.L_4726:
        /*0020*/ 	.word	0x00000000
        /*0024*/ 	.short	0x0000
        /*0026*/ 	.short	0x0000
        /*0028*/ 	.byte	0x00, 0xf0, 0xa1, 0x04


	//----- nvinfo : EIATTR_MAXREG_COUNT
	.align		4
.L_4727:
        /*002c*/ 	.byte	0x03, 0x1b
        /*002e*/ 	.short	0x00ff


	//----- nvinfo : EIATTR_NUM_BARRIERS
	.align		4
        /*0030*/ 	.byte	0x02, 0x4c
        /*0032*/ 	.byte	0x01
	.zero		1


	//----- nvinfo : EIATTR_ANNOTATIONS
	.align		4
        /*0034*/ 	.byte	0x04, 0x55
        /*0036*/ 	.short	(.L_4729 - .L_4728)


	//   ....[0]....
.L_4728:
        /* <DEDUP_REMOVED lines=37> */


	//----- nvinfo : EIATTR_MERCURY_ISA_VERSION
	.align		4
.L_4729:
        /*0278*/ 	.byte	0x03, 0x5f
        /*027a*/ 	.short	0x0000


	//----- nvinfo : EIATTR_COOP_GROUP_MASK_REGIDS
	.align		4
        /*027c*/ 	.byte	0x04, 0x29
        /*027e*/ 	.short	(.L_4731 - .L_4730)


	//   ....[0]....
.L_4730:
        /*0280*/ 	.word	0xffffffff


	//   ....[1]....
        /*0284*/ 	.word	0xffffffff


	//   ....[2]....
        /*0288*/ 	.word	0xffffffff


	//   ....[3]....
        /*028c*/ 	.word	0xffffffff


	//   ....[4]....
        /*0290*/ 	.word	0xffffffff


	//   ....[5]....
        /*0294*/ 	.word	0xffffffff


	//   ....[6]....
        /*0298*/ 	.word	0xffffffff


	//   ....[7]....
        /*029c*/ 	.word	0xffffffff


	//   ....[8]....
        /*02a0*/ 	.word	0xffffffff


	//   ....[9]....
        /*02a4*/ 	.word	0xffffffff


	//   ....[10]....
        /*02a8*/ 	.word	0xffffffff


	//   ....[11]....
        /*02ac*/ 	.word	0xffffffff


	//   ....[12]....
        /*02b0*/ 	.word	0xffffffff


	//   ....[13]....
        /*02b4*/ 	.word	0xffffffff


	//   ....[14]....
        /*02b8*/ 	.word	0xffffffff


	//   ....[15]....
        /*02bc*/ 	.word	0xffffffff


	//   ....[16]....
        /*02c0*/ 	.word	0xffffffff


	//   ....[17]....
        /*02c4*/ 	.word	0xffffffff


	//   ....[18]....
        /*02c8*/ 	.word	0xffffffff


	//   ....[19]....
        /*02cc*/ 	.word	0xffffffff


	//----- nvinfo : EIATTR_COOP_GROUP_INSTR_OFFSETS
	.align		4
.L_4731:
        /*02d0*/ 	.byte	0x04, 0x28
        /*02d2*/ 	.short	(.L_4733 - .L_4732)


	//   ....[0]....
.L_4732:
        /*02d4*/ 	.word	0x000027e0


	//   ....[1]....
        /*02d8*/ 	.word	0x00002800


	//   ....[2]....
        /*02dc*/ 	.word	0x00002830


	//   ....[3]....
        /*02e0*/ 	.word	0x00002850


	//   ....[4]....
        /*02e4*/ 	.word	0x00002870


	//   ....[5]....
        /*02e8*/ 	.word	0x00002890


	//   ....[6]....
        /*02ec*/ 	.word	0x000028b0


	//   ....[7]....
        /*02f0*/ 	.word	0x000028d0


	//   ....[8]....
        /*02f4*/ 	.word	0x000028e0


	//   ....[9]....
        /*02f8*/ 	.word	0x00002900


	//   ....[10]....
        /*02fc*/ 	.word	0x00005da0


	//   ....[11]....
        /*0300*/ 	.word	0x00005e20


	//   ....[12]....
        /*0304*/ 	.word	0x00005ea0


	//   ....[13]....
        /*0308*/ 	.word	0x00005f10


	//   ....[14]....
        /*030c*/ 	.word	0x00005f90


	//   ....[15]....
        /*0310*/ 	.word	0x00006000


	//   ....[16]....
        /*0314*/ 	.word	0x00006080


	//   ....[17]....
        /*0318*/ 	.word	0x000060f0


	//   ....[18]....
        /*031c*/ 	.word	0x00006170


	//   ....[19]....
        /*0320*/ 	.word	0x000061e0


	//----- nvinfo : EIATTR_EXIT_INSTR_OFFSETS
	.align		4
.L_4733:
        /*0324*/ 	.byte	0x04, 0x1c
        /*0326*/ 	.short	(.L_4735 - .L_4734)


	//   ....[0]....
.L_4734:
        /*0328*/ 	.word	0x00005cc0


	//   ....[1]....
        /*032c*/ 	.word	0x00005d40


	//----- nvinfo : EIATTR_MAX_THREADS
	.align		4
.L_4735:
        /*0330*/ 	.byte	0x04, 0x05
        /*0332*/ 	.short	(.L_4737 - .L_4736)
.L_4736:
        /*0334*/ 	.word	0x00000100
        /*0338*/ 	.word	0x00000001
        /*033c*/ 	.word	0x00000001


	//----- nvinfo : EIATTR_CRS_STACK_SIZE
	.align		4
.L_4737:
        /*0340*/ 	.byte	0x04, 0x1e
        /*0342*/ 	.short	(.L_4739 - .L_4738)
.L_4738:
        /*0344*/ 	.word	0x00000000
.L_4739:


//--------------------- .nv.info._ZN10layer_norm13ln_bwd_kernelINS_13Kernel_traitsIfffffjLj8192ELj1ELj1ELj8ELj16ENS_18Kernel_traits_baseILj8192EfffffjLj256EEEEELb0ELb1ELb1ELb1EEEvNS_9BwdParamsE --------------------------
	.section	.nv.info._ZN10layer_norm13ln_bwd_kernelINS_13Kernel_traitsIfffffjLj8192ELj1ELj1ELj8ELj16ENS_18Kernel_traits_baseILj8192EfffffjLj256EEEEELb0ELb1ELb1ELb1EEEvNS_9BwdParamsE,"",@"SHT_CUDA_INFO"
	.sectionflags	@""
	.align	4


	//----- nvinfo : EIATTR_CUDA_API_VERSION
	.align		4
        /*0000*/ 	.byte	0x04, 0x37
        /*0002*/ 	.short	(.L_4741 - .L_4740)
.L_4740:
        /*0004*/ 	.word	0x00000082


	//----- nvinfo : EIATTR_SW2861232_WAR
	.align		4
.L_4741:
        /*0008*/ 	.byte	0x01, 0x35
	.zero		2


	//----- nvinfo : EIATTR_PARAM_CBANK
	.align		4
        /*000c*/ 	.byte	0x04, 0x0a
        /*000e*/ 	.short	(.L_4743 - .L_4742)
	.align		4
.L_4742:
        /*0010*/ 	.word	index@(.nv.constant0._ZN10layer_norm13ln_bwd_kernelINS_13Kernel_traitsIfffffjLj8192ELj1ELj1ELj8ELj16ENS_18Kernel_traits_baseILj8192EfffffjLj256EEEEELb0ELb1ELb1ELb1EEEvNS_9BwdParamsE)
        /*0014*/ 	.short	0x0160
        /*0016*/ 	.short	0x0128


	//----- nvinfo : EIATTR_CBANK_PARAM_SIZE
	.align		4
.L_4743:
        /*0018*/ 	.byte	0x03, 0x19
        /*001a*/ 	.short	0x0128


	//----- nvinfo : EIATTR_KPARAM_INFO
	.align		4
        /*001c*/ 	.byte	0x04, 0x17
        /*001e*/ 	.short	(.L_4745 - .L_4744)
.L_4744:
        /*0020*/ 	.word	0x00000000
        /*0024*/ 	.short	0x0000
        /*0026*/ 	.short	0x0000
        /*0028*/ 	.byte	0x00, 0xf0, 0xa1, 0x04


	//----- nvinfo : EIATTR_MAXREG_COUNT
	.align		4
.L_4745:
        /*002c*/ 	.byte	0x03, 0x1b
        /*002e*/ 	.short	0x00ff


	//----- nvinfo : EIATTR_NUM_BARRIERS
	.align		4
        /*0030*/ 	.byte	0x02, 0x4c
        /*0032*/ 	.byte	0x01
	.zero		1


	//----- nvinfo : EIATTR_ANNOTATIONS
	.align		4
        /*0034*/ 	.byte	0x04, 0x55
        /*0036*/ 	.short	(.L_4747 - .L_4746)


	//   ....[0]....
.L_4746:
        /* <DEDUP_REMOVED lines=43> */


	//----- nvinfo : EIATTR_MERCURY_ISA_VERSION
	.align		4
.L_4747:
        /*02d8*/ 	.byte	0x03, 0x5f
        /*02da*/ 	.short	0x0000


	//----- nvinfo : EIATTR_COOP_GROUP_MASK_REGIDS
	.align		4
        /*02dc*/ 	.byte	0x04, 0x29
        /*02de*/ 	.short	(.L_4749 - .L_4748)


	//   ....[0]....
.L_4748:
        /*02e0*/ 	.word	0xffffffff


	//   ....[1]....
        /*02e4*/ 	.word	0xffffffff


	//   ....[2]....
        /*02e8*/ 	.word	0xffffffff


	//   ....[3]....
        /*02ec*/ 	.word	0xffffffff


	//   ....[4]....
        /*02f0*/ 	.word	0xffffffff


	//   ....[5]....
        /*02f4*/ 	.word	0xffffffff


	//   ....[6]....
        /*02f8*/ 	.word	0xffffffff


	//   ....[7]....
        /*02fc*/ 	.word	0xffffffff


	//   ....[8]....
        /*0300*/ 	.word	0xffffffff


	//   ....[9]....
        /*0304*/ 	.word	0xffffffff


	//   ....[10]....
        /*0308*/ 	.word	0xffffffff


	//   ....[11]....
        /*030c*/ 	.word	0xffffffff


	//   ....[12]....
        /*0310*/ 	.word	0xffffffff


	//   ....[13]....
        /*0314*/ 	.word	0xffffffff


	//   ....[14]....
        /*0318*/ 	.word	0xffffffff


	//   ....[15]....
        /*031c*/ 	.word	0xffffffff


	//   ....[16]....
        /*0320*/ 	.word	0xffffffff


	//   ....[17]....
        /*0324*/ 	.word	0xffffffff


	//   ....[18]....
        /*0328*/ 	.word	0xffffffff


	//   ....[19]....
        /*032c*/ 	.word	0xffffffff


	//----- nvinfo : EIATTR_COOP_GROUP_INSTR_OFFSETS
	.align		4
.L_4749:
        /*0330*/ 	.byte	0x04, 0x28
        /*0332*/ 	.short	(.L_4751 - .L_4750)


	//   ....[0]....
.L_4750:
        /*0334*/ 	.word	0x00002230


	//   ....[1]....
        /*0338*/ 	.word	0x00002260


	//   ....[2]....
        /*033c*/ 	.word	0x00002270


	//   ....[3]....
        /*0340*/ 	.word	0x000022a0


	//   ....[4]....
        /*0344*/ 	.word	0x000022c0


	//   ....[5]....
        /*0348*/ 	.word	0x000022e0


	//   ....[6]....
        /*034c*/ 	.word	0x000022f0


	//   ....[7]....
        /*0350*/ 	.word	0x00002320


	//   ....[8]....
        /*0354*/ 	.word	0x00002330


	//   ....[9]....
        /*0358*/ 	.word	0x00002350


	//   ....[10]....
        /*035c*/ 	.word	0x00004f10


	//   ....[11]....
        /*0360*/ 	.word	0x00004f90


	//   ....[12]....
        /*0364*/ 	.word	0x00005010


	//   ....[13]....
        /*0368*/ 	.word	0x00005080


	//   ....[14]....
        /*036c*/ 	.word	0x00005100


	//   ....[15]....
        /*0370*/ 	.word	0x00005170


	//   ....[16]....
        /*0374*/ 	.word	0x000051f0


	//   ....[17]....
        /*0378*/ 	.word	0x00005260


	//   ....[18]....
        /*037c*/ 	.word	0x000052e0


	//   ....[19]....
        /*0380*/ 	.word	0x00005350


	//----- nvinfo : EIATTR_EXIT_INSTR_OFFSETS
	.align		4
.L_4751:
        /*0384*/ 	.byte	0x04, 0x1c
        /*0386*/ 	.short	(.L_4753 - .L_4752)


	//   ....[0]....
.L_4752:
        /*0388*/ 	.word	0x00004eb0


	//----- nvinfo : EIATTR_MAX_THREADS
	.align		4
.L_4753:
        /*038c*/ 	.byte	0x04, 0x05
        /*038e*/ 	.short	(.L_4755 - .L_4754)
.L_4754:
        /*0390*/ 	.word	0x00000100
        /*0394*/ 	.word	0x00000001
        /*0398*/ 	.word	0x00000001


	//----- nvinfo : EIATTR_CRS_STACK_SIZE
	.align		4
.L_4755:
        /*039c*/ 	.byte	0x04, 0x1e
        /*039e*/ 	.short	(.L_4757 - .L_4756)
.L_4756:
        /*03a0*/ 	.word	0x00000000
.L_4757:


//--------------------- .nv.info._ZN10layer_norm13ln_bwd_kernelINS_13Kernel_traitsIfffffjLj8192ELj1ELj1ELj8ELj16ENS_18Kernel_traits_baseILj8192EfffffjLj256EEEEELb1ELb0ELb0ELb0EEEvNS_9BwdParamsE --------------------------
	.section	.nv.info._ZN10layer_norm13ln_bwd_kernelINS_13Kernel_traitsIfffffjLj8192ELj1ELj1ELj8ELj16ENS_18Kernel_traits_baseILj8192EfffffjLj256EEEEELb1ELb0ELb0ELb0EEEvNS_9BwdParamsE,"",@"SHT_CUDA_INFO"
	.sectionflags	@""
	.align	4


	//----- nvinfo : EIATTR_CUDA_API_VERSION
	.align		4
        /*0000*/ 	.byte	0x04, 0x37
        /*0002*/ 	.short	(.L_4759 - .L_4758)
.L_4758:
        /*0004*/ 	.word	0x00000082


	//----- nvinfo : EIATTR_SW2861232_WAR
	.align		4
.L_4759:
        /*0008*/ 	.byte	0x01, 0x35
	.zero		2


	//----- nvinfo : EIATTR_PARAM_CBANK
	.align		4
        /*000c*/ 	.byte	0x04, 0x0a
        /*000e*/ 	.short	(.L_4761 - .L_4760)
	.align		4
.L_4760:
        /*0010*/ 	.word	index@(.nv.constant0._ZN10layer_norm13ln_bwd_kernelINS_13Kernel_traitsIfffffjLj8192ELj1ELj1ELj8ELj16ENS_18Kernel_traits_baseILj8192EfffffjLj256EEEEELb1ELb0ELb0ELb0EEEvNS_9BwdParamsE)
        /*0014*/ 	.short	0x0160
        /*0016*/ 	.short	0x0128


	//----- nvinfo : EIATTR_CBANK_PARAM_SIZE
	.align		4
.L_4761:
        /*0018*/ 	.byte	0x03, 0x19
        /*001a*/ 	.short	0x0128


	//----- nvinfo : EIATTR_KPARAM_INFO
	.align		4
        /*001c*/ 	.byte	0x04, 0x17
        /*001e*/ 	.short	(.L_4763 - .L_4762)
.L_4762:
        /*0020*/ 	.word	0x00000000
        /*0024*/ 	.short	0x0000
        /*0026*/ 	.short	0x0000
        /*0028*/ 	.byte	0x00, 0xf0, 0xa1, 0x04


	//----- nvinfo : EIATTR_MAXREG_COUNT
	.align		4
.L_4763:
        /*002c*/ 	.byte	0x03, 0x1b
        /*002e*/ 	.short	0x00ff


	//----- nvinfo : EIATTR_NUM_BARRIERS
	.align		4
        /*0030*/ 	.byte	0x02, 0x4c
        /*0032*/ 	.byte	0x01
	.zero		1


	//----- nvinfo : EIATTR_MERCURY_ISA_VERSION
	.align		4
        /*0034*/ 	.byte	0x03, 0x5f
        /*0036*/ 	.short	0x0000


	//----- nvinfo : EIATTR_COOP_GROUP_MASK_REGIDS
	.align		4
        /*0038*/ 	.byte	0x04, 0x29
        /*003a*/ 	.short	(.L_4765 - .L_4764)


	//   ....[0]....
.L_4764:
        /*003c*/ 	.word	0xffffffff


	//   ....[1]....
        /*0040*/ 	.word	0xffffffff


	//   ....[2]....
        /*0044*/ 	.word	0xffffffff


	//   ....[3]....
        /*0048*/ 	.word	0xffffffff


	//   ....[4]....
        /*004c*/ 	.word	0xffffffff


	//   ....[5]....
        /*0050*/ 	.word	0xffffffff


	//   ....[6]....
        /*0054*/ 	.word	0xffffffff


	//   ....[7]....
        /*0058*/ 	.word	0xffffffff


	//   ....[8]....
        /*005c*/ 	.word	0xffffffff


	//   ....[9]....
        /*0060*/ 	.word	0xffffffff


	//   ....[10]....
        /*0064*/ 	.word	0xffffffff


	//   ....[11]....
        /*0068*/ 	.word	0xffffffff


	//   ....[12]....
        /*006c*/ 	.word	0xffffffff


	//   ....[13]....
        /*0070*/ 	.word	0xffffffff


	//   ....[14]....
        /*0074*/ 	.word	0xffffffff


	//   ....[15]....
        /*0078*/ 	.word	0xffffffff


	//   ....[16]....
        /*007c*/ 	.word	0xffffffff


	//   ....[17]....
        /*0080*/ 	.word	0xffffffff


	//   ....[18]....
        /*0084*/ 	.word	0xffffffff


	//   ....[19]....
        /*0088*/ 	.word	0xffffffff


	//----- nvinfo : EIATTR_COOP_GROUP_INSTR_OFFSETS
	.align		4
.L_4765:
        /*008c*/ 	.byte	0x04, 0x28
        /*008e*/ 	.short	(.L_4767 - .L_4766)


	//   ....[0]....
.L_4766:
        /*0090*/ 	.word	0x00001f80


	//   ....[1]....
        /*0094*/ 	.word	0x00001fa0


	//   ....[2]....
        /*0098*/ 	.word	0x00001fc0


	//   ....[3]....
        /*009c*/ 	.word	0x00001fe0


	//   ....[4]....
        /*00a0*/ 	.word	0x00002000


	//   ....[5]....
        /*00a4*/ 	.word	0x00002020


	//   ....[6]....
        /*00a8*/ 	.word	0x00002040


	//   ....[7]....
        /*00ac*/ 	.word	0x00002060


	//   ....[8]....
        /*00b0*/ 	.word	0x00002080


	//   ....[9]....
        /*00b4*/ 	.word	0x000020a0


	//   ....[10]....
        /*00b8*/ 	.word	0x00004070


	//   ....[11]....
        /*00bc*/ 	.word	0x000040f0


	//   ....[12]....
        /*00c0*/ 	.word	0x00004170


	//   ....[13]....
        /*00c4*/ 	.word	0x000041e0


	//   ....[14]....
        /*00c8*/ 	.word	0x00004260


	//   ....[15]....
        /*00cc*/ 	.word	0x000042d0


	//   ....[16]....
        /*00d0*/ 	.word	0x00004350


	//   ....[17]....
        /*00d4*/ 	.word	0x000043c0


	//   ....[18]....
        /*00d8*/ 	.word	0x00004440


	//   ....[19]....
        /*00dc*/ 	.word	0x000044b0


	//----- nvinfo : EIATTR_EXIT_INSTR_OFFSETS
	.align		4
.L_4767:
        /*00e0*/ 	.byte	0x04, 0x1c
        /*00e2*/ 	.short	(.L_4769 - .L_4768)


	//   ....[0]....
.L_4768:
        /*00e4*/ 	.word	0x00003fb0


	//   ....[1]....
        /*00e8*/ 	.word	0x00004010


	//----- nvinfo : EIATTR_MAX_THREADS
	.align		4
.L_4769:
        /*00ec*/ 	.byte	0x04, 0x05
        /*00ee*/ 	.short	(.L_4771 - .L_4770)
.L_4770:
        /*00f0*/ 	.word	0x00000100
        /*00f4*/ 	.word	0x00000001
        /*00f8*/ 	.word	0x00000001


	//----- nvinfo : EIATTR_CRS_STACK_SIZE
	.align		4
.L_4771:
        /*00fc*/ 	.byte	0x04, 0x1e
        /*00fe*/ 	.short	(.L_4773 - .L_4772)
.L_4772:
        /*0100*/ 	.word	0x00000000
.L_4773:


//--------------------- .nv.info._ZN10layer_norm13ln_bwd_kernelINS_13Kernel_traitsIfffffjLj8192ELj1ELj1ELj8ELj16ENS_18Kernel_traits_baseILj8192EfffffjLj256EEEEELb1ELb0ELb0ELb1EEEvNS_9BwdParamsE --------------------------
	.section	.nv.info._ZN10layer_norm13ln_bwd_kernelINS_13Kernel_traitsIfffffjLj8192ELj1ELj1ELj8ELj16ENS_18Kernel_traits_baseILj8192EfffffjLj256EEEEELb1ELb0ELb0ELb1EEEvNS_9BwdParamsE,"",@"SHT_CUDA_INFO"
	.sectionflags	@""
	.align	4


	//----- nvinfo : EIATTR_CUDA_API_VERSION
	.align		4
        /*0000*/ 	.byte	0x04, 0x37
        /*0002*/ 	.short	(.L_4775 - .L_4774)
.L_4774:
        /*0004*/ 	.word	0x00000082


	//----- nvinfo : EIATTR_SW2861232_WAR
	.align		4
.L_4775:
        /*0008*/ 	.byte	0x01, 0x35
	.zero		2


	//----- nvinfo : EIATTR_PARAM_CBANK
	.align		4
        /*000c*/ 	.byte	0x04, 0x0a
        /*000e*/ 	.short	(.L_4777 - .L_4776)
	.align		4
.L_4776:
        /*0010*/ 	.word	index@(.nv.constant0._ZN10layer_norm13ln_bwd_kernelINS_13Kernel_traitsIfffffjLj8192ELj1ELj1ELj8ELj16ENS_18Kernel_traits_baseILj8192EfffffjLj256EEEEELb1ELb0ELb0ELb1EEEvNS_9BwdParamsE)
        /*0014*/ 	.short	0x0160
        /*0016*/ 	.short	0x0128


	//----- nvinfo : EIATTR_CBANK_PARAM_SIZE
	.align		4
.L_4777:
        /*0018*/ 	.byte	0x03, 0x19
        /*001a*/ 	.short	0x0128


	//----- nvinfo : EIATTR_KPARAM_INFO
	.align		4
        /*001c*/ 	.byte	0x04, 0x17
        /*001e*/ 	.short	(.L_4779 - .L_4778)
.L_4778:
        /*0020*/ 	.word	0x00000000
        /*0024*/ 	.short	0x0000
        /*0026*/ 	.short	0x0000
        /*0028*/ 	.byte	0x00, 0xf0, 0xa1, 0x04


	//----- nvinfo : EIATTR_MAXREG_COUNT
	.align		4
.L_4779:
        /*002c*/ 	.byte	0x03, 0x1b
        /*002e*/ 	.short	0x00ff


	//----- nvinfo : EIATTR_NUM_BARRIERS
	.align		4
        /*0030*/ 	.byte	0x02, 0x4c
        /*0032*/ 	.byte	0x01
	.zero		1


	//----- nvinfo : EIATTR_MERCURY_ISA_VERSION
	.align		4
        /*0034*/ 	.byte	0x03, 0x5f
        /*0036*/ 	.short	0x0000


	//----- nvinfo : EIATTR_COOP_GROUP_MASK_REGIDS
	.align		4
        /*0038*/ 	.byte	0x04, 0x29
        /*003a*/ 	.short	(.L_4781 - .L_4780)


	//   ....[0]....
.L_4780:
        /*003c*/ 	.word	0xffffffff


	//   ....[1]....
        /*0040*/ 	.word	0xffffffff


	//   ....[2]....
        /*0044*/ 	.word	0xffffffff


	//   ....[3]....
        /*0048*/ 	.word	0xffffffff


	//   ....[4]....
        /*004c*/ 	.word	0xffffffff


	//   ....[5]....
        /*0050*/ 	.word	0xffffffff


	//   ....[6]....
        /*0054*/ 	.word	0xffffffff


	//   ....[7]....
        /*0058*/ 	.word	0xffffffff


	//   ....[8]....
        /*005c*/ 	.word	0xffffffff


	//   ....[9]....
        /*0060*/ 	.word	0xffffffff


	//   ....[10]....
        /*0064*/ 	.word	0xffffffff


	//   ....[11]....
        /*0068*/ 	.word	0xffffffff


	//   ....[12]....
        /*006c*/ 	.word	0xffffffff


	//   ....[13]....
        /*0070*/ 	.word	0xffffffff


	//   ....[14]....
        /*0074*/ 	.word	0xffffffff


	//   ....[15]....
        /*0078*/ 	.word	0xffffffff


	//   ....[16]....
        /*007c*/ 	.word	0xffffffff


	//   ....[17]....
        /*0080*/ 	.word	0xffffffff


	//   ....[18]....
        /*0084*/ 	.word	0xffffffff


	//   ....[19]....
        /*0088*/ 	.word	0xffffffff


	//----- nvinfo : EIATTR_COOP_GROUP_INSTR_OFFSETS
	.align		4
.L_4781:
        /*008c*/ 	.byte	0x04, 0x28
        /*008e*/ 	.short	(.L_4783 - .L_4782)


	//   ....[0]....
.L_4782:
        /*0090*/ 	.word	0x00001c20


	//   ....[1]....
        /*0094*/ 	.word	0x00001c40


	//   ....[2]....
        /*0098*/ 	.word	0x00001c60


	//   ....[3]....
        /*009c*/ 	.word	0x00001c80


	//   ....[4]....
        /*00a0*/ 	.word	0x00001ca0


	//   ....[5]....
        /*00a4*/ 	.word	0x00001cc0


	//   ....[6]....
        /*00a8*/ 	.word	0x00001ce0


	//   ....[7]....
        /*00ac*/ 	.word	0x00001d00


	//   ....[8]....
        /*00b0*/ 	.word	0x00001d20


	//   ....[9]....
        /*00b4*/ 	.word	0x00001d40


	//   ....[10]....
        /*00b8*/ 	.word	0x00003a60


	//   ....[11]....
        /*00bc*/ 	.word	0x00003ae0


	//   ....[12]....
        /*00c0*/ 	.word	0x00003b60


	//   ....[13]....
        /*00c4*/ 	.word	0x00003bd0


	//   ....[14]....
        /*00c8*/ 	.word	0x00003c50


	//   ....[15]....
        /*00cc*/ 	.word	0x00003cc0


	//   ....[16]....
        /*00d0*/ 	.word	0x00003d40


	//   ....[17]....
        /*00d4*/ 	.word	0x00003db0


	//   ....[18]....
        /*00d8*/ 	.word	0x00003e30


	//   ....[19]....
        /*00dc*/ 	.word	0x00003ea0


	//----- nvinfo : EIATTR_EXIT_INSTR_OFFSETS
	.align		4
.L_4783:
        /*00e0*/ 	.byte	0x04, 0x1c
        /*00e2*/ 	.short	(.L_4785 - .L_4784)


	//   ....[0]....
.L_4784:
        /*00e4*/ 	.word	0x00003a00


	//----- nvinfo : EIATTR_MAX_THREADS
	.align		4
.L_4785:
        /*00e8*/ 	.byte	0x04, 0x05
        /*00ea*/ 	.short	(.L_4787 - .L_4786)
.L_4786:
        /*00ec*/ 	.word	0x00000100
        /*00f0*/ 	.word	0x00000001
        /*00f4*/ 	.word	0x00000001


	//----- nvinfo : EIATTR_CRS_STACK_SIZE
	.align		4
.L_4787:
        /*00f8*/ 	.byte	0x04, 0x1e
        /*00fa*/ 	.short	(.L_4789 - .L_4788)
.L_4788:
        /*00fc*/ 	.word	0x00000000
.L_4789:


//--------------------- .nv.info._ZN10layer_norm22ln_bwd_finalize_kernelINS_22Kernel_traits_finalizeILj8192EfffffjLb0ELj1024ELj4ENS_18Kernel_traits_baseILj8192EfffffjLj1024EEEEELb0ELb0EEEvNS_9BwdParamsE --------------------------
	.section	.nv.info._ZN10layer_norm22ln_bwd_finalize_kernelINS_22Kernel_traits_finalizeILj8192EfffffjLb0ELj1024ELj4ENS_18Kernel_traits_baseILj8192EfffffjLj1024EEEEELb0ELb0EEEvNS_9BwdParamsE,"",@"SHT_CUDA_INFO"
	.sectionflags	@""
	.align	4


	//----- nvinfo : EIATTR_CUDA_API_VERSION
	.align		4
        /*0000*/ 	.byte	0x04, 0x37
        /*0002*/ 	.short	(.L_4791 - .L_4790)
.L_4790:
        /*0004*/ 	.word	0x00000082


	//----- nvinfo : EIATTR_SW2861232_WAR
	.align		4
.L_4791:
        /*0008*/ 	.byte	0x01, 0x35
	.zero		2


	//----- nvinfo : EIATTR_PARAM_CBANK
	.align		4
        /*000c*/ 	.byte	0x04, 0x0a
        /*000e*/ 	.short	(.L_4793 - .L_4792)
	.align		4
.L_4792:
        /*0010*/ 	.word	index@(.nv.constant0._ZN10layer_norm22ln_bwd_finalize_kernelINS_22Kernel_traits_finalizeILj8192EfffffjLb0ELj1024ELj4ENS_18Kernel_traits_baseILj8192EfffffjLj1024EEEEELb0ELb0EEEvNS_9BwdParamsE)
        /*0014*/ 	.short	0x0160
        /*0016*/ 	.short	0x0128


	//----- nvinfo : EIATTR_CBANK_PARAM_SIZE
	.align		4
.L_4793:
        /*0018*/ 	.byte	0x03, 0x19
        /*001a*/ 	.short	0x0128


	//----- nvinfo : EIATTR_KPARAM_INFO
	.align		4
        /*001c*/ 	.byte	0x04, 0x17
        /*001e*/ 	.short	(.L_4795 - .L_4794)
.L_4794:
        /*0020*/ 	.word	0x00000000
        /*0024*/ 	.short	0x0000
        /*0026*/ 	.short	0x0000
        /*0028*/ 	.byte	0x00, 0xf0, 0xa1, 0x04


	//----- nvinfo : EIATTR_MAXREG_COUNT
	.align		4
.L_4795:
        /*002c*/ 	.byte	0x03, 0x1b
        /*002e*/ 	.short	0x0040


	//----- nvinfo : EIATTR_NUM_BARRIERS
	.align		4
        /*0030*/ 	.byte	0x02, 0x4c
        /*0032*/ 	.byte	0x01
	.zero		1


	//----- nvinfo : EIATTR_MERCURY_ISA_VERSION
	.align		4
        /*0034*/ 	.byte	0x03, 0x5f
        /*0036*/ 	.short	0x0000


	//----- nvinfo : EIATTR_COOP_GROUP_MASK_REGIDS
	.align		4
        /*0038*/ 	.byte	0x04, 0x29
        /*003a*/ 	.short	(.L_4797 - .L_4796)


	//   ....[0]....
.L_4796:
        /*003c*/ 	.word	0xffffffff


	//   ....[1]....
        /*0040*/ 	.word	0xffffffff


	//   ....[2]....
        /*0044*/ 	.word	0xffffffff


	//   ....[3]....
        /*0048*/ 	.word	0xffffffff


	//   ....[4]....
        /*004c*/ 	.word	0xffffffff


	//   ....[5]....
        /*0050*/ 	.word	0xffffffff


	//   ....[6]....
        /*0054*/ 	.word	0xffffffff


	//   ....[7]....
        /*0058*/ 	.word	0xffffffff


	//   ....[8]....
        /*005c*/ 	.word	0xffffffff


	//   ....[9]....
        /*0060*/ 	.word	0xffffffff


	//   ....[10]....
        /*0064*/ 	.word	0xffffffff


	//   ....[11]....
        /*0068*/ 	.word	0xffffffff


	//   ....[12]....
        /*006c*/ 	.word	0xffffffff


	//   ....[13]....
        /*0070*/ 	.word	0xffffffff


	//   ....[14]....
        /*0074*/ 	.word	0xffffffff


	//   ....[15]....
        /*0078*/ 	.word	0xffffffff


	//   ....[16]....
        /*007c*/ 	.word	0xffffffff


	//   ....[17]....
        /*0080*/ 	.word	0xffffffff


	//   ....[18]....
        /*0084*/ 	.word	0xffffffff


	//   ....[19]....
        /*0088*/ 	.word	0xffffffff


	//----- nvinfo : EIATTR_COOP_GROUP_INSTR_OFFSETS
	.align		4
.L_4797:
        /*008c*/ 	.byte	0x04, 0x28
        /*008e*/ 	.short	(.L_4799 - .L_4798)


	//   ....[0]....
.L_4798:
        /*0090*/ 	.word	0x00000820


	//   ....[1]....
        /*0094*/ 	.word	0x00000850


	//   ....[2]....
        /*0098*/ 	.word	0x00000860


	//   ....[3]....
        /*009c*/ 	.word	0x00000890


	//   ....[4]....
        /*00a0*/ 	.word	0x000008a0


	//   ....[5]....
        /*00a4*/ 	.word	0x000008d0


	//   ....[6]....
        /*00a8*/ 	.word	0x000008f0


	//   ....[7]....
        /*00ac*/ 	.word	0x00000900


	//   ....[8]....
        /*00b0*/ 	.word	0x00000930


	//   ....[9]....
        /*00b4*/ 	.word	0x00000940


	//   ....[10]....
        /*00b8*/ 	.word	0x00000b30


	//   ....[11]....
        /*00bc*/ 	.word	0x00000ba0


	//   ....[12]....
        /*00c0*/ 	.word	0x00000c00


	//   ....[13]....
        /*00c4*/ 	.word	0x00000c60


	//   ....[14]....
        /*00c8*/ 	.word	0x00000cd0


	//   ....[15]....
        /*00cc*/ 	.word	0x00000d40


	//   ....[16]....
        /*00d0*/ 	.word	0x00000da0


	//   ....[17]....
        /*00d4*/ 	.word	0x00000e00


	//   ....[18]....
        /*00d8*/ 	.word	0x00000e60


	//   ....[19]....
        /*00dc*/ 	.word	0x00000ec0


	//----- nvinfo : EIATTR_EXIT_INSTR_OFFSETS
	.align		4
.L_4799:
        /*00e0*/ 	.byte	0x04, 0x1c
        /*00e2*/ 	.short	(.L_4801 - .L_4800)


	//   ....[0]....
.L_4800:
        /*00e4*/ 	.word	0x00000070


	//   ....[1]....
        /*00e8*/ 	.word	0x00000ad0


	//----- nvinfo : EIATTR_MAX_THREADS
	.align		4
.L_4801:
        /*00ec*/ 	.byte	0x04, 0x05
        /*00ee*/ 	.short	(.L_4803 - .L_4802)
.L_4802:
        /*00f0*/ 	.word	0x00000400
        /*00f4*/ 	.word	0x00000001
        /*00f8*/ 	.word	0x00000001


	//----- nvinfo : EIATTR_CRS_STACK_SIZE
	.align		4
.L_4803:
        /*00fc*/ 	.byte	0x04, 0x1e
        /*00fe*/ 	.short	(.L_4805 - .L_4804)
.L_4804:
        /*0100*/ 	.word	0x00000000
.L_4805:


//--------------------- .nv.info._ZN10layer_norm13ln_bwd_kernelINS_13Kernel_traitsIfffffjLj8192ELj1ELj1ELj8ELj16ENS_18Kernel_traits_baseILj8192EfffffjLj256EEEEELb1ELb0ELb1ELb0EEEvNS_9BwdParamsE --------------------------
	.section	.nv.info._ZN10layer_norm13ln_bwd_kernelINS_13Kernel_traitsIfffffjLj8192ELj1ELj1ELj8ELj16ENS_18Kernel_traits_baseILj8192EfffffjLj256EEEEELb1ELb0ELb1ELb0EEEvNS_9BwdParamsE,"",@"SHT_CUDA_INFO"
	.sectionflags	@""
	.align	4


	//----- nvinfo : EIATTR_CUDA_API_VERSION
	.align		4
        /*0000*/ 	.byte	0x04, 0x37
        /*0002*/ 	.short	(.L_4807 - .L_4806)
.L_4806:
        /*0004*/ 	.word	0x00000082


	//----- nvinfo : EIATTR_SW2861232_WAR
	.align		4
.L_4807:
        /*0008*/ 	.byte	0x01, 0x35
	.zero		2


	//----- nvinfo : EIATTR_PARAM_CBANK
	.align		4
        /*000c*/ 	.byte	0x04, 0x0a
        /*000e*/ 	.short	(.L_4809 - .L_4808)
	.align		4
.L_4808:
        /*0010*/ 	.word	index@(.nv.constant0._ZN10layer_norm13ln_bwd_kernelINS_13Kernel_traitsIfffffjLj8192ELj1ELj1ELj8ELj16ENS_18Kernel_traits_baseILj8192EfffffjLj256EEEEELb1ELb0ELb1ELb0EEEvNS_9BwdParamsE)
        /*0014*/ 	.short	0x0160
        /*0016*/ 	.short	0x0128


	//----- nvinfo : EIATTR_CBANK_PARAM_SIZE
	.align		4
.L_4809:
        /*0018*/ 	.byte	0x03, 0x19
        /*001a*/ 	.short	0x0128


	//----- nvinfo : EIATTR_KPARAM_INFO
	.align		4
        /*001c*/ 	.byte	0x04, 0x17
        /*001e*/ 	.short	(.L_4811 - .L_4810)
.L_4810:
        /*0020*/ 	.word	0x00000000
        /*0024*/ 	.short	0x0000
        /*0026*/ 	.short	0x0000
        /*0028*/ 	.byte	0x00, 0xf0, 0xa1, 0x04


	//----- nvinfo : EIATTR_MAXREG_COUNT
	.align		4
.L_4811:
        /*002c*/ 	.byte	0x03, 0x1b
        /*002e*/ 	.short	0x00ff


	//----- nvinfo : EIATTR_NUM_BARRIERS
	.align		4
        /*0030*/ 	.byte	0x02, 0x4c
        /*0032*/ 	.byte	0x01
	.zero		1


	//----- nvinfo : EIATTR_MERCURY_ISA_VERSION
	.align		4
        /*0034*/ 	.byte	0x03, 0x5f
        /*0036*/ 	.short	0x0000


	//----- nvinfo : EIATTR_COOP_GROUP_MASK_REGIDS
	.align		4
        /*0038*/ 	.byte	0x04, 0x29
        /*003a*/ 	.short	(.L_4813 - .L_4812)


	//   ....[0]....
.L_4812:
        /*003c*/ 	.word	0xffffffff


	//   ....[1]....
        /*0040*/ 	.word	0xffffffff


	//   ....[2]....
        /*0044*/ 	.word	0xffffffff


	//   ....[3]....
        /*0048*/ 	.word	0xffffffff


	//   ....[4]....
        /*004c*/ 	.word	0xffffffff


	//   ....[5]....
        /*0050*/ 	.word	0xffffffff


	//   ....[6]....
        /*0054*/ 	.word	0xffffffff


	//   ....[7]....
        /*0058*/ 	.word	0xffffffff


	//   ....[8]....
        /*005c*/ 	.word	0xffffffff


	//   ....[9]....
        /*0060*/ 	.word	0xffffffff


	//   ....[10]....
        /*0064*/ 	.word	0xffffffff


	//   ....[11]....
        /*0068*/ 	.word	0xffffffff


	//   ....[12]....
        /*006c*/ 	.word	0xffffffff


	//   ....[13]....
        /*0070*/ 	.word	0xffffffff


	//   ....[14]....
        /*0074*/ 	.word	0xffffffff


	//   ....[15]....
        /*0078*/ 	.word	0xffffffff


	//   ....[16]....
        /*007c*/ 	.word	0xffffffff


	//   ....[17]....
        /*0080*/ 	.word	0xffffffff


	//   ....[18]....
        /*0084*/ 	.word	0xffffffff


	//   ....[19]....
        /*0088*/ 	.word	0xffffffff


	//----- nvinfo : EIATTR_COOP_GROUP_INSTR_OFFSETS
	.align		4
.L_4813:
        /*008c*/ 	.byte	0x04, 0x28
        /*008e*/ 	.short	(.L_4815 - .L_4814)


	//   ....[0]....
.L_4814:
        /*0090*/ 	.word	0x00002600


	//   ....[1]....
        /*0094*/ 	.word	0x00002620


	//   ....[2]....
        /*0098*/ 	.word	0x00002640


	//   ....[3]....
        /*009c*/ 	.word	0x00002660


	//   ....[4]....
        /*00a0*/ 	.word	0x00002680


	//   ....[5]....
        /*00a4*/ 	.word	0x000026a0


	//   ....[6]....
        /*00a8*/ 	.word	0x000026c0


	//   ....[7]....
        /*00ac*/ 	.word	0x000026e0


	//   ....[8]....
        /*00b0*/ 	.word	0x00002700


	//   ....[9]....
        /*00b4*/ 	.word	0x00002720


	//   ....[10]....
        /*00b8*/ 	.word	0x00005900


	//   ....[11]....
        /*00bc*/ 	.word	0x00005980


	//   ....[12]....
        /*00c0*/ 	.word	0x00005a00


	//   ....[13]....
        /*00c4*/ 	.word	0x00005a70


	//   ....[14]....
        /*00c8*/ 	.word	0x00005af0


	//   ....[15]....
        /*00cc*/ 	.word	0x00005b60


	//   ....[16]....
        /*00d0*/ 	.word	0x00005be0


	//   ....[17]....
        /*00d4*/ 	.word	0x00005c50


	//   ....[18]....
        /*00d8*/ 	.word	0x00005cd0


	//   ....[19]....
        /*00dc*/ 	.word	0x00005d40


	//----- nvinfo : EIATTR_EXIT_INSTR_OFFSETS
	.align		4
.L_4815:
        /*00e0*/ 	.byte	0x04, 0x1c
        /*00e2*/ 	.short	(.L_4817 - .L_4816)


	//   ....[0]....
.L_4816:
        /*00e4*/ 	.word	0x00005840


	//   ....[1]....
        /*00e8*/ 	.word	0x000058a0


	//----- nvinfo : EIATTR_MAX_THREADS
	.align		4
.L_4817:
        /*00ec*/ 	.byte	0x04, 0x05
        /*00ee*/ 	.short	(.L_4819 - .L_4818)
.L_4818:
        /*00f0*/ 	.word	0x00000100
        /*00f4*/ 	.word	0x00000001
        /*00f8*/ 	.word	0x00000001


	//----- nvinfo : EIATTR_CRS_STACK_SIZE
	.align		4
.L_4819:
        /*00fc*/ 	.byte	0x04, 0x1e
        /*00fe*/ 	.short	(.L_4821 - .L_4820)
.L_4820:
        /*0100*/ 	.word	0x00000000
.L_4821:


//--------------------- .nv.info._ZN10layer_norm22ln_bwd_finalize_kernelINS_22Kernel_traits_finalizeILj8192EfffffjLb0ELj1024ELj4ENS_18Kernel_traits_baseILj8192EfffffjLj1024EEEEELb0ELb1EEEvNS_9BwdParamsE --------------------------
	.section	.nv.info._ZN10layer_norm22ln_bwd_finalize_kernelINS_22Kernel_traits_finalizeILj8192EfffffjLb0ELj1024ELj4ENS_18Kernel_traits_baseILj8192EfffffjLj1024EEEEELb0ELb1EEEvNS_9BwdParamsE,"",@"SHT_CUDA_INFO"
	.sectionflags	@""
	.align	4


	//----- nvinfo : EIATTR_CUDA_API_VERSION
	.align		4
        /*0000*/ 	.byte	0x04, 0x37
        /*0002*/ 	.short	(.L_4823 - .L_4822)
.L_4822:
        /*0004*/ 	.word	0x00000082


	//----- nvinfo : EIATTR_SW2861232_WAR
	.align		4
.L_4823:
        /*0008*/ 	.byte	0x01, 0x35
	.zero		2


	//----- nvinfo : EIATTR_PARAM_CBANK
	.align		4
        /*000c*/ 	.byte	0x04, 0x0a
        /*000e*/ 	.short	(.L_4825 - .L_4824)
	.align		4
.L_4824:
        /*0010*/ 	.word	index@(.nv.constant0._ZN10layer_norm22ln_bwd_finalize_kernelINS_22Kernel_traits_finalizeILj8192EfffffjLb0ELj1024ELj4ENS_18Kernel_traits_baseILj8192EfffffjLj1024EEEEELb0ELb1EEEvNS_9BwdParamsE)
        /*0014*/ 	.short	0x0160
        /*0016*/ 	.short	0x0128


	//----- nvinfo : EIATTR_CBANK_PARAM_SIZE
	.align		4
.L_4825:
        /*0018*/ 	.byte	0x03, 0x19
        /*001a*/ 	.short	0x0128


	//----- nvinfo : EIATTR_KPARAM_INFO
	.align		4
        /*001c*/ 	.byte	0x04, 0x17
        /*001e*/ 	.short	(.L_4827 - .L_4826)
.L_4826:
        /*0020*/ 	.word	0x00000000
        /*0024*/ 	.short	0x0000
        /*0026*/ 	.short	0x0000
        /*0028*/ 	.byte	0x00, 0xf0, 0xa1, 0x04


	//----- nvinfo : EIATTR_MAXREG_COUNT
	.align		4
.L_4827:
        /*002c*/ 	.byte	0x03, 0x1b
        /*002e*/ 	.short	0x0040


	//----- nvinfo : EIATTR_NUM_BARRIERS
	.align		4
        /*0030*/ 	.byte	0x02, 0x4c
        /*0032*/ 	.byte	0x01
	.zero		1


	//----- nvinfo : EIATTR_MERCURY_ISA_VERSION
	.align		4
        /*0034*/ 	.byte	0x03, 0x5f
        /*0036*/ 	.short	0x0000


	//----- nvinfo : EIATTR_COOP_GROUP_MASK_REGIDS
	.align		4
        /*0038*/ 	.byte	0x04, 0x29
        /*003a*/ 	.short	(.L_4829 - .L_4828)


	//   ....[0]....
.L_4828:
        /*003c*/ 	.word	0xffffffff


	//   ....[1]....
        /*0040*/ 	.word	0xffffffff


	//   ....[2]....
        /*0044*/ 	.word	0xffffffff


	//   ....[3]....
        /*0048*/ 	.word	0xffffffff


	//   ....[4]....
        /*004c*/ 	.word	0xffffffff


	//   ....[5]....
        /*0050*/ 	.word	0xffffffff


	//   ....[6]....
        /*0054*/ 	.word	0xffffffff


	//   ....[7]....
        /*0058*/ 	.word	0xffffffff


	//   ....[8]....
        /*005c*/ 	.word	0xffffffff


	//   ....[9]....
        /*0060*/ 	.word	0xffffffff


	//   ....[10]....
        /*0064*/ 	.word	0xffffffff


	//   ....[11]....
        /*0068*/ 	.word	0xffffffff


	//   ....[12]....
        /*006c*/ 	.word	0xffffffff


	//   ....[13]....
        /*0070*/ 	.word	0xffffffff


	//   ....[14]....
        /*0074*/ 	.word	0xffffffff


	//   ....[15]....
        /*0078*/ 	.word	0xffffffff


	//   ....[16]....
        /*007c*/ 	.word	0xffffffff


	//   ....[17]....
        /*0080*/ 	.word	0xffffffff


	//   ....[18]....
        /*0084*/ 	.word	0xffffffff


	//   ....[19]....
        /*0088*/ 	.word	0xffffffff


	//----- nvinfo : EIATTR_COOP_GROUP_INSTR_OFFSETS
	.align		4
.L_4829:
        /*008c*/ 	.byte	0x04, 0x28
        /*008e*/ 	.short	(.L_4831 - .L_4830)


	//   ....[0]....
.L_4830:
        /*0090*/ 	.word	0x000007f0


	//   ....[1]....
        /*0094*/ 	.word	0x00000820


	//   ....[2]....
        /*0098*/ 	.word	0x00000840


	//   ....[3]....
        /*009c*/ 	.word	0x00000850


	//   ....[4]....
        /*00a0*/ 	.word	0x00000880


	//   ....[5]....
        /*00a4*/ 	.word	0x00000890


	//   ....[6]....
        /*00a8*/ 	.word	0x000008c0


	//   ....[7]....
        /*00ac*/ 	.word	0x000008d0


	//   ....[8]....
        /*00b0*/ 	.word	0x00000900


	//   ....[9]....
        /*00b4*/ 	.word	0x00000910


	//   ....[10]....
        /*00b8*/ 	.word	0x00000ab0


	//   ....[11]....
        /*00bc*/ 	.word	0x00000b30


	//   ....[12]....
        /*00c0*/ 	.word	0x00000b90


	//   ....[13]....
        /*00c4*/ 	.word	0x00000bf0


	//   ....[14]....
        /*00c8*/ 	.word	0x00000c60


	//   ....[15]....
        /*00cc*/ 	.word	0x00000cd0


	//   ....[16]....
        /*00d0*/ 	.word	0x00000d30


	//   ....[17]....
        /*00d4*/ 	.word	0x00000d90


	//   ....[18]....
        /*00d8*/ 	.word	0x00000df0


	//   ....[19]....
        /*00dc*/ 	.word	0x00000e50


	//----- nvinfo : EIATTR_EXIT_INSTR_OFFSETS
	.align		4
.L_4831:
        /*00e0*/ 	.byte	0x04, 0x1c
        /*00e2*/ 	.short	(.L_4833 - .L_4832)


	//   ....[0]....
.L_4832:
        /*00e4*/ 	.word	0x00000070


	//   ....[1]....
        /*00e8*/ 	.word	0x00000a50


	//----- nvinfo : EIATTR_MAX_THREADS
	.align		4
.L_4833:
        /*00ec*/ 	.byte	0x04, 0x05
        /*00ee*/ 	.short	(.L_4835 - .L_4834)
.L_4834:
        /*00f0*/ 	.word	0x00000400
        /*00f4*/ 	.word	0x00000001
        /*00f8*/ 	.word	0x00000001


	//----- nvinfo : EIATTR_CRS_STACK_SIZE
	.align		4
.L_4835:
        /*00fc*/ 	.byte	0x04, 0x1e
        /*00fe*/ 	.short	(.L_4837 - .L_4836)
.L_4836:
        /*0100*/ 	.word	0x00000000
.L_4837:


//--------------------- .nv.info._ZN10layer_norm13ln_bwd_kernelINS_13Kernel_traitsIfffffjLj8192ELj1ELj1ELj8ELj16ENS_18Kernel_traits_baseILj8192EfffffjLj256EEEEELb1ELb0ELb1ELb1EEEvNS_9BwdParamsE --------------------------
	.section	.nv.info._ZN10layer_norm13ln_bwd_kernelINS_13Kernel_traitsIfffffjLj8192ELj1ELj1ELj8ELj16ENS_18Kernel_traits_baseILj8192EfffffjLj256EEEEELb1ELb0ELb1ELb1EEEvNS_9BwdParamsE,"",@"SHT_CUDA_INFO"
	.sectionflags	@""
	.align	4


	//----- nvinfo : EIATTR_CUDA_API_VERSION
	.align		4
        /*0000*/ 	.byte	0x04, 0x37
        /*0002*/ 	.short	(.L_4839 - .L_4838)
.L_4838:
        /*0004*/ 	.word	0x00000082


	//----- nvinfo : EIATTR_SW2861232_WAR
	.align		4
.L_4839:
        /*0008*/ 	.byte	0x01, 0x35
	.zero		2


	//----- nvinfo : EIATTR_PARAM_CBANK
	.align		4
        /*000c*/ 	.byte	0x04, 0x0a
        /*000e*/ 	.short	(.L_4841 - .L_4840)
	.align		4
.L_4840:
        /*0010*/ 	.word	index@(.nv.constant0._ZN10layer_norm13ln_bwd_kernelINS_13Kernel_traitsIfffffjLj8192ELj1ELj1ELj8ELj16ENS_18Kernel_traits_baseILj8192EfffffjLj256EEEEELb1ELb0ELb1ELb1EEEvNS_9BwdParamsE)
        /*0014*/ 	.short	0x0160
        /*0016*/ 	.short	0x0128


	//----- nvinfo : EIATTR_CBANK_PARAM_SIZE
	.align		4
.L_4841:
        /*0018*/ 	.byte	0x03, 0x19
        /*001a*/ 	.short	0x0128


	//----- nvinfo : EIATTR_KPARAM_INFO
	.align		4
        /*001c*/ 	.byte	0x04, 0x17
        /*001e*/ 	.short	(.L_4843 - .L_4842)
.L_4842:
        /*0020*/ 	.word	0x00000000
        /*0024*/ 	.short	0x0000
        /*0026*/ 	.short	0x0000
        /*0028*/ 	.byte	0x00, 0xf0, 0xa1, 0x04


	//----- nvinfo : EIATTR_MAXREG_COUNT
	.align		4
.L_4843:
        /*002c*/ 	.byte	0x03, 0x1b
        /*002e*/ 	.short	0x00ff


	//----- nvinfo : EIATTR_NUM_BARRIERS
	.align		4
        /*0030*/ 	.byte	0x02, 0x4c
        /*0032*/ 	.byte	0x01
	.zero		1


	//----- nvinfo : EIATTR_MERCURY_ISA_VERSION
	.align		4
        /*0034*/ 	.byte	0x03, 0x5f
        /*0036*/ 	.short	0x0000


	//----- nvinfo : EIATTR_COOP_GROUP_MASK_REGIDS
	.align		4
        /*0038*/ 	.byte	0x04, 0x29
        /*003a*/ 	.short	(.L_4845 - .L_4844)


	//   ....[0]....
.L_4844:
        /*003c*/ 	.word	0xffffffff


	//   ....[1]....
        /*0040*/ 	.word	0xffffffff


	//   ....[2]....
        /*0044*/ 	.word	0xffffffff


	//   ....[3]....
        /*0048*/ 	.word	0xffffffff


	//   ....[4]....
        /*004c*/ 	.word	0xffffffff


	//   ....[5]....
        /*0050*/ 	.word	0xffffffff


	//   ....[6]....
        /*0054*/ 	.word	0xffffffff


	//   ....[7]....
        /*0058*/ 	.word	0xffffffff


	//   ....[8]....
        /*005c*/ 	.word	0xffffffff


	//   ....[9]....
        /*0060*/ 	.word	0xffffffff


	//   ....[10]....
        /*0064*/ 	.word	0xffffffff


	//   ....[11]....
        /*0068*/ 	.word	0xffffffff


	//   ....[12]....
        /*006c*/ 	.word	0xffffffff


	//   ....[13]....
        /*0070*/ 	.word	0xffffffff


	//   ....[14]....
        /*0074*/ 	.word	0xffffffff


	//   ....[15]....
        /*0078*/ 	.word	0xffffffff


	//   ....[16]....
        /*007c*/ 	.word	0xffffffff


	//   ....[17]....
        /*0080*/ 	.word	0xffffffff


	//   ....[18]....
        /*0084*/ 	.word	0xffffffff


	//   ....[19]....
        /*0088*/ 	.word	0xffffffff


	//----- nvinfo : EIATTR_COOP_GROUP_INSTR_OFFSETS
	.align		4
.L_4845:
        /*008c*/ 	.byte	0x04, 0x28
        /*008e*/ 	.short	(.L_4847 - .L_4846)


	//   ....[0]....
.L_4846:
        /*0090*/ 	.word	0x00001e50


	//   ....[1]....
        /*0094*/ 	.word	0x00001e70


	//   ....[2]....
        /*0098*/ 	.word	0x00001e90


	//   ....[3]....
        /*009c*/ 	.word	0x00001eb0


	//   ....[4]....
        /*00a0*/ 	.word	0x00001ed0


	//   ....[5]....
        /*00a4*/ 	.word	0x00001ef0


	//   ....[6]....
        /*00a8*/ 	.word	0x00001f10


	//   ....[7]....
        /*00ac*/ 	.word	0x00001f30


	//   ....[8]....
        /*00b0*/ 	.word	0x00001f50


	//   ....[9]....
        /*00b4*/ 	.word	0x00001f70


	//   ....[10]....
        /*00b8*/ 	.word	0x00004a50


	//   ....[11]....
        /*00bc*/ 	.word	0x00004ad0


	//   ....[12]....
        /*00c0*/ 	.word	0x00004b50


	//   ....[13]....
        /*00c4*/ 	.word	0x00004bc0


	//   ....[14]....
        /*00c8*/ 	.word	0x00004c40


	//   ....[15]....
        /*00cc*/ 	.word	0x00004cb0


	//   ....[16]....
        /*00d0*/ 	.word	0x00004d30


	//   ....[17]....
        /*00d4*/ 	.word	0x00004da0


	//   ....[18]....
        /*00d8*/ 	.word	0x00004e20


	//   ....[19]....
        /*00dc*/ 	.word	0x00004e90


	//----- nvinfo : EIATTR_EXIT_INSTR_OFFSETS
	.align		4
.L_4847:
        /*00e0*/ 	.byte	0x04, 0x1c
        /*00e2*/ 	.short	(.L_4849 - .L_4848)


	//   ....[0]....
.L_4848:
        /*00e4*/ 	.word	0x000049f0


	//----- nvinfo : EIATTR_MAX_THREADS
	.align		4
.L_4849:
        /*00e8*/ 	.byte	0x04, 0x05
        /*00ea*/ 	.short	(.L_4851 - .L_4850)
.L_4850:
        /*00ec*/ 	.word	0x00000100
        /*00f0*/ 	.word	0x00000001
        /*00f4*/ 	.word	0x00000001


	//----- nvinfo : EIATTR_CRS_STACK_SIZE
	.align		4
.L_4851:
        /*00f8*/ 	.byte	0x04, 0x1e
        /*00fa*/ 	.short	(.L_4853 - .L_4852)
.L_4852:
        /*00fc*/ 	.word	0x00000000
.L_4853:


//--------------------- .nv.info._ZN10layer_norm13ln_bwd_kernelINS_13Kernel_traitsIfffffjLj8192ELj1ELj1ELj8ELj16ENS_18Kernel_traits_baseILj8192EfffffjLj256EEEEELb1ELb1ELb0ELb0EEEvNS_9BwdParamsE --------------------------
	.section	.nv.info._ZN10layer_norm13ln_bwd_kernelINS_13Kernel_traitsIfffffjLj8192ELj1ELj1ELj8ELj16ENS_18Kernel_traits_baseILj8192EfffffjLj256EEEEELb1ELb1ELb0ELb0EEEvNS_9BwdParamsE,"",@"SHT_CUDA_INFO"
	.sectionflags	@""
	.align	4


	//----- nvinfo : EIATTR_CUDA_API_VERSION
	.align		4
        /*0000*/ 	.byte	0x04, 0x37
        /*0002*/ 	.short	(.L_4855 - .L_4854)
.L_4854:
        /*0004*/ 	.word	0x00000082


	//----- nvinfo : EIATTR_SW2861232_WAR
	.align		4
.L_4855:
        /*0008*/ 	.byte	0x01, 0x35
	.zero		2


	//----- nvinfo : EIATTR_PARAM_CBANK
	.align		4
        /*000c*/ 	.byte	0x04, 0x0a
        /*000e*/ 	.short	(.L_4857 - .L_4856)
	.align		4
.L_4856:
        /*0010*/ 	.word	index@(.nv.constant0._ZN10layer_norm13ln_bwd_kernelINS_13Kernel_traitsIfffffjLj8192ELj1ELj1ELj8ELj16ENS_18Kernel_traits_baseILj8192EfffffjLj256EEEEELb1ELb1ELb0ELb0EEEvNS_9BwdParamsE)
        /*0014*/ 	.short	0x0160
        /*0016*/ 	.short	0x0128


	//----- nvinfo : EIATTR_CBANK_PARAM_SIZE
	.align		4
.L_4857:
        /*0018*/ 	.byte	0x03, 0x19
        /*001a*/ 	.short	0x0128


	//----- nvinfo : EIATTR_KPARAM_INFO
	.align		4
        /*001c*/ 	.byte	0x04, 0x17
        /*001e*/ 	.short	(.L_4859 - .L_4858)
.L_4858:
        /*0020*/ 	.word	0x00000000
        /*0024*/ 	.short	0x0000
        /*0026*/ 	.short	0x0000
        /*0028*/ 	.byte	0x00, 0xf0, 0xa1, 0x04


	//----- nvinfo : EIATTR_MAXREG_COUNT
	.align		4
.L_4859:
        /*002c*/ 	.byte	0x03, 0x1b
        /*002e*/ 	.short	0x00ff


	//----- nvinfo : EIATTR_NUM_BARRIERS
	.align		4
        /*0030*/ 	.byte	0x02, 0x4c
        /*0032*/ 	.byte	0x01
	.zero		1


	//----- nvinfo : EIATTR_ANNOTATIONS
	.align		4
        /*0034*/ 	.byte	0x04, 0x55
        /*0036*/ 	.short	(.L_4861 - .L_4860)


	//   ....[0]....
.L_4860:
        /* <DEDUP_REMOVED lines=38> */


	//----- nvinfo : EIATTR_MERCURY_ISA_VERSION
	.align		4
.L_4861:
        /*0288*/ 	.byte	0x03, 0x5f
        /*028a*/ 	.short	0x0000


	//----- nvinfo : EIATTR_COOP_GROUP_MASK_REGIDS
	.align		4
        /*028c*/ 	.byte	0x04, 0x29
        /*028e*/ 	.short	(.L_4863 - .L_4862)


	//   ....[0]....
.L_4862:
        /*0290*/ 	.word	0xffffffff


	//   ....[1]....
        /*0294*/ 	.word	0xffffffff


	//   ....[2]....
        /*0298*/ 	.word	0xffffffff


	//   ....[3]....
        /*029c*/ 	.word	0xffffffff


	//   ....[4]....
        /*02a0*/ 	.word	0xffffffff


	//   ....[5]....
        /*02a4*/ 	.word	0xffffffff


	//   ....[6]....
        /*02a8*/ 	.word	0xffffffff


	//   ....[7]....
        /*02ac*/ 	.word	0xffffffff


	//   ....[8]....
        /*02b0*/ 	.word	0xffffffff


	//   ....[9]....
        /*02b4*/ 	.word	0xffffffff


	//   ....[10]....
        /*02b8*/ 	.word	0xffffffff


	//   ....[11]....
        /*02bc*/ 	.word	0xffffffff


	//   ....[12]....
        /*02c0*/ 	.word	0xffffffff


	//   ....[13]....
        /*02c4*/ 	.word	0xffffffff


	//   ....[14]....
        /*02c8*/ 	.word	0xffffffff


	//   ....[15]....
        /*02cc*/ 	.word	0xffffffff


	//   ....[16]....
        /*02d0*/ 	.word	0xffffffff


	//   ....[17]....
        /*02d4*/ 	.word	0xffffffff


	//   ....[18]....
        /*02d8*/ 	.word	0xffffffff


	//   ....[19]....
        /*02dc*/ 	.word	0xffffffff


	//----- nvinfo : EIATTR_COOP_GROUP_INSTR_OFFSETS
	.align		4
.L_4863:
        /*02e0*/ 	.byte	0x04, 0x28
        /*02e2*/ 	.short	(.L_4865 - .L_4864)


	//   ....[0]....
.L_4864:
        /*02e4*/ 	.word	0x00002510


	//   ....[1]....
        /*02e8*/ 	.word	0x00002540


	//   ....[2]....
        /*02ec*/ 	.word	0x00002550


	//   ....[3]....
        /*02f0*/ 	.word	0x00002580


	//   ....[4]....
        /*02f4*/ 	.word	0x000025a0


	//   ....[5]....
        /*02f8*/ 	.word	0x000025c0


	//   ....[6]....
        /*02fc*/ 	.word	0x000025e0


	//   ....[7]....
        /*0300*/ 	.word	0x00002600


	//   ....[8]....
        /*0304*/ 	.word	0x00002610


	//   ....[9]....
        /*0308*/ 	.word	0x00002630


	//   ....[10]....
        /*030c*/ 	.word	0x000053c0


	//   ....[11]....
        /*0310*/ 	.word	0x00005440


	//   ....[12]....
        /*0314*/ 	.word	0x000054c0


	//   ....[13]....
        /*0318*/ 	.word	0x00005530


	//   ....[14]....
        /*031c*/ 	.word	0x000055b0


	//   ....[15]....
        /*0320*/ 	.word	0x00005620


	//   ....[16]....
        /*0324*/ 	.word	0x000056a0


	//   ....[17]....
        /*0328*/ 	.word	0x00005710


	//   ....[18]....
        /*032c*/ 	.word	0x00005790


	//   ....[19]....
        /*0330*/ 	.word	0x00005800


	//----- nvinfo : EIATTR_EXIT_INSTR_OFFSETS
	.align		4
.L_4865:
        /*0334*/ 	.byte	0x04, 0x1c
        /*0336*/ 	.short	(.L_4867 - .L_4866)


	//   ....[0]....
.L_4866:
        /*0338*/ 	.word	0x000052e0


	//   ....[1]....
        /*033c*/ 	.word	0x00005360


	//----- nvinfo : EIATTR_MAX_THREADS
	.align		4
.L_4867:
        /*0340*/ 	.byte	0x04, 0x05
        /*0342*/ 	.short	(.L_4869 - .L_4868)
.L_4868:
        /*0344*/ 	.word	0x00000100
        /*0348*/ 	.word	0x00000001
        /*034c*/ 	.word	0x00000001


	//----- nvinfo : EIATTR_CRS_STACK_SIZE
	.align		4
.L_4869:
        /*0350*/ 	.byte	0x04, 0x1e
        /*0352*/ 	.short	(.L_4871 - .L_4870)
.L_4870:
        /*0354*/ 	.word	0x00000000
.L_4871:


//--------------------- .nv.info._ZN10layer_norm13ln_bwd_kernelINS_13Kernel_traitsIfffffjLj8192ELj1ELj1ELj8ELj16ENS_18Kernel_traits_baseILj8192EfffffjLj256EEEEELb1ELb1ELb0ELb1EEEvNS_9BwdParamsE --------------------------
	.section	.nv.info._ZN10layer_norm13ln_bwd_kernelINS_13Kernel_traitsIfffffjLj8192ELj1ELj1ELj8ELj16ENS_18Kernel_traits_baseILj8192EfffffjLj256EEEEELb1ELb1ELb0ELb1EEEvNS_9BwdParamsE,"",@"SHT_CUDA_INFO"
	.sectionflags	@""
	.align	4


	//----- nvinfo : EIATTR_CUDA_API_VERSION
	.align		4
        /*0000*/ 	.byte	0x04, 0x37
        /*0002*/ 	.short	(.L_4873 - .L_4872)
.L_4872:
        /*0004*/ 	.word	0x00000082


	//----- nvinfo : EIATTR_SW2861232_WAR
	.align		4
.L_4873:
        /*0008*/ 	.byte	0x01, 0x35
	.zero		2


	//----- nvinfo : EIATTR_PARAM_CBANK
	.align		4
        /*000c*/ 	.byte	0x04, 0x0a
        /*000e*/ 	.short	(.L_4875 - .L_4874)
	.align		4
.L_4874:
        /*0010*/ 	.word	index@(.nv.constant0._ZN10layer_norm13ln_bwd_kernelINS_13Kernel_traitsIfffffjLj8192ELj1ELj1ELj8ELj16ENS_18Kernel_traits_baseILj8192EfffffjLj256EEEEELb1ELb1ELb0ELb1EEEvNS_9BwdParamsE)
        /*0014*/ 	.short	0x0160
        /*0016*/ 	.short	0x0128


	//----- nvinfo : EIATTR_CBANK_PARAM_SIZE
	.align		4
.L_4875:
        /*0018*/ 	.byte	0x03, 0x19
        /*001a*/ 	.short	0x0128


	//----- nvinfo : EIATTR_KPARAM_INFO
	.align		4
        /*001c*/ 	.byte	0x04, 0x17
        /*001e*/ 	.short	(.L_4877 - .L_4876)
.L_4876:
        /*0020*/ 	.word	0x00000000
        /*0024*/ 	.short	0x0000
        /*0026*/ 	.short	0x0000
        /*0028*/ 	.byte	0x00, 0xf0, 0xa1, 0x04


	//----- nvinfo : EIATTR_MAXREG_COUNT
	.align		4
.L_4877:
        /*002c*/ 	.byte	0x03, 0x1b
        /*002e*/ 	.short	0x00ff


	//----- nvinfo : EIATTR_NUM_BARRIERS
	.align		4
        /*0030*/ 	.byte	0x02, 0x4c
        /*0032*/ 	.byte	0x01
	.zero		1


	//----- nvinfo : EIATTR_ANNOTATIONS
	.align		4
        /*0034*/ 	.byte	0x04, 0x55
        /*0036*/ 	.short	(.L_4879 - .L_4878)


	//   ....[0]....
.L_4878:
        /* <DEDUP_REMOVED lines=85> */


	//----- nvinfo : EIATTR_MERCURY_ISA_VERSION
	.align		4
.L_4879:
        /*0578*/ 	.byte	0x03, 0x5f
        /*057a*/ 	.short	0x0000


	//----- nvinfo : EIATTR_COOP_GROUP_MASK_REGIDS
	.align		4
        /*057c*/ 	.byte	0x04, 0x29
        /*057e*/ 	.short	(.L_4881 - .L_4880)


	//   ....[0]....
.L_4880:
        /*0580*/ 	.word	0xffffffff


	//   ....[1]....
        /*0584*/ 	.word	0xffffffff


	//   ....[2]....
        /*0588*/ 	.word	0xffffffff


	//   ....[3]....
        /*058c*/ 	.word	0xffffffff


	//   ....[4]....
        /*0590*/ 	.word	0xffffffff


	//   ....[5]....
        /*0594*/ 	.word	0xffffffff


	//   ....[6]....
        /*0598*/ 	.word	0xffffffff


	//   ....[7]....
        /*059c*/ 	.word	0xffffffff


	//   ....[8]....
        /*05a0*/ 	.word	0xffffffff


	//   ....[9]....
        /*05a4*/ 	.word	0xffffffff


	//   ....[10]....
        /*05a8*/ 	.word	0xffffffff


	//   ....[11]....
        /*05ac*/ 	.word	0xffffffff


	//   ....[12]....
        /*05b0*/ 	.word	0xffffffff


	//   ....[13]....
        /*05b4*/ 	.word	0xffffffff


	//   ....[14]....
        /*05b8*/ 	.word	0xffffffff


	//   ....[15]....
        /*05bc*/ 	.word	0xffffffff


	//   ....[16]....
        /*05c0*/ 	.word	0xffffffff


	//   ....[17]....
        /*05c4*/ 	.word	0xffffffff


	//   ....[18]....
        /*05c8*/ 	.word	0xffffffff


	//   ....[19]....
        /*05cc*/ 	.word	0xffffffff


	//----- nvinfo : EIATTR_COOP_GROUP_INSTR_OFFSETS
	.align		4
.L_4881:
        /*05d0*/ 	.byte	0x04, 0x28
        /*05d2*/ 	.short	(.L_4883 - .L_4882)


	//   ....[0]....
.L_4882:
        /*05d4*/ 	.word	0x00002290


	//   ....[1]....
        /*05d8*/ 	.word	0x000022b0


	//   ....[2]....
        /*05dc*/ 	.word	0x000022e0


	//   ....[3]....
        /*05e0*/ 	.word	0x00002300


	//   ....[4]....
        /*05e4*/ 	.word	0x00002320


	//   ....[5]....
        /*05e8*/ 	.word	0x00002340


	//   ....[6]....
        /*05ec*/ 	.word	0x00002360


	//   ....[7]....
        /*05f0*/ 	.word	0x00002380


	//   ....[8]....
        /*05f4*/ 	.word	0x00002390


	//   ....[9]....
        /*05f8*/ 	.word	0x000023b0


	//   ....[10]....
        /*05fc*/ 	.word	0x000051f0


	//   ....[11]....
        /*0600*/ 	.word	0x00005270


	//   ....[12]....
        /*0604*/ 	.word	0x000052f0


	//   ....[13]....
        /*0608*/ 	.word	0x00005360


	//   ....[14]....
        /*060c*/ 	.word	0x000053e0


	//   ....[15]....
        /*0610*/ 	.word	0x00005450


	//   ....[16]....
        /*0614*/ 	.word	0x000054d0


	//   ....[17]....
        /*0618*/ 	.word	0x00005540


	//   ....[18]....
        /*061c*/ 	.word	0x000055c0


	//   ....[19]....
        /*0620*/ 	.word	0x00005630


	//----- nvinfo : EIATTR_EXIT_INSTR_OFFSETS
	.align		4
.L_4883:
        /*0624*/ 	.byte	0x04, 0x1c
        /*0626*/ 	.short	(.L_4885 - .L_4884)


	//   ....[0]....
.L_4884:
        /*0628*/ 	.word	0x00005190


	//----- nvinfo : EIATTR_MAX_THREADS
	.align		4
.L_4885:
        /*062c*/ 	.byte	0x04, 0x05
        /*062e*/ 	.short	(.L_4887 - .L_4886)
.L_4886:
        /*0630*/ 	.word	0x00000100
        /*0634*/ 	.word	0x00000001
        /*0638*/ 	.word	0x00000001


	//----- nvinfo : EIATTR_CRS_STACK_SIZE
	.align		4
.L_4887:
        /*063c*/ 	.byte	0x04, 0x1e
        /*063e*/ 	.short	(.L_4889 - .L_4888)
.L_4888:
        /*0640*/ 	.word	0x00000000
.L_4889:


//--------------------- .nv.info._ZN10layer_norm22ln_bwd_finalize_kernelINS_22Kernel_traits_finalizeILj8192EfffffjLb1ELj1024ELj4ENS_18Kernel_traits_baseILj8192EfffffjLj1024EEEEELb1ELb0EEEvNS_9BwdParamsE --------------------------
	.section	.nv.info._ZN10layer_norm22ln_bwd_finalize_kernelINS_22Kernel_traits_finalizeILj8192EfffffjLb1ELj1024ELj4ENS_18Kernel_traits_baseILj8192EfffffjLj1024EEEEELb1ELb0EEEvNS_9BwdParamsE,"",@"SHT_CUDA_INFO"
	.sectionflags	@""
	.align	4


	//----- nvinfo : EIATTR_CUDA_API_VERSION
	.align		4
        /*0000*/ 	.byte	0x04, 0x37
        /*0002*/ 	.short	(.L_4891 - .L_4890)
.L_4890:
        /*0004*/ 	.word	0x00000082


	//----- nvinfo : EIATTR_SW2861232_WAR
	.align		4
.L_4891:
        /*0008*/ 	.byte	0x01, 0x35
	.zero		2


	//----- nvinfo : EIATTR_PARAM_CBANK
	.align		4
        /*000c*/ 	.byte	0x04, 0x0a
        /*000e*/ 	.short	(.L_4893 - .L_4892)
	.align		4
.L_4892:
        /*0010*/ 	.word	index@(.nv.constant0._ZN10layer_norm22ln_bwd_finalize_kernelINS_22Kernel_traits_finalizeILj8192EfffffjLb1ELj1024ELj4ENS_18Kernel_traits_baseILj8192EfffffjLj1024EEEEELb1ELb0EEEvNS_9BwdParamsE)
        /*0014*/ 	.short	0x0160
        /*0016*/ 	.short	0x0128


	//----- nvinfo : EIATTR_CBANK_PARAM_SIZE
	.align		4
.L_4893:
        /*0018*/ 	.byte	0x03, 0x19
        /*001a*/ 	.short	0x0128


	//----- nvinfo : EIATTR_KPARAM_INFO
	.align		4
        /*001c*/ 	.byte	0x04, 0x17
        /*001e*/ 	.short	(.L_4895 - .L_4894)
.L_4894:
        /*0020*/ 	.word	0x00000000
        /*0024*/ 	.short	0x0000
        /*0026*/ 	.short	0x0000
        /*0028*/ 	.byte	0x00, 0xf0, 0xa1, 0x04


	//----- nvinfo : EIATTR_MAXREG_COUNT
	.align		4
.L_4895:
        /*002c*/ 	.byte	0x03, 0x1b
        /*002e*/ 	.short	0x0040


	//----- nvinfo : EIATTR_NUM_BARRIERS
	.align		4
        /*0030*/ 	.byte	0x02, 0x4c
        /*0032*/ 	.byte	0x01
	.zero		1


	//----- nvinfo : EIATTR_MERCURY_ISA_VERSION
	.align		4
        /*0034*/ 	.byte	0x03, 0x5f
        /*0036*/ 	.short	0x0000


	//----- nvinfo : EIATTR_COOP_GROUP_MASK_REGIDS
	.align		4
        /*0038*/ 	.byte	0x04, 0x29
        /*003a*/ 	.short	(.L_4897 - .L_4896)


	//   ....[0]....
.L_4896:
        /*003c*/ 	.word	0xffffffff


	//   ....[1]....
        /*0040*/ 	.word	0xffffffff


	//   ....[2]....
        /*0044*/ 	.word	0xffffffff


	//   ....[3]....
        /*0048*/ 	.word	0xffffffff


	//   ....[4]....
        /*004c*/ 	.word	0xffffffff


	//   ....[5]....
        /*0050*/ 	.word	0xffffffff


	//   ....[6]....
        /*0054*/ 	.word	0xffffffff


	//   ....[7]....
        /*0058*/ 	.word	0xffffffff


	//   ....[8]....
        /*005c*/ 	.word	0xffffffff


	//   ....[9]....
        /*0060*/ 	.word	0xffffffff


	//   ....[10]....
        /*0064*/ 	.word	0xffffffff


	//   ....[11]....
        /*0068*/ 	.word	0xffffffff


	//   ....[12]....
        /*006c*/ 	.word	0xffffffff


	//   ....[13]....
        /*0070*/ 	.word	0xffffffff


	//   ....[14]....
        /*0074*/ 	.word	0xffffffff


	//   ....[15]....
        /*0078*/ 	.word	0xffffffff


	//   ....[16]....
        /*007c*/ 	.word	0xffffffff


	//   ....[17]....
        /*0080*/ 	.word	0xffffffff


	//   ....[18]....
        /*0084*/ 	.word	0xffffffff


	//   ....[19]....
        /*0088*/ 	.word	0xffffffff


	//   ....[20]....
        /*008c*/ 	.word	0xffffffff


	//   ....[21]....
        /*0090*/ 	.word	0xffffffff


	//   ....[22]....
        /*0094*/ 	.word	0xffffffff


	//   ....[23]....
        /*0098*/ 	.word	0xffffffff


	//   ....[24]....
        /*009c*/ 	.word	0xffffffff


	//   ....[25]....
        /*00a0*/ 	.word	0xffffffff


	//   ....[26]....
        /*00a4*/ 	.word	0xffffffff


	//   ....[27]....
        /*00a8*/ 	.word	0xffffffff


	//   ....[28]....
        /*00ac*/ 	.word	0xffffffff


	//   ....[29]....
        /*00b0*/ 	.word	0xffffffff


	//----- nvinfo : EIATTR_COOP_GROUP_INSTR_OFFSETS
	.align		4
.L_4897:
        /*00b4*/ 	.byte	0x04, 0x28
        /*00b6*/ 	.short	(.L_4899 - .L_4898)


	//   ....[0]....
.L_4898:
        /*00b8*/ 	.word	0x000009d0


	//   ....[1]....
        /*00bc*/ 	.word	0x00000a00


	//   ....[2]....
        /*00c0*/ 	.word	0x00000a10


	//   ....[3]....
        /*00c4*/ 	.word	0x00000a30


	//   ....[4]....
        /*00c8*/ 	.word	0x00000a50


	//   ....[5]....
        /*00cc*/ 	.word	0x00000a60


	//   ....[6]....
        /*00d0*/ 	.word	0x00000a90


	//   ....[7]....
        /*00d4*/ 	.word	0x00000ab0


	//   ....[8]....
        /*00d8*/ 	.word	0x00000ac0


	//   ....[9]....
        /*00dc*/ 	.word	0x00000af0


	//   ....[10]....
        /*00e0*/ 	.word	0x00000b10


	//   ....[11]....
        /*00e4*/ 	.word	0x00000b20


	//   ....[12]....
        /*00e8*/ 	.word	0x00000b50


	//   ....[13]....
        /*00ec*/ 	.word	0x00000b70


	//   ....[14]....
        /*00f0*/ 	.word	0x00000b80


	//   ....[15]....
        /*00f4*/ 	.word	0x00000df0


	//   ....[16]....
        /*00f8*/ 	.word	0x00000e50


	//   ....[17]....
        /*00fc*/ 	.word	0x00000eb0


	//   ....[18]....
        /*0100*/ 	.word	0x00000f10


	//   ....[19]....
        /*0104*/ 	.word	0x00000f80


	//   ....[20]....
        /*0108*/ 	.word	0x00000ff0


	//   ....[21]....
        /*010c*/ 	.word	0x00001050


	//   ....[22]....
        /*0110*/ 	.word	0x000010b0


	//   ....[23]....
        /*0114*/ 	.word	0x00001110


	//   ....[24]....
        /*0118*/ 	.word	0x00001180


	//   ....[25]....
        /*011c*/ 	.word	0x000011f0


	//   ....[26]....
        /*0120*/ 	.word	0x00001250


	//   ....[27]....
        /*0124*/ 	.word	0x000012b0


	//   ....[28]....
        /*0128*/ 	.word	0x00001310


	//   ....[29]....
        /*012c*/ 	.word	0x00001370


	//----- nvinfo : EIATTR_EXIT_INSTR_OFFSETS
	.align		4
.L_4899:
        /*0130*/ 	.byte	0x04, 0x1c
        /*0132*/ 	.short	(.L_4901 - .L_4900)


	//   ....[0]....
.L_4900:
        /*0134*/ 	.word	0x00000070


	//   ....[1]....
        /*0138*/ 	.word	0x00000d90


	//----- nvinfo : EIATTR_MAX_THREADS
	.align		4
.L_4901:
        /*013c*/ 	.byte	0x04, 0x05
        /*013e*/ 	.short	(.L_4903 - .L_4902)
.L_4902:
        /*0140*/ 	.word	0x00000400
        /*0144*/ 	.word	0x00000001
        /*0148*/ 	.word	0x00000001


	//----- nvinfo : EIATTR_CRS_STACK_SIZE
	.align		4
.L_4903:
        /*014c*/ 	.byte	0x04, 0x1e
        /*014e*/ 	.short	(.L_4905 - .L_4904)
.L_4904:
        /*0150*/ 	.word	0x00000000
.L_4905:


//--------------------- .nv.info._ZN10layer_norm13ln_bwd_kernelINS_13Kernel_traitsIfffffjLj8192ELj1ELj1ELj8ELj16ENS_18Kernel_traits_baseILj8192EfffffjLj256EEEEELb1ELb1ELb1ELb0EEEvNS_9BwdParamsE --------------------------
	.section	.nv.info._ZN10layer_norm13ln_bwd_kernelINS_13Kernel_traitsIfffffjLj8192ELj1ELj1ELj8ELj16ENS_18Kernel_traits_baseILj8192EfffffjLj256EEEEELb1ELb1ELb1ELb0EEEvNS_9BwdParamsE,"",@"SHT_CUDA_INFO"
	.sectionflags	@""
	.align	4


	//----- nvinfo : EIATTR_CUDA_API_VERSION
	.align		4
        /*0000*/ 	.byte	0x04, 0x37
        /*0002*/ 	.short	(.L_4907 - .L_4906)
.L_4906:
        /*0004*/ 	.word	0x00000082


	//----- nvinfo : EIATTR_SW2861232_WAR
	.align		4
.L_4907:
        /*0008*/ 	.byte	0x01, 0x35
	.zero		2


	//----- nvinfo : EIATTR_PARAM_CBANK
	.align		4
        /*000c*/ 	.byte	0x04, 0x0a
        /*000e*/ 	.short	(.L_4909 - .L_4908)
	.align		4
.L_4908:
        /*0010*/ 	.word	index@(.nv.constant0._ZN10layer_norm13ln_bwd_kernelINS_13Kernel_traitsIfffffjLj8192ELj1ELj1ELj8ELj16ENS_18Kernel_traits_baseILj8192EfffffjLj256EEEEELb1ELb1ELb1ELb0EEEvNS_9BwdParamsE)
        /*0014*/ 	.short	0x0160
        /*0016*/ 	.short	0x0128


	//----- nvinfo : EIATTR_CBANK_PARAM_SIZE
	.align		4
.L_4909:
        /*0018*/ 	.byte	0x03, 0x19
        /*001a*/ 	.short	0x0128


	//----- nvinfo : EIATTR_KPARAM_INFO
	.align		4
        /*001c*/ 	.byte	0x04, 0x17
        /*001e*/ 	.short	(.L_4911 - .L_4910)
.L_4910:
        /*0020*/ 	.word	0x00000000
        /*0024*/ 	.short	0x0000
        /*0026*/ 	.short	0x0000
        /*0028*/ 	.byte	0x00, 0xf0, 0xa1, 0x04


	//----- nvinfo : EIATTR_MAXREG_COUNT
	.align		4
.L_4911:
        /*002c*/ 	.byte	0x03, 0x1b
        /*002e*/ 	.short	0x00ff


	//----- nvinfo : EIATTR_NUM_BARRIERS
	.align		4
        /*0030*/ 	.byte	0x02, 0x4c
        /*0032*/ 	.byte	0x01
	.zero		1


	//----- nvinfo : EIATTR_ANNOTATIONS
	.align		4
        /*0034*/ 	.byte	0x04, 0x55
        /*0036*/ 	.short	(.L_4913 - .L_4912)


	//   ....[0]....
.L_4912:
        /* <DEDUP_REMOVED lines=48> */


	//----- nvinfo : EIATTR_MERCURY_ISA_VERSION
	.align		4
.L_4913:
        /*0328*/ 	.byte	0x03, 0x5f
        /*032a*/ 	.short	0x0000


	//----- nvinfo : EIATTR_COOP_GROUP_MASK_REGIDS
	.align		4
        /*032c*/ 	.byte	0x04, 0x29
        /*032e*/ 	.short	(.L_4915 - .L_4914)


	//   ....[0]....
.L_4914:
        /*0330*/ 	.word	0xffffffff


	//   ....[1]....
        /*0334*/ 	.word	0xffffffff


	//   ....[2]....
        /*0338*/ 	.word	0xffffffff


	//   ....[3]....
        /*033c*/ 	.word	0xffffffff


	//   ....[4]....
        /*0340*/ 	.word	0xffffffff


	//   ....[5]....
        /*0344*/ 	.word	0xffffffff


	//   ....[6]....
        /*0348*/ 	.word	0xffffffff


	//   ....[7]....
        /*034c*/ 	.word	0xffffffff


	//   ....[8]....
        /*0350*/ 	.word	0xffffffff


	//   ....[9]....
        /*0354*/ 	.word	0xffffffff


	//   ....[10]....
        /*0358*/ 	.word	0xffffffff


	//   ....[11]....
        /*035c*/ 	.word	0xffffffff


	//   ....[12]....
        /*0360*/ 	.word	0xffffffff


	//   ....[13]....
        /*0364*/ 	.word	0xffffffff


	//   ....[14]....
        /*0368*/ 	.word	0xffffffff


	//   ....[15]....
        /*036c*/ 	.word	0xffffffff


	//   ....[16]....
        /*0370*/ 	.word	0xffffffff


	//   ....[17]....
        /*0374*/ 	.word	0xffffffff


	//   ....[18]....
        /*0378*/ 	.word	0xffffffff


	//   ....[19]....
        /*037c*/ 	.word	0xffffffff


	//----- nvinfo : EIATTR_COOP_GROUP_INSTR_OFFSETS
	.align		4
.L_4915:
        /*0380*/ 	.byte	0x04, 0x28
        /*0382*/ 	.short	(.L_4917 - .L_4916)


	//   ....[0]....
.L_4916:
        /*0384*/ 	.word	0x00002ce0


	//   ....[1]....
        /*0388*/ 	.word	0x00002d10


	//   ....[2]....
        /*038c*/ 	.word	0x00002d20


	//   ....[3]....
        /*0390*/ 	.word	0x00002d50


	//   ....[4]....
        /*0394*/ 	.word	0x00002d70


	//   ....[5]....
        /*0398*/ 	.word	0x00002d90


	//   ....[6]....
        /*039c*/ 	.word	0x00002db0


	//   ....[7]....
        /*03a0*/ 	.word	0x00002dd0


	//   ....[8]....
        /*03a4*/ 	.word	0x00002de0


	//   ....[9]....
        /*03a8*/ 	.word	0x00002e00


	//   ....[10]....
        /*03ac*/ 	.word	0x00006cd0


	//   ....[11]....
        /*03b0*/ 	.word	0x00006d50


	//   ....[12]....
        /*03b4*/ 	.word	0x00006dd0


	//   ....[13]....
        /*03b8*/ 	.word	0x00006e40


	//   ....[14]....
        /*03bc*/ 	.word	0x00006ec0


	//   ....[15]....
        /*03c0*/ 	.word	0x00006f30


	//   ....[16]....
        /*03c4*/ 	.word	0x00006fb0


	//   ....[17]....
        /*03c8*/ 	.word	0x00007020


	//   ....[18]....
        /*03cc*/ 	.word	0x000070a0


	//   ....[19]....
        /*03d0*/ 	.word	0x00007110


	//----- nvinfo : EIATTR_EXIT_INSTR_OFFSETS
	.align		4
.L_4917:
        /*03d4*/ 	.byte	0x04, 0x1c
        /*03d6*/ 	.short	(.L_4919 - .L_4918)


	//   ....[0]....
.L_4918:
        /*03d8*/ 	.word	0x00006bf0


	//   ....[1]....
        /*03dc*/ 	.word	0x00006c70


	//----- nvinfo : EIATTR_MAX_THREADS
	.align		4
.L_4919:
        /*03e0*/ 	.byte	0x04, 0x05
        /*03e2*/ 	.short	(.L_4921 - .L_4920)
.L_4920:
        /*03e4*/ 	.word	0x00000100
        /*03e8*/ 	.word	0x00000001
        /*03ec*/ 	.word	0x00000001


	//----- nvinfo : EIATTR_CRS_STACK_SIZE
	.align		4
.L_4921:
        /*03f0*/ 	.byte	0x04, 0x1e
        /*03f2*/ 	.short	(.L_4923 - .L_4922)
.L_4922:
        /*03f4*/ 	.word	0x00000000
.L_4923:


//--------------------- .nv.info._ZN10layer_norm22ln_bwd_finalize_kernelINS_22Kernel_traits_finalizeILj8192EfffffjLb1ELj1024ELj4ENS_18Kernel_traits_baseILj8192EfffffjLj1024EEEEELb1ELb1EEEvNS_9BwdParamsE --------------------------
	.section	.nv.info._ZN10layer_norm22ln_bwd_finalize_kernelINS_22Kernel_traits_finalizeILj8192EfffffjLb1ELj1024ELj4ENS_18Kernel_traits_baseILj8192EfffffjLj1024EEEEELb1ELb1EEEvNS_9BwdParamsE,"",@"SHT_CUDA_INFO"
	.sectionflags	@""
	.align	4


	//----- nvinfo : EIATTR_CUDA_API_VERSION
	.align		4
        /*0000*/ 	.byte	0x04, 0x37
        /*0002*/ 	.short	(.L_4925 - .L_4924)
.L_4924:
        /*0004*/ 	.word	0x00000082


	//----- nvinfo : EIATTR_SW2861232_WAR
	.align		4
.L_4925:
        /*0008*/ 	.byte	0x01, 0x35
	.zero		2


	//----- nvinfo : EIATTR_PARAM_CBANK
	.align		4
        /*000c*/ 	.byte	0x04, 0x0a
        /*000e*/ 	.short	(.L_4927 - .L_4926)
	.align		4
.L_4926:
        /*0010*/ 	.word	index@(.nv.constant0._ZN10layer_norm22ln_bwd_finalize_kernelINS_22Kernel_traits_finalizeILj8192EfffffjLb1ELj1024ELj4ENS_18Kernel_traits_baseILj8192EfffffjLj1024EEEEELb1ELb1EEEvNS_9BwdParamsE)
        /*0014*/ 	.short	0x0160
        /*0016*/ 	.short	0x0128


	//----- nvinfo : EIATTR_CBANK_PARAM_SIZE
	.align		4
.L_4927:
        /*0018*/ 	.byte	0x03, 0x19
        /*001a*/ 	.short	0x0128


	//----- nvinfo : EIATTR_KPARAM_INFO
	.align		4
        /*001c*/ 	.byte	0x04, 0x17
        /*001e*/ 	.short	(.L_4929 - .L_4928)
.L_4928:
        /*0020*/ 	.word	0x00000000
        /*0024*/ 	.short	0x0000
        /*0026*/ 	.short	0x0000
        /*0028*/ 	.byte	0x00, 0xf0, 0xa1, 0x04


	//----- nvinfo : EIATTR_MAXREG_COUNT
	.align		4
.L_4929:
        /*002c*/ 	.byte	0x03, 0x1b
        /*002e*/ 	.short	0x0040


	//----- nvinfo : EIATTR_NUM_BARRIERS
	.align		4
        /*0030*/ 	.byte	0x02, 0x4c
        /*0032*/ 	.byte	0x01
	.zero		1


	//----- nvinfo : EIATTR_MERCURY_ISA_VERSION
	.align		4
        /*0034*/ 	.byte	0x03, 0x5f
        /*0036*/ 	.short	0x0000


	//----- nvinfo : EIATTR_COOP_GROUP_MASK_REGIDS
	.align		4
        /*0038*/ 	.byte	0x04, 0x29
        /*003a*/ 	.short	(.L_4931 - .L_4930)


	//   ....[0]....
.L_4930:
        /*003c*/ 	.word	0xffffffff


	//   ....[1]....
        /*0040*/ 	.word	0xffffffff


	//   ....[2]....
        /*0044*/ 	.word	0xffffffff


	//   ....[3]....
        /*0048*/ 	.word	0xffffffff


	//   ....[4]....
        /*004c*/ 	.word	0xffffffff


	//   ....[5]....
        /*0050*/ 	.word	0xffffffff


	//   ....[6]....
        /*0054*/ 	.word	0xffffffff


	//   ....[7]....
        /*0058*/ 	.word	0xffffffff


	//   ....[8]....
        /*005c*/ 	.word	0xffffffff


	//   ....[9]....
        /*0060*/ 	.word	0xffffffff


	//   ....[10]....
        /*0064*/ 	.word	0xffffffff


	//   ....[11]....
        /*0068*/ 	.word	0xffffffff


	//   ....[12]....
        /*006c*/ 	.word	0xffffffff


	//   ....[13]....
        /*0070*/ 	.word	0xffffffff


	//   ....[14]....
        /*0074*/ 	.word	0xffffffff


	//   ....[15]....
        /*0078*/ 	.word	0xffffffff


	//   ....[16]....
        /*007c*/ 	.word	0xffffffff


	//   ....[17]....
        /*0080*/ 	.word	0xffffffff


	//   ....[18]....
        /*0084*/ 	.word	0xffffffff


	//   ....[19]....
        /*0088*/ 	.word	0xffffffff


	//   ....[20]....
        /*008c*/ 	.word	0xffffffff


	//   ....[21]....
        /*0090*/ 	.word	0xffffffff


	//   ....[22]....
        /*0094*/ 	.word	0xffffffff


	//   ....[23]....
        /*0098*/ 	.word	0xffffffff


	//   ....[24]....
        /*009c*/ 	.word	0xffffffff


	//   ....[25]....
        /*00a0*/ 	.word	0xffffffff


	//   ....[26]....
        /*00a4*/ 	.word	0xffffffff


	//   ....[27]....
        /*00a8*/ 	.word	0xffffffff


	//   ....[28]....
        /*00ac*/ 	.word	0xffffffff


	//   ....[29]....
        /*00b0*/ 	.word	0xffffffff


	//----- nvinfo : EIATTR_COOP_GROUP_INSTR_OFFSETS
	.align		4
.L_4931:
        /*00b4*/ 	.byte	0x04, 0x28
        /*00b6*/ 	.short	(.L_4933 - .L_4932)


	//   ....[0]....
.L_4932:
        /*00b8*/ 	.word	0x000009a0


	//   ....[1]....
        /*00bc*/ 	.word	0x000009d0


	//   ....[2]....
        /*00c0*/ 	.word	0x000009e0


	//   ....[3]....
        /*00c4*/ 	.word	0x00000a00


	//   ....[4]....
        /*00c8*/ 	.word	0x00000a20


	//   ....[5]....
        /*00cc*/ 	.word	0x00000a30


	//   ....[6]....
        /*00d0*/ 	.word	0x00000a60


	//   ....[7]....
        /*00d4*/ 	.word	0x00000a80


	//   ....[8]....
        /*00d8*/ 	.word	0x00000a90


	//   ....[9]....
        /*00dc*/ 	.word	0x00000ac0


	//   ....[10]....
        /*00e0*/ 	.word	0x00000ae0


	//   ....[11]....
        /*00e4*/ 	.word	0x00000af0


	//   ....[12]....
        /*00e8*/ 	.word	0x00000b20


	//   ....[13]....
        /*00ec*/ 	.word	0x00000b40


	//   ....[14]....
        /*00f0*/ 	.word	0x00000b50


	//   ....[15]....
        /*00f4*/ 	.word	0x00000da0


	//   ....[16]....
        /*00f8*/ 	.word	0x00000e00


	//   ....[17]....
        /*00fc*/ 	.word	0x00000e60


	//   ....[18]....
        /*0100*/ 	.word	0x00000ec0


	//   ....[19]....
        /*0104*/ 	.word	0x00000f30


	//   ....[20]....
        /*0108*/ 	.word	0x00000fa0


	//   ....[21]....
        /*010c*/ 	.word	0x00001000


	//   ....[22]....
        /*0110*/ 	.word	0x00001060


	//   ....[23]....
        /*0114*/ 	.word	0x000010c0


	//   ....[24]....
        /*0118*/ 	.word	0x00001130


	//   ....[25]....
        /*011c*/ 	.word	0x000011a0


	//   ....[26]....
        /*0120*/ 	.word	0x00001200


	//   ....[27]....
        /*0124*/ 	.word	0x00001260


	//   ....[28]....
        /*0128*/ 	.word	0x000012c0


	//   ....[29]....
        /*012c*/ 	.word	0x00001320


	//----- nvinfo : EIATTR_EXIT_INSTR_OFFSETS
	.align		4
.L_4933:
        /*0130*/ 	.byte	0x04, 0x1c
        /*0132*/ 	.short	(.L_4935 - .L_4934)


	//   ....[0]....
.L_4934:
        /*0134*/ 	.word	0x00000070


	//   ....[1]....
        /*0138*/ 	.word	0x00000d40


	//----- nvinfo : EIATTR_MAX_THREADS
	.align		4
.L_4935:
        /*013c*/ 	.byte	0x04, 0x05
        /*013e*/ 	.short	(.L_4937 - .L_4936)
.L_4936:
        /*0140*/ 	.word	0x00000400
        /*0144*/ 	.word	0x00000001
        /*0148*/ 	.word	0x00000001


	//----- nvinfo : EIATTR_CRS_STACK_SIZE
	.align		4
.L_4937:
        /*014c*/ 	.byte	0x04, 0x1e
        /*014e*/ 	.short	(.L_4939 - .L_4938)
.L_4938:
        /*0150*/ 	.word	0x00000000
.L_4939:


//--------------------- .nv.info._ZN10layer_norm13ln_bwd_kernelINS_13Kernel_traitsIfffffjLj8192ELj1ELj1ELj8ELj16ENS_18Kernel_traits_baseILj8192EfffffjLj256EEEEELb1ELb1ELb1ELb1EEEvNS_9BwdParamsE --------------------------
	.section	.nv.info._ZN10layer_norm13ln_bwd_kernelINS_13Kernel_traitsIfffffjLj8192ELj1ELj1ELj8ELj16ENS_18Kernel_traits_baseILj8192EfffffjLj256EEEEELb1ELb1ELb1ELb1EEEvNS_9BwdParamsE,"",@"SHT_CUDA_INFO"
	.sectionflags	@""
	.align	4


	//----- nvinfo : EIATTR_CUDA_API_VERSION
	.align		4
        /*0000*/ 	.byte	0x04, 0x37
        /*0002*/ 	.short	(.L_4941 - .L_4940)
.L_4940:
        /*0004*/ 	.word	0x00000082


	//----- nvinfo : EIATTR_SW2861232_WAR
	.align		4
.L_4941:
        /*0008*/ 	.byte	0x01, 0x35
	.zero		2


	//----- nvinfo : EIATTR_PARAM_CBANK
	.align		4
        /*000c*/ 	.byte	0x04, 0x0a
        /*000e*/ 	.short	(.L_4943 - .L_4942)
	.align		4
.L_4942:
        /*0010*/ 	.word	index@(.nv.constant0._ZN10layer_norm13ln_bwd_kernelINS_13Kernel_traitsIfffffjLj8192ELj1ELj1ELj8ELj16ENS_18Kernel_traits_baseILj8192EfffffjLj256EEEEELb1ELb1ELb1ELb1EEEvNS_9BwdParamsE)
        /*0014*/ 	.short	0x0160
        /*0016*/ 	.short	0x0128


	//----- nvinfo : EIATTR_CBANK_PARAM_SIZE
	.align		4
.L_4943:
        /*0018*/ 	.byte	0x03, 0x19
        /*001a*/ 	.short	0x0128


	//----- nvinfo : EIATTR_KPARAM_INFO
	.align		4
        /*001c*/ 	.byte	0x04, 0x17
        /*001e*/ 	.short	(.L_4945 - .L_4944)
.L_4944:
        /*0020*/ 	.word	0x00000000
        /*0024*/ 	.short	0x0000
        /*0026*/ 	.short	0x0000
        /*0028*/ 	.byte	0x00, 0xf0, 0xa1, 0x04


	//----- nvinfo : EIATTR_MAXREG_COUNT
	.align		4
.L_4945:
        /*002c*/ 	.byte	0x03, 0x1b
        /*002e*/ 	.short	0x00ff


	//----- nvinfo : EIATTR_NUM_BARRIERS
	.align		4
        /*0030*/ 	.byte	0x02, 0x4c
        /*0032*/ 	.byte	0x01
	.zero		1


	//----- nvinfo : EIATTR_ANNOTATIONS
	.align		4
        /*0034*/ 	.byte	0x04, 0x55
        /*0036*/ 	.short	(.L_4947 - .L_4946)


	//   ....[0]....
.L_4946:
        /* <DEDUP_REMOVED lines=54> */


	//----- nvinfo : EIATTR_MERCURY_ISA_VERSION
	.align		4
.L_4947:
        /*0388*/ 	.byte	0x03, 0x5f
        /*038a*/ 	.short	0x0000


	//----- nvinfo : EIATTR_COOP_GROUP_MASK_REGIDS
	.align		4
        /*038c*/ 	.byte	0x04, 0x29
        /*038e*/ 	.short	(.L_4949 - .L_4948)


	//   ....[0]....
.L_4948:
        /*0390*/ 	.word	0xffffffff


	//   ....[1]....
        /*0394*/ 	.word	0xffffffff


	//   ....[2]....
        /*0398*/ 	.word	0xffffffff


	//   ....[3]....
        /*039c*/ 	.word	0xffffffff


	//   ....[4]....
        /*03a0*/ 	.word	0xffffffff


	//   ....[5]....
        /*03a4*/ 	.word	0xffffffff


	//   ....[6]....
        /*03a8*/ 	.word	0xffffffff


	//   ....[7]....
        /*03ac*/ 	.word	0xffffffff


	//   ....[8]....
        /*03b0*/ 	.word	0xffffffff


	//   ....[9]....
        /*03b4*/ 	.word	0xffffffff


	//   ....[10]....
        /*03b8*/ 	.word	0xffffffff


	//   ....[11]....
        /*03bc*/ 	.word	0xffffffff


	//   ....[12]....
        /*03c0*/ 	.word	0xffffffff


	//   ....[13]....
        /*03c4*/ 	.word	0xffffffff


	//   ....[14]....
        /*03c8*/ 	.word	0xffffffff


	//   ....[15]....
        /*03cc*/ 	.word	0xffffffff


	//   ....[16]....
        /*03d0*/ 	.word	0xffffffff


	//   ....[17]....
        /*03d4*/ 	.word	0xffffffff


	//   ....[18]....
        /*03d8*/ 	.word	0xffffffff


	//   ....[19]....
        /*03dc*/ 	.word	0xffffffff


	//----- nvinfo : EIATTR_COOP_GROUP_INSTR_OFFSETS
	.align		4
.L_4949:
        /*03e0*/ 	.byte	0x04, 0x28
        /*03e2*/ 	.short	(.L_4951 - .L_4950)


	//   ....[0]....
.L_4950:
        /*03e4*/ 	.word	0x00002640


	//   ....[1]....
        /*03e8*/ 	.word	0x00002660


	//   ....[2]....
        /*03ec*/ 	.word	0x00002690


	//   ....[3]....
        /*03f0*/ 	.word	0x000026b0


	//   ....[4]....
        /*03f4*/ 	.word	0x000026d0


	//   ....[5]....
        /*03f8*/ 	.word	0x000026f0


	//   ....[6]....
        /*03fc*/ 	.word	0x00002710


	//   ....[7]....
        /*0400*/ 	.word	0x00002730


	//   ....[8]....
        /*0404*/ 	.word	0x00002740


	//   ....[9]....
        /*0408*/ 	.word	0x00002760


	//   ....[10]....
        /*040c*/ 	.word	0x00005ea0


	//   ....[11]....
        /*0410*/ 	.word	0x00005f20


	//   ....[12]....
        /*0414*/ 	.word	0x00005fa0


	//   ....[13]....
        /*0418*/ 	.word	0x00006010


	//   ....[14]....
        /*041c*/ 	.word	0x00006090


	//   ....[15]....
        /*0420*/ 	.word	0x00006100


	//   ....[16]....
        /*0424*/ 	.word	0x00006180


	//   ....[17]....
        /*0428*/ 	.word	0x000061f0


	//   ....[18]....
        /*042c*/ 	.word	0x00006270


	//   ....[19]....
        /*0430*/ 	.word	0x000062e0


	//----- nvinfo : EIATTR_EXIT_INSTR_OFFSETS
	.align		4
.L_4951:
        /*0434*/ 	.byte	0x04, 0x1c
        /*0436*/ 	.short	(.L_4953 - .L_4952)


	//   ....[0]....
.L_4952:
        /*0438*/ 	.word	0x00005e40


	//----- nvinfo : EIATTR_MAX_THREADS
	.align		4
.L_4953:
        /*043c*/ 	.byte	0x04, 0x05
        /*043e*/ 	.short	(.L_4955 - .L_4954)
.L_4954:
        /*0440*/ 	.word	0x00000100
        /*0444*/ 	.word	0x00000001
        /*0448*/ 	.word	0x00000001


	//----- nvinfo : EIATTR_CRS_STACK_SIZE
	.align		4
.L_4955:
        /*044c*/ 	.byte	0x04, 0x1e
        /*044e*/ 	.short	(.L_4957 - .L_4956)
.L_4956:
        /*0450*/ 	.word	0x00000000
.L_4957:


//--------------------- .nv.callgraph             --------------------------
	.section	.nv.callgraph,"",@"SHT_CUDA_CALLGRAPH"
	.align	4
	.sectionentsize	8
	.align		4
        /*0000*/ 	.word	0x00000000
	.align		4
        /*0004*/ 	.word	0xffffffff
	.align		4
        /*0008*/ 	.word	0x00000000
	.align		4
        /*000c*/ 	.word	0xfffffffe
	.align		4
        /*0010*/ 	.word	0x00000000
	.align		4
        /*0014*/ 	.word	0xfffffffd
	.align		4
        /*0018*/ 	.word	0x00000000
	.align		4
        /*001c*/ 	.word	0xfffffffc


//--------------------- .nv.rel.action            --------------------------
	.section	.nv.rel.action,"",@"SHT_CUDA_RELOCINFO"
	.align	8
	.sectionentsize	8
        /*0000*/ 	.byte	0x73, 0x00, 0x00, 0x00, 0x00, 0x00, 0x00, 0x00, 0x00, 0x00, 0x00, 0x11, 0x25, 0x00, 0x05, 0x36


//--------------------- .nv.constant0._ZN10layer_norm13ln_bwd_kernelINS_13Kernel_traitsI13__nv_bfloat16S2_S2_S2_fjLj8192ELj1ELj1ELj8ELj16ENS_18Kernel_traits_baseILj8192ES2_S2_S2_S2_fjLj256EEEEELb0ELb0ELb0ELb0EEEvNS_9BwdParamsE --------------------------
	.section	.nv.constant0._ZN10layer_norm13ln_bwd_kernelINS_13Kernel_traitsI13__nv_bfloat16S2_S2_S2_fjLj8192ELj1ELj1ELj8ELj16ENS_18Kernel_traits_baseILj8192ES2_S2_S2_S2_fjLj256EEEEELb0ELb0ELb0ELb0EEEvNS_9BwdParamsE,"a",@progbits
	.sectionflags	@""
	.align	4
.nv.constant0._ZN10layer_norm13ln_bwd_kernelINS_13Kernel_traitsI13__nv_bfloat16S2_S2_S2_fjLj8192ELj1ELj1ELj8ELj16ENS_18Kernel_traits_baseILj8192ES2_S2_S2_S2_fjLj256EEEEELb0ELb0ELb0ELb0EEEvNS_9BwdParamsE:
	.zero		648


//--------------------- .nv.constant0._ZN10layer_norm13ln_bwd_kernelINS_13Kernel_traitsI13__nv_bfloat16S2_S2_S2_fjLj8192ELj1ELj1ELj8ELj16ENS_18Kernel_traits_baseILj8192ES2_S2_S2_S2_fjLj256EEEEELb0ELb0ELb0ELb1EEEvNS_9BwdParamsE --------------------------
	.section	.nv.constant0._ZN10layer_norm13ln_bwd_kernelINS_13Kernel_traitsI13__nv_bfloat16S2_S2_S2_fjLj8192ELj1ELj1ELj8ELj16ENS_18Kernel_traits_baseILj8192ES2_S2_S2_S2_fjLj256EEEEELb0ELb0ELb0ELb1EEEvNS_9BwdParamsE,"a",@progbits
	.sectionflags	@""
	.align	4
.nv.constant0._ZN10layer_norm13ln_bwd_kernelINS_13Kernel_traitsI13__nv_bfloat16S2_S2_S2_fjLj8192ELj1ELj1ELj8ELj16ENS_18Kernel_traits_baseILj8192ES2_S2_S2_S2_fjLj256EEEEELb0ELb0ELb0ELb1EEEvNS_9BwdParamsE:
	.zero		648


//--------------------- .nv.constant0._ZN10layer_norm13ln_bwd_kernelINS_13Kernel_traitsI13__nv_bfloat16S2_S2_S2_fjLj8192ELj1ELj1ELj8ELj16ENS_18Kernel_traits_baseILj8192ES2_S2_S2_S2_fjLj256EEEEELb0ELb0ELb1ELb0EEEvNS_9BwdParamsE --------------------------
	.section	.nv.constant0._ZN10layer_norm13ln_bwd_kernelINS_13Kernel_traitsI13__nv_bfloat16S2_S2_S2_fjLj8192ELj1ELj1ELj8ELj16ENS_18Kernel_traits_baseILj8192ES2_S2_S2_S2_fjLj256EEEEELb0ELb0ELb1ELb0EEEvNS_9BwdParamsE,"a",@progbits
	.sectionflags	@""
	.align	4
.nv.constant0._ZN10layer_norm13ln_bwd_kernelINS_13Kernel_traitsI13__nv_bfloat16S2_S2_S2_fjLj8192ELj1ELj1ELj8ELj16ENS_18Kernel_traits_baseILj8192ES2_S2_S2_S2_fjLj256EEEEELb0ELb0ELb1ELb0EEEvNS_9BwdParamsE:
	.zero		648


//--------------------- .nv.constant0._ZN10layer_norm13ln_bwd_kernelINS_13Kernel_traitsI13__nv_bfloat16S2_S2_S2_fjLj8192ELj1ELj1ELj8ELj16ENS_18Kernel_traits_baseILj8192ES2_S2_S2_S2_fjLj256EEEEELb0ELb0ELb1ELb1EEEvNS_9BwdParamsE --------------------------
	.section	.nv.constant0._ZN10layer_norm13ln_bwd_kernelINS_13Kernel_traitsI13__nv_bfloat16S2_S2_S2_fjLj8192ELj1ELj1ELj8ELj16ENS_18Kernel_traits_baseILj8192ES2_S2_S2_S2_fjLj256EEEEELb0ELb0ELb1ELb1EEEvNS_9BwdParamsE,"a",@progbits
	.sectionflags	@""
	.align	4
.nv.constant0._ZN10layer_norm13ln_bwd_kernelINS_13Kernel_traitsI13__nv_bfloat16S2_S2_S2_fjLj8192ELj1ELj1ELj8ELj16ENS_18Kernel_traits_baseILj8192ES2_S2_S2_S2_fjLj256EEEEELb0ELb0ELb1ELb1EEEvNS_9BwdParamsE:
	.zero		648


//--------------------- .nv.constant0._ZN10layer_norm13ln_bwd_kernelINS_13Kernel_traitsI13__nv_bfloat16S2_S2_S2_fjLj8192ELj1ELj1ELj8ELj16ENS_18Kernel_traits_baseILj8192ES2_S2_S2_S2_fjLj256EEEEELb0ELb1ELb0ELb0EEEvNS_9BwdParamsE --------------------------
	.section	.nv.constant0._ZN10layer_norm13ln_bwd_kernelINS_13Kernel_traitsI13__nv_bfloat16S2_S2_S2_fjLj8192ELj1ELj1ELj8ELj16ENS_18Kernel_traits_baseILj8192ES2_S2_S2_S2_fjLj256EEEEELb0ELb1ELb0ELb0EEEvNS_9BwdParamsE,"a",@progbits
	.sectionflags	@""
	.align	4
.nv.constant0._ZN10layer_norm13ln_bwd_kernelINS_13Kernel_traitsI13__nv_bfloat16S2_S2_S2_fjLj8192ELj1ELj1ELj8ELj16ENS_18Kernel_traits_baseILj8192ES2_S2_S2_S2_fjLj256EEEEELb0ELb1ELb0ELb0EEEvNS_9BwdParamsE:
	.zero		648


//--------------------- .nv.constant0._ZN10layer_norm13ln_bwd_kernelINS_13Kernel_traitsI13__nv_bfloat16S2_S2_S2_fjLj8192ELj1ELj1ELj8ELj16ENS_18Kernel_traits_baseILj8192ES2_S2_S2_S2_fjLj256EEEEELb0ELb1ELb0ELb1EEEvNS_9BwdParamsE --------------------------
	.section	.nv.constant0._ZN10layer_norm13ln_bwd_kernelINS_13Kernel_traitsI13__nv_bfloat16S2_S2_S2_fjLj8192ELj1ELj1ELj8ELj16ENS_18Kernel_traits_baseILj8192ES2_S2_S2_S2_fjLj256EEEEELb0ELb1ELb0ELb1EEEvNS_9BwdParamsE,"a",@progbits
	.sectionflags	@""
	.align	4
.nv.constant0._ZN10layer_norm13ln_bwd_kernelINS_13Kernel_traitsI13__nv_bfloat16S2_S2_S2_fjLj8192ELj1ELj1ELj8ELj16ENS_18Kernel_traits_baseILj8192ES2_S2_S2_S2_fjLj256EEEEELb0ELb1ELb0ELb1EEEvNS_9BwdParamsE:
	.zero		648


//--------------------- .nv.constant0._ZN10layer_norm13ln_bwd_kernelINS_13Kernel_traitsI13__nv_bfloat16S2_S2_S2_fjLj8192ELj1ELj1ELj8ELj16ENS_18Kernel_traits_baseILj8192ES2_S2_S2_S2_fjLj256EEEEELb0ELb1ELb1ELb0EEEvNS_9BwdParamsE --------------------------
	.section	.nv.constant0._ZN10layer_norm13ln_bwd_kernelINS_13Kernel_traitsI13__nv_bfloat16S2_S2_S2_fjLj8192ELj1ELj1ELj8ELj16ENS_18Kernel_traits_baseILj8192ES2_S2_S2_S2_fjLj256EEEEELb0ELb1ELb1ELb0EEEvNS_9BwdParamsE,"a",@progbits
	.sectionflags	@""
	.align	4
.nv.constant0._ZN10layer_norm13ln_bwd_kernelINS_13Kernel_traitsI13__nv_bfloat16S2_S2_S2_fjLj8192ELj1ELj1ELj8ELj16ENS_18Kernel_traits_baseILj8192ES2_S2_S2_S2_fjLj256EEEEELb0ELb1ELb1ELb0EEEvNS_9BwdParamsE:
	.zero		648


//--------------------- .nv.constant0._ZN10layer_norm13ln_bwd_kernelINS_13Kernel_traitsI13__nv_bfloat16S2_S2_S2_fjLj8192ELj1ELj1ELj8ELj16ENS_18Kernel_traits_baseILj8192ES2_S2_S2_S2_fjLj256EEEEELb0ELb1ELb1ELb1EEEvNS_9BwdParamsE --------------------------
	.section	.nv.constant0._ZN10layer_norm13ln_bwd_kernelINS_13Kernel_traitsI13__nv_bfloat16S2_S2_S2_fjLj8192ELj1ELj1ELj8ELj16ENS_18Kernel_traits_baseILj8192ES2_S2_S2_S2_fjLj256EEEEELb0ELb1ELb1ELb1EEEvNS_9BwdParamsE,"a",@progbits
	.sectionflags	@""
	.align	4
.nv.constant0._ZN10layer_norm13ln_bwd_kernelINS_13Kernel_traitsI13__nv_bfloat16S2_S2_S2_fjLj8192ELj1ELj1ELj8ELj16ENS_18Kernel_traits_baseILj8192ES2_S2_S2_S2_fjLj256EEEEELb0ELb1ELb1ELb1EEEvNS_9BwdParamsE:
	.zero		648


//--------------------- .nv.constant0._ZN10layer_norm13ln_bwd_kernelINS_13Kernel_traitsI13__nv_bfloat16S2_S2_S2_fjLj8192ELj1ELj1ELj8ELj16ENS_18Kernel_traits_baseILj8192ES2_S2_S2_S2_fjLj256EEEEELb1ELb0ELb0ELb0EEEvNS_9BwdParamsE --------------------------
	.section	.nv.constant0._ZN10layer_norm13ln_bwd_kernelINS_13Kernel_traitsI13__nv_bfloat16S2_S2_S2_fjLj8192ELj1ELj1ELj8ELj16ENS_18Kernel_traits_baseILj8192ES2_S2_S2_S2_fjLj256EEEEELb1ELb0ELb0ELb0EEEvNS_9BwdParamsE,"a",@progbits
	.sectionflags	@""
	.align	4
.nv.constant0._ZN10layer_norm13ln_bwd_kernelINS_13Kernel_traitsI13__nv_bfloat16S2_S2_S2_fjLj8192ELj1ELj1ELj8ELj16ENS_18Kernel_traits_baseILj8192ES2_S2_S2_S2_fjLj256EEEEELb1ELb0ELb0ELb0EEEvNS_9BwdParamsE:
	.zero		648


//--------------------- .nv.constant0._ZN10layer_norm13ln_bwd_kernelINS_13Kernel_traitsI13__nv_bfloat16S2_S2_S2_fjLj8192ELj1ELj1ELj8ELj16ENS_18Kernel_traits_baseILj8192ES2_S2_S2_S2_fjLj256EEEEELb1ELb0ELb0ELb1EEEvNS_9BwdParamsE --------------------------
	.section	.nv.constant0._ZN10layer_norm13ln_bwd_kernelINS_13Kernel_traitsI13__nv_bfloat16S2_S2_S2_fjLj8192ELj1ELj1ELj8ELj16ENS_18Kernel_traits_baseILj8192ES2_S2_S2_S2_fjLj256EEEEELb1ELb0ELb0ELb1EEEvNS_9BwdParamsE,"a",@progbits
	.sectionflags	@""
	.align	4
.nv.constant0._ZN10layer_norm13ln_bwd_kernelINS_13Kernel_traitsI13__nv_bfloat16S2_S2_S2_fjLj8192ELj1ELj1ELj8ELj16ENS_18Kernel_traits_baseILj8192ES2_S2_S2_S2_fjLj256EEEEELb1ELb0ELb0ELb1EEEvNS_9BwdParamsE:
	.zero		648


//--------------------- .nv.constant0._ZN10layer_norm22ln_bwd_finalize_kernelINS_22Kernel_traits_finalizeILj8192E13__nv_bfloat16S2_S2_S2_fjLb0ELj1024ELj4ENS_18Kernel_traits_baseILj8192ES2_S2_S2_S2_fjLj1024EEEEELb0ELb0EEEvNS_9BwdParamsE --------------------------
	.section	.nv.constant0._ZN10layer_norm22ln_bwd_finalize_kernelINS_22Kernel_traits_finalizeILj8192E13__nv_bfloat16S2_S2_S2_fjLb0ELj1024ELj4ENS_18Kernel_traits_baseILj8192ES2_S2_S2_S2_fjLj1024EEEEELb0ELb0EEEvNS_9BwdParamsE,"a",@progbits
	.sectionflags	@""
	.align	4
.nv.constant0._ZN10layer_norm22ln_bwd_finalize_kernelINS_22Kernel_traits_finalizeILj8192E13__nv_bfloat16S2_S2_S2_fjLb0ELj1024ELj4ENS_18Kernel_traits_baseILj8192ES2_S2_S2_S2_fjLj1024EEEEELb0ELb0EEEvNS_9BwdParamsE:
	.zero		648


//--------------------- .nv.constant0._ZN10layer_norm13ln_bwd_kernelINS_13Kernel_traitsI13__nv_bfloat16S2_S2_S2_fjLj8192ELj1ELj1ELj8ELj16ENS_18Kernel_traits_baseILj8192ES2_S2_S2_S2_fjLj256EEEEELb1ELb0ELb1ELb0EEEvNS_9BwdParamsE --------------------------
	.section	.nv.constant0._ZN10layer_norm13ln_bwd_kernelINS_13Kernel_traitsI13__nv_bfloat16S2_S2_S2_fjLj8192ELj1ELj1ELj8ELj16ENS_18Kernel_traits_baseILj8192ES2_S2_S2_S2_fjLj256EEEEELb1ELb0ELb1ELb0EEEvNS_9BwdParamsE,"a",@progbits
	.sectionflags	@""
	.align	4
.nv.constant0._ZN10layer_norm13ln_bwd_kernelINS_13Kernel_traitsI13__nv_bfloat16S2_S2_S2_fjLj8192ELj1ELj1ELj8ELj16ENS_18Kernel_traits_baseILj8192ES2_S2_S2_S2_fjLj256EEEEELb1ELb0ELb1ELb0EEEvNS_9BwdParamsE:
	.zero		648


//--------------------- .nv.constant0._ZN10layer_norm22ln_bwd_finalize_kernelINS_22Kernel_traits_finalizeILj8192E13__nv_bfloat16S2_S2_S2_fjLb0ELj1024ELj4ENS_18Kernel_traits_baseILj8192ES2_S2_S2_S2_fjLj1024EEEEELb0ELb1EEEvNS_9BwdParamsE --------------------------
	.section	.nv.constant0._ZN10layer_norm22ln_bwd_finalize_kernelINS_22Kernel_traits_finalizeILj8192E13__nv_bfloat16S2_S2_S2_fjLb0ELj1024ELj4ENS_18Kernel_traits_baseILj8192ES2_S2_S2_S2_fjLj1024EEEEELb0ELb1EEEvNS_9BwdParamsE,"a",@progbits
	.sectionflags	@""
	.align	4
.nv.constant0._ZN10layer_norm22ln_bwd_finalize_kernelINS_22Kernel_traits_finalizeILj8192E13__nv_bfloat16S2_S2_S2_fjLb0ELj1024ELj4ENS_18Kernel_traits_baseILj8192ES2_S2_S2_S2_fjLj1024EEEEELb0ELb1EEEvNS_9BwdParamsE:
	.zero		648


//--------------------- .nv.constant0._ZN10layer_norm13ln_bwd_kernelINS_13Kernel_traitsI13__nv_bfloat16S2_S2_S2_fjLj8192ELj1ELj1ELj8ELj16ENS_18Kernel_traits_baseILj8192ES2_S2_S2_S2_fjLj256EEEEELb1ELb0ELb1ELb1EEEvNS_9BwdParamsE --------------------------
	.section	.nv.constant0._ZN10layer_norm13ln_bwd_kernelINS_13Kernel_traitsI13__nv_bfloat16S2_S2_S2_fjLj8192ELj1ELj1ELj8ELj16ENS_18Kernel_traits_baseILj8192ES2_S2_S2_S2_fjLj256EEEEELb1ELb0ELb1ELb1EEEvNS_9BwdParamsE,"a",@progbits
	.sectionflags	@""
	.align	4
.nv.constant0._ZN10layer_norm13ln_bwd_kernelINS_13Kernel_traitsI13__nv_bfloat16S2_S2_S2_fjLj8192ELj1ELj1ELj8ELj16ENS_18Kernel_traits_baseILj8192ES2_S2_S2_S2_fjLj256EEEEELb1ELb0ELb1ELb1EEEvNS_9BwdParamsE:
	.zero		648


//--------------------- .nv.constant0._ZN10layer_norm13ln_bwd_kernelINS_13Kernel_traitsI13__nv_bfloat16S2_S2_S2_fjLj8192ELj1ELj1ELj8ELj16ENS_18Kernel_traits_baseILj8192ES2_S2_S2_S2_fjLj256EEEEELb1ELb1ELb0ELb0EEEvNS_9BwdParamsE --------------------------
	.section	.nv.constant0._ZN10layer_norm13ln_bwd_kernelINS_13Kernel_traitsI13__nv_bfloat16S2_S2_S2_fjLj8192ELj1ELj1ELj8ELj16ENS_18Kernel_traits_baseILj8192ES2_S2_S2_S2_fjLj256EEEEELb1ELb1ELb0ELb0EEEvNS_9BwdParamsE,"a",@progbits
	.sectionflags	@""
	.align	4
.nv.constant0._ZN10layer_norm13ln_bwd_kernelINS_13Kernel_traitsI13__nv_bfloat16S2_S2_S2_fjLj8192ELj1ELj1ELj8ELj16ENS_18Kernel_traits_baseILj8192ES2_S2_S2_S2_fjLj256EEEEELb1ELb1ELb0ELb0EEEvNS_9BwdParamsE:
	.zero		648


//--------------------- .nv.constant0._ZN10layer_norm13ln_bwd_kernelINS_13Kernel_traitsI13__nv_bfloat16S2_S2_S2_fjLj8192ELj1ELj1ELj8ELj16ENS_18Kernel_traits_baseILj8192ES2_S2_S2_S2_fjLj256EEEEELb1ELb1ELb0ELb1EEEvNS_9BwdParamsE --------------------------
	.section	.nv.constant0._ZN10layer_norm13ln_bwd_kernelINS_13Kernel_traitsI13__nv_bfloat16S2_S2_S2_fjLj8192ELj1ELj1ELj8ELj16ENS_18Kernel_traits_baseILj8192ES2_S2_S2_S2_fjLj256EEEEELb1ELb1ELb0ELb1EEEvNS_9BwdParamsE,"a",@progbits
	.sectionflags	@""
	.align	4
.nv.constant0._ZN10layer_norm13ln_bwd_kernelINS_13Kernel_traitsI13__nv_bfloat16S2_S2_S2_fjLj8192ELj1ELj1ELj8ELj16ENS_18Kernel_traits_baseILj8192ES2_S2_S2_S2_fjLj256EEEEELb1ELb1ELb0ELb1EEEvNS_9BwdParamsE:
	.zero		648


//--------------------- .nv.constant0._ZN10layer_norm22ln_bwd_finalize_kernelINS_22Kernel_traits_finalizeILj8192E13__nv_bfloat16S2_S2_S2_fjLb1ELj1024ELj4ENS_18Kernel_traits_baseILj8192ES2_S2_S2_S2_fjLj1024EEEEELb1ELb0EEEvNS_9BwdParamsE --------------------------
	.section	.nv.constant0._ZN10layer_norm22ln_bwd_finalize_kernelINS_22Kernel_traits_finalizeILj8192E13__nv_bfloat16S2_S2_S2_fjLb1ELj1024ELj4ENS_18Kernel_traits_baseILj8192ES2_S2_S2_S2_fjLj1024EEEEELb1ELb0EEEvNS_9BwdParamsE,"a",@progbits
	.sectionflags	@""
	.align	4
.nv.constant0._ZN10layer_norm22ln_bwd_finalize_kernelINS_22Kernel_traits_finalizeILj8192E13__nv_bfloat16S2_S2_S2_fjLb1ELj1024ELj4ENS_18Kernel_traits_baseILj8192ES2_S2_S2_S2_fjLj1024EEEEELb1ELb0EEEvNS_9BwdParamsE:
	.zero		648


//--------------------- .nv.constant0._ZN10layer_norm13ln_bwd_kernelINS_13Kernel_traitsI13__nv_bfloat16S2_S2_S2_fjLj8192ELj1ELj1ELj8ELj16ENS_18Kernel_traits_baseILj8192ES2_S2_S2_S2_fjLj256EEEEELb1ELb1ELb1ELb0EEEvNS_9BwdParamsE --------------------------
	.section	.nv.constant0._ZN10layer_norm13ln_bwd_kernelINS_13Kernel_traitsI13__nv_bfloat16S2_S2_S2_fjLj8192ELj1ELj1ELj8ELj16ENS_18Kernel_traits_baseILj8192ES2_S2_S2_S2_fjLj256EEEEELb1ELb1ELb1ELb0EEEvNS_9BwdParamsE,"a",@progbits
	.sectionflags	@""
	.align	4
.nv.constant0._ZN10layer_norm13ln_bwd_kernelINS_13Kernel_traitsI13__nv_bfloat16S2_S2_S2_fjLj8192ELj1ELj1ELj8ELj16ENS_18Kernel_traits_baseILj8192ES2_S2_S2_S2_fjLj256EEEEELb1ELb1ELb1ELb0EEEvNS_9BwdParamsE:
	.zero		648


//--------------------- .nv.constant0._ZN10layer_norm22ln_bwd_finalize_kernelINS_22Kernel_traits_finalizeILj8192E13__nv_bfloat16S2_S2_S2_fjLb1ELj1024ELj4ENS_18Kernel_traits_baseILj8192ES2_S2_S2_S2_fjLj1024EEEEELb1ELb1EEEvNS_9BwdParamsE --------------------------
	.section	.nv.constant0._ZN10layer_norm22ln_bwd_finalize_kernelINS_22Kernel_traits_finalizeILj8192E13__nv_bfloat16S2_S2_S2_fjLb1ELj1024ELj4ENS_18Kernel_traits_baseILj8192ES2_S2_S2_S2_fjLj1024EEEEELb1ELb1EEEvNS_9BwdParamsE,"a",@progbits
	.sectionflags	@""
	.align	4
.nv.constant0._ZN10layer_norm22ln_bwd_finalize_kernelINS_22Kernel_traits_finalizeILj8192E13__nv_bfloat16S2_S2_S2_fjLb1ELj1024ELj4ENS_18Kernel_traits_baseILj8192ES2_S2_S2_S2_fjLj1024EEEEELb1ELb1EEEvNS_9BwdParamsE:
	.zero		648


//--------------------- .nv.constant0._ZN10layer_norm13ln_bwd_kernelINS_13Kernel_traitsI13__nv_bfloat16S2_S2_S2_fjLj8192ELj1ELj1ELj8ELj16ENS_18Kernel_traits_baseILj8192ES2_S2_S2_S2_fjLj256EEEEELb1ELb1ELb1ELb1EEEvNS_9BwdParamsE --------------------------
	.section	.nv.constant0._ZN10layer_norm13ln_bwd_kernelINS_13Kernel_traitsI13__nv_bfloat16S2_S2_S2_fjLj8192ELj1ELj1ELj8ELj16ENS_18Kernel_traits_baseILj8192ES2_S2_S2_S2_fjLj256EEEEELb1ELb1ELb1ELb1EEEvNS_9BwdParamsE,"a",@progbits
	.sectionflags	@""
	.align	4
.nv.constant0._ZN10layer_norm13ln_bwd_kernelINS_13Kernel_traitsI13__nv_bfloat16S2_S2_S2_fjLj8192ELj1ELj1ELj8ELj16ENS_18Kernel_traits_baseILj8192ES2_S2_S2_S2_fjLj256EEEEELb1ELb1ELb1ELb1EEEvNS_9BwdParamsE:
	.zero		648


//--------------------- .nv.constant0._ZN10layer_norm13ln_bwd_kernelINS_13Kernel_traitsI6__halfS2_S2_S2_fjLj8192ELj1ELj1ELj8ELj16ENS_18Kernel_traits_baseILj8192ES2_S2_S2_S2_fjLj256EEEEELb0ELb0ELb0ELb0EEEvNS_9BwdParamsE --------------------------
	.section	.nv.constant0._ZN10layer_norm13ln_bwd_kernelINS_13Kernel_traitsI6__halfS2_S2_S2_fjLj8192ELj1ELj1ELj8ELj16ENS_18Kernel_traits_baseILj8192ES2_S2_S2_S2_fjLj256EEEEELb0ELb0ELb0ELb0EEEvNS_9BwdParamsE,"a",@progbits
	.sectionflags	@""
	.align	4
.nv.constant0._ZN10layer_norm13ln_bwd_kernelINS_13Kernel_traitsI6__halfS2_S2_S2_fjLj8192ELj1ELj1ELj8ELj16ENS_18Kernel_traits_baseILj8192ES2_S2_S2_S2_fjLj256EEEEELb0ELb0ELb0ELb0EEEvNS_9BwdParamsE:
	.zero		648


//--------------------- .nv.constant0._ZN10layer_norm13ln_bwd_kernelINS_13Kernel_traitsI6__halfS2_S2_S2_fjLj8192ELj1ELj1ELj8ELj16ENS_18Kernel_traits_baseILj8192ES2_S2_S2_S2_fjLj256EEEEELb0ELb0ELb0ELb1EEEvNS_9BwdParamsE --------------------------
	.section	.nv.constant0._ZN10layer_norm13ln_bwd_kernelINS_13Kernel_traitsI6__halfS2_S2_S2_fjLj8192ELj1ELj1ELj8ELj16ENS_18Kernel_traits_baseILj8192ES2_S2_S2_S2_fjLj256EEEEELb0ELb0ELb0ELb1EEEvNS_9BwdParamsE,"a",@progbits
	.sectionflags	@""
	.align	4
.nv.constant0._ZN10layer_norm13ln_bwd_kernelINS_13Kernel_traitsI6__halfS2_S2_S2_fjLj8192ELj1ELj1ELj8ELj16ENS_18Kernel_traits_baseILj8192ES2_S2_S2_S2_fjLj256EEEEELb0ELb0ELb0ELb1EEEvNS_9BwdParamsE:
	.zero		648


//--------------------- .nv.constant0._ZN10layer_norm13ln_bwd_kernelINS_13Kernel_traitsI6__halfS2_S2_S2_fjLj8192ELj1ELj1ELj8ELj16ENS_18Kernel_traits_baseILj8192ES2_S2_S2_S2_fjLj256EEEEELb0ELb0ELb1ELb0EEEvNS_9BwdParamsE --------------------------
	.section	.nv.constant0._ZN10layer_norm13ln_bwd_kernelINS_13Kernel_traitsI6__halfS2_S2_S2_fjLj8192ELj1ELj1ELj8ELj16ENS_18Kernel_traits_baseILj8192ES2_S2_S2_S2_fjLj256EEEEELb0ELb0ELb1ELb0EEEvNS_9BwdParamsE,"a",@progbits
	.sectionflags	@""
	.align	4
.nv.constant0._ZN10layer_norm13ln_bwd_kernelINS_13Kernel_traitsI6__halfS2_S2_S2_fjLj8192ELj1ELj1ELj8ELj16ENS_18Kernel_traits_baseILj8192ES2_S2_S2_S2_fjLj256EEEEELb0ELb0ELb1ELb0EEEvNS_9BwdParamsE:
	.zero		648


//--------------------- .nv.constant0._ZN10layer_norm13ln_bwd_kernelINS_13Kernel_traitsI6__halfS2_S2_S2_fjLj8192ELj1ELj1ELj8ELj16ENS_18Kernel_traits_baseILj8192ES2_S2_S2_S2_fjLj256EEEEELb0ELb0ELb1ELb1EEEvNS_9BwdParamsE --------------------------
	.section	.nv.constant0._ZN10layer_norm13ln_bwd_kernelINS_13Kernel_traitsI6__halfS2_S2_S2_fjLj8192ELj1ELj1ELj8ELj16ENS_18Kernel_traits_baseILj8192ES2_S2_S2_S2_fjLj256EEEEELb0ELb0ELb1ELb1EEEvNS_9BwdParamsE,"a",@progbits
	.sectionflags	@""
	.align	4
.nv.constant0._ZN10layer_norm13ln_bwd_kernelINS_13Kernel_traitsI6__halfS2_S2_S2_fjLj8192ELj1ELj1ELj8ELj16ENS_18Kernel_traits_baseILj8192ES2_S2_S2_S2_fjLj256EEEEELb0ELb0ELb1ELb1EEEvNS_9BwdParamsE:
	.zero		648


//--------------------- .nv.constant0._ZN10layer_norm13ln_bwd_kernelINS_13Kernel_traitsI6__halfS2_S2_S2_fjLj8192ELj1ELj1ELj8ELj16ENS_18Kernel_traits_baseILj8192ES2_S2_S2_S2_fjLj256EEEEELb0ELb1ELb0ELb0EEEvNS_9BwdParamsE --------------------------
	.section	.nv.constant0._ZN10layer_norm13ln_bwd_kernelINS_13Kernel_traitsI6__halfS2_S2_S2_fjLj8192ELj1ELj1ELj8ELj16ENS_18Kernel_traits_baseILj8192ES2_S2_S2_S2_fjLj256EEEEELb0ELb1ELb0ELb0EEEvNS_9BwdParamsE,"a",@progbits
	.sectionflags	@""
	.align	4
.nv.constant0._ZN10layer_norm13ln_bwd_kernelINS_13Kernel_traitsI6__halfS2_S2_S2_fjLj8192ELj1ELj1ELj8ELj16ENS_18Kernel_traits_baseILj8192ES2_S2_S2_S2_fjLj256EEEEELb0ELb1ELb0ELb0EEEvNS_9BwdParamsE:
	.zero		648


//--------------------- .nv.constant0._ZN10layer_norm13ln_bwd_kernelINS_13Kernel_traitsI6__halfS2_S2_S2_fjLj8192ELj1ELj1ELj8ELj16ENS_18Kernel_traits_baseILj8192ES2_S2_S2_S2_fjLj256EEEEELb0ELb1ELb0ELb1EEEvNS_9BwdParamsE --------------------------
	.section	.nv.constant0._ZN10layer_norm13ln_bwd_kernelINS_13Kernel_traitsI6__halfS2_S2_S2_fjLj8192ELj1ELj1ELj8ELj16ENS_18Kernel_traits_baseILj8192ES2_S2_S2_S2_fjLj256EEEEELb0ELb1ELb0ELb1EEEvNS_9BwdParamsE,"a",@progbits
	.sectionflags	@""
	.align	4
.nv.constant0._ZN10layer_norm13ln_bwd_kernelINS_13Kernel_traitsI6__halfS2_S2_S2_fjLj8192ELj1ELj1ELj8ELj16ENS_18Kernel_traits_baseILj8192ES2_S2_S2_S2_fjLj256EEEEELb0ELb1ELb0ELb1EEEvNS_9BwdParamsE:
	.zero		648


//--------------------- .nv.constant0._ZN10layer_norm13ln_bwd_kernelINS_13Kernel_traitsI6__halfS2_S2_S2_fjLj8192ELj1ELj1ELj8ELj16ENS_18Kernel_traits_baseILj8192ES2_S2_S2_S2_fjLj256EEEEELb0ELb1ELb1ELb0EEEvNS_9BwdParamsE --------------------------
	.section	.nv.constant0._ZN10layer_norm13ln_bwd_kernelINS_13Kernel_traitsI6__halfS2_S2_S2_fjLj8192ELj1ELj1ELj8ELj16ENS_18Kernel_traits_baseILj8192ES2_S2_S2_S2_fjLj256EEEEELb0ELb1ELb1ELb0EEEvNS_9BwdParamsE,"a",@progbits
	.sectionflags	@""
	.align	4
.nv.constant0._ZN10layer_norm13ln_bwd_kernelINS_13Kernel_traitsI6__halfS2_S2_S2_fjLj8192ELj1ELj1ELj8ELj16ENS_18Kernel_traits_baseILj8192ES2_S2_S2_S2_fjLj256EEEEELb0ELb1ELb1ELb0EEEvNS_9BwdParamsE:
	.zero		648


//--------------------- .nv.constant0._ZN10layer_norm13ln_bwd_kernelINS_13Kernel_traitsI6__halfS2_S2_S2_fjLj8192ELj1ELj1ELj8ELj16ENS_18Kernel_traits_baseILj8192ES2_S2_S2_S2_fjLj256EEEEELb0ELb1ELb1ELb1EEEvNS_9BwdParamsE --------------------------
	.section	.nv.constant0._ZN10layer_norm13ln_bwd_kernelINS_13Kernel_traitsI6__halfS2_S2_S2_fjLj8192ELj1ELj1ELj8ELj16ENS_18Kernel_traits_baseILj8192ES2_S2_S2_S2_fjLj256EEEEELb0ELb1ELb1ELb1EEEvNS_9BwdParamsE,"a",@progbits
	.sectionflags	@""
	.align	4
.nv.constant0._ZN10layer_norm13ln_bwd_kernelINS_13Kernel_traitsI6__halfS2_S2_S2_fjLj8192ELj1ELj1ELj8ELj16ENS_18Kernel_traits_baseILj8192ES2_S2_S2_S2_fjLj256EEEEELb0ELb1ELb1ELb1EEEvNS_9BwdParamsE:
	.zero		648


//--------------------- .nv.constant0._ZN10layer_norm13ln_bwd_kernelINS_13Kernel_traitsI6__halfS2_S2_S2_fjLj8192ELj1ELj1ELj8ELj16ENS_18Kernel_traits_baseILj8192ES2_S2_S2_S2_fjLj256EEEEELb1ELb0ELb0ELb0EEEvNS_9BwdParamsE --------------------------
	.section	.nv.constant0._ZN10layer_norm13ln_bwd_kernelINS_13Kernel_traitsI6__halfS2_S2_S2_fjLj8192ELj1ELj1ELj8ELj16ENS_18Kernel_traits_baseILj8192ES2_S2_S2_S2_fjLj256EEEEELb1ELb0ELb0ELb0EEEvNS_9BwdParamsE,"a",@progbits
	.sectionflags	@""
	.align	4
.nv.constant0._ZN10layer_norm13ln_bwd_kernelINS_13Kernel_traitsI6__halfS2_S2_S2_fjLj8192ELj1ELj1ELj8ELj16ENS_18Kernel_traits_baseILj8192ES2_S2_S2_S2_fjLj256EEEEELb1ELb0ELb0ELb0EEEvNS_9BwdParamsE:
	.zero		648


//--------------------- .nv.constant0._ZN10layer_norm13ln_bwd_kernelINS_13Kernel_traitsI6__halfS2_S2_S2_fjLj8192ELj1ELj1ELj8ELj16ENS_18Kernel_traits_baseILj8192ES2_S2_S2_S2_fjLj256EEEEELb1ELb0ELb0ELb1EEEvNS_9BwdParamsE --------------------------
	.section	.nv.constant0._ZN10layer_norm13ln_bwd_kernelINS_13Kernel_traitsI6__halfS2_S2_S2_fjLj8192ELj1ELj1ELj8ELj16ENS_18Kernel_traits_baseILj8192ES2_S2_S2_S2_fjLj256EEEEELb1ELb0ELb0ELb1EEEvNS_9BwdParamsE,"a",@progbits
	.sectionflags	@""
	.align	4
.nv.constant0._ZN10layer_norm13ln_bwd_kernelINS_13Kernel_traitsI6__halfS2_S2_S2_fjLj8192ELj1ELj1ELj8ELj16ENS_18Kernel_traits_baseILj8192ES2_S2_S2_S2_fjLj256EEEEELb1ELb0ELb0ELb1EEEvNS_9BwdParamsE:
	.zero		648


//--------------------- .nv.constant0._ZN10layer_norm22ln_bwd_finalize_kernelINS_22Kernel_traits_finalizeILj8192E6__halfS2_S2_S2_fjLb0ELj1024ELj4ENS_18Kernel_traits_baseILj8192ES2_S2_S2_S2_fjLj1024EEEEELb0ELb0EEEvNS_9BwdParamsE --------------------------
	.section	.nv.constant0._ZN10layer_norm22ln_bwd_finalize_kernelINS_22Kernel_traits_finalizeILj8192E6__halfS2_S2_S2_fjLb0ELj1024ELj4ENS_18Kernel_traits_baseILj8192ES2_S2_S2_S2_fjLj1024EEEEELb0ELb0EEEvNS_9BwdParamsE,"a",@progbits
	.sectionflags	@""
	.align	4
.nv.constant0._ZN10layer_norm22ln_bwd_finalize_kernelINS_22Kernel_traits_finalizeILj8192E6__halfS2_S2_S2_fjLb0ELj1024ELj4ENS_18Kernel_traits_baseILj8192ES2_S2_S2_S2_fjLj1024EEEEELb0ELb0EEEvNS_9BwdParamsE:
	.zero		648


//--------------------- .nv.constant0._ZN10layer_norm13ln_bwd_kernelINS_13Kernel_traitsI6__halfS2_S2_S2_fjLj8192ELj1ELj1ELj8ELj16ENS_18Kernel_traits_baseILj8192ES2_S2_S2_S2_fjLj256EEEEELb1ELb0ELb1ELb0EEEvNS_9BwdParamsE --------------------------
	.section	.nv.constant0._ZN10layer_norm13ln_bwd_kernelINS_13Kernel_traitsI6__halfS2_S2_S2_fjLj8192ELj1ELj1ELj8ELj16ENS_18Kernel_traits_baseILj8192ES2_S2_S2_S2_fjLj256EEEEELb1ELb0ELb1ELb0EEEvNS_9BwdParamsE,"a",@progbits
	.sectionflags	@""
	.align	4
.nv.constant0._ZN10layer_norm13ln_bwd_kernelINS_13Kernel_traitsI6__halfS2_S2_S2_fjLj8192ELj1ELj1ELj8ELj16ENS_18Kernel_traits_baseILj8192ES2_S2_S2_S2_fjLj256EEEEELb1ELb0ELb1ELb0EEEvNS_9BwdParamsE:
	.zero		648


//--------------------- .nv.constant0._ZN10layer_norm22ln_bwd_finalize_kernelINS_22Kernel_traits_finalizeILj8192E6__halfS2_S2_S2_fjLb0ELj1024ELj4ENS_18Kernel_traits_baseILj8192ES2_S2_S2_S2_fjLj1024EEEEELb0ELb1EEEvNS_9BwdParamsE --------------------------
	.section	.nv.constant0._ZN10layer_norm22ln_bwd_finalize_kernelINS_22Kernel_traits_finalizeILj8192E6__halfS2_S2_S2_fjLb0ELj1024ELj4ENS_18Kernel_traits_baseILj8192ES2_S2_S2_S2_fjLj1024EEEEELb0ELb1EEEvNS_9BwdParamsE,"a",@progbits
	.sectionflags	@""
	.align	4
.nv.constant0._ZN10layer_norm22ln_bwd_finalize_kernelINS_22Kernel_traits_finalizeILj8192E6__halfS2_S2_S2_fjLb0ELj1024ELj4ENS_18Kernel_traits_baseILj8192ES2_S2_S2_S2_fjLj1024EEEEELb0ELb1EEEvNS_9BwdParamsE:
	.zero		648


//--------------------- .nv.constant0._ZN10layer_norm13ln_bwd_kernelINS_13Kernel_traitsI6__halfS2_S2_S2_fjLj8192ELj1ELj1ELj8ELj16ENS_18Kernel_traits_baseILj8192ES2_S2_S2_S2_fjLj256EEEEELb1ELb0ELb1ELb1EEEvNS_9BwdParamsE --------------------------
	.section	.nv.constant0._ZN10layer_norm13ln_bwd_kernelINS_13Kernel_traitsI6__halfS2_S2_S2_fjLj8192ELj1ELj1ELj8ELj16ENS_18Kernel_traits_baseILj8192ES2_S2_S2_S2_fjLj256EEEEELb1ELb0ELb1ELb1EEEvNS_9BwdParamsE,"a",@progbits
	.sectionflags	@""
	.align	4
.nv.constant0._ZN10layer_norm13ln_bwd_kernelINS_13Kernel_traitsI6__halfS2_S2_S2_fjLj8192ELj1ELj1ELj8ELj16ENS_18Kernel_traits_baseILj8192ES2_S2_S2_S2_fjLj256EEEEELb1ELb0ELb1ELb1EEEvNS_9BwdParamsE:
	.zero		648


//--------------------- .nv.constant0._ZN10layer_norm13ln_bwd_kernelINS_13Kernel_traitsI6__halfS2_S2_S2_fjLj8192ELj1ELj1ELj8ELj16ENS_18Kernel_traits_baseILj8192ES2_S2_S2_S2_fjLj256EEEEELb1ELb1ELb0ELb0EEEvNS_9BwdParamsE --------------------------
	.section	.nv.constant0._ZN10layer_norm13ln_bwd_kernelINS_13Kernel_traitsI6__halfS2_S2_S2_fjLj8192ELj1ELj1ELj8ELj16ENS_18Kernel_traits_baseILj8192ES2_S2_S2_S2_fjLj256EEEEELb1ELb1ELb0ELb0EEEvNS_9BwdParamsE,"a",@progbits
	.sectionflags	@""
	.align	4
.nv.constant0._ZN10layer_norm13ln_bwd_kernelINS_13Kernel_traitsI6__halfS2_S2_S2_fjLj8192ELj1ELj1ELj8ELj16ENS_18Kernel_traits_baseILj8192ES2_S2_S2_S2_fjLj256EEEEELb1ELb1ELb0ELb0EEEvNS_9BwdParamsE:
	.zero		648


//--------------------- .nv.constant0._ZN10layer_norm13ln_bwd_kernelINS_13Kernel_traitsI6__halfS2_S2_S2_fjLj8192ELj1ELj1ELj8ELj16ENS_18Kernel_traits_baseILj8192ES2_S2_S2_S2_fjLj256EEEEELb1ELb1ELb0ELb1EEEvNS_9BwdParamsE --------------------------
	.section	.nv.constant0._ZN10layer_norm13ln_bwd_kernelINS_13Kernel_traitsI6__halfS2_S2_S2_fjLj8192ELj1ELj1ELj8ELj16ENS_18Kernel_traits_baseILj8192ES2_S2_S2_S2_fjLj256EEEEELb1ELb1ELb0ELb1EEEvNS_9BwdParamsE,"a",@progbits
	.sectionflags	@""
	.align	4
.nv.constant0._ZN10layer_norm13ln_bwd_kernelINS_13Kernel_traitsI6__halfS2_S2_S2_fjLj8192ELj1ELj1ELj8ELj16ENS_18Kernel_traits_baseILj8192ES2_S2_S2_S2_fjLj256EEEEELb1ELb1ELb0ELb1EEEvNS_9BwdParamsE:
	.zero		648


//--------------------- .nv.constant0._ZN10layer_norm22ln_bwd_finalize_kernelINS_22Kernel_traits_finalizeILj8192E6__halfS2_S2_S2_fjLb1ELj1024ELj4ENS_18Kernel_traits_baseILj8192ES2_S2_S2_S2_fjLj1024EEEEELb1ELb0EEEvNS_9BwdParamsE --------------------------
	.section	.nv.constant0._ZN10layer_norm22ln_bwd_finalize_kernelINS_22Kernel_traits_finalizeILj8192E6__halfS2_S2_S2_fjLb1ELj1024ELj4ENS_18Kernel_traits_baseILj8192ES2_S2_S2_S2_fjLj1024EEEEELb1ELb0EEEvNS_9BwdParamsE,"a",@progbits
	.sectionflags	@""
	.align	4
.nv.constant0._ZN10layer_norm22ln_bwd_finalize_kernelINS_22Kernel_traits_finalizeILj8192E6__halfS2_S2_S2_fjLb1ELj1024ELj4ENS_18Kernel_traits_baseILj8192ES2_S2_S2_S2_fjLj1024EEEEELb1ELb0EEEvNS_9BwdParamsE:
	.zero		648


//--------------------- .nv.constant0._ZN10layer_norm13ln_bwd_kernelINS_13Kernel_traitsI6__halfS2_S2_S2_fjLj8192ELj1ELj1ELj8ELj16ENS_18Kernel_traits_baseILj8192ES2_S2_S2_S2_fjLj256EEEEELb1ELb1ELb1ELb0EEEvNS_9BwdParamsE --------------------------
	.section	.nv.constant0._ZN10layer_norm13ln_bwd_kernelINS_13Kernel_traitsI6__halfS2_S2_S2_fjLj8192ELj1ELj1ELj8ELj16ENS_18Kernel_traits_baseILj8192ES2_S2_S2_S2_fjLj256EEEEELb1ELb1ELb1ELb0EEEvNS_9BwdParamsE,"a",@progbits
	.sectionflags	@""
	.align	4
.nv.constant0._ZN10layer_norm13ln_bwd_kernelINS_13Kernel_traitsI6__halfS2_S2_S2_fjLj8192ELj1ELj1ELj8ELj16ENS_18Kernel_traits_baseILj8192ES2_S2_S2_S2_fjLj256EEEEELb1ELb1ELb1ELb0EEEvNS_9BwdParamsE:
	.zero		648


//--------------------- .nv.constant0._ZN10layer_norm22ln_bwd_finalize_kernelINS_22Kernel_traits_finalizeILj8192E6__halfS2_S2_S2_fjLb1ELj1024ELj4ENS_18Kernel_traits_baseILj8192ES2_S2_S2_S2_fjLj1024EEEEELb1ELb1EEEvNS_9BwdParamsE --------------------------
	.section	.nv.constant0._ZN10layer_norm22ln_bwd_finalize_kernelINS_22Kernel_traits_finalizeILj8192E6__halfS2_S2_S2_fjLb1ELj1024ELj4ENS_18Kernel_traits_baseILj8192ES2_S2_S2_S2_fjLj1024EEEEELb1ELb1EEEvNS_9BwdParamsE,"a",@progbits
	.sectionflags	@""
	.align	4
.nv.constant0._ZN10layer_norm22ln_bwd_finalize_kernelINS_22Kernel_traits_finalizeILj8192E6__halfS2_S2_S2_fjLb1ELj1024ELj4ENS_18Kernel_traits_baseILj8192ES2_S2_S2_S2_fjLj1024EEEEELb1ELb1EEEvNS_9BwdParamsE:
	.zero		648


//--------------------- .nv.constant0._ZN10layer_norm13ln_bwd_kernelINS_13Kernel_traitsI6__halfS2_S2_S2_fjLj8192ELj1ELj1ELj8ELj16ENS_18Kernel_traits_baseILj8192ES2_S2_S2_S2_fjLj256EEEEELb1ELb1ELb1ELb1EEEvNS_9BwdParamsE --------------------------
	.section	.nv.constant0._ZN10layer_norm13ln_bwd_kernelINS_13Kernel_traitsI6__halfS2_S2_S2_fjLj8192ELj1ELj1ELj8ELj16ENS_18Kernel_traits_baseILj8192ES2_S2_S2_S2_fjLj256EEEEELb1ELb1ELb1ELb1EEEvNS_9BwdParamsE,"a",@progbits
	.sectionflags	@""
	.align	4
.nv.constant0._ZN10layer_norm13ln_bwd_kernelINS_13Kernel_traitsI6__halfS2_S2_S2_fjLj8192ELj1ELj1ELj8ELj16ENS_18Kernel_traits_baseILj8192ES2_S2_S2_S2_fjLj256EEEEELb1ELb1ELb1ELb1EEEvNS_9BwdParamsE:
	.zero		648


//--------------------- .nv.constant0._ZN10layer_norm13ln_bwd_kernelINS_13Kernel_traitsIf13__nv_bfloat16S2_S2_fjLj8192ELj1ELj1ELj8ELj16ENS_18Kernel_traits_baseILj8192EfS2_S2_S2_fjLj256EEEEELb0ELb0ELb0ELb0EEEvNS_9BwdParamsE --------------------------
	.section	.nv.constant0._ZN10layer_norm13ln_bwd_kernelINS_13Kernel_traitsIf13__nv_bfloat16S2_S2_fjLj8192ELj1ELj1ELj8ELj16ENS_18Kernel_traits_baseILj8192EfS2_S2_S2_fjLj256EEEEELb0ELb0ELb0ELb0EEEvNS_9BwdParamsE,"a",@progbits
	.sectionflags	@""
	.align	4
.nv.constant0._ZN10layer_norm13ln_bwd_kernelINS_13Kernel_traitsIf13__nv_bfloat16S2_S2_fjLj8192ELj1ELj1ELj8ELj16ENS_18Kernel_traits_baseILj8192EfS2_S2_S2_fjLj256EEEEELb0ELb0ELb0ELb0EEEvNS_9BwdParamsE:
	.zero		648


//--------------------- .nv.constant0._ZN10layer_norm13ln_bwd_kernelINS_13Kernel_traitsIf13__nv_bfloat16S2_S2_fjLj8192ELj1ELj1ELj8ELj16ENS_18Kernel_traits_baseILj8192EfS2_S2_S2_fjLj256EEEEELb0ELb0ELb0ELb1EEEvNS_9BwdParamsE --------------------------
	.section	.nv.constant0._ZN10layer_norm13ln_bwd_kernelINS_13Kernel_traitsIf13__nv_bfloat16S2_S2_fjLj8192ELj1ELj1ELj8ELj16ENS_18Kernel_traits_baseILj8192EfS2_S2_S2_fjLj256EEEEELb0ELb0ELb0ELb1EEEvNS_9BwdParamsE,"a",@progbits
	.sectionflags	@""
	.align	4
.nv.constant0._ZN10layer_norm13ln_bwd_kernelINS_13Kernel_traitsIf13__nv_bfloat16S2_S2_fjLj8192ELj1ELj1ELj8ELj16ENS_18Kernel_traits_baseILj8192EfS2_S2_S2_fjLj256EEEEELb0ELb0ELb0ELb1EEEvNS_9BwdParamsE:
	.zero		648


//--------------------- .nv.constant0._ZN10layer_norm13ln_bwd_kernelINS_13Kernel_traitsIf13__nv_bfloat16S2_S2_fjLj8192ELj1ELj1ELj8ELj16ENS_18Kernel_traits_baseILj8192EfS2_S2_S2_fjLj256EEEEELb0ELb0ELb1ELb0EEEvNS_9BwdParamsE --------------------------
	.section	.nv.constant0._ZN10layer_norm13ln_bwd_kernelINS_13Kernel_traitsIf13__nv_bfloat16S2_S2_fjLj8192ELj1ELj1ELj8ELj16ENS_18Kernel_traits_baseILj8192EfS2_S2_S2_fjLj256EEEEELb0ELb0ELb1ELb0EEEvNS_9BwdParamsE,"a",@progbits
	.sectionflags	@""
	.align	4
.nv.constant0._ZN10layer_norm13ln_bwd_kernelINS_13Kernel_traitsIf13__nv_bfloat16S2_S2_fjLj8192ELj1ELj1ELj8ELj16ENS_18Kernel_traits_baseILj8192EfS2_S2_S2_fjLj256EEEEELb0ELb0ELb1ELb0EEEvNS_9BwdParamsE:
	.zero		648


//--------------------- .nv.constant0._ZN10layer_norm13ln_bwd_kernelINS_13Kernel_traitsIf13__nv_bfloat16S2_S2_fjLj8192ELj1ELj1ELj8ELj16ENS_18Kernel_traits_baseILj8192EfS2_S2_S2_fjLj256EEEEELb0ELb0ELb1ELb1EEEvNS_9BwdParamsE --------------------------
	.section	.nv.constant0._ZN10layer_norm13ln_bwd_kernelINS_13Kernel_traitsIf13__nv_bfloat16S2_S2_fjLj8192ELj1ELj1ELj8ELj16ENS_18Kernel_traits_baseILj8192EfS2_S2_S2_fjLj256EEEEELb0ELb0ELb1ELb1EEEvNS_9BwdParamsE,"a",@progbits
	.sectionflags	@""
	.align	4
.nv.constant0._ZN10layer_norm13ln_bwd_kernelINS_13Kernel_traitsIf13__nv_bfloat16S2_S2_fjLj8192ELj1ELj1ELj8ELj16ENS_18Kernel_traits_baseILj8192EfS2_S2_S2_fjLj256EEEEELb0ELb0ELb1ELb1EEEvNS_9BwdParamsE:
	.zero		648


//--------------------- .nv.constant0._ZN10layer_norm13ln_bwd_kernelINS_13Kernel_traitsIf13__nv_bfloat16S2_S2_fjLj8192ELj1ELj1ELj8ELj16ENS_18Kernel_traits_baseILj8192EfS2_S2_S2_fjLj256EEEEELb0ELb1ELb0ELb0EEEvNS_9BwdParamsE --------------------------
	.section	.nv.constant0._ZN10layer_norm13ln_bwd_kernelINS_13Kernel_traitsIf13__nv_bfloat16S2_S2_fjLj8192ELj1ELj1ELj8ELj16ENS_18Kernel_traits_baseILj8192EfS2_S2_S2_fjLj256EEEEELb0ELb1ELb0ELb0EEEvNS_9BwdParamsE,"a",@progbits
	.sectionflags	@""
	.align	4
.nv.constant0._ZN10layer_norm13ln_bwd_kernelINS_13Kernel_traitsIf13__nv_bfloat16S2_S2_fjLj8192ELj1ELj1ELj8ELj16ENS_18Kernel_traits_baseILj8192EfS2_S2_S2_fjLj256EEEEELb0ELb1ELb0ELb0EEEvNS_9BwdParamsE:
	.zero		648


//--------------------- .nv.constant0._ZN10layer_norm13ln_bwd_kernelINS_13Kernel_traitsIf13__nv_bfloat16S2_S2_fjLj8192ELj1ELj1ELj8ELj16ENS_18Kernel_traits_baseILj8192EfS2_S2_S2_fjLj256EEEEELb0ELb1ELb0ELb1EEEvNS_9BwdParamsE --------------------------
	.section	.nv.constant0._ZN10layer_norm13ln_bwd_kernelINS_13Kernel_traitsIf13__nv_bfloat16S2_S2_fjLj8192ELj1ELj1ELj8ELj16ENS_18Kernel_traits_baseILj8192EfS2_S2_S2_fjLj256EEEEELb0ELb1ELb0ELb1EEEvNS_9BwdParamsE,"a",@progbits
	.sectionflags	@""
	.align	4
.nv.constant0._ZN10layer_norm13ln_bwd_kernelINS_13Kernel_traitsIf13__nv_bfloat16S2_S2_fjLj8192ELj1ELj1ELj8ELj16ENS_18Kernel_traits_baseILj8192EfS2_S2_S2_fjLj256EEEEELb0ELb1ELb0ELb1EEEvNS_9BwdParamsE:
	.zero		648


//--------------------- .nv.constant0._ZN10layer_norm13ln_bwd_kernelINS_13Kernel_traitsIf13__nv_bfloat16S2_S2_fjLj8192ELj1ELj1ELj8ELj16ENS_18Kernel_traits_baseILj8192EfS2_S2_S2_fjLj256EEEEELb0ELb1ELb1ELb0EEEvNS_9BwdParamsE --------------------------
	.section	.nv.constant0._ZN10layer_norm13ln_bwd_kernelINS_13Kernel_traitsIf13__nv_bfloat16S2_S2_fjLj8192ELj1ELj1ELj8ELj16ENS_18Kernel_traits_baseILj8192EfS2_S2_S2_fjLj256EEEEELb0ELb1ELb1ELb0EEEvNS_9BwdParamsE,"a",@progbits
	.sectionflags	@""
	.align	4
.nv.constant0._ZN10layer_norm13ln_bwd_kernelINS_13Kernel_traitsIf13__nv_bfloat16S2_S2_fjLj8192ELj1ELj1ELj8ELj16ENS_18Kernel_traits_baseILj8192EfS2_S2_S2_fjLj256EEEEELb0ELb1ELb1ELb0EEEvNS_9BwdParamsE:
	.zero		648


//--------------------- .nv.constant0._ZN10layer_norm13ln_bwd_kernelINS_13Kernel_traitsIf13__nv_bfloat16S2_S2_fjLj8192ELj1ELj1ELj8ELj16ENS_18Kernel_traits_baseILj8192EfS2_S2_S2_fjLj256EEEEELb0ELb1ELb1ELb1EEEvNS_9BwdParamsE --------------------------
	.section	.nv.constant0._ZN10layer_norm13ln_bwd_kernelINS_13Kernel_traitsIf13__nv_bfloat16S2_S2_fjLj8192ELj1ELj1ELj8ELj16ENS_18Kernel_traits_baseILj8192EfS2_S2_S2_fjLj256EEEEELb0ELb1ELb1ELb1EEEvNS_9BwdParamsE,"a",@progbits
	.sectionflags	@""
	.align	4
.nv.constant0._ZN10layer_norm13ln_bwd_kernelINS_13Kernel_traitsIf13__nv_bfloat16S2_S2_fjLj8192ELj1ELj1ELj8ELj16ENS_18Kernel_traits_baseILj8192EfS2_S2_S2_fjLj256EEEEELb0ELb1ELb1ELb1EEEvNS_9BwdParamsE:
	.zero		648


//--------------------- .nv.constant0._ZN10layer_norm13ln_bwd_kernelINS_13Kernel_traitsIf13__nv_bfloat16S2_S2_fjLj8192ELj1ELj1ELj8ELj16ENS_18Kernel_traits_baseILj8192EfS2_S2_S2_fjLj256EEEEELb1ELb0ELb0ELb0EEEvNS_9BwdParamsE --------------------------
	.section	.nv.constant0._ZN10layer_norm13ln_bwd_kernelINS_13Kernel_traitsIf13__nv_bfloat16S2_S2_fjLj8192ELj1ELj1ELj8ELj16ENS_18Kernel_traits_baseILj8192EfS2_S2_S2_fjLj256EEEEELb1ELb0ELb0ELb0EEEvNS_9BwdParamsE,"a",@progbits
	.sectionflags	@""
	.align	4
.nv.constant0._ZN10layer_norm13ln_bwd_kernelINS_13Kernel_traitsIf13__nv_bfloat16S2_S2_fjLj8192ELj1ELj1ELj8ELj16ENS_18Kernel_traits_baseILj8192EfS2_S2_S2_fjLj256EEEEELb1ELb0ELb0ELb0EEEvNS_9BwdParamsE:
	.zero		648


//--------------------- .nv.constant0._ZN10layer_norm13ln_bwd_kernelINS_13Kernel_traitsIf13__nv_bfloat16S2_S2_fjLj8192ELj1ELj1ELj8ELj16ENS_18Kernel_traits_baseILj8192EfS2_S2_S2_fjLj256EEEEELb1ELb0ELb0ELb1EEEvNS_9BwdParamsE --------------------------
	.section	.nv.constant0._ZN10layer_norm13ln_bwd_kernelINS_13Kernel_traitsIf13__nv_bfloat16S2_S2_fjLj8192ELj1ELj1ELj8ELj16ENS_18Kernel_traits_baseILj8192EfS2_S2_S2_fjLj256EEEEELb1ELb0ELb0ELb1EEEvNS_9BwdParamsE,"a",@progbits
	.sectionflags	@""
	.align	4
.nv.constant0._ZN10layer_norm13ln_bwd_kernelINS_13Kernel_traitsIf13__nv_bfloat16S2_S2_fjLj8192ELj1ELj1ELj8ELj16ENS_18Kernel_traits_baseILj8192EfS2_S2_S2_fjLj256EEEEELb1ELb0ELb0ELb1EEEvNS_9BwdParamsE:
	.zero		648


//--------------------- .nv.constant0._ZN10layer_norm22ln_bwd_finalize_kernelINS_22Kernel_traits_finalizeILj8192Ef13__nv_bfloat16S2_S2_fjLb0ELj1024ELj4ENS_18Kernel_traits_baseILj8192EfS2_S2_S2_fjLj1024EEEEELb0ELb0EEEvNS_9BwdParamsE --------------------------
	.section	.nv.constant0._ZN10layer_norm22ln_bwd_finalize_kernelINS_22Kernel_traits_finalizeILj8192Ef13__nv_bfloat16S2_S2_fjLb0ELj1024ELj4ENS_18Kernel_traits_baseILj8192EfS2_S2_S2_fjLj1024EEEEELb0ELb0EEEvNS_9BwdParamsE,"a",@progbits
	.sectionflags	@""
	.align	4
.nv.constant0._ZN10layer_norm22ln_bwd_finalize_kernelINS_22Kernel_traits_finalizeILj8192Ef13__nv_bfloat16S2_S2_fjLb0ELj1024ELj4ENS_18Kernel_traits_baseILj8192EfS2_S2_S2_fjLj1024EEEEELb0ELb0EEEvNS_9BwdParamsE:
	.zero		648


//--------------------- .nv.constant0._ZN10layer_norm13ln_bwd_kernelINS_13Kernel_traitsIf13__nv_bfloat16S2_S2_fjLj8192ELj1ELj1ELj8ELj16ENS_18Kernel_traits_baseILj8192EfS2_S2_S2_fjLj256EEEEELb1ELb0ELb1ELb0EEEvNS_9BwdParamsE --------------------------
	.section	.nv.constant0._ZN10layer_norm13ln_bwd_kernelINS_13Kernel_traitsIf13__nv_bfloat16S2_S2_fjLj8192ELj1ELj1ELj8ELj16ENS_18Kernel_traits_baseILj8192EfS2_S2_S2_fjLj256EEEEELb1ELb0ELb1ELb0EEEvNS_9BwdParamsE,"a",@progbits
	.sectionflags	@""
	.align	4
.nv.constant0._ZN10layer_norm13ln_bwd_kernelINS_13Kernel_traitsIf13__nv_bfloat16S2_S2_fjLj8192ELj1ELj1ELj8ELj16ENS_18Kernel_traits_baseILj8192EfS2_S2_S2_fjLj256EEEEELb1ELb0ELb1ELb0EEEvNS_9BwdParamsE:
	.zero		648


//--------------------- .nv.constant0._ZN10layer_norm22ln_bwd_finalize_kernelINS_22Kernel_traits_finalizeILj8192Ef13__nv_bfloat16S2_S2_fjLb0ELj1024ELj4ENS_18Kernel_traits_baseILj8192EfS2_S2_S2_fjLj1024EEEEELb0ELb1EEEvNS_9BwdParamsE --------------------------
	.section	.nv.constant0._ZN10layer_norm22ln_bwd_finalize_kernelINS_22Kernel_traits_finalizeILj8192Ef13__nv_bfloat16S2_S2_fjLb0ELj1024ELj4ENS_18Kernel_traits_baseILj8192EfS2_S2_S2_fjLj1024EEEEELb0ELb1EEEvNS_9BwdParamsE,"a",@progbits
	.sectionflags	@""
	.align	4
.nv.constant0._ZN10layer_norm22ln_bwd_finalize_kernelINS_22Kernel_traits_finalizeILj8192Ef13__nv_bfloat16S2_S2_fjLb0ELj1024ELj4ENS_18Kernel_traits_baseILj8192EfS2_S2_S2_fjLj1024EEEEELb0ELb1EEEvNS_9BwdParamsE:
	.zero		648


//--------------------- .nv.constant0._ZN10layer_norm13ln_bwd_kernelINS_13Kernel_traitsIf13__nv_bfloat16S2_S2_fjLj8192ELj1ELj1ELj8ELj16ENS_18Kernel_traits_baseILj8192EfS2_S2_S2_fjLj256EEEEELb1ELb0ELb1ELb1EEEvNS_9BwdParamsE --------------------------
	.section	.nv.constant0._ZN10layer_norm13ln_bwd_kernelINS_13Kernel_traitsIf13__nv_bfloat16S2_S2_fjLj8192ELj1ELj1ELj8ELj16ENS_18Kernel_traits_baseILj8192EfS2_S2_S2_fjLj256EEEEELb1ELb0ELb1ELb1EEEvNS_9BwdParamsE,"a",@progbits
	.sectionflags	@""
	.align	4
.nv.constant0._ZN10layer_norm13ln_bwd_kernelINS_13Kernel_traitsIf13__nv_bfloat16S2_S2_fjLj8192ELj1ELj1ELj8ELj16ENS_18Kernel_traits_baseILj8192EfS2_S2_S2_fjLj256EEEEELb1ELb0ELb1ELb1EEEvNS_9BwdParamsE:
	.zero		648


//--------------------- .nv.constant0._ZN10layer_norm13ln_bwd_kernelINS_13Kernel_traitsIf13__nv_bfloat16S2_S2_fjLj8192ELj1ELj1ELj8ELj16ENS_18Kernel_traits_baseILj8192EfS2_S2_S2_fjLj256EEEEELb1ELb1ELb0ELb0EEEvNS_9BwdParamsE --------------------------
	.section	.nv.constant0._ZN10layer_norm13ln_bwd_kernelINS_13Kernel_traitsIf13__nv_bfloat16S2_S2_fjLj8192ELj1ELj1ELj8ELj16ENS_18Kernel_traits_baseILj8192EfS2_S2_S2_fjLj256EEEEELb1ELb1ELb0ELb0EEEvNS_9BwdParamsE,"a",@progbits
	.sectionflags	@""
	.align	4
.nv.constant0._ZN10layer_norm13ln_bwd_kernelINS_13Kernel_traitsIf13__nv_bfloat16S2_S2_fjLj8192ELj1ELj1ELj8ELj16ENS_18Kernel_traits_baseILj8192EfS2_S2_S2_fjLj256EEEEELb1ELb1ELb0ELb0EEEvNS_9BwdParamsE:
	.zero		648


//--------------------- .nv.constant0._ZN10layer_norm13ln_bwd_kernelINS_13Kernel_traitsIf13__nv_bfloat16S2_S2_fjLj8192ELj1ELj1ELj8ELj16ENS_18Kernel_traits_baseILj8192EfS2_S2_S2_fjLj256EEEEELb1ELb1ELb0ELb1EEEvNS_9BwdParamsE --------------------------
	.section	.nv.constant0._ZN10layer_norm13ln_bwd_kernelINS_13Kernel_traitsIf13__nv_bfloat16S2_S2_fjLj8192ELj1ELj1ELj8ELj16ENS_18Kernel_traits_baseILj8192EfS2_S2_S2_fjLj256EEEEELb1ELb1ELb0ELb1EEEvNS_9BwdParamsE,"a",@progbits
	.sectionflags	@""
	.align	4
.nv.constant0._ZN10layer_norm13ln_bwd_kernelINS_13Kernel_traitsIf13__nv_bfloat16S2_S2_fjLj8192ELj1ELj1ELj8ELj16ENS_18Kernel_traits_baseILj8192EfS2_S2_S2_fjLj256EEEEELb1ELb1ELb0ELb1EEEvNS_9BwdParamsE:
	.zero		648


//--------------------- .nv.constant0._ZN10layer_norm22ln_bwd_finalize_kernelINS_22Kernel_traits_finalizeILj8192Ef13__nv_bfloat16S2_S2_fjLb1ELj1024ELj4ENS_18Kernel_traits_baseILj8192EfS2_S2_S2_fjLj1024EEEEELb1ELb0EEEvNS_9BwdParamsE --------------------------
	.section	.nv.constant0._ZN10layer_norm22ln_bwd_finalize_kernelINS_22Kernel_traits_finalizeILj8192Ef13__nv_bfloat16S2_S2_fjLb1ELj1024ELj4ENS_18Kernel_traits_baseILj8192EfS2_S2_S2_fjLj1024EEEEELb1ELb0EEEvNS_9BwdParamsE,"a",@progbits
	.sectionflags	@""
	.align	4
.nv.constant0._ZN10layer_norm22ln_bwd_finalize_kernelINS_22Kernel_traits_finalizeILj8192Ef13__nv_bfloat16S2_S2_fjLb1ELj1024ELj4ENS_18Kernel_traits_baseILj8192EfS2_S2_S2_fjLj1024EEEEELb1ELb0EEEvNS_9BwdParamsE:
	.zero		648


//--------------------- .nv.constant0._ZN10layer_norm13ln_bwd_kernelINS_13Kernel_traitsIf13__nv_bfloat16S2_S2_fjLj8192ELj1ELj1ELj8ELj16ENS_18Kernel_traits_baseILj8192EfS2_S2_S2_fjLj256EEEEELb1ELb1ELb1ELb0EEEvNS_9BwdParamsE --------------------------
	.section	.nv.constant0._ZN10layer_norm13ln_bwd_kernelINS_13Kernel_traitsIf13__nv_bfloat16S2_S2_fjLj8192ELj1ELj1ELj8ELj16ENS_18Kernel_traits_baseILj8192EfS2_S2_S2_fjLj256EEEEELb1ELb1ELb1ELb0EEEvNS_9BwdParamsE,"a",@progbits
	.sectionflags	@""
	.align	4
.nv.constant0._ZN10layer_norm13ln_bwd_kernelINS_13Kernel_traitsIf13__nv_bfloat16S2_S2_fjLj8192ELj1ELj1ELj8ELj16ENS_18Kernel_traits_baseILj8192EfS2_S2_S2_fjLj256EEEEELb1ELb1ELb1ELb0EEEvNS_9BwdParamsE:
	.zero		648


//--------------------- .nv.constant0._ZN10layer_norm22ln_bwd_finalize_kernelINS_22Kernel_traits_finalizeILj8192Ef13__nv_bfloat16S2_S2_fjLb1ELj1024ELj4ENS_18Kernel_traits_baseILj8192EfS2_S2_S2_fjLj1024EEEEELb1ELb1EEEvNS_9BwdParamsE --------------------------
	.section	.nv.constant0._ZN10layer_norm22ln_bwd_finalize_kernelINS_22Kernel_traits_finalizeILj8192Ef13__nv_bfloat16S2_S2_fjLb1ELj1024ELj4ENS_18Kernel_traits_baseILj8192EfS2_S2_S2_fjLj1024EEEEELb1ELb1EEEvNS_9BwdParamsE,"a",@progbits
	.sectionflags	@""
	.align	4
.nv.constant0._ZN10layer_norm22ln_bwd_finalize_kernelINS_22Kernel_traits_finalizeILj8192Ef13__nv_bfloat16S2_S2_fjLb1ELj1024ELj4ENS_18Kernel_traits_baseILj8192EfS2_S2_S2_fjLj1024EEEEELb1ELb1EEEvNS_9BwdParamsE:
	.zero		648


//--------------------- .nv.constant0._ZN10layer_norm13ln_bwd_kernelINS_13Kernel_traitsIf13__nv_bfloat16S2_S2_fjLj8192ELj1ELj1ELj8ELj16ENS_18Kernel_traits_baseILj8192EfS2_S2_S2_fjLj256EEEEELb1ELb1ELb1ELb1EEEvNS_9BwdParamsE --------------------------
	.section	.nv.constant0._ZN10layer_norm13ln_bwd_kernelINS_13Kernel_traitsIf13__nv_bfloat16S2_S2_fjLj8192ELj1ELj1ELj8ELj16ENS_18Kernel_traits_baseILj8192EfS2_S2_S2_fjLj256EEEEELb1ELb1ELb1ELb1EEEvNS_9BwdParamsE,"a",@progbits
	.sectionflags	@""
	.align	4
.nv.constant0._ZN10layer_norm13ln_bwd_kernelINS_13Kernel_traitsIf13__nv_bfloat16S2_S2_fjLj8192ELj1ELj1ELj8ELj16ENS_18Kernel_traits_baseILj8192EfS2_S2_S2_fjLj256EEEEELb1ELb1ELb1ELb1EEEvNS_9BwdParamsE:
	.zero		648


//--------------------- .nv.constant0._ZN10layer_norm13ln_bwd_kernelINS_13Kernel_traitsI13__nv_bfloat16S2_fS2_fjLj8192ELj1ELj1ELj8ELj16ENS_18Kernel_traits_baseILj8192ES2_S2_fS2_fjLj256EEEEELb0ELb0ELb0ELb0EEEvNS_9BwdParamsE --------------------------
	.section	.nv.constant0._ZN10layer_norm13ln_bwd_kernelINS_13Kernel_traitsI13__nv_bfloat16S2_fS2_fjLj8192ELj1ELj1ELj8ELj16ENS_18Kernel_traits_baseILj8192ES2_S2_fS2_fjLj256EEEEELb0ELb0ELb0ELb0EEEvNS_9BwdParamsE,"a",@progbits
	.sectionflags	@""
	.align	4
.nv.constant0._ZN10layer_norm13ln_bwd_kernelINS_13Kernel_traitsI13__nv_bfloat16S2_fS2_fjLj8192ELj1ELj1ELj8ELj16ENS_18Kernel_traits_baseILj8192ES2_S2_fS2_fjLj256EEEEELb0ELb0ELb0ELb0EEEvNS_9BwdParamsE:
	.zero		648


//--------------------- .nv.constant0._ZN10layer_norm13ln_bwd_kernelINS_13Kernel_traitsI13__nv_bfloat16S2_fS2_fjLj8192ELj1ELj1ELj8ELj16ENS_18Kernel_traits_baseILj8192ES2_S2_fS2_fjLj256EEEEELb0ELb0ELb0ELb1EEEvNS_9BwdParamsE --------------------------
	.section	.nv.constant0._ZN10layer_norm13ln_bwd_kernelINS_13Kernel_traitsI13__nv_bfloat16S2_fS2_fjLj8192ELj1ELj1ELj8ELj16ENS_18Kernel_traits_baseILj8192ES2_S2_fS2_fjLj256EEEEELb0ELb0ELb0ELb1EEEvNS_9BwdParamsE,"a",@progbits
	.sectionflags	@""
	.align	4
.nv.constant0._ZN10layer_norm13ln_bwd_kernelINS_13Kernel_traitsI13__nv_bfloat16S2_fS2_fjLj8192ELj1ELj1ELj8ELj16ENS_18Kernel_traits_baseILj8192ES2_S2_fS2_fjLj256EEEEELb0ELb0ELb0ELb1EEEvNS_9BwdParamsE:
	.zero		648


//--------------------- .nv.constant0._ZN10layer_norm13ln_bwd_kernelINS_13Kernel_traitsI13__nv_bfloat16S2_fS2_fjLj8192ELj1ELj1ELj8ELj16ENS_18Kernel_traits_baseILj8192ES2_S2_fS2_fjLj256EEEEELb0ELb0ELb1ELb0EEEvNS_9BwdParamsE --------------------------
	.section	.nv.constant0._ZN10layer_norm13ln_bwd_kernelINS_13Kernel_traitsI13__nv_bfloat16S2_fS2_fjLj8192ELj1ELj1ELj8ELj16ENS_18Kernel_traits_baseILj8192ES2_S2_fS2_fjLj256EEEEELb0ELb0ELb1ELb0EEEvNS_9BwdParamsE,"a",@progbits
	.sectionflags	@""
	.align	4
.nv.constant0._ZN10layer_norm13ln_bwd_kernelINS_13Kernel_traitsI13__nv_bfloat16S2_fS2_fjLj8192ELj1ELj1ELj8ELj16ENS_18Kernel_traits_baseILj8192ES2_S2_fS2_fjLj256EEEEELb0ELb0ELb1ELb0EEEvNS_9BwdParamsE:
	.zero		648


//--------------------- .nv.constant0._ZN10layer_norm13ln_bwd_kernelINS_13Kernel_traitsI13__nv_bfloat16S2_fS2_fjLj8192ELj1ELj1ELj8ELj16ENS_18Kernel_traits_baseILj8192ES2_S2_fS2_fjLj256EEEEELb0ELb0ELb1ELb1EEEvNS_9BwdParamsE --------------------------
	.section	.nv.constant0._ZN10layer_norm13ln_bwd_kernelINS_13Kernel_traitsI13__nv_bfloat16S2_fS2_fjLj8192ELj1ELj1ELj8ELj16ENS_18Kernel_traits_baseILj8192ES2_S2_fS2_fjLj256EEEEELb0ELb0ELb1ELb1EEEvNS_9BwdParamsE,"a",@progbits
	.sectionflags	@""
	.align	4
.nv.constant0._ZN10layer_norm13ln_bwd_kernelINS_13Kernel_traitsI13__nv_bfloat16S2_fS2_fjLj8192ELj1ELj1ELj8ELj16ENS_18Kernel_traits_baseILj8192ES2_S2_fS2_fjLj256EEEEELb0ELb0ELb1ELb1EEEvNS_9BwdParamsE:
	.zero		648


//--------------------- .nv.constant0._ZN10layer_norm13ln_bwd_kernelINS_13Kernel_traitsI13__nv_bfloat16S2_fS2_fjLj8192ELj1ELj1ELj8ELj16ENS_18Kernel_traits_baseILj8192ES2_S2_fS2_fjLj256EEEEELb0ELb1ELb0ELb0EEEvNS_9BwdParamsE --------------------------
	.section	.nv.constant0._ZN10layer_norm13ln_bwd_kernelINS_13Kernel_traitsI13__nv_bfloat16S2_fS2_fjLj8192ELj1ELj1ELj8ELj16ENS_18Kernel_traits_baseILj8192ES2_S2_fS2_fjLj256EEEEELb0ELb1ELb0ELb0EEEvNS_9BwdParamsE,"a",@progbits
	.sectionflags	@""
	.align	4
.nv.constant0._ZN10layer_norm13ln_bwd_kernelINS_13Kernel_traitsI13__nv_bfloat16S2_fS2_fjLj8192ELj1ELj1ELj8ELj16ENS_18Kernel_traits_baseILj8192ES2_S2_fS2_fjLj256EEEEELb0ELb1ELb0ELb0EEEvNS_9BwdParamsE:
	.zero		648


//--------------------- .nv.constant0._ZN10layer_norm13ln_bwd_kernelINS_13Kernel_traitsI13__nv_bfloat16S2_fS2_fjLj8192ELj1ELj1ELj8ELj16ENS_18Kernel_traits_baseILj8192ES2_S2_fS2_fjLj256EEEEELb0ELb1ELb0ELb1EEEvNS_9BwdParamsE --------------------------
	.section	.nv.constant0._ZN10layer_norm13ln_bwd_kernelINS_13Kernel_traitsI13__nv_bfloat16S2_fS2_fjLj8192ELj1ELj1ELj8ELj16ENS_18Kernel_traits_baseILj8192ES2_S2_fS2_fjLj256EEEEELb0ELb1ELb0ELb1EEEvNS_9BwdParamsE,"a",@progbits
	.sectionflags	@""
	.align	4
.nv.constant0._ZN10layer_norm13ln_bwd_kernelINS_13Kernel_traitsI13__nv_bfloat16S2_fS2_fjLj8192ELj1ELj1ELj8ELj16ENS_18Kernel_traits_baseILj8192ES2_S2_fS2_fjLj256EEEEELb0ELb1ELb0ELb1EEEvNS_9BwdParamsE:
	.zero		648


//--------------------- .nv.constant0._ZN10layer_norm13ln_bwd_kernelINS_13Kernel_traitsI13__nv_bfloat16S2_fS2_fjLj8192ELj1ELj1ELj8ELj16ENS_18Kernel_traits_baseILj8192ES2_S2_fS2_fjLj256EEEEELb0ELb1ELb1ELb0EEEvNS_9BwdParamsE --------------------------
	.section	.nv.constant0._ZN10layer_norm13ln_bwd_kernelINS_13Kernel_traitsI13__nv_bfloat16S2_fS2_fjLj8192ELj1ELj1ELj8ELj16ENS_18Kernel_traits_baseILj8192ES2_S2_fS2_fjLj256EEEEELb0ELb1ELb1ELb0EEEvNS_9BwdParamsE,"a",@progbits
	.sectionflags	@""
	.align	4
.nv.constant0._ZN10layer_norm13ln_bwd_kernelINS_13Kernel_traitsI13__nv_bfloat16S2_fS2_fjLj8192ELj1ELj1ELj8ELj16ENS_18Kernel_traits_baseILj8192ES2_S2_fS2_fjLj256EEEEELb0ELb1ELb1ELb0EEEvNS_9BwdParamsE:
	.zero		648


//--------------------- .nv.constant0._ZN10layer_norm13ln_bwd_kernelINS_13Kernel_traitsI13__nv_bfloat16S2_fS2_fjLj8192ELj1ELj1ELj8ELj16ENS_18Kernel_traits_baseILj8192ES2_S2_fS2_fjLj256EEEEELb0ELb1ELb1ELb1EEEvNS_9BwdParamsE --------------------------
	.section	.nv.constant0._ZN10layer_norm13ln_bwd_kernelINS_13Kernel_traitsI13__nv_bfloat16S2_fS2_fjLj8192ELj1ELj1ELj8ELj16ENS_18Kernel_traits_baseILj8192ES2_S2_fS2_fjLj256EEEEELb0ELb1ELb1ELb1EEEvNS_9BwdParamsE,"a",@progbits
	.sectionflags	@""
	.align	4
.nv.constant0._ZN10layer_norm13ln_bwd_kernelINS_13Kernel_traitsI13__nv_bfloat16S2_fS2_fjLj8192ELj1ELj1ELj8ELj16ENS_18Kernel_traits_baseILj8192ES2_S2_fS2_fjLj256EEEEELb0ELb1ELb1ELb1EEEvNS_9BwdParamsE:
	.zero		648


//--------------------- .nv.constant0._ZN10layer_norm13ln_bwd_kernelINS_13Kernel_traitsI13__nv_bfloat16S2_fS2_fjLj8192ELj1ELj1ELj8ELj16ENS_18Kernel_traits_baseILj8192ES2_S2_fS2_fjLj256EEEEELb1ELb0ELb0ELb0EEEvNS_9BwdParamsE --------------------------
	.section	.nv.constant0._ZN10layer_norm13ln_bwd_kernelINS_13Kernel_traitsI13__nv_bfloat16S2_fS2_fjLj8192ELj1ELj1ELj8ELj16ENS_18Kernel_traits_baseILj8192ES2_S2_fS2_fjLj256EEEEELb1ELb0ELb0ELb0EEEvNS_9BwdParamsE,"a",@progbits
	.sectionflags	@""
	.align	4
.nv.constant0._ZN10layer_norm13ln_bwd_kernelINS_13Kernel_traitsI13__nv_bfloat16S2_fS2_fjLj8192ELj1ELj1ELj8ELj16ENS_18Kernel_traits_baseILj8192ES2_S2_fS2_fjLj256EEEEELb1ELb0ELb0ELb0EEEvNS_9BwdParamsE:
	.zero		648


//--------------------- .nv.constant0._ZN10layer_norm13ln_bwd_kernelINS_13Kernel_traitsI13__nv_bfloat16S2_fS2_fjLj8192ELj1ELj1ELj8ELj16ENS_18Kernel_traits_baseILj8192ES2_S2_fS2_fjLj256EEEEELb1ELb0ELb0ELb1EEEvNS_9BwdParamsE --------------------------
	.section	.nv.constant0._ZN10layer_norm13ln_bwd_kernelINS_13Kernel_traitsI13__nv_bfloat16S2_fS2_fjLj8192ELj1ELj1ELj8ELj16ENS_18Kernel_traits_baseILj8192ES2_S2_fS2_fjLj256EEEEELb1ELb0ELb0ELb1EEEvNS_9BwdParamsE,"a",@progbits
	.sectionflags	@""
	.align	4
.nv.constant0._ZN10layer_norm13ln_bwd_kernelINS_13Kernel_traitsI13__nv_bfloat16S2_fS2_fjLj8192ELj1ELj1ELj8ELj16ENS_18Kernel_traits_baseILj8192ES2_S2_fS2_fjLj256EEEEELb1ELb0ELb0ELb1EEEvNS_9BwdParamsE:
	.zero		648


//--------------------- .nv.constant0._ZN10layer_norm22ln_bwd_finalize_kernelINS_22Kernel_traits_finalizeILj8192E13__nv_bfloat16S2_fS2_fjLb0ELj1024ELj4ENS_18Kernel_traits_baseILj8192ES2_S2_fS2_fjLj1024EEEEELb0ELb0EEEvNS_9BwdParamsE --------------------------
	.section	.nv.constant0._ZN10layer_norm22ln_bwd_finalize_kernelINS_22Kernel_traits_finalizeILj8192E13__nv_bfloat16S2_fS2_fjLb0ELj1024ELj4ENS_18Kernel_traits_baseILj8192ES2_S2_fS2_fjLj1024EEEEELb0ELb0EEEvNS_9BwdParamsE,"a",@progbits
	.sectionflags	@""
	.align	4
.nv.constant0._ZN10layer_norm22ln_bwd_finalize_kernelINS_22Kernel_traits_finalizeILj8192E13__nv_bfloat16S2_fS2_fjLb0ELj1024ELj4ENS_18Kernel_traits_baseILj8192ES2_S2_fS2_fjLj1024EEEEELb0ELb0EEEvNS_9BwdParamsE:
	.zero		648


//--------------------- .nv.constant0._ZN10layer_norm13ln_bwd_kernelINS_13Kernel_traitsI13__nv_bfloat16S2_fS2_fjLj8192ELj1ELj1ELj8ELj16ENS_18Kernel_traits_baseILj8192ES2_S2_fS2_fjLj256EEEEELb1ELb0ELb1ELb0EEEvNS_9BwdParamsE --------------------------
	.section	.nv.constant0._ZN10layer_norm13ln_bwd_kernelINS_13Kernel_traitsI13__nv_bfloat16S2_fS2_fjLj8192ELj1ELj1ELj8ELj16ENS_18Kernel_traits_baseILj8192ES2_S2_fS2_fjLj256EEEEELb1ELb0ELb1ELb0EEEvNS_9BwdParamsE,"a",@progbits
	.sectionflags	@""
	.align	4
.nv.constant0._ZN10layer_norm13ln_bwd_kernelINS_13Kernel_traitsI13__nv_bfloat16S2_fS2_fjLj8192ELj1ELj1ELj8ELj16ENS_18Kernel_traits_baseILj8192ES2_S2_fS2_fjLj256EEEEELb1ELb0ELb1ELb0EEEvNS_9BwdParamsE:
	.zero		648


//--------------------- .nv.constant0._ZN10layer_norm22ln_bwd_finalize_kernelINS_22Kernel_traits_finalizeILj8192E13__nv_bfloat16S2_fS2_fjLb0ELj1024ELj4ENS_18Kernel_traits_baseILj8192ES2_S2_fS2_fjLj1024EEEEELb0ELb1EEEvNS_9BwdParamsE --------------------------
	.section	.nv.constant0._ZN10layer_norm22ln_bwd_finalize_kernelINS_22Kernel_traits_finalizeILj8192E13__nv_bfloat16S2_fS2_fjLb0ELj1024ELj4ENS_18Kernel_traits_baseILj8192ES2_S2_fS2_fjLj1024EEEEELb0ELb1EEEvNS_9BwdParamsE,"a",@progbits
	.sectionflags	@""
	.align	4
.nv.constant0._ZN10layer_norm22ln_bwd_finalize_kernelINS_22Kernel_traits_finalizeILj8192E13__nv_bfloat16S2_fS2_fjLb0ELj1024ELj4ENS_18Kernel_traits_baseILj8192ES2_S2_fS2_fjLj1024EEEEELb0ELb1EEEvNS_9BwdParamsE:
	.zero		648


//--------------------- .nv.constant0._ZN10layer_norm13ln_bwd_kernelINS_13Kernel_traitsI13__nv_bfloat16S2_fS2_fjLj8192ELj1ELj1ELj8ELj16ENS_18Kernel_traits_baseILj8192ES2_S2_fS2_fjLj256EEEEELb1ELb0ELb1ELb1EEEvNS_9BwdParamsE --------------------------
	.section	.nv.constant0._ZN10layer_norm13ln_bwd_kernelINS_13Kernel_traitsI13__nv_bfloat16S2_fS2_fjLj8192ELj1ELj1ELj8ELj16ENS_18Kernel_traits_baseILj8192ES2_S2_fS2_fjLj256EEEEELb1ELb0ELb1ELb1EEEvNS_9BwdParamsE,"a",@progbits
	.sectionflags	@""
	.align	4
.nv.constant0._ZN10layer_norm13ln_bwd_kernelINS_13Kernel_traitsI13__nv_bfloat16S2_fS2_fjLj8192ELj1ELj1ELj8ELj16ENS_18Kernel_traits_baseILj8192ES2_S2_fS2_fjLj256EEEEELb1ELb0ELb1ELb1EEEvNS_9BwdParamsE:
	.zero		648


//--------------------- .nv.constant0._ZN10layer_norm13ln_bwd_kernelINS_13Kernel_traitsI13__nv_bfloat16S2_fS2_fjLj8192ELj1ELj1ELj8ELj16ENS_18Kernel_traits_baseILj8192ES2_S2_fS2_fjLj256EEEEELb1ELb1ELb0ELb0EEEvNS_9BwdParamsE --------------------------
	.section	.nv.constant0._ZN10layer_norm13ln_bwd_kernelINS_13Kernel_traitsI13__nv_bfloat16S2_fS2_fjLj8192ELj1ELj1ELj8ELj16ENS_18Kernel_traits_baseILj8192ES2_S2_fS2_fjLj256EEEEELb1ELb1ELb0ELb0EEEvNS_9BwdParamsE,"a",@progbits
	.sectionflags	@""
	.align	4
.nv.constant0._ZN10layer_norm13ln_bwd_kernelINS_13Kernel_traitsI13__nv_bfloat16S2_fS2_fjLj8192ELj1ELj1ELj8ELj16ENS_18Kernel_traits_baseILj8192ES2_S2_fS2_fjLj256EEEEELb1ELb1ELb0ELb0EEEvNS_9BwdParamsE:
	.zero		648


//--------------------- .nv.constant0._ZN10layer_norm13ln_bwd_kernelINS_13Kernel_traitsI13__nv_bfloat16S2_fS2_fjLj8192ELj1ELj1ELj8ELj16ENS_18Kernel_traits_baseILj8192ES2_S2_fS2_fjLj256EEEEELb1ELb1ELb0ELb1EEEvNS_9BwdParamsE --------------------------
	.section	.nv.constant0._ZN10layer_norm13ln_bwd_kernelINS_13Kernel_traitsI13__nv_bfloat16S2_fS2_fjLj8192ELj1ELj1ELj8ELj16ENS_18Kernel_traits_baseILj8192ES2_S2_fS2_fjLj256EEEEELb1ELb1ELb0ELb1EEEvNS_9BwdParamsE,"a",@progbits
	.sectionflags	@""
	.align	4
.nv.constant0._ZN10layer_norm13ln_bwd_kernelINS_13Kernel_traitsI13__nv_bfloat16S2_fS2_fjLj8192ELj1ELj1ELj8ELj16ENS_18Kernel_traits_baseILj8192ES2_S2_fS2_fjLj256EEEEELb1ELb1ELb0ELb1EEEvNS_9BwdParamsE:
	.zero		648


//--------------------- .nv.constant0._ZN10layer_norm22ln_bwd_finalize_kernelINS_22Kernel_traits_finalizeILj8192E13__nv_bfloat16S2_fS2_fjLb1ELj1024ELj4ENS_18Kernel_traits_baseILj8192ES2_S2_fS2_fjLj1024EEEEELb1ELb0EEEvNS_9BwdParamsE --------------------------
	.section	.nv.constant0._ZN10layer_norm22ln_bwd_finalize_kernelINS_22Kernel_traits_finalizeILj8192E13__nv_bfloat16S2_fS2_fjLb1ELj1024ELj4ENS_18Kernel_traits_baseILj8192ES2_S2_fS2_fjLj1024EEEEELb1ELb0EEEvNS_9BwdParamsE,"a",@progbits
	.sectionflags	@""
	.align	4
.nv.constant0._ZN10layer_norm22ln_bwd_finalize_kernelINS_22Kernel_traits_finalizeILj8192E13__nv_bfloat16S2_fS2_fjLb1ELj1024ELj4ENS_18Kernel_traits_baseILj8192ES2_S2_fS2_fjLj1024EEEEELb1ELb0EEEvNS_9BwdParamsE:
	.zero		648


//--------------------- .nv.constant0._ZN10layer_norm13ln_bwd_kernelINS_13Kernel_traitsI13__nv_bfloat16S2_fS2_fjLj8192ELj1ELj1ELj8ELj16ENS_18Kernel_traits_baseILj8192ES2_S2_fS2_fjLj256EEEEELb1ELb1ELb1ELb0EEEvNS_9BwdParamsE --------------------------
	.section	.nv.constant0._ZN10layer_norm13ln_bwd_kernelINS_13Kernel_traitsI13__nv_bfloat16S2_fS2_fjLj8192ELj1ELj1ELj8ELj16ENS_18Kernel_traits_baseILj8192ES2_S2_fS2_fjLj256EEEEELb1ELb1ELb1ELb0EEEvNS_9BwdParamsE,"a",@progbits
	.sectionflags	@""
	.align	4
.nv.constant0._ZN10layer_norm13ln_bwd_kernelINS_13Kernel_traitsI13__nv_bfloat16S2_fS2_fjLj8192ELj1ELj1ELj8ELj16ENS_18Kernel_traits_baseILj8192ES2_S2_fS2_fjLj256EEEEELb1ELb1ELb1ELb0EEEvNS_9BwdParamsE:
	.zero		648


//--------------------- .nv.constant0._ZN10layer_norm22ln_bwd_finalize_kernelINS_22Kernel_traits_finalizeILj8192E13__nv_bfloat16S2_fS2_fjLb1ELj1024ELj4ENS_18Kernel_traits_baseILj8192ES2_S2_fS2_fjLj1024EEEEELb1ELb1EEEvNS_9BwdParamsE --------------------------
	.section	.nv.constant0._ZN10layer_norm22ln_bwd_finalize_kernelINS_22Kernel_traits_finalizeILj8192E13__nv_bfloat16S2_fS2_fjLb1ELj1024ELj4ENS_18Kernel_traits_baseILj8192ES2_S2_fS2_fjLj1024EEEEELb1ELb1EEEvNS_9BwdParamsE,"a",@progbits
	.sectionflags	@""
	.align	4
.nv.constant0._ZN10layer_norm22ln_bwd_finalize_kernelINS_22Kernel_traits_finalizeILj8192E13__nv_bfloat16S2_fS2_fjLb1ELj1024ELj4ENS_18Kernel_traits_baseILj8192ES2_S2_fS2_fjLj1024EEEEELb1ELb1EEEvNS_9BwdParamsE:
	.zero		648


//--------------------- .nv.constant0._ZN10layer_norm13ln_bwd_kernelINS_13Kernel_traitsI13__nv_bfloat16S2_fS2_fjLj8192ELj1ELj1ELj8ELj16ENS_18Kernel_traits_baseILj8192ES2_S2_fS2_fjLj256EEEEELb1ELb1ELb1ELb1EEEvNS_9BwdParamsE --------------------------
	.section	.nv.constant0._ZN10layer_norm13ln_bwd_kernelINS_13Kernel_traitsI13__nv_bfloat16S2_fS2_fjLj8192ELj1ELj1ELj8ELj16ENS_18Kernel_traits_baseILj8192ES2_S2_fS2_fjLj256EEEEELb1ELb1ELb1ELb1EEEvNS_9BwdParamsE,"a",@progbits
	.sectionflags	@""
	.align	4
.nv.constant0._ZN10layer_norm13ln_bwd_kernelINS_13Kernel_traitsI13__nv_bfloat16S2_fS2_fjLj8192ELj1ELj1ELj8ELj16ENS_18Kernel_traits_baseILj8192ES2_S2_fS2_fjLj256EEEEELb1ELb1ELb1ELb1EEEvNS_9BwdParamsE:
	.zero		648


//--------------------- .nv.constant0._ZN10layer_norm13ln_bwd_kernelINS_13Kernel_traitsIf13__nv_bfloat16fS2_fjLj8192ELj1ELj1ELj8ELj16ENS_18Kernel_traits_baseILj8192EfS2_fS2_fjLj256EEEEELb0ELb0ELb0ELb0EEEvNS_9BwdParamsE --------------------------
	.section	.nv.constant0._ZN10layer_norm13ln_bwd_kernelINS_13Kernel_traitsIf13__nv_bfloat16fS2_fjLj8192ELj1ELj1ELj8ELj16ENS_18Kernel_traits_baseILj8192EfS2_fS2_fjLj256EEEEELb0ELb0ELb0ELb0EEEvNS_9BwdParamsE,"a",@progbits
	.sectionflags	@""
	.align	4
.nv.constant0._ZN10layer_norm13ln_bwd_kernelINS_13Kernel_traitsIf13__nv_bfloat16fS2_fjLj8192ELj1ELj1ELj8ELj16ENS_18Kernel_traits_baseILj8192EfS2_fS2_fjLj256EEEEELb0ELb0ELb0ELb0EEEvNS_9BwdParamsE:
	.zero		648


//--------------------- .nv.constant0._ZN10layer_norm13ln_bwd_kernelINS_13Kernel_traitsIf13__nv_bfloat16fS2_fjLj8192ELj1ELj1ELj8ELj16ENS_18Kernel_traits_baseILj8192EfS2_fS2_fjLj256EEEEELb0ELb0ELb0ELb1EEEvNS_9BwdParamsE --------------------------
	.section	.nv.constant0._ZN10layer_norm13ln_bwd_kernelINS_13Kernel_traitsIf13__nv_bfloat16fS2_fjLj8192ELj1ELj1ELj8ELj16ENS_18Kernel_traits_baseILj8192EfS2_fS2_fjLj256EEEEELb0ELb0ELb0ELb1EEEvNS_9BwdParamsE,"a",@progbits
	.sectionflags	@""
	.align	4
.nv.constant0._ZN10layer_norm13ln_bwd_kernelINS_13Kernel_traitsIf13__nv_bfloat16fS2_fjLj8192ELj1ELj1ELj8ELj16ENS_18Kernel_traits_baseILj8192EfS2_fS2_fjLj256EEEEELb0ELb0ELb0ELb1EEEvNS_9BwdParamsE:
	.zero		648


//--------------------- .nv.constant0._ZN10layer_norm13ln_bwd_kernelINS_13Kernel_traitsIf13__nv_bfloat16fS2_fjLj8192ELj1ELj1ELj8ELj16ENS_18Kernel_traits_baseILj8192EfS2_fS2_fjLj256EEEEELb0ELb0ELb1ELb0EEEvNS_9BwdParamsE --------------------------
	.section	.nv.constant0._ZN10layer_norm13ln_bwd_kernelINS_13Kernel_traitsIf13__nv_bfloat16fS2_fjLj8192ELj1ELj1ELj8ELj16ENS_18Kernel_traits_baseILj8192EfS2_fS2_fjLj256EEEEELb0ELb0ELb1ELb0EEEvNS_9BwdParamsE,"a",@progbits
	.sectionflags	@""
	.align	4
.nv.constant0._ZN10layer_norm13ln_bwd_kernelINS_13Kernel_traitsIf13__nv_bfloat16fS2_fjLj8192ELj1ELj1ELj8ELj16ENS_18Kernel_traits_baseILj8192EfS2_fS2_fjLj256EEEEELb0ELb0ELb1ELb0EEEvNS_9BwdParamsE:
	.zero		648


//--------------------- .nv.constant0._ZN10layer_norm13ln_bwd_kernelINS_13Kernel_traitsIf13__nv_bfloat16fS2_fjLj8192ELj1ELj1ELj8ELj16ENS_18Kernel_traits_baseILj8192EfS2_fS2_fjLj256EEEEELb0ELb0ELb1ELb1EEEvNS_9BwdParamsE --------------------------
	.section	.nv.constant0._ZN10layer_norm13ln_bwd_kernelINS_13Kernel_traitsIf13__nv_bfloat16fS2_fjLj8192ELj1ELj1ELj8ELj16ENS_18Kernel_traits_baseILj8192EfS2_fS2_fjLj256EEEEELb0ELb0ELb1ELb1EEEvNS_9BwdParamsE,"a",@progbits
	.sectionflags	@""
	.align	4
.nv.constant0._ZN10layer_norm13ln_bwd_kernelINS_13Kernel_traitsIf13__nv_bfloat16fS2_fjLj8192ELj1ELj1ELj8ELj16ENS_18Kernel_traits_baseILj8192EfS2_fS2_fjLj256EEEEELb0ELb0ELb1ELb1EEEvNS_9BwdParamsE:
	.zero		648


//--------------------- .nv.constant0._ZN10layer_norm13ln_bwd_kernelINS_13Kernel_traitsIf13__nv_bfloat16fS2_fjLj8192ELj1ELj1ELj8ELj16ENS_18Kernel_traits_baseILj8192EfS2_fS2_fjLj256EEEEELb0ELb1ELb0ELb0EEEvNS_9BwdParamsE --------------------------
	.section	.nv.constant0._ZN10layer_norm13ln_bwd_kernelINS_13Kernel_traitsIf13__nv_bfloat16fS2_fjLj8192ELj1ELj1ELj8ELj16ENS_18Kernel_traits_baseILj8192EfS2_fS2_fjLj256EEEEELb0ELb1ELb0ELb0EEEvNS_9BwdParamsE,"a",@progbits
	.sectionflags	@""
	.align	4
.nv.constant0._ZN10layer_norm13ln_bwd_kernelINS_13Kernel_traitsIf13__nv_bfloat16fS2_fjLj8192ELj1ELj1ELj8ELj16ENS_18Kernel_traits_baseILj8192EfS2_fS2_fjLj256EEEEELb0ELb1ELb0ELb0EEEvNS_9BwdParamsE:
	.zero		648


//--------------------- .nv.constant0._ZN10layer_norm13ln_bwd_kernelINS_13Kernel_traitsIf13__nv_bfloat16fS2_fjLj8192ELj1ELj1ELj8ELj16ENS_18Kernel_traits_baseILj8192EfS2_fS2_fjLj256EEEEELb0ELb1ELb0ELb1EEEvNS_9BwdParamsE --------------------------
	.section	.nv.constant0._ZN10layer_norm13ln_bwd_kernelINS_13Kernel_traitsIf13__nv_bfloat16fS2_fjLj8192ELj1ELj1ELj8ELj16ENS_18Kernel_traits_baseILj8192EfS2_fS2_fjLj256EEEEELb0ELb1ELb0ELb1EEEvNS_9BwdParamsE,"a",@progbits
	.sectionflags	@""
	.align	4
.nv.constant0._ZN10layer_norm13ln_bwd_kernelINS_13Kernel_traitsIf13__nv_bfloat16fS2_fjLj8192ELj1ELj1ELj8ELj16ENS_18Kernel_traits_baseILj8192EfS2_fS2_fjLj256EEEEELb0ELb1ELb0ELb1EEEvNS_9BwdParamsE:
	.zero		648


//--------------------- .nv.constant0._ZN10layer_norm13ln_bwd_kernelINS_13Kernel_traitsIf13__nv_bfloat16fS2_fjLj8192ELj1ELj1ELj8ELj16ENS_18Kernel_traits_baseILj8192EfS2_fS2_fjLj256EEEEELb0ELb1ELb1ELb0EEEvNS_9BwdParamsE --------------------------
	.section	.nv.constant0._ZN10layer_norm13ln_bwd_kernelINS_13Kernel_traitsIf13__nv_bfloat16fS2_fjLj8192ELj1ELj1ELj8ELj16ENS_18Kernel_traits_baseILj8192EfS2_fS2_fjLj256EEEEELb0ELb1ELb1ELb0EEEvNS_9BwdParamsE,"a",@progbits
	.sectionflags	@""
	.align	4
.nv.constant0._ZN10layer_norm13ln_bwd_kernelINS_13Kernel_traitsIf13__nv_bfloat16fS2_fjLj8192ELj1ELj1ELj8ELj16ENS_18Kernel_traits_baseILj8192EfS2_fS2_fjLj256EEEEELb0ELb1ELb1ELb0EEEvNS_9BwdParamsE:
	.zero		648


//--------------------- .nv.constant0._ZN10layer_norm13ln_bwd_kernelINS_13Kernel_traitsIf13__nv_bfloat16fS2_fjLj8192ELj1ELj1ELj8ELj16ENS_18Kernel_traits_baseILj8192EfS2_fS2_fjLj256EEEEELb0ELb1ELb1ELb1EEEvNS_9BwdParamsE --------------------------
	.section	.nv.constant0._ZN10layer_norm13ln_bwd_kernelINS_13Kernel_traitsIf13__nv_bfloat16fS2_fjLj8192ELj1ELj1ELj8ELj16ENS_18Kernel_traits_baseILj8192EfS2_fS2_fjLj256EEEEELb0ELb1ELb1ELb1EEEvNS_9BwdParamsE,"a",@progbits
	.sectionflags	@""
	.align	4
.nv.constant0._ZN10layer_norm13ln_bwd_kernelINS_13Kernel_traitsIf13__nv_bfloat16fS2_fjLj8192ELj1ELj1ELj8ELj16ENS_18Kernel_traits_baseILj8192EfS2_fS2_fjLj256EEEEELb0ELb1ELb1ELb1EEEvNS_9BwdParamsE:
	.zero		648


//--------------------- .nv.constant0._ZN10layer_norm13ln_bwd_kernelINS_13Kernel_traitsIf13__nv_bfloat16fS2_fjLj8192ELj1ELj1ELj8ELj16ENS_18Kernel_traits_baseILj8192EfS2_fS2_fjLj256EEEEELb1ELb0ELb0ELb0EEEvNS_9BwdParamsE --------------------------
	.section	.nv.constant0._ZN10layer_norm13ln_bwd_kernelINS_13Kernel_traitsIf13__nv_bfloat16fS2_fjLj8192ELj1ELj1ELj8ELj16ENS_18Kernel_traits_baseILj8192EfS2_fS2_fjLj256EEEEELb1ELb0ELb0ELb0EEEvNS_9BwdParamsE,"a",@progbits
	.sectionflags	@""
	.align	4
.nv.constant0._ZN10layer_norm13ln_bwd_kernelINS_13Kernel_traitsIf13__nv_bfloat16fS2_fjLj8192ELj1ELj1ELj8ELj16ENS_18Kernel_traits_baseILj8192EfS2_fS2_fjLj256EEEEELb1ELb0ELb0ELb0EEEvNS_9BwdParamsE:
	.zero		648


//--------------------- .nv.constant0._ZN10layer_norm13ln_bwd_kernelINS_13Kernel_traitsIf13__nv_bfloat16fS2_fjLj8192ELj1ELj1ELj8ELj16ENS_18Kernel_traits_baseILj8192EfS2_fS2_fjLj256EEEEELb1ELb0ELb0ELb1EEEvNS_9BwdParamsE --------------------------
	.section	.nv.constant0._ZN10layer_norm13ln_bwd_kernelINS_13Kernel_traitsIf13__nv_bfloat16fS2_fjLj8192ELj1ELj1ELj8ELj16ENS_18Kernel_traits_baseILj8192EfS2_fS2_fjLj256EEEEELb1ELb0ELb0ELb1EEEvNS_9BwdParamsE,"a",@progbits
	.sectionflags	@""
	.align	4
.nv.constant0._ZN10layer_norm13ln_bwd_kernelINS_13Kernel_traitsIf13__nv_bfloat16fS2_fjLj8192ELj1ELj1ELj8ELj16ENS_18Kernel_traits_baseILj8192EfS2_fS2_fjLj256EEEEELb1ELb0ELb0ELb1EEEvNS_9BwdParamsE:
	.zero		648


//--------------------- .nv.constant0._ZN10layer_norm22ln_bwd_finalize_kernelINS_22Kernel_traits_finalizeILj8192Ef13__nv_bfloat16fS2_fjLb0ELj1024ELj4ENS_18Kernel_traits_baseILj8192EfS2_fS2_fjLj1024EEEEELb0ELb0EEEvNS_9BwdParamsE --------------------------
	.section	.nv.constant0._ZN10layer_norm22ln_bwd_finalize_kernelINS_22Kernel_traits_finalizeILj8192Ef13__nv_bfloat16fS2_fjLb0ELj1024ELj4ENS_18Kernel_traits_baseILj8192EfS2_fS2_fjLj1024EEEEELb0ELb0EEEvNS_9BwdParamsE,"a",@progbits
	.sectionflags	@""
	.align	4
.nv.constant0._ZN10layer_norm22ln_bwd_finalize_kernelINS_22Kernel_traits_finalizeILj8192Ef13__nv_bfloat16fS2_fjLb0ELj1024ELj4ENS_18Kernel_traits_baseILj8192EfS2_fS2_fjLj1024EEEEELb0ELb0EEEvNS_9BwdParamsE:
	.zero		648


//--------------------- .nv.constant0._ZN10layer_norm13ln_bwd_kernelINS_13Kernel_traitsIf13__nv_bfloat16fS2_fjLj8192ELj1ELj1ELj8ELj16ENS_18Kernel_traits_baseILj8192EfS2_fS2_fjLj256EEEEELb1ELb0ELb1ELb0EEEvNS_9BwdParamsE --------------------------
	.section	.nv.constant0._ZN10layer_norm13ln_bwd_kernelINS_13Kernel_traitsIf13__nv_bfloat16fS2_fjLj8192ELj1ELj1ELj8ELj16ENS_18Kernel_traits_baseILj8192EfS2_fS2_fjLj256EEEEELb1ELb0ELb1ELb0EEEvNS_9BwdParamsE,"a",@progbits
	.sectionflags	@""
	.align	4
.nv.constant0._ZN10layer_norm13ln_bwd_kernelINS_13Kernel_traitsIf13__nv_bfloat16fS2_fjLj8192ELj1ELj1ELj8ELj16ENS_18Kernel_traits_baseILj8192EfS2_fS2_fjLj256EEEEELb1ELb0ELb1ELb0EEEvNS_9BwdParamsE:
	.zero		648


//--------------------- .nv.constant0._ZN10layer_norm22ln_bwd_finalize_kernelINS_22Kernel_traits_finalizeILj8192Ef13__nv_bfloat16fS2_fjLb0ELj1024ELj4ENS_18Kernel_traits_baseILj8192EfS2_fS2_fjLj1024EEEEELb0ELb1EEEvNS_9BwdParamsE --------------------------
	.section	.nv.constant0._ZN10layer_norm22ln_bwd_finalize_kernelINS_22Kernel_traits_finalizeILj8192Ef13__nv_bfloat16fS2_fjLb0ELj1024ELj4ENS_18Kernel_traits_baseILj8192EfS2_fS2_fjLj1024EEEEELb0ELb1EEEvNS_9BwdParamsE,"a",@progbits
	.sectionflags	@""
	.align	4
.nv.constant0._ZN10layer_norm22ln_bwd_finalize_kernelINS_22Kernel_traits_finalizeILj8192Ef13__nv_bfloat16fS2_fjLb0ELj1024ELj4ENS_18Kernel_traits_baseILj8192EfS2_fS2_fjLj1024EEEEELb0ELb1EEEvNS_9BwdParamsE:
	.zero		648


//--------------------- .nv.constant0._ZN10layer_norm13ln_bwd_kernelINS_13Kernel_traitsIf13__nv_bfloat16fS2_fjLj8192ELj1ELj1ELj8ELj16ENS_18Kernel_traits_baseILj8192EfS2_fS2_fjLj256EEEEELb1ELb0ELb1ELb1EEEvNS_9BwdParamsE --------------------------
	.section	.nv.constant0._ZN10layer_norm13ln_bwd_kernelINS_13Kernel_traitsIf13__nv_bfloat16fS2_fjLj8192ELj1ELj1ELj8ELj16ENS_18Kernel_traits_baseILj8192EfS2_fS2_fjLj256EEEEELb1ELb0ELb1ELb1EEEvNS_9BwdParamsE,"a",@progbits
	.sectionflags	@""
	.align	4
.nv.constant0._ZN10layer_norm13ln_bwd_kernelINS_13Kernel_traitsIf13__nv_bfloat16fS2_fjLj8192ELj1ELj1ELj8ELj16ENS_18Kernel_traits_baseILj8192EfS2_fS2_fjLj256EEEEELb1ELb0ELb1ELb1EEEvNS_9BwdParamsE:
	.zero		648


//--------------------- .nv.constant0._ZN10layer_norm13ln_bwd_kernelINS_13Kernel_traitsIf13__nv_bfloat16fS2_fjLj8192ELj1ELj1ELj8ELj16ENS_18Kernel_traits_baseILj8192EfS2_fS2_fjLj256EEEEELb1ELb1ELb0ELb0EEEvNS_9BwdParamsE --------------------------
	.section	.nv.constant0._ZN10layer_norm13ln_bwd_kernelINS_13Kernel_traitsIf13__nv_bfloat16fS2_fjLj8192ELj1ELj1ELj8ELj16ENS_18Kernel_traits_baseILj8192EfS2_fS2_fjLj256EEEEELb1ELb1ELb0ELb0EEEvNS_9BwdParamsE,"a",@progbits
	.sectionflags	@""
	.align	4
.nv.constant0._ZN10layer_norm13ln_bwd_kernelINS_13Kernel_traitsIf13__nv_bfloat16fS2_fjLj8192ELj1ELj1ELj8ELj16ENS_18Kernel_traits_baseILj8192EfS2_fS2_fjLj256EEEEELb1ELb1ELb0ELb0EEEvNS_9BwdParamsE:
	.zero		648


//--------------------- .nv.constant0._ZN10layer_norm13ln_bwd_kernelINS_13Kernel_traitsIf13__nv_bfloat16fS2_fjLj8192ELj1ELj1ELj8ELj16ENS_18Kernel_traits_baseILj8192EfS2_fS2_fjLj256EEEEELb1ELb1ELb0ELb1EEEvNS_9BwdParamsE --------------------------
	.section	.nv.constant0._ZN10layer_norm13ln_bwd_kernelINS_13Kernel_traitsIf13__nv_bfloat16fS2_fjLj8192ELj1ELj1ELj8ELj16ENS_18Kernel_traits_baseILj8192EfS2_fS2_fjLj256EEEEELb1ELb1ELb0ELb1EEEvNS_9BwdParamsE,"a",@progbits
	.sectionflags	@""
	.align	4
.nv.constant0._ZN10layer_norm13ln_bwd_kernelINS_13Kernel_traitsIf13__nv_bfloat16fS2_fjLj8192ELj1ELj1ELj8ELj16ENS_18Kernel_traits_baseILj8192EfS2_fS2_fjLj256EEEEELb1ELb1ELb0ELb1EEEvNS_9BwdParamsE:
	.zero		648


//--------------------- .nv.constant0._ZN10layer_norm22ln_bwd_finalize_kernelINS_22Kernel_traits_finalizeILj8192Ef13__nv_bfloat16fS2_fjLb1ELj1024ELj4ENS_18Kernel_traits_baseILj8192EfS2_fS2_fjLj1024EEEEELb1ELb0EEEvNS_9BwdParamsE --------------------------
	.section	.nv.constant0._ZN10layer_norm22ln_bwd_finalize_kernelINS_22Kernel_traits_finalizeILj8192Ef13__nv_bfloat16fS2_fjLb1ELj1024ELj4ENS_18Kernel_traits_baseILj8192EfS2_fS2_fjLj1024EEEEELb1ELb0EEEvNS_9BwdParamsE,"a",@progbits
	.sectionflags	@""
	.align	4
.nv.constant0._ZN10layer_norm22ln_bwd_finalize_kernelINS_22Kernel_traits_finalizeILj8192Ef13__nv_bfloat16fS2_fjLb1ELj1024ELj4ENS_18Kernel_traits_baseILj8192EfS2_fS2_fjLj1024EEEEELb1ELb0EEEvNS_9BwdParamsE:
	.zero		648


//--------------------- .nv.constant0._ZN10layer_norm13ln_bwd_kernelINS_13Kernel_traitsIf13__nv_bfloat16fS2_fjLj8192ELj1ELj1ELj8ELj16ENS_18Kernel_traits_baseILj8192EfS2_fS2_fjLj256EEEEELb1ELb1ELb1ELb0EEEvNS_9BwdParamsE --------------------------
	.section	.nv.constant0._ZN10layer_norm13ln_bwd_kernelINS_13Kernel_traitsIf13__nv_bfloat16fS2_fjLj8192ELj1ELj1ELj8ELj16ENS_18Kernel_traits_baseILj8192EfS2_fS2_fjLj256EEEEELb1ELb1ELb1ELb0EEEvNS_9BwdParamsE,"a",@progbits
	.sectionflags	@""
	.align	4
.nv.constant0._ZN10layer_norm13ln_bwd_kernelINS_13Kernel_traitsIf13__nv_bfloat16fS2_fjLj8192ELj1ELj1ELj8ELj16ENS_18Kernel_traits_baseILj8192EfS2_fS2_fjLj256EEEEELb1ELb1ELb1ELb0EEEvNS_9BwdParamsE:
	.zero		648


//--------------------- .nv.constant0._ZN10layer_norm22ln_bwd_finalize_kernelINS_22Kernel_traits_finalizeILj8192Ef13__nv_bfloat16fS2_fjLb1ELj1024ELj4ENS_18Kernel_traits_baseILj8192EfS2_fS2_fjLj1024EEEEELb1ELb1EEEvNS_9BwdParamsE --------------------------
	.section	.nv.constant0._ZN10layer_norm22ln_bwd_finalize_kernelINS_22Kernel_traits_finalizeILj8192Ef13__nv_bfloat16fS2_fjLb1ELj1024ELj4ENS_18Kernel_traits_baseILj8192EfS2_fS2_fjLj1024EEEEELb1ELb1EEEvNS_9BwdParamsE,"a",@progbits
	.sectionflags	@""
	.align	4
.nv.constant0._ZN10layer_norm22ln_bwd_finalize_kernelINS_22Kernel_traits_finalizeILj8192Ef13__nv_bfloat16fS2_fjLb1ELj1024ELj4ENS_18Kernel_traits_baseILj8192EfS2_fS2_fjLj1024EEEEELb1ELb1EEEvNS_9BwdParamsE:
	.zero		648


//--------------------- .nv.constant0._ZN10layer_norm13ln_bwd_kernelINS_13Kernel_traitsIf13__nv_bfloat16fS2_fjLj8192ELj1ELj1ELj8ELj16ENS_18Kernel_traits_baseILj8192EfS2_fS2_fjLj256EEEEELb1ELb1ELb1ELb1EEEvNS_9BwdParamsE --------------------------
	.section	.nv.constant0._ZN10layer_norm13ln_bwd_kernelINS_13Kernel_traitsIf13__nv_bfloat16fS2_fjLj8192ELj1ELj1ELj8ELj16ENS_18Kernel_traits_baseILj8192EfS2_fS2_fjLj256EEEEELb1ELb1ELb1ELb1EEEvNS_9BwdParamsE,"a",@progbits
	.sectionflags	@""
	.align	4
.nv.constant0._ZN10layer_norm13ln_bwd_kernelINS_13Kernel_traitsIf13__nv_bfloat16fS2_fjLj8192ELj1ELj1ELj8ELj16ENS_18Kernel_traits_baseILj8192EfS2_fS2_fjLj256EEEEELb1ELb1ELb1ELb1EEEvNS_9BwdParamsE:
	.zero		648


//--------------------- .nv.constant0._ZN10layer_norm13ln_bwd_kernelINS_13Kernel_traitsIf6__halfS2_S2_fjLj8192ELj1ELj1ELj8ELj16ENS_18Kernel_traits_baseILj8192EfS2_S2_S2_fjLj256EEEEELb0ELb0ELb0ELb0EEEvNS_9BwdParamsE --------------------------
	.section	.nv.constant0._ZN10layer_norm13ln_bwd_kernelINS_13Kernel_traitsIf6__halfS2_S2_fjLj8192ELj1ELj1ELj8ELj16ENS_18Kernel_traits_baseILj8192EfS2_S2_S2_fjLj256EEEEELb0ELb0ELb0ELb0EEEvNS_9BwdParamsE,"a",@progbits
	.sectionflags	@""
	.align	4
.nv.constant0._ZN10layer_norm13ln_bwd_kernelINS_13Kernel_traitsIf6__halfS2_S2_fjLj8192ELj1ELj1ELj8ELj16ENS_18Kernel_traits_baseILj8192EfS2_S2_S2_fjLj256EEEEELb0ELb0ELb0ELb0EEEvNS_9BwdParamsE:
	.zero		648


//--------------------- .nv.constant0._ZN10layer_norm13ln_bwd_kernelINS_13Kernel_traitsIf6__halfS2_S2_fjLj8192ELj1ELj1ELj8ELj16ENS_18Kernel_traits_baseILj8192EfS2_S2_S2_fjLj256EEEEELb0ELb0ELb0ELb1EEEvNS_9BwdParamsE --------------------------
	.section	.nv.constant0._ZN10layer_norm13ln_bwd_kernelINS_13Kernel_traitsIf6__halfS2_S2_fjLj8192ELj1ELj1ELj8ELj16ENS_18Kernel_traits_baseILj8192EfS2_S2_S2_fjLj256EEEEELb0ELb0ELb0ELb1EEEvNS_9BwdParamsE,"a",@progbits
	.sectionflags	@""
	.align	4
.nv.constant0._ZN10layer_norm13ln_bwd_kernelINS_13Kernel_traitsIf6__halfS2_S2_fjLj8192ELj1ELj1ELj8ELj16ENS_18Kernel_traits_baseILj8192EfS2_S2_S2_fjLj256EEEEELb0ELb0ELb0ELb1EEEvNS_9BwdParamsE:
	.zero		648


//--------------------- .nv.constant0._ZN10layer_norm13ln_bwd_kernelINS_13Kernel_traitsIf6__halfS2_S2_fjLj8192ELj1ELj1ELj8ELj16ENS_18Kernel_traits_baseILj8192EfS2_S2_S2_fjLj256EEEEELb0ELb0ELb1ELb0EEEvNS_9BwdParamsE --------------------------
	.section	.nv.constant0._ZN10layer_norm13ln_bwd_kernelINS_13Kernel_traitsIf6__halfS2_S2_fjLj8192ELj1ELj1ELj8ELj16ENS_18Kernel_traits_baseILj8192EfS2_S2_S2_fjLj256EEEEELb0ELb0ELb1ELb0EEEvNS_9BwdParamsE,"a",@progbits
	.sectionflags	@""
	.align	4
.nv.constant0._ZN10layer_norm13ln_bwd_kernelINS_13Kernel_traitsIf6__halfS2_S2_fjLj8192ELj1ELj1ELj8ELj16ENS_18Kernel_traits_baseILj8192EfS2_S2_S2_fjLj256EEEEELb0ELb0ELb1ELb0EEEvNS_9BwdParamsE:
	.zero		648


//--------------------- .nv.constant0._ZN10layer_norm13ln_bwd_kernelINS_13Kernel_traitsIf6__halfS2_S2_fjLj8192ELj1ELj1ELj8ELj16ENS_18Kernel_traits_baseILj8192EfS2_S2_S2_fjLj256EEEEELb0ELb0ELb1ELb1EEEvNS_9BwdParamsE --------------------------
	.section	.nv.constant0._ZN10layer_norm13ln_bwd_kernelINS_13Kernel_traitsIf6__halfS2_S2_fjLj8192ELj1ELj1ELj8ELj16ENS_18Kernel_traits_baseILj8192EfS2_S2_S2_fjLj256EEEEELb0ELb0ELb1ELb1EEEvNS_9BwdParamsE,"a",@progbits
	.sectionflags	@""
	.align	4
.nv.constant0._ZN10layer_norm13ln_bwd_kernelINS_13Kernel_traitsIf6__halfS2_S2_fjLj8192ELj1ELj1ELj8ELj16ENS_18Kernel_traits_baseILj8192EfS2_S2_S2_fjLj256EEEEELb0ELb0ELb1ELb1EEEvNS_9BwdParamsE:
	.zero		648


//--------------------- .nv.constant0._ZN10layer_norm13ln_bwd_kernelINS_13Kernel_traitsIf6__halfS2_S2_fjLj8192ELj1ELj1ELj8ELj16ENS_18Kernel_traits_baseILj8192EfS2_S2_S2_fjLj256EEEEELb0ELb1ELb0ELb0EEEvNS_9BwdParamsE --------------------------
	.section	.nv.constant0._ZN10layer_norm13ln_bwd_kernelINS_13Kernel_traitsIf6__halfS2_S2_fjLj8192ELj1ELj1ELj8ELj16ENS_18Kernel_traits_baseILj8192EfS2_S2_S2_fjLj256EEEEELb0ELb1ELb0ELb0EEEvNS_9BwdParamsE,"a",@progbits
	.sectionflags	@""
	.align	4
.nv.constant0._ZN10layer_norm13ln_bwd_kernelINS_13Kernel_traitsIf6__halfS2_S2_fjLj8192ELj1ELj1ELj8ELj16ENS_18Kernel_traits_baseILj8192EfS2_S2_S2_fjLj256EEEEELb0ELb1ELb0ELb0EEEvNS_9BwdParamsE:
	.zero		648


//--------------------- .nv.constant0._ZN10layer_norm13ln_bwd_kernelINS_13Kernel_traitsIf6__halfS2_S2_fjLj8192ELj1ELj1ELj8ELj16ENS_18Kernel_traits_baseILj8192EfS2_S2_S2_fjLj256EEEEELb0ELb1ELb0ELb1EEEvNS_9BwdParamsE --------------------------
	.section	.nv.constant0._ZN10layer_norm13ln_bwd_kernelINS_13Kernel_traitsIf6__halfS2_S2_fjLj8192ELj1ELj1ELj8ELj16ENS_18Kernel_traits_baseILj8192EfS2_S2_S2_fjLj256EEEEELb0ELb1ELb0ELb1EEEvNS_9BwdParamsE,"a",@progbits
	.sectionflags	@""
	.align	4
.nv.constant0._ZN10layer_norm13ln_bwd_kernelINS_13Kernel_traitsIf6__halfS2_S2_fjLj8192ELj1ELj1ELj8ELj16ENS_18Kernel_traits_baseILj8192EfS2_S2_S2_fjLj256EEEEELb0ELb1ELb0ELb1EEEvNS_9BwdParamsE:
	.zero		648


//--------------------- .nv.constant0._ZN10layer_norm13ln_bwd_kernelINS_13Kernel_traitsIf6__halfS2_S2_fjLj8192ELj1ELj1ELj8ELj16ENS_18Kernel_traits_baseILj8192EfS2_S2_S2_fjLj256EEEEELb0ELb1ELb1ELb0EEEvNS_9BwdParamsE --------------------------
	.section	.nv.constant0._ZN10layer_norm13ln_bwd_kernelINS_13Kernel_traitsIf6__halfS2_S2_fjLj8192ELj1ELj1ELj8ELj16ENS_18Kernel_traits_baseILj8192EfS2_S2_S2_fjLj256EEEEELb0ELb1ELb1ELb0EEEvNS_9BwdParamsE,"a",@progbits
	.sectionflags	@""
	.align	4
.nv.constant0._ZN10layer_norm13ln_bwd_kernelINS_13Kernel_traitsIf6__halfS2_S2_fjLj8192ELj1ELj1ELj8ELj16ENS_18Kernel_traits_baseILj8192EfS2_S2_S2_fjLj256EEEEELb0ELb1ELb1ELb0EEEvNS_9BwdParamsE:
	.zero		648


//--------------------- .nv.constant0._ZN10layer_norm13ln_bwd_kernelINS_13Kernel_traitsIf6__halfS2_S2_fjLj8192ELj1ELj1ELj8ELj16ENS_18Kernel_traits_baseILj8192EfS2_S2_S2_fjLj256EEEEELb0ELb1ELb1ELb1EEEvNS_9BwdParamsE --------------------------
	.section	.nv.constant0._ZN10layer_norm13ln_bwd_kernelINS_13Kernel_traitsIf6__halfS2_S2_fjLj8192ELj1ELj1ELj8ELj16ENS_18Kernel_traits_baseILj8192EfS2_S2_S2_fjLj256EEEEELb0ELb1ELb1ELb1EEEvNS_9BwdParamsE,"a",@progbits
	.sectionflags	@""
	.align	4
.nv.constant0._ZN10layer_norm13ln_bwd_kernelINS_13Kernel_traitsIf6__halfS2_S2_fjLj8192ELj1ELj1ELj8ELj16ENS_18Kernel_traits_baseILj8192EfS2_S2_S2_fjLj256EEEEELb0ELb1ELb1ELb1EEEvNS_9BwdParamsE:
	.zero		648


//--------------------- .nv.constant0._ZN10layer_norm13ln_bwd_kernelINS_13Kernel_traitsIf6__halfS2_S2_fjLj8192ELj1ELj1ELj8ELj16ENS_18Kernel_traits_baseILj8192EfS2_S2_S2_fjLj256EEEEELb1ELb0ELb0ELb0EEEvNS_9BwdParamsE --------------------------
	.section	.nv.constant0._ZN10layer_norm13ln_bwd_kernelINS_13Kernel_traitsIf6__halfS2_S2_fjLj8192ELj1ELj1ELj8ELj16ENS_18Kernel_traits_baseILj8192EfS2_S2_S2_fjLj256EEEEELb1ELb0ELb0ELb0EEEvNS_9BwdParamsE,"a",@progbits
	.sectionflags	@""
	.align	4
.nv.constant0._ZN10layer_norm13ln_bwd_kernelINS_13Kernel_traitsIf6__halfS2_S2_fjLj8192ELj1ELj1ELj8ELj16ENS_18Kernel_traits_baseILj8192EfS2_S2_S2_fjLj256EEEEELb1ELb0ELb0ELb0EEEvNS_9BwdParamsE:
	.zero		648


//--------------------- .nv.constant0._ZN10layer_norm13ln_bwd_kernelINS_13Kernel_traitsIf6__halfS2_S2_fjLj8192ELj1ELj1ELj8ELj16ENS_18Kernel_traits_baseILj8192EfS2_S2_S2_fjLj256EEEEELb1ELb0ELb0ELb1EEEvNS_9BwdParamsE --------------------------
	.section	.nv.constant0._ZN10layer_norm13ln_bwd_kernelINS_13Kernel_traitsIf6__halfS2_S2_fjLj8192ELj1ELj1ELj8ELj16ENS_18Kernel_traits_baseILj8192EfS2_S2_S2_fjLj256EEEEELb1ELb0ELb0ELb1EEEvNS_9BwdParamsE,"a",@progbits
	.sectionflags	@""
	.align	4
.nv.constant0._ZN10layer_norm13ln_bwd_kernelINS_13Kernel_traitsIf6__halfS2_S2_fjLj8192ELj1ELj1ELj8ELj16ENS_18Kernel_traits_baseILj8192EfS2_S2_S2_fjLj256EEEEELb1ELb0ELb0ELb1EEEvNS_9BwdParamsE:
	.zero		648


//--------------------- .nv.constant0._ZN10layer_norm22ln_bwd_finalize_kernelINS_22Kernel_traits_finalizeILj8192Ef6__halfS2_S2_fjLb0ELj1024ELj4ENS_18Kernel_traits_baseILj8192EfS2_S2_S2_fjLj1024EEEEELb0ELb0EEEvNS_9BwdParamsE --------------------------
	.section	.nv.constant0._ZN10layer_norm22ln_bwd_finalize_kernelINS_22Kernel_traits_finalizeILj8192Ef6__halfS2_S2_fjLb0ELj1024ELj4ENS_18Kernel_traits_baseILj8192EfS2_S2_S2_fjLj1024EEEEELb0ELb0EEEvNS_9BwdParamsE,"a",@progbits
	.sectionflags	@""
	.align	4
.nv.constant0._ZN10layer_norm22ln_bwd_finalize_kernelINS_22Kernel_traits_finalizeILj8192Ef6__halfS2_S2_fjLb0ELj1024ELj4ENS_18Kernel_traits_baseILj8192EfS2_S2_S2_fjLj1024EEEEELb0ELb0EEEvNS_9BwdParamsE:
	.zero		648


//--------------------- .nv.constant0._ZN10layer_norm13ln_bwd_kernelINS_13Kernel_traitsIf6__halfS2_S2_fjLj8192ELj1ELj1ELj8ELj16ENS_18Kernel_traits_baseILj8192EfS2_S2_S2_fjLj256EEEEELb1ELb0ELb1ELb0EEEvNS_9BwdParamsE --------------------------
	.section	.nv.constant0._ZN10layer_norm13ln_bwd_kernelINS_13Kernel_traitsIf6__halfS2_S2_fjLj8192ELj1ELj1ELj8ELj16ENS_18Kernel_traits_baseILj8192EfS2_S2_S2_fjLj256EEEEELb1ELb0ELb1ELb0EEEvNS_9BwdParamsE,"a",@progbits
	.sectionflags	@""
	.align	4
.nv.constant0._ZN10layer_norm13ln_bwd_kernelINS_13Kernel_traitsIf6__halfS2_S2_fjLj8192ELj1ELj1ELj8ELj16ENS_18Kernel_traits_baseILj8192EfS2_S2_S2_fjLj256EEEEELb1ELb0ELb1ELb0EEEvNS_9BwdParamsE:
	.zero		648


//--------------------- .nv.constant0._ZN10layer_norm22ln_bwd_finalize_kernelINS_22Kernel_traits_finalizeILj8192Ef6__halfS2_S2_fjLb0ELj1024ELj4ENS_18Kernel_traits_baseILj8192EfS2_S2_S2_fjLj1024EEEEELb0ELb1EEEvNS_9BwdParamsE --------------------------
	.section	.nv.constant0._ZN10layer_norm22ln_bwd_finalize_kernelINS_22Kernel_traits_finalizeILj8192Ef6__halfS2_S2_fjLb0ELj1024ELj4ENS_18Kernel_traits_baseILj8192EfS2_S2_S2_fjLj1024EEEEELb0ELb1EEEvNS_9BwdParamsE,"a",@progbits
	.sectionflags	@""
	.align	4
.nv.constant0._ZN10layer_norm22ln_bwd_finalize_kernelINS_22Kernel_traits_finalizeILj8192Ef6__halfS2_S2_fjLb0ELj1024ELj4ENS_18Kernel_traits_baseILj8192EfS2_S2_S2_fjLj1024EEEEELb0ELb1EEEvNS_9BwdParamsE:
	.zero		648


//--------------------- .nv.constant0._ZN10layer_norm13ln_bwd_kernelINS_13Kernel_traitsIf6__halfS2_S2_fjLj8192ELj1ELj1ELj8ELj16ENS_18Kernel_traits_baseILj8192EfS2_S2_S2_fjLj256EEEEELb1ELb0ELb1ELb1EEEvNS_9BwdParamsE --------------------------
	.section	.nv.constant0._ZN10layer_norm13ln_bwd_kernelINS_13Kernel_traitsIf6__halfS2_S2_fjLj8192ELj1ELj1ELj8ELj16ENS_18Kernel_traits_baseILj8192EfS2_S2_S2_fjLj256EEEEELb1ELb0ELb1ELb1EEEvNS_9BwdParamsE,"a",@progbits
	.sectionflags	@""
	.align	4
.nv.constant0._ZN10layer_norm13ln_bwd_kernelINS_13Kernel_traitsIf6__halfS2_S2_fjLj8192ELj1ELj1ELj8ELj16ENS_18Kernel_traits_baseILj8192EfS2_S2_S2_fjLj256EEEEELb1ELb0ELb1ELb1EEEvNS_9BwdParamsE:
	.zero		648


//--------------------- .nv.constant0._ZN10layer_norm13ln_bwd_kernelINS_13Kernel_traitsIf6__halfS2_S2_fjLj8192ELj1ELj1ELj8ELj16ENS_18Kernel_traits_baseILj8192EfS2_S2_S2_fjLj256EEEEELb1ELb1ELb0ELb0EEEvNS_9BwdParamsE --------------------------
	.section	.nv.constant0._ZN10layer_norm13ln_bwd_kernelINS_13Kernel_traitsIf6__halfS2_S2_fjLj8192ELj1ELj1ELj8ELj16ENS_18Kernel_traits_baseILj8192EfS2_S2_S2_fjLj256EEEEELb1ELb1ELb0ELb0EEEvNS_9BwdParamsE,"a",@progbits
	.sectionflags	@""
	.align	4
.nv.constant0._ZN10layer_norm13ln_bwd_kernelINS_13Kernel_traitsIf6__halfS2_S2_fjLj8192ELj1ELj1ELj8ELj16ENS_18Kernel_traits_baseILj8192EfS2_S2_S2_fjLj256EEEEELb1ELb1ELb0ELb0EEEvNS_9BwdParamsE:
	.zero		648


//--------------------- .nv.constant0._ZN10layer_norm13ln_bwd_kernelINS_13Kernel_traitsIf6__halfS2_S2_fjLj8192ELj1ELj1ELj8ELj16ENS_18Kernel_traits_baseILj8192EfS2_S2_S2_fjLj256EEEEELb1ELb1ELb0ELb1EEEvNS_9BwdParamsE --------------------------
	.section	.nv.constant0._ZN10layer_norm13ln_bwd_kernelINS_13Kernel_traitsIf6__halfS2_S2_fjLj8192ELj1ELj1ELj8ELj16ENS_18Kernel_traits_baseILj8192EfS2_S2_S2_fjLj256EEEEELb1ELb1ELb0ELb1EEEvNS_9BwdParamsE,"a",@progbits
	.sectionflags	@""
	.align	4
.nv.constant0._ZN10layer_norm13ln_bwd_kernelINS_13Kernel_traitsIf6__halfS2_S2_fjLj8192ELj1ELj1ELj8ELj16ENS_18Kernel_traits_baseILj8192EfS2_S2_S2_fjLj256EEEEELb1ELb1ELb0ELb1EEEvNS_9BwdParamsE:
	.zero		648


//--------------------- .nv.constant0._ZN10layer_norm22ln_bwd_finalize_kernelINS_22Kernel_traits_finalizeILj8192Ef6__halfS2_S2_fjLb1ELj1024ELj4ENS_18Kernel_traits_baseILj8192EfS2_S2_S2_fjLj1024EEEEELb1ELb0EEEvNS_9BwdParamsE --------------------------
	.section	.nv.constant0._ZN10layer_norm22ln_bwd_finalize_kernelINS_22Kernel_traits_finalizeILj8192Ef6__halfS2_S2_fjLb1ELj1024ELj4ENS_18Kernel_traits_baseILj8192EfS2_S2_S2_fjLj1024EEEEELb1ELb0EEEvNS_9BwdParamsE,"a",@progbits
	.sectionflags	@""
	.align	4
.nv.constant0._ZN10layer_norm22ln_bwd_finalize_kernelINS_22Kernel_traits_finalizeILj8192Ef6__halfS2_S2_fjLb1ELj1024ELj4ENS_18Kernel_traits_baseILj8192EfS2_S2_S2_fjLj1024EEEEELb1ELb0EEEvNS_9BwdParamsE:
	.zero		648


//--------------------- .nv.constant0._ZN10layer_norm13ln_bwd_kernelINS_13Kernel_traitsIf6__halfS2_S2_fjLj8192ELj1ELj1ELj8ELj16ENS_18Kernel_traits_baseILj8192EfS2_S2_S2_fjLj256EEEEELb1ELb1ELb1ELb0EEEvNS_9BwdParamsE --------------------------
	.section	.nv.constant0._ZN10layer_norm13ln_bwd_kernelINS_13Kernel_traitsIf6__halfS2_S2_fjLj8192ELj1ELj1ELj8ELj16ENS_18Kernel_traits_baseILj8192EfS2_S2_S2_fjLj256EEEEELb1ELb1ELb1ELb0EEEvNS_9BwdParamsE,"a",@progbits
	.sectionflags	@""
	.align	4
.nv.constant0._ZN10layer_norm13ln_bwd_kernelINS_13Kernel_traitsIf6__halfS2_S2_fjLj8192ELj1ELj1ELj8ELj16ENS_18Kernel_traits_baseILj8192EfS2_S2_S2_fjLj256EEEEELb1ELb1ELb1ELb0EEEvNS_9BwdParamsE:
	.zero		648


//--------------------- .nv.constant0._ZN10layer_norm22ln_bwd_finalize_kernelINS_22Kernel_traits_finalizeILj8192Ef6__halfS2_S2_fjLb1ELj1024ELj4ENS_18Kernel_traits_baseILj8192EfS2_S2_S2_fjLj1024EEEEELb1ELb1EEEvNS_9BwdParamsE --------------------------
	.section	.nv.constant0._ZN10layer_norm22ln_bwd_finalize_kernelINS_22Kernel_traits_finalizeILj8192Ef6__halfS2_S2_fjLb1ELj1024ELj4ENS_18Kernel_traits_baseILj8192EfS2_S2_S2_fjLj1024EEEEELb1ELb1EEEvNS_9BwdParamsE,"a",@progbits
	.sectionflags	@""
	.align	4
.nv.constant0._ZN10layer_norm22ln_bwd_finalize_kernelINS_22Kernel_traits_finalizeILj8192Ef6__halfS2_S2_fjLb1ELj1024ELj4ENS_18Kernel_traits_baseILj8192EfS2_S2_S2_fjLj1024EEEEELb1ELb1EEEvNS_9BwdParamsE:
	.zero		648


//--------------------- .nv.constant0._ZN10layer_norm13ln_bwd_kernelINS_13Kernel_traitsIf6__halfS2_S2_fjLj8192ELj1ELj1ELj8ELj16ENS_18Kernel_traits_baseILj8192EfS2_S2_S2_fjLj256EEEEELb1ELb1ELb1ELb1EEEvNS_9BwdParamsE --------------------------
	.section	.nv.constant0._ZN10layer_norm13ln_bwd_kernelINS_13Kernel_traitsIf6__halfS2_S2_fjLj8192ELj1ELj1ELj8ELj16ENS_18Kernel_traits_baseILj8192EfS2_S2_S2_fjLj256EEEEELb1ELb1ELb1ELb1EEEvNS_9BwdParamsE,"a",@progbits
	.sectionflags	@""
	.align	4
.nv.constant0._ZN10layer_norm13ln_bwd_kernelINS_13Kernel_traitsIf6__halfS2_S2_fjLj8192ELj1ELj1ELj8ELj16ENS_18Kernel_traits_baseILj8192EfS2_S2_S2_fjLj256EEEEELb1ELb1ELb1ELb1EEEvNS_9BwdParamsE:
	.zero		648


//--------------------- .nv.constant0._ZN10layer_norm13ln_bwd_kernelINS_13Kernel_traitsI6__halfS2_fS2_fjLj8192ELj1ELj1ELj8ELj16ENS_18Kernel_traits_baseILj8192ES2_S2_fS2_fjLj256EEEEELb0ELb0ELb0ELb0EEEvNS_9BwdParamsE --------------------------
	.section	.nv.constant0._ZN10layer_norm13ln_bwd_kernelINS_13Kernel_traitsI6__halfS2_fS2_fjLj8192ELj1ELj1ELj8ELj16ENS_18Kernel_traits_baseILj8192ES2_S2_fS2_fjLj256EEEEELb0ELb0ELb0ELb0EEEvNS_9BwdParamsE,"a",@progbits
	.sectionflags	@""
	.align	4
.nv.constant0._ZN10layer_norm13ln_bwd_kernelINS_13Kernel_traitsI6__halfS2_fS2_fjLj8192ELj1ELj1ELj8ELj16ENS_18Kernel_traits_baseILj8192ES2_S2_fS2_fjLj256EEEEELb0ELb0ELb0ELb0EEEvNS_9BwdParamsE:
	.zero		648


//--------------------- .nv.constant0._ZN10layer_norm13ln_bwd_kernelINS_13Kernel_traitsI6__halfS2_fS2_fjLj8192ELj1ELj1ELj8ELj16ENS_18Kernel_traits_baseILj8192ES2_S2_fS2_fjLj256EEEEELb0ELb0ELb0ELb1EEEvNS_9BwdParamsE --------------------------
	.section	.nv.constant0._ZN10layer_norm13ln_bwd_kernelINS_13Kernel_traitsI6__halfS2_fS2_fjLj8192ELj1ELj1ELj8ELj16ENS_18Kernel_traits_baseILj8192ES2_S2_fS2_fjLj256EEEEELb0ELb0ELb0ELb1EEEvNS_9BwdParamsE,"a",@progbits
	.sectionflags	@""
	.align	4
.nv.constant0._ZN10layer_norm13ln_bwd_kernelINS_13Kernel_traitsI6__halfS2_fS2_fjLj8192ELj1ELj1ELj8ELj16ENS_18Kernel_traits_baseILj8192ES2_S2_fS2_fjLj256EEEEELb0ELb0ELb0ELb1EEEvNS_9BwdParamsE:
	.zero		648


//--------------------- .nv.constant0._ZN10layer_norm13ln_bwd_kernelINS_13Kernel_traitsI6__halfS2_fS2_fjLj8192ELj1ELj1ELj8ELj16ENS_18Kernel_traits_baseILj8192ES2_S2_fS2_fjLj256EEEEELb0ELb0ELb1ELb0EEEvNS_9BwdParamsE --------------------------
	.section	.nv.constant0._ZN10layer_norm13ln_bwd_kernelINS_13Kernel_traitsI6__halfS2_fS2_fjLj8192ELj1ELj1ELj8ELj16ENS_18Kernel_traits_baseILj8192ES2_S2_fS2_fjLj256EEEEELb0ELb0ELb1ELb0EEEvNS_9BwdParamsE,"a",@progbits
	.sectionflags	@""
	.align	4
.nv.constant0._ZN10layer_norm13ln_bwd_kernelINS_13Kernel_traitsI6__halfS2_fS2_fjLj8192ELj1ELj1ELj8ELj16ENS_18Kernel_traits_baseILj8192ES2_S2_fS2_fjLj256EEEEELb0ELb0ELb1ELb0EEEvNS_9BwdParamsE:
	.zero		648


//--------------------- .nv.constant0._ZN10layer_norm13ln_bwd_kernelINS_13Kernel_traitsI6__halfS2_fS2_fjLj8192ELj1ELj1ELj8ELj16ENS_18Kernel_traits_baseILj8192ES2_S2_fS2_fjLj256EEEEELb0ELb0ELb1ELb1EEEvNS_9BwdParamsE --------------------------
	.section	.nv.constant0._ZN10layer_norm13ln_bwd_kernelINS_13Kernel_traitsI6__halfS2_fS2_fjLj8192ELj1ELj1ELj8ELj16ENS_18Kernel_traits_baseILj8192ES2_S2_fS2_fjLj256EEEEELb0ELb0ELb1ELb1EEEvNS_9BwdParamsE,"a",@progbits
	.sectionflags	@""
	.align	4
.nv.constant0._ZN10layer_norm13ln_bwd_kernelINS_13Kernel_traitsI6__halfS2_fS2_fjLj8192ELj1ELj1ELj8ELj16ENS_18Kernel_traits_baseILj8192ES2_S2_fS2_fjLj256EEEEELb0ELb0ELb1ELb1EEEvNS_9BwdParamsE:
	.zero		648


//--------------------- .nv.constant0._ZN10layer_norm13ln_bwd_kernelINS_13Kernel_traitsI6__halfS2_fS2_fjLj8192ELj1ELj1ELj8ELj16ENS_18Kernel_traits_baseILj8192ES2_S2_fS2_fjLj256EEEEELb0ELb1ELb0ELb0EEEvNS_9BwdParamsE --------------------------
	.section	.nv.constant0._ZN10layer_norm13ln_bwd_kernelINS_13Kernel_traitsI6__halfS2_fS2_fjLj8192ELj1ELj1ELj8ELj16ENS_18Kernel_traits_baseILj8192ES2_S2_fS2_fjLj256EEEEELb0ELb1ELb0ELb0EEEvNS_9BwdParamsE,"a",@progbits
	.sectionflags	@""
	.align	4
.nv.constant0._ZN10layer_norm13ln_bwd_kernelINS_13Kernel_traitsI6__halfS2_fS2_fjLj8192ELj1ELj1ELj8ELj16ENS_18Kernel_traits_baseILj8192ES2_S2_fS2_fjLj256EEEEELb0ELb1ELb0ELb0EEEvNS_9BwdParamsE:
	.zero		648


//--------------------- .nv.constant0._ZN10layer_norm13ln_bwd_kernelINS_13Kernel_traitsI6__halfS2_fS2_fjLj8192ELj1ELj1ELj8ELj16ENS_18Kernel_traits_baseILj8192ES2_S2_fS2_fjLj256EEEEELb0ELb1ELb0ELb1EEEvNS_9BwdParamsE --------------------------
	.section	.nv.constant0._ZN10layer_norm13ln_bwd_kernelINS_13Kernel_traitsI6__halfS2_fS2_fjLj8192ELj1ELj1ELj8ELj16ENS_18Kernel_traits_baseILj8192ES2_S2_fS2_fjLj256EEEEELb0ELb1ELb0ELb1EEEvNS_9BwdParamsE,"a",@progbits
	.sectionflags	@""
	.align	4
.nv.constant0._ZN10layer_norm13ln_bwd_kernelINS_13Kernel_traitsI6__halfS2_fS2_fjLj8192ELj1ELj1ELj8ELj16ENS_18Kernel_traits_baseILj8192ES2_S2_fS2_fjLj256EEEEELb0ELb1ELb0ELb1EEEvNS_9BwdParamsE:
	.zero		648


//--------------------- .nv.constant0._ZN10layer_norm13ln_bwd_kernelINS_13Kernel_traitsI6__halfS2_fS2_fjLj8192ELj1ELj1ELj8ELj16ENS_18Kernel_traits_baseILj8192ES2_S2_fS2_fjLj256EEEEELb0ELb1ELb1ELb0EEEvNS_9BwdParamsE --------------------------
	.section	.nv.constant0._ZN10layer_norm13ln_bwd_kernelINS_13Kernel_traitsI6__halfS2_fS2_fjLj8192ELj1ELj1ELj8ELj16ENS_18Kernel_traits_baseILj8192ES2_S2_fS2_fjLj256EEEEELb0ELb1ELb1ELb0EEEvNS_9BwdParamsE,"a",@progbits
	.sectionflags	@""
	.align	4
.nv.constant0._ZN10layer_norm13ln_bwd_kernelINS_13Kernel_traitsI6__halfS2_fS2_fjLj8192ELj1ELj1ELj8ELj16ENS_18Kernel_traits_baseILj8192ES2_S2_fS2_fjLj256EEEEELb0ELb1ELb1ELb0EEEvNS_9BwdParamsE:
	.zero		648


//--------------------- .nv.constant0._ZN10layer_norm13ln_bwd_kernelINS_13Kernel_traitsI6__halfS2_fS2_fjLj8192ELj1ELj1ELj8ELj16ENS_18Kernel_traits_baseILj8192ES2_S2_fS2_fjLj256EEEEELb0ELb1ELb1ELb1EEEvNS_9BwdParamsE --------------------------
	.section	.nv.constant0._ZN10layer_norm13ln_bwd_kernelINS_13Kernel_traitsI6__halfS2_fS2_fjLj8192ELj1ELj1ELj8ELj16ENS_18Kernel_traits_baseILj8192ES2_S2_fS2_fjLj256EEEEELb0ELb1ELb1ELb1EEEvNS_9BwdParamsE,"a",@progbits
	.sectionflags	@""
	.align	4
.nv.constant0._ZN10layer_norm13ln_bwd_kernelINS_13Kernel_traitsI6__halfS2_fS2_fjLj8192ELj1ELj1ELj8ELj16ENS_18Kernel_traits_baseILj8192ES2_S2_fS2_fjLj256EEEEELb0ELb1ELb1ELb1EEEvNS_9BwdParamsE:
	.zero		648


//--------------------- .nv.constant0._ZN10layer_norm13ln_bwd_kernelINS_13Kernel_traitsI6__halfS2_fS2_fjLj8192ELj1ELj1ELj8ELj16ENS_18Kernel_traits_baseILj8192ES2_S2_fS2_fjLj256EEEEELb1ELb0ELb0ELb0EEEvNS_9BwdParamsE --------------------------
	.section	.nv.constant0._ZN10layer_norm13ln_bwd_kernelINS_13Kernel_traitsI6__halfS2_fS2_fjLj8192ELj1ELj1ELj8ELj16ENS_18Kernel_traits_baseILj8192ES2_S2_fS2_fjLj256EEEEELb1ELb0ELb0ELb0EEEvNS_9BwdParamsE,"a",@progbits
	.sectionflags	@""
	.align	4
.nv.constant0._ZN10layer_norm13ln_bwd_kernelINS_13Kernel_traitsI6__halfS2_fS2_fjLj8192ELj1ELj1ELj8ELj16ENS_18Kernel_traits_baseILj8192ES2_S2_fS2_fjLj256EEEEELb1ELb0ELb0ELb0EEEvNS_9BwdParamsE:
	.zero		648


//--------------------- .nv.constant0._ZN10layer_norm13ln_bwd_kernelINS_13Kernel_traitsI6__halfS2_fS2_fjLj8192ELj1ELj1ELj8ELj16ENS_18Kernel_traits_baseILj8192ES2_S2_fS2_fjLj256EEEEELb1ELb0ELb0ELb1EEEvNS_9BwdParamsE --------------------------
	.section	.nv.constant0._ZN10layer_norm13ln_bwd_kernelINS_13Kernel_traitsI6__halfS2_fS2_fjLj8192ELj1ELj1ELj8ELj16ENS_18Kernel_traits_baseILj8192ES2_S2_fS2_fjLj256EEEEELb1ELb0ELb0ELb1EEEvNS_9BwdParamsE,"a",@progbits
	.sectionflags	@""
	.align	4
.nv.constant0._ZN10layer_norm13ln_bwd_kernelINS_13Kernel_traitsI6__halfS2_fS2_fjLj8192ELj1ELj1ELj8ELj16ENS_18Kernel_traits_baseILj8192ES2_S2_fS2_fjLj256EEEEELb1ELb0ELb0ELb1EEEvNS_9BwdParamsE:
	.zero		648


//--------------------- .nv.constant0._ZN10layer_norm22ln_bwd_finalize_kernelINS_22Kernel_traits_finalizeILj8192E6__halfS2_fS2_fjLb0ELj1024ELj4ENS_18Kernel_traits_baseILj8192ES2_S2_fS2_fjLj1024EEEEELb0ELb0EEEvNS_9BwdParamsE --------------------------
	.section	.nv.constant0._ZN10layer_norm22ln_bwd_finalize_kernelINS_22Kernel_traits_finalizeILj8192E6__halfS2_fS2_fjLb0ELj1024ELj4ENS_18Kernel_traits_baseILj8192ES2_S2_fS2_fjLj1024EEEEELb0ELb0EEEvNS_9BwdParamsE,"a",@progbits
	.sectionflags	@""
	.align	4
.nv.constant0._ZN10layer_norm22ln_bwd_finalize_kernelINS_22Kernel_traits_finalizeILj8192E6__halfS2_fS2_fjLb0ELj1024ELj4ENS_18Kernel_traits_baseILj8192ES2_S2_fS2_fjLj1024EEEEELb0ELb0EEEvNS_9BwdParamsE:
	.zero		648


//--------------------- .nv.constant0._ZN10layer_norm13ln_bwd_kernelINS_13Kernel_traitsI6__halfS2_fS2_fjLj8192ELj1ELj1ELj8ELj16ENS_18Kernel_traits_baseILj8192ES2_S2_fS2_fjLj256EEEEELb1ELb0ELb1ELb0EEEvNS_9BwdParamsE --------------------------
	.section	.nv.constant0._ZN10layer_norm13ln_bwd_kernelINS_13Kernel_traitsI6__halfS2_fS2_fjLj8192ELj1ELj1ELj8ELj16ENS_18Kernel_traits_baseILj8192ES2_S2_fS2_fjLj256EEEEELb1ELb0ELb1ELb0EEEvNS_9BwdParamsE,"a",@progbits
	.sectionflags	@""
	.align	4
.nv.constant0._ZN10layer_norm13ln_bwd_kernelINS_13Kernel_traitsI6__halfS2_fS2_fjLj8192ELj1ELj1ELj8ELj16ENS_18Kernel_traits_baseILj8192ES2_S2_fS2_fjLj256EEEEELb1ELb0ELb1ELb0EEEvNS_9BwdParamsE:
	.zero		648


//--------------------- .nv.constant0._ZN10layer_norm22ln_bwd_finalize_kernelINS_22Kernel_traits_finalizeILj8192E6__halfS2_fS2_fjLb0ELj1024ELj4ENS_18Kernel_traits_baseILj8192ES2_S2_fS2_fjLj1024EEEEELb0ELb1EEEvNS_9BwdParamsE --------------------------
	.section	.nv.constant0._ZN10layer_norm22ln_bwd_finalize_kernelINS_22Kernel_traits_finalizeILj8192E6__halfS2_fS2_fjLb0ELj1024ELj4ENS_18Kernel_traits_baseILj8192ES2_S2_fS2_fjLj1024EEEEELb0ELb1EEEvNS_9BwdParamsE,"a",@progbits
	.sectionflags	@""
	.align	4
.nv.constant0._ZN10layer_norm22ln_bwd_finalize_kernelINS_22Kernel_traits_finalizeILj8192E6__halfS2_fS2_fjLb0ELj1024ELj4ENS_18Kernel_traits_baseILj8192ES2_S2_fS2_fjLj1024EEEEELb0ELb1EEEvNS_9BwdParamsE:
	.zero		648


//--------------------- .nv.constant0._ZN10layer_norm13ln_bwd_kernelINS_13Kernel_traitsI6__halfS2_fS2_fjLj8192ELj1ELj1ELj8ELj16ENS_18Kernel_traits_baseILj8192ES2_S2_fS2_fjLj256EEEEELb1ELb0ELb1ELb1EEEvNS_9BwdParamsE --------------------------
	.section	.nv.constant0._ZN10layer_norm13ln_bwd_kernelINS_13Kernel_traitsI6__halfS2_fS2_fjLj8192ELj1ELj1ELj8ELj16ENS_18Kernel_traits_baseILj8192ES2_S2_fS2_fjLj256EEEEELb1ELb0ELb1ELb1EEEvNS_9BwdParamsE,"a",@progbits
	.sectionflags	@""
	.align	4
.nv.constant0._ZN10layer_norm13ln_bwd_kernelINS_13Kernel_traitsI6__halfS2_fS2_fjLj8192ELj1ELj1ELj8ELj16ENS_18Kernel_traits_baseILj8192ES2_S2_fS2_fjLj256EEEEELb1ELb0ELb1ELb1EEEvNS_9BwdParamsE:
	.zero		648


//--------------------- .nv.constant0._ZN10layer_norm13ln_bwd_kernelINS_13Kernel_traitsI6__halfS2_fS2_fjLj8192ELj1ELj1ELj8ELj16ENS_18Kernel_traits_baseILj8192ES2_S2_fS2_fjLj256EEEEELb1ELb1ELb0ELb0EEEvNS_9BwdParamsE --------------------------
	.section	.nv.constant0._ZN10layer_norm13ln_bwd_kernelINS_13Kernel_traitsI6__halfS2_fS2_fjLj8192ELj1ELj1ELj8ELj16ENS_18Kernel_traits_baseILj8192ES2_S2_fS2_fjLj256EEEEELb1ELb1ELb0ELb0EEEvNS_9BwdParamsE,"a",@progbits
	.sectionflags	@""
	.align	4
.nv.constant0._ZN10layer_norm13ln_bwd_kernelINS_13Kernel_traitsI6__halfS2_fS2_fjLj8192ELj1ELj1ELj8ELj16ENS_18Kernel_traits_baseILj8192ES2_S2_fS2_fjLj256EEEEELb1ELb1ELb0ELb0EEEvNS_9BwdParamsE:
	.zero		648


//--------------------- .nv.constant0._ZN10layer_norm13ln_bwd_kernelINS_13Kernel_traitsI6__halfS2_fS2_fjLj8192ELj1ELj1ELj8ELj16ENS_18Kernel_traits_baseILj8192ES2_S2_fS2_fjLj256EEEEELb1ELb1ELb0ELb1EEEvNS_9BwdParamsE --------------------------
	.section	.nv.constant0._ZN10layer_norm13ln_bwd_kernelINS_13Kernel_traitsI6__halfS2_fS2_fjLj8192ELj1ELj1ELj8ELj16ENS_18Kernel_traits_baseILj8192ES2_S2_fS2_fjLj256EEEEELb1ELb1ELb0ELb1EEEvNS_9BwdParamsE,"a",@progbits
	.sectionflags	@""
	.align	4
.nv.constant0._ZN10layer_norm13ln_bwd_kernelINS_13Kernel_traitsI6__halfS2_fS2_fjLj8192ELj1ELj1ELj8ELj16ENS_18Kernel_traits_baseILj8192ES2_S2_fS2_fjLj256EEEEELb1ELb1ELb0ELb1EEEvNS_9BwdParamsE:
	.zero		648


//--------------------- .nv.constant0._ZN10layer_norm22ln_bwd_finalize_kernelINS_22Kernel_traits_finalizeILj8192E6__halfS2_fS2_fjLb1ELj1024ELj4ENS_18Kernel_traits_baseILj8192ES2_S2_fS2_fjLj1024EEEEELb1ELb0EEEvNS_9BwdParamsE --------------------------
	.section	.nv.constant0._ZN10layer_norm22ln_bwd_finalize_kernelINS_22Kernel_traits_finalizeILj8192E6__halfS2_fS2_fjLb1ELj1024ELj4ENS_18Kernel_traits_baseILj8192ES2_S2_fS2_fjLj1024EEEEELb1ELb0EEEvNS_9BwdParamsE,"a",@progbits
	.sectionflags	@""
	.align	4
.nv.constant0._ZN10layer_norm22ln_bwd_finalize_kernelINS_22Kernel_traits_finalizeILj8192E6__halfS2_fS2_fjLb1ELj1024ELj4ENS_18Kernel_traits_baseILj8192ES2_S2_fS2_fjLj1024EEEEELb1ELb0EEEvNS_9BwdParamsE:
	.zero		648


//--------------------- .nv.constant0._ZN10layer_norm13ln_bwd_kernelINS_13Kernel_traitsI6__halfS2_fS2_fjLj8192ELj1ELj1ELj8ELj16ENS_18Kernel_traits_baseILj8192ES2_S2_fS2_fjLj256EEEEELb1ELb1ELb1ELb0EEEvNS_9BwdParamsE --------------------------
	.section	.nv.constant0._ZN10layer_norm13ln_bwd_kernelINS_13Kernel_traitsI6__halfS2_fS2_fjLj8192ELj1ELj1ELj8ELj16ENS_18Kernel_traits_baseILj8192ES2_S2_fS2_fjLj256EEEEELb1ELb1ELb1ELb0EEEvNS_9BwdParamsE,"a",@progbits
	.sectionflags	@""
	.align	4
.nv.constant0._ZN10layer_norm13ln_bwd_kernelINS_13Kernel_traitsI6__halfS2_fS2_fjLj8192ELj1ELj1ELj8ELj16ENS_18Kernel_traits_baseILj8192ES2_S2_fS2_fjLj256EEEEELb1ELb1ELb1ELb0EEEvNS_9BwdParamsE:
	.zero		648


//--------------------- .nv.constant0._ZN10layer_norm22ln_bwd_finalize_kernelINS_22Kernel_traits_finalizeILj8192E6__halfS2_fS2_fjLb1ELj1024ELj4ENS_18Kernel_traits_baseILj8192ES2_S2_fS2_fjLj1024EEEEELb1ELb1EEEvNS_9BwdParamsE --------------------------
	.section	.nv.constant0._ZN10layer_norm22ln_bwd_finalize_kernelINS_22Kernel_traits_finalizeILj8192E6__halfS2_fS2_fjLb1ELj1024ELj4ENS_18Kernel_traits_baseILj8192ES2_S2_fS2_fjLj1024EEEEELb1ELb1EEEvNS_9BwdParamsE,"a",@progbits
	.sectionflags	@""
	.align	4
.nv.constant0._ZN10layer_norm22ln_bwd_finalize_kernelINS_22Kernel_traits_finalizeILj8192E6__halfS2_fS2_fjLb1ELj1024ELj4ENS_18Kernel_traits_baseILj8192ES2_S2_fS2_fjLj1024EEEEELb1ELb1EEEvNS_9BwdParamsE:
	.zero		648


//--------------------- .nv.constant0._ZN10layer_norm13ln_bwd_kernelINS_13Kernel_traitsI6__halfS2_fS2_fjLj8192ELj1ELj1ELj8ELj16ENS_18Kernel_traits_baseILj8192ES2_S2_fS2_fjLj256EEEEELb1ELb1ELb1ELb1EEEvNS_9BwdParamsE --------------------------
	.section	.nv.constant0._ZN10layer_norm13ln_bwd_kernelINS_13Kernel_traitsI6__halfS2_fS2_fjLj8192ELj1ELj1ELj8ELj16ENS_18Kernel_traits_baseILj8192ES2_S2_fS2_fjLj256EEEEELb1ELb1ELb1ELb1EEEvNS_9BwdParamsE,"a",@progbits
	.sectionflags	@""
	.align	4
.nv.constant0._ZN10layer_norm13ln_bwd_kernelINS_13Kernel_traitsI6__halfS2_fS2_fjLj8192ELj1ELj1ELj8ELj16ENS_18Kernel_traits_baseILj8192ES2_S2_fS2_fjLj256EEEEELb1ELb1ELb1ELb1EEEvNS_9BwdParamsE:
	.zero		648


//--------------------- .nv.constant0._ZN10layer_norm13ln_bwd_kernelINS_13Kernel_traitsIf6__halffS2_fjLj8192ELj1ELj1ELj8ELj16ENS_18Kernel_traits_baseILj8192EfS2_fS2_fjLj256EEEEELb0ELb0ELb0ELb0EEEvNS_9BwdParamsE --------------------------
	.section	.nv.constant0._ZN10layer_norm13ln_bwd_kernelINS_13Kernel_traitsIf6__halffS2_fjLj8192ELj1ELj1ELj8ELj16ENS_18Kernel_traits_baseILj8192EfS2_fS2_fjLj256EEEEELb0ELb0ELb0ELb0EEEvNS_9BwdParamsE,"a",@progbits
	.sectionflags	@""
	.align	4
.nv.constant0._ZN10layer_norm13ln_bwd_kernelINS_13Kernel_traitsIf6__halffS2_fjLj8192ELj1ELj1ELj8ELj16ENS_18Kernel_traits_baseILj8192EfS2_fS2_fjLj256EEEEELb0ELb0ELb0ELb0EEEvNS_9BwdParamsE:
	.zero		648


//--------------------- .nv.constant0._ZN10layer_norm13ln_bwd_kernelINS_13Kernel_traitsIf6__halffS2_fjLj8192ELj1ELj1ELj8ELj16ENS_18Kernel_traits_baseILj8192EfS2_fS2_fjLj256EEEEELb0ELb0ELb0ELb1EEEvNS_9BwdParamsE --------------------------
	.section	.nv.constant0._ZN10layer_norm13ln_bwd_kernelINS_13Kernel_traitsIf6__halffS2_fjLj8192ELj1ELj1ELj8ELj16ENS_18Kernel_traits_baseILj8192EfS2_fS2_fjLj256EEEEELb0ELb0ELb0ELb1EEEvNS_9BwdParamsE,"a",@progbits
	.sectionflags	@""
	.align	4
.nv.constant0._ZN10layer_norm13ln_bwd_kernelINS_13Kernel_traitsIf6__halffS2_fjLj8192ELj1ELj1ELj8ELj16ENS_18Kernel_traits_baseILj8192EfS2_fS2_fjLj256EEEEELb0ELb0ELb0ELb1EEEvNS_9BwdParamsE:
	.zero		648


//--------------------- .nv.constant0._ZN10layer_norm13ln_bwd_kernelINS_13Kernel_traitsIf6__halffS2_fjLj8192ELj1ELj1ELj8ELj16ENS_18Kernel_traits_baseILj8192EfS2_fS2_fjLj256EEEEELb0ELb0ELb1ELb0EEEvNS_9BwdParamsE --------------------------
	.section	.nv.constant0._ZN10layer_norm13ln_bwd_kernelINS_13Kernel_traitsIf6__halffS2_fjLj8192ELj1ELj1ELj8ELj16ENS_18Kernel_traits_baseILj8192EfS2_fS2_fjLj256EEEEELb0ELb0ELb1ELb0EEEvNS_9BwdParamsE,"a",@progbits
	.sectionflags	@""
	.align	4
.nv.constant0._ZN10layer_norm13ln_bwd_kernelINS_13Kernel_traitsIf6__halffS2_fjLj8192ELj1ELj1ELj8ELj16ENS_18Kernel_traits_baseILj8192EfS2_fS2_fjLj256EEEEELb0ELb0ELb1ELb0EEEvNS_9BwdParamsE:
	.zero		648


//--------------------- .nv.constant0._ZN10layer_norm13ln_bwd_kernelINS_13Kernel_traitsIf6__halffS2_fjLj8192ELj1ELj1ELj8ELj16ENS_18Kernel_traits_baseILj8192EfS2_fS2_fjLj256EEEEELb0ELb0ELb1ELb1EEEvNS_9BwdParamsE --------------------------
	.section	.nv.constant0._ZN10layer_norm13ln_bwd_kernelINS_13Kernel_traitsIf6__halffS2_fjLj8192ELj1ELj1ELj8ELj16ENS_18Kernel_traits_baseILj8192EfS2_fS2_fjLj256EEEEELb0ELb0ELb1ELb1EEEvNS_9BwdParamsE,"a",@progbits
	.sectionflags	@""
	.align	4
.nv.constant0._ZN10layer_norm13ln_bwd_kernelINS_13Kernel_traitsIf6__halffS2_fjLj8192ELj1ELj1ELj8ELj16ENS_18Kernel_traits_baseILj8192EfS2_fS2_fjLj256EEEEELb0ELb0ELb1ELb1EEEvNS_9BwdParamsE:
	.zero		648


//--------------------- .nv.constant0._ZN10layer_norm13ln_bwd_kernelINS_13Kernel_traitsIf6__halffS2_fjLj8192ELj1ELj1ELj8ELj16ENS_18Kernel_traits_baseILj8192EfS2_fS2_fjLj256EEEEELb0ELb1ELb0ELb0EEEvNS_9BwdParamsE --------------------------
	.section	.nv.constant0._ZN10layer_norm13ln_bwd_kernelINS_13Kernel_traitsIf6__halffS2_fjLj8192ELj1ELj1ELj8ELj16ENS_18Kernel_traits_baseILj8192EfS2_fS2_fjLj256EEEEELb0ELb1ELb0ELb0EEEvNS_9BwdParamsE,"a",@progbits
	.sectionflags	@""
	.align	4
.nv.constant0._ZN10layer_norm13ln_bwd_kernelINS_13Kernel_traitsIf6__halffS2_fjLj8192ELj1ELj1ELj8ELj16ENS_18Kernel_traits_baseILj8192EfS2_fS2_fjLj256EEEEELb0ELb1ELb0ELb0EEEvNS_9BwdParamsE:
	.zero		648


//--------------------- .nv.constant0._ZN10layer_norm13ln_bwd_kernelINS_13Kernel_traitsIf6__halffS2_fjLj8192ELj1ELj1ELj8ELj16ENS_18Kernel_traits_baseILj8192EfS2_fS2_fjLj256EEEEELb0ELb1ELb0ELb1EEEvNS_9BwdParamsE --------------------------
	.section	.nv.constant0._ZN10layer_norm13ln_bwd_kernelINS_13Kernel_traitsIf6__halffS2_fjLj8192ELj1ELj1ELj8ELj16ENS_18Kernel_traits_baseILj8192EfS2_fS2_fjLj256EEEEELb0ELb1ELb0ELb1EEEvNS_9BwdParamsE,"a",@progbits
	.sectionflags	@""
	.align	4
.nv.constant0._ZN10layer_norm13ln_bwd_kernelINS_13Kernel_traitsIf6__halffS2_fjLj8192ELj1ELj1ELj8ELj16ENS_18Kernel_traits_baseILj8192EfS2_fS2_fjLj256EEEEELb0ELb1ELb0ELb1EEEvNS_9BwdParamsE:
	.zero		648


//--------------------- .nv.constant0._ZN10layer_norm13ln_bwd_kernelINS_13Kernel_traitsIf6__halffS2_fjLj8192ELj1ELj1ELj8ELj16ENS_18Kernel_traits_baseILj8192EfS2_fS2_fjLj256EEEEELb0ELb1ELb1ELb0EEEvNS_9BwdParamsE --------------------------
	.section	.nv.constant0._ZN10layer_norm13ln_bwd_kernelINS_13Kernel_traitsIf6__halffS2_fjLj8192ELj1ELj1ELj8ELj16ENS_18Kernel_traits_baseILj8192EfS2_fS2_fjLj256EEEEELb0ELb1ELb1ELb0EEEvNS_9BwdParamsE,"a",@progbits
	.sectionflags	@""
	.align	4
.nv.constant0._ZN10layer_norm13ln_bwd_kernelINS_13Kernel_traitsIf6__halffS2_fjLj8192ELj1ELj1ELj8ELj16ENS_18Kernel_traits_baseILj8192EfS2_fS2_fjLj256EEEEELb0ELb1ELb1ELb0EEEvNS_9BwdParamsE:
	.zero		648


//--------------------- .nv.constant0._ZN10layer_norm13ln_bwd_kernelINS_13Kernel_traitsIf6__halffS2_fjLj8192ELj1ELj1ELj8ELj16ENS_18Kernel_traits_baseILj8192EfS2_fS2_fjLj256EEEEELb0ELb1ELb1ELb1EEEvNS_9BwdParamsE --------------------------
	.section	.nv.constant0._ZN10layer_norm13ln_bwd_kernelINS_13Kernel_traitsIf6__halffS2_fjLj8192ELj1ELj1ELj8ELj16ENS_18Kernel_traits_baseILj8192EfS2_fS2_fjLj256EEEEELb0ELb1ELb1ELb1EEEvNS_9BwdParamsE,"a",@progbits
	.sectionflags	@""
	.align	4
.nv.constant0._ZN10layer_norm13ln_bwd_kernelINS_13Kernel_traitsIf6__halffS2_fjLj8192ELj1ELj1ELj8ELj16ENS_18Kernel_traits_baseILj8192EfS2_fS2_fjLj256EEEEELb0ELb1ELb1ELb1EEEvNS_9BwdParamsE:
	.zero		648


//--------------------- .nv.constant0._ZN10layer_norm13ln_bwd_kernelINS_13Kernel_traitsIf6__halffS2_fjLj8192ELj1ELj1ELj8ELj16ENS_18Kernel_traits_baseILj8192EfS2_fS2_fjLj256EEEEELb1ELb0ELb0ELb0EEEvNS_9BwdParamsE --------------------------
	.section	.nv.constant0._ZN10layer_norm13ln_bwd_kernelINS_13Kernel_traitsIf6__halffS2_fjLj8192ELj1ELj1ELj8ELj16ENS_18Kernel_traits_baseILj8192EfS2_fS2_fjLj256EEEEELb1ELb0ELb0ELb0EEEvNS_9BwdParamsE,"a",@progbits
	.sectionflags	@""
	.align	4
.nv.constant0._ZN10layer_norm13ln_bwd_kernelINS_13Kernel_traitsIf6__halffS2_fjLj8192ELj1ELj1ELj8ELj16ENS_18Kernel_traits_baseILj8192EfS2_fS2_fjLj256EEEEELb1ELb0ELb0ELb0EEEvNS_9BwdParamsE:
	.zero		648


//--------------------- .nv.constant0._ZN10layer_norm13ln_bwd_kernelINS_13Kernel_traitsIf6__halffS2_fjLj8192ELj1ELj1ELj8ELj16ENS_18Kernel_traits_baseILj8192EfS2_fS2_fjLj256EEEEELb1ELb0ELb0ELb1EEEvNS_9BwdParamsE --------------------------
	.section	.nv.constant0._ZN10layer_norm13ln_bwd_kernelINS_13Kernel_traitsIf6__halffS2_fjLj8192ELj1ELj1ELj8ELj16ENS_18Kernel_traits_baseILj8192EfS2_fS2_fjLj256EEEEELb1ELb0ELb0ELb1EEEvNS_9BwdParamsE,"a",@progbits
	.sectionflags	@""
	.align	4
.nv.constant0._ZN10layer_norm13ln_bwd_kernelINS_13Kernel_traitsIf6__halffS2_fjLj8192ELj1ELj1ELj8ELj16ENS_18Kernel_traits_baseILj8192EfS2_fS2_fjLj256EEEEELb1ELb0ELb0ELb1EEEvNS_9BwdParamsE:
	.zero		648


//--------------------- .nv.constant0._ZN10layer_norm22ln_bwd_finalize_kernelINS_22Kernel_traits_finalizeILj8192Ef6__halffS2_fjLb0ELj1024ELj4ENS_18Kernel_traits_baseILj8192EfS2_fS2_fjLj1024EEEEELb0ELb0EEEvNS_9BwdParamsE --------------------------
	.section	.nv.constant0._ZN10layer_norm22ln_bwd_finalize_kernelINS_22Kernel_traits_finalizeILj8192Ef6__halffS2_fjLb0ELj1024ELj4ENS_18Kernel_traits_baseILj8192EfS2_fS2_fjLj1024EEEEELb0ELb0EEEvNS_9BwdParamsE,"a",@progbits
	.sectionflags	@""
	.align	4
.nv.constant0._ZN10layer_norm22ln_bwd_finalize_kernelINS_22Kernel_traits_finalizeILj8192Ef6__halffS2_fjLb0ELj1024ELj4ENS_18Kernel_traits_baseILj8192EfS2_fS2_fjLj1024EEEEELb0ELb0EEEvNS_9BwdParamsE:
	.zero		648


//--------------------- .nv.constant0._ZN10layer_norm13ln_bwd_kernelINS_13Kernel_traitsIf6__halffS2_fjLj8192ELj1ELj1ELj8ELj16ENS_18Kernel_traits_baseILj8192EfS2_fS2_fjLj256EEEEELb1ELb0ELb1ELb0EEEvNS_9BwdParamsE --------------------------
	.section	.nv.constant0._ZN10layer_norm13ln_bwd_kernelINS_13Kernel_traitsIf6__halffS2_fjLj8192ELj1ELj1ELj8ELj16ENS_18Kernel_traits_baseILj8192EfS2_fS2_fjLj256EEEEELb1ELb0ELb1ELb0EEEvNS_9BwdParamsE,"a",@progbits
	.sectionflags	@""
	.align	4
.nv.constant0._ZN10layer_norm13ln_bwd_kernelINS_13Kernel_traitsIf6__halffS2_fjLj8192ELj1ELj1ELj8ELj16ENS_18Kernel_traits_baseILj8192EfS2_fS2_fjLj256EEEEELb1ELb0ELb1ELb0EEEvNS_9BwdParamsE:
	.zero		648


//--------------------- .nv.constant0._ZN10layer_norm22ln_bwd_finalize_kernelINS_22Kernel_traits_finalizeILj8192Ef6__halffS2_fjLb0ELj1024ELj4ENS_18Kernel_traits_baseILj8192EfS2_fS2_fjLj1024EEEEELb0ELb1EEEvNS_9BwdParamsE --------------------------
	.section	.nv.constant0._ZN10layer_norm22ln_bwd_finalize_kernelINS_22Kernel_traits_finalizeILj8192Ef6__halffS2_fjLb0ELj1024ELj4ENS_18Kernel_traits_baseILj8192EfS2_fS2_fjLj1024EEEEELb0ELb1EEEvNS_9BwdParamsE,"a",@progbits
	.sectionflags	@""
	.align	4
.nv.constant0._ZN10layer_norm22ln_bwd_finalize_kernelINS_22Kernel_traits_finalizeILj8192Ef6__halffS2_fjLb0ELj1024ELj4ENS_18Kernel_traits_baseILj8192EfS2_fS2_fjLj1024EEEEELb0ELb1EEEvNS_9BwdParamsE:
	.zero		648


//--------------------- .nv.constant0._ZN10layer_norm13ln_bwd_kernelINS_13Kernel_traitsIf6__halffS2_fjLj8192ELj1ELj1ELj8ELj16ENS_18Kernel_traits_baseILj8192EfS2_fS2_fjLj256EEEEELb1ELb0ELb1ELb1EEEvNS_9BwdParamsE --------------------------
	.section	.nv.constant0._ZN10layer_norm13ln_bwd_kernelINS_13Kernel_traitsIf6__halffS2_fjLj8192ELj1ELj1ELj8ELj16ENS_18Kernel_traits_baseILj8192EfS2_fS2_fjLj256EEEEELb1ELb0ELb1ELb1EEEvNS_9BwdParamsE,"a",@progbits
	.sectionflags	@""
	.align	4
.nv.constant0._ZN10layer_norm13ln_bwd_kernelINS_13Kernel_traitsIf6__halffS2_fjLj8192ELj1ELj1ELj8ELj16ENS_18Kernel_traits_baseILj8192EfS2_fS2_fjLj256EEEEELb1ELb0ELb1ELb1EEEvNS_9BwdParamsE:
	.zero		648


//--------------------- .nv.constant0._ZN10layer_norm13ln_bwd_kernelINS_13Kernel_traitsIf6__halffS2_fjLj8192ELj1ELj1ELj8ELj16ENS_18Kernel_traits_baseILj8192EfS2_fS2_fjLj256EEEEELb1ELb1ELb0ELb0EEEvNS_9BwdParamsE --------------------------
	.section	.nv.constant0._ZN10layer_norm13ln_bwd_kernelINS_13Kernel_traitsIf6__halffS2_fjLj8192ELj1ELj1ELj8ELj16ENS_18Kernel_traits_baseILj8192EfS2_fS2_fjLj256EEEEELb1ELb1ELb0ELb0EEEvNS_9BwdParamsE,"a",@progbits
	.sectionflags	@""
	.align	4
.nv.constant0._ZN10layer_norm13ln_bwd_kernelINS_13Kernel_traitsIf6__halffS2_fjLj8192ELj1ELj1ELj8ELj16ENS_18Kernel_traits_baseILj8192EfS2_fS2_fjLj256EEEEELb1ELb1ELb0ELb0EEEvNS_9BwdParamsE:
	.zero		648


//--------------------- .nv.constant0._ZN10layer_norm13ln_bwd_kernelINS_13Kernel_traitsIf6__halffS2_fjLj8192ELj1ELj1ELj8ELj16ENS_18Kernel_traits_baseILj8192EfS2_fS2_fjLj256EEEEELb1ELb1ELb0ELb1EEEvNS_9BwdParamsE --------------------------
	.section	.nv.constant0._ZN10layer_norm13ln_bwd_kernelINS_13Kernel_traitsIf6__halffS2_fjLj8192ELj1ELj1ELj8ELj16ENS_18Kernel_traits_baseILj8192EfS2_fS2_fjLj256EEEEELb1ELb1ELb0ELb1EEEvNS_9BwdParamsE,"a",@progbits
	.sectionflags	@""
	.align	4
.nv.constant0._ZN10layer_norm13ln_bwd_kernelINS_13Kernel_traitsIf6__halffS2_fjLj8192ELj1ELj1ELj8ELj16ENS_18Kernel_traits_baseILj8192EfS2_fS2_fjLj256EEEEELb1ELb1ELb0ELb1EEEvNS_9BwdParamsE:
	.zero		648


//--------------------- .nv.constant0._ZN10layer_norm22ln_bwd_finalize_kernelINS_22Kernel_traits_finalizeILj8192Ef6__halffS2_fjLb1ELj1024ELj4ENS_18Kernel_traits_baseILj8192EfS2_fS2_fjLj1024EEEEELb1ELb0EEEvNS_9BwdParamsE --------------------------
	.section	.nv.constant0._ZN10layer_norm22ln_bwd_finalize_kernelINS_22Kernel_traits_finalizeILj8192Ef6__halffS2_fjLb1ELj1024ELj4ENS_18Kernel_traits_baseILj8192EfS2_fS2_fjLj1024EEEEELb1ELb0EEEvNS_9BwdParamsE,"a",@progbits
	.sectionflags	@""
	.align	4
.nv.constant0._ZN10layer_norm22ln_bwd_finalize_kernelINS_22Kernel_traits_finalizeILj8192Ef6__halffS2_fjLb1ELj1024ELj4ENS_18Kernel_traits_baseILj8192EfS2_fS2_fjLj1024EEEEELb1ELb0EEEvNS_9BwdParamsE:
	.zero		648


//--------------------- .nv.constant0._ZN10layer_norm13ln_bwd_kernelINS_13Kernel_traitsIf6__halffS2_fjLj8192ELj1ELj1ELj8ELj16ENS_18Kernel_traits_baseILj8192EfS2_fS2_fjLj256EEEEELb1ELb1ELb1ELb0EEEvNS_9BwdParamsE --------------------------
	.section	.nv.constant0._ZN10layer_norm13ln_bwd_kernelINS_13Kernel_traitsIf6__halffS2_fjLj8192ELj1ELj1ELj8ELj16ENS_18Kernel_traits_baseILj8192EfS2_fS2_fjLj256EEEEELb1ELb1ELb1ELb0EEEvNS_9BwdParamsE,"a",@progbits
	.sectionflags	@""
	.align	4
.nv.constant0._ZN10layer_norm13ln_bwd_kernelINS_13Kernel_traitsIf6__halffS2_fjLj8192ELj1ELj1ELj8ELj16ENS_18Kernel_traits_baseILj8192EfS2_fS2_fjLj256EEEEELb1ELb1ELb1ELb0EEEvNS_9BwdParamsE:
	.zero		648


//--------------------- .nv.constant0._ZN10layer_norm22ln_bwd_finalize_kernelINS_22Kernel_traits_finalizeILj8192Ef6__halffS2_fjLb1ELj1024ELj4ENS_18Kernel_traits_baseILj8192EfS2_fS2_fjLj1024EEEEELb1ELb1EEEvNS_9BwdParamsE --------------------------
	.section	.nv.constant0._ZN10layer_norm22ln_bwd_finalize_kernelINS_22Kernel_traits_finalizeILj8192Ef6__halffS2_fjLb1ELj1024ELj4ENS_18Kernel_traits_baseILj8192EfS2_fS2_fjLj1024EEEEELb1ELb1EEEvNS_9BwdParamsE,"a",@progbits
	.sectionflags	@""
	.align	4
.nv.constant0._ZN10layer_norm22ln_bwd_finalize_kernelINS_22Kernel_traits_finalizeILj8192Ef6__halffS2_fjLb1ELj1024ELj4ENS_18Kernel_traits_baseILj8192EfS2_fS2_fjLj1024EEEEELb1ELb1EEEvNS_9BwdParamsE:
	.zero		648


//--------------------- .nv.constant0._ZN10layer_norm13ln_bwd_kernelINS_13Kernel_traitsIf6__halffS2_fjLj8192ELj1ELj1ELj8ELj16ENS_18Kernel_traits_baseILj8192EfS2_fS2_fjLj256EEEEELb1ELb1ELb1ELb1EEEvNS_9BwdParamsE --------------------------
	.section	.nv.constant0._ZN10layer_norm13ln_bwd_kernelINS_13Kernel_traitsIf6__halffS2_fjLj8192ELj1ELj1ELj8ELj16ENS_18Kernel_traits_baseILj8192EfS2_fS2_fjLj256EEEEELb1ELb1ELb1ELb1EEEvNS_9BwdParamsE,"a",@progbits
	.sectionflags	@""
	.align	4
.nv.constant0._ZN10layer_norm13ln_bwd_kernelINS_13Kernel_traitsIf6__halffS2_fjLj8192ELj1ELj1ELj8ELj16ENS_18Kernel_traits_baseILj8192EfS2_fS2_fjLj256EEEEELb1ELb1ELb1ELb1EEEvNS_9BwdParamsE:
	.zero		648


//--------------------- .nv.constant0._ZN10layer_norm13ln_bwd_kernelINS_13Kernel_traitsI6__halfffffjLj8192ELj1ELj1ELj8ELj16ENS_18Kernel_traits_baseILj8192ES2_ffffjLj256EEEEELb0ELb0ELb0ELb0EEEvNS_9BwdParamsE --------------------------
	.section	.nv.constant0._ZN10layer_norm13ln_bwd_kernelINS_13Kernel_traitsI6__halfffffjLj8192ELj1ELj1ELj8ELj16ENS_18Kernel_traits_baseILj8192ES2_ffffjLj256EEEEELb0ELb0ELb0ELb0EEEvNS_9BwdParamsE,"a",@progbits
	.sectionflags	@""
	.align	4
.nv.constant0._ZN10layer_norm13ln_bwd_kernelINS_13Kernel_traitsI6__halfffffjLj8192ELj1ELj1ELj8ELj16ENS_18Kernel_traits_baseILj8192ES2_ffffjLj256EEEEELb0ELb0ELb0ELb0EEEvNS_9BwdParamsE:
	.zero		648


//--------------------- .nv.constant0._ZN10layer_norm13ln_bwd_kernelINS_13Kernel_traitsI6__halfffffjLj8192ELj1ELj1ELj8ELj16ENS_18Kernel_traits_baseILj8192ES2_ffffjLj256EEEEELb0ELb0ELb0ELb1EEEvNS_9BwdParamsE --------------------------
	.section	.nv.constant0._ZN10layer_norm13ln_bwd_kernelINS_13Kernel_traitsI6__halfffffjLj8192ELj1ELj1ELj8ELj16ENS_18Kernel_traits_baseILj8192ES2_ffffjLj256EEEEELb0ELb0ELb0ELb1EEEvNS_9BwdParamsE,"a",@progbits
	.sectionflags	@""
	.align	4
.nv.constant0._ZN10layer_norm13ln_bwd_kernelINS_13Kernel_traitsI6__halfffffjLj8192ELj1ELj1ELj8ELj16ENS_18Kernel_traits_baseILj8192ES2_ffffjLj256EEEEELb0ELb0ELb0ELb1EEEvNS_9BwdParamsE:
	.zero		648


//--------------------- .nv.constant0._ZN10layer_norm13ln_bwd_kernelINS_13Kernel_traitsI6__halfffffjLj8192ELj1ELj1ELj8ELj16ENS_18Kernel_traits_baseILj8192ES2_ffffjLj256EEEEELb0ELb0ELb1ELb0EEEvNS_9BwdParamsE --------------------------
	.section	.nv.constant0._ZN10layer_norm13ln_bwd_kernelINS_13Kernel_traitsI6__halfffffjLj8192ELj1ELj1ELj8ELj16ENS_18Kernel_traits_baseILj8192ES2_ffffjLj256EEEEELb0ELb0ELb1ELb0EEEvNS_9BwdParamsE,"a",@progbits
	.sectionflags	@""
	.align	4
.nv.constant0._ZN10layer_norm13ln_bwd_kernelINS_13Kernel_traitsI6__halfffffjLj8192ELj1ELj1ELj8ELj16ENS_18Kernel_traits_baseILj8192ES2_ffffjLj256EEEEELb0ELb0ELb1ELb0EEEvNS_9BwdParamsE:
	.zero		648


//--------------------- .nv.constant0._ZN10layer_norm13ln_bwd_kernelINS_13Kernel_traitsI6__halfffffjLj8192ELj1ELj1ELj8ELj16ENS_18Kernel_traits_baseILj8192ES2_ffffjLj256EEEEELb0ELb0ELb1ELb1EEEvNS_9BwdParamsE --------------------------
	.section	.nv.constant0._ZN10layer_norm13ln_bwd_kernelINS_13Kernel_traitsI6__halfffffjLj8192ELj1ELj1ELj8ELj16ENS_18Kernel_traits_baseILj8192ES2_ffffjLj256EEEEELb0ELb0ELb1ELb1EEEvNS_9BwdParamsE,"a",@progbits
	.sectionflags	@""
	.align	4
.nv.constant0._ZN10layer_norm13ln_bwd_kernelINS_13Kernel_traitsI6__halfffffjLj8192ELj1ELj1ELj8ELj16ENS_18Kernel_traits_baseILj8192ES2_ffffjLj256EEEEELb0ELb0ELb1ELb1EEEvNS_9BwdParamsE:
	.zero		648


//--------------------- .nv.constant0._ZN10layer_norm13ln_bwd_kernelINS_13Kernel_traitsI6__halfffffjLj8192ELj1ELj1ELj8ELj16ENS_18Kernel_traits_baseILj8192ES2_ffffjLj256EEEEELb0ELb1ELb0ELb0EEEvNS_9BwdParamsE --------------------------
	.section	.nv.constant0._ZN10layer_norm13ln_bwd_kernelINS_13Kernel_traitsI6__halfffffjLj8192ELj1ELj1ELj8ELj16ENS_18Kernel_traits_baseILj8192ES2_ffffjLj256EEEEELb0ELb1ELb0ELb0EEEvNS_9BwdParamsE,"a",@progbits
	.sectionflags	@""
	.align	4
.nv.constant0._ZN10layer_norm13ln_bwd_kernelINS_13Kernel_traitsI6__halfffffjLj8192ELj1ELj1ELj8ELj16ENS_18Kernel_traits_baseILj8192ES2_ffffjLj256EEEEELb0ELb1ELb0ELb0EEEvNS_9BwdParamsE:
	.zero		648


//--------------------- .nv.constant0._ZN10layer_norm13ln_bwd_kernelINS_13Kernel_traitsI6__halfffffjLj8192ELj1ELj1ELj8ELj16ENS_18Kernel_traits_baseILj8192ES2_ffffjLj256EEEEELb0ELb1ELb0ELb1EEEvNS_9BwdParamsE --------------------------
	.section	.nv.constant0._ZN10layer_norm13ln_bwd_kernelINS_13Kernel_traitsI6__halfffffjLj8192ELj1ELj1ELj8ELj16ENS_18Kernel_traits_baseILj8192ES2_ffffjLj256EEEEELb0ELb1ELb0ELb1EEEvNS_9BwdParamsE,"a",@progbits
	.sectionflags	@""
	.align	4
.nv.constant0._ZN10layer_norm13ln_bwd_kernelINS_13Kernel_traitsI6__halfffffjLj8192ELj1ELj1ELj8ELj16ENS_18Kernel_traits_baseILj8192ES2_ffffjLj256EEEEELb0ELb1ELb0ELb1EEEvNS_9BwdParamsE:
	.zero		648


//--------------------- .nv.constant0._ZN10layer_norm13ln_bwd_kernelINS_13Kernel_traitsI6__halfffffjLj8192ELj1ELj1ELj8ELj16ENS_18Kernel_traits_baseILj8192ES2_ffffjLj256EEEEELb0ELb1ELb1ELb0EEEvNS_9BwdParamsE --------------------------
	.section	.nv.constant0._ZN10layer_norm13ln_bwd_kernelINS_13Kernel_traitsI6__halfffffjLj8192ELj1ELj1ELj8ELj16ENS_18Kernel_traits_baseILj8192ES2_ffffjLj256EEEEELb0ELb1ELb1ELb0EEEvNS_9BwdParamsE,"a",@progbits
	.sectionflags	@""
	.align	4
.nv.constant0._ZN10layer_norm13ln_bwd_kernelINS_13Kernel_traitsI6__halfffffjLj8192ELj1ELj1ELj8ELj16ENS_18Kernel_traits_baseILj8192ES2_ffffjLj256EEEEELb0ELb1ELb1ELb0EEEvNS_9BwdParamsE:
	.zero		648


//--------------------- .nv.constant0._ZN10layer_norm13ln_bwd_kernelINS_13Kernel_traitsI6__halfffffjLj8192ELj1ELj1ELj8ELj16ENS_18Kernel_traits_baseILj8192ES2_ffffjLj256EEEEELb0ELb1ELb1ELb1EEEvNS_9BwdParamsE --------------------------
	.section	.nv.constant0._ZN10layer_norm13ln_bwd_kernelINS_13Kernel_traitsI6__halfffffjLj8192ELj1ELj1ELj8ELj16ENS_18Kernel_traits_baseILj8192ES2_ffffjLj256EEEEELb0ELb1ELb1ELb1EEEvNS_9BwdParamsE,"a",@progbits
	.sectionflags	@""
	.align	4
.nv.constant0._ZN10layer_norm13ln_bwd_kernelINS_13Kernel_traitsI6__halfffffjLj8192ELj1ELj1ELj8ELj16ENS_18Kernel_traits_baseILj8192ES2_ffffjLj256EEEEELb0ELb1ELb1ELb1EEEvNS_9BwdParamsE:
	.zero		648


//--------------------- .nv.constant0._ZN10layer_norm13ln_bwd_kernelINS_13Kernel_traitsI6__halfffffjLj8192ELj1ELj1ELj8ELj16ENS_18Kernel_traits_baseILj8192ES2_ffffjLj256EEEEELb1ELb0ELb0ELb0EEEvNS_9BwdParamsE --------------------------
	.section	.nv.constant0._ZN10layer_norm13ln_bwd_kernelINS_13Kernel_traitsI6__halfffffjLj8192ELj1ELj1ELj8ELj16ENS_18Kernel_traits_baseILj8192ES2_ffffjLj256EEEEELb1ELb0ELb0ELb0EEEvNS_9BwdParamsE,"a",@progbits
	.sectionflags	@""
	.align	4
.nv.constant0._ZN10layer_norm13ln_bwd_kernelINS_13Kernel_traitsI6__halfffffjLj8192ELj1ELj1ELj8ELj16ENS_18Kernel_traits_baseILj8192ES2_ffffjLj256EEEEELb1ELb0ELb0ELb0EEEvNS_9BwdParamsE:
	.zero		648


//--------------------- .nv.constant0._ZN10layer_norm13ln_bwd_kernelINS_13Kernel_traitsI6__halfffffjLj8192ELj1ELj1ELj8ELj16ENS_18Kernel_traits_baseILj8192ES2_ffffjLj256EEEEELb1ELb0ELb0ELb1EEEvNS_9BwdParamsE --------------------------
	.section	.nv.constant0._ZN10layer_norm13ln_bwd_kernelINS_13Kernel_traitsI6__halfffffjLj8192ELj1ELj1ELj8ELj16ENS_18Kernel_traits_baseILj8192ES2_ffffjLj256EEEEELb1ELb0ELb0ELb1EEEvNS_9BwdParamsE,"a",@progbits
	.sectionflags	@""
	.align	4
.nv.constant0._ZN10layer_norm13ln_bwd_kernelINS_13Kernel_traitsI6__halfffffjLj8192ELj1ELj1ELj8ELj16ENS_18Kernel_traits_baseILj8192ES2_ffffjLj256EEEEELb1ELb0ELb0ELb1EEEvNS_9BwdParamsE:
	.zero		648


//--------------------- .nv.constant0._ZN10layer_norm22ln_bwd_finalize_kernelINS_22Kernel_traits_finalizeILj8192E6__halfffffjLb0ELj1024ELj4ENS_18Kernel_traits_baseILj8192ES2_ffffjLj1024EEEEELb0ELb0EEEvNS_9BwdParamsE --------------------------
	.section	.nv.constant0._ZN10layer_norm22ln_bwd_finalize_kernelINS_22Kernel_traits_finalizeILj8192E6__halfffffjLb0ELj1024ELj4ENS_18Kernel_traits_baseILj8192ES2_ffffjLj1024EEEEELb0ELb0EEEvNS_9BwdParamsE,"a",@progbits
	.sectionflags	@""
	.align	4
.nv.constant0._ZN10layer_norm22ln_bwd_finalize_kernelINS_22Kernel_traits_finalizeILj8192E6__halfffffjLb0ELj1024ELj4ENS_18Kernel_traits_baseILj8192ES2_ffffjLj1024EEEEELb0ELb0EEEvNS_9BwdParamsE:
	.zero		648


//--------------------- .nv.constant0._ZN10layer_norm13ln_bwd_kernelINS_13Kernel_traitsI6__halfffffjLj8192ELj1ELj1ELj8ELj16ENS_18Kernel_traits_baseILj8192ES2_ffffjLj256EEEEELb1ELb0ELb1ELb0EEEvNS_9BwdParamsE --------------------------
	.section	.nv.constant0._ZN10layer_norm13ln_bwd_kernelINS_13Kernel_traitsI6__halfffffjLj8192ELj1ELj1ELj8ELj16ENS_18Kernel_traits_baseILj8192ES2_ffffjLj256EEEEELb1ELb0ELb1ELb0EEEvNS_9BwdParamsE,"a",@progbits
	.sectionflags	@""
	.align	4
.nv.constant0._ZN10layer_norm13ln_bwd_kernelINS_13Kernel_traitsI6__halfffffjLj8192ELj1ELj1ELj8ELj16ENS_18Kernel_traits_baseILj8192ES2_ffffjLj256EEEEELb1ELb0ELb1ELb0EEEvNS_9BwdParamsE:
	.zero		648


//--------------------- .nv.constant0._ZN10layer_norm22ln_bwd_finalize_kernelINS_22Kernel_traits_finalizeILj8192E6__halfffffjLb0ELj1024ELj4ENS_18Kernel_traits_baseILj8192ES2_ffffjLj1024EEEEELb0ELb1EEEvNS_9BwdParamsE --------------------------
	.section	.nv.constant0._ZN10layer_norm22ln_bwd_finalize_kernelINS_22Kernel_traits_finalizeILj8192E6__halfffffjLb0ELj1024ELj4ENS_18Kernel_traits_baseILj8192ES2_ffffjLj1024EEEEELb0ELb1EEEvNS_9BwdParamsE,"a",@progbits
	.sectionflags	@""
	.align	4
.nv.constant0._ZN10layer_norm22ln_bwd_finalize_kernelINS_22Kernel_traits_finalizeILj8192E6__halfffffjLb0ELj1024ELj4ENS_18Kernel_traits_baseILj8192ES2_ffffjLj1024EEEEELb0ELb1EEEvNS_9BwdParamsE:
	.zero		648


//--------------------- .nv.constant0._ZN10layer_norm13ln_bwd_kernelINS_13Kernel_traitsI6__halfffffjLj8192ELj1ELj1ELj8ELj16ENS_18Kernel_traits_baseILj8192ES2_ffffjLj256EEEEELb1ELb0ELb1ELb1EEEvNS_9BwdParamsE --------------------------
	.section	.nv.constant0._ZN10layer_norm13ln_bwd_kernelINS_13Kernel_traitsI6__halfffffjLj8192ELj1ELj1ELj8ELj16ENS_18Kernel_traits_baseILj8192ES2_ffffjLj256EEEEELb1ELb0ELb1ELb1EEEvNS_9BwdParamsE,"a",@progbits
	.sectionflags	@""
	.align	4
.nv.constant0._ZN10layer_norm13ln_bwd_kernelINS_13Kernel_traitsI6__halfffffjLj8192ELj1ELj1ELj8ELj16ENS_18Kernel_traits_baseILj8192ES2_ffffjLj256EEEEELb1ELb0ELb1ELb1EEEvNS_9BwdParamsE:
	.zero		648


//--------------------- .nv.constant0._ZN10layer_norm13ln_bwd_kernelINS_13Kernel_traitsI6__halfffffjLj8192ELj1ELj1ELj8ELj16ENS_18Kernel_traits_baseILj8192ES2_ffffjLj256EEEEELb1ELb1ELb0ELb0EEEvNS_9BwdParamsE --------------------------
	.section	.nv.constant0._ZN10layer_norm13ln_bwd_kernelINS_13Kernel_traitsI6__halfffffjLj8192ELj1ELj1ELj8ELj16ENS_18Kernel_traits_baseILj8192ES2_ffffjLj256EEEEELb1ELb1ELb0ELb0EEEvNS_9BwdParamsE,"a",@progbits
	.sectionflags	@""
	.align	4
.nv.constant0._ZN10layer_norm13ln_bwd_kernelINS_13Kernel_traitsI6__halfffffjLj8192ELj1ELj1ELj8ELj16ENS_18Kernel_traits_baseILj8192ES2_ffffjLj256EEEEELb1ELb1ELb0ELb0EEEvNS_9BwdParamsE:
	.zero		648


//--------------------- .nv.constant0._ZN10layer_norm13ln_bwd_kernelINS_13Kernel_traitsI6__halfffffjLj8192ELj1ELj1ELj8ELj16ENS_18Kernel_traits_baseILj8192ES2_ffffjLj256EEEEELb1ELb1ELb0ELb1EEEvNS_9BwdParamsE --------------------------
	.section	.nv.constant0._ZN10layer_norm13ln_bwd_kernelINS_13Kernel_traitsI6__halfffffjLj8192ELj1ELj1ELj8ELj16ENS_18Kernel_traits_baseILj8192ES2_ffffjLj256EEEEELb1ELb1ELb0ELb1EEEvNS_9BwdParamsE,"a",@progbits
	.sectionflags	@""
	.align	4
.nv.constant0._ZN10layer_norm13ln_bwd_kernelINS_13Kernel_traitsI6__halfffffjLj8192ELj1ELj1ELj8ELj16ENS_18Kernel_traits_baseILj8192ES2_ffffjLj256EEEEELb1ELb1ELb0ELb1EEEvNS_9BwdParamsE:
	.zero		648


//--------------------- .nv.constant0._ZN10layer_norm22ln_bwd_finalize_kernelINS_22Kernel_traits_finalizeILj8192E6__halfffffjLb1ELj1024ELj4ENS_18Kernel_traits_baseILj8192ES2_ffffjLj1024EEEEELb1ELb0EEEvNS_9BwdParamsE --------------------------
	.section	.nv.constant0._ZN10layer_norm22ln_bwd_finalize_kernelINS_22Kernel_traits_finalizeILj8192E6__halfffffjLb1ELj1024ELj4ENS_18Kernel_traits_baseILj8192ES2_ffffjLj1024EEEEELb1ELb0EEEvNS_9BwdParamsE,"a",@progbits
	.sectionflags	@""
	.align	4
.nv.constant0._ZN10layer_norm22ln_bwd_finalize_kernelINS_22Kernel_traits_finalizeILj8192E6__halfffffjLb1ELj1024ELj4ENS_18Kernel_traits_baseILj8192ES2_ffffjLj1024EEEEELb1ELb0EEEvNS_9BwdParamsE:
	.zero		648


//--------------------- .nv.constant0._ZN10layer_norm13ln_bwd_kernelINS_13Kernel_traitsI6__halfffffjLj8192ELj1ELj1ELj8ELj16ENS_18Kernel_traits_baseILj8192ES2_ffffjLj256EEEEELb1ELb1ELb1ELb0EEEvNS_9BwdParamsE --------------------------
	.section	.nv.constant0._ZN10layer_norm13ln_bwd_kernelINS_13Kernel_traitsI6__halfffffjLj8192ELj1ELj1ELj8ELj16ENS_18Kernel_traits_baseILj8192ES2_ffffjLj256EEEEELb1ELb1ELb1ELb0EEEvNS_9BwdParamsE,"a",@progbits
	.sectionflags	@""
	.align	4
.nv.constant0._ZN10layer_norm13ln_bwd_kernelINS_13Kernel_traitsI6__halfffffjLj8192ELj1ELj1ELj8ELj16ENS_18Kernel_traits_baseILj8192ES2_ffffjLj256EEEEELb1ELb1ELb1ELb0EEEvNS_9BwdParamsE:
	.zero		648


//--------------------- .nv.constant0._ZN10layer_norm22ln_bwd_finalize_kernelINS_22Kernel_traits_finalizeILj8192E6__halfffffjLb1ELj1024ELj4ENS_18Kernel_traits_baseILj8192ES2_ffffjLj1024EEEEELb1ELb1EEEvNS_9BwdParamsE --------------------------
	.section	.nv.constant0._ZN10layer_norm22ln_bwd_finalize_kernelINS_22Kernel_traits_finalizeILj8192E6__halfffffjLb1ELj1024ELj4ENS_18Kernel_traits_baseILj8192ES2_ffffjLj1024EEEEELb1ELb1EEEvNS_9BwdParamsE,"a",@progbits
	.sectionflags	@""
	.align	4
.nv.constant0._ZN10layer_norm22ln_bwd_finalize_kernelINS_22Kernel_traits_finalizeILj8192E6__halfffffjLb1ELj1024ELj4ENS_18Kernel_traits_baseILj8192ES2_ffffjLj1024EEEEELb1ELb1EEEvNS_9BwdParamsE:
	.zero		648


//--------------------- .nv.constant0._ZN10layer_norm13ln_bwd_kernelINS_13Kernel_traitsI6__halfffffjLj8192ELj1ELj1ELj8ELj16ENS_18Kernel_traits_baseILj8192ES2_ffffjLj256EEEEELb1ELb1ELb1ELb1EEEvNS_9BwdParamsE --------------------------
	.section	.nv.constant0._ZN10layer_norm13ln_bwd_kernelINS_13Kernel_traitsI6__halfffffjLj8192ELj1ELj1ELj8ELj16ENS_18Kernel_traits_baseILj8192ES2_ffffjLj256EEEEELb1ELb1ELb1ELb1EEEvNS_9BwdParamsE,"a",@progbits
	.sectionflags	@""
	.align	4
.nv.constant0._ZN10layer_norm13ln_bwd_kernelINS_13Kernel_traitsI6__halfffffjLj8192ELj1ELj1ELj8ELj16ENS_18Kernel_traits_baseILj8192ES2_ffffjLj256EEEEELb1ELb1ELb1ELb1EEEvNS_9BwdParamsE:
	.zero		648


//--------------------- .nv.constant0._ZN10layer_norm13ln_bwd_kernelINS_13Kernel_traitsIfffffjLj8192ELj1ELj1ELj8ELj16ENS_18Kernel_traits_baseILj8192EfffffjLj256EEEEELb0ELb0ELb0ELb0EEEvNS_9BwdParamsE --------------------------
	.section	.nv.constant0._ZN10layer_norm13ln_bwd_kernelINS_13Kernel_traitsIfffffjLj8192ELj1ELj1ELj8ELj16ENS_18Kernel_traits_baseILj8192EfffffjLj256EEEEELb0ELb0ELb0ELb0EEEvNS_9BwdParamsE,"a",@progbits
	.sectionflags	@""
	.align	4
.nv.constant0._ZN10layer_norm13ln_bwd_kernelINS_13Kernel_traitsIfffffjLj8192ELj1ELj1ELj8ELj16ENS_18Kernel_traits_baseILj8192EfffffjLj256EEEEELb0ELb0ELb0ELb0EEEvNS_9BwdParamsE:
	.zero		648


//--------------------- .nv.constant0._ZN10layer_norm13ln_bwd_kernelINS_13Kernel_traitsIfffffjLj8192ELj1ELj1ELj8ELj16ENS_18Kernel_traits_baseILj8192EfffffjLj256EEEEELb0ELb0ELb0ELb1EEEvNS_9BwdParamsE --------------------------
	.section	.nv.constant0._ZN10layer_norm13ln_bwd_kernelINS_13Kernel_traitsIfffffjLj8192ELj1ELj1ELj8ELj16ENS_18Kernel_traits_baseILj8192EfffffjLj256EEEEELb0ELb0ELb0ELb1EEEvNS_9BwdParamsE,"a",@progbits
	.sectionflags	@""
	.align	4
.nv.constant0._ZN10layer_norm13ln_bwd_kernelINS_13Kernel_traitsIfffffjLj8192ELj1ELj1ELj8ELj16ENS_18Kernel_traits_baseILj8192EfffffjLj256EEEEELb0ELb0ELb0ELb1EEEvNS_9BwdParamsE:
	.zero		648


//--------------------- .nv.constant0._ZN10layer_norm13ln_bwd_kernelINS_13Kernel_traitsIfffffjLj8192ELj1ELj1ELj8ELj16ENS_18Kernel_traits_baseILj8192EfffffjLj256EEEEELb0ELb0ELb1ELb0EEEvNS_9BwdParamsE --------------------------
	.section	.nv.constant0._ZN10layer_norm13ln_bwd_kernelINS_13Kernel_traitsIfffffjLj8192ELj1ELj1ELj8ELj16ENS_18Kernel_traits_baseILj8192EfffffjLj256EEEEELb0ELb0ELb1ELb0EEEvNS_9BwdParamsE,"a",@progbits
	.sectionflags	@""
	.align	4
.nv.constant0._ZN10layer_norm13ln_bwd_kernelINS_13Kernel_traitsIfffffjLj8192ELj1ELj1ELj8ELj16ENS_18Kernel_traits_baseILj8192EfffffjLj256EEEEELb0ELb0ELb1ELb0EEEvNS_9BwdParamsE:
	.zero		648


//--------------------- .nv.constant0._ZN10layer_norm13ln_bwd_kernelINS_13Kernel_traitsIfffffjLj8192ELj1ELj1ELj8ELj16ENS_18Kernel_traits_baseILj8192EfffffjLj256EEEEELb0ELb0ELb1ELb1EEEvNS_9BwdParamsE --------------------------
	.section	.nv.constant0._ZN10layer_norm13ln_bwd_kernelINS_13Kernel_traitsIfffffjLj8192ELj1ELj1ELj8ELj16ENS_18Kernel_traits_baseILj8192EfffffjLj256EEEEELb0ELb0ELb1ELb1EEEvNS_9BwdParamsE,"a",@progbits
	.sectionflags	@""
	.align	4
.nv.constant0._ZN10layer_norm13ln_bwd_kernelINS_13Kernel_traitsIfffffjLj8192ELj1ELj1ELj8ELj16ENS_18Kernel_traits_baseILj8192EfffffjLj256EEEEELb0ELb0ELb1ELb1EEEvNS_9BwdParamsE:
	.zero		648


//--------------------- .nv.constant0._ZN10layer_norm13ln_bwd_kernelINS_13Kernel_traitsIfffffjLj8192ELj1ELj1ELj8ELj16ENS_18Kernel_traits_baseILj8192EfffffjLj256EEEEELb0ELb1ELb0ELb0EEEvNS_9BwdParamsE --------------------------
	.section	.nv.constant0._ZN10layer_norm13ln_bwd_kernelINS_13Kernel_traitsIfffffjLj8192ELj1ELj1ELj8ELj16ENS_18Kernel_traits_baseILj8192EfffffjLj256EEEEELb0ELb1ELb0ELb0EEEvNS_9BwdParamsE,"a",@progbits
	.sectionflags	@""
	.align	4
.nv.constant0._ZN10layer_norm13ln_bwd_kernelINS_13Kernel_traitsIfffffjLj8192ELj1ELj1ELj8ELj16ENS_18Kernel_traits_baseILj8192EfffffjLj256EEEEELb0ELb1ELb0ELb0EEEvNS_9BwdParamsE:
	.zero		648


//--------------------- .nv.constant0._ZN10layer_norm13ln_bwd_kernelINS_13Kernel_traitsIfffffjLj8192ELj1ELj1ELj8ELj16ENS_18Kernel_traits_baseILj8192EfffffjLj256EEEEELb0ELb1ELb0ELb1EEEvNS_9BwdParamsE --------------------------
	.section	.nv.constant0._ZN10layer_norm13ln_bwd_kernelINS_13Kernel_traitsIfffffjLj8192ELj1ELj1ELj8ELj16ENS_18Kernel_traits_baseILj8192EfffffjLj256EEEEELb0ELb1ELb0ELb1EEEvNS_9BwdParamsE,"a",@progbits
	.sectionflags	@""
	.align	4
.nv.constant0._ZN10layer_norm13ln_bwd_kernelINS_13Kernel_traitsIfffffjLj8192ELj1ELj1ELj8ELj16ENS_18Kernel_traits_baseILj8192EfffffjLj256EEEEELb0ELb1ELb0ELb1EEEvNS_9BwdParamsE:
	.zero		648


//--------------------- .nv.constant0._ZN10layer_norm13ln_bwd_kernelINS_13Kernel_traitsIfffffjLj8192ELj1ELj1ELj8ELj16ENS_18Kernel_traits_baseILj8192EfffffjLj256EEEEELb0ELb1ELb1ELb0EEEvNS_9BwdParamsE --------------------------
	.section	.nv.constant0._ZN10layer_norm13ln_bwd_kernelINS_13Kernel_traitsIfffffjLj8192ELj1ELj1ELj8ELj16ENS_18Kernel_traits_baseILj8192EfffffjLj256EEEEELb0ELb1ELb1ELb0EEEvNS_9BwdParamsE,"a",@progbits
	.sectionflags	@""
	.align	4
.nv.constant0._ZN10layer_norm13ln_bwd_kernelINS_13Kernel_traitsIfffffjLj8192ELj1ELj1ELj8ELj16ENS_18Kernel_traits_baseILj8192EfffffjLj256EEEEELb0ELb1ELb1ELb0EEEvNS_9BwdParamsE:
	.zero		648


//--------------------- .nv.constant0._ZN10layer_norm13ln_bwd_kernelINS_13Kernel_traitsIfffffjLj8192ELj1ELj1ELj8ELj16ENS_18Kernel_traits_baseILj8192EfffffjLj256EEEEELb0ELb1ELb1ELb1EEEvNS_9BwdParamsE --------------------------
	.section	.nv.constant0._ZN10layer_norm13ln_bwd_kernelINS_13Kernel_traitsIfffffjLj8192ELj1ELj1ELj8ELj16ENS_18Kernel_traits_baseILj8192EfffffjLj256EEEEELb0ELb1ELb1ELb1EEEvNS_9BwdParamsE,"a",@progbits
	.sectionflags	@""
	.align	4
.nv.constant0._ZN10layer_norm13ln_bwd_kernelINS_13Kernel_traitsIfffffjLj8192ELj1ELj1ELj8ELj16ENS_18Kernel_traits_baseILj8192EfffffjLj256EEEEELb0ELb1ELb1ELb1EEEvNS_9BwdParamsE:
	.zero		648


//--------------------- .nv.constant0._ZN10layer_norm13ln_bwd_kernelINS_13Kernel_traitsIfffffjLj8192ELj1ELj1ELj8ELj16ENS_18Kernel_traits_baseILj8192EfffffjLj256EEEEELb1ELb0ELb0ELb0EEEvNS_9BwdParamsE --------------------------
	.section	.nv.constant0._ZN10layer_norm13ln_bwd_kernelINS_13Kernel_traitsIfffffjLj8192ELj1ELj1ELj8ELj16ENS_18Kernel_traits_baseILj8192EfffffjLj256EEEEELb1ELb0ELb0ELb0EEEvNS_9BwdParamsE,"a",@progbits
	.sectionflags	@""
	.align	4
.nv.constant0._ZN10layer_norm13ln_bwd_kernelINS_13Kernel_traitsIfffffjLj8192ELj1ELj1ELj8ELj16ENS_18Kernel_traits_baseILj8192EfffffjLj256EEEEELb1ELb0ELb0ELb0EEEvNS_9BwdParamsE:
	.zero		648


//--------------------- .nv.constant0._ZN10layer_norm13ln_bwd_kernelINS_13Kernel_traitsIfffffjLj8192ELj1ELj1ELj8ELj16ENS_18Kernel_traits_baseILj8192EfffffjLj256EEEEELb1ELb0ELb0ELb1EEEvNS_9BwdParamsE --------------------------
	.section	.nv.constant0._ZN10layer_norm13ln_bwd_kernelINS_13Kernel_traitsIfffffjLj8192ELj1ELj1ELj8ELj16ENS_18Kernel_traits_baseILj8192EfffffjLj256EEEEELb1ELb0ELb0ELb1EEEvNS_9BwdParamsE,"a",@progbits
	.sectionflags	@""
	.align	4
.nv.constant0._ZN10layer_norm13ln_bwd_kernelINS_13Kernel_traitsIfffffjLj8192ELj1ELj1ELj8ELj16ENS_18Kernel_traits_baseILj8192EfffffjLj256EEEEELb1ELb0ELb0ELb1EEEvNS_9BwdParamsE:
	.zero		648


//--------------------- .nv.constant0._ZN10layer_norm22ln_bwd_finalize_kernelINS_22Kernel_traits_finalizeILj8192EfffffjLb0ELj1024ELj4ENS_18Kernel_traits_baseILj8192EfffffjLj1024EEEEELb0ELb0EEEvNS_9BwdParamsE --------------------------
	.section	.nv.constant0._ZN10layer_norm22ln_bwd_finalize_kernelINS_22Kernel_traits_finalizeILj8192EfffffjLb0ELj1024ELj4ENS_18Kernel_traits_baseILj8192EfffffjLj1024EEEEELb0ELb0EEEvNS_9BwdParamsE,"a",@progbits
	.sectionflags	@""
	.align	4
.nv.constant0._ZN10layer_norm22ln_bwd_finalize_kernelINS_22Kernel_traits_finalizeILj8192EfffffjLb0ELj1024ELj4ENS_18Kernel_traits_baseILj8192EfffffjLj1024EEEEELb0ELb0EEEvNS_9BwdParamsE:
	.zero		648


//--------------------- .nv.constant0._ZN10layer_norm13ln_bwd_kernelINS_13Kernel_traitsIfffffjLj8192ELj1ELj1ELj8ELj16ENS_18Kernel_traits_baseILj8192EfffffjLj256EEEEELb1ELb0ELb1ELb0EEEvNS_9BwdParamsE --------------------------
	.section	.nv.constant0._ZN10layer_norm13ln_bwd_kernelINS_13Kernel_traitsIfffffjLj8192ELj1ELj1ELj8ELj16ENS_18Kernel_traits_baseILj8192EfffffjLj256EEEEELb1ELb0ELb1ELb0EEEvNS_9BwdParamsE,"a",@progbits
	.sectionflags	@""
	.align	4
.nv.constant0._ZN10layer_norm13ln_bwd_kernelINS_13Kernel_traitsIfffffjLj8192ELj1ELj1ELj8ELj16ENS_18Kernel_traits_baseILj8192EfffffjLj256EEEEELb1ELb0ELb1ELb0EEEvNS_9BwdParamsE:
	.zero		648


//--------------------- .nv.constant0._ZN10layer_norm22ln_bwd_finalize_kernelINS_22Kernel_traits_finalizeILj8192EfffffjLb0ELj1024ELj4ENS_18Kernel_traits_baseILj8192EfffffjLj1024EEEEELb0ELb1EEEvNS_9BwdParamsE --------------------------
	.section	.nv.constant0._ZN10layer_norm22ln_bwd_finalize_kernelINS_22Kernel_traits_finalizeILj8192EfffffjLb0ELj1024ELj4ENS_18Kernel_traits_baseILj8192EfffffjLj1024EEEEELb0ELb1EEEvNS_9BwdParamsE,"a",@progbits
	.sectionflags	@""
	.align	4
.nv.constant0._ZN10layer_norm22ln_bwd_finalize_kernelINS_22Kernel_traits_finalizeILj8192EfffffjLb0ELj1024ELj4ENS_18Kernel_traits_baseILj8192EfffffjLj1024EEEEELb0ELb1EEEvNS_9BwdParamsE:
	.zero		648


//--------------------- .nv.constant0._ZN10layer_norm13ln_bwd_kernelINS_13Kernel_traitsIfffffjLj8192ELj1ELj1ELj8ELj16ENS_18Kernel_traits_baseILj8192EfffffjLj256EEEEELb1ELb0ELb1ELb1EEEvNS_9BwdParamsE --------------------------
	.section	.nv.constant0._ZN10layer_norm13ln_bwd_kernelINS_13Kernel_traitsIfffffjLj8192ELj1ELj1ELj8ELj16ENS_18Kernel_traits_baseILj8192EfffffjLj256EEEEELb1ELb0ELb1ELb1EEEvNS_9BwdParamsE,"a",@progbits
	.sectionflags	@""
	.align	4
.nv.constant0._ZN10layer_norm13ln_bwd_kernelINS_13Kernel_traitsIfffffjLj8192ELj1ELj1ELj8ELj16ENS_18Kernel_traits_baseILj8192EfffffjLj256EEEEELb1ELb0ELb1ELb1EEEvNS_9BwdParamsE:
	.zero		648


//--------------------- .nv.constant0._ZN10layer_norm13ln_bwd_kernelINS_13Kernel_traitsIfffffjLj8192ELj1ELj1ELj8ELj16ENS_18Kernel_traits_baseILj8192EfffffjLj256EEEEELb1ELb1ELb0ELb0EEEvNS_9BwdParamsE --------------------------
	.section	.nv.constant0._ZN10layer_norm13ln_bwd_kernelINS_13Kernel_traitsIfffffjLj8192ELj1ELj1ELj8ELj16ENS_18Kernel_traits_baseILj8192EfffffjLj256EEEEELb1ELb1ELb0ELb0EEEvNS_9BwdParamsE,"a",@progbits
	.sectionflags	@""
	.align	4
.nv.constant0._ZN10layer_norm13ln_bwd_kernelINS_13Kernel_traitsIfffffjLj8192ELj1ELj1ELj8ELj16ENS_18Kernel_traits_baseILj8192EfffffjLj256EEEEELb1ELb1ELb0ELb0EEEvNS_9BwdParamsE:
	.zero		648


//--------------------- .nv.constant0._ZN10layer_norm13ln_bwd_kernelINS_13Kernel_traitsIfffffjLj8192ELj1ELj1ELj8ELj16ENS_18Kernel_traits_baseILj8192EfffffjLj256EEEEELb1ELb1ELb0ELb1EEEvNS_9BwdParamsE --------------------------
	.section	.nv.constant0._ZN10layer_norm13ln_bwd_kernelINS_13Kernel_traitsIfffffjLj8192ELj1ELj1ELj8ELj16ENS_18Kernel_traits_baseILj8192EfffffjLj256EEEEELb1ELb1ELb0ELb1EEEvNS_9BwdParamsE,"a",@progbits
	.sectionflags	@""
	.align	4
.nv.constant0._ZN10layer_norm13ln_bwd_kernelINS_13Kernel_traitsIfffffjLj8192ELj1ELj1ELj8ELj16ENS_18Kernel_traits_baseILj8192EfffffjLj256EEEEELb1ELb1ELb0ELb1EEEvNS_9BwdParamsE:
	.zero		648


//--------------------- .nv.constant0._ZN10layer_norm22ln_bwd_finalize_kernelINS_22Kernel_traits_finalizeILj8192EfffffjLb1ELj1024ELj4ENS_18Kernel_traits_baseILj8192EfffffjLj1024EEEEELb1ELb0EEEvNS_9BwdParamsE --------------------------
	.section	.nv.constant0._ZN10layer_norm22ln_bwd_finalize_kernelINS_22Kernel_traits_finalizeILj8192EfffffjLb1ELj1024ELj4ENS_18Kernel_traits_baseILj8192EfffffjLj1024EEEEELb1ELb0EEEvNS_9BwdParamsE,"a",@progbits
	.sectionflags	@""
	.align	4
.nv.constant0._ZN10layer_norm22ln_bwd_finalize_kernelINS_22Kernel_traits_finalizeILj8192EfffffjLb1ELj1024ELj4ENS_18Kernel_traits_baseILj8192EfffffjLj1024EEEEELb1ELb0EEEvNS_9BwdParamsE:
	.zero		648


//--------------------- .nv.constant0._ZN10layer_norm13ln_bwd_kernelINS_13Kernel_traitsIfffffjLj8192ELj1ELj1ELj8ELj16ENS_18Kernel_traits_baseILj8192EfffffjLj256EEEEELb1ELb1ELb1ELb0EEEvNS_9BwdParamsE --------------------------
	.section	.nv.constant0._ZN10layer_norm13ln_bwd_kernelINS_13Kernel_traitsIfffffjLj8192ELj1ELj1ELj8ELj16ENS_18Kernel_traits_baseILj8192EfffffjLj256EEEEELb1ELb1ELb1ELb0EEEvNS_9BwdParamsE,"a",@progbits
	.sectionflags	@""
	.align	4
.nv.constant0._ZN10layer_norm13ln_bwd_kernelINS_13Kernel_traitsIfffffjLj8192ELj1ELj1ELj8ELj16ENS_18Kernel_traits_baseILj8192EfffffjLj256EEEEELb1ELb1ELb1ELb0EEEvNS_9BwdParamsE:
	.zero		648


//--------------------- .nv.constant0._ZN10layer_norm22ln_bwd_finalize_kernelINS_22Kernel_traits_finalizeILj8192EfffffjLb1ELj1024ELj4ENS_18Kernel_traits_baseILj8192EfffffjLj1024EEEEELb1ELb1EEEvNS_9BwdParamsE --------------------------
	.section	.nv.constant0._ZN10layer_norm22ln_bwd_finalize_kernelINS_22Kernel_traits_finalizeILj8192EfffffjLb1ELj1024ELj4ENS_18Kernel_traits_baseILj8192EfffffjLj1024EEEEELb1ELb1EEEvNS_9BwdParamsE,"a",@progbits
	.sectionflags	@""
	.align	4
.nv.constant0._ZN10layer_norm22ln_bwd_finalize_kernelINS_22Kernel_traits_finalizeILj8192EfffffjLb1ELj1024ELj4ENS_18Kernel_traits_baseILj8192EfffffjLj1024EEEEELb1ELb1EEEvNS_9BwdParamsE:
	.zero		648


//--------------------- .nv.constant0._ZN10layer_norm13ln_bwd_kernelINS_13Kernel_traitsIfffffjLj8192ELj1ELj1ELj8ELj16ENS_18Kernel_traits_baseILj8192EfffffjLj256EEEEELb1ELb1ELb1ELb1EEEvNS_9BwdParamsE --------------------------
	.section	.nv.constant0._ZN10layer_norm13ln_bwd_kernelINS_13Kernel_traitsIfffffjLj8192ELj1ELj1ELj8ELj16ENS_18Kernel_traits_baseILj8192EfffffjLj256EEEEELb1ELb1ELb1ELb1EEEvNS_9BwdParamsE,"a",@progbits
	.sectionflags	@""
	.align	4
.nv.constant0._ZN10layer_norm13ln_bwd_kernelINS_13Kernel_traitsIfffffjLj8192ELj1ELj1ELj8ELj16ENS_18Kernel_traits_baseILj8192EfffffjLj256EEEEELb1ELb1ELb1ELb1EEEvNS_9BwdParamsE:
	.zero		648


//--------------------- .text._ZN10layer_norm13ln_bwd_kernelINS_13Kernel_traitsI13__nv_bfloat16S2_S2_S2_fjLj8192ELj1ELj1ELj8ELj16ENS_18Kernel_traits_baseILj8192ES2_S2_S2_S2_fjLj256EEEEELb0ELb0ELb0ELb0EEEvNS_9BwdParamsE --------------------------
	.section	.text._ZN10layer_norm13ln_bwd_kernelINS_13Kernel_traitsI13__nv_bfloat16S2_S2_S2_fjLj8192ELj1ELj1ELj8ELj16ENS_18Kernel_traits_baseILj8192ES2_S2_S2_S2_fjLj256EEEEELb0ELb0ELb0ELb0EEEvNS_9BwdParamsE,"ax",@progbits
	.sectioninfo	@"SHI_REGISTERS=211"
	.align	128
        .global         _ZN10layer_norm13ln_bwd_kernelINS_13Kernel_traitsI13__nv_bfloat16S2_S2_S2_fjLj8192ELj1ELj1ELj8ELj16ENS_18Kernel_traits_baseILj8192ES2_S2_S2_S2_fjLj256EEEEELb0ELb0ELb0ELb0EEEvNS_9BwdParamsE
        .type           _ZN10layer_norm13ln_bwd_kernelINS_13Kernel_traitsI13__nv_bfloat16S2_S2_S2_fjLj8192ELj1ELj1ELj8ELj16ENS_18Kernel_traits_baseILj8192ES2_S2_S2_S2_fjLj256EEEEELb0ELb0ELb0ELb0EEEvNS_9BwdParamsE,@function
        .size           _ZN10layer_norm13ln_bwd_kernelINS_13Kernel_traitsI13__nv_bfloat16S2_S2_S2_fjLj8192ELj1ELj1ELj8ELj16ENS_18Kernel_traits_baseILj8192ES2_S2_S2_S2_fjLj256EEEEELb0ELb0ELb0ELb0EEEvNS_9BwdParamsE,(.L_x_11734 - _ZN10layer_norm13ln_bwd_kernelINS_13Kernel_traitsI13__nv_bfloat16S2_S2_S2_fjLj8192ELj1ELj1ELj8ELj16ENS_18Kernel_traits_baseILj8192ES2_S2_S2_S2_fjLj256EEEEELb0ELb0ELb0ELb0EEEvNS_9BwdParamsE)
        .other          _ZN10layer_norm13ln_bwd_kernelINS_13Kernel_traitsI13__nv_bfloat16S2_S2_S2_fjLj8192ELj1ELj1ELj8ELj16ENS_18Kernel_traits_baseILj8192ES2_S2_S2_S2_fjLj256EEEEELb0ELb0ELb0ELb0EEEvNS_9BwdParamsE,@"STO_CUDA_ENTRY STV_DEFAULT"
_ZN10layer_norm13ln_bwd_kernelINS_13Kernel_traitsI13__nv_bfloat16S2_S2_S2_fjLj8192ELj1ELj1ELj8ELj16ENS_18Kernel_traits_baseILj8192ES2_S2_S2_S2_fjLj256EEEEELb0ELb0ELb0ELb0EEEvNS_9BwdParamsE:
.text._ZN10layer_norm13ln_bwd_kernelINS_13Kernel_traitsI13__nv_bfloat16S2_S2_S2_fjLj8192ELj1ELj1ELj8ELj16ENS_18Kernel_traits_baseILj8192ES2_S2_S2_S2_fjLj256EEEEELb0ELb0ELb0ELb0EEEvNS_9BwdParamsE:
[----:B------:R-:W-:Y:S02]  /*0000*/  MOV R1, c[0x0][0x28] ;  /* 0x00000a0000017a02 */ /* 0x000fe40000000f00 */
[----:B------:R-:W0:Y:S01]  /*0010*/  S2R R36, SR_TID.X ;  /* 0x0000000000247919 */ /* 0x000e220000002100 */
[----:B------:R-:W-:Y:S01]  /*0020*/  MOV R0, c[0x0][0x168] ;  /* 0x00005a0000007a02 */ /* 0x000fe20000000f00 */
[----:B------:R-:W-:-:S03]  /*0030*/  ULDC.64 UR4, c[0x0][0x118] ;  /* 0x0000460000047ab9 */ /* 0x000fc60000000a00 */
[----:B------:R-:W-:-:S04]  /*0040*/  SHF.R.S32.HI R0, RZ, 0x1f, R0 ;  /* 0x0000001fff007819 */ /* 0x000fc80000011400 */
[----:B------:R-:W-:Y:S02]  /*0050*/  LEA.HI R0, R0, c[0x0][0x168], RZ, 0x3 ;  /* 0x00005a0000007a11 */ /* 0x000fe400078f18ff */
[C---:B0-----:R-:W-:Y:S02]  /*0060*/  LOP3.LUT R3, R36.reuse, 0xff, RZ, 0xc, !PT ;  /* 0x000000ff24037812 */ /* 0x041fe400078e0cff */
[----:B------:R-:W-:Y:S02]  /*0070*/  LOP3.LUT R4, R36, 0xff, RZ, 0xc0, !PT ;  /* 0x000000ff24047812 */ /* 0x000fe400078ec0ff */
[----:B------:R-:W-:-:S04]  /*0080*/  LEA.HI.SX32 R0, R0, R3, 0x1d ;  /* 0x0000000300007211 */ /* 0x000fc800078feaff */
[C---:B------:R-:W-:Y:S02]  /*0090*/  LOP3.LUT P1, RZ, R0.reuse, 0xffffff00, RZ, 0xc0, !PT ;  /* 0xffffff0000ff7812 */ /* 0x040fe4000782c0ff */
[C---:B------:R-:W-:Y:S02]  /*00a0*/  ISETP.GE.U32.AND P2, PT, R0.reuse, 0x200, PT ;  /* 0x000002000000780c */ /* 0x040fe40003f46070 */
[C---:B------:R-:W-:Y:S02]  /*00b0*/  ISETP.GE.U32.AND P3, PT, R0.reuse, 0x300, PT ;  /* 0x000003000000780c */ /* 0x040fe40003f66070 */
[----:B------:R-:W-:-:S07]  /*00c0*/  ISETP.GE.U32.AND P4, PT, R0, 0x400, PT ;  /* 0x000004000000780c */ /* 0x000fce0003f86070 */
[----:B------:R-:W-:Y:S02]  /*00d0*/  @P1 MOV R3, 0x10 ;  /* 0x0000001000031802 */ /* 0x000fe40000000f00 */
[----:B------:R-:W-:Y:S02]  /*00e0*/  @P2 MOV R7, 0x10 ;  /* 0x0000001000072802 */ /* 0x000fe40000000f00 */
[----:B------:R-:W-:Y:S01]  /*00f0*/  @P3 MOV R9, 0x10 ;  /* 0x0000001000093802 */ /* 0x000fe20000000f00 */
[C---:B------:R-:W-:Y:S01]  /*0100*/  @P1 IMAD.WIDE.U32 R2, R4.reuse, R3, c[0x0][0x1b0] ;  /* 0x00006c0004021625 */ /* 0x040fe200078e0003 */
[----:B------:R-:W-:Y:S02]  /*0110*/  @P1 LOP3.LUT R4, R4, 0x100, RZ, 0xfc, !PT ;  /* 0x0000010004041812 */ /* 0x000fe400078efcff */
[----:B------:R-:W-:Y:S02]  /*0120*/  @P4 MOV R5, 0x10 ;  /* 0x0000001000054802 */ /* 0x000fe40000000f00 */
[----:B------:R0:W5:Y:S01]  /*0130*/  @P1 LDG.E.128 R12, [R2.64] ;  /* 0x00000004020c1981 */ /* 0x000162000c1e1d00 */
[C---:B------:R-:W-:Y:S01]  /*0140*/  @P2 IMAD.WIDE.U32 R6, R4.reuse, R7, c[0x0][0x1b0] ;  /* 0x00006c0004062625 */ /* 0x040fe200078e0007 */
[----:B------:R-:W-:-:S04]  /*0150*/  @P2 IADD3 R4, R4, 0x100, RZ ;  /* 0x0000010004042810 */ /* 0x000fc80007ffe0ff */
[----:B------:R0:W5:Y:S01]  /*0160*/  @P2 LDG.E.128 R16, [R6.64] ;  /* 0x0000000406102981 */ /* 0x000162000c1e1d00 */
[C---:B------:R-:W-:Y:S01]  /*0170*/  @P3 IMAD.WIDE.U32 R8, R4.reuse, R9, c[0x0][0x1b0] ;  /* 0x00006c0004083625 */ /* 0x040fe200078e0009 */
[----:B------:R-:W-:-:S04]  /*0180*/  @P3 IADD3 R4, R4, 0x100, RZ ;  /* 0x0000010004043810 */ /* 0x000fc80007ffe0ff */
[----:B------:R0:W5:Y:S01]  /*0190*/  @P3 LDG.E.128 R108, [R8.64] ;  /* 0x00000004086c3981 */ /* 0x000162000c1e1d00 */
[----:B------:R-:W-:-:S05]  /*01a0*/  @P4 IMAD.WIDE.U32 R4, R4, R5, c[0x0][0x1b0] ;  /* 0x00006c0004044625 */ /* 0x000fca00078e0005 */
[----:B------:R0:W5:Y:S01]  /*01b0*/  @P4 LDG.E.128 R40, [R4.64] ;  /* 0x0000000404284981 */ /* 0x000162000c1e1d00 */
[----:B------:R-:W1:Y:S01]  /*01c0*/  S2UR UR6, SR_CTAID.X ;  /* 0x00000000000679c3 */ /* 0x000e620000002500 */
[----:B------:R-:W-:Y:S01]  /*01d0*/  CS2R R104, SRZ ;  /* 0x0000000000687805 */ /* 0x000fe2000001ff00 */
[----:B------:R-:W-:Y:S01]  /*01e0*/  CS2R R106, SRZ ;  /* 0x00000000006a7805 */ /* 0x000fe2000001ff00 */
[----:B------:R-:W-:Y:S01]  /*01f0*/  CS2R R100, SRZ ;  /* 0x0000000000647805 */ /* 0x000fe2000001ff00 */
[----:B------:R-:W-:Y:S01]  /*0200*/  CS2R R102, SRZ ;  /* 0x0000000000667805 */ /* 0x000fe2000001ff00 */
[----:B------:R-:W-:Y:S01]  /*0210*/  CS2R R96, SRZ ;  /* 0x0000000000607805 */ /* 0x000fe2000001ff00 */
[----:B-1----:R-:W-:-:S04]  /*0220*/  LEA.HI R11, R36, UR6, RZ, 0x18 ;  /* 0x00000006240b7c11 */ /* 0x002fc8000f8fc0ff */
[----:B------:R-:W-:Y:S01]  /*0230*/  ISETP.GE.AND P0, PT, R11, c[0x0][0x164], PT ;  /* 0x000059000b007a0c */ /* 0x000fe20003f06270 */
[----:B------:R-:W-:Y:S01]  /*0240*/  CS2R R98, SRZ ;  /* 0x0000000000627805 */ /* 0x000fe2000001ff00 */
        /* <DEDUP_REMOVED lines=26> */
[----:B------:R-:W-:Y:S05]  /*03f0*/  @P0 BRA `(.L_x_0) ;  /* 0x000031f000000947 */ /* 0x000fea0003800000 */
[----:B0-----:R-:W-:Y:S01]  /*0400*/  HFMA2.MMA R9, -RZ, RZ, 0, 5.9604644775390625e-08 ;  /* 0x00000001ff097435 */ /* 0x001fe200000001ff */
[----:B-----5:R-:W-:-:S02]  /*0410*/  PRMT R35, RZ, 0x5410, R12 ;  /* 0x00005410ff237816 */ /* 0x020fc4000000000c */
[----:B------:R-:W-:Y:S02]  /*0420*/  PRMT R34, RZ, 0x7610, R12 ;  /* 0x00007610ff227816 */ /* 0x000fe4000000000c */
[--C-:B------:R-:W-:Y:S02]  /*0430*/  PRMT R33, RZ, 0x5410, R13.reuse ;  /* 0x00005410ff217816 */ /* 0x100fe4000000000d */
[----:B------:R-:W-:Y:S02]  /*0440*/  PRMT R32, RZ, 0x7610, R13 ;  /* 0x00007610ff207816 */ /* 0x000fe4000000000d */
[--C-:B------:R-:W-:Y:S02]  /*0450*/  PRMT R31, RZ, 0x5410, R14.reuse ;  /* 0x00005410ff1f7816 */ /* 0x100fe4000000000e */
[----:B------:R-:W-:Y:S02]  /*0460*/  PRMT R30, RZ, 0x7610, R14 ;  /* 0x00007610ff1e7816 */ /* 0x000fe4000000000e */
[----:B------:R-:W-:-:S02]  /*0470*/  PRMT R29, RZ, 0x5410, R15 ;  /* 0x00005410ff1d7816 */ /* 0x000fc4000000000f */
        /* <DEDUP_REMOVED lines=18> */
[----:B------:R-:W-:Y:S02]  /*05a0*/  MOV R105, RZ ;  /* 0x000000ff00697202 */ /* 0x000fe40000000f00 */
[----:B------:R-:W-:Y:S02]  /*05b0*/  PRMT R8, RZ, 0x7610, R40 ;  /* 0x00007610ff087816 */ /* 0x000fe40000000028 */
[--C-:B------:R-:W-:Y:S02]  /*05c0*/  PRMT R7, RZ, 0x5410, R41.reuse ;  /* 0x00005410ff077816 */ /* 0x100fe40000000029 */
[----:B------:R-:W-:Y:S02]  /*05d0*/  PRMT R6, RZ, 0x7610, R41 ;  /* 0x00007610ff067816 */ /* 0x000fe40000000029 */
[--C-:B------:R-:W-:Y:S02]  /*05e0*/  PRMT R5, RZ, 0x5410, R42.reuse ;  /* 0x00005410ff057816 */ /* 0x100fe4000000002a */
[----:B------:R-:W-:-:S02]  /*05f0*/  PRMT R4, RZ, 0x7610, R42 ;  /* 0x00007610ff047816 */ /* 0x000fc4000000002a */
[--C-:B------:R-:W-:Y:S02]  /*0600*/  PRMT R3, RZ, 0x5410, R43.reuse ;  /* 0x00005410ff037816 */ /* 0x100fe4000000002b */
[----:B------:R-:W-:Y:S02]  /*0610*/  PRMT R2, RZ, 0x7610, R43 ;  /* 0x00007610ff027816 */ /* 0x000fe4000000002b */
.L_x_19:
[----:B------:R-:W-:Y:S02]  /*0620*/  ISETP.NE.U32.AND P0, PT, RZ, c[0x0][0x1c0], PT ;  /* 0x00007000ff007a0c */ /* 0x000fe40003f05070 */
[----:B------:R-:W-:Y:S02]  /*0630*/  MOV R128, 0x4 ;  /* 0x0000000400807802 */ /* 0x000fe40000000f00 */
[----:B------:R-:W-:Y:S02]  /*0640*/  ISETP.NE.AND.EX P0, PT, RZ, c[0x0][0x1c4], PT, P0 ;  /* 0x00007100ff007a0c */ /* 0x000fe40003f05300 */
[----:B------:R-:W-:Y:S01]  /*0650*/  SHF.R.S32.HI R0, RZ, 0x1f, R11 ;  /* 0x0000001fff007819 */ /* 0x000fe2000001140b */
[----:B------:R-:W-:-:S04]  /*0660*/  IMAD.WIDE R126, R11, R128, c[0x0][0x1a0] ;  /* 0x000068000b7e7625 */ /* 0x000fc800078e0280 */
[C---:B------:R-:W-:Y:S02]  /*0670*/  IMAD.WIDE R128, R11.reuse, R128, c[0x0][0x1a8] ;  /* 0x00006a000b807625 */ /* 0x040fe400078e0280 */
[----:B------:R-:W2:Y:S04]  /*0680*/  LDG.E R126, [R126.64] ;  /* 0x000000047e7e7981 */ /* 0x000ea8000c1e1900 */
[C---:B------:R-:W-:Y:S01]  /*0690*/  @P0 LEA R124, P5, R11.reuse, c[0x0][0x1c0], 0x1 ;  /* 0x000070000b7c0a11 */ /* 0x040fe200078a08ff */
[----:B------:R0:W5:Y:S03]  /*06a0*/  LDG.E R37, [R128.64] ;  /* 0x0000000480257981 */ /* 0x000166000c1e1900 */
[----:B------:R-:W-:-:S05]  /*06b0*/  @P0 LEA.HI.X R125, R11, c[0x0][0x1c4], R0, 0x1, P5 ;  /* 0x000071000b7d0a11 */ /* 0x000fca00028f0c00 */
[----:B------:R0:W5:Y:S01]  /*06c0*/  @P0 LDG.E.U16 R134, [R124.64] ;  /* 0x000000047c860981 */ /* 0x000162000c1e1500 */
[----:B------:R-:W-:-:S05]  /*06d0*/  IMAD R0, R11, c[0x0][0x168], RZ ;  /* 0x00005a000b007a24 */ /* 0x000fca00078e02ff */
[----:B------:R-:W-:Y:S01]  /*06e0*/  SHF.R.S32.HI R131, RZ, 0x1f, R0 ;  /* 0x0000001fff837819 */ /* 0x000fe20000011400 */
[----:B------:R-:W-:-:S03]  /*06f0*/  ULDC.U8 UR6, c[0x0][0x1f0] ;  /* 0x00007c0000067ab9 */ /* 0x000fc60000000000 */
[----:B------:R-:W-:Y:S02]  /*0700*/  LEA.HI R0, R131, R0, RZ, 0x3 ;  /* 0x0000000083007211 */ /* 0x000fe400078f18ff */
[----:B------:R-:W-:Y:S01]  /*0710*/  LOP3.LUT R131, R36, 0xff, RZ, 0xc0, !PT ;  /* 0x000000ff24837812 */ /* 0x000fe200078ec0ff */
[----:B------:R-:W-:Y:S01]  /*0720*/  BSSY B0, `(.L_x_1) ;  /* 0x000005c000007945 */ /* 0x000fe20003800000 */
[----:B------:R-:W-:Y:S02]  /*0730*/  ISETP.NE.AND P5, PT, RZ, UR6, PT ;  /* 0x00000006ff007c0c */ /* 0x000fe4000bfa5270 */
[----:B------:R-:W-:Y:S02]  /*0740*/  LEA.HI.SX32 R0, R0, R131, 0x1d ;  /* 0x0000008300007211 */ /* 0x000fe400078feaff */
[----:B------:R-:W-:Y:S02]  /*0750*/  MOV R137, RZ ;  /* 0x000000ff00897202 */ /* 0x000fe40000000f00 */
[----:B------:R-:W-:-:S02]  /*0760*/  MOV R138, RZ ;  /* 0x000000ff008a7202 */ /* 0x000fc40000000f00 */
[----:B------:R-:W-:Y:S02]  /*0770*/  MOV R136, R0 ;  /* 0x0000000000887202 */ /* 0x000fe40000000f00 */
[----:B--2---:R-:W-:Y:S01]  /*0780*/  FSEL R135, R126, RZ, !P5 ;  /* 0x000000ff7e877208 */ /* 0x004fe20006800000 */
[----:B------:R-:W-:Y:S05]  /*0790*/  @!P1 BRA `(.L_x_2) ;  /* 0x0000054000009947 */ /* 0x000fea0003800000 */
[----:B0-----:R-:W-:Y:S01]  /*07a0*/  LEA R128, P5, R0, c[0x0][0x188], 0x4 ;  /* 0x0000620000807a11 */ /* 0x001fe200078a20ff */
[----:B------:R-:W-:-:S03]  /*07b0*/  HFMA2.MMA R125, -RZ, RZ, 0, 9.5367431640625e-07 ;  /* 0x00000010ff7d7435 */ /* 0x000fc600000001ff */
[----:B------:R-:W-:-:S06]  /*07c0*/  LEA.HI.X R129, R0, c[0x0][0x18c], RZ, 0x4, P5 ;  /* 0x0000630000817a11 */ /* 0x000fcc00028f24ff */
[----:B------:R-:W2:Y:S01]  /*07d0*/  LDG.E.128 R128, [R128.64] ;  /* 0x0000000480807981 */ /* 0x000ea2000c1e1d00 */
[----:B------:R-:W-:-:S06]  /*07e0*/  IMAD.WIDE.U32 R124, R0, R125, c[0x0][0x208] ;  /* 0x00008200007c7625 */ /* 0x000fcc00078e007d */
[----:B------:R-:W3:Y:S01]  /*07f0*/  LDG.E.128 R124, [R124.64] ;  /* 0x000000047c7c7981 */ /* 0x000ee2000c1e1d00 */
[----:B------:R-:W-:-:S04]  /*0800*/  ISETP.NE.U32.AND P5, PT, RZ, c[0x0][0x218], PT ;  /* 0x00008600ff007a0c */ /* 0x000fc80003fa5070 */
[----:B------:R-:W-:-:S13]  /*0810*/  ISETP.NE.AND.EX P5, PT, RZ, c[0x0][0x21c], PT, P5 ;  /* 0x00008700ff007a0c */ /* 0x000fda0003fa5350 */
[----:B------:R-:W-:-:S04]  /*0820*/  @P5 LEA R38, P6, R0, c[0x0][0x218], 0x4 ;  /* 0x0000860000265a11 */ /* 0x000fc800078c20ff */
[----:B------:R-:W-:-:S05]  /*0830*/  @P5 LEA.HI.X R39, R0, c[0x0][0x21c], RZ, 0x4, P6 ;  /* 0x0000870000275a11 */ /* 0x000fca00030f24ff */
[----:B------:R2:W5:Y:S02]  /*0840*/  @P5 LDG.E.128 R40, [R38.64] ;  /* 0x0000000426285981 */ /* 0x000564000c1e1d00 */
[--C-:B--2---:R-:W-:Y:S02]  /*0850*/  PRMT R38, RZ, 0x5410, R128.reuse ;  /* 0x00005410ff267816 */ /* 0x104fe40000000080 */
[----:B------:R-:W-:Y:S02]  /*0860*/  PRMT R128, RZ, 0x7610, R128 ;  /* 0x00007610ff807816 */ /* 0x000fe40000000080 */
[--C-:B------:R-:W-:Y:S01]  /*0870*/  PRMT R136, RZ, 0x7610, R129.reuse ;  /* 0x00007610ff887816 */ /* 0x100fe20000000081 */
[C---:B------:R-:W-:Y:S01]  /*0880*/  FADD.FTZ R38, -R135.reuse, R38 ;  /* 0x0000002687267221 */ /* 0x040fe20000010100 */
[----:B------:R-:W-:Y:S01]  /*0890*/  PRMT R132, RZ, 0x5410, R129 ;  /* 0x00005410ff847816 */ /* 0x000fe20000000081 */
[----:B------:R-:W-:Y:S01]  /*08a0*/  FADD.FTZ R128, -R135, R128 ;  /* 0x0000008087807221 */ /* 0x000fe20000010100 */
[----:B---3--:R-:W-:Y:S01]  /*08b0*/  PRMT R140, RZ, 0x5410, R124 ;  /* 0x00005410ff8c7816 */ /* 0x008fe2000000007c */
[----:B-----5:R-:W-:Y:S01]  /*08c0*/  FMUL.FTZ R39, R37, R38 ;  /* 0x0000002625277220 */ /* 0x020fe20000410000 */
[--C-:B------:R-:W-:Y:S01]  /*08d0*/  PRMT R144, RZ, 0x5410, R125.reuse ;  /* 0x00005410ff907816 */ /* 0x100fe2000000007d */
[----:B------:R-:W-:Y:S01]  /*08e0*/  FADD.FTZ R136, -R135, R136 ;  /* 0x0000008887887221 */ /* 0x000fe20000010100 */
[----:B------:R-:W-:Y:S01]  /*08f0*/  PRMT R124, RZ, 0x7610, R124 ;  /* 0x00007610ff7c7816 */ /* 0x000fe2000000007c */
[----:B------:R-:W-:Y:S01]  /*0900*/  FADD.FTZ R72, R72, R140 ;  /* 0x0000008c48487221 */ /* 0x000fe20000010000 */
[----:B------:R-:W-:Y:S01]  /*0910*/  PRMT R125, RZ, 0x7610, R125 ;  /* 0x00007610ff7d7816 */ /* 0x000fe2000000007d */
[----:B------:R-:W-:Y:S01]  /*0920*/  FMUL.FTZ R38, R37, R128 ;  /* 0x0000008025267220 */ /* 0x000fe20000410000 */
[----:B------:R-:W-:Y:S01]  /*0930*/  PRMT R138, RZ, 0x5410, R130 ;  /* 0x00005410ff8a7816 */ /* 0x000fe20000000082 */
[----:B------:R-:W-:Y:S01]  /*0940*/  FFMA.FTZ R104, R39, R140, R104 ;  /* 0x0000008c27687223 */ /* 0x000fe20000010068 */
[--C-:B------:R-:W-:Y:S01]  /*0950*/  PRMT R150, RZ, 0x5410, R131.reuse ;  /* 0x00005410ff967816 */ /* 0x100fe20000000083 */
[----:B------:R-:W-:Y:S01]  /*0960*/  FADD.FTZ R132, -R135, R132 ;  /* 0x0000008487847221 */ /* 0x000fe20000010100 */
[----:B------:R-:W-:Y:S01]  /*0970*/  PRMT R152, RZ, 0x7610, R131 ;  /* 0x00007610ff987816 */ /* 0x000fe20000000083 */
[----:B------:R-:W-:Y:S01]  /*0980*/  FMUL.FTZ R142, R37, R136 ;  /* 0x00000088258e7220 */ /* 0x000fe20000410000 */
[--C-:B------:R-:W-:Y:S01]  /*0990*/  PRMT R129, RZ, 0x5410, R127.reuse ;  /* 0x00005410ff817816 */ /* 0x100fe2000000007f */
[----:B------:R-:W-:Y:S01]  /*09a0*/  FMUL.FTZ R140, R35, R140 ;  /* 0x0000008c238c7220 */ /* 0x000fe20000410000 */
[----:B------:R-:W-:Y:S01]  /*09b0*/  PRMT R131, RZ, 0x7610, R127 ;  /* 0x00007610ff837816 */ /* 0x000fe2000000007f */
[----:B------:R-:W-:Y:S01]  /*09c0*/  FADD.FTZ R73, R73, R124 ;  /* 0x0000007c49497221 */ /* 0x000fe20000010000 */
[----:B------:R-:W-:Y:S01]  /*09d0*/  PRMT R146, RZ, 0x5410, R126 ;  /* 0x00005410ff927816 */ /* 0x000fe2000000007e */
[-C--:B------:R-:W-:Y:S01]  /*09e0*/  FFMA.FTZ R105, R38, R124.reuse, R105 ;  /* 0x0000007c26697223 */ /* 0x080fe20000010069 */
[----:B------:R-:W-:Y:S01]  /*09f0*/  PRMT R130, RZ, 0x7610, R130 ;  /* 0x00007610ff827816 */ /* 0x000fe20000000082 */
[----:B------:R-:W-:Y:S01]  /*0a00*/  FMUL.FTZ R147, R34, R124 ;  /* 0x0000007c22937220 */ /* 0x000fe20000410000 */
[----:B------:R-:W-:Y:S01]  /*0a10*/  PRMT R126, RZ, 0x7610, R126 ;  /* 0x00007610ff7e7816 */ /* 0x000fe2000000007e */
[----:B------:R-:W-:Y:S01]  /*0a20*/  FMUL.FTZ R149, R37, R132 ;  /* 0x0000008425957220 */ /* 0x000fe20000410000 */
[----:B------:R-:W-:Y:S01]  /*0a30*/  IADD3 R136, R0, 0x100, RZ ;  /* 0x0000010000887810 */ /* 0x000fe20007ffe0ff */
[----:B------:R-:W-:-:S02]  /*0a40*/  FADD.FTZ R75, R75, R125 ;  /* 0x0000007d4b4b7221 */ /* 0x000fc40000010000 */
[-C--:B------:R-:W-:Y:S02]  /*0a50*/  FFMA.FTZ R107, R142, R125.reuse, R107 ;  /* 0x0000007d8e6b7223 */ /* 0x080fe4000001006b */
[----:B------:R-:W-:Y:S02]  /*0a60*/  FMUL.FTZ R153, R32, R125 ;  /* 0x0000007d20997220 */ /* 0x000fe40000410000 */
[----:B------:R-:W-:Y:S02]  /*0a70*/  FADD.FTZ R124, RZ, R140 ;  /* 0x0000008cff7c7221 */ /* 0x000fe40000010000 */
[----:B------:R-:W-:Y:S02]  /*0a80*/  FFMA.FTZ R125, R39, R140, RZ ;  /* 0x0000008c277d7223 */ /* 0x000fe400000100ff */
[----:B------:R-:W-:Y:S02]  /*0a90*/  FADD.FTZ R74, R74, R144 ;  /* 0x000000904a4a7221 */ /* 0x000fe40000010000 */
[----:B------:R-:W-:-:S02]  /*0aa0*/  FADD.FTZ R138, -R135, R138 ;  /* 0x0000008a878a7221 */ /* 0x000fc40000010100 */
[-C--:B------:R-:W-:Y:S02]  /*0ab0*/  FFMA.FTZ R106, R149, R144.reuse, R106 ;  /* 0x00000090956a7223 */ /* 0x080fe4000001006a */
[----:B------:R-:W-:Y:S02]  /*0ac0*/  FMUL.FTZ R144, R33, R144 ;  /* 0x0000009021907220 */ /* 0x000fe40000410000 */
[----:B------:R-:W-:Y:S02]  /*0ad0*/  FADD.FTZ R127, R124, R147 ;  /* 0x000000937c7f7221 */ /* 0x000fe40000010000 */
[----:B------:R-:W-:Y:S02]  /*0ae0*/  FFMA.FTZ R125, R38, R147, R125 ;  /* 0x00000093267d7223 */ /* 0x000fe4000001007d */
[----:B------:R-:W-:Y:S02]  /*0af0*/  FMUL.FTZ R151, R37, R138 ;  /* 0x0000008a25977220 */ /* 0x000fe40000410000 */
[----:B------:R-:W-:-:S02]  /*0b00*/  FADD.FTZ R124, R127, R144 ;  /* 0x000000907f7c7221 */ /* 0x000fc40000010000 */
[----:B------:R-:W-:Y:S02]  /*0b10*/  FFMA.FTZ R125, R149, R144, R125 ;  /* 0x00000090957d7223 */ /* 0x000fe4000001007d */
[----:B------:R-:W-:Y:S02]  /*0b20*/  FADD.FTZ R68, R68, R146 ;  /* 0x0000009244447221 */ /* 0x000fe40000010000 */
[-C--:B------:R-:W-:Y:S02]  /*0b30*/  FFMA.FTZ R100, R151, R146.reuse, R100 ;  /* 0x0000009297647223 */ /* 0x080fe40000010064 */
[----:B------:R-:W-:Y:S02]  /*0b40*/  FMUL.FTZ R146, R31, R146 ;  /* 0x000000921f927220 */ /* 0x000fe40000410000 */
[----:B------:R-:W-:Y:S02]  /*0b50*/  FADD.FTZ R130, -R135, R130 ;  /* 0x0000008287827221 */ /* 0x000fe40000010100 */
[----:B------:R-:W-:-:S02]  /*0b60*/  FADD.FTZ R127, R124, R153 ;  /* 0x000000997c7f7221 */ /* 0x000fc40000010000 */
[----:B------:R-:W-:Y:S02]  /*0b70*/  FFMA.FTZ R125, R142, R153, R125 ;  /* 0x000000998e7d7223 */ /* 0x000fe4000001007d */
[----:B------:R-:W-:Y:S02]  /*0b80*/  FADD.FTZ R150, -R135, R150 ;  /* 0x0000009687967221 */ /* 0x000fe40000010100 */
[----:B------:R-:W-:Y:S02]  /*0b90*/  FMUL.FTZ R148, R37, R130 ;  /* 0x0000008225947220 */ /* 0x000fe40000410000 */
[----:B------:R-:W-:Y:S02]  /*0ba0*/  FMUL.FTZ R155, R30, R126 ;  /* 0x0000007e1e9b7220 */ /* 0x000fe40000410000 */
[----:B------:R-:W-:Y:S02]  /*0bb0*/  FADD.FTZ R124, R127, R146 ;  /* 0x000000927f7c7221 */ /* 0x000fe40000010000 */
[----:B------:R-:W-:-:S02]  /*0bc0*/  FFMA.FTZ R125, R151, R146, R125 ;  /* 0x00000092977d7223 */ /* 0x000fc4000001007d */
[----:B------:R-:W-:Y:S02]  /*0bd0*/  FMUL.FTZ R157, R37, R150 ;  /* 0x00000096259d7220 */ /* 0x000fe40000410000 */
[----:B------:R-:W-:Y:S02]  /*0be0*/  FMUL.FTZ R150, R29, R129 ;  /* 0x000000811d967220 */ /* 0x000fe40000410000 */
[----:B------:R-:W-:Y:S02]  /*0bf0*/  FADD.FTZ R154, -R135, R152 ;  /* 0x00000098879a7221 */ /* 0x000fe40000010100 */
[----:B------:R-:W-:Y:S02]  /*0c00*/  FADD.FTZ R127, R124, R155 ;  /* 0x0000009b7c7f7221 */ /* 0x000fe40000010000 */
[----:B------:R-:W-:Y:S02]  /*0c10*/  FFMA.FTZ R125, R148, R155, R125 ;  /* 0x0000009b947d7223 */ /* 0x000fe4000001007d */
[----:B------:R-:W-:-:S02]  /*0c20*/  FMUL.FTZ R152, R28, R131 ;  /* 0x000000831c987220 */ /* 0x000fc40000410000 */
[----:B------:R-:W-:Y:S02]  /*0c30*/  FMUL.FTZ R154, R37, R154 ;  /* 0x0000009a259a7220 */ /* 0x000fe40000410000 */
[----:B------:R-:W-:Y:S02]  /*0c40*/  FADD.FTZ R127, R127, R150 ;  /* 0x000000967f7f7221 */ /* 0x000fe40000010000 */
[----:B------:R-:W-:Y:S02]  /*0c50*/  FFMA.FTZ R125, R157, R150, R125 ;  /* 0x000000969d7d7223 */ /* 0x000fe4000001007d */
[----:B------:R-:W-:Y:S02]  /*0c60*/  FADD.FTZ R69, R69, R126 ;  /* 0x0000007e45457221 */ /* 0x000fe40000010000 */
[----:B------:R-:W-:Y:S02]  /*0c70*/  FFMA.FTZ R101, R148, R126, R101 ;  /* 0x0000007e94657223 */ /* 0x000fe40000010065 */
[----:B------:R-:W-:-:S02]  /*0c80*/  FADD.FTZ R70, R70, R129 ;  /* 0x0000008146467221 */ /* 0x000fc40000010000 */
[----:B------:R-:W-:Y:S02]  /*0c90*/  FFMA.FTZ R102, R157, R129, R102 ;  /* 0x000000819d667223 */ /* 0x000fe40000010066 */
[----:B------:R-:W-:Y:S02]  /*0ca0*/  FADD.FTZ R71, R71, R131 ;  /* 0x0000008347477221 */ /* 0x000fe40000010000 */
[C---:B------:R-:W-:Y:S02]  /*0cb0*/  FFMA.FTZ R103, R154.reuse, R131, R103 ;  /* 0x000000839a677223 */ /* 0x040fe40000010067 */
[----:B------:R-:W-:Y:S02]  /*0cc0*/  FADD.FTZ R137, R127, R152 ;  /* 0x000000987f897221 */ /* 0x000fe40000010000 */
[----:B------:R-:W-:Y:S02]  /*0cd0*/  FFMA.FTZ R138, R154, R152, R125 ;  /* 0x000000989a8a7223 */ /* 0x000fe4000001007d */
.L_x_2:
[----:B0-----:R-:W-:Y:S05]  /*0ce0*/  BSYNC B0 ;  /* 0x0000000000007941 */ /* 0x001fea0003800000 */
.L_x_1:
[----:B------:R-:W-:Y:S01]  /*0cf0*/  BSSY B0, `(.L_x_3) ;  /* 0x0000056000007945 */ /* 0x000fe20003800000 */
[----:B------:R-:W-:Y:S05]  /*0d00*/  @!P2 BRA `(.L_x_4) ;  /* 0x000005400000a947 */ /* 0x000fea0003800000 */
[----:B------:R-:W-:Y:S02]  /*0d10*/  LEA R128, P5, R136, c[0x0][0x188], 0x4 ;  /* 0x0000620088807a11 */ /* 0x000fe400078a20ff */
[----:B------:R-:W-:-:S02]  /*0d20*/  MOV R125, 0x10 ;  /* 0x00000010007d7802 */ /* 0x000fc40000000f00 */
[----:B------:R-:W-:-:S03]  /*0d30*/  LEA.HI.X R129, R136, c[0x0][0x18c], RZ, 0x4, P5 ;  /* 0x0000630088817a11 */ /* 0x000fc600028f24ff */
[----:B------:R-:W-:-:S03]  /*0d40*/  IMAD.WIDE.U32 R124, R136, R125, c[0x0][0x208] ;  /* 0x00008200887c7625 */ /* 0x000fc600078e007d */
[----:B------:R-:W2:Y:S04]  /*0d50*/  LDG.E.128 R128, [R128.64] ;  /* 0x0000000480807981 */ /* 0x000ea8000c1e1d00 */
[----:B------:R-:W3:Y:S01]  /*0d60*/  LDG.E.128 R124, [R124.64] ;  /* 0x000000047c7c7981 */ /* 0x000ee2000c1e1d00 */
[----:B------:R-:W-:-:S04]  /*0d70*/  ISETP.NE.U32.AND P5, PT, RZ, c[0x0][0x218], PT ;  /* 0x00008600ff007a0c */ /* 0x000fc80003fa5070 */
[----:B------:R-:W-:-:S13]  /*0d80*/  ISETP.NE.AND.EX P5, PT, RZ, c[0x0][0x21c], PT, P5 ;  /* 0x00008700ff007a0c */ /* 0x000fda0003fa5350 */
[----:B------:R-:W-:-:S04]  /*0d90*/  @P5 LEA R132, P6, R136, c[0x0][0x218], 0x4 ;  /* 0x0000860088845a11 */ /* 0x000fc800078c20ff */
[----:B------:R-:W-:-:S05]  /*0da0*/  @P5 LEA.HI.X R133, R136, c[0x0][0x21c], RZ, 0x4, P6 ;  /* 0x0000870088855a11 */ /* 0x000fca00030f24ff */
[----:B------:R2:W5:Y:S01]  /*0db0*/  @P5 LDG.E.128 R108, [R132.64] ;  /* 0x00000004846c5981 */ /* 0x000562000c1e1d00 */
[----:B------:R-:W-:Y:S02]  /*0dc0*/  IADD3 R136, R136, 0x100, RZ ;  /* 0x0000010088887810 */ /* 0x000fe40007ffe0ff */
[--C-:B--2---:R-:W-:Y:S02]  /*0dd0*/  PRMT R132, RZ, 0x5410, R128.reuse ;  /* 0x00005410ff847816 */ /* 0x104fe40000000080 */
[----:B------:R-:W-:Y:S02]  /*0de0*/  PRMT R128, RZ, 0x7610, R128 ;  /* 0x00007610ff807816 */ /* 0x000fe40000000080 */
[--C-:B------:R-:W-:Y:S01]  /*0df0*/  PRMT R160, RZ, 0x5410, R129.reuse ;  /* 0x00005410ffa07816 */ /* 0x100fe20000000081 */
[C---:B------:R-:W-:Y:S01]  /*0e00*/  FADD.FTZ R132, -R135.reuse, R132 ;  /* 0x0000008487847221 */ /* 0x040fe20000010100 */
[----:B------:R-:W-:Y:S01]  /*0e10*/  PRMT R164, RZ, 0x7610, R129 ;  /* 0x00007610ffa47816 */ /* 0x000fe20000000081 */
[----:B------:R-:W-:Y:S01]  /*0e20*/  FADD.FTZ R128, -R135, R128 ;  /* 0x0000008087807221 */ /* 0x000fe20000010100 */
[--C-:B---3--:R-:W-:Y:S01]  /*0e30*/  PRMT R158, RZ, 0x5410, R124.reuse ;  /* 0x00005410ff9e7816 */ /* 0x108fe2000000007c */
[----:B-----5:R-:W-:Y:S01]  /*0e40*/  FMUL.FTZ R141, R37, R132 ;  /* 0x00000084258d7220 */ /* 0x020fe20000410000 */
[----:B------:R-:W-:Y:S01]  /*0e50*/  PRMT R124, RZ, 0x7610, R124 ;  /* 0x00007610ff7c7816 */ /* 0x000fe2000000007c */
[----:B------:R-:W-:Y:S01]  /*0e60*/  FADD.FTZ R160, -R135, R160 ;  /* 0x000000a087a07221 */ /* 0x000fe20000010100 */
[--C-:B------:R-:W-:Y:S01]  /*0e70*/  PRMT R162, RZ, 0x5410, R125.reuse ;  /* 0x00005410ffa27816 */ /* 0x100fe2000000007d */
[----:B------:R-:W-:Y:S01]  /*0e80*/  FADD.FTZ R64, R64, R158 ;  /* 0x0000009e40407221 */ /* 0x000fe20000010000 */
[----:B------:R-:W-:Y:S01]  /*0e90*/  PRMT R125, RZ, 0x7610, R125 ;  /* 0x00007610ff7d7816 */ /* 0x000fe2000000007d */
[----:B------:R-:W-:Y:S01]  /*0ea0*/  FMUL.FTZ R156, R37, R128 ;  /* 0x00000080259c7220 */ /* 0x000fe20000410000 */
[----:B------:R-:W-:Y:S01]  /*0eb0*/  PRMT R166, RZ, 0x5410, R130 ;  /* 0x00005410ffa67816 */ /* 0x000fe20000000082 */
[-C--:B------:R-:W-:Y:S01]  /*0ec0*/  FFMA.FTZ R96, R141, R158.reuse, R96 ;  /* 0x0000009e8d607223 */ /* 0x080fe20000010060 */
[----:B------:R-:W-:Y:S01]  /*0ed0*/  PRMT R130, RZ, 0x7610, R130 ;  /* 0x00007610ff827816 */ /* 0x000fe20000000082 */
[----:B------:R-:W-:Y:S01]  /*0ee0*/  FADD.FTZ R164, -R135, R164 ;  /* 0x000000a487a47221 */ /* 0x000fe20000010100 */
[--C-:B------:R-:W-:Y:S01]  /*0ef0*/  PRMT R129, RZ, 0x5410, R126.reuse ;  /* 0x00005410ff817816 */ /* 0x100fe2000000007e */
[----:B------:R-:W-:Y:S01]  /*0f00*/  FMUL.FTZ R158, R27, R158 ;  /* 0x0000009e1b9e7220 */ /* 0x000fe20000410000 */
[--C-:B------:R-:W-:Y:S01]  /*0f10*/  PRMT R168, RZ, 0x5410, R131.reuse ;  /* 0x00005410ffa87816 */ /* 0x100fe20000000083 */
[----:B------:R-:W-:Y:S01]  /*0f20*/  FMUL.FTZ R161, R37, R160 ;  /* 0x000000a025a17220 */ /* 0x000fe20000410000 */
[----:B------:R-:W-:Y:S01]  /*0f30*/  PRMT R126, RZ, 0x7610, R126 ;  /* 0x00007610ff7e7816 */ /* 0x000fe2000000007e */
[----:B------:R-:W-:Y:S01]  /*0f40*/  FADD.FTZ R65, R65, R124 ;  /* 0x0000007c41417221 */ /* 0x000fe20000010000 */
[----:B------:R-:W-:Y:S01]  /*0f50*/  PRMT R170, RZ, 0x7610, R131 ;  /* 0x00007610ffaa7816 */ /* 0x000fe20000000083 */
[-C--:B------:R-:W-:Y:S01]  /*0f60*/  FFMA.FTZ R97, R156, R124.reuse, R97 ;  /* 0x0000007c9c617223 */ /* 0x080fe20000010061 */
[--C-:B------:R-:W-:Y:S01]  /*0f70*/  PRMT R131, RZ, 0x5410, R127.reuse ;  /* 0x00005410ff837816 */ /* 0x100fe2000000007f */
[----:B------:R-:W-:Y:S01]  /*0f80*/  FMUL.FTZ R159, R26, R124 ;  /* 0x0000007c1a9f7220 */ /* 0x000fe20000410000 */
[----:B------:R-:W-:Y:S01]  /*0f90*/  PRMT R132, RZ, 0x7610, R127 ;  /* 0x00007610ff847816 */ /* 0x000fe2000000007f */
[----:B------:R-:W-:-:S02]  /*0fa0*/  FMUL.FTZ R160, R37, R164 ;  /* 0x000000a425a07220 */ /* 0x000fc40000410000 */
[----:B------:R-:W-:Y:S02]  /*0fb0*/  FADD.FTZ R124, R137, R158 ;  /* 0x0000009e897c7221 */ /* 0x000fe40000010000 */
[----:B------:R-:W-:Y:S02]  /*0fc0*/  FFMA.FTZ R138, R141, R158, R138 ;  /* 0x0000009e8d8a7223 */ /* 0x000fe4000001008a */
[----:B------:R-:W-:Y:S02]  /*0fd0*/  FADD.FTZ R66, R66, R162 ;  /* 0x000000a242427221 */ /* 0x000fe40000010000 */
[----:B------:R-:W-:Y:S02]  /*0fe0*/  FFMA.FTZ R98, R161, R162, R98 ;  /* 0x000000a2a1627223 */ /* 0x000fe40000010062 */
[----:B------:R-:W-:Y:S02]  /*0ff0*/  FADD.FTZ R67, R67, R125 ;  /* 0x0000007d43437221 */ /* 0x000fe40000010000 */
[----:B------:R-:W-:-:S02]  /*1000*/  FFMA.FTZ R99, R160, R125, R99 ;  /* 0x0000007da0637223 */ /* 0x000fc40000010063 */
[----:B------:R-:W-:Y:S02]  /*1010*/  FMUL.FTZ R165, R24, R125 ;  /* 0x0000007d18a57220 */ /* 0x000fe40000410000 */
[----:B------:R-:W-:Y:S02]  /*1020*/  FMUL.FTZ R162, R25, R162 ;  /* 0x000000a219a27220 */ /* 0x000fe40000410000 */
[----:B------:R-:W-:Y:S02]  /*1030*/  FADD.FTZ R125, R124, R159 ;  /* 0x0000009f7c7d7221 */ /* 0x000fe40000010000 */
[----:B------:R-:W-:Y:S02]  /*1040*/  FFMA.FTZ R138, R156, R159, R138 ;  /* 0x0000009f9c8a7223 */ /* 0x000fe4000001008a */
        /* <DEDUP_REMOVED lines=9> */
[----:B------:R-:W-:Y:S02]  /*10e0*/  FADD.FTZ R168, -R135, R168 ;  /* 0x000000a887a87221 */ /* 0x000fe40000010100 */
[----:B------:R-:W-:Y:S02]  /*10f0*/  FMUL.FTZ R167, R22, R126 ;  /* 0x0000007e16a77220 */ /* 0x000fe40000410000 */
[----:B------:R-:W-:Y:S02]  /*1100*/  FADD.FTZ R124, R125, R164 ;  /* 0x000000a47d7c7221 */ /* 0x000fe40000010000 */
[----:B------:R-:W-:Y:S02]  /*1110*/  FFMA.FTZ R138, R163, R164, R138 ;  /* 0x000000a4a38a7223 */ /* 0x000fe4000001008a */
[----:B------:R-:W-:-:S02]  /*1120*/  FADD.FTZ R61, R61, R126 ;  /* 0x0000007e3d3d7221 */ /* 0x000fc40000010000 */
[----:B------:R-:W-:Y:S02]  /*1130*/  FFMA.FTZ R93, R166, R126, R93 ;  /* 0x0000007ea65d7223 */ /* 0x000fe4000001005d */
[----:B------:R-:W-:Y:S02]  /*1140*/  FMUL.FTZ R169, R37, R168 ;  /* 0x000000a825a97220 */ /* 0x000fe40000410000 */
[----:B------:R-:W-:Y:S02]  /*1150*/  FMUL.FTZ R168, R21, R131 ;  /* 0x0000008315a87220 */ /* 0x000fe40000410000 */
[----:B------:R-:W-:Y:S02]  /*1160*/  FADD.FTZ R126, -R135, R170 ;  /* 0x000000aa877e7221 */ /* 0x000fe40000010100 */
[----:B------:R-:W-:Y:S02]  /*1170*/  FADD.FTZ R125, R124, R167 ;  /* 0x000000a77c7d7221 */ /* 0x000fe40000010000 */
[----:B------:R-:W-:-:S02]  /*1180*/  FFMA.FTZ R138, R166, R167, R138 ;  /* 0x000000a7a68a7223 */ /* 0x000fc4000001008a */
[----:B------:R-:W-:Y:S02]  /*1190*/  FMUL.FTZ R170, R20, R132 ;  /* 0x0000008414aa7220 */ /* 0x000fe40000410000 */
[----:B------:R-:W-:Y:S02]  /*11a0*/  FMUL.FTZ R171, R37, R126 ;  /* 0x0000007e25ab7220 */ /* 0x000fe40000410000 */
[----:B------:R-:W-:Y:S02]  /*11b0*/  FADD.FTZ R125, R125, R168 ;  /* 0x000000a87d7d7221 */ /* 0x000fe40000010000 */
[----:B------:R-:W-:Y:S02]  /*11c0*/  FFMA.FTZ R138, R169, R168, R138 ;  /* 0x000000a8a98a7223 */ /* 0x000fe4000001008a */
[----:B------:R-:W-:Y:S02]  /*11d0*/  FADD.FTZ R60, R60, R129 ;  /* 0x000000813c3c7221 */ /* 0x000fe40000010000 */
[----:B------:R-:W-:-:S02]  /*11e0*/  FFMA.FTZ R92, R163, R129, R92 ;  /* 0x00000081a35c7223 */ /* 0x000fc4000001005c */
[----:B------:R-:W-:Y:S02]  /*11f0*/  FADD.FTZ R62, R62, R131 ;  /* 0x000000833e3e7221 */ /* 0x000fe40000010000 */
[----:B------:R-:W-:Y:S02]  /*1200*/  FFMA.FTZ R94, R169, R131, R94 ;  /* 0x00000083a95e7223 */ /* 0x000fe4000001005e */
[----:B------:R-:W-:Y:S02]  /*1210*/  FADD.FTZ R63, R63, R132 ;  /* 0x000000843f3f7221 */ /* 0x000fe40000010000 */
[----:B------:R-:W-:Y:S02]  /*1220*/  FFMA.FTZ R95, R171, R132, R95 ;  /* 0x00000084ab5f7223 */ /* 0x000fe4000001005f */
[----:B------:R-:W-:Y:S02]  /*1230*/  FADD.FTZ R137, R125, R170 ;  /* 0x000000aa7d897221 */ /* 0x000fe40000010000 */
[----:B------:R-:W-:-:S02]  /*1240*/  FFMA.FTZ R138, R171, R170, R138 ;  /* 0x000000aaab8a7223 */ /* 0x000fc4000001008a */
.L_x_4:
[----:B------:R-:W-:Y:S05]  /*1250*/  BSYNC B0 ;  /* 0x0000000000007941 */ /* 0x000fea0003800000 */
.L_x_3:
[----:B------:R-:W-:Y:S01]  /*1260*/  BSSY B0, `(.L_x_5) ;  /* 0x0000056000007945 */ /* 0x000fe20003800000 */
[----:B------:R-:W-:Y:S05]  /*1270*/  @!P3 BRA `(.L_x_6) ;  /* 0x000005400000b947 */ /* 0x000fea0003800000 */
[----:B------:R-:W-:Y:S01]  /*1280*/  LEA R128, P5, R136, c[0x0][0x188], 0x4 ;  /* 0x0000620088807a11 */ /* 0x000fe200078a20ff */
        /* <DEDUP_REMOVED lines=57> */
[----:B------:R-:W-:Y:S02]  /*1620*/  FADD.FTZ R130, -R135, R130 ;  /* 0x0000008287827221 */ /* 0x000fe40000010100 */
[----:B------:R-:W-:-:S02]  /*1630*/  FADD.FTZ R125, R124, R179 ;  /* 0x000000b37c7d7221 */ /* 0x000fc40000010000 */
[----:B------:R-:W-:Y:S02]  /*1640*/  FFMA.FTZ R138, R176, R179, R138 ;  /* 0x000000b3b08a7223 */ /* 0x000fe4000001008a */
[C---:B------:R-:W-:Y:S02]  /*1650*/  FMUL.FTZ R183, R37.reuse, R184 ;  /* 0x000000b825b77220 */ /* 0x040fe40000410000 */
[----:B------:R-:W-:Y:S02]  /*1660*/  FMUL.FTZ R182, R37, R130 ;  /* 0x0000008225b67220 */ /* 0x000fe40000410000 */
[----:B------:R-:W-:Y:S02]  /*1670*/  FMUL.FTZ R181, R14, R126 ;  /* 0x0000007e0eb57220 */ /* 0x000fe40000410000 */
[----:B------:R-:W-:Y:S02]  /*1680*/  FADD.FTZ R124, R125, R180 ;  /* 0x000000b47d7c7221 */ /* 0x000fe40000010000 */
[----:B------:R-:W-:-:S02]  /*1690*/  FFMA.FTZ R138, R177, R180, R138 ;  /* 0x000000b4b18a7223 */ /* 0x000fc4000001008a */
[----:B------:R-:W-:Y:S02]  /*16a0*/  FADD.FTZ R54, R54, R186 ;  /* 0x000000ba36367221 */ /* 0x000fe40000010000 */
[-C--:B------:R-:W-:Y:S02]  /*16b0*/  FFMA.FTZ R86, R183, R186.reuse, R86 ;  /* 0x000000bab7567223 */ /* 0x080fe40000010056 */
        /* <DEDUP_REMOVED lines=16> */
.L_x_6:
[----:B------:R-:W-:Y:S05]  /*17c0*/  BSYNC B0 ;  /* 0x0000000000007941 */ /* 0x000fea0003800000 */
.L_x_5:
        /* <DEDUP_REMOVED lines=12> */
[----:B------:R2:W5:Y:S02]  /*1890*/  @P5 LDG.E.128 R116, [R132.64] ;  /* 0x0000000484745981 */ /* 0x000564000c1e1d00 */
[----:B--2---:R-:W-:Y:S02]  /*18a0*/  PRMT R132, RZ, 0x5410, R124 ;  /* 0x00005410ff847816 */ /* 0x004fe4000000007c */
[--C-:B------:R-:W-:Y:S02]  /*18b0*/  PRMT R184, RZ, 0x5410, R125.reuse ;  /* 0x00005410ffb87816 */ /* 0x100fe4000000007d */
[----:B------:R-:W-:Y:S02]  /*18c0*/  PRMT R190, RZ, 0x7610, R125 ;  /* 0x00007610ffbe7816 */ /* 0x000fe4000000007d */
[----:B------:R-:W-:Y:S01]  /*18d0*/  PRMT R192, RZ, 0x5410, R126 ;  /* 0x00005410ffc07816 */ /* 0x000fe2000000007e */
[C---:B------:R-:W-:Y:S01]  /*18e0*/  FADD.FTZ R184, -R135.reuse, R184 ;  /* 0x000000b887b87221 */ /* 0x040fe20000010100 */
[----:B------:R-:W-:Y:S01]  /*18f0*/  PRMT R136, RZ, 0x7610, R124 ;  /* 0x00007610ff887816 */ /* 0x000fe2000000007c */
[C---:B------:R-:W-:Y:S01]  /*1900*/  FADD.FTZ R124, -R135.reuse, R132 ;  /* 0x00000084877c7221 */ /* 0x040fe20000010100 */
[----:B---3--:R-:W-:Y:S01]  /*1910*/  PRMT R125, RZ, 0x5410, R128 ;  /* 0x00005410ff7d7816 */ /* 0x008fe20000000080 */
[C---:B------:R-:W-:Y:S01]  /*1920*/  FADD.FTZ R194, -R135.reuse, R190 ;  /* 0x000000be87c27221 */ /* 0x040fe20000010100 */
[----:B------:R-:W-:Y:S01]  /*1930*/  PRMT R196, RZ, 0x7610, R126 ;  /* 0x00007610ffc47816 */ /* 0x000fe2000000007e */
[C---:B------:R-:W-:Y:S01]  /*1940*/  FADD.FTZ R126, -R135.reuse, R192 ;  /* 0x000000c0877e7221 */ /* 0x040fe20000010100 */
[----:B------:R-:W-:Y:S01]  /*1950*/  PRMT R128, RZ, 0x7610, R128 ;  /* 0x00007610ff807816 */ /* 0x000fe20000000080 */
[----:B------:R-:W-:Y:S01]  /*1960*/  FADD.FTZ R136, -R135, R136 ;  /* 0x0000008887887221 */ /* 0x000fe20000010100 */
[--C-:B------:R-:W-:Y:S01]  /*1970*/  PRMT R198, RZ, 0x5410, R127.reuse ;  /* 0x00005410ffc67816 */ /* 0x100fe2000000007f */
[----:B-----5:R-:W-:Y:S01]  /*1980*/  FMUL.FTZ R145, R37, R124 ;  /* 0x0000007c25917220 */ /* 0x020fe20000410000 */
[----:B------:R-:W-:Y:S01]  /*1990*/  PRMT R202, RZ, 0x7610, R127 ;  /* 0x00007610ffca7816 */ /* 0x000fe2000000007f */
[----:B------:R-:W-:-:S02]  /*19a0*/  FMUL.FTZ R192, R10, R125 ;  /* 0x0000007d0ac07220 */ /* 0x000fc40000410000 */
[----:B------:R-:W-:Y:S01]  /*19b0*/  FADD.FTZ R200, -R135, R196 ;  /* 0x000000c487c87221 */ /* 0x000fe20000010100 */
[--C-:B------:R-:W-:Y:S01]  /*19c0*/  PRMT R196, RZ, 0x5410, R129.reuse ;  /* 0x00005410ffc47816 */ /* 0x100fe20000000081 */
[C---:B------:R-:W-:Y:S01]  /*19d0*/  FMUL.FTZ R189, R37.reuse, R184 ;  /* 0x000000b825bd7220 */ /* 0x040fe20000410000 */
[----:B------:R-:W-:Y:S01]  /*19e0*/  PRMT R129, RZ, 0x7610, R129 ;  /* 0x00007610ff817816 */ /* 0x000fe20000000081 */
[----:B------:R-:W-:Y:S02]  /*19f0*/  FMUL.FTZ R190, R37, R136 ;  /* 0x0000008825be7220 */ /* 0x000fe40000410000 */
[----:B------:R-:W-:Y:S02]  /*1a00*/  FMUL.FTZ R191, R8, R128 ;  /* 0x0000008008bf7220 */ /* 0x000fe40000410000 */
[----:B------:R-:W-:Y:S02]  /*1a10*/  FADD.FTZ R124, R137, R192 ;  /* 0x000000c0897c7221 */ /* 0x000fe40000010000 */
[----:B------:R-:W-:-:S02]  /*1a20*/  FFMA.FTZ R138, R145, R192, R138 ;  /* 0x000000c0918a7223 */ /* 0x000fc4000001008a */
[----:B------:R-:W-:Y:S02]  /*1a30*/  FADD.FTZ R48, R48, R125 ;  /* 0x0000007d30307221 */ /* 0x000fe40000010000 */
[----:B------:R-:W-:Y:S02]  /*1a40*/  FFMA.FTZ R80, R145, R125, R80 ;  /* 0x0000007d91507223 */ /* 0x000fe40000010050 */
[----:B------:R-:W-:Y:S02]  /*1a50*/  FADD.FTZ R50, R50, R196 ;  /* 0x000000c432327221 */ /* 0x000fe40000010000 */
[-C--:B------:R-:W-:Y:S02]  /*1a60*/  FFMA.FTZ R82, R189, R196.reuse, R82 ;  /* 0x000000c4bd527223 */ /* 0x080fe40000010052 */
[----:B------:R-:W-:Y:S02]  /*1a70*/  FMUL.FTZ R196, R7, R196 ;  /* 0x000000c407c47220 */ /* 0x000fe40000410000 */
[----:B------:R-:W-:-:S02]  /*1a80*/  FADD.FTZ R125, R124, R191 ;  /* 0x000000bf7c7d7221 */ /* 0x000fc40000010000 */
[----:B------:R-:W-:Y:S02]  /*1a90*/  FFMA.FTZ R138, R190, R191, R138 ;  /* 0x000000bfbe8a7223 */ /* 0x000fe4000001008a */
[----:B------:R-:W-:Y:S01]  /*1aa0*/  FADD.FTZ R132, -R135, R198 ;  /* 0x000000c687847221 */ /* 0x000fe20000010100 */
[--C-:B------:R-:W-:Y:S01]  /*1ab0*/  PRMT R198, RZ, 0x5410, R130.reuse ;  /* 0x00005410ffc67816 */ /* 0x100fe20000000082 */
[C---:B------:R-:W-:Y:S01]  /*1ac0*/  FMUL.FTZ R195, R37.reuse, R126 ;  /* 0x0000007e25c37220 */ /* 0x040fe20000410000 */
[----:B------:R-:W-:Y:S01]  /*1ad0*/  PRMT R130, RZ, 0x7610, R130 ;  /* 0x00007610ff827816 */ /* 0x000fe20000000082 */
[----:B------:R-:W-:Y:S02]  /*1ae0*/  FMUL.FTZ R194, R37, R194 ;  /* 0x000000c225c27220 */ /* 0x000fe40000410000 */
[----:B------:R-:W-:Y:S02]  /*1af0*/  FMUL.FTZ R193, R6, R129 ;  /* 0x0000008106c17220 */ /* 0x000fe40000410000 */
[----:B------:R-:W-:-:S02]  /*1b00*/  FADD.FTZ R124, R125, R196 ;  /* 0x000000c47d7c7221 */ /* 0x000fc40000010000 */
[----:B------:R-:W-:Y:S02]  /*1b10*/  FFMA.FTZ R138, R189, R196, R138 ;  /* 0x000000c4bd8a7223 */ /* 0x000fe4000001008a */
[----:B------:R-:W-:Y:S02]  /*1b20*/  FADD.FTZ R44, R44, R198 ;  /* 0x000000c62c2c7221 */ /* 0x000fe40000010000 */
[-C--:B------:R-:W-:Y:S02]  /*1b30*/  FFMA.FTZ R76, R195, R198.reuse, R76 ;  /* 0x000000c6c34c7223 */ /* 0x080fe4000001004c */
[----:B------:R-:W-:Y:S02]  /*1b40*/  FMUL.FTZ R198, R5, R198 ;  /* 0x000000c605c67220 */ /* 0x000fe40000410000 */
[----:B------:R-:W-:Y:S02]  /*1b50*/  FADD.FTZ R125, R124, R193 ;  /* 0x000000c17c7d7221 */ /* 0x000fe40000010000 */
[----:B------:R-:W-:-:S02]  /*1b60*/  FFMA.FTZ R138, R194, R193, R138 ;  /* 0x000000c1c28a7223 */ /* 0x000fc4000001008a */
        /* <DEDUP_REMOVED lines=9> */
[-C--:B------:R-:W-:Y:S02]  /*1c00*/  FFMA.FTZ R78, R199, R202.reuse, R78 ;  /* 0x000000cac74e7223 */ /* 0x080fe4000001004e */
[----:B------:R-:W-:Y:S02]  /*1c10*/  FMUL.FTZ R202, R3, R202 ;  /* 0x000000ca03ca7220 */ /* 0x000fe40000410000 */
        /* <DEDUP_REMOVED lines=11> */
[----:B------:R-:W-:Y:S02]  /*1cd0*/  FFMA.FTZ R77, R200, R130, R77 ;  /* 0x00000082c84d7223 */ /* 0x000fe4000001004d */
[----:B------:R-:W-:Y:S02]  /*1ce0*/  FADD.FTZ R47, R47, R131 ;  /* 0x000000832f2f7221 */ /* 0x000fe40000010000 */
[----:B------:R-:W-:Y:S02]  /*1cf0*/  FFMA.FTZ R79, R204, R131, R79 ;  /* 0x00000083cc4f7223 */ /* 0x000fe4000001004f */
[----:B------:R-:W-:-:S02]  /*1d00*/  FADD.FTZ R137, R124, R201 ;  /* 0x000000c97c897221 */ /* 0x000fc40000010000 */
[----:B------:R-:W-:Y:S02]  /*1d10*/  FFMA.FTZ R138, R204, R201, R138 ;  /* 0x000000c9cc8a7223 */ /* 0x000fe4000001008a */
.L_x_8:
[----:B------:R-:W-:Y:S05]  /*1d20*/  BSYNC B0 ;  /* 0x0000000000007941 */ /* 0x000fea0003800000 */
.L_x_7:
[----:B------:R-:W-:Y:S01]  /*1d30*/  LOP3.LUT P6, RZ, R9, 0xff, RZ, 0xc0, !PT ;  /* 0x000000ff09ff7812 */ /* 0x000fe200078cc0ff */
[----:B------:R-:W-:Y:S01]  /*1d40*/  HFMA2.MMA R203, -RZ, RZ, 1.875, 0 ;  /* 0x3f800000ffcb7435 */ /* 0x000fe200000001ff */
[----:B------:R-:W-:Y:S02]  /*1d50*/  SHF.R.U32.HI R126, RZ, 0x5, R36 ;  /* 0x00000005ff7e7819 */ /* 0x000fe40000011624 */
[----:B------:R-:W-:Y:S02]  /*1d60*/  LOP3.LUT P5, RZ, R36, 0x1f, RZ, 0xc0, !PT ;  /* 0x0000001f24ff7812 */ /* 0x000fe400078ac0ff */
[----:B------:R-:W-:Y:S02]  /*1d70*/  LOP3.LUT R205, R126, 0x7fffff8, RZ, 0xc0, !PT ;  /* 0x07fffff87ecd7812 */ /* 0x000fe400078ec0ff */
[----:B-----5:R-:W-:-:S05]  /*1d80*/  @P0 PRMT R203, RZ, 0x5410, R134 ;  /* 0x00005410ffcb0816 */ /* 0x020fca0000000086 */
[----:B------:R-:W-:Y:S01]  /*1d90*/  @!P6 IADD3 R205, R205, 0x8, RZ ;  /* 0x00000008cdcde810 */ /* 0x000fe20007ffe0ff */
[----:B------:R-:W-:Y:S05]  /*1da0*/  BRA.DIV ~URZ, `(.L_x_9) ;  /* 0x00001ab27f007947 */ /* 0x000fea000b800000 */
[----:B------:R0:W1:Y:S02]  /*1db0*/  SHFL.DOWN PT, R128, R137, 0x10, 0x1f ;  /* 0x0a001f0089807f89 */ /* 0x00006400000e0000 */
.L_x_20:
[----:B------:R-:W-:Y:S05]  /*1dc0*/  BRA.DIV ~URZ, `(.L_x_10) ;  /* 0x00001b127f007947 */ /* 0x000fea000b800000 */
[----:B------:R-:W2:Y:S01]  /*1dd0*/  SHFL.DOWN PT, R125, R138, 0x10, 0x1f ;  /* 0x0a001f008a7d7f89 */ /* 0x000ea200000e0000 */
[----:B01----:R-:W-:-:S05]  /*1de0*/  FADD.FTZ R137, R128, R137 ;  /* 0x0000008980897221 */ /* 0x003fca0000010000 */
[----:B------:R-:W0:Y:S01]  /*1df0*/  SHFL.DOWN PT, R124, R137, 0x8, 0x1f ;  /* 0x09001f00897c7f89 */ /* 0x000e2200000e0000 */
[----:B--2---:R-:W-:-:S05]  /*1e00*/  FADD.FTZ R125, R125, R138 ;  /* 0x0000008a7d7d7221 */ /* 0x004fca0000010000 */
[----:B------:R-:W1:Y:S01]  /*1e10*/  SHFL.DOWN PT, R128, R125, 0x8, 0x1f ;  /* 0x09001f007d807f89 */ /* 0x000e6200000e0000 */
[----:B0-----:R-:W-:-:S05]  /*1e20*/  FADD.FTZ R124, R124, R137 ;  /* 0x000000897c7c7221 */ /* 0x001fca0000010000 */
[----:B------:R-:W0:Y:S01]  /*1e30*/  SHFL.DOWN PT, R127, R124, 0x4, 0x1f ;  /* 0x08801f007c7f7f89 */ /* 0x000e2200000e0000 */
[----:B-1----:R-:W-:-:S05]  /*1e40*/  FADD.FTZ R128, R125, R128 ;  /* 0x000000807d807221 */ /* 0x002fca0000010000 */
[----:B------:R-:W1:Y:S01]  /*1e50*/  SHFL.DOWN PT, R129, R128, 0x4, 0x1f ;  /* 0x08801f0080817f89 */ /* 0x000e6200000e0000 */
[----:B0-----:R-:W-:-:S05]  /*1e60*/  FADD.FTZ R127, R124, R127 ;  /* 0x0000007f7c7f7221 */ /* 0x001fca0000010000 */
[----:B------:R-:W0:Y:S01]  /*1e70*/  SHFL.DOWN PT, R130, R127, 0x2, 0x1f ;  /* 0x08401f007f827f89 */ /* 0x000e2200000e0000 */
[----:B-1----:R-:W-:-:S05]  /*1e80*/  FADD.FTZ R129, R128, R129 ;  /* 0x0000008180817221 */ /* 0x002fca0000010000 */
[----:B------:R-:W1:Y:S01]  /*1e90*/  SHFL.DOWN PT, R132, R129, 0x2, 0x1f ;  /* 0x08401f0081847f89 */ /* 0x000e6200000e0000 */
[----:B0-----:R-:W-:-:S05]  /*1ea0*/  FADD.FTZ R130, R127, R130 ;  /* 0x000000827f827221 */ /* 0x001fca0000010000 */
[----:B------:R0:W2:Y:S01]  /*1eb0*/  SHFL.DOWN PT, R131, R130, 0x1, 0x1f ;  /* 0x08201f0082837f89 */ /* 0x0000a200000e0000 */
[----:B-1----:R-:W-:-:S05]  /*1ec0*/  FADD.FTZ R132, R129, R132 ;  /* 0x0000008481847221 */ /* 0x002fca0000010000 */
[----:B------:R0:W1:Y:S02]  /*1ed0*/  SHFL.DOWN PT, R185, R132, 0x1, 0x1f ;  /* 0x08201f0084b97f89 */ /* 0x00006400000e0000 */
.L_x_21:
[----:B------:R-:W-:Y:S01]  /*1ee0*/  @!P5 LOP3.LUT R126, R126, 0x7, RZ, 0xc0, !PT ;  /* 0x000000077e7ed812 */ /* 0x000fe200078ec0ff */
[----:B--2---:R-:W-:Y:S01]  /*1ef0*/  FADD.FTZ R184, R131, R130 ;  /* 0x0000008283b87221 */ /* 0x004fe20000010000 */
[----:B------:R-:W-:Y:S01]  /*1f00*/  ULDC.U8 UR6, c[0x0][0x1f0] ;  /* 0x00007c0000067ab9 */ /* 0x000fe20000000000 */
[----:B-1----:R-:W-:Y:S01]  /*1f10*/  FADD.FTZ R185, R185, R132 ;  /* 0x00000084b9b97221 */ /* 0x002fe20000010000 */
[----:B------:R-:W-:Y:S02]  /*1f20*/  @!P5 IADD3 R206, R205, R126, RZ ;  /* 0x0000007ecdced210 */ /* 0x000fe40007ffe0ff */
[----:B------:R-:W-:Y:S01]  /*1f30*/  ISETP.NE.AND P0, PT, RZ, UR6, PT ;  /* 0x00000006ff007c0c */ /* 0x000fe2000bf05270 */
[----:B------:R-:W-:Y:S01]  /*1f40*/  WARPSYNC 0xffffffff ;  /* 0xffffffff00007948 */ /* 0x000fe20003800000 */
[----:B------:R-:W-:Y:S01]  /*1f50*/  BSSY B0, `(.L_x_11) ;  /* 0x000006b000007945 */ /* 0x000fe20003800000 */
[----:B------:R-:W-:Y:S04]  /*1f60*/  @!P5 STS.64 [R206.X8+0x8000], R184 ;  /* 0x008000b8ce00d388 */ /* 0x000fe80000008a00 */
[----:B------:R-:W-:Y:S06]  /*1f70*/  BAR.SYNC.DEFER_BLOCKING 0x0 ;  /* 0x0000000000007b1d */ /* 0x000fec0000010000 */
[----:B------:R-:W1:Y:S04]  /*1f80*/  LDS.128 R124, [R205.X8+0x8000] ;  /* 0x00800000cd7c7984 */ /* 0x000e680000008c00 */
[----:B0-----:R-:W0:Y:S04]  /*1f90*/  LDS.128 R128, [R205.X8+0x8010] ;  /* 0x00801000cd807984 */ /* 0x001e280000008c00 */
[----:B------:R-:W2:Y:S04]  /*1fa0*/  LDS.128 R132, [R205.X8+0x8020] ;  /* 0x00802000cd847984 */ /* 0x000ea80000008c00 */
[----:B------:R-:W3:Y:S01]  /*1fb0*/  LDS.128 R136, [R205.X8+0x8030] ;  /* 0x00803000cd887984 */ /* 0x000ee20000008c00 */
[----:B-1----:R-:W-:-:S02]  /*1fc0*/  FADD.FTZ R207, RZ, R124 ;  /* 0x0000007cffcf7221 */ /* 0x002fc40000010000 */
[----:B------:R-:W-:Y:S02]  /*1fd0*/  FADD.FTZ R124, RZ, R125 ;  /* 0x0000007dff7c7221 */ /* 0x000fe40000010000 */
[----:B------:R-:W-:Y:S02]  /*1fe0*/  FADD.FTZ R207, R126, R207 ;  /* 0x000000cf7ecf7221 */ /* 0x000fe40000010000 */
[----:B------:R-:W-:Y:S02]  /*1ff0*/  FADD.FTZ R124, R127, R124 ;  /* 0x0000007c7f7c7221 */ /* 0x000fe40000010000 */
[----:B0-----:R-:W-:Y:S02]  /*2000*/  FADD.FTZ R207, R207, R128 ;  /* 0x00000080cfcf7221 */ /* 0x001fe40000010000 */
[----:B------:R-:W-:Y:S02]  /*2010*/  FADD.FTZ R124, R124, R129 ;  /* 0x000000817c7c7221 */ /* 0x000fe40000010000 */
[----:B------:R-:W-:-:S02]  /*2020*/  FADD.FTZ R207, R130, R207 ;  /* 0x000000cf82cf7221 */ /* 0x000fc40000010000 */
[----:B------:R-:W-:Y:S02]  /*2030*/  FADD.FTZ R124, R131, R124 ;  /* 0x0000007c837c7221 */ /* 0x000fe40000010000 */
[----:B--2---:R-:W-:Y:S02]  /*2040*/  FADD.FTZ R207, R207, R132 ;  /* 0x00000084cfcf7221 */ /* 0x004fe40000010000 */
[----:B------:R-:W-:Y:S02]  /*2050*/  FADD.FTZ R124, R124, R133 ;  /* 0x000000857c7c7221 */ /* 0x000fe40000010000 */
[----:B------:R-:W-:Y:S02]  /*2060*/  FADD.FTZ R207, R134, R207 ;  /* 0x000000cf86cf7221 */ /* 0x000fe40000010000 */
[----:B------:R-:W-:Y:S02]  /*2070*/  FADD.FTZ R124, R135, R124 ;  /* 0x0000007c877c7221 */ /* 0x000fe40000010000 */
[----:B---3--:R-:W-:-:S02]  /*2080*/  FADD.FTZ R207, R207, R136 ;  /* 0x00000088cfcf7221 */ /* 0x008fc40000010000 */
[----:B------:R-:W-:Y:S02]  /*2090*/  FADD.FTZ R124, R124, R137 ;  /* 0x000000897c7c7221 */ /* 0x000fe40000010000 */
[----:B------:R-:W-:Y:S02]  /*20a0*/  FADD.FTZ R138, R138, R207 ;  /* 0x000000cf8a8a7221 */ /* 0x000fe40000010000 */
[----:B------:R-:W-:Y:S02]  /*20b0*/  FADD.FTZ R124, R139, R124 ;  /* 0x0000007c8b7c7221 */ /* 0x000fe40000010000 */
[----:B------:R-:W-:Y:S02]  /*20c0*/  FMUL.FTZ R133, R138, c[0x0][0x1e0] ;  /* 0x000078008a857a20 */ /* 0x000fe40000410000 */
[----:B------:R-:W-:-:S03]  /*20d0*/  FMUL.FTZ R132, R124, c[0x0][0x1e0] ;  /* 0x000078007c847a20 */ /* 0x000fc60000410000 */
[----:B------:R-:W-:Y:S01]  /*20e0*/  FSEL R133, R133, RZ, !P0 ;  /* 0x000000ff85857208 */ /* 0x000fe20004000000 */
[----:B------:R-:W-:Y:S05]  /*20f0*/  @!P1 BRA `(.L_x_12) ;  /* 0x0000050000009947 */ /* 0x000fea0003800000 */
[----:B------:R-:W-:Y:S01]  /*2100*/  ISETP.NE.U32.AND P0, PT, RZ, c[0x0][0x218], PT ;  /* 0x00008600ff007a0c */ /* 0x000fe20003f05070 */
[-CC-:B------:R-:W-:Y:S02]  /*2110*/  FFMA.FTZ R125, R151, R132.reuse, R133.reuse ;  /* 0x00000084977d7223 */ /* 0x180fe40000010085 */
[-C--:B------:R-:W-:Y:S01]  /*2120*/  FFMA.FTZ R128, R148, R132.reuse, R133 ;  /* 0x0000008494807223 */ /* 0x080fe20000010085 */
[----:B------:R-:W-:Y:S01]  /*2130*/  ISETP.NE.AND.EX P5, PT, RZ, c[0x0][0x21c], PT, P0 ;  /* 0x00008700ff007a0c */ /* 0x000fe20003fa5300 */
[----:B------:R-:W-:Y:S01]  /*2140*/  FADD.FTZ R124, R146, -R125 ;  /* 0x8000007d927c7221 */ /* 0x000fe20000010000 */
[----:B------:R-:W-:Y:S01]  /*2150*/  ISETP.NE.U32.AND P0, PT, RZ, c[0x0][0x258], PT ;  /* 0x00009600ff007a0c */ /* 0x000fe20003f05070 */
[----:B------:R-:W-:Y:S02]  /*2160*/  FFMA.FTZ R125, R149, R132, R133 ;  /* 0x00000084957d7223 */ /* 0x000fe40000010085 */
[----:B------:R-:W-:Y:S01]  /*2170*/  FMUL.FTZ R138, R37, R124 ;  /* 0x0000007c258a7220 */ /* 0x000fe20000410000 */
[----:B------:R-:W-:Y:S01]  /*2180*/  ISETP.NE.AND.EX P0, PT, RZ, c[0x0][0x25c], PT, P0 ;  /* 0x00009700ff007a0c */ /* 0x000fe20003f05300 */
[----:B------:R-:W-:-:S02]  /*2190*/  FADD.FTZ R124, R144, -R125 ;  /* 0x8000007d907c7221 */ /* 0x000fc40000010000 */
[----:B------:R-:W-:Y:S02]  /*21a0*/  FADD.FTZ R128, R155, -R128 ;  /* 0x800000809b807221 */ /* 0x000fe40000010000 */
[C---:B------:R-:W-:Y:S02]  /*21b0*/  FMUL.FTZ R130, R37.reuse, R124 ;  /* 0x0000007c25827220 */ /* 0x040fe40000410000 */
[--C-:B------:R-:W-:Y:S01]  /*21c0*/  @P5 PRMT R125, RZ, 0x5410, R42.reuse ;  /* 0x00005410ff7d5816 */ /* 0x100fe2000000002a */
[----:B------:R-:W-:Y:S01]  /*21d0*/  FMUL.FTZ R184, R37, R128 ;  /* 0x0000008025b87220 */ /* 0x000fe20000410000 */
[----:B------:R-:W-:Y:S01]  /*21e0*/  @P5 PRMT R127, RZ, 0x7610, R41 ;  /* 0x00007610ff7f5816 */ /* 0x000fe20000000029 */
[----:B------:R-:W-:Y:S02]  /*21f0*/  FFMA.FTZ R126, R142, R132, R133 ;  /* 0x000000848e7e7223 */ /* 0x000fe40000010085 */
[----:B------:R-:W-:Y:S01]  /*2200*/  @P5 FADD.FTZ R138, R138, R125 ;  /* 0x0000007d8a8a5221 */ /* 0x000fe20000010000 */
[----:B------:R-:W-:Y:S01]  /*2210*/  @P5 PRMT R125, RZ, 0x7610, R42 ;  /* 0x00007610ff7d5816 */ /* 0x000fe2000000002a */
[----:B------:R-:W-:-:S03]  /*2220*/  FADD.FTZ R126, R153, -R126 ;  /* 0x8000007e997e7221 */ /* 0x000fc60000010000 */
[----:B------:R-:W-:Y:S01]  /*2230*/  @P0 F2FP.BF16.PACK_AB R131, RZ, R138 ;  /* 0x0000008aff83023e */ /* 0x000fe200000010ff */
[----:B------:R-:W-:Y:S01]  /*2240*/  @P5 FADD.FTZ R184, R184, R125 ;  /* 0x0000007db8b85221 */ /* 0x000fe20000010000 */
[----:B------:R-:W-:Y:S01]  /*2250*/  @P5 PRMT R125, RZ, 0x5410, R41 ;  /* 0x00005410ff7d5816 */ /* 0x000fe20000000029 */
[----:B------:R-:W-:Y:S01]  /*2260*/  FMUL.FTZ R136, R37, R126 ;  /* 0x0000007e25887220 */ /* 0x000fe20000410000 */
[----:B------:R-:W-:Y:S01]  /*2270*/  @P0 PRMT R122, R131, 0x7610, R122 ;  /* 0x00007610837a0816 */ /* 0x000fe2000000007a */
[----:B------:R-:W-:Y:S01]  /*2280*/  FFMA.FTZ R126, R38, R132, R133 ;  /* 0x00000084267e7223 */ /* 0x000fe20000010085 */
[----:B------:R-:W-:Y:S01]  /*2290*/  @P0 F2FP.BF16.PACK_AB R137, RZ, R184 ;  /* 0x000000b8ff89023e */ /* 0x000fe200000010ff */
[----:B------:R-:W-:Y:S02]  /*22a0*/  @P5 FADD.FTZ R130, R130, R125 ;  /* 0x0000007d82825221 */ /* 0x000fe40000010000 */
[----:B------:R-:W-:Y:S01]  /*22b0*/  FFMA.FTZ R125, R39, R132, R133 ;  /* 0x00000084277d7223 */ /* 0x000fe20000010085 */
[----:B------:R-:W-:Y:S01]  /*22c0*/  @P0 PRMT R122, R122, 0x5410, R137 ;  /* 0x000054107a7a0816 */ /* 0x000fe20000000089 */
[----:B------:R-:W-:Y:S01]  /*22d0*/  FADD.FTZ R126, R147, -R126 ;  /* 0x8000007e937e7221 */ /* 0x000fe20000010000 */
[----:B------:R-:W-:Y:S01]  /*22e0*/  @P0 F2FP.BF16.PACK_AB R129, RZ, R130 ;  /* 0x00000082ff81023e */ /* 0x000fe200000010ff */
[----:B------:R-:W-:-:S02]  /*22f0*/  FADD.FTZ R124, R140, -R125 ;  /* 0x8000007d8c7c7221 */ /* 0x000fc40000010000 */
[----:B------:R-:W-:Y:S01]  /*2300*/  FFMA.FTZ R125, R157, R132, R133 ;  /* 0x000000849d7d7223 */ /* 0x000fe20000010085 */
[----:B------:R-:W-:Y:S01]  /*2310*/  @P0 PRMT R121, R129, 0x7610, R121 ;  /* 0x0000761081790816 */ /* 0x000fe20000000079 */
[C---:B------:R-:W-:Y:S02]  /*2320*/  FMUL.FTZ R124, R37.reuse, R124 ;  /* 0x0000007c257c7220 */ /* 0x040fe40000410000 */
[----:B------:R-:W-:Y:S01]  /*2330*/  FADD.FTZ R128, R150, -R125 ;  /* 0x8000007d96807221 */ /* 0x000fe20000010000 */
[--C-:B------:R-:W-:Y:S01]  /*2340*/  @P5 PRMT R125, RZ, 0x5410, R40.reuse ;  /* 0x00005410ff7d5816 */ /* 0x100fe20000000028 */
[C---:B------:R-:W-:Y:S02]  /*2350*/  FMUL.FTZ R126, R37.reuse, R126 ;  /* 0x0000007e257e7220 */ /* 0x040fe40000410000 */
[----:B------:R-:W-:Y:S02]  /*2360*/  @P5 FADD.FTZ R136, R136, R127 ;  /* 0x0000007f88885221 */ /* 0x000fe40000010000 */
[----:B------:R-:W-:Y:S01]  /*2370*/  @P5 FADD.FTZ R124, R124, R125 ;  /* 0x0000007d7c7c5221 */ /* 0x000fe20000010000 */
[----:B------:R-:W-:Y:S01]  /*2380*/  @P5 PRMT R125, RZ, 0x7610, R40 ;  /* 0x00007610ff7d5816 */ /* 0x000fe20000000028 */
[----:B------:R-:W-:Y:S01]  /*2390*/  FFMA.FTZ R127, R154, R132, R133 ;  /* 0x000000849a7f7223 */ /* 0x000fe20000010085 */
[----:B------:R-:W-:Y:S01]  /*23a0*/  @P0 F2FP.BF16.PACK_AB R135, RZ, R136 ;  /* 0x00000088ff87023e */ /* 0x000fe200000010ff */
[----:B------:R-:W-:Y:S01]  /*23b0*/  FMUL.FTZ R206, R37, R128 ;  /* 0x0000008025ce7220 */ /* 0x000fe20000410000 */
[----:B------:R-:W-:Y:S01]  /*23c0*/  @P0 F2FP.BF16.PACK_AB R128, RZ, R124 ;  /* 0x0000007cff80023e */ /* 0x000fe200000010ff */
[----:B------:R-:W-:Y:S01]  /*23d0*/  @P5 FADD.FTZ R126, R126, R125 ;  /* 0x0000007d7e7e5221 */ /* 0x000fe20000010000 */
[----:B------:R-:W-:Y:S01]  /*23e0*/  @P5 PRMT R125, RZ, 0x5410, R43 ;  /* 0x00005410ff7d5816 */ /* 0x000fe2000000002b */
[----:B------:R-:W-:Y:S01]  /*23f0*/  FADD.FTZ R134, R152, -R127 ;  /* 0x8000007f98867221 */ /* 0x000fe20000010000 */
[----:B------:R-:W-:Y:S01]  /*2400*/  @P0 PRMT R120, R128, 0x7610, R120 ;  /* 0x0000761080780816 */ /* 0x000fe20000000078 */
[-C--:B------:R-:W-:Y:S01]  /*2410*/  FMUL.FTZ R138, R138, R203.reuse ;  /* 0x000000cb8a8a7220 */ /* 0x080fe20000410000 */
[----:B------:R-:W-:Y:S01]  /*2420*/  @P0 PRMT R121, R121, 0x5410, R135 ;  /* 0x0000541079790816 */ /* 0x000fe20000000087 */
[----:B------:R-:W-:Y:S01]  /*2430*/  @P5 FADD.FTZ R206, R206, R125 ;  /* 0x0000007dcece5221 */ /* 0x000fe20000010000 */
[----:B------:R-:W-:Y:S01]  /*2440*/  @P5 PRMT R125, RZ, 0x7610, R43 ;  /* 0x00007610ff7d5816 */ /* 0x000fe2000000002b */
[----:B------:R-:W-:Y:S01]  /*2450*/  FMUL.FTZ R208, R37, R134 ;  /* 0x0000008625d07220 */ /* 0x000fe20000410000 */
[----:B------:R-:W-:Y:S01]  /*2460*/  @P0 F2FP.BF16.PACK_AB R134, RZ, R126 ;  /* 0x0000007eff86023e */ /* 0x000fe200000010ff */
[-C--:B------:R-:W-:Y:S01]  /*2470*/  FMUL.FTZ R185, R184, R203.reuse ;  /* 0x000000cbb8b97220 */ /* 0x080fe20000410000 */
[----:B------:R-:W-:Y:S01]  /*2480*/  @P0 F2FP.BF16.PACK_AB R139, RZ, R206 ;  /* 0x000000ceff8b023e */ /* 0x000fe200000010ff */
[----:B------:R-:W-:Y:S01]  /*2490*/  @P5 FADD.FTZ R208, R208, R125 ;  /* 0x0000007dd0d05221 */ /* 0x000fe20000010000 */
[----:B------:R-:W-:Y:S01]  /*24a0*/  ISETP.NE.U32.AND P5, PT, RZ, c[0x0][0x258], PT ;  /* 0x00009600ff007a0c */ /* 0x000fe20003fa5070 */
[-C--:B------:R-:W-:Y:S01]  /*24b0*/  FMUL.FTZ R127, R126, R203.reuse ;  /* 0x000000cb7e7f7220 */ /* 0x080fe20000410000 */
[----:B------:R-:W-:Y:S01]  /*24c0*/  F2FP.BF16.PACK_AB R126, R185, R138 ;  /* 0x0000008ab97e723e */ /* 0x000fe200000010ff */
[----:B------:R-:W-:Y:S01]  /*24d0*/  HFMA2.MMA R185, -RZ, RZ, 0, 9.5367431640625e-07 ;  /* 0x00000010ffb97435 */ /* 0x000fe200000001ff */
[----:B------:R-:W-:Y:S01]  /*24e0*/  ISETP.NE.AND.EX P5, PT, RZ, c[0x0][0x25c], PT, P5 ;  /* 0x00009700ff007a0c */ /* 0x000fe20003fa5350 */
[-C--:B------:R-:W-:Y:S01]  /*24f0*/  FMUL.FTZ R124, R124, R203.reuse ;  /* 0x000000cb7c7c7220 */ /* 0x080fe20000410000 */
[----:B------:R-:W-:Y:S01]  /*2500*/  @P0 PRMT R123, R139, 0x7610, R123 ;  /* 0x000076108b7b0816 */ /* 0x000fe2000000007b */
[-C--:B------:R-:W-:Y:S01]  /*2510*/  FMUL.FTZ R205, R208, R203.reuse ;  /* 0x000000cbd0cd7220 */ /* 0x080fe20000410000 */
[----:B------:R-:W-:Y:S01]  /*2520*/  @P0 F2FP.BF16.PACK_AB R208, RZ, R208 ;  /* 0x000000d0ffd0023e */ /* 0x000fe200000010ff */
[-C--:B------:R-:W-:Y:S01]  /*2530*/  FMUL.FTZ R125, R130, R203.reuse ;  /* 0x000000cb827d7220 */ /* 0x080fe20000410000 */
[----:B------:R-:W-:Y:S01]  /*2540*/  F2FP.BF16.PACK_AB R124, R127, R124 ;  /* 0x0000007c7f7c723e */ /* 0x000fe200000010ff */
[-C--:B------:R-:W-:Y:S01]  /*2550*/  FMUL.FTZ R136, R136, R203.reuse ;  /* 0x000000cb88887220 */ /* 0x080fe20000410000 */
[----:B------:R-:W-:Y:S01]  /*2560*/  @P0 PRMT R120, R120, 0x5410, R134 ;  /* 0x0000541078780816 */ /* 0x000fe20000000086 */
[----:B------:R-:W-:Y:S01]  /*2570*/  FMUL.FTZ R206, R206, R203 ;  /* 0x000000cbcece7220 */ /* 0x000fe20000410000 */
[----:B------:R-:W-:Y:S01]  /*2580*/  @P0 PRMT R123, R123, 0x5410, R208 ;  /* 0x000054107b7b0816 */ /* 0x000fe200000000d0 */
[----:B------:R-:W-:Y:S01]  /*2590*/  IMAD.WIDE.U32 R128, R0, R185, c[0x0][0x248] ;  /* 0x0000920000807625 */ /* 0x000fe200078e00b9 */
[----:B------:R-:W-:-:S02]  /*25a0*/  F2FP.BF16.PACK_AB R125, R136, R125 ;  /* 0x0000007d887d723e */ /* 0x000fc400000010ff */
[----:B------:R-:W-:Y:S01]  /*25b0*/  F2FP.BF16.PACK_AB R127, R205, R206 ;  /* 0x000000cecd7f723e */ /* 0x000fe200000010ff */
[C---:B------:R-:W-:Y:S01]  /*25c0*/  @P5 IMAD.WIDE.U32 R130, R0.reuse, R185, c[0x0][0x258] ;  /* 0x0000960000825625 */ /* 0x040fe200078e00b9 */
[----:B------:R-:W-:-:S04]  /*25d0*/  IADD3 R0, R0, 0x100, RZ ;  /* 0x0000010000007810 */ /* 0x000fc80007ffe0ff */
[----:B------:R0:W-:Y:S04]  /*25e0*/  @P5 STG.E.128 [R130.64], R120 ;  /* 0x0000007882005986 */ /* 0x0001e8000c101d04 */
[----:B------:R0:W-:Y:S02]  /*25f0*/  STG.E.128 [R128.64], R124 ;  /* 0x0000007c80007986 */ /* 0x0001e4000c101d04 */
.L_x_12:
[----:B------:R-:W-:Y:S05]  /*2600*/  BSYNC B0 ;  /* 0x0000000000007941 */ /* 0x000fea0003800000 */
.L_x_11:
[----:B------:R-:W-:Y:S01]  /*2610*/  BSSY B0, `(.L_x_13) ;  /* 0x0000052000007945 */ /* 0x000fe20003800000 */
[----:B------:R-:W-:Y:S05]  /*2620*/  @!P2 BRA `(.L_x_14) ;  /* 0x000005000000a947 */ /* 0x000fea0003800000 */
[----:B------:R-:W-:Y:S01]  /*2630*/  ISETP.NE.U32.AND P0, PT, RZ, c[0x0][0x218], PT ;  /* 0x00008600ff007a0c */ /* 0x000fe20003f05070 */
[-CC-:B0-----:R-:W-:Y:S02]  /*2640*/  FFMA.FTZ R125, R163, R132.reuse, R133.reuse ;  /* 0x00000084a37d7223 */ /* 0x181fe40000010085 */
[-C--:B------:R-:W-:Y:S01]  /*2650*/  FFMA.FTZ R128, R166, R132.reuse, R133 ;  /* 0x00000084a6807223 */ /* 0x080fe20000010085 */
[----:B------:R-:W-:Y:S01]  /*2660*/  ISETP.NE.AND.EX P5, PT, RZ, c[0x0][0x21c], PT, P0 ;  /* 0x00008700ff007a0c */ /* 0x000fe20003fa5300 */
[----:B------:R-:W-:Y:S01]  /*2670*/  FADD.FTZ R124, R164, -R125 ;  /* 0x8000007da47c7221 */ /* 0x000fe20000010000 */
[----:B------:R-:W-:Y:S01]  /*2680*/  ISETP.NE.U32.AND P0, PT, RZ, c[0x0][0x258], PT ;  /* 0x00009600ff007a0c */ /* 0x000fe20003f05070 */
[----:B------:R-:W-:-:S02]  /*2690*/  FFMA.FTZ R125, R161, R132, R133 ;  /* 0x00000084a17d7223 */ /* 0x000fc40000010085 */
[----:B------:R-:W-:Y:S01]  /*26a0*/  FMUL.FTZ R138, R37, R124 ;  /* 0x0000007c258a7220 */ /* 0x000fe20000410000 */
[----:B------:R-:W-:Y:S01]  /*26b0*/  ISETP.NE.AND.EX P0, PT, RZ, c[0x0][0x25c], PT, P0 ;  /* 0x00009700ff007a0c */ /* 0x000fe20003f05300 */
[----:B------:R-:W-:Y:S02]  /*26c0*/  FADD.FTZ R124, R162, -R125 ;  /* 0x8000007da27c7221 */ /* 0x000fe40000010000 */
[----:B------:R-:W-:Y:S02]  /*26d0*/  FADD.FTZ R128, R167, -R128 ;  /* 0x80000080a7807221 */ /* 0x000fe40000010000 */
[C---:B------:R-:W-:Y:S02]  /*26e0*/  FMUL.FTZ R130, R37.reuse, R124 ;  /* 0x0000007c25827220 */ /* 0x040fe40000410000 */
[----:B------:R-:W-:Y:S01]  /*26f0*/  @P5 PRMT R125, RZ, 0x5410, R110 ;  /* 0x00005410ff7d5816 */ /* 0x000fe2000000006e */
[----:B------:R-:W-:Y:S01]  /*2700*/  FMUL.FTZ R184, R37, R128 ;  /* 0x0000008025b87220 */ /* 0x000fe20000410000 */
[----:B------:R-:W-:Y:S01]  /*2710*/  @P5 PRMT R127, RZ, 0x7610, R109 ;  /* 0x00007610ff7f5816 */ /* 0x000fe2000000006d */
[----:B------:R-:W-:-:S02]  /*2720*/  FFMA.FTZ R126, R160, R132, R133 ;  /* 0x00000084a07e7223 */ /* 0x000fc40000010085 */
        /* <DEDUP_REMOVED lines=9> */
[----:B------:R-:W-:Y:S01]  /*27c0*/  MOV R131, 0x10 ;  /* 0x0000001000837802 */ /* 0x000fe20000000f00 */
[----:B------:R-:W-:Y:S01]  /*27d0*/  @P5 FADD.FTZ R130, R130, R125 ;  /* 0x0000007d82825221 */ /* 0x000fe20000010000 */
[----:B------:R-:W-:Y:S01]  /*27e0*/  @P0 F2FP.BF16.PACK_AB R137, RZ, R184 ;  /* 0x000000b8ff89023e */ /* 0x000fe200000010ff */
[----:B------:R-:W-:Y:S02]  /*27f0*/  FFMA.FTZ R125, R141, R132, R133 ;  /* 0x000000848d7d7223 */ /* 0x000fe40000010085 */
[----:B------:R-:W-:Y:S01]  /*2800*/  FADD.FTZ R126, R159, -R126 ;  /* 0x8000007e9f7e7221 */ /* 0x000fe20000010000 */
[----:B------:R-:W-:Y:S01]  /*2810*/  @P0 F2FP.BF16.PACK_AB R129, RZ, R130 ;  /* 0x00000082ff81023e */ /* 0x000fe200000010ff */
[----:B------:R-:W-:Y:S01]  /*2820*/  FADD.FTZ R124, R158, -R125 ;  /* 0x8000007d9e7c7221 */ /* 0x000fe20000010000 */
[----:B------:R-:W-:Y:S01]  /*2830*/  @P0 PRMT R122, R122, 0x5410, R137 ;  /* 0x000054107a7a0816 */ /* 0x000fe20000000089 */
[----:B------:R-:W-:Y:S01]  /*2840*/  FFMA.FTZ R125, R169, R132, R133 ;  /* 0x00000084a97d7223 */ /* 0x000fe20000010085 */
[----:B------:R-:W-:Y:S01]  /*2850*/  @P0 PRMT R121, R129, 0x7610, R121 ;  /* 0x0000761081790816 */ /* 0x000fe20000000079 */
[----:B------:R-:W-:-:S02]  /*2860*/  FMUL.FTZ R124, R37, R124 ;  /* 0x0000007c257c7220 */ /* 0x000fc40000410000 */
[----:B------:R-:W-:Y:S01]  /*2870*/  FADD.FTZ R128, R168, -R125 ;  /* 0x8000007da8807221 */ /* 0x000fe20000010000 */
[--C-:B------:R-:W-:Y:S01]  /*2880*/  @P5 PRMT R125, RZ, 0x5410, R108.reuse ;  /* 0x00005410ff7d5816 */ /* 0x100fe2000000006c */
[----:B------:R-:W-:Y:S02]  /*2890*/  FMUL.FTZ R126, R37, R126 ;  /* 0x0000007e257e7220 */ /* 0x000fe40000410000 */
        /* <DEDUP_REMOVED lines=22> */
[----:B------:R-:W-:Y:S01]  /*2a00*/  @P0 PRMT R123, R139, 0x7610, R123 ;  /* 0x000076108b7b0816 */ /* 0x000fe2000000007b */
[-C--:B------:R-:W-:Y:S01]  /*2a10*/  FMUL.FTZ R205, R208, R203.reuse ;  /* 0x000000cbd0cd7220 */ /* 0x080fe20000410000 */
[----:B------:R-:W-:Y:S01]  /*2a20*/  ISETP.NE.AND.EX P5, PT, RZ, c[0x0][0x25c], PT, P5 ;  /* 0x00009700ff007a0c */ /* 0x000fe20003fa5350 */
[-C--:B------:R-:W-:Y:S01]  /*2a30*/  FMUL.FTZ R185, R184, R203.reuse ;  /* 0x000000cbb8b97220 */ /* 0x080fe20000410000 */
[----:B------:R-:W-:Y:S01]  /*2a40*/  @P0 F2FP.BF16.PACK_AB R208, RZ, R208 ;  /* 0x000000d0ffd0023e */ /* 0x000fe200000010ff */
[-C--:B------:R-:W-:Y:S01]  /*2a50*/  FMUL.FTZ R125, R130, R203.reuse ;  /* 0x000000cb827d7220 */ /* 0x080fe20000410000 */
[----:B------:R-:W-:Y:S01]  /*2a60*/  F2FP.BF16.PACK_AB R124, R127, R124 ;  /* 0x0000007c7f7c723e */ /* 0x000fe200000010ff */
[-C--:B------:R-:W-:Y:S01]  /*2a70*/  FMUL.FTZ R136, R136, R203.reuse ;  /* 0x000000cb88887220 */ /* 0x080fe20000410000 */
[----:B------:R-:W-:Y:S01]  /*2a80*/  @P0 PRMT R120, R120, 0x5410, R134 ;  /* 0x0000541078780816 */ /* 0x000fe20000000086 */
[----:B------:R-:W-:Y:S01]  /*2a90*/  FMUL.FTZ R206, R206, R203 ;  /* 0x000000cbcece7220 */ /* 0x000fe20000410000 */
[----:B------:R-:W-:-:S02]  /*2aa0*/  @P0 PRMT R123, R123, 0x5410, R208 ;  /* 0x000054107b7b0816 */ /* 0x000fc400000000d0 */
[----:B------:R-:W-:Y:S02]  /*2ab0*/  F2FP.BF16.PACK_AB R126, R185, R138 ;  /* 0x0000008ab97e723e */ /* 0x000fe400000010ff */
[----:B------:R-:W-:Y:S01]  /*2ac0*/  F2FP.BF16.PACK_AB R125, R136, R125 ;  /* 0x0000007d887d723e */ /* 0x000fe200000010ff */
[----:B------:R-:W-:Y:S01]  /*2ad0*/  @P5 IMAD.WIDE.U32 R128, R0, R131, c[0x0][0x258] ;  /* 0x0000960000805625 */ /* 0x000fe200078e0083 */
[----:B------:R-:W-:-:S03]  /*2ae0*/  F2FP.BF16.PACK_AB R127, R205, R206 ;  /* 0x000000cecd7f723e */ /* 0x000fc600000010ff */
[C---:B------:R-:W-:Y:S01]  /*2af0*/  IMAD.WIDE.U32 R130, R0.reuse, R131, c[0x0][0x248] ;  /* 0x0000920000827625 */ /* 0x040fe200078e0083 */
[----:B------:R0:W-:Y:S01]  /*2b00*/  @P5 STG.E.128 [R128.64], R120 ;  /* 0x0000007880005986 */ /* 0x0001e2000c101d04 */
[----:B------:R-:W-:-:S03]  /*2b10*/  IADD3 R0, R0, 0x100, RZ ;  /* 0x0000010000007810 */ /* 0x000fc60007ffe0ff */
[----:B------:R0:W-:Y:S04]  /*2b20*/  STG.E.128 [R130.64], R124 ;  /* 0x0000007c82007986 */ /* 0x0001e8000c101d04 */
.L_x_14:
[----:B------:R-:W-:Y:S05]  /*2b30*/  BSYNC B0 ;  /* 0x0000000000007941 */ /* 0x000fea0003800000 */
.L_x_13:
        /* <DEDUP_REMOVED lines=20> */
[----:B------:R-:W-:-:S02]  /*2c80*/  FADD.FTZ R126, R179, -R126 ;  /* 0x8000007eb37e7221 */ /* 0x000fc40000010000 */
[----:B------:R-:W-:Y:S01]  /*2c90*/  FFMA.FTZ R134, R188, R132, R133 ;  /* 0x00000084bc867223 */ /* 0x000fe20000010085 */
[----:B------:R-:W-:Y:S01]  /*2ca0*/  @P0 F2FP.BF16.PACK_AB R131, RZ, R138 ;  /* 0x0000008aff83023e */ /* 0x000fe200000010ff */
[----:B------:R-:W-:Y:S01]  /*2cb0*/  @P5 FADD.FTZ R184, R184, R125 ;  /* 0x0000007db8b85221 */ /* 0x000fe20000010000 */
[----:B------:R-:W-:Y:S01]  /*2cc0*/  @P5 PRMT R125, RZ, 0x5410, R113 ;  /* 0x00005410ff7d5816 */ /* 0x000fe20000000071 */
[----:B------:R-:W-:Y:S01]  /*2cd0*/  FMUL.FTZ R136, R37, R126 ;  /* 0x0000007e25887220 */ /* 0x000fe20000410000 */
[----:B------:R-:W-:Y:S01]  /*2ce0*/  @P0 PRMT R122, R131, 0x7610, R122 ;  /* 0x00007610837a0816 */ /* 0x000fe2000000007a */
[----:B------:R-:W-:Y:S01]  /*2cf0*/  FFMA.FTZ R126, R172, R132, R133 ;  /* 0x00000084ac7e7223 */ /* 0x000fe20000010085 */
[----:B------:R-:W-:Y:S01]  /*2d00*/  HFMA2.MMA R131, -RZ, RZ, 0, 9.5367431640625e-07 ;  /* 0x00000010ff837435 */ /* 0x000fe200000001ff */
[----:B------:R-:W-:Y:S01]  /*2d10*/  @P5 FADD.FTZ R130, R130, R125 ;  /* 0x0000007d82825221 */ /* 0x000fe20000010000 */
[----:B------:R-:W-:Y:S01]  /*2d20*/  @P0 F2FP.BF16.PACK_AB R137, RZ, R184 ;  /* 0x000000b8ff89023e */ /* 0x000fe200000010ff */
[----:B------:R-:W-:-:S02]  /*2d30*/  FFMA.FTZ R125, R143, R132, R133 ;  /* 0x000000848f7d7223 */ /* 0x000fc40000010085 */
[----:B------:R-:W-:Y:S01]  /*2d40*/  FADD.FTZ R126, R173, -R126 ;  /* 0x8000007ead7e7221 */ /* 0x000fe20000010000 */
[----:B------:R-:W-:Y:S01]  /*2d50*/  @P0 F2FP.BF16.PACK_AB R129, RZ, R130 ;  /* 0x00000082ff81023e */ /* 0x000fe200000010ff */
[----:B------:R-:W-:Y:S01]  /*2d60*/  FADD.FTZ R124, R174, -R125 ;  /* 0x8000007dae7c7221 */ /* 0x000fe20000010000 */
[----:B------:R-:W-:Y:S01]  /*2d70*/  @P0 PRMT R122, R122, 0x5410, R137 ;  /* 0x000054107a7a0816 */ /* 0x000fe20000000089 */
[----:B------:R-:W-:Y:S01]  /*2d80*/  FFMA.FTZ R125, R183, R132, R133 ;  /* 0x00000084b77d7223 */ /* 0x000fe20000010085 */
[----:B------:R-:W-:Y:S01]  /*2d90*/  @P0 PRMT R121, R129, 0x7610, R121 ;  /* 0x0000761081790816 */ /* 0x000fe20000000079 */
[C---:B------:R-:W-:Y:S02]  /*2da0*/  FMUL.FTZ R124, R37.reuse, R124 ;  /* 0x0000007c257c7220 */ /* 0x040fe40000410000 */
[----:B------:R-:W-:Y:S01]  /*2db0*/  FADD.FTZ R128, R186, -R125 ;  /* 0x8000007dba807221 */ /* 0x000fe20000010000 */
[----:B------:R-:W-:Y:S01]  /*2dc0*/  @P5 PRMT R125, RZ, 0x5410, R112 ;  /* 0x00005410ff7d5816 */ /* 0x000fe20000000070 */
[----:B------:R-:W-:-:S02]  /*2dd0*/  FMUL.FTZ R126, R37, R126 ;  /* 0x0000007e257e7220 */ /* 0x000fc40000410000 */
[----:B------:R-:W-:Y:S02]  /*2de0*/  FMUL.FTZ R206, R37, R128 ;  /* 0x0000008025ce7220 */ /* 0x000fe40000410000 */
[----:B------:R-:W-:Y:S01]  /*2df0*/  @P5 FADD.FTZ R124, R124, R125 ;  /* 0x0000007d7c7c5221 */ /* 0x000fe20000010000 */
[----:B------:R-:W-:Y:S01]  /*2e00*/  @P5 PRMT R125, RZ, 0x7610, R112 ;  /* 0x00007610ff7d5816 */ /* 0x000fe20000000070 */
[----:B------:R-:W-:Y:S02]  /*2e10*/  FADD.FTZ R134, R187, -R134 ;  /* 0x80000086bb867221 */ /* 0x000fe40000010000 */
[----:B------:R-:W-:Y:S01]  /*2e20*/  @P5 FADD.FTZ R136, R136, R127 ;  /* 0x0000007f88885221 */ /* 0x000fe20000010000 */
[----:B------:R-:W-:Y:S01]  /*2e30*/  @P0 F2FP.BF16.PACK_AB R128, RZ, R124 ;  /* 0x0000007cff80023e */ /* 0x000fe200000010ff */
[----:B------:R-:W-:Y:S01]  /*2e40*/  @P5 FADD.FTZ R126, R126, R125 ;  /* 0x0000007d7e7e5221 */ /* 0x000fe20000010000 */
[----:B------:R-:W-:Y:S01]  /*2e50*/  @P5 PRMT R125, RZ, 0x5410, R115 ;  /* 0x00005410ff7d5816 */ /* 0x000fe20000000073 */
[----:B------:R-:W-:Y:S01]  /*2e60*/  FMUL.FTZ R208, R37, R134 ;  /* 0x0000008625d07220 */ /* 0x000fe20000410000 */
[----:B------:R-:W-:Y:S01]  /*2e70*/  @P0 F2FP.BF16.PACK_AB R135, RZ, R136 ;  /* 0x00000088ff87023e */ /* 0x000fe200000010ff */
[-C--:B------:R-:W-:Y:S01]  /*2e80*/  FMUL.FTZ R124, R124, R203.reuse ;  /* 0x000000cb7c7c7220 */ /* 0x080fe20000410000 */
[----:B------:R-:W-:Y:S01]  /*2e90*/  @P0 F2FP.BF16.PACK_AB R134, RZ, R126 ;  /* 0x0000007eff86023e */ /* 0x000fe200000010ff */
[----:B------:R-:W-:Y:S01]  /*2ea0*/  @P5 FADD.FTZ R206, R206, R125 ;  /* 0x0000007dcece5221 */ /* 0x000fe20000010000 */
[----:B------:R-:W-:Y:S01]  /*2eb0*/  @P5 PRMT R125, RZ, 0x7610, R115 ;  /* 0x00007610ff7d5816 */ /* 0x000fe20000000073 */
[-C--:B------:R-:W-:Y:S01]  /*2ec0*/  FMUL.FTZ R127, R126, R203.reuse ;  /* 0x000000cb7e7f7220 */ /* 0x080fe20000410000 */
[----:B------:R-:W-:Y:S01]  /*2ed0*/  @P0 PRMT R120, R128, 0x7610, R120 ;  /* 0x0000761080780816 */ /* 0x000fe20000000078 */
        /* <DEDUP_REMOVED lines=12> */
[----:B------:R-:W-:Y:S01]  /*2fa0*/  FMUL.FTZ R206, R206, R203 ;  /* 0x000000cbcece7220 */ /* 0x000fe20000410000 */
[----:B------:R-:W-:-:S02]  /*2fb0*/  @P0 PRMT R121, R121, 0x5410, R135 ;  /* 0x0000541079790816 */ /* 0x000fc40000000087 */
[----:B------:R-:W-:Y:S02]  /*2fc0*/  @P0 PRMT R120, R120, 0x5410, R134 ;  /* 0x0000541078780816 */ /* 0x000fe40000000086 */
[----:B------:R-:W-:Y:S02]  /*2fd0*/  @P0 PRMT R123, R123, 0x5410, R208 ;  /* 0x000054107b7b0816 */ /* 0x000fe400000000d0 */
[----:B------:R-:W-:Y:S01]  /*2fe0*/  F2FP.BF16.PACK_AB R126, R185, R138 ;  /* 0x0000008ab97e723e */ /* 0x000fe200000010ff */
[----:B------:R-:W-:Y:S01]  /*2ff0*/  @P5 IMAD.WIDE.U32 R128, R0, R131, c[0x0][0x258] ;  /* 0x0000960000805625 */ /* 0x000fe200078e0083 */
[----:B------:R-:W-:Y:S02]  /*3000*/  F2FP.BF16.PACK_AB R125, R136, R125 ;  /* 0x0000007d887d723e */ /* 0x000fe400000010ff */
[----:B------:R-:W-:Y:S01]  /*3010*/  F2FP.BF16.PACK_AB R127, R205, R206 ;  /* 0x000000cecd7f723e */ /* 0x000fe200000010ff */
[C---:B------:R-:W-:Y:S01]  /*3020*/  IMAD.WIDE.U32 R130, R0.reuse, R131, c[0x0][0x248] ;  /* 0x0000920000827625 */ /* 0x040fe200078e0083 */
[----:B------:R0:W-:Y:S01]  /*3030*/  @P5 STG.E.128 [R128.64], R120 ;  /* 0x0000007880005986 */ /* 0x0001e2000c101d04 */
[----:B------:R-:W-:-:S03]  /*3040*/  IADD3 R0, R0, 0x100, RZ ;  /* 0x0000010000007810 */ /* 0x000fc60007ffe0ff */
[----:B------:R0:W-:Y:S04]  /*3050*/  STG.E.128 [R130.64], R124 ;  /* 0x0000007c82007986 */ /* 0x0001e8000c101d04 */
.L_x_16:
[----:B------:R-:W-:Y:S05]  /*3060*/  BSYNC B0 ;  /* 0x0000000000007941 */ /* 0x000fea0003800000 */
.L_x_15:
[----:B------:R-:W-:Y:S01]  /*3070*/  BSSY B0, `(.L_x_17) ;  /* 0x0000051000007945 */ /* 0x000fe20003800000 */
[----:B------:R-:W-:Y:S05]  /*3080*/  @!P4 BRA `(.L_x_18) ;  /* 0x000004f00000c947 */ /* 0x000fea0003800000 */
[----:B------:R-:W-:Y:S01]  /*3090*/  ISETP.NE.U32.AND P0, PT, RZ, c[0x0][0x218], PT ;  /* 0x00008600ff007a0c */ /* 0x000fe20003f05070 */
[-CC-:B0-----:R-:W-:Y:S02]  /*30a0*/  FFMA.FTZ R125, R145, R132.reuse, R133.reuse ;  /* 0x00000084917d7223 */ /* 0x181fe40000010085 */
[-CC-:B------:R-:W-:Y:S01]  /*30b0*/  FFMA.FTZ R126, R190, R132.reuse, R133.reuse ;  /* 0x00000084be7e7223 */ /* 0x180fe20000010085 */
[----:B------:R-:W-:Y:S01]  /*30c0*/  ISETP.NE.AND.EX P5, PT, RZ, c[0x0][0x21c], PT, P0 ;  /* 0x00008700ff007a0c */ /* 0x000fe20003fa5300 */
[-CC-:B------:R-:W-:Y:S01]  /*30d0*/  FFMA.FTZ R127, R189, R132.reuse, R133.reuse ;  /* 0x00000084bd7f7223 */ /* 0x180fe20000010085 */
[----:B------:R-:W-:Y:S01]  /*30e0*/  ISETP.NE.U32.AND P0, PT, RZ, c[0x0][0x258], PT ;  /* 0x00009600ff007a0c */ /* 0x000fe20003f05070 */
[-CC-:B------:R-:W-:Y:S02]  /*30f0*/  FFMA.FTZ R130, R194, R132.reuse, R133.reuse ;  /* 0x00000084c2827223 */ /* 0x180fe40000010085 */
[-CC-:B------:R-:W-:Y:S01]  /*3100*/  FFMA.FTZ R129, R195, R132.reuse, R133.reuse ;  /* 0x00000084c3817223 */ /* 0x180fe20000010085 */
[----:B------:R-:W-:Y:S01]  /*3110*/  ISETP.NE.AND.EX P0, PT, RZ, c[0x0][0x25c], PT, P0 ;  /* 0x00009700ff007a0c */ /* 0x000fe20003f05300 */
[----:B------:R-:W-:-:S02]  /*3120*/  FFMA.FTZ R134, R200, R132, R133 ;  /* 0x00000084c8867223 */ /* 0x000fc40000010085 */
[-CC-:B------:R-:W-:Y:S02]  /*3130*/  FFMA.FTZ R131, R199, R132.reuse, R133.reuse ;  /* 0x00000084c7837223 */ /* 0x180fe40000010085 */
[----:B------:R-:W-:Y:S02]  /*3140*/  FFMA.FTZ R184, R204, R132, R133 ;  /* 0x00000084ccb87223 */ /* 0x000fe40000010085 */
[----:B------:R-:W-:Y:S02]  /*3150*/  FADD.FTZ R124, R192, -R125 ;  /* 0x8000007dc07c7221 */ /* 0x000fe40000010000 */
[----:B------:R-:W-:Y:S02]  /*3160*/  FADD.FTZ R126, R191, -R126 ;  /* 0x8000007ebf7e7221 */ /* 0x000fe40000010000 */
[----:B------:R-:W-:Y:S02]  /*3170*/  FADD.FTZ R128, R196, -R127 ;  /* 0x8000007fc4807221 */ /* 0x000fe40000010000 */
[----:B------:R-:W-:-:S02]  /*3180*/  FADD.FTZ R130, R193, -R130 ;  /* 0x80000082c1827221 */ /* 0x000fc40000010000 */
[----:B------:R-:W-:Y:S02]  /*3190*/  FADD.FTZ R132, R198, -R129 ;  /* 0x80000081c6847221 */ /* 0x000fe40000010000 */
[----:B------:R-:W-:Y:S02]  /*31a0*/  FADD.FTZ R136, R197, -R134 ;  /* 0x80000086c5887221 */ /* 0x000fe40000010000 */
[----:B------:R-:W-:Y:S02]  /*31b0*/  FADD.FTZ R138, R202, -R131 ;  /* 0x80000083ca8a7221 */ /* 0x000fe40000010000 */
[----:B------:R-:W-:Y:S02]  /*31c0*/  FADD.FTZ R184, R201, -R184 ;  /* 0x800000b8c9b87221 */ /* 0x000fe40000010000 */
[C---:B------:R-:W-:Y:S02]  /*31d0*/  FMUL.FTZ R124, R37.reuse, R124 ;  /* 0x0000007c257c7220 */ /* 0x040fe40000410000 */
[----:B------:R-:W-:-:S02]  /*31e0*/  FMUL.FTZ R126, R37, R126 ;  /* 0x0000007e257e7220 */ /* 0x000fc40000410000 */
[C---:B------:R-:W-:Y:S02]  /*31f0*/  FMUL.FTZ R128, R37.reuse, R128 ;  /* 0x0000008025807220 */ /* 0x040fe40000410000 */
[C---:B------:R-:W-:Y:S02]  /*3200*/  FMUL.FTZ R130, R37.reuse, R130 ;  /* 0x0000008225827220 */ /* 0x040fe40000410000 */
[C---:B------:R-:W-:Y:S02]  /*3210*/  FMUL.FTZ R134, R37.reuse, R132 ;  /* 0x0000008425867220 */ /* 0x040fe40000410000 */
[C---:B------:R-:W-:Y:S02]  /*3220*/  FMUL.FTZ R136, R37.reuse, R136 ;  /* 0x0000008825887220 */ /* 0x040fe40000410000 */
[C---:B------:R-:W-:Y:S02]  /*3230*/  FMUL.FTZ R138, R37.reuse, R138 ;  /* 0x0000008a258a7220 */ /* 0x040fe40000410000 */
[----:B------:R-:W-:Y:S01]  /*3240*/  FMUL.FTZ R184, R37, R184 ;  /* 0x000000b825b87220 */ /* 0x000fe20000410000 */
[----:B------:R-:W-:-:S05]  /*3250*/  @P5 PRMT R37, RZ, 0x5410, R118 ;  /* 0x00005410ff255816 */ /* 0x000fca0000000076 */
[----:B------:R-:W-:Y:S01]  /*3260*/  @P5 FADD.FTZ R134, R134, R37 ;  /* 0x0000002586865221 */ /* 0x000fe20000010000 */
[----:B------:R-:W-:-:S04]  /*3270*/  @P5 PRMT R37, RZ, 0x7610, R118 ;  /* 0x00007610ff255816 */ /* 0x000fc80000000076 */
[----:B------:R-:W-:Y:S01]  /*3280*/  @P0 F2FP.BF16.PACK_AB R131, RZ, R134 ;  /* 0x00000086ff83023e */ /* 0x000fe200000010ff */
[----:B------:R-:W-:Y:S01]  /*3290*/  @P5 FADD.FTZ R136, R136, R37 ;  /* 0x0000002588885221 */ /* 0x000fe20000010000 */
[----:B------:R-:W-:Y:S01]  /*32a0*/  @P5 PRMT R37, RZ, 0x5410, R117 ;  /* 0x00005410ff255816 */ /* 0x000fe20000000075 */
[-C--:B------:R-:W-:Y:S01]  /*32b0*/  FMUL.FTZ R134, R134, R203.reuse ;  /* 0x000000cb86867220 */ /* 0x080fe20000410000 */
[----:B------:R-:W-:Y:S01]  /*32c0*/  @P0 PRMT R122, R131, 0x7610, R122 ;  /* 0x00007610837a0816 */ /* 0x000fe2000000007a */
[-C--:B------:R-:W-:Y:S01]  /*32d0*/  FMUL.FTZ R139, R136, R203.reuse ;  /* 0x000000cb888b7220 */ /* 0x080fe20000410000 */
[----:B------:R-:W-:Y:S01]  /*32e0*/  MOV R131, 0x10 ;  /* 0x0000001000837802 */ /* 0x000fe20000000f00 */
[----:B------:R-:W-:Y:S01]  /*32f0*/  @P5 FADD.FTZ R128, R128, R37 ;  /* 0x0000002580805221 */ /* 0x000fe20000010000 */
[----:B------:R-:W-:Y:S02]  /*3300*/  @P5 PRMT R37, RZ, 0x7610, R117 ;  /* 0x00007610ff255816 */ /* 0x000fe40000000075 */
[----:B------:R-:W-:Y:S01]  /*3310*/  @P0 F2FP.BF16.PACK_AB R135, RZ, R136 ;  /* 0x00000088ff87023e */ /* 0x000fe200000010ff */
[----:B------:R-:W-:Y:S01]  /*3320*/  FMUL.FTZ R125, R128, R203 ;  /* 0x000000cb807d7220 */ /* 0x000fe20000410000 */
[----:B------:R-:W-:Y:S01]  /*3330*/  @P0 F2FP.BF16.PACK_AB R129, RZ, R128 ;  /* 0x00000080ff81023e */ /* 0x000fe200000010ff */
[----:B------:R-:W-:Y:S01]  /*3340*/  @P5 FADD.FTZ R130, R130, R37 ;  /* 0x0000002582825221 */ /* 0x000fe20000010000 */
[----:B------:R-:W-:-:S02]  /*3350*/  @P5 PRMT R37, RZ, 0x5410, R116 ;  /* 0x00005410ff255816 */ /* 0x000fc40000000074 */
[----:B------:R-:W-:Y:S02]  /*3360*/  @P0 PRMT R121, R129, 0x7610, R121 ;  /* 0x0000761081790816 */ /* 0x000fe40000000079 */
[----:B------:R-:W-:Y:S01]  /*3370*/  @P0 F2FP.BF16.PACK_AB R133, RZ, R130 ;  /* 0x00000082ff85023e */ /* 0x000fe200000010ff */
[----:B------:R-:W-:Y:S01]  /*3380*/  @P5 FADD.FTZ R124, R124, R37 ;  /* 0x000000257c7c5221 */ /* 0x000fe20000010000 */
[----:B------:R-:W-:Y:S01]  /*3390*/  @P5 PRMT R37, RZ, 0x7610, R116 ;  /* 0x00007610ff255816 */ /* 0x000fe20000000074 */
[----:B------:R-:W-:Y:S01]  /*33a0*/  FMUL.FTZ R130, R130, R203 ;  /* 0x000000cb82827220 */ /* 0x000fe20000410000 */
[----:B------:R-:W-:Y:S02]  /*33b0*/  @P0 PRMT R122, R122, 0x5410, R135 ;  /* 0x000054107a7a0816 */ /* 0x000fe40000000087 */
[----:B------:R-:W-:Y:S01]  /*33c0*/  @P0 PRMT R121, R121, 0x5410, R133 ;  /* 0x0000541079790816 */ /* 0x000fe20000000085 */
[----:B------:R-:W-:Y:S01]  /*33d0*/  @P5 FADD.FTZ R126, R126, R37 ;  /* 0x000000257e7e5221 */ /* 0x000fe20000010000 */
[----:B------:R-:W-:-:S02]  /*33e0*/  @P5 PRMT R37, RZ, 0x5410, R119 ;  /* 0x00005410ff255816 */ /* 0x000fc40000000077 */
[----:B------:R-:W-:Y:S01]  /*33f0*/  F2FP.BF16.PACK_AB R125, R130, R125 ;  /* 0x0000007d827d723e */ /* 0x000fe200000010ff */
[-C--:B------:R-:W-:Y:S01]  /*3400*/  FMUL.FTZ R127, R126, R203.reuse ;  /* 0x000000cb7e7f7220 */ /* 0x080fe20000410000 */
[----:B------:R-:W-:Y:S01]  /*3410*/  @P0 F2FP.BF16.PACK_AB R132, RZ, R126 ;  /* 0x0000007eff84023e */ /* 0x000fe200000010ff */
[----:B------:R-:W-:Y:S01]  /*3420*/  @P5 FADD.FTZ R138, R138, R37 ;  /* 0x000000258a8a5221 */ /* 0x000fe20000010000 */
[----:B------:R-:W-:Y:S02]  /*3430*/  @P5 PRMT R37, RZ, 0x7610, R119 ;  /* 0x00007610ff255816 */ /* 0x000fe40000000077 */
[----:B------:R-:W-:Y:S02]  /*3440*/  F2FP.BF16.PACK_AB R126, R139, R134 ;  /* 0x000000868b7e723e */ /* 0x000fe400000010ff */
[----:B------:R-:W-:Y:S01]  /*3450*/  @P0 F2FP.BF16.PACK_AB R137, RZ, R138 ;  /* 0x0000008aff89023e */ /* 0x000fe200000010ff */
[----:B------:R-:W-:Y:S01]  /*3460*/  @P5 FADD.FTZ R184, R184, R37 ;  /* 0x00000025b8b85221 */ /* 0x000fe20000010000 */
[----:B------:R-:W-:Y:S01]  /*3470*/  ISETP.NE.U32.AND P5, PT, RZ, c[0x0][0x258], PT ;  /* 0x00009600ff007a0c */ /* 0x000fe20003fa5070 */
[-C--:B------:R-:W-:Y:S01]  /*3480*/  FMUL.FTZ R138, R138, R203.reuse ;  /* 0x000000cb8a8a7220 */ /* 0x080fe20000410000 */
[----:B------:R-:W-:Y:S01]  /*3490*/  @P0 F2FP.BF16.PACK_AB R37, RZ, R124 ;  /* 0x0000007cff25023e */ /* 0x000fe200000010ff */
[-C--:B------:R-:W-:Y:S01]  /*34a0*/  FMUL.FTZ R124, R124, R203.reuse ;  /* 0x000000cb7c7c7220 */ /* 0x080fe20000410000 */
[----:B------:R-:W-:Y:S01]  /*34b0*/  ISETP.NE.AND.EX P5, PT, RZ, c[0x0][0x25c], PT, P5 ;  /* 0x00009700ff007a0c */ /* 0x000fe20003fa5350 */
[----:B------:R-:W-:Y:S01]  /*34c0*/  FMUL.FTZ R203, R184, R203 ;  /* 0x000000cbb8cb7220 */ /* 0x000fe20000410000 */
[----:B------:R-:W-:-:S02]  /*34d0*/  @P0 F2FP.BF16.PACK_AB R184, RZ, R184 ;  /* 0x000000b8ffb8023e */ /* 0x000fc400000010ff */
[----:B------:R-:W-:Y:S02]  /*34e0*/  @P0 PRMT R120, R37, 0x7610, R120 ;  /* 0x0000761025780816 */ /* 0x000fe40000000078 */
[----:B------:R-:W-:Y:S02]  /*34f0*/  @P0 PRMT R123, R137, 0x7610, R123 ;  /* 0x00007610897b0816 */ /* 0x000fe4000000007b */
[----:B------:R-:W-:Y:S02]  /*3500*/  F2FP.BF16.PACK_AB R124, R127, R124 ;  /* 0x0000007c7f7c723e */ /* 0x000fe400000010ff */
[----:B------:R-:W-:Y:S02]  /*3510*/  @P0 PRMT R120, R120, 0x5410, R132 ;  /* 0x0000541078780816 */ /* 0x000fe40000000084 */
[----:B------:R-:W-:Y:S01]  /*3520*/  @P0 PRMT R123, R123, 0x5410, R184 ;  /* 0x000054107b7b0816 */ /* 0x000fe200000000b8 */
[----:B------:R-:W-:Y:S01]  /*3530*/  @P5 IMAD.WIDE.U32 R128, R0, R131, c[0x0][0x258] ;  /* 0x0000960000805625 */ /* 0x000fe200078e0083 */
[----:B------:R-:W-:-:S03]  /*3540*/  F2FP.BF16.PACK_AB R127, R203, R138 ;  /* 0x0000008acb7f723e */ /* 0x000fc600000010ff */
[----:B------:R-:W-:Y:S01]  /*3550*/  IMAD.WIDE.U32 R130, R0, R131, c[0x0][0x248] ;  /* 0x0000920000827625 */ /* 0x000fe200078e0083 */
[----:B------:R0:W-:Y:S04]  /*3560*/  @P5 STG.E.128 [R128.64], R120 ;  /* 0x0000007880005986 */ /* 0x0001e8000c101d04 */
[----:B------:R0:W-:Y:S02]  /*3570*/  STG.E.128 [R130.64], R124 ;  /* 0x0000007c82007986 */ /* 0x0001e4000c101d04 */
.L_x_18:
[----:B------:R-:W-:Y:S05]  /*3580*/  BSYNC B0 ;  /* 0x0000000000007941 */ /* 0x000fea0003800000 */
.L_x_17:
[----:B------:R-:W-:Y:S02]  /*3590*/  IADD3 R11, R11, c[0x0][0x160], RZ ;  /* 0x000058000b0b7a10 */ /* 0x000fe40007ffe0ff */
[----:B------:R-:W-:Y:S02]  /*35a0*/  LOP3.LUT P5, RZ, R9, 0xff, RZ, 0xc0, !PT ;  /* 0x000000ff09ff7812 */ /* 0x000fe400078ac0ff */
[----:B------:R-:W-:Y:S02]  /*35b0*/  ISETP.GE.AND P0, PT, R11, c[0x0][0x164], PT ;  /* 0x000059000b007a0c */ /* 0x000fe40003f06270 */
[----:B------:R-:W-:-:S11]  /*35c0*/  SEL R9, RZ, 0x1, P5 ;  /* 0x00000001ff097807 */ /* 0x000fd60002800000 */
[----:B0-----:R-:W-:Y:S01]  /*35d0*/  @P0 CALL.REL.NOINC `(.L_x_0) ;  /* 0x0000001000000944 */ /* 0x001fe20003c00000 */
[----:B------:R-:W-:Y:S05]  /*35e0*/  BRA `(.L_x_19) ;  /* 0xffffd03000007947 */ /* 0x000fea000383ffff */
.L_x_0:
[----:B0-----:R-:W0:Y:S01]  /*35f0*/  S2UR UR6, SR_CTAID.X ;  /* 0x00000000000679c3 */ /* 0x001e220000002500 */
[----:B------:R-:W0:Y:S01]  /*3600*/  S2R R2, SR_TID.X ;  /* 0x0000000000027919 */ /* 0x000e220000002100 */
[----:B------:R-:W-:Y:S02]  /*3610*/  @P1 MOV R5, 0x20 ;  /* 0x0000002000051802 */ /* 0x000fe40000000f00 */
[----:B------:R-:W-:Y:S02]  /*3620*/  @P2 MOV R9, 0x20 ;  /* 0x0000002000092802 */ /* 0x000fe40000000f00 */
[----:B-----5:R-:W-:Y:S02]  /*3630*/  @P3 MOV R13, 0x20 ;  /* 0x00000020000d3802 */ /* 0x020fe40000000f00 */
[C---:B0-----:R-:W-:Y:S02]  /*3640*/  LEA.HI R0, R2.reuse, UR6, RZ, 0x18 ;  /* 0x0000000602007c11 */ /* 0x041fe4000f8fc0ff */
[----:B------:R-:W-:-:S03]  /*3650*/  LOP3.LUT R3, R2, 0xff, RZ, 0xc0, !PT ;  /* 0x000000ff02037812 */ /* 0x000fc600078ec0ff */
[----:B------:R-:W-:-:S05]  /*3660*/  IMAD R0, R0, c[0x0][0x168], RZ ;  /* 0x00005a0000007a24 */ /* 0x000fca00078e02ff */
[----:B------:R-:W-:-:S05]  /*3670*/  LEA.HI R0, R0, R3, RZ, 0x1d ;  /* 0x0000000300007211 */ /* 0x000fca00078fe8ff */
[----:B------:R-:W-:-:S04]  /*3680*/  @P1 IMAD.WIDE.U32 R2, R0, R5, c[0x0][0x220] ;  /* 0x0000880000021625 */ /* 0x000fc800078e0005 */
[C---:B------:R-:W-:Y:S01]  /*3690*/  @P1 IMAD.WIDE.U32 R4, R0.reuse, R5, c[0x0][0x228] ;  /* 0x00008a0000041625 */ /* 0x040fe200078e0005 */
[----:B------:R-:W-:Y:S01]  /*36a0*/  @P1 IADD3 R0, R0, 0x100, RZ ;  /* 0x0000010000001810 */ /* 0x000fe20007ffe0ff */
[----:B------:R0:W-:Y:S04]  /*36b0*/  @P1 STG.E.128 [R2.64], R72 ;  /* 0x0000004802001986 */ /* 0x0001e8000c101d04 */
[CC--:B------:R-:W-:Y:S01]  /*36c0*/  @P2 IMAD.WIDE.U32 R6, R0.reuse, R9.reuse, c[0x0][0x220] ;  /* 0x0000880000062625 */ /* 0x0c0fe200078e0009 */
[----:B------:R0:W-:Y:S03]  /*36d0*/  @P1 STG.E.128 [R2.64+0x10], R68 ;  /* 0x0000104402001986 */ /* 0x0001e6000c101d04 */
[C---:B------:R-:W-:Y:S01]  /*36e0*/  @P2 IMAD.WIDE.U32 R8, R0.reuse, R9, c[0x0][0x228] ;  /* 0x00008a0000082625 */ /* 0x040fe200078e0009 */
[----:B------:R-:W-:Y:S01]  /*36f0*/  @P2 IADD3 R0, R0, 0x100, RZ ;  /* 0x0000010000002810 */ /* 0x000fe20007ffe0ff */
[----:B------:R0:W-:Y:S04]  /*3700*/  @P1 STG.E.128 [R4.64], R104 ;  /* 0x0000006804001986 */ /* 0x0001e8000c101d04 */
[CC--:B------:R-:W-:Y:S01]  /*3710*/  @P3 IMAD.WIDE.U32 R10, R0.reuse, R13.reuse, c[0x0][0x220] ;  /* 0x00008800000a3625 */ /* 0x0c0fe200078e000d */
[----:B------:R0:W-:Y:S03]  /*3720*/  @P1 STG.E.128 [R4.64+0x10], R100 ;  /* 0x0000106404001986 */ /* 0x0001e6000c101d04 */
[C---:B------:R-:W-:Y:S01]  /*3730*/  @P3 IMAD.WIDE.U32 R12, R0.reuse, R13, c[0x0][0x228] ;  /* 0x00008a00000c3625 */ /* 0x040fe200078e000d */
[----:B------:R0:W-:Y:S01]  /*3740*/  @P2 STG.E.128 [R6.64], R64 ;  /* 0x0000004006002986 */ /* 0x0001e2000c101d04 */
[----:B------:R-:W-:-:S03]  /*3750*/  @P3 IADD3 R0, R0, 0x100, RZ ;  /* 0x0000010000003810 */ /* 0x000fc60007ffe0ff */
[----:B------:R0:W-:Y:S04]  /*3760*/  @P2 STG.E.128 [R6.64+0x10], R60 ;  /* 0x0000103c06002986 */ /* 0x0001e8000c101d04 */
[----:B------:R0:W-:Y:S04]  /*3770*/  @P2 STG.E.128 [R8.64], R96 ;  /* 0x0000006008002986 */ /* 0x0001e8000c101d04 */
[----:B------:R0:W-:Y:S04]  /*3780*/  @P2 STG.E.128 [R8.64+0x10], R92 ;  /* 0x0000105c08002986 */ /* 0x0001e8000c101d04 */
[----:B------:R0:W-:Y:S04]  /*3790*/  @P3 STG.E.128 [R10.64], R56 ;  /* 0x000000380a003986 */ /* 0x0001e8000c101d04 */
[----:B------:R0:W-:Y:S04]  /*37a0*/  @P3 STG.E.128 [R10.64+0x10], R52 ;  /* 0x000010340a003986 */ /* 0x0001e8000c101d04 */
[----:B------:R0:W-:Y:S04]  /*37b0*/  @P3 STG.E.128 [R12.64], R88 ;  /* 0x000000580c003986 */ /* 0x0001e8000c101d04 */
[----:B------:R0:W-:Y:S01]  /*37c0*/  @P3 STG.E.128 [R12.64+0x10], R84 ;  /* 0x000010540c003986 */ /* 0x0001e2000c101d04 */
[----:B------:R-:W-:Y:S05]  /*37d0*/  @!P4 EXIT ;  /* 0x000000000000c94d */ /* 0x000fea0003800000 */
[----:B0-----:R-:W-:-:S10]  /*37e0*/  HFMA2.MMA R5, -RZ, RZ, 0, 1.9073486328125e-06 ;  /* 0x00000020ff057435 */ /* 0x001fd400000001ff */
[----:B------:R-:W-:-:S04]  /*37f0*/  IMAD.WIDE.U32 R2, R0, R5, c[0x0][0x220] ;  /* 0x0000880000027625 */ /* 0x000fc800078e0005 */
[----:B------:R-:W-:Y:S01]  /*3800*/  IMAD.WIDE.U32 R4, R0, R5, c[0x0][0x228] ;  /* 0x00008a0000047625 */ /* 0x000fe200078e0005 */
[----:B------:R-:W-:Y:S04]  /*3810*/  STG.E.128 [R2.64], R48 ;  /* 0x0000003002007986 */ /* 0x000fe8000c101d04 */
[----:B------:R-:W-:Y:S04]  /*3820*/  STG.E.128 [R2.64+0x10], R44 ;  /* 0x0000102c02007986 */ /* 0x000fe8000c101d04 */
[----:B------:R-:W-:Y:S04]  /*3830*/  STG.E.128 [R4.64], R80 ;  /* 0x0000005004007986 */ /* 0x000fe8000c101d04 */
[----:B------:R-:W-:Y:S01]  /*3840*/  STG.E.128 [R4.64+0x10], R76 ;  /* 0x0000104c04007986 */ /* 0x000fe2000c101d04 */
[----:B------:R-:W-:Y:S05]  /*3850*/  EXIT ;  /* 0x000000000000794d */ /* 0x000fea0003800000 */
.L_x_9:
[----:B------:R-:W-:Y:S02]  /*3860*/  MOV R129, R137 ;  /* 0x0000008900817202 */ /* 0x000fe40000000f00 */
[----:B------:R-:W-:-:S02]  /*3870*/  MOV R134, 0x10 ;  /* 0x0000001000867802 */ /* 0x000fc40000000f00 */
[----:B------:R-:W-:Y:S02]  /*3880*/  MOV R185, 0x1f ;  /* 0x0000001f00b97802 */ /* 0x000fe40000000f00 */
[----:B------:R-:W-:Y:S02]  /*3890*/  MOV R136, 0xffffffff ;  /* 0xffffffff00887802 */ /* 0x000fe40000000f00 */
[----:B------:R-:W-:Y:S02]  /*38a0*/  MOV R124, 0x38c0 ;  /* 0x000038c0007c7802 */ /* 0x000fe40000000f00 */
[----:B------:R-:W-:Y:S05]  /*38b0*/  CALL.REL.NOINC `($__internal_0_$__cuda_sm70_shflsync_down_p) ;  /* 0x0000045000007944 */ /* 0x000fea0003c00000 */
[----:B-1----:R-:W-:Y:S01]  /*38c0*/  MOV R128, R185 ;  /* 0x000000b900807202 */ /* 0x002fe20000000f00 */
[----:B0-----:R-:W-:Y:S05]  /*38d0*/  BRA `(.L_x_20) ;  /* 0xffffe4e000007947 */ /* 0x001fea000383ffff */
.L_x_10:
[----:B------:R-:W-:Y:S01]  /*38e0*/  HFMA2.MMA R134, -RZ, RZ, 0, 9.5367431640625e-07 ;  /* 0x00000010ff867435 */ /* 0x000fe200000001ff */
[----:B------:R-:W-:Y:S02]  /*38f0*/  MOV R129, R138 ;  /* 0x0000008a00817202 */ /* 0x000fe40000000f00 */
[----:B------:R-:W-:Y:S02]  /*3900*/  MOV R185, 0x1f ;  /* 0x0000001f00b97802 */ /* 0x000fe40000000f00 */
[----:B------:R-:W-:-:S02]  /*3910*/  MOV R136, 0xffffffff ;  /* 0xffffffff00887802 */ /* 0x000fc40000000f00 */
[----:B------:R-:W-:Y:S02]  /*3920*/  MOV R124, 0x3940 ;  /* 0x00003940007c7802 */ /* 0x000fe40000000f00 */
[----:B01----:R-:W-:Y:S05]  /*3930*/  CALL.REL.NOINC `($__internal_0_$__cuda_sm70_shflsync_down_p) ;  /* 0x000003d000007944 */ /* 0x003fea0003c00000 */
[----:B------:R-:W-:Y:S01]  /*3940*/  FADD.FTZ R128, R128, R137 ;  /* 0x0000008980807221 */ /* 0x000fe20000010000 */
[----:B0-----:R-:W-:Y:S01]  /*3950*/  HFMA2.MMA R134, -RZ, RZ, 0, 4.76837158203125e-07 ;  /* 0x00000008ff867435 */ /* 0x001fe200000001ff */
[----:B-1----:R-:W-:Y:S01]  /*3960*/  FADD.FTZ R138, R138, R185 ;  /* 0x000000b98a8a7221 */ /* 0x002fe20000010000 */
[----:B------:R-:W-:Y:S02]  /*3970*/  MOV R185, 0x1f ;  /* 0x0000001f00b97802 */ /* 0x000fe40000000f00 */
[----:B------:R-:W-:Y:S02]  /*3980*/  MOV R136, 0xffffffff ;  /* 0xffffffff00887802 */ /* 0x000fe40000000f00 */
[----:B------:R-:W-:Y:S02]  /*3990*/  MOV R129, R128 ;  /* 0x0000008000817202 */ /* 0x000fe40000000f00 */
[----:B------:R-:W-:Y:S02]  /*39a0*/  MOV R124, 0x39c0 ;  /* 0x000039c0007c7802 */ /* 0x000fe40000000f00 */
[----:B------:R-:W-:Y:S05]  /*39b0*/  CALL.REL.NOINC `($__internal_0_$__cuda_sm70_shflsync_down_p) ;  /* 0x0000035000007944 */ /* 0x000fea0003c00000 */
[----:B0-----:R-:W-:Y:S01]  /*39c0*/  HFMA2.MMA R134, -RZ, RZ, 0, 4.76837158203125e-07 ;  /* 0x00000008ff867435 */ /* 0x001fe200000001ff */
[----:B-1----:R-:W-:-:S02]  /*39d0*/  MOV R127, R185 ;  /* 0x000000b9007f7202 */ /* 0x002fc40000000f00 */
[----:B------:R-:W-:Y:S02]  /*39e0*/  MOV R129, R138 ;  /* 0x0000008a00817202 */ /* 0x000fe40000000f00 */
[----:B------:R-:W-:Y:S02]  /*39f0*/  MOV R185, 0x1f ;  /* 0x0000001f00b97802 */ /* 0x000fe40000000f00 */
[----:B------:R-:W-:Y:S02]  /*3a00*/  MOV R136, 0xffffffff ;  /* 0xffffffff00887802 */ /* 0x000fe40000000f00 */
[----:B------:R-:W-:Y:S02]  /*3a10*/  MOV R124, 0x3a30 ;  /* 0x00003a30007c7802 */ /* 0x000fe40000000f00 */
[----:B------:R-:W-:Y:S05]  /*3a20*/  CALL.REL.NOINC `($__internal_0_$__cuda_sm70_shflsync_down_p) ;  /* 0x000002e000007944 */ /* 0x000fea0003c00000 */
[----:B------:R-:W-:Y:S01]  /*3a30*/  FADD.FTZ R128, R127, R128 ;  /* 0x000000807f807221 */ /* 0x000fe20000010000 */
[----:B0-----:R-:W-:Y:S01]  /*3a40*/  HFMA2.MMA R134, -RZ, RZ, 0, 2.384185791015625e-07 ;  /* 0x00000004ff867435 */ /* 0x001fe200000001ff */
[----:B-1----:R-:W-:Y:S01]  /*3a50*/  FADD.FTZ R138, R138, R185 ;  /* 0x000000b98a8a7221 */ /* 0x002fe20000010000 */
[----:B------:R-:W-:Y:S02]  /*3a60*/  MOV R185, 0x1f ;  /* 0x0000001f00b97802 */ /* 0x000fe40000000f00 */
[----:B------:R-:W-:-:S02]  /*3a70*/  MOV R136, 0xffffffff ;  /* 0xffffffff00887802 */ /* 0x000fc40000000f00 */
[----:B------:R-:W-:Y:S02]  /*3a80*/  MOV R129, R128 ;  /* 0x0000008000817202 */ /* 0x000fe40000000f00 */
[----:B------:R-:W-:Y:S02]  /*3a90*/  MOV R124, 0x3ab0 ;  /* 0x00003ab0007c7802 */ /* 0x000fe40000000f00 */
[----:B------:R-:W-:Y:S05]  /*3aa0*/  CALL.REL.NOINC `($__internal_0_$__cuda_sm70_shflsync_down_p) ;  /* 0x0000026000007944 */ /* 0x000fea0003c00000 */
[----:B0-----:R-:W-:Y:S01]  /*3ab0*/  HFMA2.MMA R134, -RZ, RZ, 0, 2.384185791015625e-07 ;  /* 0x00000004ff867435 */ /* 0x001fe200000001ff */
[----:B-1----:R-:W-:Y:S02]  /*3ac0*/  MOV R127, R185 ;  /* 0x000000b9007f7202 */ /* 0x002fe40000000f00 */
[----:B------:R-:W-:Y:S02]  /*3ad0*/  MOV R129, R138 ;  /* 0x0000008a00817202 */ /* 0x000fe40000000f00 */
[----:B------:R-:W-:Y:S02]  /*3ae0*/  MOV R185, 0x1f ;  /* 0x0000001f00b97802 */ /* 0x000fe40000000f00 */
[----:B------:R-:W-:Y:S02]  /*3af0*/  MOV R136, 0xffffffff ;  /* 0xffffffff00887802 */ /* 0x000fe40000000f00 */
[----:B------:R-:W-:-:S02]  /*3b00*/  MOV R124, 0x3b20 ;  /* 0x00003b20007c7802 */ /* 0x000fc40000000f00 */
[----:B------:R-:W-:Y:S05]  /*3b10*/  CALL.REL.NOINC `($__internal_0_$__cuda_sm70_shflsync_down_p) ;  /* 0x000001f000007944 */ /* 0x000fea0003c00000 */
[----:B------:R-:W-:Y:S01]  /*3b20*/  FADD.FTZ R128, R127, R128 ;  /* 0x000000807f807221 */ /* 0x000fe20000010000 */
[----:B0-----:R-:W-:Y:S01]  /*3b30*/  HFMA2.MMA R134, -RZ, RZ, 0, 1.1920928955078125e-07 ;  /* 0x00000002ff867435 */ /* 0x001fe200000001ff */
[----:B-1----:R-:W-:Y:S01]  /*3b40*/  FADD.FTZ R132, R138, R185 ;  /* 0x000000b98a847221 */ /* 0x002fe20000010000 */
[----:B------:R-:W-:-:S02]  /*3b50*/  MOV R185, 0x1f ;  /* 0x0000001f00b97802 */ /* 0x000fc40000000f00 */
[----:B------:R-:W-:Y:S02]  /*3b60*/  MOV R136, 0xffffffff ;  /* 0xffffffff00887802 */ /* 0x000fe40000000f00 */
[----:B------:R-:W-:Y:S02]  /*3b70*/  MOV R129, R128 ;  /* 0x0000008000817202 */ /* 0x000fe40000000f00 */
[----:B------:R-:W-:Y:S02]  /*3b80*/  MOV R124, 0x3ba0 ;  /* 0x00003ba0007c7802 */ /* 0x000fe40000000f00 */
[----:B------:R-:W-:Y:S05]  /*3b90*/  CALL.REL.NOINC `($__internal_0_$__cuda_sm70_shflsync_down_p) ;  /* 0x0000017000007944 */ /* 0x000fea0003c00000 */
[----:B0-----:R-:W-:Y:S01]  /*3ba0*/  HFMA2.MMA R134, -RZ, RZ, 0, 1.1920928955078125e-07 ;  /* 0x00000002ff867435 */ /* 0x001fe200000001ff */
[----:B-1----:R-:W-:Y:S02]  /*3bb0*/  MOV R127, R185 ;  /* 0x000000b9007f7202 */ /* 0x002fe40000000f00 */
[----:B------:R-:W-:Y:S02]  /*3bc0*/  MOV R129, R132 ;  /* 0x0000008400817202 */ /* 0x000fe40000000f00 */
[----:B------:R-:W-:Y:S02]  /*3bd0*/  MOV R185, 0x1f ;  /* 0x0000001f00b97802 */ /* 0x000fe40000000f00 */
[----:B------:R-:W-:-:S02]  /*3be0*/  MOV R136, 0xffffffff ;  /* 0xffffffff00887802 */ /* 0x000fc40000000f00 */
[----:B------:R-:W-:Y:S02]  /*3bf0*/  MOV R124, 0x3c10 ;  /* 0x00003c10007c7802 */ /* 0x000fe40000000f00 */
[----:B------:R-:W-:Y:S05]  /*3c00*/  CALL.REL.NOINC `($__internal_0_$__cuda_sm70_shflsync_down_p) ;  /* 0x0000010000007944 */ /* 0x000fea0003c00000 */
[----:B------:R-:W-:Y:S01]  /*3c10*/  FADD.FTZ R130, R127, R128 ;  /* 0x000000807f827221 */ /* 0x000fe20000010000 */
[----:B0-----:R-:W-:Y:S01]  /*3c20*/  HFMA2.MMA R134, -RZ, RZ, 0, 5.9604644775390625e-08 ;  /* 0x00000001ff867435 */ /* 0x001fe200000001ff */
[----:B-1----:R-:W-:Y:S01]  /*3c30*/  FADD.FTZ R132, R132, R185 ;  /* 0x000000b984847221 */ /* 0x002fe20000010000 */
[----:B------:R-:W-:Y:S02]  /*3c40*/  MOV R185, 0x1f ;  /* 0x0000001f00b97802 */ /* 0x000fe40000000f00 */
[----:B------:R-:W-:Y:S02]  /*3c50*/  MOV R136, 0xffffffff ;  /* 0xffffffff00887802 */ /* 0x000fe40000000f00 */
[----:B------:R-:W-:Y:S02]  /*3c60*/  MOV R129, R130 ;  /* 0x0000008200817202 */ /* 0x000fe40000000f00 */
[----:B------:R-:W-:Y:S02]  /*3c70*/  MOV R124, 0x3c90 ;  /* 0x00003c90007c7802 */ /* 0x000fe40000000f00 */
[----:B------:R-:W-:Y:S05]  /*3c80*/  CALL.REL.NOINC `($__internal_0_$__cuda_sm70_shflsync_down_p) ;  /* 0x0000008000007944 */ /* 0x000fea0003c00000 */
[----:B0-----:R-:W-:Y:S01]  /*3c90*/  HFMA2.MMA R134, -RZ, RZ, 0, 5.9604644775390625e-08 ;  /* 0x00000001ff867435 */ /* 0x001fe200000001ff */
[----:B-1----:R-:W-:-:S02]  /*3ca0*/  MOV R131, R185 ;  /* 0x000000b900837202 */ /* 0x002fc40000000f00 */
[----:B------:R-:W-:Y:S02]  /*3cb0*/  MOV R129, R132 ;  /* 0x0000008400817202 */ /* 0x000fe40000000f00 */
[----:B------:R-:W-:Y:S02]  /*3cc0*/  MOV R185, 0x1f ;  /* 0x0000001f00b97802 */ /* 0x000fe40000000f00 */
[----:B------:R-:W-:Y:S02]  /*3cd0*/  MOV R136, 0xffffffff ;  /* 0xffffffff00887802 */ /* 0x000fe40000000f00 */
[----:B------:R-:W-:Y:S02]  /*3ce0*/  MOV R124, 0x3d00 ;  /* 0x00003d00007c7802 */ /* 0x000fe40000000f00 */
[----:B------:R-:W-:Y:S05]  /*3cf0*/  CALL.REL.NOINC `($__internal_0_$__cuda_sm70_shflsync_down_p) ;  /* 0x0000001000007944 */ /* 0x000fea0003c00000 */
[----:B01----:R-:W-:Y:S05]  /*3d00*/  BRA `(.L_x_21) ;  /* 0xffffe1d000007947 */ /* 0x003fea000383ffff */
        .weak           $__internal_0_$__cuda_sm70_shflsync_down_p
        .type           $__internal_0_$__cuda_sm70_shflsync_down_p,@function
        .size           $__internal_0_$__cuda_sm70_shflsync_down_p,(.L_x_11734 - $__internal_0_$__cuda_sm70_shflsync_down_p)
$__internal_0_$__cuda_sm70_shflsync_down_p:
[----:B------:R-:W-:Y:S01]  /*3d10*/  HFMA2.MMA R125, -RZ, RZ, 0, 0 ;  /* 0x00000000ff7d7435 */ /* 0x000fe200000001ff */
[----:B------:R-:W-:Y:S04]  /*3d20*/  WARPSYNC R136 ;  /* 0x0000008800007348 */ /* 0x000fe80003800000 */
[----:B------:R0:W1:Y:S01]  /*3d30*/  SHFL.DOWN PT, R185, R129, R134, R185 ;  /* 0x0800008681b97389 */ /* 0x00006200000e00b9 */
[----:B------:R-:W-:Y:S05]  /*3d40*/  RET.REL.NODEC R124 `(_ZN10layer_norm13ln_bwd_kernelINS_13Kernel_traitsI13__nv_bfloat16S2_S2_S2_fjLj8192ELj1ELj1ELj8ELj16ENS_18Kernel_traits_baseILj8192ES2_S2_S2_S2_fjLj256EEEEELb0ELb0ELb0ELb0EEEvNS_9BwdParamsE) ;  /* 0xffffc2b07c007950 */ /* 0x000fea0003c3ffff */
.L_x_22:
[----:B------:R-:W-:-:S00]  /*3d50*/  BRA `(.L_x_22) ;  /* 0xfffffff000007947 */ /* 0x000fc0000383ffff */
[----:B------:R-:W-:-:S00]  /*3d60*/  NOP ;  /* 0x0000000000007918 */ /* 0x000fc00000000000 */
        /* <DEDUP_REMOVED lines=9> */
.L_x_11734:


//--------------------- .text._ZN10layer_norm13ln_bwd_kernelINS_13Kernel_traitsI13__nv_bfloat16S2_S2_S2_fjLj8192ELj1ELj1ELj8ELj16ENS_18Kernel_traits_baseILj8192ES2_S2_S2_S2_fjLj256EEEEELb0ELb0ELb0ELb1EEEvNS_9BwdParamsE --------------------------
	.section	.text._ZN10layer_norm13ln_bwd_kernelINS_13Kernel_traitsI13__nv_bfloat16S2_S2_S2_fjLj8192ELj1ELj1ELj8ELj16ENS_18Kernel_traits_baseILj8192ES2_S2_S2_S2_fjLj256EEEEELb0ELb0ELb0ELb1EEEvNS_9BwdParamsE,"ax",@progbits
	.sectioninfo	@"SHI_REGISTERS=227"
	.align	128
        .global         _ZN10layer_norm13ln_bwd_kernelINS_13Kernel_traitsI13__nv_bfloat16S2_S2_S2_fjLj8192ELj1ELj1ELj8ELj16ENS_18Kernel_traits_baseILj8192ES2_S2_S2_S2_fjLj256EEEEELb0ELb0ELb0ELb1EEEvNS_9BwdParamsE
        .type           _ZN10layer_norm13ln_bwd_kernelINS_13Kernel_traitsI13__nv_bfloat16S2_S2_S2_fjLj8192ELj1ELj1ELj8ELj16ENS_18Kernel_traits_baseILj8192ES2_S2_S2_S2_fjLj256EEEEELb0ELb0ELb0ELb1EEEvNS_9BwdParamsE,@function
        .size           _ZN10layer_norm13ln_bwd_kernelINS_13Kernel_traitsI13__nv_bfloat16S2_S2_S2_fjLj8192ELj1ELj1ELj8ELj16ENS_18Kernel_traits_baseILj8192ES2_S2_S2_S2_fjLj256EEEEELb0ELb0ELb0ELb1EEEvNS_9BwdParamsE,(.L_x_11735 - _ZN10layer_norm13ln_bwd_kernelINS_13Kernel_traitsI13__nv_bfloat16S2_S2_S2_fjLj8192ELj1ELj1ELj8ELj16ENS_18Kernel_traits_baseILj8192ES2_S2_S2_S2_fjLj256EEEEELb0ELb0ELb0ELb1EEEvNS_9BwdParamsE)
        .other          _ZN10layer_norm13ln_bwd_kernelINS_13Kernel_traitsI13__nv_bfloat16S2_S2_S2_fjLj8192ELj1ELj1ELj8ELj16ENS_18Kernel_traits_baseILj8192ES2_S2_S2_S2_fjLj256EEEEELb0ELb0ELb0ELb1EEEvNS_9BwdParamsE,@"STO_CUDA_ENTRY STV_DEFAULT"
_ZN10layer_norm13ln_bwd_kernelINS_13Kernel_traitsI13__nv_bfloat16S2_S2_S2_fjLj8192ELj1ELj1ELj8ELj16ENS_18Kernel_traits_baseILj8192ES2_S2_S2_S2_fjLj256EEEEELb0ELb0ELb0ELb1EEEvNS_9BwdParamsE:
.text._ZN10layer_norm13ln_bwd_kernelINS_13Kernel_traitsI13__nv_bfloat16S2_S2_S2_fjLj8192ELj1ELj1ELj8ELj16ENS_18Kernel_traits_baseILj8192ES2_S2_S2_S2_fjLj256EEEEELb0ELb0ELb0ELb1EEEvNS_9BwdParamsE:
[----:B------:R-:W-:Y:S02]  /*0000*/  MOV R1, c[0x0][0x28] ;  /* 0x00000a0000017a02 */ /* 0x000fe40000000f00 */
[----:B------:R-:W0:Y:S01]  /*0010*/  S2UR UR4, SR_CTAID.X ;  /* 0x00000000000479c3 */ /* 0x000e220000002500 */
[----:B------:R-:W0:Y:S02]  /*0020*/  S2R R111, SR_TID.X ;  /* 0x00000000006f7919 */ /* 0x000e240000002100 */
[----:B0-----:R-:W-:Y:S01]  /*0030*/  LEA.HI R153, R111, UR4, RZ, 0x18 ;  /* 0x000000046f997c11 */ /* 0x001fe2000f8fc0ff */
[----:B------:R-:W-:-:S03]  /*0040*/  ULDC.64 UR4, c[0x0][0x118] ;  /* 0x0000460000047ab9 */ /* 0x000fc60000000a00 */
[----:B------:R-:W-:-:S13]  /*0050*/  ISETP.GE.AND P0, PT, R153, c[0x0][0x164], PT ;  /* 0x0000590099007a0c */ /* 0x000fda0003f06270 */
[----:B------:R-:W-:Y:S05]  /*0060*/  @!P0 BRA `(.L_x_23) ;  /* 0x0000021000008947 */ /* 0x000fea0003800000 */
        /* <DEDUP_REMOVED lines=32> */
[----:B------:R-:W-:Y:S05]  /*0270*/  BRA `(.L_x_24) ;  /* 0x0000346000007947 */ /* 0x000fea0003800000 */
.L_x_23:
[----:B------:R-:W-:-:S04]  /*0280*/  SHF.L.U32 R0, R111, 0x4, RZ ;  /* 0x000000046f007819 */ /* 0x000fc800000006ff */
[----:B------:R-:W-:-:S04]  /*0290*/  LOP3.LUT R0, R0, 0xff0, RZ, 0xc0, !PT ;  /* 0x00000ff000007812 */ /* 0x000fc800078ec0ff */
[----:B------:R-:W-:-:S04]  /*02a0*/  IADD3 R2, P0, R0, c[0x0][0x1b0], RZ ;  /* 0x00006c0000027a10 */ /* 0x000fc80007f1e0ff */
[----:B------:R-:W-:-:S05]  /*02b0*/  IADD3.X R3, RZ, c[0x0][0x1b4], RZ, P0, !PT ;  /* 0x00006d00ff037a10 */ /* 0x000fca00007fe4ff */
[----:B------:R-:W2:Y:S04]  /*02c0*/  LDG.E.128 R8, [R2.64] ;  /* 0x0000000402087981 */ /* 0x000ea8000c1e1d00 */
[----:B------:R-:W3:Y:S04]  /*02d0*/  LDG.E.128 R12, [R2.64+0x1000] ;  /* 0x00100004020c7981 */ /* 0x000ee8000c1e1d00 */
[----:B------:R-:W4:Y:S04]  /*02e0*/  LDG.E.128 R16, [R2.64+0x2000] ;  /* 0x0020000402107981 */ /* 0x000f28000c1e1d00 */
[----:B------:R-:W5:Y:S01]  /*02f0*/  LDG.E.128 R4, [R2.64+0x3000] ;  /* 0x0030000402047981 */ /* 0x000f62000c1e1d00 */
[----:B------:R-:W-:Y:S01]  /*0300*/  HFMA2.MMA R166, -RZ, RZ, 0, 5.9604644775390625e-08 ;  /* 0x00000001ffa67435 */ /* 0x000fe200000001ff */
[----:B------:R-:W-:Y:S01]  /*0310*/  MOV R110, RZ ;  /* 0x000000ff006e7202 */ /* 0x000fe20000000f00 */
[----:B------:R-:W-:Y:S01]  /*0320*/  HFMA2.MMA R126, -RZ, RZ, 0, 0 ;  /* 0x00000000ff7e7435 */ /* 0x000fe200000001ff */
[----:B------:R-:W-:Y:S01]  /*0330*/  CS2R R108, SRZ ;  /* 0x00000000006c7805 */ /* 0x000fe2000001ff00 */
[----:B------:R-:W-:Y:S01]  /*0340*/  HFMA2.MMA R128, -RZ, RZ, 0, 0 ;  /* 0x00000000ff807435 */ /* 0x000fe200000001ff */
        /* <DEDUP_REMOVED lines=29> */
[----:B------:R-:W-:-:S02]  /*0520*/  MOV R0, RZ ;  /* 0x000000ff00007202 */ /* 0x000fc40000000f00 */
[--C-:B--2---:R-:W-:Y:S02]  /*0530*/  PRMT R152, RZ, 0x5410, R8.reuse ;  /* 0x00005410ff987816 */ /* 0x104fe40000000008 */
[----:B------:R-:W-:Y:S02]  /*0540*/  PRMT R151, RZ, 0x7610, R8 ;  /* 0x00007610ff977816 */ /* 0x000fe40000000008 */
[--C-:B------:R-:W-:Y:S02]  /*0550*/  PRMT R150, RZ, 0x5410, R9.reuse ;  /* 0x00005410ff967816 */ /* 0x100fe40000000009 */
[----:B------:R-:W-:Y:S02]  /*0560*/  PRMT R149, RZ, 0x7610, R9 ;  /* 0x00007610ff957816 */ /* 0x000fe40000000009 */
[--C-:B------:R-:W-:Y:S02]  /*0570*/  PRMT R148, RZ, 0x5410, R10.reuse ;  /* 0x00005410ff947816 */ /* 0x100fe4000000000a */
[----:B------:R-:W-:-:S02]  /*0580*/  PRMT R147, RZ, 0x7610, R10 ;  /* 0x00007610ff937816 */ /* 0x000fc4000000000a */
[--C-:B------:R-:W-:Y:S02]  /*0590*/  PRMT R146, RZ, 0x5410, R11.reuse ;  /* 0x00005410ff927816 */ /* 0x100fe4000000000b */
[----:B------:R-:W-:Y:S02]  /*05a0*/  PRMT R145, RZ, 0x7610, R11 ;  /* 0x00007610ff917816 */ /* 0x000fe4000000000b */
[--C-:B---3--:R-:W-:Y:S02]  /*05b0*/  PRMT R144, RZ, 0x5410, R12.reuse ;  /* 0x00005410ff907816 */ /* 0x108fe4000000000c */
[----:B------:R-:W-:Y:S02]  /*05c0*/  PRMT R143, RZ, 0x7610, R12 ;  /* 0x00007610ff8f7816 */ /* 0x000fe4000000000c */
[--C-:B------:R-:W-:Y:S02]  /*05d0*/  PRMT R142, RZ, 0x5410, R13.reuse ;  /* 0x00005410ff8e7816 */ /* 0x100fe4000000000d */
[----:B------:R-:W-:-:S02]  /*05e0*/  PRMT R141, RZ, 0x7610, R13 ;  /* 0x00007610ff8d7816 */ /* 0x000fc4000000000d */
[--C-:B------:R-:W-:Y:S02]  /*05f0*/  PRMT R140, RZ, 0x5410, R14.reuse ;  /* 0x00005410ff8c7816 */ /* 0x100fe4000000000e */
[----:B------:R-:W-:Y:S02]  /*0600*/  PRMT R139, RZ, 0x7610, R14 ;  /* 0x00007610ff8b7816 */ /* 0x000fe4000000000e */
[--C-:B------:R-:W-:Y:S02]  /*0610*/  PRMT R138, RZ, 0x5410, R15.reuse ;  /* 0x00005410ff8a7816 */ /* 0x100fe4000000000f */
[----:B------:R-:W-:Y:S02]  /*0620*/  PRMT R137, RZ, 0x7610, R15 ;  /* 0x00007610ff897816 */ /* 0x000fe4000000000f */
[--C-:B----4-:R-:W-:Y:S02]  /*0630*/  PRMT R136, RZ, 0x5410, R16.reuse ;  /* 0x00005410ff887816 */ /* 0x110fe40000000010 */
[----:B------:R-:W-:-:S02]  /*0640*/  PRMT R135, RZ, 0x7610, R16 ;  /* 0x00007610ff877816 */ /* 0x000fc40000000010 */
[--C-:B------:R-:W-:Y:S02]  /*0650*/  PRMT R134, RZ, 0x5410, R17.reuse ;  /* 0x00005410ff867816 */ /* 0x100fe40000000011 */
[----:B------:R-:W-:Y:S02]  /*0660*/  PRMT R133, RZ, 0x7610, R17 ;  /* 0x00007610ff857816 */ /* 0x000fe40000000011 */
[--C-:B------:R-:W-:Y:S02]  /*0670*/  PRMT R132, RZ, 0x5410, R18.reuse ;  /* 0x00005410ff847816 */ /* 0x100fe40000000012 */
[----:B------:R-:W-:Y:S02]  /*0680*/  PRMT R131, RZ, 0x7610, R18 ;  /* 0x00007610ff837816 */ /* 0x000fe40000000012 */
[--C-:B------:R-:W-:Y:S02]  /*0690*/  PRMT R130, RZ, 0x5410, R19.reuse ;  /* 0x00005410ff827816 */ /* 0x100fe40000000013 */
[----:B------:R-:W-:-:S02]  /*06a0*/  PRMT R129, RZ, 0x7610, R19 ;  /* 0x00007610ff817816 */ /* 0x000fc40000000013 */
[--C-:B-----5:R-:W-:Y:S02]  /*06b0*/  PRMT R127, RZ, 0x5410, R4.reuse ;  /* 0x00005410ff7f7816 */ /* 0x120fe40000000004 */
[----:B------:R-:W-:Y:S02]  /*06c0*/  PRMT R155, RZ, 0x7610, R4 ;  /* 0x00007610ff9b7816 */ /* 0x000fe40000000004 */
[--C-:B------:R-:W-:Y:S02]  /*06d0*/  PRMT R154, RZ, 0x5410, R5.reuse ;  /* 0x00005410ff9a7816 */ /* 0x100fe40000000005 */
[----:B------:R-:W-:Y:S02]  /*06e0*/  PRMT R157, RZ, 0x7610, R5 ;  /* 0x00007610ff9d7816 */ /* 0x000fe40000000005 */
[--C-:B------:R-:W-:Y:S02]  /*06f0*/  PRMT R156, RZ, 0x5410, R6.reuse ;  /* 0x00005410ff9c7816 */ /* 0x100fe40000000006 */
[----:B------:R-:W-:-:S02]  /*0700*/  PRMT R159, RZ, 0x7610, R6 ;  /* 0x00007610ff9f7816 */ /* 0x000fc40000000006 */
[--C-:B------:R-:W-:Y:S02]  /*0710*/  PRMT R158, RZ, 0x5410, R7.reuse ;  /* 0x00005410ff9e7816 */ /* 0x100fe40000000007 */
[----:B------:R-:W-:Y:S02]  /*0720*/  PRMT R160, RZ, 0x7610, R7 ;  /* 0x00007610ffa07816 */ /* 0x000fe40000000007 */
.L_x_28:
[----:B------:R-:W-:Y:S01]  /*0730*/  IMAD R2, R153, c[0x0][0x168], RZ ;  /* 0x00005a0099027a24 */ /* 0x000fe200078e02ff */
[----:B------:R-:W-:Y:S02]  /*0740*/  LOP3.LUT R24, R111, 0xff, RZ, 0xc0, !PT ;  /* 0x000000ff6f187812 */ /* 0x000fe400078ec0ff */
[----:B------:R-:W-:Y:S02]  /*0750*/  MOV R60, 0x10 ;  /* 0x00000010003c7802 */ /* 0x000fe40000000f00 */
[----:B------:R-:W-:-:S04]  /*0760*/  SHF.R.S32.HI R3, RZ, 0x1f, R2 ;  /* 0x0000001fff037819 */ /* 0x000fc80000011402 */
[----:B------:R-:W-:-:S04]  /*0770*/  LEA.HI R3, R3, R2, RZ, 0x3 ;  /* 0x0000000203037211 */ /* 0x000fc800078f18ff */
[----:B------:R-:W-:Y:S02]  /*0780*/  LEA.HI.SX32 R161, R3, R24, 0x1d ;  /* 0x0000001803a17211 */ /* 0x000fe400078feaff */
[----:B------:R-:W-:Y:S02]  /*0790*/  MOV R58, 0x4 ;  /* 0x00000004003a7802 */ /* 0x000fe40000000f00 */
[C---:B------:R-:W-:Y:S01]  /*07a0*/  IADD3 R163, R161.reuse, 0x200, RZ ;  /* 0x00000200a1a37810 */ /* 0x040fe20007ffe0ff */
[CC--:B------:R-:W-:Y:S01]  /*07b0*/  IMAD.WIDE.U32 R24, R161.reuse, R60.reuse, c[0x0][0x188] ;  /* 0x00006200a1187625 */ /* 0x0c0fe200078e003c */
[C---:B------:R-:W-:Y:S02]  /*07c0*/  IADD3 R164, R161.reuse, 0x100, RZ ;  /* 0x00000100a1a47810 */ /* 0x040fe40007ffe0ff */
[C---:B------:R-:W-:Y:S01]  /*07d0*/  IADD3 R162, R161.reuse, 0x300, RZ ;  /* 0x00000300a1a27810 */ /* 0x040fe20007ffe0ff */
[-C--:B------:R-:W-:Y:S02]  /*07e0*/  IMAD.WIDE.U32 R28, R161, R60.reuse, c[0x0][0x208] ;  /* 0x00008200a11c7625 */ /* 0x080fe400078e003c */
[----:B------:R-:W2:Y:S02]  /*07f0*/  LDG.E.128 R24, [R24.64] ;  /* 0x0000000418187981 */ /* 0x000ea4000c1e1d00 */
[----:B------:R-:W-:-:S02]  /*0800*/  IMAD.WIDE.U32 R44, R163, R60, c[0x0][0x208] ;  /* 0x00008200a32c7625 */ /* 0x000fc400078e003c */
[----:B------:R-:W3:Y:S02]  /*0810*/  LDG.E.128 R28, [R28.64] ;  /* 0x000000041c1c7981 */ /* 0x000ee4000c1e1d00 */
[----:B------:R-:W-:Y:S02]  /*0820*/  IMAD.WIDE R2, R153, R58, c[0x0][0x1a0] ;  /* 0x0000680099027625 */ /* 0x000fe400078e023a */
[----:B------:R-:W4:Y:S02]  /*0830*/  LDG.E.128 R44, [R44.64] ;  /* 0x000000042c2c7981 */ /* 0x000f24000c1e1d00 */
[-C--:B------:R-:W-:Y:S02]  /*0840*/  IMAD.WIDE.U32 R40, R163, R60.reuse, c[0x0][0x188] ;  /* 0x00006200a3287625 */ /* 0x080fe400078e003c */
[----:B------:R0:W4:Y:S02]  /*0850*/  LDG.E R180, [R2.64] ;  /* 0x0000000402b47981 */ /* 0x000124000c1e1900 */
[----:B------:R-:W-:-:S02]  /*0860*/  IMAD.WIDE.U32 R32, R164, R60, c[0x0][0x188] ;  /* 0x00006200a4207625 */ /* 0x000fc400078e003c */
[----:B------:R-:W4:Y:S02]  /*0870*/  LDG.E.128 R40, [R40.64] ;  /* 0x0000000428287981 */ /* 0x000f24000c1e1d00 */
[-C--:B------:R-:W-:Y:S02]  /*0880*/  IMAD.WIDE.U32 R48, R162, R60.reuse, c[0x0][0x188] ;  /* 0x00006200a2307625 */ /* 0x080fe400078e003c */
[----:B------:R-:W4:Y:S02]  /*0890*/  LDG.E.128 R32, [R32.64] ;  /* 0x0000000420207981 */ /* 0x000f24000c1e1d00 */
[----:B------:R-:W-:Y:S02]  /*08a0*/  IMAD.WIDE.U32 R36, R164, R60, c[0x0][0x208] ;  /* 0x00008200a4247625 */ /* 0x000fe400078e003c */
[----:B------:R-:W4:Y:S02]  /*08b0*/  LDG.E.128 R48, [R48.64] ;  /* 0x0000000430307981 */ /* 0x000f24000c1e1d00 */
[----:B------:R-:W-:-:S02]  /*08c0*/  IMAD.WIDE R58, R153, R58, c[0x0][0x1a8] ;  /* 0x00006a00993a7625 */ /* 0x000fc400078e023a */
[----:B------:R-:W4:Y:S02]  /*08d0*/  LDG.E.128 R36, [R36.64] ;  /* 0x0000000424247981 */ /* 0x000f24000c1e1d00 */
[----:B------:R-:W-:Y:S02]  /*08e0*/  IMAD.WIDE.U32 R52, R162, R60, c[0x0][0x208] ;  /* 0x00008200a2347625 */ /* 0x000fe400078e003c */
[----:B------:R1:W4:Y:S04]  /*08f0*/  LDG.E R165, [R58.64] ;  /* 0x000000043aa57981 */ /* 0x000328000c1e1900 */
[----:B------:R-:W4:Y:S01]  /*0900*/  LDG.E.128 R52, [R52.64] ;  /* 0x0000000434347981 */ /* 0x000f22000c1e1d00 */
[----:B------:R-:W-:-:S04]  /*0910*/  ISETP.NE.U32.AND P0, PT, RZ, c[0x0][0x1c0], PT ;  /* 0x00007000ff007a0c */ /* 0x000fc80003f05070 */
[----:B------:R-:W-:Y:S02]  /*0920*/  ISETP.NE.AND.EX P0, PT, RZ, c[0x0][0x1c4], PT, P0 ;  /* 0x00007100ff007a0c */ /* 0x000fe40003f05300 */
[----:B------:R-:W-:-:S11]  /*0930*/  SHF.R.S32.HI R56, RZ, 0x1f, R153 ;  /* 0x0000001fff387819 */ /* 0x000fd60000011499 */
[----:B------:R-:W-:-:S04]  /*0940*/  @P0 LEA R62, P2, R153, c[0x0][0x1c0], 0x1 ;  /* 0x00007000993e0a11 */ /* 0x000fc800078408ff */
[----:B------:R-:W-:-:S05]  /*0950*/  @P0 LEA.HI.X R63, R153, c[0x0][0x1c4], R56, 0x1, P2 ;  /* 0x00007100993f0a11 */ /* 0x000fca00010f0c38 */
[----:B------:R0:W4:Y:S01]  /*0960*/  @P0 LDG.E.U16 R62, [R62.64] ;  /* 0x000000043e3e0981 */ /* 0x000122000c1e1500 */
[----:B------:R-:W-:-:S04]  /*0970*/  ISETP.NE.U32.AND P1, PT, RZ, c[0x0][0x218], PT ;  /* 0x00008600ff007a0c */ /* 0x000fc80003f25070 */
[----:B------:R-:W-:Y:S01]  /*0980*/  ISETP.NE.AND.EX P1, PT, RZ, c[0x0][0x21c], PT, P1 ;  /* 0x00008700ff007a0c */ /* 0x000fe20003f25310 */
[----:B------:R-:W-:Y:S02]  /*0990*/  ULDC.U8 UR6, c[0x0][0x1f0] ;  /* 0x00007c0000067ab9 */ /* 0x000fe40000000000 */
[----:B------:R-:W-:-:S10]  /*09a0*/  ISETP.NE.AND P2, PT, RZ, UR6, PT ;  /* 0x00000006ff007c0c */ /* 0x000fd4000bf45270 */
[----:B0-----:R-:W-:-:S04]  /*09b0*/  @P1 IMAD.WIDE.U32 R2, R161, R60, c[0x0][0x218] ;  /* 0x00008600a1021625 */ /* 0x001fc800078e003c */
[-C--:B------:R-:W-:Y:S01]  /*09c0*/  @P1 IMAD.WIDE.U32 R56, R164, R60.reuse, c[0x0][0x218] ;  /* 0x00008600a4381625 */ /* 0x080fe200078e003c */
[----:B------:R2:W5:Y:S03]  /*09d0*/  @P1 LDG.E.128 R4, [R2.64] ;  /* 0x0000000402041981 */ /* 0x000566000c1e1d00 */
[-C--:B-1----:R-:W-:Y:S01]  /*09e0*/  @P1 IMAD.WIDE.U32 R58, R163, R60.reuse, c[0x0][0x218] ;  /* 0x00008600a33a1625 */ /* 0x082fe200078e003c */
[----:B------:R0:W5:Y:S03]  /*09f0*/  @P1 LDG.E.128 R8, [R56.64] ;  /* 0x0000000438081981 */ /* 0x000166000c1e1d00 */
[----:B------:R-:W-:Y:S01]  /*0a00*/  @P1 IMAD.WIDE.U32 R60, R162, R60, c[0x0][0x218] ;  /* 0x00008600a23c1625 */ /* 0x000fe200078e003c */
[----:B------:R1:W5:Y:S04]  /*0a10*/  @P1 LDG.E.128 R12, [R58.64] ;  /* 0x000000043a0c1981 */ /* 0x000368000c1e1d00 */
[----:B------:R0:W5:Y:S01]  /*0a20*/  @P1 LDG.E.128 R16, [R60.64] ;  /* 0x000000043c101981 */ /* 0x000162000c1e1d00 */
[----:B--2---:R-:W-:-:S02]  /*0a30*/  PRMT R3, RZ, 0x5410, R25 ;  /* 0x00005410ff037816 */ /* 0x004fc40000000019 */
[----:B------:R-:W-:Y:S02]  /*0a40*/  PRMT R172, RZ, 0x7610, R25 ;  /* 0x00007610ffac7816 */ /* 0x000fe40000000019 */
[--C-:B---3--:R-:W-:Y:S02]  /*0a50*/  PRMT R173, RZ, 0x5410, R28.reuse ;  /* 0x00005410ffad7816 */ /* 0x108fe4000000001c */
[----:B------:R-:W-:Y:S02]  /*0a60*/  PRMT R168, RZ, 0x7610, R28 ;  /* 0x00007610ffa87816 */ /* 0x000fe4000000001c */
[----:B------:R-:W-:Y:S02]  /*0a70*/  PRMT R175, RZ, 0x5410, R26 ;  /* 0x00005410ffaf7816 */ /* 0x000fe4000000001a */
[--C-:B----4-:R-:W-:Y:S02]  /*0a80*/  PRMT R25, RZ, 0x5410, R47.reuse ;  /* 0x00005410ff197816 */ /* 0x110fe4000000002f */
[----:B------:R-:W-:-:S02]  /*0a90*/  PRMT R28, RZ, 0x7610, R47 ;  /* 0x00007610ff1c7816 */ /* 0x000fc4000000002f */
[----:B------:R-:W-:Y:S02]  /*0aa0*/  PRMT R26, RZ, 0x7610, R26 ;  /* 0x00007610ff1a7816 */ /* 0x000fe4000000001a */
[----:B------:R-:W-:Y:S02]  /*0ab0*/  FSEL R47, R180, RZ, !P2 ;  /* 0x000000ffb42f7208 */ /* 0x000fe40005000000 */
[----:B------:R-:W-:Y:S02]  /*0ac0*/  PRMT R176, RZ, 0x5410, R27 ;  /* 0x00005410ffb07816 */ /* 0x000fe4000000001b */
[--C-:B0-----:R-:W-:Y:S02]  /*0ad0*/  PRMT R57, RZ, 0x5410, R31.reuse ;  /* 0x00005410ff397816 */ /* 0x101fe4000000001f */
[----:B------:R-:W-:Y:S02]  /*0ae0*/  PRMT R56, RZ, 0x7610, R31 ;  /* 0x00007610ff387816 */ /* 0x000fe4000000001f */
[----:B------:R-:W-:-:S02]  /*0af0*/  PRMT R183, RZ, 0x5410, R41 ;  /* 0x00005410ffb77816 */ /* 0x000fc40000000029 */
[----:B------:R-:W-:Y:S02]  /*0b00*/  PRMT R204, RZ, 0x7610, R41 ;  /* 0x00007610ffcc7816 */ /* 0x000fe40000000029 */
[--C-:B------:R-:W-:Y:S02]  /*0b10*/  PRMT R196, RZ, 0x5410, R43.reuse ;  /* 0x00005410ffc47816 */ /* 0x100fe4000000002b */
[----:B------:R-:W-:Y:S02]  /*0b20*/  PRMT R194, RZ, 0x7610, R43 ;  /* 0x00007610ffc27816 */ /* 0x000fe4000000002b */
[----:B------:R-:W-:Y:S02]  /*0b30*/  PRMT R177, RZ, 0x7610, R27 ;  /* 0x00007610ffb17816 */ /* 0x000fe4000000001b */
[--C-:B------:R-:W-:Y:S02]  /*0b40*/  PRMT R169, RZ, 0x5410, R29.reuse ;  /* 0x00005410ffa97816 */ /* 0x100fe4000000001d */
[----:B------:R-:W-:-:S02]  /*0b50*/  PRMT R60, RZ, 0x7610, R29 ;  /* 0x00007610ff3c7816 */ /* 0x000fc4000000001d */
[----:B------:R-:W-:Y:S02]  /*0b60*/  PRMT R31, RZ, 0x5410, R33 ;  /* 0x00005410ff1f7816 */ /* 0x000fe40000000021 */
[--C-:B------:R-:W-:Y:S02]  /*0b70*/  PRMT R41, RZ, 0x5410, R50.reuse ;  /* 0x00005410ff297816 */ /* 0x100fe40000000032 */
[----:B------:R-:W-:Y:S01]  /*0b80*/  PRMT R43, RZ, 0x7610, R50 ;  /* 0x00007610ff2b7816 */ /* 0x000fe20000000032 */
[----:B------:R-:W-:Y:S01]  /*0b90*/  FADD.FTZ R50, -R47, R26 ;  /* 0x0000001a2f327221 */ /* 0x000fe20000010100 */
[--C-:B------:R-:W-:Y:S02]  /*0ba0*/  PRMT R61, RZ, 0x5410, R30.reuse ;  /* 0x00005410ff3d7816 */ /* 0x100fe4000000001e */
[----:B-1----:R-:W-:Y:S02]  /*0bb0*/  PRMT R59, RZ, 0x7610, R30 ;  /* 0x00007610ff3b7816 */ /* 0x002fe4000000001e */
[----:B------:R-:W-:-:S02]  /*0bc0*/  PRMT R29, RZ, 0x5410, R32 ;  /* 0x00005410ff1d7816 */ /* 0x000fc40000000020 */
[----:B------:R-:W-:Y:S02]  /*0bd0*/  PRMT R33, RZ, 0x7610, R33 ;  /* 0x00007610ff217816 */ /* 0x000fe40000000021 */
[--C-:B------:R-:W-:Y:S02]  /*0be0*/  PRMT R63, RZ, 0x5410, R36.reuse ;  /* 0x00005410ff3f7816 */ /* 0x100fe40000000024 */
[----:B------:R-:W-:Y:S02]  /*0bf0*/  PRMT R58, RZ, 0x7610, R36 ;  /* 0x00007610ff3a7816 */ /* 0x000fe40000000024 */
[----:B------:R-:W-:Y:S02]  /*0c00*/  PRMT R30, RZ, 0x7610, R32 ;  /* 0x00007610ff1e7816 */ /* 0x000fe40000000020 */
[----:B------:R-:W-:Y:S02]  /*0c10*/  PRMT R182, RZ, 0x7610, R35 ;  /* 0x00007610ffb67816 */ /* 0x000fe40000000023 */
[----:B------:R-:W-:Y:S01]  /*0c20*/  PRMT R36, RZ, 0x5410, R40 ;  /* 0x00005410ff247816 */ /* 0x000fe20000000028 */
[----:B------:R-:W-:Y:S01]  /*0c30*/  FADD.FTZ R176, -R47, R176 ;  /* 0x000000b02fb07221 */ /* 0x000fe20000010100 */
[----:B------:R-:W-:-:S02]  /*0c40*/  PRMT R27, RZ, 0x5410, R46 ;  /* 0x00005410ff1b7816 */ /* 0x000fc4000000002e */
[----:B------:R-:W-:Y:S01]  /*0c50*/  PRMT R32, RZ, 0x7610, R46 ;  /* 0x00007610ff207816 */ /* 0x000fe2000000002e */
[C---:B------:R-:W-:Y:S01]  /*0c60*/  FADD.FTZ R46, -R47.reuse, R172 ;  /* 0x000000ac2f2e7221 */ /* 0x040fe20000010100 */
[--C-:B------:R-:W-:Y:S01]  /*0c70*/  PRMT R2, RZ, 0x5410, R24.reuse ;  /* 0x00005410ff027816 */ /* 0x100fe20000000018 */
[----:B------:R-:W-:Y:S01]  /*0c80*/  FADD.FTZ R172, -R47, R177 ;  /* 0x000000b12fac7221 */ /* 0x000fe20000010100 */
[----:B------:R-:W-:Y:S01]  /*0c90*/  PRMT R24, RZ, 0x7610, R24 ;  /* 0x00007610ff187816 */ /* 0x000fe20000000018 */
[----:B------:R-:W-:Y:S01]  /*0ca0*/  FMUL.FTZ R50, R165, R50 ;  /* 0x00000032a5327220 */ /* 0x000fe20000410000 */
[----:B------:R-:W-:Y:S01]  /*0cb0*/  PRMT R167, RZ, 0x5410, R37 ;  /* 0x00005410ffa77816 */ /* 0x000fe20000000025 */
[C---:B------:R-:W-:Y:S01]  /*0cc0*/  FADD.FTZ R180, -R47.reuse, R29 ;  /* 0x0000001d2fb47221 */ /* 0x040fe20000010100 */
[----:B------:R-:W-:Y:S01]  /*0cd0*/  PRMT R170, RZ, 0x7610, R37 ;  /* 0x00007610ffaa7816 */ /* 0x000fe20000000025 */
[C---:B------:R-:W-:Y:S01]  /*0ce0*/  FADD.FTZ R210, -R47.reuse, R33 ;  /* 0x000000212fd27221 */ /* 0x040fe20000010100 */
[--C-:B------:R-:W-:Y:S01]  /*0cf0*/  PRMT R33, RZ, 0x5410, R52.reuse ;  /* 0x00005410ff217816 */ /* 0x100fe20000000034 */
[C---:B------:R-:W-:Y:S01]  /*0d00*/  FADD.FTZ R208, -R47.reuse, R31 ;  /* 0x0000001f2fd07221 */ /* 0x040fe20000010100 */
[----:B------:R-:W-:Y:S01]  /*0d10*/  PRMT R188, RZ, 0x7610, R52 ;  /* 0x00007610ffbc7816 */ /* 0x000fe20000000034 */
[C---:B------:R-:W-:Y:S01]  /*0d20*/  FADD.FTZ R218, -R47.reuse, R182 ;  /* 0x000000b62fda7221 */ /* 0x040fe20000010100 */
[--C-:B------:R-:W-:Y:S01]  /*0d30*/  PRMT R37, RZ, 0x5410, R39.reuse ;  /* 0x00005410ff257816 */ /* 0x100fe20000000027 */
[----:B------:R-:W-:Y:S01]  /*0d40*/  FADD.FTZ R220, -R47, R36 ;  /* 0x000000242fdc7221 */ /* 0x000fe20000010100 */
[----:B------:R-:W-:Y:S01]  /*0d50*/  PRMT R178, RZ, 0x7610, R39 ;  /* 0x00007610ffb27816 */ /* 0x000fe20000000027 */
[----:B------:R-:W-:Y:S01]  /*0d60*/  FMUL.FTZ R52, R165, R176 ;  /* 0x000000b0a5347220 */ /* 0x000fe20000410000 */
[--C-:B------:R-:W-:Y:S01]  /*0d70*/  PRMT R31, RZ, 0x5410, R53.reuse ;  /* 0x00005410ff1f7816 */ /* 0x100fe20000000035 */
[----:B------:R-:W-:Y:S01]  /*0d80*/  FADD.FTZ R116, R59, R116 ;  /* 0x000000743b747221 */ /* 0x000fe20000010000 */
[----:B------:R-:W-:Y:S01]  /*0d90*/  PRMT R182, RZ, 0x7610, R53 ;  /* 0x00007610ffb67816 */ /* 0x000fe20000000035 */
[-C--:B------:R-:W-:Y:S01]  /*0da0*/  FFMA.FTZ R117, R50, R59.reuse, R117 ;  /* 0x0000003b32757223 */ /* 0x080fe20000010075 */
[--C-:B------:R-:W-:Y:S01]  /*0db0*/  PRMT R29, RZ, 0x5410, R54.reuse ;  /* 0x00005410ff1d7816 */ /* 0x100fe20000000036 */
[----:B------:R-:W-:Y:S01]  /*0dc0*/  FMUL.FTZ R53, R147, R59 ;  /* 0x0000003b93357220 */ /* 0x000fe20000410000 */
[----:B------:R-:W-:Y:S01]  /*0dd0*/  PRMT R36, RZ, 0x7610, R54 ;  /* 0x00007610ff247816 */ /* 0x000fe20000000036 */
[C---:B------:R-:W-:Y:S01]  /*0de0*/  FMUL.FTZ R54, R165.reuse, R172 ;  /* 0x000000aca5367220 */ /* 0x040fe20000410000 */
[--C-:B------:R-:W-:Y:S01]  /*0df0*/  PRMT R202, RZ, 0x5410, R42.reuse ;  /* 0x00005410ffca7816 */ /* 0x100fe2000000002a */
[----:B------:R-:W-:Y:S01]  /*0e00*/  FMUL.FTZ R59, R165, R180 ;  /* 0x000000b4a53b7220 */ /* 0x000fe20000410000 */
[----:B------:R-:W-:Y:S01]  /*0e10*/  PRMT R200, RZ, 0x7610, R42 ;  /* 0x00007610ffc87816 */ /* 0x000fe2000000002a */
[----:B------:R-:W-:Y:S01]  /*0e20*/  FADD.FTZ R42, -R47, R3 ;  /* 0x000000032f2a7221 */ /* 0x000fe20000010100 */
[----:B------:R-:W-:-:S02]  /*0e30*/  PRMT R39, RZ, 0x5410, R44 ;  /* 0x00005410ff277816 */ /* 0x000fc4000000002c */
[----:B------:R-:W-:Y:S01]  /*0e40*/  PRMT R198, RZ, 0x7610, R44 ;  /* 0x00007610ffc67816 */ /* 0x000fe2000000002c */
[----:B------:R-:W-:Y:S01]  /*0e50*/  FADD.FTZ R44, -R47, R24 ;  /* 0x000000182f2c7221 */ /* 0x000fe20000010100 */
[----:B------:R-:W-:Y:S01]  /*0e60*/  PRMT R181, RZ, 0x5410, R35 ;  /* 0x00005410ffb57816 */ /* 0x000fe20000000023 */
[----:B------:R-:W-:Y:S01]  /*0e70*/  FADD.FTZ R114, R57, R114 ;  /* 0x0000007239727221 */ /* 0x000fe20000010000 */
[----:B------:R-:W-:Y:S01]  /*0e80*/  PRMT R179, RZ, 0x5410, R34 ;  /* 0x00005410ffb37816 */ /* 0x000fe20000000022 */
[----:B------:R-:W-:Y:S01]  /*0e90*/  FFMA.FTZ R115, R52, R57, R115 ;  /* 0x0000003934737223 */ /* 0x000fe20000010073 */
[--C-:B------:R-:W-:Y:S02]  /*0ea0*/  PRMT R35, RZ, 0x5410, R45.reuse ;  /* 0x00005410ff237816 */ /* 0x100fe4000000002d */
[----:B------:R-:W-:Y:S02]  /*0eb0*/  PRMT R184, RZ, 0x7610, R45 ;  /* 0x00007610ffb87816 */ /* 0x000fe4000000002d */
[----:B------:R-:W-:-:S02]  /*0ec0*/  PRMT R3, RZ, 0x5410, R55 ;  /* 0x00005410ff037816 */ /* 0x000fc40000000037 */
[----:B------:R-:W-:Y:S01]  /*0ed0*/  PRMT R24, RZ, 0x7610, R55 ;  /* 0x00007610ff187816 */ /* 0x000fe20000000037 */
[----:B------:R-:W-:Y:S01]  /*0ee0*/  FMUL.FTZ R55, R146, R57 ;  /* 0x0000003992377220 */ /* 0x000fe20000410000 */
[----:B------:R-:W-:Y:S01]  /*0ef0*/  PRMT R45, RZ, 0x5410, R51 ;  /* 0x00005410ff2d7816 */ /* 0x000fe20000000033 */
[----:B------:R-:W-:Y:S02]  /*0f00*/  FADD.FTZ R112, R56, R112 ;  /* 0x0000007038707221 */ /* 0x000fe40000010000 */
[-C--:B------:R-:W-:Y:S02]  /*0f10*/  FFMA.FTZ R113, R54, R56.reuse, R113 ;  /* 0x0000003836717223 */ /* 0x080fe40000010071 */
[----:B------:R-:W-:Y:S02]  /*0f20*/  FMUL.FTZ R57, R145, R56 ;  /* 0x0000003891397220 */ /* 0x000fe40000410000 */
[----:B------:R-:W-:Y:S02]  /*0f30*/  FMUL.FTZ R44, R165, R44 ;  /* 0x0000002ca52c7220 */ /* 0x000fe40000410000 */
[----:B------:R-:W-:-:S02]  /*0f40*/  FADD.FTZ R88, R63, R88 ;  /* 0x000000583f587221 */ /* 0x000fc40000010000 */
[-C--:B------:R-:W-:Y:S02]  /*0f50*/  FFMA.FTZ R64, R59, R63.reuse, R64 ;  /* 0x0000003f3b407223 */ /* 0x080fe40000010040 */
[----:B------:R-:W-:Y:S02]  /*0f60*/  FMUL.FTZ R56, R144, R63 ;  /* 0x0000003f90387220 */ /* 0x000fe40000410000 */
[----:B------:R-:W-:Y:S02]  /*0f70*/  FMUL.FTZ R63, R165, R208 ;  /* 0x000000d0a53f7220 */ /* 0x000fe40000410000 */
[C---:B------:R-:W-:Y:S01]  /*0f80*/  FADD.FTZ R212, -R47.reuse, R179 ;  /* 0x000000b32fd47221 */ /* 0x040fe20000010100 */
[----:B------:R-:W-:Y:S01]  /*0f90*/  PRMT R34, RZ, 0x7610, R34 ;  /* 0x00007610ff227816 */ /* 0x000fe20000000022 */
[----:B------:R-:W-:Y:S01]  /*0fa0*/  FADD.FTZ R26, -R47, R45 ;  /* 0x0000002d2f1a7221 */ /* 0x000fe20000010100 */
[----:B------:R-:W-:Y:S01]  /*0fb0*/  PRMT R171, RZ, 0x5410, R38 ;  /* 0x00005410ffab7816 */ /* 0x000fe20000000026 */
[----:B------:R-:W-:-:S02]  /*0fc0*/  FADD.FTZ R124, R168, R124 ;  /* 0x0000007ca87c7221 */ /* 0x000fc40000010000 */
[-C--:B------:R-:W-:Y:S02]  /*0fd0*/  FFMA.FTZ R125, R44, R168.reuse, R125 ;  /* 0x000000a82c7d7223 */ /* 0x080fe4000001007d */
[----:B------:R-:W-:Y:S01]  /*0fe0*/  FMUL.FTZ R45, R151, R168 ;  /* 0x000000a8972d7220 */ /* 0x000fe20000410000 */
[----:B------:R-:W-:Y:S01]  /*0ff0*/  PRMT R174, RZ, 0x7610, R38 ;  /* 0x00007610ffae7816 */ /* 0x000fe20000000026 */
[----:B------:R-:W-:Y:S02]  /*1000*/  FADD.FTZ R90, R167, R90 ;  /* 0x0000005aa75a7221 */ /* 0x000fe40000010000 */
[-C--:B------:R-:W-:Y:S02]  /*1010*/  FFMA.FTZ R66, R63, R167.reuse, R66 ;  /* 0x000000a73f427223 */ /* 0x080fe40000010042 */
[----:B------:R-:W-:Y:S01]  /*1020*/  FMUL.FTZ R168, R142, R167 ;  /* 0x000000a78ea87220 */ /* 0x000fe20000410000 */
[----:B------:R-:W-:Y:S01]  /*1030*/  PRMT R38, RZ, 0x7610, R40 ;  /* 0x00007610ff267816 */ /* 0x000fe20000000028 */
[----:B------:R-:W-:Y:S01]  /*1040*/  FMUL.FTZ R167, R165, R212 ;  /* 0x000000d4a5a77220 */ /* 0x000fe20000410000 */
[--C-:B------:R-:W-:Y:S01]  /*1050*/  PRMT R192, RZ, 0x5410, R48.reuse ;  /* 0x00005410ffc07816 */ /* 0x100fe20000000030 */
[C---:B------:R-:W-:Y:S01]  /*1060*/  FADD.FTZ R216, -R47.reuse, R181 ;  /* 0x000000b52fd87221 */ /* 0x040fe20000010100 */
[----:B------:R-:W-:Y:S01]  /*1070*/  PRMT R190, RZ, 0x7610, R48 ;  /* 0x00007610ffbe7816 */ /* 0x000fe20000000030 */
[----:B------:R-:W-:-:S02]  /*1080*/  FADD.FTZ R40, -R47, R2 ;  /* 0x000000022f287221 */ /* 0x000fc40000010100 */
[C---:B------:R-:W-:Y:S02]  /*1090*/  FADD.FTZ R48, -R47.reuse, R175 ;  /* 0x000000af2f307221 */ /* 0x040fe40000010100 */
[C---:B------:R-:W-:Y:S01]  /*10a0*/  FADD.FTZ R214, -R47.reuse, R34 ;  /* 0x000000222fd67221 */ /* 0x040fe20000010100 */
[----:B------:R-:W-:Y:S01]  /*10b0*/  PRMT R51, RZ, 0x7610, R51 ;  /* 0x00007610ff337816 */ /* 0x000fe20000000033 */
[C---:B------:R-:W-:Y:S02]  /*10c0*/  FADD.FTZ R206, -R47.reuse, R30 ;  /* 0x0000001e2fce7221 */ /* 0x040fe40000010100 */
[----:B------:R-:W-:Y:S02]  /*10d0*/  FADD.FTZ R34, -R47, R41 ;  /* 0x000000292f227221 */ /* 0x000fe40000010100 */
[----:B------:R-:W-:Y:S02]  /*10e0*/  FADD.FTZ R92, R171, R92 ;  /* 0x0000005cab5c7221 */ /* 0x000fe40000010000 */
[----:B------:R-:W-:-:S02]  /*10f0*/  FFMA.FTZ R68, R167, R171, R68 ;  /* 0x000000aba7447223 */ /* 0x000fc40000010044 */
[----:B------:R-:W-:Y:S01]  /*1100*/  FMUL.FTZ R172, R140, R171 ;  /* 0x000000ab8cac7220 */ /* 0x000fe20000410000 */
[----:B------:R-:W-:Y:S01]  /*1110*/  PRMT R186, RZ, 0x5410, R49 ;  /* 0x00005410ffba7816 */ /* 0x000fe20000000031 */
[----:B------:R-:W-:Y:S02]  /*1120*/  FADD.FTZ R30, -R47, R43 ;  /* 0x0000002b2f1e7221 */ /* 0x000fe40000010100 */
[----:B------:R-:W-:Y:S02]  /*1130*/  FMUL.FTZ R41, R152, R173 ;  /* 0x000000ad98297220 */ /* 0x000fe40000410000 */
[C---:B------:R-:W-:Y:S01]  /*1140*/  FMUL.FTZ R171, R165.reuse, R216 ;  /* 0x000000d8a5ab7220 */ /* 0x040fe20000410000 */
[----:B------:R-:W-:Y:S01]  /*1150*/  PRMT R49, RZ, 0x7610, R49 ;  /* 0x00007610ff317816 */ /* 0x000fe20000000031 */
[C---:B------:R-:W-:Y:S02]  /*1160*/  FMUL.FTZ R43, R165.reuse, R40 ;  /* 0x00000028a52b7220 */ /* 0x040fe40000410000 */
[----:B------:R-:W-:-:S02]  /*1170*/  FMUL.FTZ R48, R165, R48 ;  /* 0x00000030a5307220 */ /* 0x000fc40000410000 */
[----:B------:R-:W-:Y:S02]  /*1180*/  FADD.FTZ R180, RZ, R41 ;  /* 0x00000029ffb47221 */ /* 0x000fe40000010000 */
[----:B------:R-:W-:Y:S02]  /*1190*/  FADD.FTZ R94, R37, R94 ;  /* 0x0000005e255e7221 */ /* 0x000fe40000010000 */
[-C--:B------:R-:W-:Y:S02]  /*11a0*/  FFMA.FTZ R70, R171, R37.reuse, R70 ;  /* 0x00000025ab467223 */ /* 0x080fe40000010046 */
[----:B------:R-:W-:Y:S02]  /*11b0*/  FMUL.FTZ R176, R138, R37 ;  /* 0x000000258ab07220 */ /* 0x000fe40000410000 */
[----:B------:R-:W-:Y:S02]  /*11c0*/  FADD.FTZ R2, -R47, R51 ;  /* 0x000000332f027221 */ /* 0x000fe40000010100 */
[----:B------:R-:W-:-:S02]  /*11d0*/  FFMA.FTZ R37, R43, R41, RZ ;  /* 0x000000292b257223 */ /* 0x000fc400000100ff */
[----:B------:R-:W-:Y:S02]  /*11e0*/  FADD.FTZ R222, -R47, R38 ;  /* 0x000000262fde7221 */ /* 0x000fe40000010100 */
[----:B------:R-:W-:Y:S02]  /*11f0*/  FADD.FTZ R118, R61, R118 ;  /* 0x000000763d767221 */ /* 0x000fe40000010000 */
[-C--:B------:R-:W-:Y:S02]  /*1200*/  FFMA.FTZ R119, R48, R61.reuse, R119 ;  /* 0x0000003d30777223 */ /* 0x080fe40000010077 */
[----:B------:R-:W-:Y:S02]  /*1210*/  FMUL.FTZ R51, R148, R61 ;  /* 0x0000003d94337220 */ /* 0x000fe40000410000 */
[C---:B------:R-:W-:Y:S02]  /*1220*/  FADD.FTZ R224, -R47.reuse, R183 ;  /* 0x000000b72fe07221 */ /* 0x040fe40000010100 */
[----:B------:R-:W-:-:S02]  /*1230*/  FADD.FTZ R204, -R47, R204 ;  /* 0x000000cc2fcc7221 */ /* 0x000fc40000010100 */
[C---:B------:R-:W-:Y:S02]  /*1240*/  FADD.FTZ R202, -R47.reuse, R202 ;  /* 0x000000ca2fca7221 */ /* 0x040fe40000010100 */
[C---:B------:R-:W-:Y:S02]  /*1250*/  FADD.FTZ R200, -R47.reuse, R200 ;  /* 0x000000c82fc87221 */ /* 0x040fe40000010100 */
[C---:B------:R-:W-:Y:S02]  /*1260*/  FADD.FTZ R196, -R47.reuse, R196 ;  /* 0x000000c42fc47221 */ /* 0x040fe40000010100 */
[C---:B------:R-:W-:Y:S02]  /*1270*/  FADD.FTZ R194, -R47.reuse, R194 ;  /* 0x000000c22fc27221 */ /* 0x040fe40000010100 */
[C---:B------:R-:W-:Y:S02]  /*1280*/  FADD.FTZ R192, -R47.reuse, R192 ;  /* 0x000000c02fc07221 */ /* 0x040fe40000010100 */
[----:B------:R-:W-:-:S02]  /*1290*/  FADD.FTZ R190, -R47, R190 ;  /* 0x000000be2fbe7221 */ /* 0x000fc40000010100 */
[C---:B------:R-:W-:Y:S02]  /*12a0*/  FADD.FTZ R186, -R47.reuse, R186 ;  /* 0x000000ba2fba7221 */ /* 0x040fe40000010100 */
[----:B------:R-:W-:Y:S02]  /*12b0*/  FADD.FTZ R38, -R47, R49 ;  /* 0x000000312f267221 */ /* 0x000fe40000010100 */
[C---:B------:R-:W-:Y:S02]  /*12c0*/  FMUL.FTZ R61, R165.reuse, R206 ;  /* 0x000000cea53d7220 */ /* 0x040fe40000410000 */
[----:B------:R-:W-:Y:S02]  /*12d0*/  FMUL.FTZ R47, R150, R169 ;  /* 0x000000a9962f7220 */ /* 0x000fe40000410000 */
[----:B------:R-:W-:Y:S02]  /*12e0*/  FADD.FTZ R206, R180, R45 ;  /* 0x0000002db4ce7221 */ /* 0x000fe40000010000 */
[----:B------:R-:W-:-:S02]  /*12f0*/  FMUL.FTZ R42, R165, R42 ;  /* 0x0000002aa52a7220 */ /* 0x000fc40000410000 */
[----:B------:R-:W-:Y:S02]  /*1300*/  FFMA.FTZ R37, R44, R45, R37 ;  /* 0x0000002d2c257223 */ /* 0x000fe40000010025 */
[----:B------:R-:W-:Y:S02]  /*1310*/  FMUL.FTZ R49, R149, R60 ;  /* 0x0000003c95317220 */ /* 0x000fe40000410000 */
[----:B------:R-:W-:Y:S02]  /*1320*/  FADD.FTZ R206, R206, R47 ;  /* 0x0000002fcece7221 */ /* 0x000fe40000010000 */
[----:B------:R-:W-:Y:S02]  /*1330*/  FMUL.FTZ R46, R165, R46 ;  /* 0x0000002ea52e7220 */ /* 0x000fe40000410000 */
[----:B------:R-:W-:Y:S02]  /*1340*/  FFMA.FTZ R37, R42, R47, R37 ;  /* 0x0000002f2a257223 */ /* 0x000fe40000010025 */
[----:B------:R-:W-:-:S02]  /*1350*/  FADD.FTZ R206, R206, R49 ;  /* 0x00000031cece7221 */ /* 0x000fc40000010000 */
[----:B------:R-:W-:Y:S02]  /*1360*/  FFMA.FTZ R37, R46, R49, R37 ;  /* 0x000000312e257223 */ /* 0x000fe40000010025 */
[----:B------:R-:W-:Y:S02]  /*1370*/  FADD.FTZ R206, R206, R51 ;  /* 0x00000033cece7221 */ /* 0x000fe40000010000 */
[----:B------:R-:W-:Y:S02]  /*1380*/  FFMA.FTZ R37, R48, R51, R37 ;  /* 0x0000003330257223 */ /* 0x000fe40000010025 */
[----:B------:R-:W-:Y:S02]  /*1390*/  FADD.FTZ R206, R206, R53 ;  /* 0x00000035cece7221 */ /* 0x000fe40000010000 */
[----:B------:R-:W-:Y:S02]  /*13a0*/  FFMA.FTZ R37, R50, R53, R37 ;  /* 0x0000003532257223 */ /* 0x000fe40000010025 */
[----:B------:R-:W-:-:S02]  /*13b0*/  FMUL.FTZ R180, R165, R222 ;  /* 0x000000dea5b47220 */ /* 0x000fc40000410000 */
[----:B------:R-:W-:Y:S02]  /*13c0*/  FMUL.FTZ R181, R165, R224 ;  /* 0x000000e0a5b57220 */ /* 0x000fe40000410000 */
[----:B------:R-:W-:Y:S02]  /*13d0*/  FADD.FTZ R206, R206, R55 ;  /* 0x00000037cece7221 */ /* 0x000fe40000010000 */
[----:B------:R-:W-:Y:S02]  /*13e0*/  FFMA.FTZ R37, R52, R55, R37 ;  /* 0x0000003734257223 */ /* 0x000fe40000010025 */
[----:B------:R-:W-:Y:S02]  /*13f0*/  FADD.FTZ R95, R198, R95 ;  /* 0x0000005fc65f7221 */ /* 0x000fe40000010000 */
[-C--:B------:R-:W-:Y:S02]  /*1400*/  FFMA.FTZ R71, R180, R198.reuse, R71 ;  /* 0x000000c6b4477223 */ /* 0x080fe40000010047 */
[----:B------:R-:W-:-:S02]  /*1410*/  FMUL.FTZ R179, R135, R198 ;  /* 0x000000c687b37220 */ /* 0x000fc40000410000 */
[----:B------:R-:W-:Y:S02]  /*1420*/  FADD.FTZ R98, R35, R98 ;  /* 0x0000006223627221 */ /* 0x000fe40000010000 */
[-C--:B------:R-:W-:Y:S02]  /*1430*/  FFMA.FTZ R74, R181, R35.reuse, R74 ;  /* 0x00000023b54a7223 */ /* 0x080fe4000001004a */
[----:B------:R-:W-:Y:S02]  /*1440*/  FMUL.FTZ R198, R134, R35 ;  /* 0x0000002386c67220 */ /* 0x000fe40000410000 */
[----:B------:R-:W-:Y:S02]  /*1450*/  FADD.FTZ R35, R206, R57 ;  /* 0x00000039ce237221 */ /* 0x000fe40000010000 */
[----:B------:R-:W-:Y:S02]  /*1460*/  FFMA.FTZ R37, R54, R57, R37 ;  /* 0x0000003936257223 */ /* 0x000fe40000010025 */
[----:B------:R-:W-:-:S02]  /*1470*/  FADD.FTZ R87, R58, R87 ;  /* 0x000000573a577221 */ /* 0x000fc40000010000 */
[-C--:B------:R-:W-:Y:S02]  /*1480*/  FFMA.FTZ R0, R61, R58.reuse, R0 ;  /* 0x0000003a3d007223 */ /* 0x080fe40000010000 */
[----:B------:R-:W-:Y:S02]  /*1490*/  FMUL.FTZ R58, R143, R58 ;  /* 0x0000003a8f3a7220 */ /* 0x000fe40000410000 */
[----:B------:R-:W-:Y:S02]  /*14a0*/  FADD.FTZ R35, R35, R56 ;  /* 0x0000003823237221 */ /* 0x000fe40000010000 */
[----:B------:R-:W-:Y:S02]  /*14b0*/  FFMA.FTZ R37, R59, R56, R37 ;  /* 0x000000383b257223 */ /* 0x000fe40000010025 */
[----:B------:R-:W-:Y:S02]  /*14c0*/  FADD.FTZ R35, R35, R58 ;  /* 0x0000003a23237221 */ /* 0x000fe40000010000 */
[----:B------:R-:W-:-:S02]  /*14d0*/  FFMA.FTZ R37, R61, R58, R37 ;  /* 0x0000003a3d257223 */ /* 0x000fc40000010025 */
[----:B------:R-:W-:Y:S02]  /*14e0*/  FADD.FTZ R122, R169, R122 ;  /* 0x0000007aa97a7221 */ /* 0x000fe40000010000 */
[----:B------:R-:W-:Y:S02]  /*14f0*/  FFMA.FTZ R123, R42, R169, R123 ;  /* 0x000000a92a7b7223 */ /* 0x000fe4000001007b */
[C---:B------:R-:W-:Y:S02]  /*1500*/  FMUL.FTZ R183, R165.reuse, R204 ;  /* 0x000000cca5b77220 */ /* 0x040fe40000410000 */
[----:B------:R-:W-:Y:S02]  /*1510*/  FMUL.FTZ R185, R165, R202 ;  /* 0x000000caa5b97220 */ /* 0x000fe40000410000 */
[----:B------:R-:W-:Y:S02]  /*1520*/  FADD.FTZ R120, R60, R120 ;  /* 0x000000783c787221 */ /* 0x000fe40000010000 */
[----:B------:R-:W-:-:S02]  /*1530*/  FFMA.FTZ R121, R46, R60, R121 ;  /* 0x0000003c2e797223 */ /* 0x000fc40000010079 */
[----:B------:R-:W-:Y:S02]  /*1540*/  FMUL.FTZ R169, R141, R170 ;  /* 0x000000aa8da97220 */ /* 0x000fe40000410000 */
[----:B------:R-:W-:Y:S02]  /*1550*/  FADD.FTZ R204, R35, R168 ;  /* 0x000000a823cc7221 */ /* 0x000fe40000010000 */
[----:B------:R-:W-:Y:S02]  /*1560*/  FMUL.FTZ R60, R165, R210 ;  /* 0x000000d2a53c7220 */ /* 0x000fe40000410000 */
[----:B------:R-:W-:Y:S02]  /*1570*/  FFMA.FTZ R37, R63, R168, R37 ;  /* 0x000000a83f257223 */ /* 0x000fe40000010025 */
        /* <DEDUP_REMOVED lines=9> */
[-C--:B------:R-:W-:Y:S02]  /*1610*/  FFMA.FTZ R75, R200, R32.reuse, R75 ;  /* 0x00000020c84b7223 */ /* 0x080fe4000001004b */
[----:B------:R-:W-:Y:S02]  /*1620*/  FMUL.FTZ R187, R131, R32 ;  /* 0x0000002083bb7220 */ /* 0x000fe40000410000 */
        /* <DEDUP_REMOVED lines=49> */
[----:B------:R-:W-:Y:S02]  /*1940*/  FMUL.FTZ R190, R165, R190 ;  /* 0x000000bea5be7220 */ /* 0x000fe40000410000 */
[----:B------:R-:W-:-:S02]  /*1950*/  FMUL.FTZ R195, R155, R188 ;  /* 0x000000bc9bc37220 */ /* 0x000fc40000410000 */
[----:B------:R-:W-:Y:S02]  /*1960*/  FADD.FTZ R28, R28, R193 ;  /* 0x000000c11c1c7221 */ /* 0x000fe40000010000 */
[----:B------:R-:W-:Y:S02]  /*1970*/  FFMA.FTZ R25, R192, R193, R25 ;  /* 0x000000c1c0197223 */ /* 0x000fe40000010019 */
[----:B------:R-:W-:Y:S02]  /*1980*/  FMUL.FTZ R186, R165, R186 ;  /* 0x000000baa5ba7220 */ /* 0x000fe40000410000 */
[----:B------:R-:W-:Y:S02]  /*1990*/  FMUL.FTZ R197, R154, R31 ;  /* 0x0000001f9ac57220 */ /* 0x000fe40000410000 */
[----:B------:R-:W-:Y:S02]  /*19a0*/  FADD.FTZ R28, R28, R195 ;  /* 0x000000c31c1c7221 */ /* 0x000fe40000010000 */
[----:B------:R-:W-:-:S02]  /*19b0*/  FFMA.FTZ R25, R190, R195, R25 ;  /* 0x000000c3be197223 */ /* 0x000fc40000010019 */
        /* <DEDUP_REMOVED lines=23> */
[----:B------:R-:W-:Y:S01]  /*1b30*/  FFMA.FTZ R25, R205, R206, R25 ;  /* 0x000000cecd197223 */ /* 0x000fe20000010019 */
[----:B------:R-:W-:Y:S01]  /*1b40*/  MOV R40, 0x3f800000 ;  /* 0x3f80000000287802 */ /* 0x000fe20000000f00 */
[----:B------:R-:W-:Y:S01]  /*1b50*/  FADD.FTZ R108, R29, R108 ;  /* 0x0000006c1d6c7221 */ /* 0x000fe20000010000 */
[----:B------:R-:W-:Y:S01]  /*1b60*/  LOP3.LUT P2, RZ, R111, 0x1f, RZ, 0xc0, !PT ;  /* 0x0000001f6fff7812 */ /* 0x000fe2000784c0ff */
[----:B------:R-:W-:Y:S01]  /*1b70*/  FFMA.FTZ R84, R182, R29, R84 ;  /* 0x0000001db6547223 */ /* 0x000fe20000010054 */
[----:B------:R-:W-:Y:S01]  /*1b80*/  @P0 PRMT R40, RZ, 0x5410, R62 ;  /* 0x00005410ff280816 */ /* 0x000fe2000000003e */
        /* <DEDUP_REMOVED lines=13> */
[----:B------:R-:W-:Y:S01]  /*1c60*/  FFMA.FTZ R29, R208, R207, R25 ;  /* 0x000000cfd01d7223 */ /* 0x000fe20000010019 */
[----:B------:R-:W-:Y:S05]  /*1c70*/  BRA.DIV ~URZ, `(.L_x_25) ;  /* 0x00001bf27f007947 */ /* 0x000fea000b800000 */
[----:B------:R0:W1:Y:S02]  /*1c80*/  SHFL.DOWN PT, R24, R27, 0x10, 0x1f ;  /* 0x0a001f001b187f89 */ /* 0x00006400000e0000 */
.L_x_29:
[----:B------:R-:W-:Y:S05]  /*1c90*/  BRA.DIV ~URZ, `(.L_x_26) ;  /* 0x00001c527f007947 */ /* 0x000fea000b800000 */
[----:B------:R-:W2:Y:S01]  /*1ca0*/  SHFL.DOWN PT, R2, R29, 0x10, 0x1f ;  /* 0x0a001f001d027f89 */ /* 0x000ea200000e0000 */
[----:B-1----:R-:W-:-:S05]  /*1cb0*/  FADD.FTZ R28, R27, R24 ;  /* 0x000000181b1c7221 */ /* 0x002fca0000010000 */
[----:B------:R-:W1:Y:S01]  /*1cc0*/  SHFL.DOWN PT, R3, R28, 0x8, 0x1f ;  /* 0x09001f001c037f89 */ /* 0x000e6200000e0000 */
[----:B--2---:R-:W-:-:S05]  /*1cd0*/  FADD.FTZ R2, R29, R2 ;  /* 0x000000021d027221 */ /* 0x004fca0000010000 */
[----:B------:R-:W2:Y:S01]  /*1ce0*/  SHFL.DOWN PT, R25, R2, 0x8, 0x1f ;  /* 0x09001f0002197f89 */ /* 0x000ea200000e0000 */
[----:B-1----:R-:W-:-:S05]  /*1cf0*/  FADD.FTZ R3, R3, R28 ;  /* 0x0000001c03037221 */ /* 0x002fca0000010000 */
[----:B------:R-:W1:Y:S01]  /*1d00*/  SHFL.DOWN PT, R24, R3, 0x4, 0x1f ;  /* 0x08801f0003187f89 */ /* 0x000e6200000e0000 */
[----:B--2---:R-:W-:-:S05]  /*1d10*/  FADD.FTZ R25, R2, R25 ;  /* 0x0000001902197221 */ /* 0x004fca0000010000 */
[----:B------:R-:W2:Y:S01]  /*1d20*/  SHFL.DOWN PT, R26, R25, 0x4, 0x1f ;  /* 0x08801f00191a7f89 */ /* 0x000ea200000e0000 */
[----:B-1----:R-:W-:-:S05]  /*1d30*/  FADD.FTZ R24, R3, R24 ;  /* 0x0000001803187221 */ /* 0x002fca0000010000 */
[----:B0-----:R-:W0:Y:S01]  /*1d40*/  SHFL.DOWN PT, R27, R24, 0x2, 0x1f ;  /* 0x08401f00181b7f89 */ /* 0x001e2200000e0000 */
[----:B--2---:R-:W-:-:S05]  /*1d50*/  FADD.FTZ R26, R25, R26 ;  /* 0x0000001a191a7221 */ /* 0x004fca0000010000 */
[----:B------:R-:W1:Y:S01]  /*1d60*/  SHFL.DOWN PT, R29, R26, 0x2, 0x1f ;  /* 0x08401f001a1d7f89 */ /* 0x000e6200000e0000 */
[----:B0-----:R-:W-:-:S05]  /*1d70*/  FADD.FTZ R27, R24, R27 ;  /* 0x0000001b181b7221 */ /* 0x001fca0000010000 */
[----:B------:R0:W2:Y:S01]  /*1d80*/  SHFL.DOWN PT, R28, R27, 0x1, 0x1f ;  /* 0x08201f001b1c7f89 */ /* 0x0000a200000e0000 */
[----:B-1----:R-:W-:-:S05]  /*1d90*/  FADD.FTZ R29, R26, R29 ;  /* 0x0000001d1a1d7221 */ /* 0x002fca0000010000 */
[----:B------:R0:W1:Y:S02]  /*1da0*/  SHFL.DOWN PT, R30, R29, 0x1, 0x1f ;  /* 0x08201f001d1e7f89 */ /* 0x00006400000e0000 */
.L_x_30:
[----:B------:R-:W-:Y:S01]  /*1db0*/  LOP3.LUT P3, RZ, R166, 0xff, RZ, 0xc0, !PT ;  /* 0x000000ffa6ff7812 */ /* 0x000fe2000786c0ff */
[----:B--2---:R-:W-:Y:S01]  /*1dc0*/  FADD.FTZ R2, R28, R27 ;  /* 0x0000001b1c027221 */ /* 0x004fe20000010000 */
[----:B------:R-:W-:Y:S01]  /*1dd0*/  PLOP3.LUT P0, PT, PT, PT, PT, 0x80, 0x0 ;  /* 0x000000000000781c */ /* 0x000fe20003f0f070 */
[----:B------:R-:W-:Y:S01]  /*1de0*/  ULDC.U8 UR6, c[0x0][0x1f0] ;  /* 0x00007c0000067ab9 */ /* 0x000fe20000000000 */
[----:B------:R-:W-:Y:S02]  /*1df0*/  @!P2 PLOP3.LUT P0, PT, P3, PT, PT, 0x80, 0x0 ;  /* 0x000000000000a81c */ /* 0x000fe40001f0f070 */
[----:B------:R-:W-:Y:S02]  /*1e00*/  SHF.R.U32.HI R3, RZ, 0x5, R111 ;  /* 0x00000005ff037819 */ /* 0x000fe4000001166f */
[----:B------:R-:W-:Y:S02]  /*1e10*/  IADD3 R153, R153, c[0x0][0x160], RZ ;  /* 0x0000580099997a10 */ /* 0x000fe40007ffe0ff */
[----:B------:R-:W-:-:S02]  /*1e20*/  @!P2 LOP3.LUT R24, R3, 0x7fffff8, RZ, 0xc0, !PT ;  /* 0x07fffff80318a812 */ /* 0x000fc400078ec0ff */
[----:B------:R-:W-:-:S04]  /*1e30*/  LOP3.LUT R166, R3, 0x7fffff8, RZ, 0xc0, !PT ;  /* 0x07fffff803a67812 */ /* 0x000fc800078ec0ff */
[----:B------:R-:W-:Y:S02]  /*1e40*/  @!P3 IADD3 R166, R166, 0x8, RZ ;  /* 0x00000008a6a6b810 */ /* 0x000fe40007ffe0ff */
[----:B------:R-:W-:Y:S02]  /*1e50*/  @!P0 IADD3 R24, R24, 0x8, RZ ;  /* 0x0000000818188810 */ /* 0x000fe40007ffe0ff */
[----:B------:R-:W-:Y:S01]  /*1e60*/  ISETP.NE.AND P0, PT, RZ, UR6, PT ;  /* 0x00000006ff007c0c */ /* 0x000fe2000bf05270 */
[----:B------:R-:W-:Y:S01]  /*1e70*/  WARPSYNC 0xffffffff ;  /* 0xffffffff00007948 */ /* 0x000fe20003800000 */
[----:B------:R-:W-:Y:S01]  /*1e80*/  @!P2 LOP3.LUT R62, R24, 0x7, R3, 0xf8, !PT ;  /* 0x00000007183ea812 */ /* 0x000fe200078ef803 */
[----:B-1----:R-:W-:Y:S01]  /*1e90*/  FADD.FTZ R3, R30, R29 ;  /* 0x0000001d1e037221 */ /* 0x002fe20000010000 */
[----:B------:R-:W-:-:S04]  /*1ea0*/  SHF.L.U32 R166, R166, 0x3, RZ ;  /* 0x00000003a6a67819 */ /* 0x000fc800000006ff */
[----:B------:R-:W-:Y:S04]  /*1eb0*/  @!P2 STS.64 [R62.X8+0x8000], R2 ;  /* 0x008000023e00a388 */ /* 0x000fe80000008a00 */
[----:B------:R-:W-:Y:S06]  /*1ec0*/  BAR.SYNC.DEFER_BLOCKING 0x0 ;  /* 0x0000000000007b1d */ /* 0x000fec0000010000 */
[----:B0-----:R-:W0:Y:S04]  /*1ed0*/  LDS.128 R24, [R166+0x8000] ;  /* 0x00800000a6187984 */ /* 0x001e280000000c00 */
[----:B------:R-:W1:Y:S04]  /*1ee0*/  LDS.128 R28, [R166+0x8010] ;  /* 0x00801000a61c7984 */ /* 0x000e680000000c00 */
[----:B------:R-:W2:Y:S04]  /*1ef0*/  LDS.128 R32, [R166+0x8020] ;  /* 0x00802000a6207984 */ /* 0x000ea80000000c00 */
[----:B------:R3:W4:Y:S02]  /*1f00*/  LDS.128 R36, [R166+0x8030] ;  /* 0x00803000a6247984 */ /* 0x0007240000000c00 */
[----:B---3--:R-:W-:Y:S01]  /*1f10*/  SEL R166, RZ, 0x1, P3 ;  /* 0x00000001ffa67807 */ /* 0x008fe20001800000 */
[----:B0-----:R-:W-:-:S02]  /*1f20*/  FADD.FTZ R209, RZ, R24 ;  /* 0x00000018ffd17221 */ /* 0x001fc40000010000 */
[----:B------:R-:W-:Y:S02]  /*1f30*/  FADD.FTZ R24, RZ, R25 ;  /* 0x00000019ff187221 */ /* 0x000fe40000010000 */
[----:B------:R-:W-:Y:S02]  /*1f40*/  FADD.FTZ R209, R26, R209 ;  /* 0x000000d11ad17221 */ /* 0x000fe40000010000 */
[----:B------:R-:W-:Y:S02]  /*1f50*/  FADD.FTZ R24, R27, R24 ;  /* 0x000000181b187221 */ /* 0x000fe40000010000 */
[----:B-1----:R-:W-:Y:S02]  /*1f60*/  FADD.FTZ R209, R209, R28 ;  /* 0x0000001cd1d17221 */ /* 0x002fe40000010000 */
[----:B------:R-:W-:Y:S02]  /*1f70*/  FADD.FTZ R24, R24, R29 ;  /* 0x0000001d18187221 */ /* 0x000fe40000010000 */
[----:B------:R-:W-:-:S02]  /*1f80*/  FADD.FTZ R209, R30, R209 ;  /* 0x000000d11ed17221 */ /* 0x000fc40000010000 */
[----:B------:R-:W-:Y:S02]  /*1f90*/  FADD.FTZ R24, R31, R24 ;  /* 0x000000181f187221 */ /* 0x000fe40000010000 */
[----:B--2---:R-:W-:Y:S02]  /*1fa0*/  FADD.FTZ R209, R209, R32 ;  /* 0x00000020d1d17221 */ /* 0x004fe40000010000 */
[----:B------:R-:W-:Y:S02]  /*1fb0*/  FADD.FTZ R24, R24, R33 ;  /* 0x0000002118187221 */ /* 0x000fe40000010000 */
[----:B------:R-:W-:Y:S02]  /*1fc0*/  FADD.FTZ R209, R34, R209 ;  /* 0x000000d122d17221 */ /* 0x000fe40000010000 */
[----:B------:R-:W-:Y:S02]  /*1fd0*/  FADD.FTZ R24, R35, R24 ;  /* 0x0000001823187221 */ /* 0x000fe40000010000 */
[----:B----4-:R-:W-:-:S02]  /*1fe0*/  FADD.FTZ R209, R209, R36 ;  /* 0x00000024d1d17221 */ /* 0x010fc40000010000 */
[----:B------:R-:W-:Y:S02]  /*1ff0*/  FADD.FTZ R24, R24, R37 ;  /* 0x0000002518187221 */ /* 0x000fe40000010000 */
[----:B------:R-:W-:Y:S02]  /*2000*/  FADD.FTZ R38, R38, R209 ;  /* 0x000000d126267221 */ /* 0x000fe40000010000 */
[----:B------:R-:W-:Y:S02]  /*2010*/  FADD.FTZ R24, R39, R24 ;  /* 0x0000001827187221 */ /* 0x000fe40000010000 */
[----:B------:R-:W-:Y:S02]  /*2020*/  FMUL.FTZ R38, R38, c[0x0][0x1e0] ;  /* 0x0000780026267a20 */ /* 0x000fe40000410000 */
[----:B------:R-:W-:-:S03]  /*2030*/  FMUL.FTZ R3, R24, c[0x0][0x1e0] ;  /* 0x0000780018037a20 */ /* 0x000fc60000410000 */
[----:B------:R-:W-:Y:S02]  /*2040*/  FSEL R38, R38, RZ, !P0 ;  /* 0x000000ff26267208 */ /* 0x000fe40004000000 */
[----:B------:R-:W-:-:S03]  /*2050*/  ISETP.NE.U32.AND P0, PT, RZ, c[0x0][0x258], PT ;  /* 0x00009600ff007a0c */ /* 0x000fc60003f05070 */
[-CC-:B------:R-:W-:Y:S01]  /*2060*/  FFMA.FTZ R2, R43, R3.reuse, R38.reuse ;  /* 0x000000032b027223 */ /* 0x180fe20000010026 */
[----:B------:R-:W-:Y:S01]  /*2070*/  ISETP.NE.AND.EX P0, PT, RZ, c[0x0][0x25c], PT, P0 ;  /* 0x00009700ff007a0c */ /* 0x000fe20003f05300 */
[-C--:B------:R-:W-:Y:S02]  /*2080*/  FFMA.FTZ R52, R52, R3.reuse, R38 ;  /* 0x0000000334347223 */ /* 0x080fe40000010026 */
[----:B------:R-:W-:Y:S02]  /*2090*/  FADD.FTZ R2, R41, -R2 ;  /* 0x8000000229027221 */ /* 0x000fe40000010000 */
[-C--:B------:R-:W-:Y:S02]  /*20a0*/  FFMA.FTZ R60, R60, R3.reuse, R38 ;  /* 0x000000033c3c7223 */ /* 0x080fe40000010026 */
[----:B------:R-:W-:Y:S02]  /*20b0*/  FADD.FTZ R52, R55, -R52 ;  /* 0x8000003437347221 */ /* 0x000fe40000010000 */
[----:B------:R-:W-:-:S02]  /*20c0*/  FFMA.FTZ R44, R44, R3, R38 ;  /* 0x000000032c2c7223 */ /* 0x000fc40000010026 */
[-CC-:B------:R-:W-:Y:S02]  /*20d0*/  FFMA.FTZ R42, R42, R3.reuse, R38.reuse ;  /* 0x000000032a2a7223 */ /* 0x180fe40000010026 */
[-CC-:B------:R-:W-:Y:S02]  /*20e0*/  FFMA.FTZ R46, R46, R3.reuse, R38.reuse ;  /* 0x000000032e2e7223 */ /* 0x180fe40000010026 */
[-CC-:B------:R-:W-:Y:S02]  /*20f0*/  FFMA.FTZ R48, R48, R3.reuse, R38.reuse ;  /* 0x0000000330307223 */ /* 0x180fe40000010026 */
[-CC-:B------:R-:W-:Y:S02]  /*2100*/  FFMA.FTZ R50, R50, R3.reuse, R38.reuse ;  /* 0x0000000332327223 */ /* 0x180fe40000010026 */
[-CC-:B------:R-:W-:Y:S02]  /*2110*/  FFMA.FTZ R54, R54, R3.reuse, R38.reuse ;  /* 0x0000000336367223 */ /* 0x180fe40000010026 */
        /* <DEDUP_REMOVED lines=22> */
[----:B------:R-:W-:Y:S02]  /*2280*/  FFMA.FTZ R208, R208, R3, R38 ;  /* 0x00000003d0d07223 */ /* 0x000fe40000010026 */
[----:B------:R-:W-:Y:S01]  /*2290*/  FMUL.FTZ R3, R165, R2 ;  /* 0x00000002a5037220 */ /* 0x000fe20000410000 */
[----:B-----5:R-:W-:Y:S01]  /*22a0*/  @P1 PRMT R2, RZ, 0x5410, R7 ;  /* 0x00005410ff021816 */ /* 0x020fe20000000007 */
[----:B------:R-:W-:-:S02]  /*22b0*/  FADD.FTZ R60, R169, -R60 ;  /* 0x8000003ca93c7221 */ /* 0x000fc40000010000 */
[----:B------:R-:W-:Y:S02]  /*22c0*/  FMUL.FTZ R169, R165, R52 ;  /* 0x00000034a5a97220 */ /* 0x000fe40000410000 */
[----:B------:R-:W-:Y:S02]  /*22d0*/  FADD.FTZ R54, R57, -R54 ;  /* 0x8000003639367221 */ /* 0x000fe40000010000 */
[----:B------:R-:W-:Y:S01]  /*22e0*/  @P1 FADD.FTZ R169, R169, R2 ;  /* 0x00000002a9a91221 */ /* 0x000fe20000010000 */
[----:B------:R-:W-:Y:S01]  /*22f0*/  @P1 PRMT R2, RZ, 0x7610, R7 ;  /* 0x00007610ff021816 */ /* 0x000fe20000000007 */
[----:B------:R-:W-:Y:S02]  /*2300*/  FADD.FTZ R176, R176, -R171 ;  /* 0x800000abb0b07221 */ /* 0x000fe40000010000 */
[----:B------:R-:W-:Y:S01]  /*2310*/  FMUL.FTZ R171, R165, R54 ;  /* 0x00000036a5ab7220 */ /* 0x000fe20000410000 */
[----:B------:R-:W-:Y:S01]  /*2320*/  @P0 F2FP.BF16.PACK_AB R38, RZ, R169 ;  /* 0x000000a9ff26023e */ /* 0x000fe200000010ff */
[----:B------:R-:W-:-:S02]  /*2330*/  FADD.FTZ R48, R51, -R48 ;  /* 0x8000003033307221 */ /* 0x000fc40000010000 */
[----:B------:R-:W-:Y:S01]  /*2340*/  @P1 FADD.FTZ R171, R171, R2 ;  /* 0x00000002abab1221 */ /* 0x000fe20000010000 */
[----:B------:R-:W-:Y:S01]  /*2350*/  @P1 PRMT R2, RZ, 0x5410, R6 ;  /* 0x00005410ff021816 */ /* 0x000fe20000000006 */
[----:B------:R-:W-:Y:S01]  /*2360*/  FADD.FTZ R168, R168, -R63 ;  /* 0x8000003fa8a87221 */ /* 0x000fe20000010000 */
[----:B------:R-:W-:Y:S01]  /*2370*/  @P0 PRMT R23, R38, 0x7610, R23 ;  /* 0x0000761026170816 */ /* 0x000fe20000000017 */
[----:B------:R-:W-:Y:S02]  /*2380*/  FMUL.FTZ R63, R165, R48 ;  /* 0x00000030a53f7220 */ /* 0x000fe40000410000 */
[----:B------:R-:W-:Y:S02]  /*2390*/  FADD.FTZ R50, R53, -R50 ;  /* 0x8000003235327221 */ /* 0x000fe40000010000 */
[----:B------:R-:W-:Y:S01]  /*23a0*/  @P1 FADD.FTZ R63, R63, R2 ;  /* 0x000000023f3f1221 */ /* 0x000fe20000010000 */
[----:B------:R-:W-:Y:S01]  /*23b0*/  @P1 PRMT R2, RZ, 0x7610, R6 ;  /* 0x00007610ff021816 */ /* 0x000fe20000000006 */
[----:B------:R-:W-:-:S02]  /*23c0*/  FADD.FTZ R172, R172, -R167 ;  /* 0x800000a7acac7221 */ /* 0x000fc40000010000 */
[----:B------:R-:W-:Y:S01]  /*23d0*/  FMUL.FTZ R167, R165, R50 ;  /* 0x00000032a5a77220 */ /* 0x000fe20000410000 */
[----:B------:R-:W-:Y:S01]  /*23e0*/  @P0 F2FP.BF16.PACK_AB R34, RZ, R63 ;  /* 0x0000003fff22023e */ /* 0x000fe200000010ff */
[----:B------:R-:W-:Y:S02]  /*23f0*/  FADD.FTZ R42, R47, -R42 ;  /* 0x8000002a2f2a7221 */ /* 0x000fe40000010000 */
[----:B------:R-:W-:Y:S01]  /*2400*/  @P1 FADD.FTZ R167, R167, R2 ;  /* 0x00000002a7a71221 */ /* 0x000fe20000010000 */
[--C-:B------:R-:W-:Y:S01]  /*2410*/  @P1 PRMT R2, RZ, 0x5410, R5.reuse ;  /* 0x00005410ff021816 */ /* 0x100fe20000000005 */
[----:B------:R-:W-:Y:S01]  /*2420*/  FMUL.FTZ R27, R165, R42 ;  /* 0x0000002aa51b7220 */ /* 0x000fe20000410000 */
[----:B------:R-:W-:Y:S01]  /*2430*/  @P0 F2FP.BF16.PACK_AB R42, RZ, R171 ;  /* 0x000000abff2a023e */ /* 0x000fe200000010ff */
[----:B------:R-:W-:Y:S01]  /*2440*/  FADD.FTZ R46, R49, -R46 ;  /* 0x8000002e312e7221 */ /* 0x000fe20000010000 */
[----:B------:R-:W-:Y:S01]  /*2450*/  @P0 F2FP.BF16.PACK_AB R36, RZ, R167 ;  /* 0x000000a7ff24023e */ /* 0x000fe200000010ff */
[----:B------:R-:W-:Y:S01]  /*2460*/  @P1 FADD.FTZ R27, R27, R2 ;  /* 0x000000021b1b1221 */ /* 0x000fe20000010000 */
[----:B------:R-:W-:Y:S01]  /*2470*/  @P1 PRMT R2, RZ, 0x7610, R5 ;  /* 0x00007610ff021816 */ /* 0x000fe20000000005 */
[----:B------:R-:W-:Y:S01]  /*2480*/  FMUL.FTZ R29, R165, R46 ;  /* 0x0000002ea51d7220 */ /* 0x000fe20000410000 */
[----:B------:R-:W-:Y:S01]  /*2490*/  @P0 PRMT R22, R34, 0x7610, R22 ;  /* 0x0000761022160816 */ /* 0x000fe20000000016 */
        /* <DEDUP_REMOVED lines=10> */
[----:B------:R-:W-:Y:S01]  /*2540*/  FADD.FTZ R170, R173, -R170 ;  /* 0x800000aaadaa7221 */ /* 0x000fe20000010000 */
[----:B------:R-:W-:Y:S01]  /*2550*/  @P0 PRMT R23, R23, 0x5410, R42 ;  /* 0x0000541017170816 */ /* 0x000fe2000000002a */
[----:B------:R-:W-:Y:S01]  /*2560*/  FMUL.FTZ R173, R165, R56 ;  /* 0x00000038a5ad7220 */ /* 0x000fe20000410000 */
[----:B------:R-:W-:Y:S01]  /*2570*/  @P0 PRMT R22, R22, 0x5410, R36 ;  /* 0x0000541016160816 */ /* 0x000fe20000000024 */
[----:B------:R-:W-:Y:S01]  /*2580*/  @P1 FADD.FTZ R25, R25, R2 ;  /* 0x0000000219191221 */ /* 0x000fe20000010000 */
[----:B------:R-:W-:Y:S01]  /*2590*/  @P1 PRMT R2, RZ, 0x5410, R8 ;  /* 0x00005410ff021816 */ /* 0x000fe20000000008 */
[----:B------:R-:W-:Y:S01]  /*25a0*/  FADD.FTZ R58, R58, -R61 ;  /* 0x8000003d3a3a7221 */ /* 0x000fe20000010000 */
[----:B------:R-:W-:Y:S01]  /*25b0*/  @P0 PRMT R21, R21, 0x5410, R32 ;  /* 0x0000541015150816 */ /* 0x000fe20000000020 */
[----:B------:R-:W-:Y:S01]  /*25c0*/  FADD.FTZ R178, R178, -R175 ;  /* 0x800000afb2b27221 */ /* 0x000fe20000010000 */
[----:B------:R-:W-:Y:S01]  /*25d0*/  @P0 F2FP.BF16.PACK_AB R30, RZ, R25 ;  /* 0x00000019ff1e023e */ /* 0x000fe200000010ff */
[----:B------:R-:W-:Y:S01]  /*25e0*/  @P1 FADD.FTZ R173, R173, R2 ;  /* 0x00000002adad1221 */ /* 0x000fe20000010000 */
[----:B------:R-:W-:Y:S01]  /*25f0*/  @P1 PRMT R2, RZ, 0x7610, R8 ;  /* 0x00007610ff021816 */ /* 0x000fe20000000008 */
[----:B------:R-:W-:-:S02]  /*2600*/  FMUL.FTZ R175, R165, R58 ;  /* 0x0000003aa5af7220 */ /* 0x000fc40000410000 */
[----:B------:R-:W-:Y:S02]  /*2610*/  FADD.FTZ R174, R177, -R174 ;  /* 0x800000aeb1ae7221 */ /* 0x000fe40000010000 */
[----:B------:R-:W-:Y:S01]  /*2620*/  @P1 FADD.FTZ R175, R175, R2 ;  /* 0x00000002afaf1221 */ /* 0x000fe20000010000 */
[--C-:B------:R-:W-:Y:S01]  /*2630*/  @P1 PRMT R2, RZ, 0x5410, R9.reuse ;  /* 0x00005410ff021816 */ /* 0x100fe20000000009 */
[----:B------:R-:W-:Y:S02]  /*2640*/  FMUL.FTZ R177, R165, R168 ;  /* 0x000000a8a5b17220 */ /* 0x000fe40000410000 */
[----:B------:R-:W-:Y:S02]  /*2650*/  FADD.FTZ R180, R179, -R180 ;  /* 0x800000b4b3b47221 */ /* 0x000fe40000010000 */
[----:B------:R-:W-:Y:S01]  /*2660*/  @P1 FADD.FTZ R177, R177, R2 ;  /* 0x00000002b1b11221 */ /* 0x000fe20000010000 */
[----:B------:R-:W-:Y:S01]  /*2670*/  @P1 PRMT R2, RZ, 0x7610, R9 ;  /* 0x00007610ff021816 */ /* 0x000fe20000000009 */
[----:B------:R-:W-:-:S02]  /*2680*/  FMUL.FTZ R179, R165, R60 ;  /* 0x0000003ca5b37220 */ /* 0x000fc40000410000 */
[----:B------:R-:W-:Y:S02]  /*2690*/  FADD.FTZ R198, R198, -R181 ;  /* 0x800000b5c6c67221 */ /* 0x000fe40000010000 */
[----:B------:R-:W-:Y:S01]  /*26a0*/  @P1 FADD.FTZ R179, R179, R2 ;  /* 0x00000002b3b31221 */ /* 0x000fe20000010000 */
[----:B------:R-:W-:Y:S01]  /*26b0*/  @P1 PRMT R2, RZ, 0x5410, R10 ;  /* 0x00005410ff021816 */ /* 0x000fe2000000000a */
[----:B------:R-:W-:Y:S02]  /*26c0*/  FMUL.FTZ R181, R165, R172 ;  /* 0x000000aca5b57220 */ /* 0x000fe40000410000 */
[----:B------:R-:W-:Y:S01]  /*26d0*/  FADD.FTZ R184, R184, -R183 ;  /* 0x800000b7b8b87221 */ /* 0x000fe20000010000 */
[----:B------:R-:W-:Y:S01]  /*26e0*/  @P0 F2FP.BF16.PACK_AB R32, RZ, R179 ;  /* 0x000000b3ff20023e */ /* 0x000fe200000010ff */
[----:B------:R-:W-:Y:S01]  /*26f0*/  @P1 FADD.FTZ R181, R181, R2 ;  /* 0x00000002b5b51221 */ /* 0x000fe20000010000 */
[----:B------:R-:W-:Y:S01]  /*2700*/  @P1 PRMT R2, RZ, 0x7610, R10 ;  /* 0x00007610ff021816 */ /* 0x000fe2000000000a */
[----:B------:R-:W-:-:S02]  /*2710*/  FMUL.FTZ R183, R165, R170 ;  /* 0x000000aaa5b77220 */ /* 0x000fc40000410000 */
[----:B------:R-:W-:Y:S01]  /*2720*/  FADD.FTZ R202, R202, -R185 ;  /* 0x800000b9caca7221 */ /* 0x000fe20000010000 */
[----:B------:R-:W-:Y:S01]  /*2730*/  @P0 F2FP.BF16.PACK_AB R34, RZ, R181 ;  /* 0x000000b5ff22023e */ /* 0x000fe200000010ff */
[----:B------:R-:W-:Y:S01]  /*2740*/  @P1 FADD.FTZ R183, R183, R2 ;  /* 0x00000002b7b71221 */ /* 0x000fe20000010000 */
[--C-:B------:R-:W-:Y:S01]  /*2750*/  @P1 PRMT R2, RZ, 0x5410, R11.reuse ;  /* 0x00005410ff021816 */ /* 0x100fe2000000000b */
[----:B------:R-:W-:Y:S02]  /*2760*/  FMUL.FTZ R185, R165, R176 ;  /* 0x000000b0a5b97220 */ /* 0x000fe40000410000 */
[----:B------:R-:W-:Y:S01]  /*2770*/  FADD.FTZ R200, R187, -R200 ;  /* 0x800000c8bbc87221 */ /* 0x000fe20000010000 */
[----:B------:R-:W-:Y:S01]  /*2780*/  @P0 F2FP.BF16.PACK_AB R36, RZ, R183 ;  /* 0x000000b7ff24023e */ /* 0x000fe200000010ff */
[----:B------:R-:W-:Y:S01]  /*2790*/  @P1 FADD.FTZ R185, R185, R2 ;  /* 0x00000002b9b91221 */ /* 0x000fe20000010000 */
[----:B------:R-:W-:Y:S01]  /*27a0*/  @P1 PRMT R2, RZ, 0x7610, R11 ;  /* 0x00007610ff021816 */ /* 0x000fe2000000000b */
[----:B------:R-:W-:-:S02]  /*27b0*/  FMUL.FTZ R187, R165, R174 ;  /* 0x000000aea5bb7220 */ /* 0x000fc40000410000 */
[----:B------:R-:W-:Y:S01]  /*27c0*/  FMUL.FTZ R47, R165, R178 ;  /* 0x000000b2a52f7220 */ /* 0x000fe20000410000 */
[----:B------:R-:W-:Y:S01]  /*27d0*/  @P0 F2FP.BF16.PACK_AB R38, RZ, R185 ;  /* 0x000000b9ff26023e */ /* 0x000fe200000010ff */
[----:B------:R-:W-:Y:S01]  /*27e0*/  @P1 FADD.FTZ R187, R187, R2 ;  /* 0x00000002bbbb1221 */ /* 0x000fe20000010000 */
[----:B------:R-:W-:Y:S01]  /*27f0*/  @P1 PRMT R2, RZ, 0x5410, R12 ;  /* 0x00005410ff021816 */ /* 0x000fe2000000000c */
[C---:B------:R-:W-:Y:S02]  /*2800*/  FMUL.FTZ R49, R165.reuse, R180 ;  /* 0x000000b4a5317220 */ /* 0x040fe40000410000 */
[----:B------:R-:W-:Y:S02]  /*2810*/  FMUL.FTZ R51, R165, R198 ;  /* 0x000000c6a5337220 */ /* 0x000fe40000410000 */
[----:B------:R-:W-:Y:S01]  /*2820*/  @P1 FADD.FTZ R47, R47, R2 ;  /* 0x000000022f2f1221 */ /* 0x000fe20000010000 */
[----:B------:R-:W-:Y:S01]  /*2830*/  @P1 PRMT R2, RZ, 0x7610, R12 ;  /* 0x00007610ff021816 */ /* 0x000fe2000000000c */
[----:B------:R-:W-:-:S02]  /*2840*/  FMUL.FTZ R53, R165, R184 ;  /* 0x000000b8a5357220 */ /* 0x000fc40000410000 */
[----:B------:R-:W-:Y:S02]  /*2850*/  FMUL.FTZ R55, R165, R202 ;  /* 0x000000caa5377220 */ /* 0x000fe40000410000 */
        /* <DEDUP_REMOVED lines=11> */
[----:B------:R-:W-:Y:S02]  /*2910*/  FADD.FTZ R192, R193, -R192 ;  /* 0x800000c0c1c07221 */ /* 0x000fe40000010000 */
        /* <DEDUP_REMOVED lines=31> */
[-C--:B------:R-:W-:Y:S02]  /*2b10*/  FMUL.FTZ R44, R27, R40.reuse ;  /* 0x000000281b2c7220 */ /* 0x080fe40000410000 */
[----:B------:R-:W-:Y:S01]  /*2b20*/  @P1 FADD.FTZ R39, R39, R2 ;  /* 0x0000000227271221 */ /* 0x000fe20000010000 */
[----:B------:R-:W-:Y:S01]  /*2b30*/  @P1 PRMT R2, RZ, 0x7610, R18 ;  /* 0x00007610ff021816 */ /* 0x000fe20000000012 */
[----:B------:R-:W-:-:S02]  /*2b40*/  FMUL.FTZ R29, R29, R40 ;  /* 0x000000281d1d7220 */ /* 0x000fc40000410000 */
[-C--:B------:R-:W-:Y:S02]  /*2b50*/  FMUL.FTZ R24, R3, R40.reuse ;  /* 0x0000002803187220 */ /* 0x080fe40000410000 */
[----:B------:R-:W-:Y:S01]  /*2b60*/  @P1 FADD.FTZ R41, R41, R2 ;  /* 0x0000000229291221 */ /* 0x000fe20000010000 */
[--C-:B------:R-:W-:Y:S01]  /*2b70*/  @P1 PRMT R2, RZ, 0x5410, R19.reuse ;  /* 0x00005410ff021816 */ /* 0x100fe20000000013 */
[-C--:B------:R-:W-:Y:S02]  /*2b80*/  FMUL.FTZ R169, R169, R40.reuse ;  /* 0x00000028a9a97220 */ /* 0x080fe40000410000 */
[-C--:B------:R-:W-:Y:S02]  /*2b90*/  FMUL.FTZ R46, R171, R40.reuse ;  /* 0x00000028ab2e7220 */ /* 0x080fe40000410000 */
[----:B------:R-:W-:Y:S01]  /*2ba0*/  @P1 FADD.FTZ R43, R43, R2 ;  /* 0x000000022b2b1221 */ /* 0x000fe20000010000 */
[----:B------:R-:W-:Y:S01]  /*2bb0*/  @P1 PRMT R2, RZ, 0x7610, R19 ;  /* 0x00007610ff021816 */ /* 0x000fe20000000013 */
[-C--:B------:R-:W-:Y:S01]  /*2bc0*/  FMUL.FTZ R26, R63, R40.reuse ;  /* 0x000000283f1a7220 */ /* 0x080fe20000410000 */
[----:B------:R-:W-:Y:S01]  /*2bd0*/  F2FP.BF16.PACK_AB R27, R46, R169 ;  /* 0x000000a92e1b723e */ /* 0x000fe200000010ff */
[----:B------:R-:W-:-:S02]  /*2be0*/  FMUL.FTZ R167, R167, R40 ;  /* 0x00000028a7a77220 */ /* 0x000fc40000410000 */
[----:B------:R-:W-:Y:S01]  /*2bf0*/  @P1 FADD.FTZ R45, R45, R2 ;  /* 0x000000022d2d1221 */ /* 0x000fe20000010000 */
[----:B------:R-:W-:Y:S01]  /*2c00*/  @P0 F2FP.BF16.PACK_AB R2, RZ, R3 ;  /* 0x00000003ff02023e */ /* 0x000fe200000010ff */
[----:B------:R-:W-:Y:S01]  /*2c10*/  FMUL.FTZ R3, R25, R40 ;  /* 0x0000002819037220 */ /* 0x000fe20000410000 */
[----:B------:R-:W-:Y:S01]  /*2c20*/  F2FP.BF16.PACK_AB R25, R29, R44 ;  /* 0x0000002c1d19723e */ /* 0x000fe200000010ff */
[----:B------:R-:W-:Y:S01]  /*2c30*/  HFMA2.MMA R44, -RZ, RZ, 0, 9.5367431640625e-07 ;  /* 0x00000010ff2c7435 */ /* 0x000fe200000001ff */
[----:B------:R-:W-:Y:S01]  /*2c40*/  @P0 PRMT R20, R2, 0x7610, R20 ;  /* 0x0000761002140816 */ /* 0x000fe20000000014 */
[----:B------:R-:W-:Y:S01]  /*2c50*/  FMUL.FTZ R181, R181, R40 ;  /* 0x00000028b5b57220 */ /* 0x000fe20000410000 */
[----:B------:R-:W-:Y:S02]  /*2c60*/  F2FP.BF16.PACK_AB R24, R3, R24 ;  /* 0x000000180318723e */ /* 0x000fe400000010ff */
[----:B------:R-:W-:Y:S02]  /*2c70*/  @P0 PRMT R20, R20, 0x5410, R30 ;  /* 0x0000541014140816 */ /* 0x000fe4000000001e */
[----:B------:R-:W-:-:S02]  /*2c80*/  F2FP.BF16.PACK_AB R26, R167, R26 ;  /* 0x0000001aa71a723e */ /* 0x000fc400000010ff */
[----:B------:R-:W-:Y:S01]  /*2c90*/  @P0 F2FP.BF16.PACK_AB R30, RZ, R177 ;  /* 0x000000b1ff1e023e */ /* 0x000fe200000010ff */
[----:B------:R-:W-:-:S04]  /*2ca0*/  @P0 IMAD.WIDE.U32 R2, R161, R44, c[0x0][0x258] ;  /* 0x00009600a1020625 */ /* 0x000fc800078e002c */
[----:B------:R-:W-:Y:S01]  /*2cb0*/  IMAD.WIDE.U32 R28, R161, R44, c[0x0][0x248] ;  /* 0x00009200a11c7625 */ /* 0x000fe200078e002c */
[----:B------:R0:W-:Y:S03]  /*2cc0*/  @P0 STG.E.128 [R2.64], R20 ;  /* 0x0000001402000986 */ /* 0x0001e6000c101d04 */
[----:B------:R-:W-:Y:S01]  /*2cd0*/  FMUL.FTZ R177, R177, R40 ;  /* 0x00000028b1b17220 */ /* 0x000fe20000410000 */
[----:B------:R1:W-:Y:S01]  /*2ce0*/  STG.E.128 [R28.64], R24 ;  /* 0x000000181c007986 */ /* 0x0003e2000c101d04 */
[----:B------:R-:W-:Y:S01]  /*2cf0*/  @P0 IMAD.WIDE.U32 R164, R164, R44, c[0x0][0x258] ;  /* 0x00009600a4a40625 */ /* 0x000fe200078e002c */
[----:B0-----:R-:W-:-:S03]  /*2d00*/  @P0 F2FP.BF16.PACK_AB R3, RZ, R173 ;  /* 0x000000adff03023e */ /* 0x001fc600000010ff */
[-C--:B------:R-:W-:Y:S01]  /*2d10*/  FMUL.FTZ R2, R179, R40.reuse ;  /* 0x00000028b3027220 */ /* 0x080fe20000410000 */
[----:B------:R-:W-:Y:S01]  /*2d20*/  @P0 PRMT R21, R30, 0x7610, R21 ;  /* 0x000076101e150816 */ /* 0x000fe20000000015 */
[-C--:B------:R-:W-:Y:S01]  /*2d30*/  FMUL.FTZ R173, R173, R40.reuse ;  /* 0x00000028adad7220 */ /* 0x080fe20000410000 */
[----:B------:R-:W-:Y:S01]  /*2d40*/  @P0 PRMT R20, R3, 0x7610, R20 ;  /* 0x0000761003140816 */ /* 0x000fe20000000014 */
[-C--:B-1----:R-:W-:Y:S01]  /*2d50*/  FMUL.FTZ R28, R187, R40.reuse ;  /* 0x00000028bb1c7220 */ /* 0x082fe20000410000 */
[----:B------:R-:W-:Y:S01]  /*2d60*/  @P0 F2FP.BF16.PACK_AB R29, RZ, R175 ;  /* 0x000000afff1d023e */ /* 0x000fe200000010ff */
[-C--:B------:R-:W-:Y:S01]  /*2d70*/  FMUL.FTZ R27, R185, R40.reuse ;  /* 0x00000028b91b7220 */ /* 0x080fe20000410000 */
[----:B------:R-:W-:Y:S01]  /*2d80*/  @P0 F2FP.BF16.PACK_AB R187, RZ, R187 ;  /* 0x000000bbffbb023e */ /* 0x000fe200000010ff */
[-C--:B------:R-:W-:Y:S01]  /*2d90*/  FMUL.FTZ R26, R183, R40.reuse ;  /* 0x00000028b71a7220 */ /* 0x080fe20000410000 */
[----:B------:R-:W-:Y:S01]  /*2da0*/  IADD3 R3, R161, 0x100, RZ ;  /* 0x00000100a1037810 */ /* 0x000fe20007ffe0ff */
[----:B------:R-:W-:Y:S01]  /*2db0*/  FMUL.FTZ R24, R175, R40 ;  /* 0x00000028af187220 */ /* 0x000fe20000410000 */
[----:B------:R-:W-:-:S02]  /*2dc0*/  @P0 PRMT R22, R34, 0x7610, R22 ;  /* 0x0000761022160816 */ /* 0x000fc40000000016 */
[----:B------:R-:W-:Y:S01]  /*2dd0*/  @P0 PRMT R23, R38, 0x7610, R23 ;  /* 0x0000761026170816 */ /* 0x000fe20000000017 */
[----:B------:R-:W-:Y:S01]  /*2de0*/  FMUL.FTZ R38, R61, R40 ;  /* 0x000000283d267220 */ /* 0x000fe20000410000 */
[----:B------:R-:W-:Y:S01]  /*2df0*/  F2FP.BF16.PACK_AB R25, R2, R177 ;  /* 0x000000b10219723e */ /* 0x000fe200000010ff */
[----:B------:R-:W-:Y:S01]  /*2e00*/  IMAD.WIDE.U32 R2, R44, R3, c[0x0][0x248] ;  /* 0x000092002c027625 */ /* 0x000fe200078e0003 */
[----:B------:R-:W-:Y:S02]  /*2e10*/  @P0 PRMT R20, R20, 0x5410, R29 ;  /* 0x0000541014140816 */ /* 0x000fe4000000001d */
[----:B------:R-:W-:Y:S02]  /*2e20*/  @P0 PRMT R21, R21, 0x5410, R32 ;  /* 0x0000541015150816 */ /* 0x000fe40000000020 */
[----:B------:R-:W-:Y:S02]  /*2e30*/  @P0 PRMT R22, R22, 0x5410, R36 ;  /* 0x0000541016160816 */ /* 0x000fe40000000024 */
[----:B------:R-:W-:-:S02]  /*2e40*/  @P0 PRMT R23, R23, 0x5410, R187 ;  /* 0x0000541017170816 */ /* 0x000fc400000000bb */
[----:B------:R-:W-:Y:S02]  /*2e50*/  F2FP.BF16.PACK_AB R27, R28, R27 ;  /* 0x0000001b1c1b723e */ /* 0x000fe400000010ff */
[----:B------:R-:W-:Y:S01]  /*2e60*/  F2FP.BF16.PACK_AB R26, R26, R181 ;  /* 0x000000b51a1a723e */ /* 0x000fe200000010ff */
[----:B------:R0:W-:Y:S01]  /*2e70*/  @P0 STG.E.128 [R164.64], R20 ;  /* 0x00000014a4000986 */ /* 0x0001e2000c101d04 */
[----:B------:R-:W-:Y:S02]  /*2e80*/  F2FP.BF16.PACK_AB R24, R24, R173 ;  /* 0x000000ad1818723e */ /* 0x000fe400000010ff */
[----:B------:R-:W-:Y:S01]  /*2e90*/  @P0 F2FP.BF16.PACK_AB R29, RZ, R51 ;  /* 0x00000033ff1d023e */ /* 0x000fe200000010ff */
[-C--:B------:R-:W-:Y:S01]  /*2ea0*/  FMUL.FTZ R51, R51, R40.reuse ;  /* 0x0000002833337220 */ /* 0x080fe20000410000 */
[----:B------:R-:W-:Y:S01]  /*2eb0*/  @P0 F2FP.BF16.PACK_AB R32, RZ, R55 ;  /* 0x00000037ff20023e */ /* 0x000fe200000010ff */
[----:B------:R1:W-:Y:S01]  /*2ec0*/  STG.E.128 [R2.64], R24 ;  /* 0x0000001802007986 */ /* 0x0003e2000c101d04 */
[----:B------:R-:W-:Y:S01]  /*2ed0*/  @P0 F2FP.BF16.PACK_AB R36, RZ, R59 ;  /* 0x0000003bff24023e */ /* 0x000fe200000010ff */
[----:B------:R-:W-:Y:S01]  /*2ee0*/  FMUL.FTZ R55, R55, R40 ;  /* 0x0000002837377220 */ /* 0x000fe20000410000 */
[----:B------:R-:W-:-:S02]  /*2ef0*/  @P0 F2FP.BF16.PACK_AB R28, RZ, R49 ;  /* 0x00000031ff1c023e */ /* 0x000fc400000010ff */
[----:B------:R-:W-:Y:S02]  /*2f00*/  @P0 F2FP.BF16.PACK_AB R30, RZ, R53 ;  /* 0x00000035ff1e023e */ /* 0x000fe400000010ff */
[----:B------:R-:W-:Y:S02]  /*2f10*/  @P0 F2FP.BF16.PACK_AB R34, RZ, R57 ;  /* 0x00000039ff22023e */ /* 0x000fe400000010ff */
[----:B------:R-:W-:Y:S02]  /*2f20*/  @P0 F2FP.BF16.PACK_AB R61, RZ, R61 ;  /* 0x0000003dff3d023e */ /* 0x000fe400000010ff */
[----:B0-----:R-:W-:Y:S02]  /*2f30*/  @P0 PRMT R21, R29, 0x7610, R21 ;  /* 0x000076101d150816 */ /* 0x001fe40000000015 */
[----:B------:R-:W-:Y:S02]  /*2f40*/  IADD3 R29, R161, 0x200, RZ ;  /* 0x00000200a11d7810 */ /* 0x000fe40007ffe0ff */
[----:B------:R-:W-:-:S02]  /*2f50*/  @P0 PRMT R22, R32, 0x7610, R22 ;  /* 0x0000761020160816 */ /* 0x000fc40000000016 */
[----:B-1----:R-:W-:Y:S01]  /*2f60*/  @P0 F2FP.BF16.PACK_AB R3, RZ, R47 ;  /* 0x0000002fff03023e */ /* 0x002fe200000010ff */
[-C--:B------:R-:W-:Y:S01]  /*2f70*/  FMUL.FTZ R2, R53, R40.reuse ;  /* 0x0000002835027220 */ /* 0x080fe20000410000 */
[----:B------:R-:W-:Y:S01]  /*2f80*/  @P0 PRMT R23, R36, 0x7610, R23 ;  /* 0x0000761024170816 */ /* 0x000fe20000000017 */
[-C--:B------:R-:W-:Y:S01]  /*2f90*/  FMUL.FTZ R47, R47, R40.reuse ;  /* 0x000000282f2f7220 */ /* 0x080fe20000410000 */
[----:B------:R-:W-:Y:S01]  /*2fa0*/  @P0 PRMT R20, R3, 0x7610, R20 ;  /* 0x0000761003140816 */ /* 0x000fe20000000014 */
[-C--:B------:R-:W-:Y:S01]  /*2fb0*/  FMUL.FTZ R27, R59, R40.reuse ;  /* 0x000000283b1b7220 */ /* 0x080fe20000410000 */
[----:B------:R-:W-:Y:S01]  /*2fc0*/  F2FP.BF16.PACK_AB R25, R2, R51 ;  /* 0x000000330219723e */ /* 0x000fe200000010ff */
[-C--:B------:R-:W-:Y:S01]  /*2fd0*/  FMUL.FTZ R26, R57, R40.reuse ;  /* 0x00000028391a7220 */ /* 0x080fe20000410000 */
[----:B------:R-:W-:Y:S01]  /*2fe0*/  @P0 PRMT R20, R20, 0x5410, R28 ;  /* 0x0000541014140816 */ /* 0x000fe2000000001c */
[----:B------:R-:W-:Y:S01]  /*2ff0*/  FMUL.FTZ R24, R49, R40 ;  /* 0x0000002831187220 */ /* 0x000fe20000410000 */
[----:B------:R-:W-:Y:S01]  /*3000*/  @P0 PRMT R21, R21, 0x5410, R30 ;  /* 0x0000541015150816 */ /* 0x000fe2000000001e */
[----:B------:R-:W-:Y:S01]  /*3010*/  @P0 IMAD.WIDE.U32 R2, R163, R44, c[0x0][0x258] ;  /* 0x00009600a3020625 */ /* 0x000fe200078e002c */
[----:B------:R-:W-:-:S02]  /*3020*/  @P0 PRMT R22, R22, 0x5410, R34 ;  /* 0x0000541016160816 */ /* 0x000fc40000000022 */
[----:B------:R-:W-:Y:S01]  /*3030*/  @P0 PRMT R23, R23, 0x5410, R61 ;  /* 0x0000541017170816 */ /* 0x000fe2000000003d */
[----:B------:R-:W-:Y:S01]  /*3040*/  IMAD.WIDE.U32 R28, R44, R29, c[0x0][0x248] ;  /* 0x000092002c1c7625 */ /* 0x000fe200078e001d */
[----:B------:R-:W-:Y:S02]  /*3050*/  F2FP.BF16.PACK_AB R27, R38, R27 ;  /* 0x0000001b261b723e */ /* 0x000fe400000010ff */
[----:B------:R-:W-:Y:S01]  /*3060*/  F2FP.BF16.PACK_AB R26, R26, R55 ;  /* 0x000000371a1a723e */ /* 0x000fe200000010ff */
[----:B------:R0:W-:Y:S01]  /*3070*/  @P0 STG.E.128 [R2.64], R20 ;  /* 0x0000001402000986 */ /* 0x0001e2000c101d04 */
[----:B------:R-:W-:Y:S01]  /*3080*/  F2FP.BF16.PACK_AB R24, R24, R47 ;  /* 0x0000002f1818723e */ /* 0x000fe200000010ff */
[-C--:B------:R-:W-:Y:S01]  /*3090*/  FMUL.FTZ R36, R33, R40.reuse ;  /* 0x0000002821247220 */ /* 0x080fe20000410000 */
[----:B------:R-:W-:Y:S01]  /*30a0*/  @P0 F2FP.BF16.PACK_AB R30, RZ, R35 ;  /* 0x00000023ff1e023e */ /* 0x000fe200000010ff */
[-C--:B------:R-:W-:Y:S01]  /*30b0*/  FMUL.FTZ R35, R35, R40.reuse ;  /* 0x0000002823237220 */ /* 0x080fe20000410000 */
[----:B------:R-:W-:Y:S01]  /*30c0*/  @P0 F2FP.BF16.PACK_AB R34, RZ, R39 ;  /* 0x00000027ff22023e */ /* 0x000fe200000010ff */
[----:B------:R1:W-:Y:S01]  /*30d0*/  STG.E.128 [R28.64], R24 ;  /* 0x000000181c007986 */ /* 0x0003e2000c101d04 */
[----:B------:R-:W-:Y:S01]  /*30e0*/  @P0 F2FP.BF16.PACK_AB R32, RZ, R37 ;  /* 0x00000025ff20023e */ /* 0x000fe200000010ff */
[----:B------:R-:W-:-:S02]  /*30f0*/  FMUL.FTZ R38, R37, R40 ;  /* 0x0000002825267220 */ /* 0x000fc40000410000 */
[----:B------:R-:W-:Y:S02]  /*3100*/  FMUL.FTZ R39, R39, R40 ;  /* 0x0000002827277220 */ /* 0x000fe40000410000 */
[----:B------:R-:W-:Y:S01]  /*3110*/  @P0 IMAD.WIDE.U32 R162, R162, R44, c[0x0][0x258] ;  /* 0x00009600a2a20625 */ /* 0x000fe200078e002c */
[----:B0-----:R-:W-:-:S03]  /*3120*/  @P0 F2FP.BF16.PACK_AB R3, RZ, R31 ;  /* 0x0000001fff03023e */ /* 0x001fc600000010ff */
[-C--:B------:R-:W-:Y:S01]  /*3130*/  FMUL.FTZ R2, R45, R40.reuse ;  /* 0x000000282d027220 */ /* 0x080fe20000410000 */
[----:B------:R-:W-:Y:S01]  /*3140*/  @P0 F2FP.BF16.PACK_AB R45, RZ, R45 ;  /* 0x0000002dff2d023e */ /* 0x000fe200000010ff */
[-C--:B------:R-:W-:Y:S01]  /*3150*/  FMUL.FTZ R31, R31, R40.reuse ;  /* 0x000000281f1f7220 */ /* 0x080fe20000410000 */
[----:B------:R-:W-:Y:S01]  /*3160*/  @P0 PRMT R20, R3, 0x7610, R20 ;  /* 0x0000761003140816 */ /* 0x000fe20000000014 */
[-C--:B-1----:R-:W-:Y:S01]  /*3170*/  FMUL.FTZ R27, R43, R40.reuse ;  /* 0x000000282b1b7220 */ /* 0x082fe20000410000 */
[----:B------:R-:W-:Y:S01]  /*3180*/  @P0 F2FP.BF16.PACK_AB R43, RZ, R43 ;  /* 0x0000002bff2b023e */ /* 0x000fe200000010ff */
[----:B------:R-:W-:Y:S01]  /*3190*/  FMUL.FTZ R26, R41, R40 ;  /* 0x00000028291a7220 */ /* 0x000fe20000410000 */
[----:B------:R-:W-:Y:S02]  /*31a0*/  @P0 F2FP.BF16.PACK_AB R29, RZ, R33 ;  /* 0x00000021ff1d023e */ /* 0x000fe400000010ff */
[----:B------:R-:W-:Y:S02]  /*31b0*/  @P0 F2FP.BF16.PACK_AB R41, RZ, R41 ;  /* 0x00000029ff29023e */ /* 0x000fe400000010ff */
[----:B------:R-:W-:-:S02]  /*31c0*/  @P0 PRMT R21, R30, 0x7610, R21 ;  /* 0x000076101e150816 */ /* 0x000fc40000000015 */
[----:B------:R-:W-:Y:S02]  /*31d0*/  IADD3 R3, R161, 0x300, RZ ;  /* 0x00000300a1037810 */ /* 0x000fe40007ffe0ff */
[----:B------:R-:W-:Y:S02]  /*31e0*/  @P0 PRMT R22, R34, 0x7610, R22 ;  /* 0x0000761022160816 */ /* 0x000fe40000000016 */
[----:B------:R-:W-:Y:S02]  /*31f0*/  @P0 PRMT R23, R43, 0x7610, R23 ;  /* 0x000076102b170816 */ /* 0x000fe40000000017 */
[----:B------:R-:W-:Y:S01]  /*3200*/  F2FP.BF16.PACK_AB R27, R2, R27 ;  /* 0x0000001b021b723e */ /* 0x000fe200000010ff */
[----:B------:R-:W-:Y:S01]  /*3210*/  IMAD.WIDE.U32 R2, R44, R3, c[0x0][0x248] ;  /* 0x000092002c027625 */ /* 0x000fe200078e0003 */
[----:B------:R-:W-:Y:S02]  /*3220*/  @P0 PRMT R20, R20, 0x5410, R29 ;  /* 0x0000541014140816 */ /* 0x000fe4000000001d */
[----:B------:R-:W-:-:S02]  /*3230*/  @P0 PRMT R21, R21, 0x5410, R32 ;  /* 0x0000541015150816 */ /* 0x000fc40000000020 */
[----:B------:R-:W-:Y:S02]  /*3240*/  @P0 PRMT R22, R22, 0x5410, R41 ;  /* 0x0000541016160816 */ /* 0x000fe40000000029 */
[----:B------:R-:W-:Y:S02]  /*3250*/  @P0 PRMT R23, R23, 0x5410, R45 ;  /* 0x0000541017170816 */ /* 0x000fe4000000002d */
[----:B------:R-:W-:Y:S02]  /*3260*/  F2FP.BF16.PACK_AB R26, R26, R39 ;  /* 0x000000271a1a723e */ /* 0x000fe400000010ff */
[----:B------:R-:W-:Y:S01]  /*3270*/  F2FP.BF16.PACK_AB R25, R38, R35 ;  /* 0x000000232619723e */ /* 0x000fe200000010ff */
[----:B------:R0:W-:Y:S01]  /*3280*/  @P0 STG.E.128 [R162.64], R20 ;  /* 0x00000014a2000986 */ /* 0x0001e2000c101d04 */
[----:B------:R-:W-:Y:S02]  /*3290*/  F2FP.BF16.PACK_AB R24, R36, R31 ;  /* 0x0000001f2418723e */ /* 0x000fe400000010ff */
[----:B------:R-:W-:-:S03]  /*32a0*/  ISETP.GE.AND P0, PT, R153, c[0x0][0x164], PT ;  /* 0x0000590099007a0c */ /* 0x000fc60003f06270 */
[----:B------:R0:W-:Y:S10]  /*32b0*/  STG.E.128 [R2.64], R24 ;  /* 0x0000001802007986 */ /* 0x0001f4000c101d04 */
[----:B0-----:R-:W-:Y:S01]  /*32c0*/  @P0 CALL.REL.NOINC `(.L_x_27) ;  /* 0x0000001000000944 */ /* 0x001fe20003c00000 */
[----:B------:R-:W-:Y:S05]  /*32d0*/  BRA `(.L_x_28) ;  /* 0xffffd45000007947 */ /* 0x000fea000383ffff */
.L_x_27:
[----:B------:R-:W-:Y:S02]  /*32e0*/  MOV R20, R64 ;  /* 0x0000004000147202 */ /* 0x000fe40000000f00 */
[----:B------:R-:W-:-:S02]  /*32f0*/  MOV R22, R66 ;  /* 0x0000004200167202 */ /* 0x000fc40000000f00 */
[----:B------:R-:W-:Y:S02]  /*3300*/  MOV R23, R65 ;  /* 0x0000004100177202 */ /* 0x000fe40000000f00 */
[----:B------:R-:W-:Y:S02]  /*3310*/  MOV R28, R68 ;  /* 0x00000044001c7202 */ /* 0x000fe40000000f00 */
[----:B------:R-:W-:Y:S02]  /*3320*/  MOV R29, R67 ;  /* 0x00000043001d7202 */ /* 0x000fe40000000f00 */
[----:B------:R-:W-:Y:S02]  /*3330*/  MOV R30, R70 ;  /* 0x00000046001e7202 */ /* 0x000fe40000000f00 */
        /* <DEDUP_REMOVED lines=58> */
.L_x_24:
[----:B------:R-:W0:Y:S01]  /*36e0*/  S2UR UR6, SR_CTAID.X ;  /* 0x00000000000679c3 */ /* 0x000e220000002500 */
[----:B------:R-:W-:Y:S02]  /*36f0*/  MOV R33, 0x20 ;  /* 0x0000002000217802 */ /* 0x000fe40000000f00 */
[C---:B0-----:R-:W-:Y:S02]  /*3700*/  LEA.HI R0, R111.reuse, UR6, RZ, 0x18 ;  /* 0x000000066f007c11 */ /* 0x041fe4000f8fc0ff */
[----:B------:R-:W-:-:S03]  /*3710*/  LOP3.LUT R111, R111, 0xff, RZ, 0xc0, !PT ;  /* 0x000000ff6f6f7812 */ /* 0x000fc600078ec0ff */
[----:B------:R-:W-:-:S05]  /*3720*/  IMAD R0, R0, c[0x0][0x168], RZ ;  /* 0x00005a0000007a24 */ /* 0x000fca00078e02ff */
[----:B------:R-:W-:-:S05]  /*3730*/  LEA.HI R0, R0, R111, RZ, 0x1d ;  /* 0x0000006f00007211 */ /* 0x000fca00078fe8ff */
[----:B------:R-:W-:-:S04]  /*3740*/  IMAD.WIDE.U32 R2, R0, R33, c[0x0][0x220] ;  /* 0x0000880000027625 */ /* 0x000fc800078e0021 */
[----:B------:R-:W-:Y:S01]  /*3750*/  IMAD.WIDE.U32 R32, R0, R33, c[0x0][0x228] ;  /* 0x00008a0000207625 */ /* 0x000fe200078e0021 */
[----:B------:R-:W-:Y:S04]  /*3760*/  STG.E.128 [R2.64], R8 ;  /* 0x0000000802007986 */ /* 0x000fe8000c101d04 */
[----:B------:R-:W-:Y:S04]  /*3770*/  STG.E.128 [R2.64+0x10], R16 ;  /* 0x0000101002007986 */ /* 0x000fe8000c101d04 */
[----:B------:R-:W-:Y:S04]  /*3780*/  STG.E.128 [R32.64], R4 ;  /* 0x0000000420007986 */ /* 0x000fe8000c101d04 */
[----:B------:R-:W-:Y:S04]  /*3790*/  STG.E.128 [R32.64+0x10], R12 ;  /* 0x0000100c20007986 */ /* 0x000fe8000c101d04 */
        /* <DEDUP_REMOVED lines=11> */
[----:B------:R-:W-:Y:S01]  /*3850*/  STG.E.128 [R32.64+0x6010], R64 ;  /* 0x0060104020007986 */ /* 0x000fe2000c101d04 */
[----:B------:R-:W-:Y:S05]  /*3860*/  EXIT ;  /* 0x000000000000794d */ /* 0x000fea0003800000 */
.L_x_25:
[----:B------:R-:W-:Y:S01]  /*3870*/  HFMA2.MMA R30, -RZ, RZ, 0, 9.5367431640625e-07 ;  /* 0x00000010ff1e7435 */ /* 0x000fe200000001ff */
[----:B------:R-:W-:-:S02]  /*3880*/  MOV R25, R27 ;  /* 0x0000001b00197202 */ /* 0x000fc40000000f00 */
[----:B------:R-:W-:Y:S02]  /*3890*/  MOV R26, 0x1f ;  /* 0x0000001f001a7802 */ /* 0x000fe40000000f00 */
[----:B------:R-:W-:Y:S02]  /*38a0*/  MOV R31, 0xffffffff ;  /* 0xffffffff001f7802 */ /* 0x000fe40000000f00 */
[----:B------:R-:W-:Y:S02]  /*38b0*/  MOV R2, 0x38d0 ;  /* 0x000038d000027802 */ /* 0x000fe40000000f00 */
[----:B-----5:R-:W-:Y:S05]  /*38c0*/  CALL.REL.NOINC `($__internal_1_$__cuda_sm70_shflsync_down_p) ;  /* 0x0000045000007944 */ /* 0x020fea0003c00000 */
[----:B-1----:R-:W-:Y:S01]  /*38d0*/  MOV R24, R30 ;  /* 0x0000001e00187202 */ /* 0x002fe20000000f00 */
[----:B0-----:R-:W-:Y:S05]  /*38e0*/  BRA `(.L_x_29) ;  /* 0xffffe3a000007947 */ /* 0x001fea000383ffff */
.L_x_26:
[----:B------:R-:W-:Y:S01]  /*38f0*/  HFMA2.MMA R30, -RZ, RZ, 0, 9.5367431640625e-07 ;  /* 0x00000010ff1e7435 */ /* 0x000fe200000001ff */
[----:B------:R-:W-:Y:S02]  /*3900*/  MOV R25, R29 ;  /* 0x0000001d00197202 */ /* 0x000fe40000000f00 */
[----:B------:R-:W-:Y:S02]  /*3910*/  MOV R26, 0x1f ;  /* 0x0000001f001a7802 */ /* 0x000fe40000000f00 */
[----:B------:R-:W-:-:S02]  /*3920*/  MOV R31, 0xffffffff ;  /* 0xffffffff001f7802 */ /* 0x000fc40000000f00 */
[----:B------:R-:W-:Y:S02]  /*3930*/  MOV R2, 0x3950 ;  /* 0x0000395000027802 */ /* 0x000fe40000000f00 */
[----:B01---5:R-:W-:Y:S05]  /*3940*/  CALL.REL.NOINC `($__internal_1_$__cuda_sm70_shflsync_down_p) ;  /* 0x000003d000007944 */ /* 0x023fea0003c00000 */
[----:B------:R-:W-:Y:S01]  /*3950*/  FADD.FTZ R27, R27, R24 ;  /* 0x000000181b1b7221 */ /* 0x000fe20000010000 */
[----:B0-----:R-:W-:Y:S01]  /*3960*/  MOV R26, 0x1f ;  /* 0x0000001f001a7802 */ /* 0x001fe20000000f00 */
[----:B-1----:R-:W-:Y:S01]  /*3970*/  FADD.FTZ R29, R29, R30 ;  /* 0x0000001e1d1d7221 */ /* 0x002fe20000010000 */
[----:B------:R-:W-:Y:S01]  /*3980*/  HFMA2.MMA R30, -RZ, RZ, 0, 4.76837158203125e-07 ;  /* 0x00000008ff1e7435 */ /* 0x000fe200000001ff */
[----:B------:R-:W-:Y:S02]  /*3990*/  MOV R31, 0xffffffff ;  /* 0xffffffff001f7802 */ /* 0x000fe40000000f00 */
[----:B------:R-:W-:Y:S02]  /*39a0*/  MOV R25, R27 ;  /* 0x0000001b00197202 */ /* 0x000fe40000000f00 */
[----:B------:R-:W-:Y:S02]  /*39b0*/  MOV R2, 0x39d0 ;  /* 0x000039d000027802 */ /* 0x000fe40000000f00 */
[----:B------:R-:W-:Y:S05]  /*39c0*/  CALL.REL.NOINC `($__internal_1_$__cuda_sm70_shflsync_down_p) ;  /* 0x0000035000007944 */ /* 0x000fea0003c00000 */
[----:B-1----:R-:W-:Y:S01]  /*39d0*/  MOV R24, R30 ;  /* 0x0000001e00187202 */ /* 0x002fe20000000f00 */
[----:B------:R-:W-:Y:S01]  /*39e0*/  HFMA2.MMA R30, -RZ, RZ, 0, 4.76837158203125e-07 ;  /* 0x00000008ff1e7435 */ /* 0x000fe200000001ff */
[----:B0-----:R-:W-:-:S02]  /*39f0*/  MOV R25, R29 ;  /* 0x0000001d00197202 */ /* 0x001fc40000000f00 */
[----:B------:R-:W-:Y:S02]  /*3a00*/  MOV R26, 0x1f ;  /* 0x0000001f001a7802 */ /* 0x000fe40000000f00 */
[----:B------:R-:W-:Y:S02]  /*3a10*/  MOV R31, 0xffffffff ;  /* 0xffffffff001f7802 */ /* 0x000fe40000000f00 */
[----:B------:R-:W-:Y:S02]  /*3a20*/  MOV R2, 0x3a40 ;  /* 0x00003a4000027802 */ /* 0x000fe40000000f00 */
[----:B------:R-:W-:Y:S05]  /*3a30*/  CALL.REL.NOINC `($__internal_1_$__cuda_sm70_shflsync_down_p) ;  /* 0x000002e000007944 */ /* 0x000fea0003c00000 */
[----:B------:R-:W-:Y:S01]  /*3a40*/  FADD.FTZ R27, R24, R27 ;  /* 0x0000001b181b7221 */ /* 0x000fe20000010000 */
[----:B0-----:R-:W-:Y:S01]  /*3a50*/  MOV R26, 0x1f ;  /* 0x0000001f001a7802 */ /* 0x001fe20000000f00 */
[----:B-1----:R-:W-:Y:S01]  /*3a60*/  FADD.FTZ R29, R29, R30 ;  /* 0x0000001e1d1d7221 */ /* 0x002fe20000010000 */
[----:B------:R-:W-:Y:S01]  /*3a70*/  HFMA2.MMA R30, -RZ, RZ, 0, 2.384185791015625e-07 ;  /* 0x00000004ff1e7435 */ /* 0x000fe200000001ff */
[----:B------:R-:W-:Y:S02]  /*3a80*/  MOV R31, 0xffffffff ;  /* 0xffffffff001f7802 */ /* 0x000fe40000000f00 */
[----:B------:R-:W-:-:S02]  /*3a90*/  MOV R25, R27 ;  /* 0x0000001b00197202 */ /* 0x000fc40000000f00 */
[----:B------:R-:W-:Y:S02]  /*3aa0*/  MOV R2, 0x3ac0 ;  /* 0x00003ac000027802 */ /* 0x000fe40000000f00 */
[----:B------:R-:W-:Y:S05]  /*3ab0*/  CALL.REL.NOINC `($__internal_1_$__cuda_sm70_shflsync_down_p) ;  /* 0x0000026000007944 */ /* 0x000fea0003c00000 */
[----:B-1----:R-:W-:Y:S01]  /*3ac0*/  MOV R24, R30 ;  /* 0x0000001e00187202 */ /* 0x002fe20000000f00 */
[----:B------:R-:W-:Y:S01]  /*3ad0*/  HFMA2.MMA R30, -RZ, RZ, 0, 2.384185791015625e-07 ;  /* 0x00000004ff1e7435 */ /* 0x000fe200000001ff */
[----:B0-----:R-:W-:Y:S02]  /*3ae0*/  MOV R25, R29 ;  /* 0x0000001d00197202 */ /* 0x001fe40000000f00 */
[----:B------:R-:W-:Y:S02]  /*3af0*/  MOV R26, 0x1f ;  /* 0x0000001f001a7802 */ /* 0x000fe40000000f00 */
[----:B------:R-:W-:Y:S02]  /*3b00*/  MOV R31, 0xffffffff ;  /* 0xffffffff001f7802 */ /* 0x000fe40000000f00 */
[----:B------:R-:W-:Y:S02]  /*3b10*/  MOV R2, 0x3b30 ;  /* 0x00003b3000027802 */ /* 0x000fe40000000f00 */
[----:B------:R-:W-:Y:S05]  /*3b20*/  CALL.REL.NOINC `($__internal_1_$__cuda_sm70_shflsync_down_p) ;  /* 0x000001f000007944 */ /* 0x000fea0003c00000 */
[----:B------:R-:W-:Y:S01]  /*3b30*/  FADD.FTZ R27, R24, R27 ;  /* 0x0000001b181b7221 */ /* 0x000fe20000010000 */
[----:B0-----:R-:W-:Y:S01]  /*3b40*/  MOV R26, 0x1f ;  /* 0x0000001f001a7802 */ /* 0x001fe20000000f00 */
[----:B-1----:R-:W-:Y:S01]  /*3b50*/  FADD.FTZ R29, R29, R30 ;  /* 0x0000001e1d1d7221 */ /* 0x002fe20000010000 */
[----:B------:R-:W-:Y:S01]  /*3b60*/  HFMA2.MMA R30, -RZ, RZ, 0, 1.1920928955078125e-07 ;  /* 0x00000002ff1e7435 */ /* 0x000fe200000001ff */
[----:B------:R-:W-:-:S02]  /*3b70*/  MOV R31, 0xffffffff ;  /* 0xffffffff001f7802 */ /* 0x000fc40000000f00 */
[----:B------:R-:W-:Y:S02]  /*3b80*/  MOV R25, R27 ;  /* 0x0000001b00197202 */ /* 0x000fe40000000f00 */
[----:B------:R-:W-:Y:S02]  /*3b90*/  MOV R2, 0x3bb0 ;  /* 0x00003bb000027802 */ /* 0x000fe40000000f00 */
[----:B------:R-:W-:Y:S05]  /*3ba0*/  CALL.REL.NOINC `($__internal_1_$__cuda_sm70_shflsync_down_p) ;  /* 0x0000017000007944 */ /* 0x000fea0003c00000 */
[----:B-1----:R-:W-:Y:S01]  /*3bb0*/  MOV R24, R30 ;  /* 0x0000001e00187202 */ /* 0x002fe20000000f00 */
[----:B------:R-:W-:Y:S01]  /*3bc0*/  HFMA2.MMA R30, -RZ, RZ, 0, 1.1920928955078125e-07 ;  /* 0x00000002ff1e7435 */ /* 0x000fe200000001ff */
[----:B0-----:R-:W-:Y:S02]  /*3bd0*/  MOV R25, R29 ;  /* 0x0000001d00197202 */ /* 0x001fe40000000f00 */
[----:B------:R-:W-:Y:S02]  /*3be0*/  MOV R26, 0x1f ;  /* 0x0000001f001a7802 */ /* 0x000fe40000000f00 */
[----:B------:R-:W-:Y:S02]  /*3bf0*/  MOV R31, 0xffffffff ;  /* 0xffffffff001f7802 */ /* 0x000fe40000000f00 */
[----:B------:R-:W-:-:S02]  /*3c00*/  MOV R2, 0x3c20 ;  /* 0x00003c2000027802 */ /* 0x000fc40000000f00 */
[----:B------:R-:W-:Y:S05]  /*3c10*/  CALL.REL.NOINC `($__internal_1_$__cuda_sm70_shflsync_down_p) ;  /* 0x0000010000007944 */ /* 0x000fea0003c00000 */
[----:B------:R-:W-:Y:S01]  /*3c20*/  FADD.FTZ R27, R24, R27 ;  /* 0x0000001b181b7221 */ /* 0x000fe20000010000 */
[----:B0-----:R-:W-:Y:S01]  /*3c30*/  MOV R26, 0x1f ;  /* 0x0000001f001a7802 */ /* 0x001fe20000000f00 */
[----:B-1----:R-:W-:Y:S01]  /*3c40*/  FADD.FTZ R29, R29, R30 ;  /* 0x0000001e1d1d7221 */ /* 0x002fe20000010000 */
[----:B------:R-:W-:Y:S01]  /*3c50*/  HFMA2.MMA R30, -RZ, RZ, 0, 5.9604644775390625e-08 ;  /* 0x00000001ff1e7435 */ /* 0x000fe200000001ff */
[----:B------:R-:W-:-:S02]  /*3c60*/  MOV R31, 0xffffffff ;  /* 0xffffffff001f7802 */ /* 0x000fc40000000f00 */
[----:B------:R-:W-:Y:S02]  /*3c70*/  MOV R25, R27 ;  /* 0x0000001b00197202 */ /* 0x000fe40000000f00 */
[----:B------:R-:W-:Y:S02]  /*3c80*/  MOV R2, 0x3ca0 ;  /* 0x00003ca000027802 */ /* 0x000fe40000000f00 */
[----:B------:R-:W-:Y:S05]  /*3c90*/  CALL.REL.NOINC `($__internal_1_$__cuda_sm70_shflsync_down_p) ;  /* 0x0000008000007944 */ /* 0x000fea0003c00000 */
[----:B-1----:R-:W-:Y:S01]  /*3ca0*/  MOV R28, R30 ;  /* 0x0000001e001c7202 */ /* 0x002fe20000000f00 */
[----:B------:R-:W-:Y:S01]  /*3cb0*/  HFMA2.MMA R30, -RZ, RZ, 0, 5.9604644775390625e-08 ;  /* 0x00000001ff1e7435 */ /* 0x000fe200000001ff */
[----:B0-----:R-:W-:Y:S02]  /*3cc0*/  MOV R25, R29 ;  /* 0x0000001d00197202 */ /* 0x001fe40000000f00 */
[----:B------:R-:W-:Y:S02]  /*3cd0*/  MOV R26, 0x1f ;  /* 0x0000001f001a7802 */ /* 0x000fe40000000f00 */
[----:B------:R-:W-:Y:S02]  /*3ce0*/  MOV R31, 0xffffffff ;  /* 0xffffffff001f7802 */ /* 0x000fe40000000f00 */
[----:B------:R-:W-:-:S02]  /*3cf0*/  MOV R2, 0x3d10 ;  /* 0x00003d1000027802 */ /* 0x000fc40000000f00 */
[----:B------:R-:W-:Y:S05]  /*3d00*/  CALL.REL.NOINC `($__internal_1_$__cuda_sm70_shflsync_down_p) ;  /* 0x0000001000007944 */ /* 0x000fea0003c00000 */
[----:B01----:R-:W-:Y:S05]  /*3d10*/  BRA `(.L_x_30) ;  /* 0xffffe09000007947 */ /* 0x003fea000383ffff */
        .weak           $__internal_1_$__cuda_sm70_shflsync_down_p
        .type           $__internal_1_$__cuda_sm70_shflsync_down_p,@function
        .size           $__internal_1_$__cuda_sm70_shflsync_down_p,(.L_x_11735 - $__internal_1_$__cuda_sm70_shflsync_down_p)
$__internal_1_$__cuda_sm70_shflsync_down_p:
[----:B------:R-:W-:Y:S01]  /*3d20*/  HFMA2.MMA R3, -RZ, RZ, 0, 0 ;  /* 0x00000000ff037435 */ /* 0x000fe200000001ff */
[----:B------:R-:W-:Y:S04]  /*3d30*/  WARPSYNC R31 ;  /* 0x0000001f00007348 */ /* 0x000fe80003800000 */
[----:B------:R0:W1:Y:S01]  /*3d40*/  SHFL.DOWN PT, R30, R25, R30, R26 ;  /* 0x0800001e191e7389 */ /* 0x00006200000e001a */
[----:B------:R-:W-:Y:S05]  /*3d50*/  RET.REL.NODEC R2 `(_ZN10layer_norm13ln_bwd_kernelINS_13Kernel_traitsI13__nv_bfloat16S2_S2_S2_fjLj8192ELj1ELj1ELj8ELj16ENS_18Kernel_traits_baseILj8192ES2_S2_S2_S2_fjLj256EEEEELb0ELb0ELb0ELb1EEEvNS_9BwdParamsE) ;  /* 0xffffc2a002007950 */ /* 0x000fea0003c3ffff */
.L_x_31:
        /* <DEDUP_REMOVED lines=10> */
.L_x_11735:


//--------------------- .text._ZN10layer_norm13ln_bwd_kernelINS_13Kernel_traitsI13__nv_bfloat16S2_S2_S2_fjLj8192ELj1ELj1ELj8ELj16ENS_18Kernel_traits_baseILj8192ES2_S2_S2_S2_fjLj256EEEEELb0ELb0ELb1ELb0EEEvNS_9BwdParamsE --------------------------
	.section	.text._ZN10layer_norm13ln_bwd_kernelINS_13Kernel_traitsI13__nv_bfloat16S2_S2_S2_fjLj8192ELj1ELj1ELj8ELj16ENS_18Kernel_traits_baseILj8192ES2_S2_S2_S2_fjLj256EEEEELb0ELb0ELb1ELb0EEEvNS_9BwdParamsE,"ax",@progbits
	.sectioninfo	@"SHI_REGISTERS=216"
	.align	128
        .global         _ZN10layer_norm13ln_bwd_kernelINS_13Kernel_traitsI13__nv_bfloat16S2_S2_S2_fjLj8192ELj1ELj1ELj8ELj16ENS_18Kernel_traits_baseILj8192ES2_S2_S2_S2_fjLj256EEEEELb0ELb0ELb1ELb0EEEvNS_9BwdParamsE
        .type           _ZN10layer_norm13ln_bwd_kernelINS_13Kernel_traitsI13__nv_bfloat16S2_S2_S2_fjLj8192ELj1ELj1ELj8ELj16ENS_18Kernel_traits_baseILj8192ES2_S2_S2_S2_fjLj256EEEEELb0ELb0ELb1ELb0EEEvNS_9BwdParamsE,@function
        .size           _ZN10layer_norm13ln_bwd_kernelINS_13Kernel_traitsI13__nv_bfloat16S2_S2_S2_fjLj8192ELj1ELj1ELj8ELj16ENS_18Kernel_traits_baseILj8192ES2_S2_S2_S2_fjLj256EEEEELb0ELb0ELb1ELb0EEEvNS_9BwdParamsE,(.L_x_11736 - _ZN10layer_norm13ln_bwd_kernelINS_13Kernel_traitsI13__nv_bfloat16S2_S2_S2_fjLj8192ELj1ELj1ELj8ELj16ENS_18Kernel_traits_baseILj8192ES2_S2_S2_S2_fjLj256EEEEELb0ELb0ELb1ELb0EEEvNS_9BwdParamsE)
        .other          _ZN10layer_norm13ln_bwd_kernelINS_13Kernel_traitsI13__nv_bfloat16S2_S2_S2_fjLj8192ELj1ELj1ELj8ELj16ENS_18Kernel_traits_baseILj8192ES2_S2_S2_S2_fjLj256EEEEELb0ELb0ELb1ELb0EEEvNS_9BwdParamsE,@"STO_CUDA_ENTRY STV_DEFAULT"
_ZN10layer_norm13ln_bwd_kernelINS_13Kernel_traitsI13__nv_bfloat16S2_S2_S2_fjLj8192ELj1ELj1ELj8ELj16ENS_18Kernel_traits_baseILj8192ES2_S2_S2_S2_fjLj256EEEEELb0ELb0ELb1ELb0EEEvNS_9BwdParamsE:
.text._ZN10layer_norm13ln_bwd_kernelINS_13Kernel_traitsI13__nv_bfloat16S2_S2_S2_fjLj8192ELj1ELj1ELj8ELj16ENS_18Kernel_traits_baseILj8192ES2_S2_S2_S2_fjLj256EEEEELb0ELb0ELb1ELb0EEEvNS_9BwdParamsE:
        /* <DEDUP_REMOVED lines=11> */
[C---:B------:R-:W-:Y:S01]  /*00b0*/  ISETP.GE.U32.AND P1, PT, R38.reuse, 0x300, PT ;  /* 0x000003002600780c */ /* 0x040fe20003f26070 */
[----:B------:R-:W0:Y:S01]  /*00c0*/  S2UR UR6, SR_CTAID.X ;  /* 0x00000000000679c3 */ /* 0x000e220000002500 */
[----:B------:R-:W-:Y:S02]  /*00d0*/  ISETP.GE.U32.AND P2, PT, R38, 0x400, PT ;  /* 0x000004002600780c */ /* 0x000fe40003f46070 */
[----:B------:R-:W-:Y:S02]  /*00e0*/  P2R R0, PR, RZ, 0x8 ;  /* 0x00000008ff007803 */ /* 0x000fe40000000000 */
[----:B------:R-:W-:-:S03]  /*00f0*/  P2R R0, PR, RZ, 0x4 ;  /* 0x00000004ff007803 */ /* 0x000fc60000000000 */
[----:B------:R-:W-:Y:S02]  /*0100*/  @P3 MOV R3, 0x10 ;  /* 0x0000001000033802 */ /* 0x000fe40000000f00 */
[----:B------:R-:W-:Y:S02]  /*0110*/  @P0 IMAD.MOV.U32 R7, RZ, RZ, 0x10 ;  /* 0x00000010ff070424 */ /* 0x000fe400078e00ff */
        /* <DEDUP_REMOVED lines=11> */
[----:B------:R-:W-:Y:S01]  /*01d0*/  @P2 IMAD.WIDE.U32 R4, R4, R5, c[0x0][0x1b0] ;  /* 0x00006c0004042625 */ /* 0x000fe200078e0005 */
[----:B0-----:R-:W-:-:S04]  /*01e0*/  LEA.HI R0, R39, UR6, RZ, 0x18 ;  /* 0x0000000627007c11 */ /* 0x001fc8000f8fc0ff */
[----:B------:R1:W5:Y:S01]  /*01f0*/  @P2 LDG.E.128 R104, [R4.64] ;  /* 0x0000000404682981 */ /* 0x000362000c1e1d00 */
        /* <DEDUP_REMOVED lines=34> */
[----:B-1----:R-:W0:Y:S01]  /*0420*/  LDC.U8 R25, c[0x0][0x1f0] ;  /* 0x00007c00ff197b82 */ /* 0x002e220000000000 */
[----:B------:R-:W-:Y:S01]  /*0430*/  HFMA2.MMA R10, -RZ, RZ, 0, 5.9604644775390625e-08 ;  /* 0x00000001ff0a7435 */ /* 0x000fe200000001ff */
[----:B-----5:R-:W-:-:S02]  /*0440*/  PRMT R37, RZ, 0x5410, R12 ;  /* 0x00005410ff257816 */ /* 0x020fc4000000000c */
[----:B------:R-:W-:Y:S01]  /*0450*/  PRMT R36, RZ, 0x7610, R12 ;  /* 0x00007610ff247816 */ /* 0x000fe2000000000c */
[----:B------:R-:W-:Y:S01]  /*0460*/  IMAD.MOV.U32 R12, RZ, RZ, R0 ;  /* 0x000000ffff0c7224 */ /* 0x000fe200078e0000 */
        /* <DEDUP_REMOVED lines=30> */
[----:B0-----:R-:W-:Y:S02]  /*0650*/  PRMT R3, RZ, 0x7610, R107 ;  /* 0x00007610ff037816 */ /* 0x001fe4000000006b */
.L_x_157:
[----:B------:R-:W-:-:S05]  /*0660*/  MOV R135, 0x4 ;  /* 0x0000000400877802 */ /* 0x000fca0000000f00 */
[----:B------:R-:W-:-:S06]  /*0670*/  IMAD.WIDE R130, R12, R135, c[0x0][0x1d8] ;  /* 0x000076000c827625 */ /* 0x000fcc00078e0287 */
[----:B------:R-:W2:Y:S01]  /*0680*/  LDG.E R130, [R130.64] ;  /* 0x0000000482827981 */ /* 0x000ea2000c1e1900 */
[----:B------:R-:W-:-:S04]  /*0690*/  IMAD.WIDE R210, R12, R135, c[0x0][0x1d0] ;  /* 0x000074000cd27625 */ /* 0x000fc800078e0287 */
[C---:B------:R-:W-:Y:S02]  /*06a0*/  IMAD.WIDE R128, R12.reuse, R135, c[0x0][0x1a8] ;  /* 0x00006a000c807625 */ /* 0x040fe400078e0287 */
[----:B------:R0:W5:Y:S04]  /*06b0*/  LDG.E R210, [R210.64] ;  /* 0x00000004d2d27981 */ /* 0x000168000c1e1900 */
[----:B------:R0:W5:Y:S01]  /*06c0*/  LDG.E R2, [R128.64] ;  /* 0x0000000480027981 */ /* 0x000162000c1e1900 */
[----:B------:R-:W-:Y:S01]  /*06d0*/  IMAD R0, R12, c[0x0][0x168], RZ ;  /* 0x00005a000c007a24 */ /* 0x000fe200078e02ff */
[----:B------:R-:W-:-:S04]  /*06e0*/  LOP3.LUT R140, R39, 0xff, RZ, 0xc0, !PT ;  /* 0x000000ff278c7812 */ /* 0x000fc800078ec0ff */
[----:B------:R-:W-:-:S04]  /*06f0*/  SHF.R.S32.HI R133, RZ, 0x1f, R0 ;  /* 0x0000001fff857819 */ /* 0x000fc80000011400 */
[----:B------:R-:W-:Y:S02]  /*0700*/  LEA.HI R0, R133, R0, RZ, 0x3 ;  /* 0x0000000085007211 */ /* 0x000fe400078f18ff */
[----:B------:R-:W-:Y:S02]  /*0710*/  MOV R139, 0x10 ;  /* 0x00000010008b7802 */ /* 0x000fe40000000f00 */
[----:B------:R-:W-:Y:S01]  /*0720*/  LEA.HI.SX32 R0, R0, R140, 0x1d ;  /* 0x0000008c00007211 */ /* 0x000fe200078feaff */
[----:B------:R-:W-:Y:S04]  /*0730*/  BSSY B0, `(.L_x_33) ;  /* 0x0000186000007945 */ /* 0x000fe80003800000 */
[----:B------:R-:W-:Y:S01]  /*0740*/  IMAD.WIDE.U32 R136, R0, R139, c[0x0][0x218] ;  /* 0x0000860000887625 */ /* 0x000fe200078e008b */
[----:B--2---:R-:W-:-:S13]  /*0750*/  ISETP.GT.AND P2, PT, R130, RZ, PT ;  /* 0x000000ff8200720c */ /* 0x004fda0003f44270 */
[----:B------:R-:W-:Y:S05]  /*0760*/  @P2 BRA `(.L_x_34) ;  /* 0x0000025000002947 */ /* 0x000fea0003800000 */
[----:B0-----:R-:W-:Y:S01]  /*0770*/  LOP3.LUT P3, RZ, R38, 0xffffff00, RZ, 0xc0, !PT ;  /* 0xffffff0026ff7812 */ /* 0x001fe2000786c0ff */
[----:B------:R-:W-:Y:S01]  /*0780*/  BSSY B1, `(.L_x_35) ;  /* 0x0000008000017945 */ /* 0x000fe20003800000 */
[----:B------:R-:W-:-:S11]  /*0790*/  IMAD.MOV.U32 R128, RZ, RZ, R0 ;  /* 0x000000ffff807224 */ /* 0x000fd600078e0000 */
[----:B------:R-:W-:Y:S05]  /*07a0*/  @!P3 BRA `(.L_x_36) ;  /* 0x000000500000b947 */ /* 0x000fea0003800000 */
[----:B------:R-:W-:-:S04]  /*07b0*/  ISETP.NE.U32.AND P3, PT, RZ, c[0x0][0x218], PT ;  /* 0x00008600ff007a0c */ /* 0x000fc80003f65070 */
[----:B------:R-:W-:-:S13]  /*07c0*/  ISETP.NE.AND.EX P3, PT, RZ, c[0x0][0x21c], PT, P3 ;  /* 0x00008700ff007a0c */ /* 0x000fda0003f65330 */
[----:B------:R-:W-:Y:S05]  /*07d0*/  @!P3 BRA `(.L_x_37) ;  /* 0x000000100000b947 */ /* 0x000fea0003800000 */
[----:B------:R0:W5:Y:S02]  /*07e0*/  LDG.E.128 R104, [R136.64] ;  /* 0x0000000488687981 */ /* 0x000164000c1e1d00 */
.L_x_37:
[----:B------:R-:W-:Y:S02]  /*07f0*/  IADD3 R128, R0, 0x100, RZ ;  /* 0x0000010000807810 */ /* 0x000fe40007ffe0ff */
.L_x_36:
[----:B------:R-:W-:Y:S05]  /*0800*/  BSYNC B1 ;  /* 0x0000000000017941 */ /* 0x000fea0003800000 */
.L_x_35:
[----:B------:R-:W-:Y:S01]  /*0810*/  BSSY B1, `(.L_x_38) ;  /* 0x0000008000017945 */ /* 0x000fe20003800000 */
[----:B------:R-:W-:Y:S05]  /*0820*/  @!P0 BRA `(.L_x_39) ;  /* 0x0000006000008947 */ /* 0x000fea0003800000 */
[----:B------:R-:W-:-:S04]  /*0830*/  ISETP.NE.U32.AND P3, PT, RZ, c[0x0][0x218], PT ;  /* 0x00008600ff007a0c */ /* 0x000fc80003f65070 */
[----:B------:R-:W-:-:S13]  /*0840*/  ISETP.NE.AND.EX P3, PT, RZ, c[0x0][0x21c], PT, P3 ;  /* 0x00008700ff007a0c */ /* 0x000fda0003f65330 */
[----:B------:R-:W-:Y:S05]  /*0850*/  @!P3 BRA `(.L_x_40) ;  /* 0x000000200000b947 */ /* 0x000fea0003800000 */
[----:B------:R-:W-:-:S06]  /*0860*/  IMAD.WIDE.U32 R108, R128, R139, c[0x0][0x218] ;  /* 0x00008600806c7625 */ /* 0x000fcc00078e008b */
[----:B------:R-:W5:Y:S02]  /*0870*/  LDG.E.128 R108, [R108.64] ;  /* 0x000000046c6c7981 */ /* 0x000f64000c1e1d00 */
.L_x_40:
[----:B------:R-:W-:Y:S02]  /*0880*/  IADD3 R128, R128, 0x100, RZ ;  /* 0x0000010080807810 */ /* 0x000fe40007ffe0ff */
.L_x_39:
[----:B------:R-:W-:Y:S05]  /*0890*/  BSYNC B1 ;  /* 0x0000000000017941 */ /* 0x000fea0003800000 */
.L_x_38:
[----:B------:R-:W-:Y:S01]  /*08a0*/  BSSY B1, `(.L_x_41) ;  /* 0x0000008000017945 */ /* 0x000fe20003800000 */
[----:B------:R-:W-:Y:S05]  /*08b0*/  @!P1 BRA `(.L_x_42) ;  /* 0x0000006000009947 */ /* 0x000fea0003800000 */
[----:B------:R-:W-:-:S04]  /*08c0*/  ISETP.NE.U32.AND P3, PT, RZ, c[0x0][0x218], PT ;  /* 0x00008600ff007a0c */ /* 0x000fc80003f65070 */
[----:B------:R-:W-:-:S13]  /*08d0*/  ISETP.NE.AND.EX P3, PT, RZ, c[0x0][0x21c], PT, P3 ;  /* 0x00008700ff007a0c */ /* 0x000fda0003f65330 */
[----:B------:R-:W-:Y:S05]  /*08e0*/  @!P3 BRA `(.L_x_43) ;  /* 0x000000200000b947 */ /* 0x000fea0003800000 */
[----:B------:R-:W-:-:S06]  /*08f0*/  IMAD.WIDE.U32 R112, R128, R139, c[0x0][0x218] ;  /* 0x0000860080707625 */ /* 0x000fcc00078e008b */
[----:B------:R-:W5:Y:S02]  /*0900*/  LDG.E.128 R112, [R112.64] ;  /* 0x0000000470707981 */ /* 0x000f64000c1e1d00 */
.L_x_43:
[----:B------:R-:W-:Y:S02]  /*0910*/  IADD3 R128, R128, 0x100, RZ ;  /* 0x0000010080807810 */ /* 0x000fe40007ffe0ff */
.L_x_42:
[----:B------:R-:W-:Y:S05]  /*0920*/  BSYNC B1 ;  /* 0x0000000000017941 */ /* 0x000fea0003800000 */
.L_x_41:
[----:B------:R-:W-:Y:S01]  /*0930*/  ISETP.NE.U32.AND P3, PT, RZ, c[0x0][0x218], PT ;  /* 0x00008600ff007a0c */ /* 0x000fe20003f65070 */
[----:B------:R-:W-:Y:S01]  /*0940*/  HFMA2.MMA R141, -RZ, RZ, 0, 0 ;  /* 0x00000000ff8d7435 */ /* 0x000fe200000001ff */
[----:B------:R-:W-:Y:S02]  /*0950*/  MOV R142, RZ ;  /* 0x000000ff008e7202 */ /* 0x000fe40000000f00 */
[----:B------:R-:W-:-:S04]  /*0960*/  ISETP.NE.AND.EX P3, PT, RZ, c[0x0][0x21c], PT, P3 ;  /* 0x00008700ff007a0c */ /* 0x000fc80003f65330 */
[----:B------:R-:W-:-:S13]  /*0970*/  ISETP.LT.U32.OR P3, PT, R38, 0x400, !P3 ;  /* 0x000004002600780c */ /* 0x000fda0005f61470 */
[----:B------:R-:W-:Y:S05]  /*0980*/  @P3 BRA `(.L_x_44) ;  /* 0x0000160000003947 */ /* 0x000fea0003800000 */
[----:B------:R-:W-:-:S06]  /*0990*/  IMAD.WIDE.U32 R116, R128, R139, c[0x0][0x218] ;  /* 0x0000860080747625 */ /* 0x000fcc00078e008b */
[----:B------:R-:W5:Y:S01]  /*09a0*/  LDG.E.128 R116, [R116.64] ;  /* 0x0000000474747981 */ /* 0x000f62000c1e1d00 */
[----:B------:R-:W-:Y:S05]  /*09b0*/  BRA `(.L_x_44) ;  /* 0x000015d000007947 */ /* 0x000fea0003800000 */
.L_x_34:
[----:B0-----:R-:W-:-:S06]  /*09c0*/  IMAD.WIDE R128, R12, R135, c[0x0][0x1a0] ;  /* 0x000068000c807625 */ /* 0x001fcc00078e0287 */
[----:B------:R-:W2:Y:S01]  /*09d0*/  LDG.E R128, [R128.64] ;  /* 0x0000000480807981 */ /* 0x000ea2000c1e1900 */
[----:B------:R-:W-:Y:S01]  /*09e0*/  IADD3 R130, R130, -0x1, RZ ;  /* 0xffffffff82827810 */ /* 0x000fe20007ffe0ff */
[----:B------:R-:W-:Y:S01]  /*09f0*/  BSSY B1, `(.L_x_45) ;  /* 0x000005d000017945 */ /* 0x000fe20003800000 */
[----:B------:R-:W-:Y:S01]  /*0a00*/  LOP3.LUT P4, RZ, R38, 0xffffff00, RZ, 0xc0, !PT ;  /* 0xffffff0026ff7812 */ /* 0x000fe2000788c0ff */
[----:B------:R-:W-:Y:S01]  /*0a10*/  HFMA2.MMA R141, -RZ, RZ, 0, 0 ;  /* 0x00000000ff8d7435 */ /* 0x000fe200000001ff */
[----:B------:R-:W-:Y:S01]  /*0a20*/  ISETP.NE.AND P3, PT, R25, RZ, PT ;  /* 0x000000ff1900720c */ /* 0x000fe20003f65270 */
[----:B------:R-:W-:Y:S01]  /*0a30*/  IMAD R130, R130, c[0x0][0x168], RZ ;  /* 0x00005a0082827a24 */ /* 0x000fe200078e02ff */
[----:B------:R-:W-:Y:S01]  /*0a40*/  MOV R186, R0 ;  /* 0x0000000000ba7202 */ /* 0x000fe20000000f00 */
[----:B------:R-:W-:-:S03]  /*0a50*/  IMAD.MOV.U32 R142, RZ, RZ, RZ ;  /* 0x000000ffff8e7224 */ /* 0x000fc600078e00ff */
[----:B------:R-:W-:-:S04]  /*0a60*/  SHF.R.S32.HI R131, RZ, 0x1f, R130 ;  /* 0x0000001fff837819 */ /* 0x000fc80000011482 */
[----:B------:R-:W-:-:S04]  /*0a70*/  LEA.HI R131, R131, R130, RZ, 0x3 ;  /* 0x0000008283837211 */ /* 0x000fc800078f18ff */
[----:B------:R-:W-:Y:S02]  /*0a80*/  LEA.HI.SX32 R140, R131, R140, 0x1d ;  /* 0x0000008c838c7211 */ /* 0x000fe400078feaff */
[----:B--2---:R-:W-:Y:S01]  /*0a90*/  FSEL R138, R128, RZ, !P3 ;  /* 0x000000ff808a7208 */ /* 0x004fe20005800000 */
[----:B------:R-:W-:Y:S05]  /*0aa0*/  @!P4 BRA `(.L_x_46) ;  /* 0x000005100000c947 */ /* 0x000fea0003800000 */
[----:B------:R-:W-:-:S04]  /*0ab0*/  IMAD.WIDE.U32 R128, R0, R139, c[0x0][0x188] ;  /* 0x0000620000807625 */ /* 0x000fc800078e008b */
[----:B------:R-:W-:Y:S02]  /*0ac0*/  IMAD.WIDE.U32 R132, R140, R139, c[0x0][0x208] ;  /* 0x000082008c847625 */ /* 0x000fe400078e008b */
[----:B------:R-:W2:Y:S04]  /*0ad0*/  LDG.E.128 R128, [R128.64] ;  /* 0x0000000480807981 */ /* 0x000ea8000c1e1d00 */
[----:B------:R-:W3:Y:S01]  /*0ae0*/  LDG.E.128 R132, [R132.64] ;  /* 0x0000000484847981 */ /* 0x000ee2000c1e1d00 */
[----:B------:R-:W-:-:S04]  /*0af0*/  ISETP.NE.U32.AND P3, PT, RZ, c[0x0][0x218], PT ;  /* 0x00008600ff007a0c */ /* 0x000fc80003f65070 */
[----:B------:R-:W-:-:S13]  /*0b00*/  ISETP.NE.AND.EX P3, PT, RZ, c[0x0][0x21c], PT, P3 ;  /* 0x00008700ff007a0c */ /* 0x000fda0003f65330 */
[----:B------:R2:W5:Y:S01]  /*0b10*/  @P3 LDG.E.128 R104, [R136.64] ;  /* 0x0000000488683981 */ /* 0x000562000c1e1d00 */
[----:B------:R-:W-:Y:S02]  /*0b20*/  IADD3 R186, R0, 0x100, RZ ;  /* 0x0000010000ba7810 */ /* 0x000fe40007ffe0ff */
[----:B------:R-:W-:Y:S02]  /*0b30*/  IADD3 R140, R140, 0x100, RZ ;  /* 0x000001008c8c7810 */ /* 0x000fe40007ffe0ff */
[----:B--2---:R-:W-:Y:S02]  /*0b40*/  PRMT R137, RZ, 0x5410, R128 ;  /* 0x00005410ff897816 */ /* 0x004fe40000000080 */
[----:B------:R-:W-:Y:S02]  /*0b50*/  PRMT R147, RZ, 0x5410, R130 ;  /* 0x00005410ff937816 */ /* 0x000fe40000000082 */
[----:B------:R-:W-:Y:S01]  /*0b60*/  PRMT R143, RZ, 0x5410, R129 ;  /* 0x00005410ff8f7816 */ /* 0x000fe20000000081 */
[C---:B------:R-:W-:Y:S01]  /*0b70*/  FADD.FTZ R137, -R138.reuse, R137 ;  /* 0x000000898a897221 */ /* 0x040fe20000010100 */
[----:B------:R-:W-:Y:S01]  /*0b80*/  PRMT R129, RZ, 0x7610, R129 ;  /* 0x00007610ff817816 */ /* 0x000fe20000000081 */
[----:B------:R-:W-:Y:S01]  /*0b90*/  FADD.FTZ R153, -R138, R147 ;  /* 0x000000938a997221 */ /* 0x000fe20000010100 */
[----:B---3--:R-:W-:Y:S01]  /*0ba0*/  PRMT R146, RZ, 0x5410, R132 ;  /* 0x00005410ff927816 */ /* 0x008fe20000000084 */
[----:B-----5:R-:W-:Y:S01]  /*0bb0*/  FMUL.FTZ R147, R2, R137 ;  /* 0x0000008902937220 */ /* 0x020fe20000410000 */
[----:B------:R-:W-:Y:S01]  /*0bc0*/  PRMT R141, RZ, 0x7610, R128 ;  /* 0x00007610ff8d7816 */ /* 0x000fe20000000080 */
[C---:B------:R-:W-:Y:S01]  /*0bd0*/  FADD.FTZ R143, -R138.reuse, R143 ;  /* 0x0000008f8a8f7221 */ /* 0x040fe20000010100 */
[----:B------:R-:W-:Y:S01]  /*0be0*/  PRMT R149, RZ, 0x7610, R130 ;  /* 0x00007610ff957816 */ /* 0x000fe20000000082 */
[----:B------:R-:W-:Y:S01]  /*0bf0*/  FADD.FTZ R129, -R138, R129 ;  /* 0x000000818a817221 */ /* 0x000fe20000010100 */
[--C-:B------:R-:W-:Y:S01]  /*0c00*/  PRMT R151, RZ, 0x5410, R131.reuse ;  /* 0x00005410ff977816 */ /* 0x100fe20000000083 */
[----:B------:R-:W-:Y:S01]  /*0c10*/  FADD.FTZ R68, R68, R146 ;  /* 0x0000009244447221 */ /* 0x000fe20000010000 */
[----:B------:R-:W-:Y:S01]  /*0c20*/  PRMT R132, RZ, 0x7610, R132 ;  /* 0x00007610ff847816 */ /* 0x000fe20000000084 */
[-C--:B------:R-:W-:Y:S01]  /*0c30*/  FFMA.FTZ R100, R147, R146.reuse, R100 ;  /* 0x0000009293647223 */ /* 0x080fe20000010064 */
[----:B------:R-:W-:Y:S01]  /*0c40*/  PRMT R155, RZ, 0x7610, R131 ;  /* 0x00007610ff9b7816 */ /* 0x000fe20000000083 */
[C---:B------:R-:W-:Y:S01]  /*0c50*/  FADD.FTZ R141, -R138.reuse, R141 ;  /* 0x0000008d8a8d7221 */ /* 0x040fe20000010100 */
[--C-:B------:R-:W-:Y:S01]  /*0c60*/  PRMT R150, RZ, 0x5410, R133.reuse ;  /* 0x00005410ff967816 */ /* 0x100fe20000000085 */
[----:B------:R-:W-:Y:S01]  /*0c70*/  FMUL.FTZ R146, R37, R146 ;  /* 0x0000009225927220 */ /* 0x000fe20000410000 */
[----:B------:R-:W-:Y:S01]  /*0c80*/  PRMT R133, RZ, 0x7610, R133 ;  /* 0x00007610ff857816 */ /* 0x000fe20000000085 */
[C---:B------:R-:W-:Y:S01]  /*0c90*/  FADD.FTZ R131, -R138.reuse, R149 ;  /* 0x000000958a837221 */ /* 0x040fe20000010100 */
[--C-:B------:R-:W-:Y:S01]  /*0ca0*/  PRMT R152, RZ, 0x5410, R134.reuse ;  /* 0x00005410ff987816 */ /* 0x100fe20000000086 */
[----:B------:R-:W-:Y:S01]  /*0cb0*/  FADD.FTZ R159, -R138, R151 ;  /* 0x000000978a9f7221 */ /* 0x000fe20000010100 */
[--C-:B------:R-:W-:Y:S01]  /*0cc0*/  PRMT R156, RZ, 0x5410, R135.reuse ;  /* 0x00005410ff9c7816 */ /* 0x100fe20000000087 */
[C---:B------:R-:W-:Y:S01]  /*0cd0*/  FMUL.FTZ R149, R2.reuse, R143 ;  /* 0x0000008f02957220 */ /* 0x040fe20000410000 */
[----:B------:R-:W-:Y:S01]  /*0ce0*/  PRMT R161, RZ, 0x7610, R135 ;  /* 0x00007610ffa17816 */ /* 0x000fe20000000087 */
[C---:B------:R-:W-:Y:S01]  /*0cf0*/  FMUL.FTZ R148, R2.reuse, R129 ;  /* 0x0000008102947220 */ /* 0x040fe20000410000 */
[----:B------:R-:W-:Y:S01]  /*0d00*/  PRMT R134, RZ, 0x7610, R134 ;  /* 0x00007610ff867816 */ /* 0x000fe20000000086 */
[----:B------:R-:W-:-:S02]  /*0d10*/  FMUL.FTZ R144, R2, R141 ;  /* 0x0000008d02907220 */ /* 0x000fc40000410000 */
[----:B------:R-:W-:Y:S02]  /*0d20*/  FMUL.FTZ R151, R36, R132 ;  /* 0x0000008424977220 */ /* 0x000fe40000410000 */
[----:B------:R-:W-:Y:S02]  /*0d30*/  FADD.FTZ R128, RZ, R146 ;  /* 0x00000092ff807221 */ /* 0x000fe40000010000 */
[----:B------:R-:W-:Y:S02]  /*0d40*/  FFMA.FTZ R129, R147, R146, RZ ;  /* 0x0000009293817223 */ /* 0x000fe400000100ff */
[----:B------:R-:W-:Y:S02]  /*0d50*/  FADD.FTZ R70, R70, R150 ;  /* 0x0000009646467221 */ /* 0x000fe40000010000 */
[----:B------:R-:W-:Y:S02]  /*0d60*/  FFMA.FTZ R102, R149, R150, R102 ;  /* 0x0000009695667223 */ /* 0x000fe40000010066 */
[----:B------:R-:W-:-:S02]  /*0d70*/  FMUL.FTZ R154, R2, R131 ;  /* 0x00000083029a7220 */ /* 0x000fc40000410000 */
[----:B------:R-:W-:Y:S02]  /*0d80*/  FMUL.FTZ R150, R35, R150 ;  /* 0x0000009623967220 */ /* 0x000fe40000410000 */
[----:B------:R-:W-:Y:S02]  /*0d90*/  FADD.FTZ R131, R128, R151 ;  /* 0x0000009780837221 */ /* 0x000fe40000010000 */
[----:B------:R-:W-:Y:S02]  /*0da0*/  FFMA.FTZ R129, R144, R151, R129 ;  /* 0x0000009790817223 */ /* 0x000fe40000010081 */
[----:B------:R-:W-:Y:S02]  /*0db0*/  FADD.FTZ R135, -R138, R155 ;  /* 0x0000009b8a877221 */ /* 0x000fe40000010100 */
[----:B------:R-:W-:Y:S02]  /*0dc0*/  FMUL.FTZ R153, R2, R153 ;  /* 0x0000009902997220 */ /* 0x000fe40000410000 */
[----:B------:R-:W-:-:S02]  /*0dd0*/  FMUL.FTZ R155, R34, R133 ;  /* 0x00000085229b7220 */ /* 0x000fc40000410000 */
[----:B------:R-:W-:Y:S02]  /*0de0*/  FADD.FTZ R128, R131, R150 ;  /* 0x0000009683807221 */ /* 0x000fe40000010000 */
[----:B------:R-:W-:Y:S02]  /*0df0*/  FFMA.FTZ R129, R149, R150, R129 ;  /* 0x0000009695817223 */ /* 0x000fe40000010081 */
[----:B------:R-:W-:Y:S02]  /*0e00*/  FADD.FTZ R64, R64, R152 ;  /* 0x0000009840407221 */ /* 0x000fe40000010000 */
[-C--:B------:R-:W-:Y:S02]  /*0e10*/  FFMA.FTZ R96, R153, R152.reuse, R96 ;  /* 0x0000009899607223 */ /* 0x080fe40000010060 */
[----:B------:R-:W-:Y:S02]  /*0e20*/  FMUL.FTZ R152, R33, R152 ;  /* 0x0000009821987220 */ /* 0x000fe40000410000 */
[----:B------:R-:W-:-:S02]  /*0e30*/  FADD.FTZ R131, R128, R155 ;  /* 0x0000009b80837221 */ /* 0x000fc40000010000 */
[----:B------:R-:W-:Y:S02]  /*0e40*/  FFMA.FTZ R129, R148, R155, R129 ;  /* 0x0000009b94817223 */ /* 0x000fe40000010081 */
[----:B------:R-:W-:Y:S02]  /*0e50*/  FMUL.FTZ R159, R2, R159 ;  /* 0x0000009f029f7220 */ /* 0x000fe40000410000 */
[----:B------:R-:W-:Y:S02]  /*0e60*/  FMUL.FTZ R157, R32, R134 ;  /* 0x00000086209d7220 */ /* 0x000fe40000410000 */
[----:B------:R-:W-:Y:S02]  /*0e70*/  FADD.FTZ R128, R131, R152 ;  /* 0x0000009883807221 */ /* 0x000fe40000010000 */
[----:B------:R-:W-:Y:S02]  /*0e80*/  FFMA.FTZ R129, R153, R152, R129 ;  /* 0x0000009899817223 */ /* 0x000fe40000010081 */
[----:B------:R-:W-:-:S02]  /*0e90*/  FADD.FTZ R66, R66, R156 ;  /* 0x0000009c42427221 */ /* 0x000fc40000010000 */
[-C--:B------:R-:W-:Y:S02]  /*0ea0*/  FFMA.FTZ R98, R159, R156.reuse, R98 ;  /* 0x0000009c9f627223 */ /* 0x080fe40000010062 */
[----:B------:R-:W-:Y:S02]  /*0eb0*/  FMUL.FTZ R158, R2, R135 ;  /* 0x00000087029e7220 */ /* 0x000fe40000410000 */
        /* <DEDUP_REMOVED lines=16> */
.L_x_46:
[----:B------:R-:W-:Y:S05]  /*0fc0*/  BSYNC B1 ;  /* 0x0000000000017941 */ /* 0x000fea0003800000 */
.L_x_45:
[----:B------:R-:W-:Y:S01]  /*0fd0*/  BSSY B1, `(.L_x_47) ;  /* 0x0000054000017945 */ /* 0x000fe20003800000 */
[----:B------:R-:W-:Y:S05]  /*0fe0*/  @!P0 BRA `(.L_x_48) ;  /* 0x0000052000008947 */ /* 0x000fea0003800000 */
[----:B------:R-:W-:-:S04]  /*0ff0*/  IMAD.WIDE.U32 R128, R186, R139, c[0x0][0x188] ;  /* 0x00006200ba807625 */ /* 0x000fc800078e008b */
[----:B------:R-:W-:Y:S02]  /*1000*/  IMAD.WIDE.U32 R132, R140, R139, c[0x0][0x208] ;  /* 0x000082008c847625 */ /* 0x000fe400078e008b */
[----:B------:R-:W2:Y:S04]  /*1010*/  LDG.E.128 R128, [R128.64] ;  /* 0x0000000480807981 */ /* 0x000ea8000c1e1d00 */
[----:B------:R-:W3:Y:S01]  /*1020*/  LDG.E.128 R132, [R132.64] ;  /* 0x0000000484847981 */ /* 0x000ee2000c1e1d00 */
[----:B------:R-:W-:-:S04]  /*1030*/  ISETP.NE.U32.AND P3, PT, RZ, c[0x0][0x218], PT ;  /* 0x00008600ff007a0c */ /* 0x000fc80003f65070 */
[----:B------:R-:W-:-:S13]  /*1040*/  ISETP.NE.AND.EX P3, PT, RZ, c[0x0][0x21c], PT, P3 ;  /* 0x00008700ff007a0c */ /* 0x000fda0003f65330 */
[----:B------:R-:W-:-:S05]  /*1050*/  @P3 IMAD.WIDE.U32 R136, R186, R139, c[0x0][0x218] ;  /* 0x00008600ba883625 */ /* 0x000fca00078e008b */
[----:B------:R2:W5:Y:S01]  /*1060*/  @P3 LDG.E.128 R108, [R136.64] ;  /* 0x00000004886c3981 */ /* 0x000562000c1e1d00 */
[----:B------:R-:W-:Y:S02]  /*1070*/  IADD3 R140, R140, 0x100, RZ ;  /* 0x000001008c8c7810 */ /* 0x000fe40007ffe0ff */
[----:B------:R-:W-:Y:S02]  /*1080*/  IADD3 R186, R186, 0x100, RZ ;  /* 0x00000100baba7810 */ /* 0x000fe40007ffe0ff */
[----:B--2---:R-:W-:Y:S02]  /*1090*/  PRMT R137, RZ, 0x5410, R128 ;  /* 0x00005410ff897816 */ /* 0x004fe40000000080 */
[----:B------:R-:W-:Y:S02]  /*10a0*/  PRMT R163, RZ, 0x5410, R129 ;  /* 0x00005410ffa37816 */ /* 0x000fe40000000081 */
[----:B---3--:R-:W-:Y:S01]  /*10b0*/  PRMT R162, RZ, 0x5410, R132 ;  /* 0x00005410ffa27816 */ /* 0x008fe20000000084 */
[C---:B------:R-:W-:Y:S01]  /*10c0*/  FADD.FTZ R137, -R138.reuse, R137 ;  /* 0x000000898a897221 */ /* 0x040fe20000010100 */
[----:B------:R-:W-:Y:S01]  /*10d0*/  PRMT R143, RZ, 0x7610, R128 ;  /* 0x00007610ff8f7816 */ /* 0x000fe20000000080 */
[----:B------:R-:W-:Y:S01]  /*10e0*/  FADD.FTZ R165, -R138, R163 ;  /* 0x000000a38aa57221 */ /* 0x000fe20000010100 */
[----:B------:R-:W-:Y:S01]  /*10f0*/  PRMT R129, RZ, 0x7610, R129 ;  /* 0x00007610ff817816 */ /* 0x000fe20000000081 */
[----:B-----5:R-:W-:Y:S01]  /*1100*/  FMUL.FTZ R163, R2, R137 ;  /* 0x0000008902a37220 */ /* 0x020fe20000410000 */
[----:B------:R-:W-:Y:S01]  /*1110*/  PRMT R167, RZ, 0x5410, R130 ;  /* 0x00005410ffa77816 */ /* 0x000fe20000000082 */
[----:B------:R-:W-:Y:S01]  /*1120*/  FADD.FTZ R60, R60, R162 ;  /* 0x000000a23c3c7221 */ /* 0x000fe20000010000 */
[----:B------:R-:W-:Y:S01]  /*1130*/  PRMT R132, RZ, 0x7610, R132 ;  /* 0x00007610ff847816 */ /* 0x000fe20000000084 */
[-C--:B------:R-:W-:Y:S01]  /*1140*/  FFMA.FTZ R92, R163, R162.reuse, R92 ;  /* 0x000000a2a35c7223 */ /* 0x080fe2000001005c */
[----:B------:R-:W-:Y:S01]  /*1150*/  PRMT R166, RZ, 0x5410, R133 ;  /* 0x00005410ffa67816 */ /* 0x000fe20000000085 */
[C---:B------:R-:W-:Y:S01]  /*1160*/  FADD.FTZ R143, -R138.reuse, R143 ;  /* 0x0000008f8a8f7221 */ /* 0x040fe20000010100 */
[----:B------:R-:W-:Y:S01]  /*1170*/  PRMT R171, RZ, 0x7610, R130 ;  /* 0x00007610ffab7816 */ /* 0x000fe20000000082 */
[----:B------:R-:W-:Y:S01]  /*1180*/  FMUL.FTZ R162, R29, R162 ;  /* 0x000000a21da27220 */ /* 0x000fe20000410000 */
[----:B------:R-:W-:Y:S01]  /*1190*/  PRMT R133, RZ, 0x7610, R133 ;  /* 0x00007610ff857816 */ /* 0x000fe20000000085 */
[C---:B------:R-:W-:Y:S01]  /*11a0*/  FADD.FTZ R129, -R138.reuse, R129 ;  /* 0x000000818a817221 */ /* 0x040fe20000010100 */
[----:B------:R-:W-:Y:S01]  /*11b0*/  PRMT R173, RZ, 0x5410, R131 ;  /* 0x00005410ffad7816 */ /* 0x000fe20000000083 */
[----:B------:R-:W-:Y:S01]  /*11c0*/  FADD.FTZ R169, -R138, R167 ;  /* 0x000000a78aa97221 */ /* 0x000fe20000010100 */
[----:B------:R-:W-:Y:S01]  /*11d0*/  PRMT R187, RZ, 0x7610, R131 ;  /* 0x00007610ffbb7816 */ /* 0x000fe20000000083 */
[C---:B------:R-:W-:Y:S01]  /*11e0*/  FMUL.FTZ R165, R2.reuse, R165 ;  /* 0x000000a502a57220 */ /* 0x040fe20000410000 */
[--C-:B------:R-:W-:Y:S01]  /*11f0*/  PRMT R177, RZ, 0x5410, R135.reuse ;  /* 0x00005410ffb17816 */ /* 0x100fe20000000087 */
[----:B------:R-:W-:Y:S01]  /*1200*/  FMUL.FTZ R160, R2, R143 ;  /* 0x0000008f02a07220 */ /* 0x000fe20000410000 */
[----:B------:R-:W-:Y:S01]  /*1210*/  PRMT R130, RZ, 0x7610, R135 ;  /* 0x00007610ff827816 */ /* 0x000fe20000000087 */
[----:B------:R-:W-:Y:S01]  /*1220*/  FMUL.FTZ R167, R28, R132 ;  /* 0x000000841ca77220 */ /* 0x000fe20000410000 */
[----:B------:R-:W-:Y:S01]  /*1230*/  PRMT R131, RZ, 0x5410, R134 ;  /* 0x00005410ff837816 */ /* 0x000fe20000000086 */
[----:B------:R-:W-:Y:S01]  /*1240*/  FADD.FTZ R128, R141, R162 ;  /* 0x000000a28d807221 */ /* 0x000fe20000010000 */
[----:B------:R-:W-:Y:S01]  /*1250*/  PRMT R134, RZ, 0x7610, R134 ;  /* 0x00007610ff867816 */ /* 0x000fe20000000086 */
[----:B------:R-:W-:-:S02]  /*1260*/  FFMA.FTZ R142, R163, R162, R142 ;  /* 0x000000a2a38e7223 */ /* 0x000fc4000001008e */
[----:B------:R-:W-:Y:S02]  /*1270*/  FADD.FTZ R62, R62, R166 ;  /* 0x000000a63e3e7221 */ /* 0x000fe40000010000 */
[----:B------:R-:W-:Y:S02]  /*1280*/  FMUL.FTZ R164, R2, R129 ;  /* 0x0000008102a47220 */ /* 0x000fe40000410000 */
[-C--:B------:R-:W-:Y:S02]  /*1290*/  FFMA.FTZ R94, R165, R166.reuse, R94 ;  /* 0x000000a6a55e7223 */ /* 0x080fe4000001005e */
[----:B------:R-:W-:Y:S02]  /*12a0*/  FMUL.FTZ R166, R27, R166 ;  /* 0x000000a61ba67220 */ /* 0x000fe40000410000 */
[----:B------:R-:W-:Y:S02]  /*12b0*/  FADD.FTZ R129, R128, R167 ;  /* 0x000000a780817221 */ /* 0x000fe40000010000 */
[----:B------:R-:W-:-:S02]  /*12c0*/  FFMA.FTZ R142, R160, R167, R142 ;  /* 0x000000a7a08e7223 */ /* 0x000fc4000001008e */
[----:B------:R-:W-:Y:S02]  /*12d0*/  FADD.FTZ R135, -R138, R171 ;  /* 0x000000ab8a877221 */ /* 0x000fe40000010100 */
[----:B------:R-:W-:Y:S02]  /*12e0*/  FMUL.FTZ R171, R26, R133 ;  /* 0x000000851aab7220 */ /* 0x000fe40000410000 */
[----:B------:R-:W-:Y:S02]  /*12f0*/  FADD.FTZ R128, R129, R166 ;  /* 0x000000a681807221 */ /* 0x000fe40000010000 */
[----:B------:R-:W-:Y:S02]  /*1300*/  FFMA.FTZ R142, R165, R166, R142 ;  /* 0x000000a6a58e7223 */ /* 0x000fe4000001008e */
[----:B------:R-:W-:Y:S02]  /*1310*/  FMUL.FTZ R169, R2, R169 ;  /* 0x000000a902a97220 */ /* 0x000fe40000410000 */
[----:B------:R-:W-:-:S02]  /*1320*/  FMUL.FTZ R168, R24, R131 ;  /* 0x0000008318a87220 */ /* 0x000fc40000410000 */
[----:B------:R-:W-:Y:S02]  /*1330*/  FADD.FTZ R129, R128, R171 ;  /* 0x000000ab80817221 */ /* 0x000fe40000010000 */
[----:B------:R-:W-:Y:S02]  /*1340*/  FFMA.FTZ R142, R164, R171, R142 ;  /* 0x000000aba48e7223 */ /* 0x000fe4000001008e */
[----:B------:R-:W-:Y:S02]  /*1350*/  FADD.FTZ R175, -R138, R173 ;  /* 0x000000ad8aaf7221 */ /* 0x000fe40000010100 */
[----:B------:R-:W-:Y:S02]  /*1360*/  FMUL.FTZ R170, R2, R135 ;  /* 0x0000008702aa7220 */ /* 0x000fe40000410000 */
[----:B------:R-:W-:Y:S02]  /*1370*/  FMUL.FTZ R173, R23, R134 ;  /* 0x0000008617ad7220 */ /* 0x000fe40000410000 */
[----:B------:R-:W-:-:S02]  /*1380*/  FADD.FTZ R128, R129, R168 ;  /* 0x000000a881807221 */ /* 0x000fc40000010000 */
[----:B------:R-:W-:Y:S02]  /*1390*/  FFMA.FTZ R142, R169, R168, R142 ;  /* 0x000000a8a98e7223 */ /* 0x000fe4000001008e */
[----:B------:R-:W-:Y:S02]  /*13a0*/  FMUL.FTZ R175, R2, R175 ;  /* 0x000000af02af7220 */ /* 0x000fe40000410000 */
[----:B------:R-:W-:Y:S02]  /*13b0*/  FADD.FTZ R187, -R138, R187 ;  /* 0x000000bb8abb7221 */ /* 0x000fe40000010100 */
        /* <DEDUP_REMOVED lines=21> */
.L_x_48:
[----:B------:R-:W-:Y:S05]  /*1510*/  BSYNC B1 ;  /* 0x0000000000017941 */ /* 0x000fea0003800000 */
.L_x_47:
        /* <DEDUP_REMOVED lines=13> */
[--C-:B------:R-:W-:Y:S02]  /*15f0*/  PRMT R143, RZ, 0x5410, R128.reuse ;  /* 0x00005410ff8f7816 */ /* 0x100fe40000000080 */
[----:B------:R-:W-:Y:S01]  /*1600*/  PRMT R179, RZ, 0x7610, R128 ;  /* 0x00007610ffb37816 */ /* 0x000fe20000000080 */
        /* <DEDUP_REMOVED lines=8> */
[----:B------:R-:W-:Y:S01]  /*1690*/  FMUL.FTZ R178, R20, R129 ;  /* 0x0000008114b27220 */ /* 0x000fe20000410000 */
[----:B------:R-:W-:Y:S01]  /*16a0*/  PRMT R128, RZ, 0x7610, R133 ;  /* 0x00007610ff807816 */ /* 0x000fe20000000085 */
[----:B------:R-:W-:Y:S01]  /*16b0*/  FADD.FTZ R52, R52, R129 ;  /* 0x0000008134347221 */ /* 0x000fe20000010000 */
[----:B0-----:R-:W-:Y:S01]  /*16c0*/  PRMT R137, RZ, 0x5410, R135 ;  /* 0x00005410ff897816 */ /* 0x001fe20000000087 */
[C---:B------:R-:W-:Y:S01]  /*16d0*/  FADD.FTZ R191, -R138.reuse, R189 ;  /* 0x000000bd8abf7221 */ /* 0x040fe20000010100 */
[----:B------:R-:W-:Y:S01]  /*16e0*/  PRMT R130, RZ, 0x7610, R135 ;  /* 0x00007610ff827816 */ /* 0x000fe20000000087 */
[----:B------:R-:W-:Y:S01]  /*16f0*/  FADD.FTZ R135, -R138, R179 ;  /* 0x000000b38a877221 */ /* 0x000fe20000010100 */
[----:B------:R-:W-:Y:S01]  /*1700*/  PRMT R132, RZ, 0x7610, R132 ;  /* 0x00007610ff847816 */ /* 0x000fe20000000084 */
[----:B------:R-:W-:Y:S01]  /*1710*/  FMUL.FTZ R179, R2, R143 ;  /* 0x0000008f02b37220 */ /* 0x000fe20000410000 */
[--C-:B------:R-:W-:Y:S01]  /*1720*/  PRMT R193, RZ, 0x5410, R131.reuse ;  /* 0x00005410ffc17816 */ /* 0x100fe20000000083 */
[----:B------:R-:W-:Y:S01]  /*1730*/  FADD.FTZ R55, R55, R128 ;  /* 0x0000008037377221 */ /* 0x000fe20000010000 */
[----:B------:R-:W-:Y:S01]  /*1740*/  PRMT R195, RZ, 0x7610, R131 ;  /* 0x00007610ffc37816 */ /* 0x000fe20000000083 */
[-C--:B------:R-:W-:Y:S01]  /*1750*/  FFMA.FTZ R87, R180, R128.reuse, R87 ;  /* 0x00000080b4577223 */ /* 0x080fe20000010057 */
[----:B------:R-:W-:Y:S01]  /*1760*/  PRMT R131, RZ, 0x5410, R133 ;  /* 0x00005410ff837816 */ /* 0x000fe20000000085 */
[----:B------:R-:W-:Y:S01]  /*1770*/  FMUL.FTZ R189, R17, R128 ;  /* 0x0000008011bd7220 */ /* 0x000fe20000410000 */
[--C-:B------:R-:W-:Y:S01]  /*1780*/  PRMT R133, RZ, 0x5410, R134.reuse ;  /* 0x00005410ff857816 */ /* 0x100fe20000000086 */
[----:B------:R-:W-:Y:S01]  /*1790*/  FMUL.FTZ R176, R2, R135 ;  /* 0x0000008702b07220 */ /* 0x000fe20000410000 */
[----:B------:R-:W-:Y:S01]  /*17a0*/  PRMT R134, RZ, 0x7610, R134 ;  /* 0x00007610ff867816 */ /* 0x000fe20000000086 */
[----:B------:R-:W-:-:S02]  /*17b0*/  FMUL.FTZ R183, R19, R132 ;  /* 0x0000008413b77220 */ /* 0x000fc40000410000 */
[----:B------:R-:W-:Y:S02]  /*17c0*/  FADD.FTZ R128, R141, R178 ;  /* 0x000000b28d807221 */ /* 0x000fe40000010000 */
[C---:B------:R-:W-:Y:S02]  /*17d0*/  FFMA.FTZ R142, R179.reuse, R178, R142 ;  /* 0x000000b2b38e7223 */ /* 0x040fe4000001008e */
[----:B------:R-:W-:Y:S02]  /*17e0*/  FFMA.FTZ R84, R179, R129, R84 ;  /* 0x00000081b3547223 */ /* 0x000fe40000010054 */
[----:B------:R-:W-:Y:S02]  /*17f0*/  FMUL.FTZ R181, R2, R181 ;  /* 0x000000b502b57220 */ /* 0x000fe40000410000 */
[----:B------:R-:W-:Y:S02]  /*1800*/  FMUL.FTZ R182, R18, R131 ;  /* 0x0000008312b67220 */ /* 0x000fe40000410000 */
[----:B------:R-:W-:-:S02]  /*1810*/  FADD.FTZ R129, R128, R183 ;  /* 0x000000b780817221 */ /* 0x000fc40000010000 */
[----:B------:R-:W-:Y:S02]  /*1820*/  FFMA.FTZ R142, R176, R183, R142 ;  /* 0x000000b7b08e7223 */ /* 0x000fe4000001008e */
[----:B------:R-:W-:Y:S02]  /*1830*/  FADD.FTZ R187, -R138, R187 ;  /* 0x000000bb8abb7221 */ /* 0x000fe40000010100 */
[----:B------:R-:W-:Y:S02]  /*1840*/  FADD.FTZ R128, R129, R182 ;  /* 0x000000b681807221 */ /* 0x000fe40000010000 */
[----:B------:R-:W-:Y:S02]  /*1850*/  FFMA.FTZ R142, R181, R182, R142 ;  /* 0x000000b6b58e7223 */ /* 0x000fe4000001008e */
[----:B------:R-:W-:Y:S02]  /*1860*/  FMUL.FTZ R185, R2, R187 ;  /* 0x000000bb02b97220 */ /* 0x000fe40000410000 */
[----:B------:R-:W-:-:S02]  /*1870*/  FMUL.FTZ R184, R16, R133 ;  /* 0x0000008510b87220 */ /* 0x000fc40000410000 */
[----:B------:R-:W-:Y:S02]  /*1880*/  FADD.FTZ R129, R128, R189 ;  /* 0x000000bd80817221 */ /* 0x000fe40000010000 */
[----:B------:R-:W-:Y:S02]  /*1890*/  FFMA.FTZ R142, R180, R189, R142 ;  /* 0x000000bdb48e7223 */ /* 0x000fe4000001008e */
[----:B------:R-:W-:Y:S02]  /*18a0*/  FMUL.FTZ R188, R2, R191 ;  /* 0x000000bf02bc7220 */ /* 0x000fe40000410000 */
[----:B------:R-:W-:Y:S02]  /*18b0*/  FADD.FTZ R193, -R138, R193 ;  /* 0x000000c18ac17221 */ /* 0x000fe40000010100 */
[----:B------:R-:W-:Y:S02]  /*18c0*/  FMUL.FTZ R191, R15, R134 ;  /* 0x000000860fbf7220 */ /* 0x000fe40000410000 */
        /* <DEDUP_REMOVED lines=25> */
.L_x_50:
[----:B------:R-:W-:Y:S05]  /*1a60*/  BSYNC B1 ;  /* 0x0000000000017941 */ /* 0x000fea0003800000 */
.L_x_49:
[----:B------:R-:W-:-:S13]  /*1a70*/  ISETP.GE.U32.AND P3, PT, R38, 0x400, PT ;  /* 0x000004002600780c */ /* 0x000fda0003f66070 */
        /* <DEDUP_REMOVED lines=8> */
[----:B------:R2:W5:Y:S02]  /*1b00*/  @P3 LDG.E.128 R116, [R136.64] ;  /* 0x0000000488743981 */ /* 0x000564000c1e1d00 */
[----:B--2---:R-:W-:Y:S02]  /*1b10*/  PRMT R137, RZ, 0x5410, R128 ;  /* 0x00005410ff897816 */ /* 0x004fe40000000080 */
[--C-:B------:R-:W-:Y:S02]  /*1b20*/  PRMT R143, RZ, 0x5410, R129.reuse ;  /* 0x00005410ff8f7816 */ /* 0x100fe40000000081 */
[----:B------:R-:W-:Y:S01]  /*1b30*/  PRMT R129, RZ, 0x7610, R129 ;  /* 0x00007610ff817816 */ /* 0x000fe20000000081 */
[C---:B------:R-:W-:Y:S01]  /*1b40*/  FADD.FTZ R145, -R138.reuse, R137 ;  /* 0x000000898a917221 */ /* 0x040fe20000010100 */
[----:B------:R-:W-:Y:S01]  /*1b50*/  PRMT R199, RZ, 0x5410, R131 ;  /* 0x00005410ffc77816 */ /* 0x000fe20000000083 */
[C---:B------:R-:W-:Y:S01]  /*1b60*/  FADD.FTZ R143, -R138.reuse, R143 ;  /* 0x0000008f8a8f7221 */ /* 0x040fe20000010100 */
[----:B------:R-:W-:Y:S01]  /*1b70*/  PRMT R201, RZ, 0x7610, R131 ;  /* 0x00007610ffc97816 */ /* 0x000fe20000000083 */
[----:B------:R-:W-:Y:S01]  /*1b80*/  FADD.FTZ R131, -R138, R129 ;  /* 0x000000818a837221 */ /* 0x000fe20000010100 */
[----:B---3--:R-:W-:Y:S01]  /*1b90*/  PRMT R196, RZ, 0x5410, R132 ;  /* 0x00005410ffc47816 */ /* 0x008fe20000000084 */
[C---:B-----5:R-:W-:Y:S01]  /*1ba0*/  FMUL.FTZ R145, R2.reuse, R145 ;  /* 0x0000009102917220 */ /* 0x060fe20000410000 */
[----:B------:R-:W-:Y:S01]  /*1bb0*/  PRMT R139, RZ, 0x7610, R128 ;  /* 0x00007610ff8b7816 */ /* 0x000fe20000000080 */
[----:B------:R-:W-:Y:S01]  /*1bc0*/  FMUL.FTZ R198, R2, R131 ;  /* 0x0000008302c67220 */ /* 0x000fe20000410000 */
        /* <DEDUP_REMOVED lines=10> */
[--C-:B------:R-:W-:Y:S01]  /*1c70*/  PRMT R133, RZ, 0x5410, R134.reuse ;  /* 0x00005410ff857816 */ /* 0x100fe20000000086 */
[C---:B------:R-:W-:Y:S01]  /*1c80*/  FADD.FTZ R211, -R138.reuse, R201 ;  /* 0x000000c98ad37221 */ /* 0x040fe20000010100 */
[----:B------:R-:W-:Y:S01]  /*1c90*/  PRMT R134, RZ, 0x7610, R134 ;  /* 0x00007610ff867816 */ /* 0x000fe20000000086 */
[----:B------:R-:W-:Y:S01]  /*1ca0*/  FADD.FTZ R207, -R138, R199 ;  /* 0x000000c78acf7221 */ /* 0x000fe20000010100 */
[--C-:B------:R-:W-:Y:S01]  /*1cb0*/  PRMT R209, RZ, 0x5410, R135.reuse ;  /* 0x00005410ffd17816 */ /* 0x100fe20000000087 */
[----:B------:R-:W-:Y:S01]  /*1cc0*/  FMUL.FTZ R197, R2, R143 ;  /* 0x0000008f02c57220 */ /* 0x000fe20000410000 */
[----:B------:R-:W-:Y:S01]  /*1cd0*/  PRMT R130, RZ, 0x7610, R135 ;  /* 0x00007610ff827816 */ /* 0x000fe20000000087 */
[----:B------:R-:W-:-:S02]  /*1ce0*/  FADD.FTZ R47, R47, R128 ;  /* 0x000000802f2f7221 */ /* 0x000fc40000010000 */
[-C--:B------:R-:W-:Y:S02]  /*1cf0*/  FFMA.FTZ R79, R198, R128.reuse, R79 ;  /* 0x00000080c64f7223 */ /* 0x080fe4000001004f */
[----:B------:R-:W-:Y:S02]  /*1d00*/  FMUL.FTZ R201, R7, R128 ;  /* 0x0000008007c97220 */ /* 0x000fe40000410000 */
        /* <DEDUP_REMOVED lines=9> */
[----:B------:R-:W-:-:S02]  /*1da0*/  FADD.FTZ R187, -R138, R187 ;  /* 0x000000bb8abb7221 */ /* 0x000fc40000010100 */
[----:B------:R-:W-:Y:S02]  /*1db0*/  FADD.FTZ R128, R129, R200 ;  /* 0x000000c881807221 */ /* 0x000fe40000010000 */
[----:B------:R-:W-:Y:S02]  /*1dc0*/  FFMA.FTZ R142, R197, R200, R142 ;  /* 0x000000c8c58e7223 */ /* 0x000fe4000001008e */
[----:B------:R-:W-:Y:S02]  /*1dd0*/  FMUL.FTZ R203, R2, R187 ;  /* 0x000000bb02cb7220 */ /* 0x000fe40000410000 */
[----:B------:R-:W-:Y:S02]  /*1de0*/  FMUL.FTZ R202, R6, R133 ;  /* 0x0000008506ca7220 */ /* 0x000fe40000410000 */
[----:B------:R-:W-:Y:S02]  /*1df0*/  FADD.FTZ R129, R128, R201 ;  /* 0x000000c980817221 */ /* 0x000fe40000010000 */
[----:B------:R-:W-:-:S02]  /*1e00*/  FFMA.FTZ R142, R198, R201, R142 ;  /* 0x000000c9c68e7223 */ /* 0x000fc4000001008e */
[C---:B------:R-:W-:Y:S02]  /*1e10*/  FMUL.FTZ R204, R2.reuse, R137 ;  /* 0x0000008902cc7220 */ /* 0x040fe40000410000 */
[----:B------:R-:W-:Y:S02]  /*1e20*/  FMUL.FTZ R205, R5, R134 ;  /* 0x0000008605cd7220 */ /* 0x000fe40000410000 */
[----:B------:R-:W-:Y:S02]  /*1e30*/  FADD.FTZ R128, R129, R202 ;  /* 0x000000ca81807221 */ /* 0x000fe40000010000 */
[----:B------:R-:W-:Y:S02]  /*1e40*/  FFMA.FTZ R142, R203, R202, R142 ;  /* 0x000000cacb8e7223 */ /* 0x000fe4000001008e */
[----:B------:R-:W-:Y:S02]  /*1e50*/  FMUL.FTZ R207, R2, R207 ;  /* 0x000000cf02cf7220 */ /* 0x000fe40000410000 */
[----:B------:R-:W-:-:S02]  /*1e60*/  FMUL.FTZ R206, R4, R209 ;  /* 0x000000d104ce7220 */ /* 0x000fc40000410000 */
[----:B------:R-:W-:Y:S02]  /*1e70*/  FADD.FTZ R129, R128, R205 ;  /* 0x000000cd80817221 */ /* 0x000fe40000010000 */
[----:B------:R-:W-:Y:S02]  /*1e80*/  FFMA.FTZ R142, R204, R205, R142 ;  /* 0x000000cdcc8e7223 */ /* 0x000fe4000001008e */
        /* <DEDUP_REMOVED lines=16> */
.L_x_44:
[----:B------:R-:W-:Y:S05]  /*1f90*/  BSYNC B0 ;  /* 0x0000000000007941 */ /* 0x000fea0003800000 */
.L_x_33:
[----:B------:R-:W-:Y:S02]  /*1fa0*/  LOP3.LUT P4, RZ, R10, 0xff, RZ, 0xc0, !PT ;  /* 0x000000ff0aff7812 */ /* 0x000fe4000788c0ff */
[----:B------:R-:W-:-:S02]  /*1fb0*/  SHF.R.U32.HI R130, RZ, 0x5, R39 ;  /* 0x00000005ff827819 */ /* 0x000fc40000011627 */
[----:B------:R-:W-:Y:S02]  /*1fc0*/  LOP3.LUT P3, RZ, R39, 0x1f, RZ, 0xc0, !PT ;  /* 0x0000001f27ff7812 */ /* 0x000fe4000786c0ff */
[----:B------:R-:W-:-:S07]  /*1fd0*/  LOP3.LUT R211, R130, 0x7fffff8, RZ, 0xc0, !PT ;  /* 0x07fffff882d37812 */ /* 0x000fce00078ec0ff */
[----:B------:R-:W-:Y:S01]  /*1fe0*/  @!P4 IADD3 R211, R211, 0x8, RZ ;  /* 0x00000008d3d3c810 */ /* 0x000fe20007ffe0ff */
[----:B------:R-:W-:Y:S05]  /*1ff0*/  BRA.DIV ~URZ, `(.L_x_51) ;  /* 0x00002dd27f007947 */ /* 0x000fea000b800000 */
[----:B------:R1:W2:Y:S02]  /*2000*/  SHFL.DOWN PT, R132, R141, 0x10, 0x1f ;  /* 0x0a001f008d847f89 */ /* 0x0002a400000e0000 */
.L_x_158:
[----:B------:R-:W-:Y:S05]  /*2010*/  BRA.DIV ~URZ, `(.L_x_52) ;  /* 0x00002e327f007947 */ /* 0x000fea000b800000 */
[----:B------:R-:W3:Y:S01]  /*2020*/  SHFL.DOWN PT, R129, R142, 0x10, 0x1f ;  /* 0x0a001f008e817f89 */ /* 0x000ee200000e0000 */
[----:B-12---:R-:W-:-:S05]  /*2030*/  FADD.FTZ R141, R132, R141 ;  /* 0x0000008d848d7221 */ /* 0x006fca0000010000 */
[----:B------:R-:W1:Y:S01]  /*2040*/  SHFL.DOWN PT, R128, R141, 0x8, 0x1f ;  /* 0x09001f008d807f89 */ /* 0x000e6200000e0000 */
[----:B---3--:R-:W-:-:S05]  /*2050*/  FADD.FTZ R129, R129, R142 ;  /* 0x0000008e81817221 */ /* 0x008fca0000010000 */
        /* <DEDUP_REMOVED lines=8> */
[----:B0-----:R-:W0:Y:S01]  /*20e0*/  SHFL.DOWN PT, R136, R133, 0x2, 0x1f ;  /* 0x08401f0085887f89 */ /* 0x001e2200000e0000 */
[----:B-1----:R-:W-:-:S05]  /*20f0*/  FADD.FTZ R134, R131, R134 ;  /* 0x0000008683867221 */ /* 0x002fca0000010000 */
[----:B------:R1:W2:Y:S01]  /*2100*/  SHFL.DOWN PT, R135, R134, 0x1, 0x1f ;  /* 0x08201f0086877f89 */ /* 0x0002a200000e0000 */
[----:B0-----:R-:W-:-:S05]  /*2110*/  FADD.FTZ R136, R133, R136 ;  /* 0x0000008885887221 */ /* 0x001fca0000010000 */
[----:B------:R1:W0:Y:S02]  /*2120*/  SHFL.DOWN PT, R187, R136, 0x1, 0x1f ;  /* 0x08201f0088bb7f89 */ /* 0x00022400000e0000 */
.L_x_159:
[----:B------:R-:W-:Y:S01]  /*2130*/  @!P3 LOP3.LUT R130, R130, 0x7, RZ, 0xc0, !PT ;  /* 0x000000078282b812 */ /* 0x000fe200078ec0ff */
[----:B--2---:R-:W-:Y:S01]  /*2140*/  FADD.FTZ R186, R135, R134 ;  /* 0x0000008687ba7221 */ /* 0x004fe20000010000 */
[----:B------:R-:W-:Y:S01]  /*2150*/  WARPSYNC 0xffffffff ;  /* 0xffffffff00007948 */ /* 0x000fe20003800000 */
[----:B0-----:R-:W-:Y:S01]  /*2160*/  FADD.FTZ R187, R187, R136 ;  /* 0x00000088bbbb7221 */ /* 0x001fe20000010000 */
[----:B------:R-:W-:Y:S01]  /*2170*/  @!P3 IADD3 R212, R211, R130, RZ ;  /* 0x00000082d3d4b210 */ /* 0x000fe20007ffe0ff */
[----:B------:R-:W-:Y:S01]  /*2180*/  BSSY B0, `(.L_x_53) ;  /* 0x00000bf000007945 */ /* 0x000fe20003800000 */
[----:B------:R-:W-:Y:S02]  /*2190*/  LOP3.LUT P5, RZ, R38, 0xffffff00, RZ, 0xc0, !PT ;  /* 0xffffff0026ff7812 */ /* 0x000fe400078ac0ff */
[----:B------:R-:W-:Y:S01]  /*21a0*/  ISETP.NE.AND P4, PT, R25, RZ, PT ;  /* 0x000000ff1900720c */ /* 0x000fe20003f85270 */
[----:B------:R-:W-:Y:S04]  /*21b0*/  @!P3 STS.64 [R212.X8+0x8000], R186 ;  /* 0x008000bad400b388 */ /* 0x000fe80000008a00 */
[----:B------:R-:W-:Y:S01]  /*21c0*/  BAR.SYNC.DEFER_BLOCKING 0x0 ;  /* 0x0000000000007b1d */ /* 0x000fe20000010000 */
[----:B-----5:R-:W-:-:S13]  /*21d0*/  ISETP.GE.AND P3, PT, R210, 0x1, PT ;  /* 0x00000001d200780c */ /* 0x020fda0003f66270 */
[----:B------:R-:W-:-:S05]  /*21e0*/  @P3 IADD3 R210, R210, -0x1, RZ ;  /* 0xffffffffd2d23810 */ /* 0x000fca0007ffe0ff */
[----:B------:R-:W-:Y:S01]  /*21f0*/  @P3 IMAD R210, R210, c[0x0][0x168], RZ ;  /* 0x00005a00d2d23a24 */ /* 0x000fe200078e02ff */
[----:B------:R-:W0:Y:S04]  /*2200*/  LDS.128 R128, [R211.X8+0x8000] ;  /* 0x00800000d3807984 */ /* 0x000e280000008c00 */
[----:B-1----:R-:W1:Y:S04]  /*2210*/  LDS.128 R132, [R211.X8+0x8010] ;  /* 0x00801000d3847984 */ /* 0x002e680000008c00 */
[----:B------:R-:W2:Y:S04]  /*2220*/  LDS.128 R136, [R211.X8+0x8020] ;  /* 0x00802000d3887984 */ /* 0x000ea80000008c00 */
[----:B------:R-:W3:Y:S01]  /*2230*/  LDS.128 R140, [R211.X8+0x8030] ;  /* 0x00803000d38c7984 */ /* 0x000ee20000008c00 */
[----:B0-----:R-:W-:-:S02]  /*2240*/  FADD.FTZ R213, RZ, R128 ;  /* 0x00000080ffd57221 */ /* 0x001fc40000010000 */
[----:B------:R-:W-:Y:S01]  /*2250*/  FADD.FTZ R128, RZ, R129 ;  /* 0x00000081ff807221 */ /* 0x000fe20000010000 */
[----:B------:R-:W-:Y:S01]  /*2260*/  @P3 SHF.R.S32.HI R129, RZ, 0x1f, R210 ;  /* 0x0000001fff813819 */ /* 0x000fe200000114d2 */
[----:B------:R-:W-:Y:S01]  /*2270*/  FADD.FTZ R213, R130, R213 ;  /* 0x000000d582d57221 */ /* 0x000fe20000010000 */
[----:B------:R-:W-:Y:S01]  /*2280*/  @P3 LOP3.LUT R130, R39, 0xff, RZ, 0xc0, !PT ;  /* 0x000000ff27823812 */ /* 0x000fe200078ec0ff */
[----:B------:R-:W-:Y:S01]  /*2290*/  FADD.FTZ R128, R131, R128 ;  /* 0x0000008083807221 */ /* 0x000fe20000010000 */
[----:B------:R-:W-:Y:S01]  /*22a0*/  @P3 LEA.HI R129, R129, R210, RZ, 0x3 ;  /* 0x000000d281813211 */ /* 0x000fe200078f18ff */
[----:B-1----:R-:W-:Y:S01]  /*22b0*/  FADD.FTZ R213, R213, R132 ;  /* 0x00000084d5d57221 */ /* 0x002fe20000010000 */
[----:B------:R-:W-:Y:S01]  /*22c0*/  HFMA2.MMA R132, -RZ, RZ, 0, 0 ;  /* 0x00000000ff847435 */ /* 0x000fe200000001ff */
[----:B------:R-:W-:Y:S02]  /*22d0*/  FADD.FTZ R128, R128, R133 ;  /* 0x0000008580807221 */ /* 0x000fe40000010000 */
[----:B------:R-:W-:-:S02]  /*22e0*/  FADD.FTZ R213, R134, R213 ;  /* 0x000000d586d57221 */ /* 0x000fc40000010000 */
[----:B------:R-:W-:Y:S01]  /*22f0*/  FADD.FTZ R128, R135, R128 ;  /* 0x0000008087807221 */ /* 0x000fe20000010000 */
[----:B------:R-:W-:Y:S01]  /*2300*/  @P3 LEA.HI.SX32 R132, R129, R130, 0x1d ;  /* 0x0000008281843211 */ /* 0x000fe200078feaff */
        /* <DEDUP_REMOVED lines=12> */
[----:B------:R-:W-:Y:S01]  /*23d0*/  BSSY B1, `(.L_x_55) ;  /* 0x0000013000017945 */ /* 0x000fe20003800000 */
[----:B------:R-:W-:Y:S05]  /*23e0*/  @P2 BRA `(.L_x_56) ;  /* 0x0000008000002947 */ /* 0x000fea0003800000 */
[----:B------:R-:W-:Y:S01]  /*23f0*/  ULDC.64 UR6, c[0x0][0x218] ;  /* 0x0000860000067ab9 */ /* 0x000fe20000000a00 */
[----:B------:R-:W-:Y:S01]  /*2400*/  IMAD.MOV.U32 R129, RZ, RZ, RZ ;  /* 0x000000ffff817224 */ /* 0x000fe200078e00ff */
[----:B------:R-:W-:-:S04]  /*2410*/  UISETP.NE.U32.AND UP0, UPT, URZ, UR6, UPT ;  /* 0x000000063f00728c */ /* 0x000fc8000bf05070 */
[----:B------:R-:W-:-:S06]  /*2420*/  UISETP.NE.AND.EX UP0, UPT, URZ, UR7, UPT, UP0 ;  /* 0x000000073f00728c */ /* 0x000fcc000bf05300 */
[----:B------:R-:W-:-:S13]  /*2430*/  PLOP3.LUT P4, PT, PT, PT, UP0, 0x80, 0x0 ;  /* 0x000000000000781c */ /* 0x000fda0003f8f008 */
[----:B------:R-:W-:Y:S05]  /*2440*/  @!P4 BRA `(.L_x_57) ;  /* 0x000000b00000c947 */ /* 0x000fea0003800000 */
[----:B------:R-:W-:Y:S01]  /*2450*/  PRMT R129, RZ, 0x5410, R104 ;  /* 0x00005410ff817816 */ /* 0x000fe20000000068 */
[----:B------:R-:W-:Y:S05]  /*2460*/  BRA `(.L_x_57) ;  /* 0x0000009000007947 */ /* 0x000fea0003800000 */
.L_x_56:
[----:B------:R-:W-:Y:S01]  /*2470*/  ULDC.64 UR6, c[0x0][0x218] ;  /* 0x0000860000067ab9 */ /* 0x000fe20000000a00 */
[----:B------:R-:W-:Y:S01]  /*2480*/  FFMA.FTZ R129, R147, R134, R133 ;  /* 0x0000008693817223 */ /* 0x000fe20000010085 */
[----:B------:R-:W-:-:S03]  /*2490*/  UISETP.NE.U32.AND UP0, UPT, URZ, UR6, UPT ;  /* 0x000000063f00728c */ /* 0x000fc6000bf05070 */
[----:B------:R-:W-:Y:S01]  /*24a0*/  FADD.FTZ R129, R146, -R129 ;  /* 0x8000008192817221 */ /* 0x000fe20000010000 */
[----:B------:R-:W-:-:S03]  /*24b0*/  UISETP.NE.AND.EX UP0, UPT, URZ, UR7, UPT, UP0 ;  /* 0x000000073f00728c */ /* 0x000fc6000bf05300 */
[----:B------:R-:W-:-:S03]  /*24c0*/  FMUL.FTZ R129, R2, R129 ;  /* 0x0000008102817220 */ /* 0x000fc60000410000 */
[----:B------:R-:W-:-:S13]  /*24d0*/  PLOP3.LUT P4, PT, PT, PT, UP0, 0x80, 0x0 ;  /* 0x000000000000781c */ /* 0x000fda0003f8f008 */
[----:B------:R-:W-:-:S05]  /*24e0*/  @P4 PRMT R128, RZ, 0x5410, R104 ;  /* 0x00005410ff804816 */ /* 0x000fca0000000068 */
[----:B------:R-:W-:Y:S02]  /*24f0*/  @P4 FADD.FTZ R129, R129, R128 ;  /* 0x0000008081814221 */ /* 0x000fe40000010000 */
.L_x_57:
[----:B------:R-:W-:Y:S05]  /*2500*/  BSYNC B1 ;  /* 0x0000000000017941 */ /* 0x000fea0003800000 */
.L_x_55:
[----:B------:R-:W-:Y:S01]  /*2510*/  ISETP.NE.U32.AND P5, PT, RZ, c[0x0][0x258], PT ;  /* 0x00009600ff007a0c */ /* 0x000fe20003fa5070 */
[----:B------:R-:W-:Y:S01]  /*2520*/  @P3 FMUL.FTZ R128, R129, c[0x0][0x1ec] ;  /* 0x00007b0081803a20 */ /* 0x000fe20000410000 */
[----:B------:R-:W-:Y:S02]  /*2530*/  BSSY B1, `(.L_x_58) ;  /* 0x0000010000017945 */ /* 0x000fe40003800000 */
[----:B------:R-:W-:Y:S02]  /*2540*/  ISETP.NE.AND.EX P5, PT, RZ, c[0x0][0x25c], PT, P5 ;  /* 0x00009700ff007a0c */ /* 0x000fe40003fa5350 */
[----:B------:R-:W-:-:S04]  /*2550*/  @P3 F2FP.BF16.PACK_AB R128, RZ, R128 ;  /* 0x00000080ff80323e */ /* 0x000fc800000010ff */
[----:B------:R-:W-:-:S07]  /*2560*/  @P3 PRMT R124, R128, 0x7610, R124 ;  /* 0x00007610807c3816 */ /* 0x000fce000000007c */
[----:B------:R-:W-:-:S04]  /*2570*/  @P5 F2FP.BF16.PACK_AB R129, RZ, R129 ;  /* 0x00000081ff81523e */ /* 0x000fc800000010ff */
[----:B------:R-:W-:Y:S01]  /*2580*/  @P5 PRMT R120, R129, 0x7610, R120 ;  /* 0x0000761081785816 */ /* 0x000fe20000000078 */
[----:B------:R-:W-:Y:S05]  /*2590*/  @P2 BRA `(.L_x_59) ;  /* 0x0000004000002947 */ /* 0x000fea0003800000 */
[----:B------:R-:W-:Y:S01]  /*25a0*/  MOV R129, RZ ;  /* 0x000000ff00817202 */ /* 0x000fe20000000f00 */
[----:B------:R-:W-:Y:S05]  /*25b0*/  @!P4 BRA `(.L_x_60) ;  /* 0x000000700000c947 */ /* 0x000fea0003800000 */
[----:B------:R-:W-:Y:S01]  /*25c0*/  PRMT R129, RZ, 0x7610, R104 ;  /* 0x00007610ff817816 */ /* 0x000fe20000000068 */
[----:B------:R-:W-:Y:S05]  /*25d0*/  BRA `(.L_x_60) ;  /* 0x0000005000007947 */ /* 0x000fea0003800000 */
.L_x_59:
[----:B------:R-:W-:-:S04]  /*25e0*/  FFMA.FTZ R128, R144, R134, R133 ;  /* 0x0000008690807223 */ /* 0x000fc80000010085 */
[----:B------:R-:W-:Y:S01]  /*25f0*/  FADD.FTZ R129, R151, -R128 ;  /* 0x8000008097817221 */ /* 0x000fe20000010000 */
[----:B------:R-:W-:-:S03]  /*2600*/  @P4 PRMT R128, RZ, 0x7610, R104 ;  /* 0x00007610ff804816 */ /* 0x000fc60000000068 */
[----:B------:R-:W-:-:S04]  /*2610*/  FMUL.FTZ R129, R2, R129 ;  /* 0x0000008102817220 */ /* 0x000fc80000410000 */
[----:B------:R-:W-:Y:S02]  /*2620*/  @P4 FADD.FTZ R129, R129, R128 ;  /* 0x0000008081814221 */ /* 0x000fe40000010000 */
.L_x_60:
[----:B------:R-:W-:Y:S05]  /*2630*/  BSYNC B1 ;  /* 0x0000000000017941 */ /* 0x000fea0003800000 */
.L_x_58:
[----:B------:R-:W-:Y:S01]  /*2640*/  @P3 FMUL.FTZ R128, R129, c[0x0][0x1ec] ;  /* 0x00007b0081803a20 */ /* 0x000fe20000410000 */
[----:B------:R-:W-:Y:S01]  /*2650*/  @P5 F2FP.BF16.PACK_AB R129, RZ, R129 ;  /* 0x00000081ff81523e */ /* 0x000fe200000010ff */
[----:B------:R-:W-:Y:S03]  /*2660*/  BSSY B1, `(.L_x_61) ;  /* 0x000000e000017945 */ /* 0x000fe60003800000 */
[----:B------:R-:W-:Y:S02]  /*2670*/  @P3 F2FP.BF16.PACK_AB R128, RZ, R128 ;  /* 0x00000080ff80323e */ /* 0x000fe400000010ff */
[----:B------:R-:W-:Y:S02]  /*2680*/  @P5 PRMT R120, R120, 0x5410, R129 ;  /* 0x0000541078785816 */ /* 0x000fe40000000081 */
[----:B------:R-:W-:Y:S01]  /*2690*/  @P3 PRMT R124, R124, 0x5410, R128 ;  /* 0x000054107c7c3816 */ /* 0x000fe20000000080 */
[----:B------:R-:W-:Y:S05]  /*26a0*/  @P2 BRA `(.L_x_62) ;  /* 0x0000004000002947 */ /* 0x000fea0003800000 */
[----:B------:R-:W-:Y:S01]  /*26b0*/  HFMA2.MMA R129, -RZ, RZ, 0, 0 ;  /* 0x00000000ff817435 */ /* 0x000fe200000001ff */
[----:B------:R-:W-:Y:S05]  /*26c0*/  @!P4 BRA `(.L_x_63) ;  /* 0x000000700000c947 */ /* 0x000fea0003800000 */
[----:B------:R-:W-:Y:S01]  /*26d0*/  PRMT R129, RZ, 0x5410, R105 ;  /* 0x00005410ff817816 */ /* 0x000fe20000000069 */
[----:B------:R-:W-:Y:S05]  /*26e0*/  BRA `(.L_x_63) ;  /* 0x0000005000007947 */ /* 0x000fea0003800000 */
.L_x_62:
[----:B------:R-:W-:Y:S01]  /*26f0*/  FFMA.FTZ R129, R149, R134, R133 ;  /* 0x0000008695817223 */ /* 0x000fe20000010085 */
[----:B------:R-:W-:-:S03]  /*2700*/  @P4 PRMT R128, RZ, 0x5410, R105 ;  /* 0x00005410ff804816 */ /* 0x000fc60000000069 */
[----:B------:R-:W-:-:S04]  /*2710*/  FADD.FTZ R129, R150, -R129 ;  /* 0x8000008196817221 */ /* 0x000fc80000010000 */
[----:B------:R-:W-:-:S04]  /*2720*/  FMUL.FTZ R129, R2, R129 ;  /* 0x0000008102817220 */ /* 0x000fc80000410000 */
[----:B------:R-:W-:Y:S02]  /*2730*/  @P4 FADD.FTZ R129, R129, R128 ;  /* 0x0000008081814221 */ /* 0x000fe40000010000 */
.L_x_63:
[----:B------:R-:W-:Y:S05]  /*2740*/  BSYNC B1 ;  /* 0x0000000000017941 */ /* 0x000fea0003800000 */
.L_x_61:
[----:B------:R-:W-:Y:S01]  /*2750*/  @P3 FMUL.FTZ R128, R129, c[0x0][0x1ec] ;  /* 0x00007b0081803a20 */ /* 0x000fe20000410000 */
[----:B------:R-:W-:Y:S01]  /*2760*/  @P5 F2FP.BF16.PACK_AB R129, RZ, R129 ;  /* 0x00000081ff81523e */ /* 0x000fe200000010ff */
[----:B------:R-:W-:Y:S03]  /*2770*/  BSSY B1, `(.L_x_64) ;  /* 0x000000e000017945 */ /* 0x000fe60003800000 */
[----:B------:R-:W-:Y:S02]  /*2780*/  @P3 F2FP.BF16.PACK_AB R128, RZ, R128 ;  /* 0x00000080ff80323e */ /* 0x000fe400000010ff */
[----:B------:R-:W-:Y:S02]  /*2790*/  @P5 PRMT R121, R129, 0x7610, R121 ;  /* 0x0000761081795816 */ /* 0x000fe40000000079 */
[----:B------:R-:W-:Y:S01]  /*27a0*/  @P3 PRMT R125, R128, 0x7610, R125 ;  /* 0x00007610807d3816 */ /* 0x000fe2000000007d */
[----:B------:R-:W-:Y:S05]  /*27b0*/  @P2 BRA `(.L_x_65) ;  /* 0x0000004000002947 */ /* 0x000fea0003800000 */
[----:B------:R-:W-:Y:S01]  /*27c0*/  MOV R129, RZ ;  /* 0x000000ff00817202 */ /* 0x000fe20000000f00 */
[----:B------:R-:W-:Y:S05]  /*27d0*/  @!P4 BRA `(.L_x_66) ;  /* 0x000000700000c947 */ /* 0x000fea0003800000 */
[----:B------:R-:W-:Y:S01]  /*27e0*/  PRMT R129, RZ, 0x7610, R105 ;  /* 0x00007610ff817816 */ /* 0x000fe20000000069 */
[----:B------:R-:W-:Y:S05]  /*27f0*/  BRA `(.L_x_66) ;  /* 0x0000005000007947 */ /* 0x000fea0003800000 */
.L_x_65:
[----:B------:R-:W-:-:S04]  /*2800*/  FFMA.FTZ R128, R148, R134, R133 ;  /* 0x0000008694807223 */ /* 0x000fc80000010085 */
[----:B------:R-:W-:Y:S01]  /*2810*/  FADD.FTZ R129, R155, -R128 ;  /* 0x800000809b817221 */ /* 0x000fe20000010000 */
[----:B------:R-:W-:-:S03]  /*2820*/  @P4 PRMT R128, RZ, 0x7610, R105 ;  /* 0x00007610ff804816 */ /* 0x000fc60000000069 */
[----:B------:R-:W-:-:S04]  /*2830*/  FMUL.FTZ R129, R2, R129 ;  /* 0x0000008102817220 */ /* 0x000fc80000410000 */
[----:B------:R-:W-:Y:S02]  /*2840*/  @P4 FADD.FTZ R129, R129, R128 ;  /* 0x0000008081814221 */ /* 0x000fe40000010000 */
.L_x_66:
[----:B------:R-:W-:Y:S05]  /*2850*/  BSYNC B1 ;  /* 0x0000000000017941 */ /* 0x000fea0003800000 */
.L_x_64:
[----:B------:R-:W-:Y:S01]  /*2860*/  @P3 FMUL.FTZ R128, R129, c[0x0][0x1ec] ;  /* 0x00007b0081803a20 */ /* 0x000fe20000410000 */
[----:B------:R-:W-:Y:S01]  /*2870*/  @P5 F2FP.BF16.PACK_AB R129, RZ, R129 ;  /* 0x00000081ff81523e */ /* 0x000fe200000010ff */
[----:B------:R-:W-:Y:S03]  /*2880*/  BSSY B1, `(.L_x_67) ;  /* 0x000000e000017945 */ /* 0x000fe60003800000 */
[----:B------:R-:W-:Y:S02]  /*2890*/  @P3 F2FP.BF16.PACK_AB R128, RZ, R128 ;  /* 0x00000080ff80323e */ /* 0x000fe400000010ff */
[----:B------:R-:W-:Y:S02]  /*28a0*/  @P5 PRMT R121, R121, 0x5410, R129 ;  /* 0x0000541079795816 */ /* 0x000fe40000000081 */
[----:B------:R-:W-:Y:S01]  /*28b0*/  @P3 PRMT R125, R125, 0x5410, R128 ;  /* 0x000054107d7d3816 */ /* 0x000fe20000000080 */
[----:B------:R-:W-:Y:S05]  /*28c0*/  @P2 BRA `(.L_x_68) ;  /* 0x0000004000002947 */ /* 0x000fea0003800000 */
[----:B------:R-:W-:Y:S01]  /*28d0*/  IMAD.MOV.U32 R129, RZ, RZ, RZ ;  /* 0x000000ffff817224 */ /* 0x000fe200078e00ff */
[----:B------:R-:W-:Y:S05]  /*28e0*/  @!P4 BRA `(.L_x_69) ;  /* 0x000000700000c947 */ /* 0x000fea0003800000 */
[----:B------:R-:W-:Y:S01]  /*28f0*/  PRMT R129, RZ, 0x5410, R106 ;  /* 0x00005410ff817816 */ /* 0x000fe2000000006a */
[----:B------:R-:W-:Y:S05]  /*2900*/  BRA `(.L_x_69) ;  /* 0x0000005000007947 */ /* 0x000fea0003800000 */
.L_x_68:
[----:B------:R-:W-:Y:S01]  /*2910*/  FFMA.FTZ R129, R153, R134, R133 ;  /* 0x0000008699817223 */ /* 0x000fe20000010085 */
[----:B------:R-:W-:-:S03]  /*2920*/  @P4 PRMT R128, RZ, 0x5410, R106 ;  /* 0x00005410ff804816 */ /* 0x000fc6000000006a */
[----:B------:R-:W-:-:S04]  /*2930*/  FADD.FTZ R129, R152, -R129 ;  /* 0x8000008198817221 */ /* 0x000fc80000010000 */
[----:B------:R-:W-:-:S04]  /*2940*/  FMUL.FTZ R129, R2, R129 ;  /* 0x0000008102817220 */ /* 0x000fc80000410000 */
[----:B------:R-:W-:Y:S02]  /*2950*/  @P4 FADD.FTZ R129, R129, R128 ;  /* 0x0000008081814221 */ /* 0x000fe40000010000 */
.L_x_69:
[----:B------:R-:W-:Y:S05]  /*2960*/  BSYNC B1 ;  /* 0x0000000000017941 */ /* 0x000fea0003800000 */
.L_x_67:
        /* <DEDUP_REMOVED lines=11> */
.L_x_71:
[----:B------:R-:W-:-:S04]  /*2a20*/  FFMA.FTZ R128, R154, R134, R133 ;  /* 0x000000869a807223 */ /* 0x000fc80000010085 */
[----:B------:R-:W-:Y:S01]  /*2a30*/  FADD.FTZ R129, R157, -R128 ;  /* 0x800000809d817221 */ /* 0x000fe20000010000 */
[----:B------:R-:W-:-:S03]  /*2a40*/  @P4 PRMT R128, RZ, 0x7610, R106 ;  /* 0x00007610ff804816 */ /* 0x000fc6000000006a */
[----:B------:R-:W-:-:S04]  /*2a50*/  FMUL.FTZ R129, R2, R129 ;  /* 0x0000008102817220 */ /* 0x000fc80000410000 */
[----:B------:R-:W-:Y:S02]  /*2a60*/  @P4 FADD.FTZ R129, R129, R128 ;  /* 0x0000008081814221 */ /* 0x000fe40000010000 */
.L_x_72:
[----:B------:R-:W-:Y:S05]  /*2a70*/  BSYNC B1 ;  /* 0x0000000000017941 */ /* 0x000fea0003800000 */
.L_x_70:
        /* <DEDUP_REMOVED lines=11> */
.L_x_74:
[----:B------:R-:W-:Y:S01]  /*2b30*/  FFMA.FTZ R129, R159, R134, R133 ;  /* 0x000000869f817223 */ /* 0x000fe20000010085 */
[----:B------:R-:W-:-:S03]  /*2b40*/  @P4 PRMT R128, RZ, 0x5410, R107 ;  /* 0x00005410ff804816 */ /* 0x000fc6000000006b */
[----:B------:R-:W-:-:S04]  /*2b50*/  FADD.FTZ R129, R156, -R129 ;  /* 0x800000819c817221 */ /* 0x000fc80000010000 */
[----:B------:R-:W-:-:S04]  /*2b60*/  FMUL.FTZ R129, R2, R129 ;  /* 0x0000008102817220 */ /* 0x000fc80000410000 */
[----:B------:R-:W-:Y:S02]  /*2b70*/  @P4 FADD.FTZ R129, R129, R128 ;  /* 0x0000008081814221 */ /* 0x000fe40000010000 */
.L_x_75:
[----:B------:R-:W-:Y:S05]  /*2b80*/  BSYNC B1 ;  /* 0x0000000000017941 */ /* 0x000fea0003800000 */
.L_x_73:
        /* <DEDUP_REMOVED lines=11> */
.L_x_77:
[----:B------:R-:W-:-:S04]  /*2c40*/  FFMA.FTZ R128, R158, R134, R133 ;  /* 0x000000869e807223 */ /* 0x000fc80000010085 */
[----:B------:R-:W-:Y:S01]  /*2c50*/  FADD.FTZ R129, R161, -R128 ;  /* 0x80000080a1817221 */ /* 0x000fe20000010000 */
[----:B------:R-:W-:-:S03]  /*2c60*/  @P4 PRMT R128, RZ, 0x7610, R107 ;  /* 0x00007610ff804816 */ /* 0x000fc6000000006b */
[----:B------:R-:W-:-:S04]  /*2c70*/  FMUL.FTZ R129, R2, R129 ;  /* 0x0000008102817220 */ /* 0x000fc80000410000 */
[----:B------:R-:W-:Y:S02]  /*2c80*/  @P4 FADD.FTZ R129, R129, R128 ;  /* 0x0000008081814221 */ /* 0x000fe40000010000 */
.L_x_78:
[----:B------:R-:W-:Y:S05]  /*2c90*/  BSYNC B1 ;  /* 0x0000000000017941 */ /* 0x000fea0003800000 */
.L_x_76:
[----:B------:R-:W-:Y:S01]  /*2ca0*/  @P3 FMUL.FTZ R130, R129, c[0x0][0x1ec] ;  /* 0x00007b0081823a20 */ /* 0x000fe20000410000 */
[----:B------:R-:W-:Y:S01]  /*2cb0*/  @P3 MOV R137, 0x10 ;  /* 0x0000001000893802 */ /* 0x000fe20000000f00 */
[----:B------:R-:W-:Y:S01]  /*2cc0*/  @P5 IMAD.MOV.U32 R131, RZ, RZ, 0x10 ;  /* 0x00000010ff835424 */ /* 0x000fe200078e00ff */
[----:B------:R-:W-:Y:S02]  /*2cd0*/  @P5 F2FP.BF16.PACK_AB R135, RZ, R129 ;  /* 0x00000081ff87523e */ /* 0x000fe400000010ff */
[----:B------:R-:W-:Y:S01]  /*2ce0*/  @P3 F2FP.BF16.PACK_AB R136, RZ, R130 ;  /* 0x00000082ff88323e */ /* 0x000fe200000010ff */
[----:B------:R-:W-:Y:S01]  /*2cf0*/  @P5 IMAD.WIDE.U32 R128, R0, R131, c[0x0][0x258] ;  /* 0x0000960000805625 */ /* 0x000fe200078e0083 */
[----:B------:R-:W-:Y:S02]  /*2d00*/  @P5 PRMT R123, R123, 0x5410, R135 ;  /* 0x000054107b7b5816 */ /* 0x000fe40000000087 */
[----:B------:R-:W-:Y:S01]  /*2d10*/  @P3 PRMT R127, R127, 0x5410, R136 ;  /* 0x000054107f7f3816 */ /* 0x000fe20000000088 */
[----:B------:R-:W-:Y:S01]  /*2d20*/  @P3 IMAD.WIDE.U32 R130, R132, R137, c[0x0][0x248] ;  /* 0x0000920084823625 */ /* 0x000fe200078e0089 */
[----:B------:R-:W-:Y:S01]  /*2d30*/  IADD3 R0, R0, 0x100, RZ ;  /* 0x0000010000007810 */ /* 0x000fe20007ffe0ff */
[----:B------:R0:W-:Y:S01]  /*2d40*/  @P5 STG.E.128 [R128.64], R120 ;  /* 0x0000007880005986 */ /* 0x0001e2000c101d04 */
[----:B------:R-:W-:-:S03]  /*2d50*/  IADD3 R132, R132, 0x100, RZ ;  /* 0x0000010084847810 */ /* 0x000fc60007ffe0ff */
[----:B------:R0:W-:Y:S04]  /*2d60*/  @P3 STG.E.128 [R130.64], R124 ;  /* 0x0000007c82003986 */ /* 0x0001e8000c101d04 */
.L_x_54:
[----:B------:R-:W-:Y:S05]  /*2d70*/  BSYNC B0 ;  /* 0x0000000000007941 */ /* 0x000fea0003800000 */
.L_x_53:
[----:B------:R-:W-:Y:S01]  /*2d80*/  BSSY B0, `(.L_x_79) ;  /* 0x000009c000007945 */ /* 0x000fe20003800000 */
[----:B------:R-:W-:Y:S05]  /*2d90*/  @!P0 BRA `(.L_x_80) ;  /* 0x000009a000008947 */ /* 0x000fea0003800000 */
[----:B------:R-:W-:Y:S01]  /*2da0*/  BSSY B1, `(.L_x_81) ;  /* 0x0000013000017945 */ /* 0x000fe20003800000 */
[----:B------:R-:W-:Y:S05]  /*2db0*/  @P2 BRA `(.L_x_82) ;  /* 0x0000008000002947 */ /* 0x000fea0003800000 */
[----:B------:R-:W-:Y:S01]  /*2dc0*/  ULDC.64 UR6, c[0x0][0x218] ;  /* 0x0000860000067ab9 */ /* 0x000fe20000000a00 */
[----:B0-----:R-:W-:Y:S01]  /*2dd0*/  HFMA2.MMA R129, -RZ, RZ, 0, 0 ;  /* 0x00000000ff817435 */ /* 0x001fe200000001ff */
[----:B------:R-:W-:-:S04]  /*2de0*/  UISETP.NE.U32.AND UP0, UPT, URZ, UR6, UPT ;  /* 0x000000063f00728c */ /* 0x000fc8000bf05070 */
[----:B------:R-:W-:-:S06]  /*2df0*/  UISETP.NE.AND.EX UP0, UPT, URZ, UR7, UPT, UP0 ;  /* 0x000000073f00728c */ /* 0x000fcc000bf05300 */
[----:B------:R-:W-:-:S13]  /*2e00*/  PLOP3.LUT P4, PT, PT, PT, UP0, 0x80, 0x0 ;  /* 0x000000000000781c */ /* 0x000fda0003f8f008 */
[----:B------:R-:W-:Y:S05]  /*2e10*/  @!P4 BRA `(.L_x_83) ;  /* 0x000000b00000c947 */ /* 0x000fea0003800000 */
[----:B------:R-:W-:Y:S01]  /*2e20*/  PRMT R129, RZ, 0x5410, R108 ;  /* 0x00005410ff817816 */ /* 0x000fe2000000006c */
[----:B------:R-:W-:Y:S05]  /*2e30*/  BRA `(.L_x_83) ;  /* 0x0000009000007947 */ /* 0x000fea0003800000 */
.L_x_82:
[----:B------:R-:W-:Y:S01]  /*2e40*/  ULDC.64 UR6, c[0x0][0x218] ;  /* 0x0000860000067ab9 */ /* 0x000fe20000000a00 */
[----:B0-----:R-:W-:Y:S01]  /*2e50*/  FFMA.FTZ R129, R163, R134, R133 ;  /* 0x00000086a3817223 */ /* 0x001fe20000010085 */
[----:B------:R-:W-:-:S03]  /*2e60*/  UISETP.NE.U32.AND UP0, UPT, URZ, UR6, UPT ;  /* 0x000000063f00728c */ /* 0x000fc6000bf05070 */
[----:B------:R-:W-:Y:S01]  /*2e70*/  FADD.FTZ R129, R162, -R129 ;  /* 0x80000081a2817221 */ /* 0x000fe20000010000 */
[----:B------:R-:W-:-:S03]  /*2e80*/  UISETP.NE.AND.EX UP0, UPT, URZ, UR7, UPT, UP0 ;  /* 0x000000073f00728c */ /* 0x000fc6000bf05300 */
[----:B------:R-:W-:-:S03]  /*2e90*/  FMUL.FTZ R129, R2, R129 ;  /* 0x0000008102817220 */ /* 0x000fc60000410000 */
[----:B------:R-:W-:-:S13]  /*2ea0*/  PLOP3.LUT P4, PT, PT, PT, UP0, 0x80, 0x0 ;  /* 0x000000000000781c */ /* 0x000fda0003f8f008 */
[----:B------:R-:W-:-:S05]  /*2eb0*/  @P4 PRMT R128, RZ, 0x5410, R108 ;  /* 0x00005410ff804816 */ /* 0x000fca000000006c */
[----:B------:R-:W-:Y:S02]  /*2ec0*/  @P4 FADD.FTZ R129, R129, R128 ;  /* 0x0000008081814221 */ /* 0x000fe40000010000 */
.L_x_83:
[----:B------:R-:W-:Y:S05]  /*2ed0*/  BSYNC B1 ;  /* 0x0000000000017941 */ /* 0x000fea0003800000 */
.L_x_81:
        /* <DEDUP_REMOVED lines=13> */
.L_x_85:
[----:B------:R-:W-:-:S04]  /*2fb0*/  FFMA.FTZ R128, R160, R134, R133 ;  /* 0x00000086a0807223 */ /* 0x000fc80000010085 */
[----:B------:R-:W-:Y:S01]  /*2fc0*/  FADD.FTZ R129, R167, -R128 ;  /* 0x80000080a7817221 */ /* 0x000fe20000010000 */
[----:B------:R-:W-:-:S03]  /*2fd0*/  @P4 PRMT R128, RZ, 0x7610, R108 ;  /* 0x00007610ff804816 */ /* 0x000fc6000000006c */
[----:B------:R-:W-:-:S04]  /*2fe0*/  FMUL.FTZ R129, R2, R129 ;  /* 0x0000008102817220 */ /* 0x000fc80000410000 */
[----:B------:R-:W-:Y:S02]  /*2ff0*/  @P4 FADD.FTZ R129, R129, R128 ;  /* 0x0000008081814221 */ /* 0x000fe40000010000 */
.L_x_86:
[----:B------:R-:W-:Y:S05]  /*3000*/  BSYNC B1 ;  /* 0x0000000000017941 */ /* 0x000fea0003800000 */
.L_x_84:
        /* <DEDUP_REMOVED lines=11> */
.L_x_88:
[----:B------:R-:W-:Y:S01]  /*30c0*/  FFMA.FTZ R129, R165, R134, R133 ;  /* 0x00000086a5817223 */ /* 0x000fe20000010085 */
[----:B------:R-:W-:-:S03]  /*30d0*/  @P4 PRMT R128, RZ, 0x5410, R109 ;  /* 0x00005410ff804816 */ /* 0x000fc6000000006d */
[----:B------:R-:W-:-:S04]  /*30e0*/  FADD.FTZ R129, R166, -R129 ;  /* 0x80000081a6817221 */ /* 0x000fc80000010000 */
[----:B------:R-:W-:-:S04]  /*30f0*/  FMUL.FTZ R129, R2, R129 ;  /* 0x0000008102817220 */ /* 0x000fc80000410000 */
[----:B------:R-:W-:Y:S02]  /*3100*/  @P4 FADD.FTZ R129, R129, R128 ;  /* 0x0000008081814221 */ /* 0x000fe40000010000 */
.L_x_89:
[----:B------:R-:W-:Y:S05]  /*3110*/  BSYNC B1 ;  /* 0x0000000000017941 */ /* 0x000fea0003800000 */
.L_x_87:
        /* <DEDUP_REMOVED lines=11> */
.L_x_91:
[----:B------:R-:W-:-:S04]  /*31d0*/  FFMA.FTZ R128, R164, R134, R133 ;  /* 0x00000086a4807223 */ /* 0x000fc80000010085 */
[----:B------:R-:W-:Y:S01]  /*31e0*/  FADD.FTZ R129, R171, -R128 ;  /* 0x80000080ab817221 */ /* 0x000fe20000010000 */
[----:B------:R-:W-:-:S03]  /*31f0*/  @P4 PRMT R128, RZ, 0x7610, R109 ;  /* 0x00007610ff804816 */ /* 0x000fc6000000006d */
[----:B------:R-:W-:-:S04]  /*3200*/  FMUL.FTZ R129, R2, R129 ;  /* 0x0000008102817220 */ /* 0x000fc80000410000 */
[----:B------:R-:W-:Y:S02]  /*3210*/  @P4 FADD.FTZ R129, R129, R128 ;  /* 0x0000008081814221 */ /* 0x000fe40000010000 */
.L_x_92:
[----:B------:R-:W-:Y:S05]  /*3220*/  BSYNC B1 ;  /* 0x0000000000017941 */ /* 0x000fea0003800000 */
.L_x_90:
        /* <DEDUP_REMOVED lines=11> */
.L_x_94:
[----:B------:R-:W-:Y:S01]  /*32e0*/  FFMA.FTZ R129, R169, R134, R133 ;  /* 0x00000086a9817223 */ /* 0x000fe20000010085 */
[----:B------:R-:W-:-:S03]  /*32f0*/  @P4 PRMT R128, RZ, 0x5410, R110 ;  /* 0x00005410ff804816 */ /* 0x000fc6000000006e */
[----:B------:R-:W-:-:S04]  /*3300*/  FADD.FTZ R129, R168, -R129 ;  /* 0x80000081a8817221 */ /* 0x000fc80000010000 */
[----:B------:R-:W-:-:S04]  /*3310*/  FMUL.FTZ R129, R2, R129 ;  /* 0x0000008102817220 */ /* 0x000fc80000410000 */
[----:B------:R-:W-:Y:S02]  /*3320*/  @P4 FADD.FTZ R129, R129, R128 ;  /* 0x0000008081814221 */ /* 0x000fe40000010000 */
.L_x_95:
[----:B------:R-:W-:Y:S05]  /*3330*/  BSYNC B1 ;  /* 0x0000000000017941 */ /* 0x000fea0003800000 */
.L_x_93:
        /* <DEDUP_REMOVED lines=11> */
.L_x_97:
[----:B------:R-:W-:-:S04]  /*33f0*/  FFMA.FTZ R128, R170, R134, R133 ;  /* 0x00000086aa807223 */ /* 0x000fc80000010085 */
[----:B------:R-:W-:Y:S01]  /*3400*/  FADD.FTZ R129, R173, -R128 ;  /* 0x80000080ad817221 */ /* 0x000fe20000010000 */
[----:B------:R-:W-:-:S03]  /*3410*/  @P4 PRMT R128, RZ, 0x7610, R110 ;  /* 0x00007610ff804816 */ /* 0x000fc6000000006e */
[----:B------:R-:W-:-:S04]  /*3420*/  FMUL.FTZ R129, R2, R129 ;  /* 0x0000008102817220 */ /* 0x000fc80000410000 */
[----:B------:R-:W-:Y:S02]  /*3430*/  @P4 FADD.FTZ R129, R129, R128 ;  /* 0x0000008081814221 */ /* 0x000fe40000010000 */
.L_x_98:
[----:B------:R-:W-:Y:S05]  /*3440*/  BSYNC B1 ;  /* 0x0000000000017941 */ /* 0x000fea0003800000 */
.L_x_96:
        /* <DEDUP_REMOVED lines=11> */
.L_x_100:
[----:B------:R-:W-:Y:S01]  /*3500*/  FFMA.FTZ R129, R175, R134, R133 ;  /* 0x00000086af817223 */ /* 0x000fe20000010085 */
[----:B------:R-:W-:-:S03]  /*3510*/  @P4 PRMT R128, RZ, 0x5410, R111 ;  /* 0x00005410ff804816 */ /* 0x000fc6000000006f */
[----:B------:R-:W-:-:S04]  /*3520*/  FADD.FTZ R129, R172, -R129 ;  /* 0x80000081ac817221 */ /* 0x000fc80000010000 */
[----:B------:R-:W-:-:S04]  /*3530*/  FMUL.FTZ R129, R2, R129 ;  /* 0x0000008102817220 */ /* 0x000fc80000410000 */
[----:B------:R-:W-:Y:S02]  /*3540*/  @P4 FADD.FTZ R129, R129, R128 ;  /* 0x0000008081814221 */ /* 0x000fe40000010000 */
.L_x_101:
[----:B------:R-:W-:Y:S05]  /*3550*/  BSYNC B1 ;  /* 0x0000000000017941 */ /* 0x000fea0003800000 */
.L_x_99:
        /* <DEDUP_REMOVED lines=11> */
.L_x_103:
[----:B------:R-:W-:-:S04]  /*3610*/  FFMA.FTZ R128, R174, R134, R133 ;  /* 0x00000086ae807223 */ /* 0x000fc80000010085 */
[----:B------:R-:W-:Y:S01]  /*3620*/  FADD.FTZ R129, R177, -R128 ;  /* 0x80000080b1817221 */ /* 0x000fe20000010000 */
[----:B------:R-:W-:-:S03]  /*3630*/  @P4 PRMT R128, RZ, 0x7610, R111 ;  /* 0x00007610ff804816 */ /* 0x000fc6000000006f */
[----:B------:R-:W-:-:S04]  /*3640*/  FMUL.FTZ R129, R2, R129 ;  /* 0x0000008102817220 */ /* 0x000fc80000410000 */
[----:B------:R-:W-:Y:S02]  /*3650*/  @P4 FADD.FTZ R129, R129, R128 ;  /* 0x0000008081814221 */ /* 0x000fe40000010000 */
.L_x_104:
[----:B------:R-:W-:Y:S05]  /*3660*/  BSYNC B1 ;  /* 0x0000000000017941 */ /* 0x000fea0003800000 */
.L_x_102:
[----:B------:R-:W-:Y:S01]  /*3670*/  @P3 FMUL.FTZ R130, R129, c[0x0][0x1ec] ;  /* 0x00007b0081823a20 */ /* 0x000fe20000410000 */
[----:B------:R-:W-:Y:S02]  /*3680*/  @P5 MOV R131, 0x10 ;  /* 0x0000001000835802 */ /* 0x000fe40000000f00 */
[----:B------:R-:W-:Y:S02]  /*3690*/  @P3 MOV R137, 0x10 ;  /* 0x0000001000893802 */ /* 0x000fe40000000f00 */
[----:B------:R-:W-:Y:S01]  /*36a0*/  @P5 F2FP.BF16.PACK_AB R135, RZ, R129 ;  /* 0x00000081ff87523e */ /* 0x000fe200000010ff */
[----:B------:R-:W-:Y:S01]  /*36b0*/  @P5 IMAD.WIDE.U32 R128, R0, R131, c[0x0][0x258] ;  /* 0x0000960000805625 */ /* 0x000fe200078e0083 */
[----:B------:R-:W-:Y:S02]  /*36c0*/  @P3 F2FP.BF16.PACK_AB R136, RZ, R130 ;  /* 0x00000082ff88323e */ /* 0x000fe400000010ff */
[----:B------:R-:W-:Y:S01]  /*36d0*/  @P5 PRMT R123, R123, 0x5410, R135 ;  /* 0x000054107b7b5816 */ /* 0x000fe20000000087 */
[----:B------:R-:W-:Y:S01]  /*36e0*/  @P3 IMAD.WIDE.U32 R130, R132, R137, c[0x0][0x248] ;  /* 0x0000920084823625 */ /* 0x000fe200078e0089 */
[----:B------:R-:W-:-:S02]  /*36f0*/  @P3 PRMT R127, R127, 0x5410, R136 ;  /* 0x000054107f7f3816 */ /* 0x000fc40000000088 */
[----:B------:R-:W-:Y:S01]  /*3700*/  IADD3 R0, R0, 0x100, RZ ;  /* 0x0000010000007810 */ /* 0x000fe20007ffe0ff */
[----:B------:R0:W-:Y:S01]  /*3710*/  @P5 STG.E.128 [R128.64], R120 ;  /* 0x0000007880005986 */ /* 0x0001e2000c101d04 */
[----:B------:R-:W-:-:S03]  /*3720*/  IADD3 R132, R132, 0x100, RZ ;  /* 0x0000010084847810 */ /* 0x000fc60007ffe0ff */
[----:B------:R0:W-:Y:S04]  /*3730*/  @P3 STG.E.128 [R130.64], R124 ;  /* 0x0000007c82003986 */ /* 0x0001e8000c101d04 */
.L_x_80:
[----:B------:R-:W-:Y:S05]  /*3740*/  BSYNC B0 ;  /* 0x0000000000007941 */ /* 0x000fea0003800000 */
.L_x_79:
[----:B------:R-:W-:Y:S01]  /*3750*/  BSSY B0, `(.L_x_105) ;  /* 0x000009c000007945 */ /* 0x000fe20003800000 */
[----:B------:R-:W-:Y:S05]  /*3760*/  @!P1 BRA `(.L_x_106) ;  /* 0x000009a000009947 */ /* 0x000fea0003800000 */
[----:B------:R-:W-:Y:S01]  /*3770*/  BSSY B1, `(.L_x_107) ;  /* 0x0000013000017945 */ /* 0x000fe20003800000 */
[----:B------:R-:W-:Y:S05]  /*3780*/  @P2 BRA `(.L_x_108) ;  /* 0x0000008000002947 */ /* 0x000fea0003800000 */
[----:B------:R-:W-:Y:S01]  /*3790*/  ULDC.64 UR6, c[0x0][0x218] ;  /* 0x0000860000067ab9 */ /* 0x000fe20000000a00 */
[----:B0-----:R-:W-:Y:S01]  /*37a0*/  IMAD.MOV.U32 R129, RZ, RZ, RZ ;  /* 0x000000ffff817224 */ /* 0x001fe200078e00ff */
[----:B------:R-:W-:-:S04]  /*37b0*/  UISETP.NE.U32.AND UP0, UPT, URZ, UR6, UPT ;  /* 0x000000063f00728c */ /* 0x000fc8000bf05070 */
[----:B------:R-:W-:-:S06]  /*37c0*/  UISETP.NE.AND.EX UP0, UPT, URZ, UR7, UPT, UP0 ;  /* 0x000000073f00728c */ /* 0x000fcc000bf05300 */
[----:B------:R-:W-:-:S13]  /*37d0*/  PLOP3.LUT P4, PT, PT, PT, UP0, 0x80, 0x0 ;  /* 0x000000000000781c */ /* 0x000fda0003f8f008 */
[----:B------:R-:W-:Y:S05]  /*37e0*/  @!P4 BRA `(.L_x_109) ;  /* 0x000000b00000c947 */ /* 0x000fea0003800000 */
[----:B------:R-:W-:Y:S01]  /*37f0*/  PRMT R129, RZ, 0x5410, R112 ;  /* 0x00005410ff817816 */ /* 0x000fe20000000070 */
[----:B------:R-:W-:Y:S05]  /*3800*/  BRA `(.L_x_109) ;  /* 0x0000009000007947 */ /* 0x000fea0003800000 */
.L_x_108:
        /* <DEDUP_REMOVED lines=9> */
.L_x_109:
[----:B------:R-:W-:Y:S05]  /*38a0*/  BSYNC B1 ;  /* 0x0000000000017941 */ /* 0x000fea0003800000 */
.L_x_107:
        /* <DEDUP_REMOVED lines=9> */
[----:B------:R-:W-:Y:S01]  /*3940*/  HFMA2.MMA R129, -RZ, RZ, 0, 0 ;  /* 0x00000000ff817435 */ /* 0x000fe200000001ff */
[----:B------:R-:W-:Y:S05]  /*3950*/  @!P4 BRA `(.L_x_112) ;  /* 0x000000700000c947 */ /* 0x000fea0003800000 */
[----:B------:R-:W-:Y:S01]  /*3960*/  PRMT R129, RZ, 0x7610, R112 ;  /* 0x00007610ff817816 */ /* 0x000fe20000000070 */
[----:B------:R-:W-:Y:S05]  /*3970*/  BRA `(.L_x_112) ;  /* 0x0000005000007947 */ /* 0x000fea0003800000 */
.L_x_111:
[----:B------:R-:W-:-:S04]  /*3980*/  FFMA.FTZ R128, R176, R134, R133 ;  /* 0x00000086b0807223 */ /* 0x000fc80000010085 */
[----:B------:R-:W-:Y:S01]  /*3990*/  FADD.FTZ R129, R183, -R128 ;  /* 0x80000080b7817221 */ /* 0x000fe20000010000 */
[----:B------:R-:W-:-:S03]  /*39a0*/  @P4 PRMT R128, RZ, 0x7610, R112 ;  /* 0x00007610ff804816 */ /* 0x000fc60000000070 */
[----:B------:R-:W-:-:S04]  /*39b0*/  FMUL.FTZ R129, R2, R129 ;  /* 0x0000008102817220 */ /* 0x000fc80000410000 */
[----:B------:R-:W-:Y:S02]  /*39c0*/  @P4 FADD.FTZ R129, R129, R128 ;  /* 0x0000008081814221 */ /* 0x000fe40000010000 */
.L_x_112:
[----:B------:R-:W-:Y:S05]  /*39d0*/  BSYNC B1 ;  /* 0x0000000000017941 */ /* 0x000fea0003800000 */
.L_x_110:
        /* <DEDUP_REMOVED lines=11> */
.L_x_114:
[----:B------:R-:W-:Y:S01]  /*3a90*/  FFMA.FTZ R129, R181, R134, R133 ;  /* 0x00000086b5817223 */ /* 0x000fe20000010085 */
[----:B------:R-:W-:-:S03]  /*3aa0*/  @P4 PRMT R128, RZ, 0x5410, R113 ;  /* 0x00005410ff804816 */ /* 0x000fc60000000071 */
[----:B------:R-:W-:-:S04]  /*3ab0*/  FADD.FTZ R129, R182, -R129 ;  /* 0x80000081b6817221 */ /* 0x000fc80000010000 */
[----:B------:R-:W-:-:S04]  /*3ac0*/  FMUL.FTZ R129, R2, R129 ;  /* 0x0000008102817220 */ /* 0x000fc80000410000 */
[----:B------:R-:W-:Y:S02]  /*3ad0*/  @P4 FADD.FTZ R129, R129, R128 ;  /* 0x0000008081814221 */ /* 0x000fe40000010000 */
.L_x_115:
[----:B------:R-:W-:Y:S05]  /*3ae0*/  BSYNC B1 ;  /* 0x0000000000017941 */ /* 0x000fea0003800000 */
.L_x_113:
        /* <DEDUP_REMOVED lines=11> */
.L_x_117:
[----:B------:R-:W-:-:S04]  /*3ba0*/  FFMA.FTZ R128, R180, R134, R133 ;  /* 0x00000086b4807223 */ /* 0x000fc80000010085 */
[----:B------:R-:W-:Y:S01]  /*3bb0*/  FADD.FTZ R129, R189, -R128 ;  /* 0x80000080bd817221 */ /* 0x000fe20000010000 */
[----:B------:R-:W-:-:S03]  /*3bc0*/  @P4 PRMT R128, RZ, 0x7610, R113 ;  /* 0x00007610ff804816 */ /* 0x000fc60000000071 */
[----:B------:R-:W-:-:S04]  /*3bd0*/  FMUL.FTZ R129, R2, R129 ;  /* 0x0000008102817220 */ /* 0x000fc80000410000 */
[----:B------:R-:W-:Y:S02]  /*3be0*/  @P4 FADD.FTZ R129, R129, R128 ;  /* 0x0000008081814221 */ /* 0x000fe40000010000 */
.L_x_118:
[----:B------:R-:W-:Y:S05]  /*3bf0*/  BSYNC B1 ;  /* 0x0000000000017941 */ /* 0x000fea0003800000 */
.L_x_116:
        /* <DEDUP_REMOVED lines=11> */
.L_x_120:
[----:B------:R-:W-:Y:S01]  /*3cb0*/  FFMA.FTZ R129, R185, R134, R133 ;  /* 0x00000086b9817223 */ /* 0x000fe20000010085 */
[----:B------:R-:W-:-:S03]  /*3cc0*/  @P4 PRMT R128, RZ, 0x5410, R114 ;  /* 0x00005410ff804816 */ /* 0x000fc60000000072 */
[----:B------:R-:W-:-:S04]  /*3cd0*/  FADD.FTZ R129, R184, -R129 ;  /* 0x80000081b8817221 */ /* 0x000fc80000010000 */
[----:B------:R-:W-:-:S04]  /*3ce0*/  FMUL.FTZ R129, R2, R129 ;  /* 0x0000008102817220 */ /* 0x000fc80000410000 */
[----:B------:R-:W-:Y:S02]  /*3cf0*/  @P4 FADD.FTZ R129, R129, R128 ;  /* 0x0000008081814221 */ /* 0x000fe40000010000 */
.L_x_121:
[----:B------:R-:W-:Y:S05]  /*3d00*/  BSYNC B1 ;  /* 0x0000000000017941 */ /* 0x000fea0003800000 */
.L_x_119:
        /* <DEDUP_REMOVED lines=11> */
.L_x_123:
[----:B------:R-:W-:-:S04]  /*3dc0*/  FFMA.FTZ R128, R188, R134, R133 ;  /* 0x00000086bc807223 */ /* 0x000fc80000010085 */
[----:B------:R-:W-:Y:S01]  /*3dd0*/  FADD.FTZ R129, R191, -R128 ;  /* 0x80000080bf817221 */ /* 0x000fe20000010000 */
[----:B------:R-:W-:-:S03]  /*3de0*/  @P4 PRMT R128, RZ, 0x7610, R114 ;  /* 0x00007610ff804816 */ /* 0x000fc60000000072 */
[----:B------:R-:W-:-:S04]  /*3df0*/  FMUL.FTZ R129, R2, R129 ;  /* 0x0000008102817220 */ /* 0x000fc80000410000 */
[----:B------:R-:W-:Y:S02]  /*3e00*/  @P4 FADD.FTZ R129, R129, R128 ;  /* 0x0000008081814221 */ /* 0x000fe40000010000 */
.L_x_124:
[----:B------:R-:W-:Y:S05]  /*3e10*/  BSYNC B1 ;  /* 0x0000000000017941 */ /* 0x000fea0003800000 */
.L_x_122:
        /* <DEDUP_REMOVED lines=11> */
.L_x_126:
[----:B------:R-:W-:Y:S01]  /*3ed0*/  FFMA.FTZ R129, R193, R134, R133 ;  /* 0x00000086c1817223 */ /* 0x000fe20000010085 */
[----:B------:R-:W-:-:S03]  /*3ee0*/  @P4 PRMT R128, RZ, 0x5410, R115 ;  /* 0x00005410ff804816 */ /* 0x000fc60000000073 */
[----:B------:R-:W-:-:S04]  /*3ef0*/  FADD.FTZ R129, R190, -R129 ;  /* 0x80000081be817221 */ /* 0x000fc80000010000 */
[----:B------:R-:W-:-:S04]  /*3f00*/  FMUL.FTZ R129, R2, R129 ;  /* 0x0000008102817220 */ /* 0x000fc80000410000 */
[----:B------:R-:W-:Y:S02]  /*3f10*/  @P4 FADD.FTZ R129, R129, R128 ;  /* 0x0000008081814221 */ /* 0x000fe40000010000 */
.L_x_127:
[----:B------:R-:W-:Y:S05]  /*3f20*/  BSYNC B1 ;  /* 0x0000000000017941 */ /* 0x000fea0003800000 */
.L_x_125:
        /* <DEDUP_REMOVED lines=11> */
.L_x_129:
[----:B------:R-:W-:-:S04]  /*3fe0*/  FFMA.FTZ R128, R192, R134, R133 ;  /* 0x00000086c0807223 */ /* 0x000fc80000010085 */
[----:B------:R-:W-:Y:S01]  /*3ff0*/  FADD.FTZ R129, R195, -R128 ;  /* 0x80000080c3817221 */ /* 0x000fe20000010000 */
[----:B------:R-:W-:-:S03]  /*4000*/  @P4 PRMT R128, RZ, 0x7610, R115 ;  /* 0x00007610ff804816 */ /* 0x000fc60000000073 */
[----:B------:R-:W-:-:S04]  /*4010*/  FMUL.FTZ R129, R2, R129 ;  /* 0x0000008102817220 */ /* 0x000fc80000410000 */
[----:B------:R-:W-:Y:S02]  /*4020*/  @P4 FADD.FTZ R129, R129, R128 ;  /* 0x0000008081814221 */ /* 0x000fe40000010000 */
.L_x_130:
[----:B------:R-:W-:Y:S05]  /*4030*/  BSYNC B1 ;  /* 0x0000000000017941 */ /* 0x000fea0003800000 */
.L_x_128:
        /* <DEDUP_REMOVED lines=13> */
.L_x_106:
[----:B------:R-:W-:Y:S05]  /*4110*/  BSYNC B0 ;  /* 0x0000000000007941 */ /* 0x000fea0003800000 */
.L_x_105:
[----:B------:R-:W-:Y:S01]  /*4120*/  ISETP.GE.U32.AND P4, PT, R38, 0x400, PT ;  /* 0x000004002600780c */ /* 0x000fe20003f86070 */
[----:B------:R-:W-:-:S12]  /*4130*/  BSSY B0, `(.L_x_131) ;  /* 0x000009a000007945 */ /* 0x000fd80003800000 */
        /* <DEDUP_REMOVED lines=11> */
.L_x_134:
        /* <DEDUP_REMOVED lines=9> */
.L_x_135:
[----:B------:R-:W-:Y:S05]  /*4280*/  BSYNC B1 ;  /* 0x0000000000017941 */ /* 0x000fea0003800000 */
.L_x_133:
        /* <DEDUP_REMOVED lines=13> */
.L_x_137:
[----:B------:R-:W-:-:S04]  /*4360*/  FFMA.FTZ R128, R194, R134, R133 ;  /* 0x00000086c2807223 */ /* 0x000fc80000010085 */
[----:B------:R-:W-:Y:S01]  /*4370*/  FADD.FTZ R129, R199, -R128 ;  /* 0x80000080c7817221 */ /* 0x000fe20000010000 */
[----:B------:R-:W-:-:S03]  /*4380*/  @P4 PRMT R128, RZ, 0x7610, R116 ;  /* 0x00007610ff804816 */ /* 0x000fc60000000074 */
[----:B------:R-:W-:-:S04]  /*4390*/  FMUL.FTZ R129, R2, R129 ;  /* 0x0000008102817220 */ /* 0x000fc80000410000 */
[----:B------:R-:W-:Y:S02]  /*43a0*/  @P4 FADD.FTZ R129, R129, R128 ;  /* 0x0000008081814221 */ /* 0x000fe40000010000 */
.L_x_138:
[----:B------:R-:W-:Y:S05]  /*43b0*/  BSYNC B1 ;  /* 0x0000000000017941 */ /* 0x000fea0003800000 */
.L_x_136:
        /* <DEDUP_REMOVED lines=11> */
.L_x_140:
[----:B------:R-:W-:Y:S01]  /*4470*/  FFMA.FTZ R129, R197, R134, R133 ;  /* 0x00000086c5817223 */ /* 0x000fe20000010085 */
[----:B------:R-:W-:-:S03]  /*4480*/  @P4 PRMT R128, RZ, 0x5410, R117 ;  /* 0x00005410ff804816 */ /* 0x000fc60000000075 */
[----:B------:R-:W-:-:S04]  /*4490*/  FADD.FTZ R129, R200, -R129 ;  /* 0x80000081c8817221 */ /* 0x000fc80000010000 */
[----:B------:R-:W-:-:S04]  /*44a0*/  FMUL.FTZ R129, R2, R129 ;  /* 0x0000008102817220 */ /* 0x000fc80000410000 */
[----:B------:R-:W-:Y:S02]  /*44b0*/  @P4 FADD.FTZ R129, R129, R128 ;  /* 0x0000008081814221 */ /* 0x000fe40000010000 */
.L_x_141:
[----:B------:R-:W-:Y:S05]  /*44c0*/  BSYNC B1 ;  /* 0x0000000000017941 */ /* 0x000fea0003800000 */
.L_x_139:
        /* <DEDUP_REMOVED lines=11> */
.L_x_143:
[----:B------:R-:W-:-:S04]  /*4580*/  FFMA.FTZ R128, R198, R134, R133 ;  /* 0x00000086c6807223 */ /* 0x000fc80000010085 */
[----:B------:R-:W-:Y:S01]  /*4590*/  FADD.FTZ R129, R201, -R128 ;  /* 0x80000080c9817221 */ /* 0x000fe20000010000 */
[----:B------:R-:W-:-:S03]  /*45a0*/  @P4 PRMT R128, RZ, 0x7610, R117 ;  /* 0x00007610ff804816 */ /* 0x000fc60000000075 */
[----:B------:R-:W-:-:S04]  /*45b0*/  FMUL.FTZ R129, R2, R129 ;  /* 0x0000008102817220 */ /* 0x000fc80000410000 */
[----:B------:R-:W-:Y:S02]  /*45c0*/  @P4 FADD.FTZ R129, R129, R128 ;  /* 0x0000008081814221 */ /* 0x000fe40000010000 */
.L_x_144:
[----:B------:R-:W-:Y:S05]  /*45d0*/  BSYNC B1 ;  /* 0x0000000000017941 */ /* 0x000fea0003800000 */
.L_x_142:
        /* <DEDUP_REMOVED lines=11> */
.L_x_146:
[----:B------:R-:W-:Y:S01]  /*4690*/  FFMA.FTZ R129, R203, R134, R133 ;  /* 0x00000086cb817223 */ /* 0x000fe20000010085 */
[----:B------:R-:W-:-:S03]  /*46a0*/  @P4 PRMT R128, RZ, 0x5410, R118 ;  /* 0x00005410ff804816 */ /* 0x000fc60000000076 */
[----:B------:R-:W-:-:S04]  /*46b0*/  FADD.FTZ R129, R202, -R129 ;  /* 0x80000081ca817221 */ /* 0x000fc80000010000 */
[----:B------:R-:W-:-:S04]  /*46c0*/  FMUL.FTZ R129, R2, R129 ;  /* 0x0000008102817220 */ /* 0x000fc80000410000 */
[----:B------:R-:W-:Y:S02]  /*46d0*/  @P4 FADD.FTZ R129, R129, R128 ;  /* 0x0000008081814221 */ /* 0x000fe40000010000 */
.L_x_147:
[----:B------:R-:W-:Y:S05]  /*46e0*/  BSYNC B1 ;  /* 0x0000000000017941 */ /* 0x000fea0003800000 */
.L_x_145:
        /* <DEDUP_REMOVED lines=11> */
.L_x_149:
[----:B------:R-:W-:-:S04]  /*47a0*/  FFMA.FTZ R128, R204, R134, R133 ;  /* 0x00000086cc807223 */ /* 0x000fc80000010085 */
[----:B------:R-:W-:Y:S01]  /*47b0*/  FADD.FTZ R129, R205, -R128 ;  /* 0x80000080cd817221 */ /* 0x000fe20000010000 */
[----:B------:R-:W-:-:S03]  /*47c0*/  @P4 PRMT R128, RZ, 0x7610, R118 ;  /* 0x00007610ff804816 */ /* 0x000fc60000000076 */
[----:B------:R-:W-:-:S04]  /*47d0*/  FMUL.FTZ R129, R2, R129 ;  /* 0x0000008102817220 */ /* 0x000fc80000410000 */
[----:B------:R-:W-:Y:S02]  /*47e0*/  @P4 FADD.FTZ R129, R129, R128 ;  /* 0x0000008081814221 */ /* 0x000fe40000010000 */
.L_x_150:
[----:B------:R-:W-:Y:S05]  /*47f0*/  BSYNC B1 ;  /* 0x0000000000017941 */ /* 0x000fea0003800000 */
.L_x_148:
        /* <DEDUP_REMOVED lines=11> */
.L_x_152:
[----:B------:R-:W-:Y:S01]  /*48b0*/  FFMA.FTZ R129, R207, R134, R133 ;  /* 0x00000086cf817223 */ /* 0x000fe20000010085 */
[----:B------:R-:W-:-:S03]  /*48c0*/  @P4 PRMT R128, RZ, 0x5410, R119 ;  /* 0x00005410ff804816 */ /* 0x000fc60000000077 */
[----:B------:R-:W-:-:S04]  /*48d0*/  FADD.FTZ R129, R206, -R129 ;  /* 0x80000081ce817221 */ /* 0x000fc80000010000 */
[----:B------:R-:W-:-:S04]  /*48e0*/  FMUL.FTZ R129, R2, R129 ;  /* 0x0000008102817220 */ /* 0x000fc80000410000 */
[----:B------:R-:W-:Y:S02]  /*48f0*/  @P4 FADD.FTZ R129, R129, R128 ;  /* 0x0000008081814221 */ /* 0x000fe40000010000 */
.L_x_153:
[----:B------:R-:W-:Y:S05]  /*4900*/  BSYNC B1 ;  /* 0x0000000000017941 */ /* 0x000fea0003800000 */
.L_x_151:
        /* <DEDUP_REMOVED lines=11> */
.L_x_155:
[----:B------:R-:W-:Y:S01]  /*49c0*/  FFMA.FTZ R133, R209, R134, R133 ;  /* 0x00000086d1857223 */ /* 0x000fe20000010085 */
[----:B------:R-:W-:-:S03]  /*49d0*/  @P4 PRMT R129, RZ, 0x7610, R119 ;  /* 0x00007610ff814816 */ /* 0x000fc60000000077 */
[----:B------:R-:W-:-:S04]  /*49e0*/  FADD.FTZ R133, R208, -R133 ;  /* 0x80000085d0857221 */ /* 0x000fc80000010000 */
[----:B------:R-:W-:-:S04]  /*49f0*/  FMUL.FTZ R2, R2, R133 ;  /* 0x0000008502027220 */ /* 0x000fc80000410000 */
[----:B------:R-:W-:Y:S02]  /*4a00*/  @P4 FADD.FTZ R2, R2, R129 ;  /* 0x0000008102024221 */ /* 0x000fe40000010000 */
.L_x_156:
[----:B------:R-:W-:Y:S05]  /*4a10*/  BSYNC B1 ;  /* 0x0000000000017941 */ /* 0x000fea0003800000 */
.L_x_154:
[----:B------:R-:W-:Y:S01]  /*4a20*/  @P5 MOV R131, 0x10 ;  /* 0x0000001000835802 */ /* 0x000fe20000000f00 */
[----:B------:R-:W-:Y:S01]  /*4a30*/  @P3 FMUL.FTZ R128, R2, c[0x0][0x1ec] ;  /* 0x00007b0002803a20 */ /* 0x000fe20000410000 */
[----:B------:R-:W-:Y:S02]  /*4a40*/  @P3 MOV R129, 0x10 ;  /* 0x0000001000813802 */ /* 0x000fe40000000f00 */
[----:B------:R-:W-:Y:S01]  /*4a50*/  @P5 F2FP.BF16.PACK_AB R2, RZ, R2 ;  /* 0x00000002ff02523e */ /* 0x000fe200000010ff */
[----:B------:R-:W-:Y:S01]  /*4a60*/  @P5 IMAD.WIDE.U32 R130, R0, R131, c[0x0][0x258] ;  /* 0x0000960000825625 */ /* 0x000fe200078e0083 */
[----:B------:R-:W-:Y:S02]  /*4a70*/  @P3 F2FP.BF16.PACK_AB R0, RZ, R128 ;  /* 0x00000080ff00323e */ /* 0x000fe400000010ff */
[----:B------:R-:W-:Y:S01]  /*4a80*/  @P5 PRMT R123, R123, 0x5410, R2 ;  /* 0x000054107b7b5816 */ /* 0x000fe20000000002 */
[----:B------:R-:W-:Y:S01]  /*4a90*/  @P3 IMAD.WIDE.U32 R128, R132, R129, c[0x0][0x248] ;  /* 0x0000920084803625 */ /* 0x000fe200078e0081 */
[----:B------:R-:W-:-:S03]  /*4aa0*/  @P3 PRMT R127, R127, 0x5410, R0 ;  /* 0x000054107f7f3816 */ /* 0x000fc60000000000 */
[----:B------:R0:W-:Y:S04]  /*4ab0*/  @P5 STG.E.128 [R130.64], R120 ;  /* 0x0000007882005986 */ /* 0x0001e8000c101d04 */
[----:B------:R0:W-:Y:S02]  /*4ac0*/  @P3 STG.E.128 [R128.64], R124 ;  /* 0x0000007c80003986 */ /* 0x0001e4000c101d04 */
.L_x_132:
[----:B------:R-:W-:Y:S05]  /*4ad0*/  BSYNC B0 ;  /* 0x0000000000007941 */ /* 0x000fea0003800000 */
.L_x_131:
[----:B------:R-:W-:Y:S02]  /*4ae0*/  IADD3 R12, R12, c[0x0][0x160], RZ ;  /* 0x000058000c0c7a10 */ /* 0x000fe40007ffe0ff */
[----:B------:R-:W-:Y:S02]  /*4af0*/  LOP3.LUT P3, RZ, R10, 0xff, RZ, 0xc0, !PT ;  /* 0x000000ff0aff7812 */ /* 0x000fe4000786c0ff */
[----:B------:R-:W-:Y:S02]  /*4b00*/  ISETP.GE.AND P2, PT, R12, c[0x0][0x164], PT ;  /* 0x000059000c007a0c */ /* 0x000fe40003f46270 */
[----:B------:R-:W-:-:S11]  /*4b10*/  SEL R10, RZ, 0x1, P3 ;  /* 0x00000001ff0a7807 */ /* 0x000fd60001800000 */
[----:B0-----:R-:W-:Y:S01]  /*4b20*/  @P2 CALL.REL.NOINC `(.L_x_32) ;  /* 0x0000001000002944 */ /* 0x001fe20003c00000 */
[----:B------:R-:W-:Y:S05]  /*4b30*/  BRA `(.L_x_157) ;  /* 0xffffbb2000007947 */ /* 0x000fea000383ffff */
.L_x_32:
[----:B-1----:R-:W0:Y:S01]  /*4b40*/  S2UR UR6, SR_CTAID.X ;  /* 0x00000000000679c3 */ /* 0x002e220000002500 */
[----:B------:R-:W0:Y:S01]  /*4b50*/  S2R R2, SR_TID.X ;  /* 0x0000000000027919 */ /* 0x000e220000002100 */
[----:B------:R-:W-:Y:S02]  /*4b60*/  LOP3.LUT P2, RZ, R38, 0xffffff00, RZ, 0xc0, !PT ;  /* 0xffffff0026ff7812 */ /* 0x000fe4000784c0ff */
[----:B------:R-:W-:Y:S02]  /*4b70*/  @P0 MOV R9, 0x20 ;  /* 0x0000002000090802 */ /* 0x000fe40000000f00 */
[----:B-----5:R-:W-:-:S09]  /*4b80*/  @P1 MOV R13, 0x20 ;  /* 0x00000020000d1802 */ /* 0x020fd20000000f00 */
[----:B------:R-:W-:Y:S01]  /*4b90*/  @P2 IMAD.MOV.U32 R5, RZ, RZ, 0x20 ;  /* 0x00000020ff052424 */ /* 0x000fe200078e00ff */
        /* <DEDUP_REMOVED lines=8> */
[----:B------:R0:W-:Y:S01]  /*4c20*/  @P2 STG.E.128 [R2.64+0x10], R64 ;  /* 0x0000104002002986 */ /* 0x0001e2000c101d04 */
[----:B------:R-:W-:-:S03]  /*4c30*/  @P0 IMAD.WIDE.U32 R6, R0, R9, c[0x0][0x220] ;  /* 0x0000880000060625 */ /* 0x000fc600078e0009 */
[----:B------:R0:W-:Y:S01]  /*4c40*/  @P2 STG.E.128 [R4.64], R100 ;  /* 0x0000006404002986 */ /* 0x0001e2000c101d04 */
[C---:B------:R-:W-:Y:S01]  /*4c50*/  @P0 IMAD.WIDE.U32 R8, R0.reuse, R9, c[0x0][0x228] ;  /* 0x00008a0000080625 */ /* 0x040fe200078e0009 */
[----:B------:R-:W-:Y:S02]  /*4c60*/  @P0 IADD3 R0, R0, 0x100, RZ ;  /* 0x0000010000000810 */ /* 0x000fe40007ffe0ff */
[----:B------:R0:W-:Y:S01]  /*4c70*/  @P2 STG.E.128 [R4.64+0x10], R96 ;  /* 0x0000106004002986 */ /* 0x0001e2000c101d04 */
[----:B------:R-:W-:Y:S02]  /*4c80*/  ISETP.GE.U32.AND P2, PT, R38, 0x400, PT ;  /* 0x000004002600780c */ /* 0x000fe40003f46070 */
[CC--:B------:R-:W-:Y:S01]  /*4c90*/  @P1 IMAD.WIDE.U32 R10, R0.reuse, R13.reuse, c[0x0][0x220] ;  /* 0x00008800000a1625 */ /* 0x0c0fe200078e000d */
[----:B------:R0:W-:Y:S03]  /*4ca0*/  @P0 STG.E.128 [R6.64], R60 ;  /* 0x0000003c06000986 */ /* 0x0001e6000c101d04 */
[C---:B------:R-:W-:Y:S01]  /*4cb0*/  @P1 IMAD.WIDE.U32 R12, R0.reuse, R13, c[0x0][0x228] ;  /* 0x00008a00000c1625 */ /* 0x040fe200078e000d */
[----:B------:R0:W-:Y:S01]  /*4cc0*/  @P0 STG.E.128 [R6.64+0x10], R56 ;  /* 0x0000103806000986 */ /* 0x0001e2000c101d04 */
[----:B------:R-:W-:-:S03]  /*4cd0*/  @P1 IADD3 R0, R0, 0x100, RZ ;  /* 0x0000010000001810 */ /* 0x000fc60007ffe0ff */
        /* <DEDUP_REMOVED lines=15> */
.L_x_51:
[----:B------:R-:W-:Y:S01]  /*4dd0*/  HFMA2.MMA R187, -RZ, RZ, 0, 1.847743988037109375e-06 ;  /* 0x0000001fffbb7435 */ /* 0x000fe200000001ff */
[----:B------:R-:W-:Y:S01]  /*4de0*/  IMAD.MOV.U32 R133, RZ, RZ, R141 ;  /* 0x000000ffff857224 */ /* 0x000fe200078e008d */
[----:B------:R-:W-:-:S02]  /*4df0*/  MOV R138, 0x10 ;  /* 0x00000010008a7802 */ /* 0x000fc40000000f00 */
[----:B------:R-:W-:Y:S02]  /*4e00*/  MOV R140, 0xffffffff ;  /* 0xffffffff008c7802 */ /* 0x000fe40000000f00 */
[----:B------:R-:W-:Y:S02]  /*4e10*/  MOV R128, 0x4e30 ;  /* 0x00004e3000807802 */ /* 0x000fe40000000f00 */
[----:B0----5:R-:W-:Y:S05]  /*4e20*/  CALL.REL.NOINC `($__internal_2_$__cuda_sm70_shflsync_down_p) ;  /* 0x0000045000007944 */ /* 0x021fea0003c00000 */
[----:B-1----:R-:W-:Y:S01]  /*4e30*/  IMAD.MOV.U32 R132, RZ, RZ, R187 ;  /* 0x000000ffff847224 */ /* 0x002fe200078e00bb */
[----:B0-----:R-:W-:Y:S05]  /*4e40*/  BRA `(.L_x_158) ;  /* 0xffffd1c000007947 */ /* 0x001fea000383ffff */
.L_x_52:
[----:B------:R-:W-:Y:S01]  /*4e50*/  HFMA2.MMA R138, -RZ, RZ, 0, 9.5367431640625e-07 ;  /* 0x00000010ff8a7435 */ /* 0x000fe200000001ff */
[----:B------:R-:W-:Y:S01]  /*4e60*/  MOV R133, R142 ;  /* 0x0000008e00857202 */ /* 0x000fe20000000f00 */
[----:B------:R-:W-:Y:S01]  /*4e70*/  IMAD.MOV.U32 R140, RZ, RZ, -0x1 ;  /* 0xffffffffff8c7424 */ /* 0x000fe200078e00ff */
[----:B------:R-:W-:Y:S02]  /*4e80*/  MOV R187, 0x1f ;  /* 0x0000001f00bb7802 */ /* 0x000fe40000000f00 */
[----:B------:R-:W-:Y:S02]  /*4e90*/  MOV R128, 0x4eb0 ;  /* 0x00004eb000807802 */ /* 0x000fe40000000f00 */
[----:B012--5:R-:W-:Y:S05]  /*4ea0*/  CALL.REL.NOINC `($__internal_2_$__cuda_sm70_shflsync_down_p) ;  /* 0x000003d000007944 */ /* 0x027fea0003c00000 */
[----:B------:R-:W-:Y:S01]  /*4eb0*/  FADD.FTZ R132, R132, R141 ;  /* 0x0000008d84847221 */ /* 0x000fe20000010000 */
[----:B0-----:R-:W-:Y:S01]  /*4ec0*/  HFMA2.MMA R138, -RZ, RZ, 0, 4.76837158203125e-07 ;  /* 0x00000008ff8a7435 */ /* 0x001fe200000001ff */
[----:B-1----:R-:W-:Y:S01]  /*4ed0*/  FADD.FTZ R142, R142, R187 ;  /* 0x000000bb8e8e7221 */ /* 0x002fe20000010000 */
[----:B------:R-:W-:Y:S01]  /*4ee0*/  MOV R187, 0x1f ;  /* 0x0000001f00bb7802 */ /* 0x000fe20000000f00 */
[----:B------:R-:W-:Y:S01]  /*4ef0*/  IMAD.MOV.U32 R133, RZ, RZ, R132 ;  /* 0x000000ffff857224 */ /* 0x000fe200078e0084 */
[----:B------:R-:W-:-:S02]  /*4f00*/  MOV R140, 0xffffffff ;  /* 0xffffffff008c7802 */ /* 0x000fc40000000f00 */
[----:B------:R-:W-:Y:S02]  /*4f10*/  MOV R128, 0x4f30 ;  /* 0x00004f3000807802 */ /* 0x000fe40000000f00 */
[----:B------:R-:W-:Y:S05]  /*4f20*/  CALL.REL.NOINC `($__internal_2_$__cuda_sm70_shflsync_down_p) ;  /* 0x0000035000007944 */ /* 0x000fea0003c00000 */
[----:B0-----:R-:W-:Y:S01]  /*4f30*/  HFMA2.MMA R138, -RZ, RZ, 0, 4.76837158203125e-07 ;  /* 0x00000008ff8a7435 */ /* 0x001fe200000001ff */
[----:B-1----:R-:W-:Y:S01]  /*4f40*/  MOV R131, R187 ;  /* 0x000000bb00837202 */ /* 0x002fe20000000f00 */
[----:B------:R-:W-:Y:S01]  /*4f50*/  IMAD.MOV.U32 R187, RZ, RZ, 0x1f ;  /* 0x0000001fffbb7424 */ /* 0x000fe200078e00ff */
[----:B------:R-:W-:Y:S02]  /*4f60*/  MOV R133, R142 ;  /* 0x0000008e00857202 */ /* 0x000fe40000000f00 */
[----:B------:R-:W-:Y:S02]  /*4f70*/  MOV R140, 0xffffffff ;  /* 0xffffffff008c7802 */ /* 0x000fe40000000f00 */
[----:B------:R-:W-:Y:S02]  /*4f80*/  MOV R128, 0x4fa0 ;  /* 0x00004fa000807802 */ /* 0x000fe40000000f00 */
[----:B------:R-:W-:Y:S05]  /*4f90*/  CALL.REL.NOINC `($__internal_2_$__cuda_sm70_shflsync_down_p) ;  /* 0x000002e000007944 */ /* 0x000fea0003c00000 */
[----:B------:R-:W-:Y:S01]  /*4fa0*/  FADD.FTZ R132, R131, R132 ;  /* 0x0000008483847221 */ /* 0x000fe20000010000 */
[----:B0-----:R-:W-:Y:S01]  /*4fb0*/  HFMA2.MMA R138, -RZ, RZ, 0, 2.384185791015625e-07 ;  /* 0x00000004ff8a7435 */ /* 0x001fe200000001ff */
[----:B-1----:R-:W-:Y:S01]  /*4fc0*/  FADD.FTZ R142, R142, R187 ;  /* 0x000000bb8e8e7221 */ /* 0x002fe20000010000 */
[----:B------:R-:W-:Y:S01]  /*4fd0*/  MOV R187, 0x1f ;  /* 0x0000001f00bb7802 */ /* 0x000fe20000000f00 */
[----:B------:R-:W-:Y:S01]  /*4fe0*/  IMAD.MOV.U32 R133, RZ, RZ, R132 ;  /* 0x000000ffff857224 */ /* 0x000fe200078e0084 */
[----:B------:R-:W-:-:S02]  /*4ff0*/  MOV R140, 0xffffffff ;  /* 0xffffffff008c7802 */ /* 0x000fc40000000f00 */
[----:B------:R-:W-:Y:S02]  /*5000*/  MOV R128, 0x5020 ;  /* 0x0000502000807802 */ /* 0x000fe40000000f00 */
[----:B------:R-:W-:Y:S05]  /*5010*/  CALL.REL.NOINC `($__internal_2_$__cuda_sm70_shflsync_down_p) ;  /* 0x0000026000007944 */ /* 0x000fea0003c00000 */
[----:B0-----:R-:W-:Y:S01]  /*5020*/  HFMA2.MMA R138, -RZ, RZ, 0, 2.384185791015625e-07 ;  /* 0x00000004ff8a7435 */ /* 0x001fe200000001ff */
[----:B-1----:R-:W-:Y:S01]  /*5030*/  MOV R131, R187 ;  /* 0x000000bb00837202 */ /* 0x002fe20000000f00 */
[----:B------:R-:W-:Y:S01]  /*5040*/  IMAD.MOV.U32 R140, RZ, RZ, -0x1 ;  /* 0xffffffffff8c7424 */ /* 0x000fe200078e00ff */
[----:B------:R-:W-:Y:S02]  /*5050*/  MOV R133, R142 ;  /* 0x0000008e00857202 */ /* 0x000fe40000000f00 */
[----:B------:R-:W-:Y:S02]  /*5060*/  MOV R187, 0x1f ;  /* 0x0000001f00bb7802 */ /* 0x000fe40000000f00 */
[----:B------:R-:W-:Y:S02]  /*5070*/  MOV R128, 0x5090 ;  /* 0x0000509000807802 */ /* 0x000fe40000000f00 */
[----:B------:R-:W-:Y:S05]  /*5080*/  CALL.REL.NOINC `($__internal_2_$__cuda_sm70_shflsync_down_p) ;  /* 0x000001f000007944 */ /* 0x000fea0003c00000 */
[----:B------:R-:W-:Y:S01]  /*5090*/  FADD.FTZ R132, R131, R132 ;  /* 0x0000008483847221 */ /* 0x000fe20000010000 */
[----:B0-----:R-:W-:Y:S01]  /*50a0*/  HFMA2.MMA R138, -RZ, RZ, 0, 1.1920928955078125e-07 ;  /* 0x00000002ff8a7435 */ /* 0x001fe200000001ff */
[----:B-1----:R-:W-:Y:S01]  /*50b0*/  FADD.FTZ R136, R142, R187 ;  /* 0x000000bb8e887221 */ /* 0x002fe20000010000 */
[----:B------:R-:W-:-:S02]  /*50c0*/  MOV R187, 0x1f ;  /* 0x0000001f00bb7802 */ /* 0x000fc40000000f00 */
[----:B------:R-:W-:Y:S02]  /*50d0*/  MOV R140, 0xffffffff ;  /* 0xffffffff008c7802 */ /* 0x000fe40000000f00 */
[----:B------:R-:W-:Y:S02]  /*50e0*/  MOV R133, R132 ;  /* 0x0000008400857202 */ /* 0x000fe40000000f00 */
[----:B------:R-:W-:Y:S02]  /*50f0*/  MOV R128, 0x5110 ;  /* 0x0000511000807802 */ /* 0x000fe40000000f00 */
[----:B------:R-:W-:Y:S05]  /*5100*/  CALL.REL.NOINC `($__internal_2_$__cuda_sm70_shflsync_down_p) ;  /* 0x0000017000007944 */ /* 0x000fea0003c00000 */
[----:B0-----:R-:W-:Y:S01]  /*5110*/  HFMA2.MMA R138, -RZ, RZ, 0, 1.1920928955078125e-07 ;  /* 0x00000002ff8a7435 */ /* 0x001fe200000001ff */
[----:B-1----:R-:W-:Y:S01]  /*5120*/  IMAD.MOV.U32 R131, RZ, RZ, R187 ;  /* 0x000000ffff837224 */ /* 0x002fe200078e00bb */
[----:B------:R-:W-:Y:S02]  /*5130*/  MOV R133, R136 ;  /* 0x0000008800857202 */ /* 0x000fe40000000f00 */
[----:B------:R-:W-:Y:S02]  /*5140*/  MOV R187, 0x1f ;  /* 0x0000001f00bb7802 */ /* 0x000fe40000000f00 */
[----:B------:R-:W-:-:S02]  /*5150*/  MOV R140, 0xffffffff ;  /* 0xffffffff008c7802 */ /* 0x000fc40000000f00 */
[----:B------:R-:W-:Y:S02]  /*5160*/  MOV R128, 0x5180 ;  /* 0x0000518000807802 */ /* 0x000fe40000000f00 */
[----:B------:R-:W-:Y:S05]  /*5170*/  CALL.REL.NOINC `($__internal_2_$__cuda_sm70_shflsync_down_p) ;  /* 0x0000010000007944 */ /* 0x000fea0003c00000 */
[----:B------:R-:W-:Y:S01]  /*5180*/  FADD.FTZ R134, R131, R132 ;  /* 0x0000008483867221 */ /* 0x000fe20000010000 */
[----:B0-----:R-:W-:Y:S01]  /*5190*/  MOV R140, 0xffffffff ;  /* 0xffffffff008c7802 */ /* 0x001fe20000000f00 */
[----:B-1----:R-:W-:Y:S01]  /*51a0*/  FADD.FTZ R136, R136, R187 ;  /* 0x000000bb88887221 */ /* 0x002fe20000010000 */
[----:B------:R-:W-:Y:S01]  /*51b0*/  HFMA2.MMA R187, -RZ, RZ, 0, 1.847743988037109375e-06 ;  /* 0x0000001fffbb7435 */ /* 0x000fe200000001ff */
[----:B------:R-:W-:Y:S01]  /*51c0*/  IMAD.MOV.U32 R138, RZ, RZ, 0x1 ;  /* 0x00000001ff8a7424 */ /* 0x000fe200078e00ff */
[----:B------:R-:W-:Y:S02]  /*51d0*/  MOV R133, R134 ;  /* 0x0000008600857202 */ /* 0x000fe40000000f00 */
[----:B------:R-:W-:Y:S02]  /*51e0*/  MOV R128, 0x5200 ;  /* 0x0000520000807802 */ /* 0x000fe40000000f00 */
[----:B------:R-:W-:Y:S05]  /*51f0*/  CALL.REL.NOINC `($__internal_2_$__cuda_sm70_shflsync_down_p) ;  /* 0x0000008000007944 */ /* 0x000fea0003c00000 */
[----:B0-----:R-:W-:Y:S01]  /*5200*/  HFMA2.MMA R138, -RZ, RZ, 0, 5.9604644775390625e-08 ;  /* 0x00000001ff8a7435 */ /* 0x001fe200000001ff */
[----:B-1----:R-:W-:Y:S01]  /*5210*/  MOV R135, R187 ;  /* 0x000000bb00877202 */ /* 0x002fe20000000f00 */
[----:B------:R-:W-:Y:S01]  /*5220*/  IMAD.MOV.U32 R133, RZ, RZ, R136 ;  /* 0x000000ffff857224 */ /* 0x000fe200078e0088 */
[----:B------:R-:W-:-:S02]  /*5230*/  MOV R187, 0x1f ;  /* 0x0000001f00bb7802 */ /* 0x000fc40000000f00 */
[----:B------:R-:W-:Y:S02]  /*5240*/  MOV R140, 0xffffffff ;  /* 0xffffffff008c7802 */ /* 0x000fe40000000f00 */
[----:B------:R-:W-:Y:S02]  /*5250*/  MOV R128, 0x5270 ;  /* 0x0000527000807802 */ /* 0x000fe40000000f00 */
[----:B------:R-:W-:Y:S05]  /*5260*/  CALL.REL.NOINC `($__internal_2_$__cuda_sm70_shflsync_down_p) ;  /* 0x0000001000007944 */ /* 0x000fea0003c00000 */
[----:B01----:R-:W-:Y:S05]  /*5270*/  BRA `(.L_x_159) ;  /* 0xffffceb000007947 */ /* 0x003fea000383ffff */
        .weak           $__internal_2_$__cuda_sm70_shflsync_down_p
        .type           $__internal_2_$__cuda_sm70_shflsync_down_p,@function
        .size           $__internal_2_$__cuda_sm70_shflsync_down_p,(.L_x_11736 - $__internal_2_$__cuda_sm70_shflsync_down_p)
$__internal_2_$__cuda_sm70_shflsync_down_p:
[----:B------:R-:W-:Y:S01]  /*5280*/  HFMA2.MMA R129, -RZ, RZ, 0, 0 ;  /* 0x00000000ff817435 */ /* 0x000fe200000001ff */
[----:B------:R-:W-:Y:S04]  /*5290*/  WARPSYNC R140 ;  /* 0x0000008c00007348 */ /* 0x000fe80003800000 */
[----:B------:R0:W1:Y:S01]  /*52a0*/  SHFL.DOWN PT, R187, R133, R138, R187 ;  /* 0x0800008a85bb7389 */ /* 0x00006200000e00bb */
[----:B------:R-:W-:Y:S05]  /*52b0*/  RET.REL.NODEC R128 `(_ZN10layer_norm13ln_bwd_kernelINS_13Kernel_traitsI13__nv_bfloat16S2_S2_S2_fjLj8192ELj1ELj1ELj8ELj16ENS_18Kernel_traits_baseILj8192ES2_S2_S2_S2_fjLj256EEEEELb0ELb0ELb1ELb0EEEvNS_9BwdParamsE) ;  /* 0xffffad4080007950 */ /* 0x000fea0003c3ffff */
.L_x_160:
        /* <DEDUP_REMOVED lines=12> */
.L_x_11736:


//--------------------- .text._ZN10layer_norm13ln_bwd_kernelINS_13Kernel_traitsI13__nv_bfloat16S2_S2_S2_fjLj8192ELj1ELj1ELj8ELj16ENS_18Kernel_traits_baseILj8192ES2_S2_S2_S2_fjLj256EEEEELb0ELb0ELb1ELb1EEEvNS_9BwdParamsE --------------------------
	.section	.text._ZN10layer_norm13ln_bwd_kernelINS_13Kernel_traitsI13__nv_bfloat16S2_S2_S2_fjLj8192ELj1ELj1ELj8ELj16ENS_18Kernel_traits_baseILj8192ES2_S2_S2_S2_fjLj256EEEEELb0ELb0ELb1ELb1EEEvNS_9BwdParamsE,"ax",@progbits
	.sectioninfo	@"SHI_REGISTERS=238"
	.align	128
        .global         _ZN10layer_norm13ln_bwd_kernelINS_13Kernel_traitsI13__nv_bfloat16S2_S2_S2_fjLj8192ELj1ELj1ELj8ELj16ENS_18Kernel_traits_baseILj8192ES2_S2_S2_S2_fjLj256EEEEELb0ELb0ELb1ELb1EEEvNS_9BwdParamsE
        .type           _ZN10layer_norm13ln_bwd_kernelINS_13Kernel_traitsI13__nv_bfloat16S2_S2_S2_fjLj8192ELj1ELj1ELj8ELj16ENS_18Kernel_traits_baseILj8192ES2_S2_S2_S2_fjLj256EEEEELb0ELb0ELb1ELb1EEEvNS_9BwdParamsE,@function
        .size           _ZN10layer_norm13ln_bwd_kernelINS_13Kernel_traitsI13__nv_bfloat16S2_S2_S2_fjLj8192ELj1ELj1ELj8ELj16ENS_18Kernel_traits_baseILj8192ES2_S2_S2_S2_fjLj256EEEEELb0ELb0ELb1ELb1EEEvNS_9BwdParamsE,(.L_x_11737 - _ZN10layer_norm13ln_bwd_kernelINS_13Kernel_traitsI13__nv_bfloat16S2_S2_S2_fjLj8192ELj1ELj1ELj8ELj16ENS_18Kernel_traits_baseILj8192ES2_S2_S2_S2_fjLj256EEEEELb0ELb0ELb1ELb1EEEvNS_9BwdParamsE)
        .other          _ZN10layer_norm13ln_bwd_kernelINS_13Kernel_traitsI13__nv_bfloat16S2_S2_S2_fjLj8192ELj1ELj1ELj8ELj16ENS_18Kernel_traits_baseILj8192ES2_S2_S2_S2_fjLj256EEEEELb0ELb0ELb1ELb1EEEvNS_9BwdParamsE,@"STO_CUDA_ENTRY STV_DEFAULT"
_ZN10layer_norm13ln_bwd_kernelINS_13Kernel_traitsI13__nv_bfloat16S2_S2_S2_fjLj8192ELj1ELj1ELj8ELj16ENS_18Kernel_traits_baseILj8192ES2_S2_S2_S2_fjLj256EEEEELb0ELb0ELb1ELb1EEEvNS_9BwdParamsE:
.text._ZN10layer_norm13ln_bwd_kernelINS_13Kernel_traitsI13__nv_bfloat16S2_S2_S2_fjLj8192ELj1ELj1ELj8ELj16ENS_18Kernel_traits_baseILj8192ES2_S2_S2_S2_fjLj256EEEEELb0ELb0ELb1ELb1EEEvNS_9BwdParamsE:
        /* <DEDUP_REMOVED lines=40> */
.L_x_161:
        /* <DEDUP_REMOVED lines=8> */
[----:B------:R-:W0:Y:S01]  /*0300*/  LDC.U8 R192, c[0x0][0x1f0] ;  /* 0x00007c00ffc07b82 */ /* 0x000e220000000000 */
[----:B------:R-:W-:Y:S01]  /*0310*/  HFMA2.MMA R137, -RZ, RZ, 0, 5.9604644775390625e-08 ;  /* 0x00000001ff897435 */ /* 0x000fe200000001ff */
        /* <DEDUP_REMOVED lines=26> */
[----:B--2---:R-:W-:-:S02]  /*04c0*/  PRMT R161, RZ, 0x5410, R4 ;  /* 0x00005410ffa17816 */ /* 0x004fc40000000004 */
[----:B------:R-:W-:Y:S02]  /*04d0*/  PRMT R160, RZ, 0x7610, R4 ;  /* 0x00007610ffa07816 */ /* 0x000fe40000000004 */
[--C-:B------:R-:W-:Y:S02]  /*04e0*/  PRMT R159, RZ, 0x5410, R5.reuse ;  /* 0x00005410ff9f7816 */ /* 0x100fe40000000005 */
[----:B------:R-:W-:Y:S02]  /*04f0*/  PRMT R158, RZ, 0x7610, R5 ;  /* 0x00007610ff9e7816 */ /* 0x000fe40000000005 */
[--C-:B------:R-:W-:Y:S01]  /*0500*/  PRMT R157, RZ, 0x5410, R6.reuse ;  /* 0x00005410ff9d7816 */ /* 0x100fe20000000006 */
[----:B------:R-:W-:Y:S01]  /*0510*/  CS2R R4, SRZ ;  /* 0x0000000000047805 */ /* 0x000fe2000001ff00 */
[----:B------:R-:W-:Y:S02]  /*0520*/  PRMT R156, RZ, 0x7610, R6 ;  /* 0x00007610ff9c7816 */ /* 0x000fe40000000006 */
[----:B------:R-:W-:-:S02]  /*0530*/  PRMT R155, RZ, 0x5410, R7 ;  /* 0x00005410ff9b7816 */ /* 0x000fc40000000007 */
[----:B------:R-:W-:Y:S02]  /*0540*/  PRMT R154, RZ, 0x7610, R7 ;  /* 0x00007610ff9a7816 */ /* 0x000fe40000000007 */
[--C-:B---3--:R-:W-:Y:S01]  /*0550*/  PRMT R153, RZ, 0x5410, R8.reuse ;  /* 0x00005410ff997816 */ /* 0x108fe20000000008 */
[----:B------:R-:W-:Y:S01]  /*0560*/  CS2R R6, SRZ ;  /* 0x0000000000067805 */ /* 0x000fe2000001ff00 */
[----:B------:R-:W-:Y:S02]  /*0570*/  PRMT R152, RZ, 0x7610, R8 ;  /* 0x00007610ff987816 */ /* 0x000fe40000000008 */
[--C-:B------:R-:W-:Y:S02]  /*0580*/  PRMT R151, RZ, 0x5410, R9.reuse ;  /* 0x00005410ff977816 */ /* 0x100fe40000000009 */
[----:B------:R-:W-:Y:S02]  /*0590*/  PRMT R150, RZ, 0x7610, R9 ;  /* 0x00007610ff967816 */ /* 0x000fe40000000009 */
[--C-:B------:R-:W-:Y:S01]  /*05a0*/  PRMT R149, RZ, 0x5410, R10.reuse ;  /* 0x00005410ff957816 */ /* 0x100fe2000000000a */
[----:B------:R-:W-:Y:S01]  /*05b0*/  CS2R R8, SRZ ;  /* 0x0000000000087805 */ /* 0x000fe2000001ff00 */
[----:B------:R-:W-:-:S02]  /*05c0*/  PRMT R148, RZ, 0x7610, R10 ;  /* 0x00007610ff947816 */ /* 0x000fc4000000000a */
[--C-:B------:R-:W-:Y:S02]  /*05d0*/  PRMT R147, RZ, 0x5410, R11.reuse ;  /* 0x00005410ff937816 */ /* 0x100fe4000000000b */
[----:B------:R-:W-:Y:S02]  /*05e0*/  PRMT R146, RZ, 0x7610, R11 ;  /* 0x00007610ff927816 */ /* 0x000fe4000000000b */
[--C-:B----4-:R-:W-:Y:S01]  /*05f0*/  PRMT R145, RZ, 0x5410, R12.reuse ;  /* 0x00005410ff917816 */ /* 0x110fe2000000000c */
[----:B------:R-:W-:Y:S01]  /*0600*/  CS2R R10, SRZ ;  /* 0x00000000000a7805 */ /* 0x000fe2000001ff00 */
[----:B------:R-:W-:Y:S02]  /*0610*/  PRMT R144, RZ, 0x7610, R12 ;  /* 0x00007610ff907816 */ /* 0x000fe4000000000c */
[--C-:B------:R-:W-:Y:S02]  /*0620*/  PRMT R143, RZ, 0x5410, R13.reuse ;  /* 0x00005410ff8f7816 */ /* 0x100fe4000000000d */
[----:B------:R-:W-:-:S02]  /*0630*/  PRMT R142, RZ, 0x7610, R13 ;  /* 0x00007610ff8e7816 */ /* 0x000fc4000000000d */
[--C-:B------:R-:W-:Y:S01]  /*0640*/  PRMT R141, RZ, 0x5410, R14.reuse ;  /* 0x00005410ff8d7816 */ /* 0x100fe2000000000e */
[----:B------:R-:W-:Y:S01]  /*0650*/  CS2R R12, SRZ ;  /* 0x00000000000c7805 */ /* 0x000fe2000001ff00 */
[----:B------:R-:W-:Y:S02]  /*0660*/  PRMT R140, RZ, 0x7610, R14 ;  /* 0x00007610ff8c7816 */ /* 0x000fe4000000000e */
[--C-:B------:R-:W-:Y:S02]  /*0670*/  PRMT R139, RZ, 0x5410, R15.reuse ;  /* 0x00005410ff8b7816 */ /* 0x100fe4000000000f */
[----:B------:R-:W-:Y:S02]  /*0680*/  PRMT R138, RZ, 0x7610, R15 ;  /* 0x00007610ff8a7816 */ /* 0x000fe4000000000f */
[----:B------:R-:W-:Y:S01]  /*0690*/  CS2R R14, SRZ ;  /* 0x00000000000e7805 */ /* 0x000fe2000001ff00 */
[--C-:B-----5:R-:W-:Y:S02]  /*06a0*/  PRMT R136, RZ, 0x5410, R68.reuse ;  /* 0x00005410ff887816 */ /* 0x120fe40000000044 */
[----:B------:R-:W-:-:S02]  /*06b0*/  PRMT R135, RZ, 0x7610, R68 ;  /* 0x00007610ff877816 */ /* 0x000fc40000000044 */
[--C-:B------:R-:W-:Y:S02]  /*06c0*/  PRMT R134, RZ, 0x5410, R69.reuse ;  /* 0x00005410ff867816 */ /* 0x100fe40000000045 */
[----:B------:R-:W-:Y:S02]  /*06d0*/  PRMT R133, RZ, 0x7610, R69 ;  /* 0x00007610ff857816 */ /* 0x000fe40000000045 */
[--C-:B------:R-:W-:Y:S02]  /*06e0*/  PRMT R132, RZ, 0x5410, R70.reuse ;  /* 0x00005410ff847816 */ /* 0x100fe40000000046 */
[----:B------:R-:W-:Y:S02]  /*06f0*/  PRMT R131, RZ, 0x7610, R70 ;  /* 0x00007610ff837816 */ /* 0x000fe40000000046 */
[--C-:B------:R-:W-:Y:S02]  /*0700*/  PRMT R130, RZ, 0x5410, R71.reuse ;  /* 0x00005410ff827816 */ /* 0x100fe40000000047 */
[----:B0-----:R-:W-:-:S02]  /*0710*/  PRMT R0, RZ, 0x7610, R71 ;  /* 0x00007610ff007816 */ /* 0x001fc40000000047 */
.L_x_264:
[----:B------:R-:W-:-:S05]  /*0720*/  MOV R219, 0x4 ;  /* 0x0000000400db7802 */ /* 0x000fca0000000f00 */
[----:B------:R-:W-:-:S06]  /*0730*/  IMAD.WIDE R94, R162, R219, c[0x0][0x1d8] ;  /* 0x00007600a25e7625 */ /* 0x000fcc00078e02db */
[----:B------:R-:W2:Y:S01]  /*0740*/  LDG.E R94, [R94.64] ;  /* 0x000000045e5e7981 */ /* 0x000ea2000c1e1900 */
[----:B------:R-:W-:-:S04]  /*0750*/  IMAD.WIDE R92, R162, R219, c[0x0][0x1a8] ;  /* 0x00006a00a25c7625 */ /* 0x000fc800078e02db */
[C---:B------:R-:W-:Y:S01]  /*0760*/  IMAD R96, R162.reuse, c[0x0][0x168], RZ ;  /* 0x00005a00a2607a24 */ /* 0x040fe200078e02ff */
[----:B------:R0:W5:Y:S01]  /*0770*/  LDG.E R164, [R92.64] ;  /* 0x000000045ca47981 */ /* 0x000162000c1e1900 */
[----:B------:R-:W-:-:S03]  /*0780*/  IMAD.WIDE R2, R162, R219, c[0x0][0x1d0] ;  /* 0x00007400a2027625 */ /* 0x000fc600078e02db */
[----:B------:R-:W-:Y:S02]  /*0790*/  SHF.R.S32.HI R97, RZ, 0x1f, R96 ;  /* 0x0000001fff617819 */ /* 0x000fe40000011460 */
[----:B------:R-:W-:Y:S01]  /*07a0*/  MOV R220, 0x10 ;  /* 0x0000001000dc7802 */ /* 0x000fe20000000f00 */
[----:B------:R-:W-:Y:S01]  /*07b0*/  BSSY B0, `(.L_x_163) ;  /* 0x000015c000007945 */ /* 0x000fe20003800000 */
[----:B------:R-:W-:Y:S01]  /*07c0*/  LEA.HI R97, R97, R96, RZ, 0x3 ;  /* 0x0000006061617211 */ /* 0x000fe200078f18ff */
[----:B------:R1:W5:Y:S01]  /*07d0*/  LDG.E R169, [R2.64] ;  /* 0x0000000402a97981 */ /* 0x000362000c1e1900 */
[----:B------:R-:W-:-:S04]  /*07e0*/  LOP3.LUT R96, R163, 0xff, RZ, 0xc0, !PT ;  /* 0x000000ffa3607812 */ /* 0x000fc800078ec0ff */
[----:B------:R-:W-:-:S04]  /*07f0*/  LEA.HI.SX32 R168, R97, R96, 0x1d ;  /* 0x0000006061a87211 */ /* 0x000fc800078feaff */
[C---:B------:R-:W-:Y:S02]  /*0800*/  IADD3 R167, R168.reuse, 0x100, RZ ;  /* 0x00000100a8a77810 */ /* 0x040fe40007ffe0ff */
[C---:B------:R-:W-:Y:S02]  /*0810*/  IADD3 R166, R168.reuse, 0x200, RZ ;  /* 0x00000200a8a67810 */ /* 0x040fe40007ffe0ff */
[C---:B------:R-:W-:Y:S01]  /*0820*/  IADD3 R165, R168.reuse, 0x300, RZ ;  /* 0x00000300a8a57810 */ /* 0x040fe20007ffe0ff */
[----:B------:R-:W-:-:S04]  /*0830*/  IMAD.WIDE.U32 R128, R168, R220, c[0x0][0x218] ;  /* 0x00008600a8807625 */ /* 0x000fc800078e00dc */
[----:B------:R-:W-:-:S04]  /*0840*/  IMAD.WIDE.U32 R126, R167, R220, c[0x0][0x218] ;  /* 0x00008600a77e7625 */ /* 0x000fc800078e00dc */
[----:B------:R-:W-:-:S04]  /*0850*/  IMAD.WIDE.U32 R124, R166, R220, c[0x0][0x218] ;  /* 0x00008600a67c7625 */ /* 0x000fc800078e00dc */
[----:B-1----:R-:W-:Y:S01]  /*0860*/  IMAD.WIDE.U32 R2, R165, R220, c[0x0][0x218] ;  /* 0x00008600a5027625 */ /* 0x002fe200078e00dc */
[----:B--2---:R-:W-:-:S13]  /*0870*/  ISETP.GT.AND P1, PT, R94, RZ, PT ;  /* 0x000000ff5e00720c */ /* 0x004fda0003f24270 */
[----:B------:R-:W-:Y:S05]  /*0880*/  @P1 BRA `(.L_x_164) ;  /* 0x000000c000001947 */ /* 0x000fea0003800000 */
[----:B0-----:R-:W-:Y:S01]  /*0890*/  ISETP.NE.U32.AND P0, PT, RZ, c[0x0][0x218], PT ;  /* 0x00008600ff007a0c */ /* 0x001fe20003f05070 */
[----:B------:R-:W-:Y:S01]  /*08a0*/  HFMA2.MMA R97, -RZ, RZ, 0, 0 ;  /* 0x00000000ff617435 */ /* 0x000fe200000001ff */
[----:B------:R-:W-:Y:S02]  /*08b0*/  MOV R92, RZ ;  /* 0x000000ff005c7202 */ /* 0x000fe40000000f00 */
[----:B------:R-:W-:-:S13]  /*08c0*/  ISETP.NE.AND.EX P0, PT, RZ, c[0x0][0x21c], PT, P0 ;  /* 0x00008700ff007a0c */ /* 0x000fda0003f05300 */
[----:B------:R-:W-:Y:S05]  /*08d0*/  @!P0 BRA `(.L_x_165) ;  /* 0x0000149000008947 */ /* 0x000fea0003800000 */
[----:B------:R0:W5:Y:S04]  /*08e0*/  LDG.E.128 R68, [R128.64] ;  /* 0x0000000480447981 */ /* 0x000168000c1e1d00 */
[----:B------:R0:W5:Y:S04]  /*08f0*/  LDG.E.128 R72, [R126.64] ;  /* 0x000000047e487981 */ /* 0x000168000c1e1d00 */
[----:B------:R0:W5:Y:S04]  /*0900*/  LDG.E.128 R76, [R124.64] ;  /* 0x000000047c4c7981 */ /* 0x000168000c1e1d00 */
[----:B------:R0:W5:Y:S01]  /*0910*/  LDG.E.128 R80, [R2.64] ;  /* 0x0000000402507981 */ /* 0x000162000c1e1d00 */
[----:B------:R-:W-:-:S02]  /*0920*/  MOV R97, RZ ;  /* 0x000000ff00617202 */ /* 0x000fc40000000f00 */
[----:B------:R-:W-:Y:S01]  /*0930*/  MOV R92, RZ ;  /* 0x000000ff005c7202 */ /* 0x000fe20000000f00 */
[----:B------:R-:W-:Y:S05]  /*0940*/  BRA `(.L_x_165) ;  /* 0x0000142000007947 */ /* 0x000fea0003800000 */
.L_x_164:
[----:B0-----:R-:W-:-:S05]  /*0950*/  IADD3 R92, R94, -0x1, RZ ;  /* 0xffffffff5e5c7810 */ /* 0x001fca0007ffe0ff */
[----:B------:R-:W-:-:S05]  /*0960*/  IMAD R92, R92, c[0x0][0x168], RZ ;  /* 0x00005a005c5c7a24 */ /* 0x000fca00078e02ff */
[----:B------:R-:W-:-:S04]  /*0970*/  SHF.R.S32.HI R93, RZ, 0x1f, R92 ;  /* 0x0000001fff5d7819 */ /* 0x000fc8000001145c */
[----:B------:R-:W-:Y:S01]  /*0980*/  LEA.HI R95, R93, R92, RZ, 0x3 ;  /* 0x0000005c5d5f7211 */ /* 0x000fe200078f18ff */
[----:B------:R-:W-:-:S03]  /*0990*/  IMAD.WIDE.U32 R92, R168, R220, c[0x0][0x188] ;  /* 0x00006200a85c7625 */ /* 0x000fc600078e00dc */
[----:B------:R-:W-:Y:S01]  /*09a0*/  LEA.HI.SX32 R121, R95, R96, 0x1d ;  /* 0x000000605f797211 */ /* 0x000fe200078feaff */
[----:B------:R-:W-:Y:S02]  /*09b0*/  IMAD.WIDE R170, R162, R219, c[0x0][0x1a0] ;  /* 0x00006800a2aa7625 */ /* 0x000fe400078e02db */
[----:B------:R-:W2:Y:S01]  /*09c0*/  LDG.E.128 R92, [R92.64] ;  /* 0x000000045c5c7981 */ /* 0x000ea2000c1e1d00 */
[C---:B------:R-:W-:Y:S01]  /*09d0*/  IADD3 R113, R121.reuse, 0x200, RZ ;  /* 0x0000020079717810 */ /* 0x040fe20007ffe0ff */
[CC--:B------:R-:W-:Y:S01]  /*09e0*/  IMAD.WIDE.U32 R96, R121.reuse, R220.reuse, c[0x0][0x208] ;  /* 0x0000820079607625 */ /* 0x0c0fe200078e00dc */
[C---:B------:R-:W-:Y:S01]  /*09f0*/  IADD3 R105, R121.reuse, 0x100, RZ ;  /* 0x0000010079697810 */ /* 0x040fe20007ffe0ff */
[----:B------:R-:W3:Y:S01]  /*0a00*/  LDG.E R170, [R170.64] ;  /* 0x00000004aaaa7981 */ /* 0x000ee2000c1e1900 */
[----:B------:R-:W-:Y:S01]  /*0a10*/  IADD3 R121, R121, 0x300, RZ ;  /* 0x0000030079797810 */ /* 0x000fe20007ffe0ff */
[-C--:B------:R-:W-:Y:S02]  /*0a20*/  IMAD.WIDE.U32 R100, R167, R220.reuse, c[0x0][0x188] ;  /* 0x00006200a7647625 */ /* 0x080fe400078e00dc */
[----:B------:R-:W4:Y:S02]  /*0a30*/  LDG.E.128 R96, [R96.64] ;  /* 0x0000000460607981 */ /* 0x000f24000c1e1d00 */
[----:B------:R-:W-:-:S02]  /*0a40*/  IMAD.WIDE.U32 R108, R166, R220, c[0x0][0x188] ;  /* 0x00006200a66c7625 */ /* 0x000fc400078e00dc */
[----:B------:R-:W4:Y:S02]  /*0a50*/  LDG.E.128 R100, [R100.64] ;  /* 0x0000000464647981 */ /* 0x000f24000c1e1d00 */
[-C--:B------:R-:W-:Y:S02]  /*0a60*/  IMAD.WIDE.U32 R112, R113, R220.reuse, c[0x0][0x208] ;  /* 0x0000820071707625 */ /* 0x080fe400078e00dc */
[----:B------:R-:W4:Y:S02]  /*0a70*/  LDG.E.128 R108, [R108.64] ;  /* 0x000000046c6c7981 */ /* 0x000f24000c1e1d00 */
[-C--:B------:R-:W-:Y:S02]  /*0a80*/  IMAD.WIDE.U32 R120, R121, R220.reuse, c[0x0][0x208] ;  /* 0x0000820079787625 */ /* 0x080fe400078e00dc */
[----:B------:R-:W4:Y:S02]  /*0a90*/  LDG.E.128 R112, [R112.64] ;  /* 0x0000000470707981 */ /* 0x000f24000c1e1d00 */
[----:B------:R-:W-:-:S02]  /*0aa0*/  IMAD.WIDE.U32 R116, R165, R220, c[0x0][0x188] ;  /* 0x00006200a5747625 */ /* 0x000fc400078e00dc */
[----:B------:R-:W4:Y:S02]  /*0ab0*/  LDG.E.128 R120, [R120.64] ;  /* 0x0000000478787981 */ /* 0x000f24000c1e1d00 */
[----:B------:R-:W-:Y:S02]  /*0ac0*/  IMAD.WIDE.U32 R104, R105, R220, c[0x0][0x208] ;  /* 0x0000820069687625 */ /* 0x000fe400078e00dc */
[----:B------:R-:W4:Y:S04]  /*0ad0*/  LDG.E.128 R116, [R116.64] ;  /* 0x0000000474747981 */ /* 0x000f28000c1e1d00 */
[----:B------:R-:W4:Y:S01]  /*0ae0*/  LDG.E.128 R104, [R104.64] ;  /* 0x0000000468687981 */ /* 0x000f22000c1e1d00 */
[----:B------:R-:W-:-:S04]  /*0af0*/  ISETP.NE.U32.AND P0, PT, RZ, c[0x0][0x218], PT ;  /* 0x00008600ff007a0c */ /* 0x000fc80003f05070 */
[----:B------:R-:W-:-:S13]  /*0b00*/  ISETP.NE.AND.EX P0, PT, RZ, c[0x0][0x21c], PT, P0 ;  /* 0x00008700ff007a0c */ /* 0x000fda0003f05300 */
[----:B------:R0:W5:Y:S04]  /*0b10*/  @P0 LDG.E.128 R68, [R128.64] ;  /* 0x0000000480440981 */ /* 0x000168000c1e1d00 */
[----:B------:R4:W5:Y:S04]  /*0b20*/  @P0 LDG.E.128 R72, [R126.64] ;  /* 0x000000047e480981 */ /* 0x000968000c1e1d00 */
[----:B------:R1:W5:Y:S04]  /*0b30*/  @P0 LDG.E.128 R76, [R124.64] ;  /* 0x000000047c4c0981 */ /* 0x000368000c1e1d00 */
[----:B------:R2:W5:Y:S01]  /*0b40*/  @P0 LDG.E.128 R80, [R2.64] ;  /* 0x0000000402500981 */ /* 0x000562000c1e1d00 */
[----:B------:R-:W-:-:S02]  /*0b50*/  ISETP.NE.AND P0, PT, R192, RZ, PT ;  /* 0x000000ffc000720c */ /* 0x000fc40003f05270 */
[----:B--2---:R-:W-:Y:S02]  /*0b60*/  PRMT R3, RZ, 0x5410, R92 ;  /* 0x00005410ff037816 */ /* 0x004fe4000000005c */
[--C-:B------:R-:W-:Y:S02]  /*0b70*/  PRMT R172, RZ, 0x5410, R94.reuse ;  /* 0x00005410ffac7816 */ /* 0x100fe4000000005e */
[--C-:B------:R-:W-:Y:S02]  /*0b80*/  PRMT R173, RZ, 0x5410, R95.reuse ;  /* 0x00005410ffad7816 */ /* 0x100fe4000000005f */
[----:B---3--:R-:W-:Y:S02]  /*0b90*/  FSEL R193, R170, RZ, !P0 ;  /* 0x000000ffaac17208 */ /* 0x008fe40004000000 */
[----:B------:R-:W-:Y:S02]  /*0ba0*/  PRMT R94, RZ, 0x7610, R94 ;  /* 0x00007610ff5e7816 */ /* 0x000fe4000000005e */
[----:B------:R-:W-:-:S02]  /*0bb0*/  PRMT R95, RZ, 0x7610, R95 ;  /* 0x00007610ff5f7816 */ /* 0x000fc4000000005f */
[--C-:B----4-:R-:W-:Y:S02]  /*0bc0*/  PRMT R127, RZ, 0x5410, R98.reuse ;  /* 0x00005410ff7f7816 */ /* 0x110fe40000000062 */
[----:B------:R-:W-:Y:S02]  /*0bd0*/  PRMT R126, RZ, 0x7610, R98 ;  /* 0x00007610ff7e7816 */ /* 0x000fe40000000062 */
[----:B------:R-:W-:Y:S02]  /*0be0*/  PRMT R98, RZ, 0x5410, R101 ;  /* 0x00005410ff627816 */ /* 0x000fe40000000065 */
[----:B------:R-:W-:Y:S02]  /*0bf0*/  PRMT R92, RZ, 0x7610, R92 ;  /* 0x00007610ff5c7816 */ /* 0x000fe4000000005c */
[--C-:B------:R-:W-:Y:S01]  /*0c00*/  PRMT R209, RZ, 0x5410, R96.reuse ;  /* 0x00005410ffd17816 */ /* 0x100fe20000000060 */
[----:B------:R-:W-:Y:S01]  /*0c10*/  FADD.FTZ R199, -R193, R3 ;  /* 0x00000003c1c77221 */ /* 0x000fe20000010100 */
[----:B------:R-:W-:-:S02]  /*0c20*/  PRMT R203, RZ, 0x7610, R96 ;  /* 0x00007610ffcb7816 */ /* 0x000fc40000000060 */
[--C-:B0-----:R-:W-:Y:S02]  /*0c30*/  PRMT R129, RZ, 0x5410, R97.reuse ;  /* 0x00005410ff817816 */ /* 0x101fe40000000061 */
[----:B------:R-:W-:Y:S02]  /*0c40*/  PRMT R128, RZ, 0x7610, R97 ;  /* 0x00007610ff807816 */ /* 0x000fe40000000061 */
[--C-:B------:R-:W-:Y:S02]  /*0c50*/  PRMT R96, RZ, 0x5410, R100.reuse ;  /* 0x00005410ff607816 */ /* 0x100fe40000000064 */
[----:B------:R-:W-:Y:S02]  /*0c60*/  PRMT R97, RZ, 0x7610, R100 ;  /* 0x00007610ff617816 */ /* 0x000fe40000000064 */
[----:B------:R-:W-:Y:S02]  /*0c70*/  PRMT R178, RZ, 0x5410, R108 ;  /* 0x00005410ffb27816 */ /* 0x000fe4000000006c */
[----:B------:R-:W-:-:S02]  /*0c80*/  PRMT R182, RZ, 0x5410, R111 ;  /* 0x00005410ffb67816 */ /* 0x000fc4000000006f */
[----:B------:R-:W-:Y:S01]  /*0c90*/  PRMT R184, RZ, 0x7610, R111 ;  /* 0x00007610ffb87816 */ /* 0x000fe2000000006f */
[C---:B------:R-:W-:Y:S01]  /*0ca0*/  FADD.FTZ R111, -R193.reuse, R94 ;  /* 0x0000005ec16f7221 */ /* 0x040fe20000010100 */
[--C-:B------:R-:W-:Y:S02]  /*0cb0*/  PRMT R204, RZ, 0x5410, R113.reuse ;  /* 0x00005410ffcc7816 */ /* 0x100fe40000000071 */
[----:B------:R-:W-:Y:S01]  /*0cc0*/  PRMT R205, RZ, 0x7610, R113 ;  /* 0x00007610ffcd7816 */ /* 0x000fe20000000071 */
[C---:B------:R-:W-:Y:S01]  /*0cd0*/  FADD.FTZ R113, -R193.reuse, R95 ;  /* 0x0000005fc1717221 */ /* 0x040fe20000010100 */
[----:B------:R-:W-:Y:S01]  /*0ce0*/  PRMT R174, RZ, 0x5410, R102 ;  /* 0x00005410ffae7816 */ /* 0x000fe20000000066 */
[----:B------:R-:W-:Y:S01]  /*0cf0*/  FADD.FTZ R189, -R193, R98 ;  /* 0x00000062c1bd7221 */ /* 0x000fe20000010100 */
[----:B------:R-:W-:Y:S02]  /*0d00*/  PRMT R108, RZ, 0x7610, R108 ;  /* 0x00007610ff6c7816 */ /* 0x000fe4000000006c */
[----:B------:R-:W-:-:S02]  /*0d10*/  PRMT R176, RZ, 0x5410, R103 ;  /* 0x00005410ffb07816 */ /* 0x000fc40000000067 */
[----:B------:R-:W-:Y:S01]  /*0d20*/  PRMT R177, RZ, 0x7610, R103 ;  /* 0x00007610ffb17816 */ /* 0x000fe20000000067 */
[----:B------:R-:W-:Y:S01]  /*0d30*/  FADD.FTZ R103, -R193, R92 ;  /* 0x0000005cc1677221 */ /* 0x000fe20000010100 */
[--C-:B------:R-:W-:Y:S02]  /*0d40*/  PRMT R95, RZ, 0x5410, R122.reuse ;  /* 0x00005410ff5f7816 */ /* 0x100fe4000000007a */
[----:B------:R-:W-:Y:S01]  /*0d50*/  PRMT R94, RZ, 0x7610, R122 ;  /* 0x00007610ff5e7816 */ /* 0x000fe2000000007a */
[----:B------:R-:W-:Y:S01]  /*0d60*/  FMUL.FTZ R122, R161, R209 ;  /* 0x000000d1a17a7220 */ /* 0x000fe20000410000 */
[----:B------:R-:W-:Y:S01]  /*0d70*/  PRMT R171, RZ, 0x5410, R93 ;  /* 0x00005410ffab7816 */ /* 0x000fe2000000005d */
[----:B-----5:R-:W-:Y:S01]  /*0d80*/  FMUL.FTZ R199, R164, R199 ;  /* 0x000000c7a4c77220 */ /* 0x020fe20000410000 */
[--C-:B-1----:R-:W-:Y:S02]  /*0d90*/  PRMT R125, RZ, 0x5410, R99.reuse ;  /* 0x00005410ff7d7816 */ /* 0x102fe40000000063 */
[----:B------:R-:W-:-:S02]  /*0da0*/  PRMT R124, RZ, 0x7610, R99 ;  /* 0x00007610ff7c7816 */ /* 0x000fc40000000063 */
[--C-:B------:R-:W-:Y:S02]  /*0db0*/  PRMT R202, RZ, 0x5410, R112.reuse ;  /* 0x00005410ffca7816 */ /* 0x100fe40000000070 */
[----:B------:R-:W-:Y:S01]  /*0dc0*/  PRMT R201, RZ, 0x7610, R112 ;  /* 0x00007610ffc97816 */ /* 0x000fe20000000070 */
[C---:B------:R-:W-:Y:S01]  /*0dd0*/  FADD.FTZ R191, -R193.reuse, R96 ;  /* 0x00000060c1bf7221 */ /* 0x040fe20000010100 */
[----:B------:R-:W-:Y:S02]  /*0de0*/  PRMT R99, RZ, 0x7610, R101 ;  /* 0x00007610ff637816 */ /* 0x000fe40000000065 */
[--C-:B------:R-:W-:Y:S02]  /*0df0*/  PRMT R208, RZ, 0x5410, R115.reuse ;  /* 0x00005410ffd07816 */ /* 0x100fe40000000073 */
[----:B------:R-:W-:Y:S01]  /*0e00*/  PRMT R213, RZ, 0x7610, R115 ;  /* 0x00007610ffd57816 */ /* 0x000fe20000000073 */
[C---:B------:R-:W-:Y:S01]  /*0e10*/  FADD.FTZ R115, -R193.reuse, R97 ;  /* 0x00000061c1737221 */ /* 0x040fe20000010100 */
[----:B------:R-:W-:Y:S01]  /*0e20*/  PRMT R112, RZ, 0x5410, R116 ;  /* 0x00005410ff707816 */ /* 0x000fe20000000074 */
[----:B------:R-:W-:Y:S01]  /*0e30*/  FADD.FTZ R187, -R193, R174 ;  /* 0x000000aec1bb7221 */ /* 0x000fe20000010100 */
[----:B------:R-:W-:Y:S01]  /*0e40*/  PRMT R101, RZ, 0x5410, R105 ;  /* 0x00005410ff657816 */ /* 0x000fe20000000069 */
[----:B------:R-:W-:Y:S01]  /*0e50*/  FMUL.FTZ R189, R164, R189 ;  /* 0x000000bda4bd7220 */ /* 0x000fe20000410000 */
[----:B------:R-:W-:-:S02]  /*0e60*/  PRMT R188, RZ, 0x5410, R119 ;  /* 0x00005410ffbc7816 */ /* 0x000fc40000000077 */
[----:B------:R-:W-:Y:S01]  /*0e70*/  PRMT R190, RZ, 0x7610, R119 ;  /* 0x00007610ffbe7816 */ /* 0x000fe20000000077 */
[C---:B------:R-:W-:Y:S01]  /*0e80*/  FADD.FTZ R119, -R193.reuse, R108 ;  /* 0x0000006cc1777221 */ /* 0x040fe20000010100 */
[--C-:B------:R-:W-:Y:S01]  /*0e90*/  PRMT R97, RZ, 0x5410, R121.reuse ;  /* 0x00005410ff617816 */ /* 0x100fe20000000079 */
[----:B------:R-:W-:Y:S01]  /*0ea0*/  FMUL.FTZ R200, R164, R103 ;  /* 0x00000067a4c87220 */ /* 0x000fe20000410000 */
[----:B------:R-:W-:Y:S01]  /*0eb0*/  PRMT R96, RZ, 0x7610, R121 ;  /* 0x00007610ff607816 */ /* 0x000fe20000000079 */
[----:B------:R-:W-:Y:S01]  /*0ec0*/  FMUL.FTZ R121, R160, R203 ;  /* 0x000000cba0797220 */ /* 0x000fe20000410000 */
[----:B------:R-:W-:Y:S01]  /*0ed0*/  PRMT R93, RZ, 0x7610, R93 ;  /* 0x00007610ff5d7816 */ /* 0x000fe2000000005d */
[----:B------:R-:W-:Y:S01]  /*0ee0*/  FADD.FTZ R108, RZ, R122 ;  /* 0x0000007aff6c7221 */ /* 0x000fe20000010000 */
[----:B------:R-:W-:Y:S01]  /*0ef0*/  PRMT R181, RZ, 0x5410, R110 ;  /* 0x00005410ffb57816 */ /* 0x000fe2000000006e */
[----:B------:R-:W-:Y:S01]  /*0f00*/  FADD.FTZ R171, -R193, R171 ;  /* 0x000000abc1ab7221 */ /* 0x000fe20000010100 */
[--C-:B------:R-:W-:Y:S01]  /*0f10*/  PRMT R206, RZ, 0x5410, R114.reuse ;  /* 0x00005410ffce7816 */ /* 0x100fe20000000072 */
[----:B------:R-:W-:Y:S01]  /*0f20*/  FFMA.FTZ R103, R199, R122, RZ ;  /* 0x0000007ac7677223 */ /* 0x000fe200000100ff */
[----:B------:R-:W-:Y:S01]  /*0f30*/  PRMT R207, RZ, 0x7610, R114 ;  /* 0x00007610ffcf7816 */ /* 0x000fe20000000072 */
[----:B------:R-:W-:Y:S01]  /*0f40*/  FADD.FTZ R223, -R193, R112 ;  /* 0x00000070c1df7221 */ /* 0x000fe20000010100 */
[----:B------:R-:W-:-:S02]  /*0f50*/  PRMT R110, RZ, 0x7610, R110 ;  /* 0x00007610ff6e7816 */ /* 0x000fc4000000006e */
[--C-:B------:R-:W-:Y:S02]  /*0f60*/  PRMT R114, RZ, 0x5410, R117.reuse ;  /* 0x00005410ff727816 */ /* 0x100fe40000000075 */
[----:B------:R-:W-:Y:S01]  /*0f70*/  PRMT R186, RZ, 0x7610, R117 ;  /* 0x00007610ffba7816 */ /* 0x000fe20000000075 */
[----:B------:R-:W-:Y:S01]  /*0f80*/  FADD.FTZ R117, -R193, R99 ;  /* 0x00000063c1757221 */ /* 0x000fe20000010100 */
[----:B------:R-:W-:Y:S01]  /*0f90*/  PRMT R100, RZ, 0x5410, R106 ;  /* 0x00005410ff647816 */ /* 0x000fe2000000006a */
[----:B------:R-:W-:Y:S01]  /*0fa0*/  FMUL.FTZ R187, R164, R187 ;  /* 0x000000bba4bb7220 */ /* 0x000fe20000410000 */
[----:B------:R-:W-:Y:S01]  /*0fb0*/  PRMT R99, RZ, 0x5410, R120 ;  /* 0x00005410ff637816 */ /* 0x000fe20000000078 */
[-C--:B------:R-:W-:Y:S01]  /*0fc0*/  FFMA.FTZ R14, R189, R101.reuse, R14 ;  /* 0x00000065bd0e7223 */ /* 0x080fe2000001000e */
[----:B------:R-:W-:Y:S01]  /*0fd0*/  PRMT R98, RZ, 0x7610, R120 ;  /* 0x00007610ff627816 */ /* 0x000fe20000000078 */
[----:B------:R-:W-:Y:S01]  /*0fe0*/  FADD.FTZ R42, R42, R101 ;  /* 0x000000652a2a7221 */ /* 0x000fe20000010000 */
[--C-:B------:R-:W-:Y:S01]  /*0ff0*/  PRMT R179, RZ, 0x5410, R109.reuse ;  /* 0x00005410ffb37816 */ /* 0x100fe2000000006d */
[----:B------:R-:W-:Y:S01]  /*1000*/  FMUL.FTZ R112, R151, R101 ;  /* 0x0000006597707220 */ /* 0x000fe20000410000 */
[----:B------:R-:W-:Y:S01]  /*1010*/  PRMT R180, RZ, 0x7610, R109 ;  /* 0x00007610ffb47816 */ /* 0x000fe2000000006d */
[----:B------:R-:W-:Y:S01]  /*1020*/  FMUL.FTZ R120, R159, R129 ;  /* 0x000000819f787220 */ /* 0x000fe20000410000 */
[--C-:B------:R-:W-:Y:S01]  /*1030*/  PRMT R170, RZ, 0x5410, R118.reuse ;  /* 0x00005410ffaa7816 */ /* 0x100fe20000000076 */
[----:B------:R-:W-:Y:S01]  /*1040*/  FADD.FTZ R101, R108, R121 ;  /* 0x000000796c657221 */ /* 0x000fe20000010000 */
[----:B------:R-:W-:Y:S01]  /*1050*/  PRMT R118, RZ, 0x7610, R118 ;  /* 0x00007610ff767816 */ /* 0x000fe20000000076 */
[----:B------:R-:W-:-:S02]  /*1060*/  FADD.FTZ R109, -R193, R93 ;  /* 0x0000005dc16d7221 */ /* 0x000fc40000010100 */
[----:B------:R-:W-:Y:S02]  /*1070*/  FMUL.FTZ R197, R164, R171 ;  /* 0x000000aba4c57220 */ /* 0x000fe40000410000 */
[----:B------:R-:W-:Y:S02]  /*1080*/  FFMA.FTZ R103, R200, R121, R103 ;  /* 0x00000079c8677223 */ /* 0x000fe40000010067 */
[C---:B------:R-:W-:Y:S02]  /*1090*/  FADD.FTZ R217, -R193.reuse, R110 ;  /* 0x0000006ec1d97221 */ /* 0x040fe40000010100 */
[----:B------:R-:W-:Y:S02]  /*10a0*/  FADD.FTZ R219, -R193, R182 ;  /* 0x000000b6c1db7221 */ /* 0x000fe40000010100 */
[----:B------:R-:W-:Y:S02]  /*10b0*/  FMUL.FTZ R182, R164, R119 ;  /* 0x00000077a4b67220 */ /* 0x000fe40000410000 */
[----:B------:R-:W-:-:S02]  /*10c0*/  FFMA.FTZ R16, R187, R100, R16 ;  /* 0x00000064bb107223 */ /* 0x000fc40000010010 */
[----:B------:R-:W-:Y:S02]  /*10d0*/  FADD.FTZ R36, R36, R100 ;  /* 0x0000006424247221 */ /* 0x000fe40000010000 */
[----:B------:R-:W-:Y:S02]  /*10e0*/  FMUL.FTZ R110, R149, R100 ;  /* 0x00000064956e7220 */ /* 0x000fe40000410000 */
[----:B------:R-:W-:Y:S02]  /*10f0*/  FMUL.FTZ R119, R158, R128 ;  /* 0x000000809e777220 */ /* 0x000fe40000410000 */
[----:B------:R-:W-:Y:S02]  /*1100*/  FADD.FTZ R100, R101, R120 ;  /* 0x0000007865647221 */ /* 0x000fe40000010000 */
[----:B------:R-:W-:Y:S02]  /*1110*/  FADD.FTZ R195, -R193, R172 ;  /* 0x000000acc1c37221 */ /* 0x000fe40000010100 */
[----:B------:R-:W-:-:S02]  /*1120*/  FMUL.FTZ R198, R164, R109 ;  /* 0x0000006da4c67220 */ /* 0x000fc40000410000 */
[----:B------:R-:W-:Y:S02]  /*1130*/  FFMA.FTZ R103, R197, R120, R103 ;  /* 0x00000078c5677223 */ /* 0x000fe40000010067 */
[----:B------:R-:W-:Y:S02]  /*1140*/  FADD.FTZ R233, -R193, R118 ;  /* 0x00000076c1e97221 */ /* 0x000fe40000010100 */
[----:B------:R-:W-:Y:S02]  /*1150*/  FMUL.FTZ R118, R157, R127 ;  /* 0x0000007f9d767220 */ /* 0x000fe40000410000 */
[----:B------:R-:W-:Y:S01]  /*1160*/  FADD.FTZ R101, R100, R119 ;  /* 0x0000007764657221 */ /* 0x000fe20000010000 */
[----:B------:R-:W-:Y:S01]  /*1170*/  PRMT R116, RZ, 0x7610, R116 ;  /* 0x00007610ff747816 */ /* 0x000fe20000000074 */
[----:B------:R-:W-:Y:S02]  /*1180*/  FMUL.FTZ R195, R164, R195 ;  /* 0x000000c3a4c37220 */ /* 0x000fe40000410000 */
[----:B------:R-:W-:Y:S01]  /*1190*/  FFMA.FTZ R103, R198, R119, R103 ;  /* 0x00000077c6677223 */ /* 0x000fe20000010067 */
[----:B------:R-:W-:Y:S01]  /*11a0*/  PRMT R175, RZ, 0x7610, R102 ;  /* 0x00007610ffaf7816 */ /* 0x000fe20000000066 */
[----:B------:R-:W-:-:S02]  /*11b0*/  FADD.FTZ R235, -R193, R188 ;  /* 0x000000bcc1eb7221 */ /* 0x000fc40000010100 */
[----:B------:R-:W-:Y:S02]  /*11c0*/  FADD.FTZ R185, -R193, R176 ;  /* 0x000000b0c1b97221 */ /* 0x000fe40000010100 */
[----:B------:R-:W-:Y:S02]  /*11d0*/  FMUL.FTZ R188, R164, R117 ;  /* 0x00000075a4bc7220 */ /* 0x000fe40000410000 */
[----:B------:R-:W-:Y:S02]  /*11e0*/  FMUL.FTZ R117, R156, R126 ;  /* 0x0000007e9c757220 */ /* 0x000fe40000410000 */
[----:B------:R-:W-:Y:S01]  /*11f0*/  FADD.FTZ R100, R101, R118 ;  /* 0x0000007665647221 */ /* 0x000fe20000010000 */
[----:B------:R-:W-:Y:S01]  /*1200*/  PRMT R2, RZ, 0x5410, R107 ;  /* 0x00005410ff027816 */ /* 0x000fe2000000006b */
[----:B------:R-:W-:Y:S02]  /*1210*/  FADD.FTZ R173, -R193, R173 ;  /* 0x000000adc1ad7221 */ /* 0x000fe40000010100 */
[----:B------:R-:W-:-:S02]  /*1220*/  FMUL.FTZ R196, R164, R111 ;  /* 0x0000006fa4c47220 */ /* 0x000fc40000410000 */
[----:B------:R-:W-:Y:S02]  /*1230*/  FFMA.FTZ R103, R195, R118, R103 ;  /* 0x00000076c3677223 */ /* 0x000fe40000010067 */
[C---:B------:R-:W-:Y:S02]  /*1240*/  FADD.FTZ R225, -R193.reuse, R116 ;  /* 0x00000074c1e17221 */ /* 0x040fe40000010100 */
[----:B------:R-:W-:Y:S02]  /*1250*/  FMUL.FTZ R185, R164, R185 ;  /* 0x000000b9a4b97220 */ /* 0x000fe40000410000 */
[C---:B------:R-:W-:Y:S02]  /*1260*/  FADD.FTZ R175, -R193.reuse, R175 ;  /* 0x000000afc1af7221 */ /* 0x040fe40000010100 */
        /* <DEDUP_REMOVED lines=10> */
[----:B------:R-:W-:Y:S02]  /*1310*/  FMUL.FTZ R116, R155, R125 ;  /* 0x0000007d9b747220 */ /* 0x000fe40000410000 */
[----:B------:R-:W-:Y:S02]  /*1320*/  FADD.FTZ R101, R100, R117 ;  /* 0x0000007564657221 */ /* 0x000fe40000010000 */
[----:B------:R-:W-:Y:S02]  /*1330*/  FMUL.FTZ R193, R164, R173 ;  /* 0x000000ada4c17220 */ /* 0x000fe40000410000 */
[----:B------:R-:W-:Y:S01]  /*1340*/  FFMA.FTZ R103, R196, R117, R103 ;  /* 0x00000075c4677223 */ /* 0x000fe20000010067 */
[----:B------:R-:W-:Y:S01]  /*1350*/  PRMT R102, RZ, 0x5410, R104 ;  /* 0x00005410ff667816 */ /* 0x000fe20000000068 */
[----:B------:R-:W-:-:S02]  /*1360*/  FMUL.FTZ R190, R164, R115 ;  /* 0x00000073a4be7220 */ /* 0x000fc40000410000 */
[-C--:B------:R-:W-:Y:S02]  /*1370*/  FFMA.FTZ R18, R185, R2.reuse, R18 ;  /* 0x00000002b9127223 */ /* 0x080fe40000010012 */
[----:B------:R-:W-:Y:S02]  /*1380*/  FADD.FTZ R38, R38, R2 ;  /* 0x0000000226267221 */ /* 0x000fe40000010000 */
[----:B------:R-:W-:Y:S02]  /*1390*/  FMUL.FTZ R108, R147, R2 ;  /* 0x00000002936c7220 */ /* 0x000fe40000410000 */
[----:B------:R-:W-:Y:S02]  /*13a0*/  FMUL.FTZ R115, R154, R124 ;  /* 0x0000007c9a737220 */ /* 0x000fe40000410000 */
[----:B------:R-:W-:Y:S02]  /*13b0*/  FADD.FTZ R2, R101, R116 ;  /* 0x0000007465027221 */ /* 0x000fe40000010000 */
[----:B------:R-:W-:-:S02]  /*13c0*/  FMUL.FTZ R194, R164, R113 ;  /* 0x00000071a4c27220 */ /* 0x000fc40000410000 */
[----:B------:R-:W-:Y:S01]  /*13d0*/  FFMA.FTZ R103, R193, R116, R103 ;  /* 0x00000074c1677223 */ /* 0x000fe20000010067 */
[----:B------:R-:W-:Y:S01]  /*13e0*/  PRMT R104, RZ, 0x7610, R104 ;  /* 0x00007610ff687816 */ /* 0x000fe20000000068 */
[----:B------:R-:W-:Y:S02]  /*13f0*/  FMUL.FTZ R114, R153, R102 ;  /* 0x0000006699727220 */ /* 0x000fe40000410000 */
[----:B------:R-:W-:Y:S02]  /*1400*/  FADD.FTZ R101, R2, R115 ;  /* 0x0000007302657221 */ /* 0x000fe40000010000 */
[----:B------:R-:W-:Y:S02]  /*1410*/  FMUL.FTZ R191, R164, R191 ;  /* 0x000000bfa4bf7220 */ /* 0x000fe40000410000 */
[----:B------:R-:W-:Y:S02]  /*1420*/  FFMA.FTZ R100, R194, R115, R103 ;  /* 0x00000073c2647223 */ /* 0x000fe40000010067 */
[----:B------:R-:W-:-:S02]  /*1430*/  FMUL.FTZ R113, R152, R104 ;  /* 0x0000006898717220 */ /* 0x000fc40000410000 */
[----:B------:R-:W-:Y:S02]  /*1440*/  FADD.FTZ R2, R101, R114 ;  /* 0x0000007265027221 */ /* 0x000fe40000010000 */
[----:B------:R-:W-:Y:S01]  /*1450*/  FFMA.FTZ R100, R191, R114, R100 ;  /* 0x00000072bf647223 */ /* 0x000fe20000010064 */
[----:B------:R-:W-:Y:S01]  /*1460*/  PRMT R105, RZ, 0x7610, R105 ;  /* 0x00007610ff697816 */ /* 0x000fe20000000069 */
[----:B------:R-:W-:Y:S02]  /*1470*/  FADD.FTZ R101, R2, R113 ;  /* 0x0000007102657221 */ /* 0x000fe40000010000 */
[----:B------:R-:W-:Y:S02]  /*1480*/  FFMA.FTZ R100, R190, R113, R100 ;  /* 0x00000071be647223 */ /* 0x000fe40000010064 */
[----:B------:R-:W-:Y:S02]  /*1490*/  FMUL.FTZ R111, R150, R105 ;  /* 0x00000069966f7220 */ /* 0x000fe40000410000 */
[----:B------:R-:W-:-:S02]  /*14a0*/  FADD.FTZ R2, R101, R112 ;  /* 0x0000007065027221 */ /* 0x000fc40000010000 */
[----:B------:R-:W-:Y:S01]  /*14b0*/  FFMA.FTZ R100, R189, R112, R100 ;  /* 0x00000070bd647223 */ /* 0x000fe20000010064 */
[----:B------:R-:W-:Y:S01]  /*14c0*/  PRMT R106, RZ, 0x7610, R106 ;  /* 0x00007610ff6a7816 */ /* 0x000fe2000000006a */
[----:B------:R-:W-:Y:S02]  /*14d0*/  FADD.FTZ R101, R2, R111 ;  /* 0x0000006f02657221 */ /* 0x000fe40000010000 */
[----:B------:R-:W-:Y:S02]  /*14e0*/  FFMA.FTZ R100, R188, R111, R100 ;  /* 0x0000006fbc647223 */ /* 0x000fe40000010064 */
[----:B------:R-:W-:Y:S02]  /*14f0*/  FMUL.FTZ R109, R148, R106 ;  /* 0x0000006a946d7220 */ /* 0x000fe40000410000 */
[----:B------:R-:W-:Y:S02]  /*1500*/  FADD.FTZ R2, R101, R110 ;  /* 0x0000006e65027221 */ /* 0x000fe40000010000 */
[----:B------:R-:W-:-:S02]  /*1510*/  FMUL.FTZ R186, R164, R175 ;  /* 0x000000afa4ba7220 */ /* 0x000fc40000410000 */
[----:B------:R-:W-:Y:S01]  /*1520*/  FFMA.FTZ R100, R187, R110, R100 ;  /* 0x0000006ebb647223 */ /* 0x000fe20000010064 */
[----:B------:R-:W-:Y:S01]  /*1530*/  PRMT R107, RZ, 0x7610, R107 ;  /* 0x00007610ff6b7816 */ /* 0x000fe2000000006b */
[----:B------:R-:W-:Y:S02]  /*1540*/  FADD.FTZ R101, R2, R109 ;  /* 0x0000006d02657221 */ /* 0x000fe40000010000 */
[----:B------:R-:W-:Y:S02]  /*1550*/  FFMA.FTZ R100, R186, R109, R100 ;  /* 0x0000006dba647223 */ /* 0x000fe40000010064 */
[----:B------:R-:W-:Y:S02]  /*1560*/  FMUL.FTZ R183, R164, R183 ;  /* 0x000000b7a4b77220 */ /* 0x000fe40000410000 */
[----:B------:R-:W-:Y:S02]  /*1570*/  FFMA.FTZ R5, R200, R203, R5 ;  /* 0x000000cbc8057223 */ /* 0x000fe40000010005 */
[----:B------:R-:W-:-:S02]  /*1580*/  FADD.FTZ R49, R49, R203 ;  /* 0x000000cb31317221 */ /* 0x000fc40000010000 */
[----:B------:R-:W-:Y:S02]  /*1590*/  FMUL.FTZ R203, R146, R107 ;  /* 0x0000006b92cb7220 */ /* 0x000fe40000410000 */
[----:B------:R-:W-:Y:S02]  /*15a0*/  FADD.FTZ R2, R101, R108 ;  /* 0x0000006c65027221 */ /* 0x000fe40000010000 */
[----:B------:R-:W-:Y:S02]  /*15b0*/  FMUL.FTZ R184, R164, R177 ;  /* 0x000000b1a4b87220 */ /* 0x000fe40000410000 */
[----:B------:R-:W-:Y:S02]  /*15c0*/  FFMA.FTZ R100, R185, R108, R100 ;  /* 0x0000006cb9647223 */ /* 0x000fe40000010064 */
[----:B------:R-:W-:Y:S02]  /*15d0*/  FFMA.FTZ R64, R183, R202, R64 ;  /* 0x000000cab7407223 */ /* 0x000fe40000010040 */
[----:B------:R-:W-:-:S02]  /*15e0*/  FADD.FTZ R32, R32, R202 ;  /* 0x000000ca20207221 */ /* 0x000fc40000010000 */
[----:B------:R-:W-:Y:S02]  /*15f0*/  FMUL.FTZ R202, R145, R202 ;  /* 0x000000ca91ca7220 */ /* 0x000fe40000410000 */
[----:B------:R-:W-:Y:S02]  /*1600*/  FADD.FTZ R101, R2, R203 ;  /* 0x000000cb02657221 */ /* 0x000fe40000010000 */
[----:B------:R-:W-:Y:S02]  /*1610*/  FFMA.FTZ R100, R184, R203, R100 ;  /* 0x000000cbb8647223 */ /* 0x000fe40000010064 */
[----:B------:R-:W-:Y:S02]  /*1620*/  FMUL.FTZ R181, R164, R179 ;  /* 0x000000b3a4b57220 */ /* 0x000fe40000410000 */
        /* <DEDUP_REMOVED lines=23> */
[C---:B------:R-:W-:Y:S02]  /*17a0*/  FMUL.FTZ R177, R164.reuse, R219 ;  /* 0x000000dba4b17220 */ /* 0x040fe40000410000 */
[----:B------:R-:W-:Y:S02]  /*17b0*/  FMUL.FTZ R175, R164, R223 ;  /* 0x000000dfa4af7220 */ /* 0x000fe40000410000 */
[----:B------:R-:W-:-:S02]  /*17c0*/  FFMA.FTZ R61, R178, R207, R61 ;  /* 0x000000cfb23d7223 */ /* 0x000fc4000001003d */
[----:B------:R-:W-:Y:S02]  /*17d0*/  FADD.FTZ R29, R29, R207 ;  /* 0x000000cf1d1d7221 */ /* 0x000fe40000010000 */
[----:B------:R-:W-:Y:S02]  /*17e0*/  FMUL.FTZ R207, R140, R207 ;  /* 0x000000cf8ccf7220 */ /* 0x000fe40000410000 */
[----:B------:R-:W-:Y:S02]  /*17f0*/  FADD.FTZ R2, R101, R206 ;  /* 0x000000ce65027221 */ /* 0x000fe40000010000 */
[----:B------:R-:W-:Y:S02]  /*1800*/  FFMA.FTZ R100, R179, R206, R100 ;  /* 0x000000ceb3647223 */ /* 0x000fe40000010064 */
[----:B------:R-:W-:Y:S02]  /*1810*/  FMUL.FTZ R176, R164, R221 ;  /* 0x000000dda4b07220 */ /* 0x000fe40000410000 */
[----:B------:R-:W-:-:S02]  /*1820*/  FFMA.FTZ R62, R177, R208, R62 ;  /* 0x000000d0b13e7223 */ /* 0x000fc4000001003e */
[----:B------:R-:W-:Y:S02]  /*1830*/  FADD.FTZ R30, R30, R208 ;  /* 0x000000d01e1e7221 */ /* 0x000fe40000010000 */
[-C--:B------:R-:W-:Y:S02]  /*1840*/  FFMA.FTZ R56, R175, R99.reuse, R56 ;  /* 0x00000063af387223 */ /* 0x080fe40000010038 */
[----:B------:R-:W-:Y:S02]  /*1850*/  FADD.FTZ R24, R24, R99 ;  /* 0x0000006318187221 */ /* 0x000fe40000010000 */
[----:B------:R-:W-:Y:S02]  /*1860*/  FMUL.FTZ R212, R136, R99 ;  /* 0x0000006388d47220 */ /* 0x000fe40000410000 */
[----:B------:R-:W-:Y:S02]  /*1870*/  FMUL.FTZ R208, R139, R208 ;  /* 0x000000d08bd07220 */ /* 0x000fe40000410000 */
[----:B------:R-:W-:-:S02]  /*1880*/  FADD.FTZ R99, R2, R207 ;  /* 0x000000cf02637221 */ /* 0x000fc40000010000 */
[----:B------:R-:W-:Y:S02]  /*1890*/  FFMA.FTZ R100, R178, R207, R100 ;  /* 0x000000cfb2647223 */ /* 0x000fe40000010064 */
[----:B------:R-:W-:Y:S02]  /*18a0*/  FMUL.FTZ R173, R164, R227 ;  /* 0x000000e3a4ad7220 */ /* 0x000fe40000410000 */
[-C--:B------:R-:W-:Y:S02]  /*18b0*/  FFMA.FTZ R63, R176, R213.reuse, R63 ;  /* 0x000000d5b03f7223 */ /* 0x080fe4000001003f */
[----:B------:R-:W-:Y:S02]  /*18c0*/  FADD.FTZ R31, R31, R213 ;  /* 0x000000d51f1f7221 */ /* 0x000fe40000010000 */
[----:B------:R-:W-:Y:S02]  /*18d0*/  FMUL.FTZ R213, R138, R213 ;  /* 0x000000d58ad57220 */ /* 0x000fe40000410000 */
[----:B------:R-:W-:-:S02]  /*18e0*/  FADD.FTZ R2, R99, R208 ;  /* 0x000000d063027221 */ /* 0x000fc40000010000 */
[----:B------:R-:W-:Y:S02]  /*18f0*/  FFMA.FTZ R100, R177, R208, R100 ;  /* 0x000000d0b1647223 */ /* 0x000fe40000010064 */
[-C--:B------:R-:W-:Y:S02]  /*1900*/  FFMA.FTZ R58, R173, R97.reuse, R58 ;  /* 0x00000061ad3a7223 */ /* 0x080fe4000001003a */
[----:B------:R-:W-:Y:S02]  /*1910*/  FADD.FTZ R26, R26, R97 ;  /* 0x000000611a1a7221 */ /* 0x000fe40000010000 */
[----:B------:R-:W-:Y:S02]  /*1920*/  FMUL.FTZ R210, R134, R97 ;  /* 0x0000006186d27220 */ /* 0x000fe40000410000 */
[----:B------:R-:W-:Y:S02]  /*1930*/  FADD.FTZ R97, R2, R213 ;  /* 0x000000d502617221 */ /* 0x000fe40000010000 */
[----:B------:R-:W-:-:S02]  /*1940*/  FFMA.FTZ R100, R176, R213, R100 ;  /* 0x000000d5b0647223 */ /* 0x000fc40000010064 */
[----:B------:R-:W-:Y:S02]  /*1950*/  FADD.FTZ R2, R97, R212 ;  /* 0x000000d461027221 */ /* 0x000fe40000010000 */
[----:B------:R-:W-:Y:S02]  /*1960*/  FMUL.FTZ R174, R164, R225 ;  /* 0x000000e1a4ae7220 */ /* 0x000fe40000410000 */
[----:B------:R-:W-:Y:S02]  /*1970*/  FMUL.FTZ R211, R135, R98 ;  /* 0x0000006287d37220 */ /* 0x000fe40000410000 */
[----:B------:R-:W-:Y:S02]  /*1980*/  FFMA.FTZ R97, R175, R212, R100 ;  /* 0x000000d4af617223 */ /* 0x000fe40000010064 */
[----:B------:R-:W-:Y:S02]  /*1990*/  FADD.FTZ R99, R2, R211 ;  /* 0x000000d302637221 */ /* 0x000fe40000010000 */
[----:B------:R-:W-:-:S02]  /*19a0*/  FFMA.FTZ R97, R174, R211, R97 ;  /* 0x000000d3ae617223 */ /* 0x000fc40000010061 */
[----:B------:R-:W-:Y:S02]  /*19b0*/  FMUL.FTZ R171, R164, R231 ;  /* 0x000000e7a4ab7220 */ /* 0x000fe40000410000 */
[----:B------:R-:W-:Y:S02]  /*19c0*/  FFMA.FTZ R4, R199, R209, R4 ;  /* 0x000000d1c7047223 */ /* 0x000fe40000010004 */
[----:B------:R-:W-:Y:S02]  /*19d0*/  FADD.FTZ R48, R48, R209 ;  /* 0x000000d130307221 */ /* 0x000fe40000010000 */
[----:B------:R-:W-:Y:S02]  /*19e0*/  FMUL.FTZ R172, R164, R229 ;  /* 0x000000e5a4ac7220 */ /* 0x000fe40000410000 */
[----:B------:R-:W-:Y:S02]  /*19f0*/  FMUL.FTZ R209, R133, R96 ;  /* 0x0000006085d17220 */ /* 0x000fe40000410000 */
[----:B------:R-:W-:-:S02]  /*1a00*/  FADD.FTZ R2, R99, R210 ;  /* 0x000000d263027221 */ /* 0x000fc40000010000 */
[----:B------:R-:W-:Y:S02]  /*1a10*/  FFMA.FTZ R97, R173, R210, R97 ;  /* 0x000000d2ad617223 */ /* 0x000fe40000010061 */
[-C--:B------:R-:W-:Y:S02]  /*1a20*/  FFMA.FTZ R52, R171, R95.reuse, R52 ;  /* 0x0000005fab347223 */ /* 0x080fe40000010034 */
[----:B------:R-:W-:Y:S02]  /*1a30*/  FADD.FTZ R20, R20, R95 ;  /* 0x0000005f14147221 */ /* 0x000fe40000010000 */
[----:B------:R-:W-:Y:S02]  /*1a40*/  FMUL.FTZ R214, R132, R95 ;  /* 0x0000005f84d67220 */ /* 0x000fe40000410000 */
[----:B------:R-:W-:Y:S02]  /*1a50*/  FADD.FTZ R95, R2, R209 ;  /* 0x000000d1025f7221 */ /* 0x000fe40000010000 */
[----:B------:R-:W-:Y:S01]  /*1a60*/  FFMA.FTZ R97, R172, R209, R97 ;  /* 0x000000d1ac617223 */ /* 0x000fe20000010061 */
[----:B------:R-:W-:-:S02]  /*1a70*/  PRMT R93, RZ, 0x5410, R123 ;  /* 0x00005410ff5d7816 */ /* 0x000fc4000000007b */
[----:B------:R-:W-:Y:S01]  /*1a80*/  PRMT R92, RZ, 0x7610, R123 ;  /* 0x00007610ff5c7816 */ /* 0x000fe2000000007b */
[C---:B------:R-:W-:Y:S02]  /*1a90*/  FMUL.FTZ R123, R164.reuse, R235 ;  /* 0x000000eba47b7220 */ /* 0x040fe40000410000 */
[----:B------:R-:W-:Y:S02]  /*1aa0*/  FMUL.FTZ R170, R164, R233 ;  /* 0x000000e9a4aa7220 */ /* 0x000fe40000410000 */
[----:B------:R-:W-:Y:S02]  /*1ab0*/  FMUL.FTZ R215, R131, R94 ;  /* 0x0000005e83d77220 */ /* 0x000fe40000410000 */
[----:B------:R-:W-:Y:S02]  /*1ac0*/  FADD.FTZ R2, R95, R214 ;  /* 0x000000d65f027221 */ /* 0x000fe40000010000 */
[----:B------:R-:W-:Y:S02]  /*1ad0*/  FFMA.FTZ R97, R171, R214, R97 ;  /* 0x000000d6ab617223 */ /* 0x000fe40000010061 */
[----:B------:R-:W-:-:S02]  /*1ae0*/  FFMA.FTZ R54, R123, R93, R54 ;  /* 0x0000005d7b367223 */ /* 0x000fc40000010036 */
[----:B------:R-:W-:Y:S02]  /*1af0*/  FADD.FTZ R22, R22, R93 ;  /* 0x0000005d16167221 */ /* 0x000fe40000010000 */
[----:B------:R-:W-:Y:S02]  /*1b00*/  FMUL.FTZ R216, R130, R93 ;  /* 0x0000005d82d87220 */ /* 0x000fe40000410000 */
[----:B------:R-:W-:Y:S02]  /*1b10*/  FADD.FTZ R93, R2, R215 ;  /* 0x000000d7025d7221 */ /* 0x000fe40000010000 */
[----:B------:R-:W-:Y:S02]  /*1b20*/  FFMA.FTZ R97, R170, R215, R97 ;  /* 0x000000d7aa617223 */ /* 0x000fe40000010061 */
[----:B------:R-:W-:Y:S02]  /*1b30*/  FMUL.FTZ R218, R164, R3 ;  /* 0x00000003a4da7220 */ /* 0x000fe40000410000 */
[----:B------:R-:W-:-:S02]  /*1b40*/  FMUL.FTZ R217, R0, R92 ;  /* 0x0000005c00d97220 */ /* 0x000fc40000410000 */
[----:B------:R-:W-:Y:S02]  /*1b50*/  FADD.FTZ R2, R93, R216 ;  /* 0x000000d85d027221 */ /* 0x000fe40000010000 */
[----:B------:R-:W-:Y:S02]  /*1b60*/  FFMA.FTZ R97, R123, R216, R97 ;  /* 0x000000d87b617223 */ /* 0x000fe40000010061 */
        /* <DEDUP_REMOVED lines=30> */
[----:B------:R-:W-:Y:S02]  /*1d50*/  FADD.FTZ R92, R2, R217 ;  /* 0x000000d9025c7221 */ /* 0x000fe40000010000 */
[----:B------:R-:W-:Y:S02]  /*1d60*/  FFMA.FTZ R97, R218, R217, R97 ;  /* 0x000000d9da617223 */ /* 0x000fe40000010061 */
.L_x_165:
[----:B------:R-:W-:Y:S05]  /*1d70*/  BSYNC B0 ;  /* 0x0000000000007941 */ /* 0x000fea0003800000 */
.L_x_163:
[----:B------:R-:W-:Y:S02]  /*1d80*/  LOP3.LUT P2, RZ, R137, 0xff, RZ, 0xc0, !PT ;  /* 0x000000ff89ff7812 */ /* 0x000fe4000784c0ff */
[----:B------:R-:W-:Y:S02]  /*1d90*/  SHF.R.U32.HI R93, RZ, 0x5, R163 ;  /* 0x00000005ff5d7819 */ /* 0x000fe400000116a3 */
[----:B------:R-:W-:-:S02]  /*1da0*/  LOP3.LUT P0, RZ, R163, 0x1f, RZ, 0xc0, !PT ;  /* 0x0000001fa3ff7812 */ /* 0x000fc4000780c0ff */
[----:B0-----:R-:W-:-:S07]  /*1db0*/  LOP3.LUT R124, R93, 0x7fffff8, RZ, 0xc0, !PT ;  /* 0x07fffff85d7c7812 */ /* 0x001fce00078ec0ff */
[----:B------:R-:W-:Y:S01]  /*1dc0*/  @!P2 IADD3 R124, R124, 0x8, RZ ;  /* 0x000000087c7ca810 */ /* 0x000fe20007ffe0ff */
[----:B------:R-:W-:Y:S05]  /*1dd0*/  BRA.DIV ~URZ, `(.L_x_166) ;  /* 0x000029e27f007947 */ /* 0x000fea000b800000 */
[----:B------:R0:W1:Y:S02]  /*1de0*/  SHFL.DOWN PT, R95, R92, 0x10, 0x1f ;  /* 0x0a001f005c5f7f89 */ /* 0x00006400000e0000 */
.L_x_265:
[----:B------:R-:W-:Y:S05]  /*1df0*/  BRA.DIV ~URZ, `(.L_x_167) ;  /* 0x00002a427f007947 */ /* 0x000fea000b800000 */
        /* <DEDUP_REMOVED lines=17> */
.L_x_266:
[----:B------:R-:W-:Y:S01]  /*1f10*/  @!P0 LOP3.LUT R93, R93, 0x7, RZ, 0xc0, !PT ;  /* 0x000000075d5d8812 */ /* 0x000fe200078ec0ff */
[----:B--2---:R-:W-:Y:S01]  /*1f20*/  FADD.FTZ R2, R96, R97 ;  /* 0x0000006160027221 */ /* 0x004fe20000010000 */
[----:B------:R-:W-:Y:S01]  /*1f30*/  WARPSYNC 0xffffffff ;  /* 0xffffffff00007948 */ /* 0x000fe20003800000 */
[----:B-1----:R-:W-:Y:S01]  /*1f40*/  FADD.FTZ R3, R98, R99 ;  /* 0x0000006362037221 */ /* 0x002fe20000010000 */
[----:B------:R-:W-:Y:S01]  /*1f50*/  @!P0 IADD3 R125, R124, R93, RZ ;  /* 0x0000005d7c7d8210 */ /* 0x000fe20007ffe0ff */
[----:B------:R-:W-:Y:S01]  /*1f60*/  BSSY B0, `(.L_x_168) ;  /* 0x0000035000007945 */ /* 0x000fe20003800000 */
[----:B-----5:R-:W-:-:S03]  /*1f70*/  ISETP.GE.AND P2, PT, R169, 0x1, PT ;  /* 0x00000001a900780c */ /* 0x020fc60003f46270 */
[----:B------:R1:W-:Y:S04]  /*1f80*/  @!P0 STS.64 [R125.X8+0x8000], R2 ;  /* 0x008000027d008388 */ /* 0x0003e80000008a00 */
[----:B------:R-:W-:Y:S01]  /*1f90*/  BAR.SYNC.DEFER_BLOCKING 0x0 ;  /* 0x0000000000007b1d */ /* 0x000fe20000010000 */
[----:B------:R-:W-:-:S05]  /*1fa0*/  ISETP.NE.AND P0, PT, R192, RZ, PT ;  /* 0x000000ffc000720c */ /* 0x000fca0003f05270 */
[----:B------:R-:W-:Y:S02]  /*1fb0*/  @P2 IADD3 R169, R169, -0x1, RZ ;  /* 0xffffffffa9a92810 */ /* 0x000fe40007ffe0ff */
[----:B-1----:R-:W-:-:S03]  /*1fc0*/  @P2 LOP3.LUT R3, R163, 0xff, RZ, 0xc0, !PT ;  /* 0x000000ffa3032812 */ /* 0x002fc600078ec0ff */
[----:B------:R-:W-:-:S05]  /*1fd0*/  @P2 IMAD R169, R169, c[0x0][0x168], RZ ;  /* 0x00005a00a9a92a24 */ /* 0x000fca00078e02ff */
[----:B------:R-:W-:-:S04]  /*1fe0*/  @P2 SHF.R.S32.HI R2, RZ, 0x1f, R169 ;  /* 0x0000001fff022819 */ /* 0x000fc800000114a9 */
[----:B------:R-:W-:Y:S01]  /*1ff0*/  @P2 LEA.HI R2, R2, R169, RZ, 0x3 ;  /* 0x000000a902022211 */ /* 0x000fe200078f18ff */
[----:B------:R-:W1:Y:S04]  /*2000*/  LDS.128 R92, [R124.X8+0x8000] ;  /* 0x008000007c5c7984 */ /* 0x000e680000008c00 */
[----:B0-----:R-:W0:Y:S04]  /*2010*/  LDS.128 R96, [R124.X8+0x8010] ;  /* 0x008010007c607984 */ /* 0x001e280000008c00 */
[----:B------:R-:W2:Y:S04]  /*2020*/  LDS.128 R100, [R124.X8+0x8020] ;  /* 0x008020007c647984 */ /* 0x000ea80000008c00 */
[----:B------:R-:W3:Y:S01]  /*2030*/  LDS.128 R104, [R124.X8+0x8030] ;  /* 0x008030007c687984 */ /* 0x000ee20000008c00 */
[----:B-1----:R-:W-:-:S02]  /*2040*/  FADD.FTZ R127, RZ, R92 ;  /* 0x0000005cff7f7221 */ /* 0x002fc40000010000 */
[----:B------:R-:W-:Y:S02]  /*2050*/  FADD.FTZ R92, RZ, R93 ;  /* 0x0000005dff5c7221 */ /* 0x000fe40000010000 */
[----:B------:R-:W-:Y:S01]  /*2060*/  FADD.FTZ R127, R94, R127 ;  /* 0x0000007f5e7f7221 */ /* 0x000fe20000010000 */
[----:B------:R-:W-:Y:S01]  /*2070*/  HFMA2.MMA R94, -RZ, RZ, 0, 0 ;  /* 0x00000000ff5e7435 */ /* 0x000fe200000001ff */
[----:B------:R-:W-:Y:S02]  /*2080*/  FADD.FTZ R92, R95, R92 ;  /* 0x0000005c5f5c7221 */ /* 0x000fe40000010000 */
[----:B0-----:R-:W-:Y:S02]  /*2090*/  FADD.FTZ R127, R127, R96 ;  /* 0x000000607f7f7221 */ /* 0x001fe40000010000 */
[----:B------:R-:W-:Y:S01]  /*20a0*/  FADD.FTZ R92, R92, R97 ;  /* 0x000000615c5c7221 */ /* 0x000fe20000010000 */
[----:B------:R-:W-:Y:S01]  /*20b0*/  @P2 LEA.HI.SX32 R94, R2, R3, 0x1d ;  /* 0x00000003025e2211 */ /* 0x000fe200078feaff */
        /* <DEDUP_REMOVED lines=13> */
[----:B------:R-:W-:Y:S05]  /*2190*/  @P1 BRA `(.L_x_169) ;  /* 0x0000008000001947 */ /* 0x000fea0003800000 */
[----:B------:R-:W-:Y:S01]  /*21a0*/  ULDC.64 UR6, c[0x0][0x218] ;  /* 0x0000860000067ab9 */ /* 0x000fe20000000a00 */
[----:B------:R-:W-:Y:S01]  /*21b0*/  MOV R3, RZ ;  /* 0x000000ff00037202 */ /* 0x000fe20000000f00 */
[----:B------:R-:W-:-:S04]  /*21c0*/  UISETP.NE.U32.AND UP0, UPT, URZ, UR6, UPT ;  /* 0x000000063f00728c */ /* 0x000fc8000bf05070 */
[----:B------:R-:W-:-:S06]  /*21d0*/  UISETP.NE.AND.EX UP0, UPT, URZ, UR7, UPT, UP0 ;  /* 0x000000073f00728c */ /* 0x000fcc000bf05300 */
[----:B------:R-:W-:-:S13]  /*21e0*/  PLOP3.LUT P3, PT, PT, PT, UP0, 0x80, 0x0 ;  /* 0x000000000000781c */ /* 0x000fda0003f6f008 */
[----:B------:R-:W-:Y:S05]  /*21f0*/  @!P3 BRA `(.L_x_170) ;  /* 0x000000b00000b947 */ /* 0x000fea0003800000 */
[----:B------:R-:W-:Y:S01]  /*2200*/  PRMT R3, RZ, 0x5410, R68 ;  /* 0x00005410ff037816 */ /* 0x000fe20000000044 */
[----:B------:R-:W-:Y:S05]  /*2210*/  BRA `(.L_x_170) ;  /* 0x0000009000007947 */ /* 0x000fea0003800000 */
.L_x_169:
        /* <DEDUP_REMOVED lines=9> */
.L_x_170:
[----:B------:R-:W-:Y:S05]  /*22b0*/  BSYNC B0 ;  /* 0x0000000000007941 */ /* 0x000fea0003800000 */
.L_x_168:
        /* <DEDUP_REMOVED lines=13> */
.L_x_172:
[----:B------:R-:W-:-:S04]  /*2390*/  FFMA.FTZ R2, R200, R96, R95 ;  /* 0x00000060c8027223 */ /* 0x000fc8000001005f */
[----:B------:R-:W-:Y:S01]  /*23a0*/  FADD.FTZ R3, R121, -R2 ;  /* 0x8000000279037221 */ /* 0x000fe20000010000 */
[----:B------:R-:W-:-:S03]  /*23b0*/  @P3 PRMT R2, RZ, 0x7610, R68 ;  /* 0x00007610ff023816 */ /* 0x000fc60000000044 */
[----:B------:R-:W-:-:S04]  /*23c0*/  FMUL.FTZ R3, R164, R3 ;  /* 0x00000003a4037220 */ /* 0x000fc80000410000 */
[----:B------:R-:W-:Y:S02]  /*23d0*/  @P3 FADD.FTZ R3, R3, R2 ;  /* 0x0000000203033221 */ /* 0x000fe40000010000 */
.L_x_173:
[----:B------:R-:W-:Y:S05]  /*23e0*/  BSYNC B0 ;  /* 0x0000000000007941 */ /* 0x000fea0003800000 */
.L_x_171:
        /* <DEDUP_REMOVED lines=11> */
.L_x_175:
[----:B------:R-:W-:Y:S01]  /*24a0*/  FFMA.FTZ R3, R197, R96, R95 ;  /* 0x00000060c5037223 */ /* 0x000fe2000001005f */
[----:B------:R-:W-:-:S03]  /*24b0*/  @P3 PRMT R2, RZ, 0x5410, R69 ;  /* 0x00005410ff023816 */ /* 0x000fc60000000045 */
[----:B------:R-:W-:-:S04]  /*24c0*/  FADD.FTZ R3, R120, -R3 ;  /* 0x8000000378037221 */ /* 0x000fc80000010000 */
[----:B------:R-:W-:-:S04]  /*24d0*/  FMUL.FTZ R3, R164, R3 ;  /* 0x00000003a4037220 */ /* 0x000fc80000410000 */
[----:B------:R-:W-:Y:S02]  /*24e0*/  @P3 FADD.FTZ R3, R3, R2 ;  /* 0x0000000203033221 */ /* 0x000fe40000010000 */
.L_x_176:
[----:B------:R-:W-:Y:S05]  /*24f0*/  BSYNC B0 ;  /* 0x0000000000007941 */ /* 0x000fea0003800000 */
.L_x_174:
        /* <DEDUP_REMOVED lines=11> */
.L_x_178:
[----:B------:R-:W-:-:S04]  /*25b0*/  FFMA.FTZ R2, R198, R96, R95 ;  /* 0x00000060c6027223 */ /* 0x000fc8000001005f */
[----:B------:R-:W-:Y:S01]  /*25c0*/  FADD.FTZ R3, R119, -R2 ;  /* 0x8000000277037221 */ /* 0x000fe20000010000 */
[----:B------:R-:W-:-:S03]  /*25d0*/  @P3 PRMT R2, RZ, 0x7610, R69 ;  /* 0x00007610ff023816 */ /* 0x000fc60000000045 */
[----:B------:R-:W-:-:S04]  /*25e0*/  FMUL.FTZ R3, R164, R3 ;  /* 0x00000003a4037220 */ /* 0x000fc80000410000 */
[----:B------:R-:W-:Y:S02]  /*25f0*/  @P3 FADD.FTZ R3, R3, R2 ;  /* 0x0000000203033221 */ /* 0x000fe40000010000 */
.L_x_179:
[----:B------:R-:W-:Y:S05]  /*2600*/  BSYNC B0 ;  /* 0x0000000000007941 */ /* 0x000fea0003800000 */
.L_x_177:
        /* <DEDUP_REMOVED lines=11> */
.L_x_181:
[----:B------:R-:W-:Y:S01]  /*26c0*/  FFMA.FTZ R3, R195, R96, R95 ;  /* 0x00000060c3037223 */ /* 0x000fe2000001005f */
[----:B------:R-:W-:-:S03]  /*26d0*/  @P3 PRMT R2, RZ, 0x5410, R70 ;  /* 0x00005410ff023816 */ /* 0x000fc60000000046 */
[----:B------:R-:W-:-:S04]  /*26e0*/  FADD.FTZ R3, R118, -R3 ;  /* 0x8000000376037221 */ /* 0x000fc80000010000 */
[----:B------:R-:W-:-:S04]  /*26f0*/  FMUL.FTZ R3, R164, R3 ;  /* 0x00000003a4037220 */ /* 0x000fc80000410000 */
[----:B------:R-:W-:Y:S02]  /*2700*/  @P3 FADD.FTZ R3, R3, R2 ;  /* 0x0000000203033221 */ /* 0x000fe40000010000 */
.L_x_182:
[----:B------:R-:W-:Y:S05]  /*2710*/  BSYNC B0 ;  /* 0x0000000000007941 */ /* 0x000fea0003800000 */
.L_x_180:
        /* <DEDUP_REMOVED lines=11> */
.L_x_184:
[----:B------:R-:W-:-:S04]  /*27d0*/  FFMA.FTZ R2, R196, R96, R95 ;  /* 0x00000060c4027223 */ /* 0x000fc8000001005f */
[----:B------:R-:W-:Y:S01]  /*27e0*/  FADD.FTZ R3, R117, -R2 ;  /* 0x8000000275037221 */ /* 0x000fe20000010000 */
[----:B------:R-:W-:-:S03]  /*27f0*/  @P3 PRMT R2, RZ, 0x7610, R70 ;  /* 0x00007610ff023816 */ /* 0x000fc60000000046 */
[----:B------:R-:W-:-:S04]  /*2800*/  FMUL.FTZ R3, R164, R3 ;  /* 0x00000003a4037220 */ /* 0x000fc80000410000 */
[----:B------:R-:W-:Y:S02]  /*2810*/  @P3 FADD.FTZ R3, R3, R2 ;  /* 0x0000000203033221 */ /* 0x000fe40000010000 */
.L_x_185:
[----:B------:R-:W-:Y:S05]  /*2820*/  BSYNC B0 ;  /* 0x0000000000007941 */ /* 0x000fea0003800000 */
.L_x_183:
        /* <DEDUP_REMOVED lines=11> */
.L_x_187:
[----:B------:R-:W-:Y:S01]  /*28e0*/  FFMA.FTZ R3, R193, R96, R95 ;  /* 0x00000060c1037223 */ /* 0x000fe2000001005f */
[----:B------:R-:W-:-:S03]  /*28f0*/  @P3 PRMT R2, RZ, 0x5410, R71 ;  /* 0x00005410ff023816 */ /* 0x000fc60000000047 */
[----:B------:R-:W-:-:S04]  /*2900*/  FADD.FTZ R3, R116, -R3 ;  /* 0x8000000374037221 */ /* 0x000fc80000010000 */
[----:B------:R-:W-:-:S04]  /*2910*/  FMUL.FTZ R3, R164, R3 ;  /* 0x00000003a4037220 */ /* 0x000fc80000410000 */
[----:B------:R-:W-:Y:S02]  /*2920*/  @P3 FADD.FTZ R3, R3, R2 ;  /* 0x0000000203033221 */ /* 0x000fe40000010000 */
.L_x_188:
[----:B------:R-:W-:Y:S05]  /*2930*/  BSYNC B0 ;  /* 0x0000000000007941 */ /* 0x000fea0003800000 */
.L_x_186:
        /* <DEDUP_REMOVED lines=11> */
.L_x_190:
[----:B------:R-:W-:-:S04]  /*29f0*/  FFMA.FTZ R2, R194, R96, R95 ;  /* 0x00000060c2027223 */ /* 0x000fc8000001005f */
[----:B------:R-:W-:Y:S01]  /*2a00*/  FADD.FTZ R3, R115, -R2 ;  /* 0x8000000273037221 */ /* 0x000fe20000010000 */
[----:B------:R-:W-:-:S03]  /*2a10*/  @P3 PRMT R2, RZ, 0x7610, R71 ;  /* 0x00007610ff023816 */ /* 0x000fc60000000047 */
[----:B------:R-:W-:-:S04]  /*2a20*/  FMUL.FTZ R3, R164, R3 ;  /* 0x00000003a4037220 */ /* 0x000fc80000410000 */
[----:B------:R-:W-:Y:S02]  /*2a30*/  @P3 FADD.FTZ R3, R3, R2 ;  /* 0x0000000203033221 */ /* 0x000fe40000010000 */
.L_x_191:
[----:B------:R-:W-:Y:S05]  /*2a40*/  BSYNC B0 ;  /* 0x0000000000007941 */ /* 0x000fea0003800000 */
.L_x_189:
[----:B------:R-:W-:Y:S01]  /*2a50*/  @P2 FMUL.FTZ R92, R3, c[0x0][0x1ec] ;  /* 0x00007b00035c2a20 */ /* 0x000fe20000410000 */
[----:B------:R-:W-:Y:S01]  /*2a60*/  @P0 MOV R93, 0x10 ;  /* 0x00000010005d0802 */ /* 0x000fe20000000f00 */
[----:B------:R-:W-:Y:S01]  /*2a70*/  BSSY B0, `(.L_x_192) ;  /* 0x0000014000007945 */ /* 0x000fe20003800000 */
        /* <DEDUP_REMOVED lines=8> */
[----:B------:R0:W-:Y:S01]  /*2b00*/  @P2 STG.E.128 [R92.64], R88 ;  /* 0x000000585c002986 */ /* 0x0001e2000c101d04 */
[----:B------:R-:W-:Y:S05]  /*2b10*/  @P1 BRA `(.L_x_193) ;  /* 0x0000004000001947 */ /* 0x000fea0003800000 */
[----:B0-----:R-:W-:Y:S01]  /*2b20*/  HFMA2.MMA R3, -RZ, RZ, 0, 0 ;  /* 0x00000000ff037435 */ /* 0x001fe200000001ff */
[----:B------:R-:W-:Y:S05]  /*2b30*/  @!P3 BRA `(.L_x_194) ;  /* 0x000000700000b947 */ /* 0x000fea0003800000 */
[----:B------:R-:W-:Y:S01]  /*2b40*/  PRMT R3, RZ, 0x5410, R72 ;  /* 0x00005410ff037816 */ /* 0x000fe20000000048 */
[----:B------:R-:W-:Y:S05]  /*2b50*/  BRA `(.L_x_194) ;  /* 0x0000005000007947 */ /* 0x000fea0003800000 */
.L_x_193:
[----:B0-----:R-:W-:Y:S01]  /*2b60*/  FFMA.FTZ R3, R191, R96, R95 ;  /* 0x00000060bf037223 */ /* 0x001fe2000001005f */
[----:B------:R-:W-:-:S03]  /*2b70*/  @P3 PRMT R2, RZ, 0x5410, R72 ;  /* 0x00005410ff023816 */ /* 0x000fc60000000048 */
[----:B------:R-:W-:-:S04]  /*2b80*/  FADD.FTZ R3, R114, -R3 ;  /* 0x8000000372037221 */ /* 0x000fc80000010000 */
[----:B------:R-:W-:-:S04]  /*2b90*/  FMUL.FTZ R3, R164, R3 ;  /* 0x00000003a4037220 */ /* 0x000fc80000410000 */
[----:B------:R-:W-:Y:S02]  /*2ba0*/  @P3 FADD.FTZ R3, R3, R2 ;  /* 0x0000000203033221 */ /* 0x000fe40000010000 */
.L_x_194:
[----:B------:R-:W-:Y:S05]  /*2bb0*/  BSYNC B0 ;  /* 0x0000000000007941 */ /* 0x000fea0003800000 */
.L_x_192:
        /* <DEDUP_REMOVED lines=11> */
.L_x_196:
[----:B------:R-:W-:-:S04]  /*2c70*/  FFMA.FTZ R2, R190, R96, R95 ;  /* 0x00000060be027223 */ /* 0x000fc8000001005f */
[----:B------:R-:W-:Y:S01]  /*2c80*/  FADD.FTZ R3, R113, -R2 ;  /* 0x8000000271037221 */ /* 0x000fe20000010000 */
[----:B------:R-:W-:-:S03]  /*2c90*/  @P3 PRMT R2, RZ, 0x7610, R72 ;  /* 0x00007610ff023816 */ /* 0x000fc60000000048 */
[----:B------:R-:W-:-:S04]  /*2ca0*/  FMUL.FTZ R3, R164, R3 ;  /* 0x00000003a4037220 */ /* 0x000fc80000410000 */
[----:B------:R-:W-:Y:S02]  /*2cb0*/  @P3 FADD.FTZ R3, R3, R2 ;  /* 0x0000000203033221 */ /* 0x000fe40000010000 */
.L_x_197:
[----:B------:R-:W-:Y:S05]  /*2cc0*/  BSYNC B0 ;  /* 0x0000000000007941 */ /* 0x000fea0003800000 */
.L_x_195:
        /* <DEDUP_REMOVED lines=11> */
.L_x_199:
[----:B------:R-:W-:Y:S01]  /*2d80*/  FFMA.FTZ R3, R189, R96, R95 ;  /* 0x00000060bd037223 */ /* 0x000fe2000001005f */
[----:B------:R-:W-:-:S03]  /*2d90*/  @P3 PRMT R2, RZ, 0x5410, R73 ;  /* 0x00005410ff023816 */ /* 0x000fc60000000049 */
[----:B------:R-:W-:-:S04]  /*2da0*/  FADD.FTZ R3, R112, -R3 ;  /* 0x8000000370037221 */ /* 0x000fc80000010000 */
[----:B------:R-:W-:-:S04]  /*2db0*/  FMUL.FTZ R3, R164, R3 ;  /* 0x00000003a4037220 */ /* 0x000fc80000410000 */
[----:B------:R-:W-:Y:S02]  /*2dc0*/  @P3 FADD.FTZ R3, R3, R2 ;  /* 0x0000000203033221 */ /* 0x000fe40000010000 */
.L_x_200:
[----:B------:R-:W-:Y:S05]  /*2dd0*/  BSYNC B0 ;  /* 0x0000000000007941 */ /* 0x000fea0003800000 */
.L_x_198:
        /* <DEDUP_REMOVED lines=11> */
.L_x_202:
[----:B------:R-:W-:-:S04]  /*2e90*/  FFMA.FTZ R2, R188, R96, R95 ;  /* 0x00000060bc027223 */ /* 0x000fc8000001005f */
[----:B------:R-:W-:Y:S01]  /*2ea0*/  FADD.FTZ R3, R111, -R2 ;  /* 0x800000026f037221 */ /* 0x000fe20000010000 */
[----:B------:R-:W-:-:S03]  /*2eb0*/  @P3 PRMT R2, RZ, 0x7610, R73 ;  /* 0x00007610ff023816 */ /* 0x000fc60000000049 */
[----:B------:R-:W-:-:S04]  /*2ec0*/  FMUL.FTZ R3, R164, R3 ;  /* 0x00000003a4037220 */ /* 0x000fc80000410000 */
[----:B------:R-:W-:Y:S02]  /*2ed0*/  @P3 FADD.FTZ R3, R3, R2 ;  /* 0x0000000203033221 */ /* 0x000fe40000010000 */
.L_x_203:
[----:B------:R-:W-:Y:S05]  /*2ee0*/  BSYNC B0 ;  /* 0x0000000000007941 */ /* 0x000fea0003800000 */
.L_x_201:
        /* <DEDUP_REMOVED lines=11> */
.L_x_205:
[----:B------:R-:W-:Y:S01]  /*2fa0*/  FFMA.FTZ R3, R187, R96, R95 ;  /* 0x00000060bb037223 */ /* 0x000fe2000001005f */
[----:B------:R-:W-:-:S03]  /*2fb0*/  @P3 PRMT R2, RZ, 0x5410, R74 ;  /* 0x00005410ff023816 */ /* 0x000fc6000000004a */
[----:B------:R-:W-:-:S04]  /*2fc0*/  FADD.FTZ R3, R110, -R3 ;  /* 0x800000036e037221 */ /* 0x000fc80000010000 */
[----:B------:R-:W-:-:S04]  /*2fd0*/  FMUL.FTZ R3, R164, R3 ;  /* 0x00000003a4037220 */ /* 0x000fc80000410000 */
[----:B------:R-:W-:Y:S02]  /*2fe0*/  @P3 FADD.FTZ R3, R3, R2 ;  /* 0x0000000203033221 */ /* 0x000fe40000010000 */
.L_x_206:
[----:B------:R-:W-:Y:S05]  /*2ff0*/  BSYNC B0 ;  /* 0x0000000000007941 */ /* 0x000fea0003800000 */
.L_x_204:
        /* <DEDUP_REMOVED lines=11> */
.L_x_208:
[----:B------:R-:W-:-:S04]  /*30b0*/  FFMA.FTZ R2, R186, R96, R95 ;  /* 0x00000060ba027223 */ /* 0x000fc8000001005f */
[----:B------:R-:W-:Y:S01]  /*30c0*/  FADD.FTZ R3, R109, -R2 ;  /* 0x800000026d037221 */ /* 0x000fe20000010000 */
[----:B------:R-:W-:-:S03]  /*30d0*/  @P3 PRMT R2, RZ, 0x7610, R74 ;  /* 0x00007610ff023816 */ /* 0x000fc6000000004a */
[----:B------:R-:W-:-:S04]  /*30e0*/  FMUL.FTZ R3, R164, R3 ;  /* 0x00000003a4037220 */ /* 0x000fc80000410000 */
[----:B------:R-:W-:Y:S02]  /*30f0*/  @P3 FADD.FTZ R3, R3, R2 ;  /* 0x0000000203033221 */ /* 0x000fe40000010000 */
.L_x_209:
[----:B------:R-:W-:Y:S05]  /*3100*/  BSYNC B0 ;  /* 0x0000000000007941 */ /* 0x000fea0003800000 */
.L_x_207:
        /* <DEDUP_REMOVED lines=11> */
.L_x_211:
[----:B------:R-:W-:Y:S01]  /*31c0*/  FFMA.FTZ R3, R185, R96, R95 ;  /* 0x00000060b9037223 */ /* 0x000fe2000001005f */
[----:B------:R-:W-:-:S03]  /*31d0*/  @P3 PRMT R2, RZ, 0x5410, R75 ;  /* 0x00005410ff023816 */ /* 0x000fc6000000004b */
[----:B------:R-:W-:-:S04]  /*31e0*/  FADD.FTZ R3, R108, -R3 ;  /* 0x800000036c037221 */ /* 0x000fc80000010000 */
[----:B------:R-:W-:-:S04]  /*31f0*/  FMUL.FTZ R3, R164, R3 ;  /* 0x00000003a4037220 */ /* 0x000fc80000410000 */
[----:B------:R-:W-:Y:S02]  /*3200*/  @P3 FADD.FTZ R3, R3, R2 ;  /* 0x0000000203033221 */ /* 0x000fe40000010000 */
.L_x_212:
[----:B------:R-:W-:Y:S05]  /*3210*/  BSYNC B0 ;  /* 0x0000000000007941 */ /* 0x000fea0003800000 */
.L_x_210:
        /* <DEDUP_REMOVED lines=11> */
.L_x_214:
[----:B------:R-:W-:-:S04]  /*32d0*/  FFMA.FTZ R2, R184, R96, R95 ;  /* 0x00000060b8027223 */ /* 0x000fc8000001005f */
[----:B------:R-:W-:Y:S01]  /*32e0*/  FADD.FTZ R3, R203, -R2 ;  /* 0x80000002cb037221 */ /* 0x000fe20000010000 */
[----:B------:R-:W-:-:S03]  /*32f0*/  @P3 PRMT R2, RZ, 0x7610, R75 ;  /* 0x00007610ff023816 */ /* 0x000fc6000000004b */
[----:B------:R-:W-:-:S04]  /*3300*/  FMUL.FTZ R3, R164, R3 ;  /* 0x00000003a4037220 */ /* 0x000fc80000410000 */
[----:B------:R-:W-:Y:S02]  /*3310*/  @P3 FADD.FTZ R3, R3, R2 ;  /* 0x0000000203033221 */ /* 0x000fe40000010000 */
.L_x_215:
[----:B------:R-:W-:Y:S05]  /*3320*/  BSYNC B0 ;  /* 0x0000000000007941 */ /* 0x000fea0003800000 */
.L_x_213:
[----:B------:R-:W-:Y:S01]  /*3330*/  @P2 FMUL.FTZ R92, R3, c[0x0][0x1ec] ;  /* 0x00007b00035c2a20 */ /* 0x000fe20000410000 */
[----:B------:R-:W-:Y:S01]  /*3340*/  @P0 MOV R2, 0x10 ;  /* 0x0000001000020802 */ /* 0x000fe20000000f00 */
[----:B------:R-:W-:Y:S01]  /*3350*/  BSSY B0, `(.L_x_216) ;  /* 0x0000015000007945 */ /* 0x000fe20003800000 */
[----:B------:R-:W-:Y:S02]  /*3360*/  @P2 IADD3 R93, R94, 0x100, RZ ;  /* 0x000001005e5d2810 */ /* 0x000fe40007ffe0ff */
        /* <DEDUP_REMOVED lines=14> */
.L_x_217:
[----:B0-----:R-:W-:Y:S01]  /*3450*/  FFMA.FTZ R3, R183, R96, R95 ;  /* 0x00000060b7037223 */ /* 0x001fe2000001005f */
[----:B------:R-:W-:-:S03]  /*3460*/  @P3 PRMT R2, RZ, 0x5410, R76 ;  /* 0x00005410ff023816 */ /* 0x000fc6000000004c */
[----:B------:R-:W-:-:S04]  /*3470*/  FADD.FTZ R3, R202, -R3 ;  /* 0x80000003ca037221 */ /* 0x000fc80000010000 */
[----:B------:R-:W-:-:S04]  /*3480*/  FMUL.FTZ R3, R164, R3 ;  /* 0x00000003a4037220 */ /* 0x000fc80000410000 */
[----:B------:R-:W-:Y:S02]  /*3490*/  @P3 FADD.FTZ R3, R3, R2 ;  /* 0x0000000203033221 */ /* 0x000fe40000010000 */
.L_x_218:
[----:B------:R-:W-:Y:S05]  /*34a0*/  BSYNC B0 ;  /* 0x0000000000007941 */ /* 0x000fea0003800000 */
.L_x_216:
        /* <DEDUP_REMOVED lines=11> */
.L_x_220:
[----:B------:R-:W-:-:S04]  /*3560*/  FFMA.FTZ R2, R182, R96, R95 ;  /* 0x00000060b6027223 */ /* 0x000fc8000001005f */
[----:B------:R-:W-:Y:S01]  /*3570*/  FADD.FTZ R3, R201, -R2 ;  /* 0x80000002c9037221 */ /* 0x000fe20000010000 */
[----:B------:R-:W-:-:S03]  /*3580*/  @P3 PRMT R2, RZ, 0x7610, R76 ;  /* 0x00007610ff023816 */ /* 0x000fc6000000004c */
[----:B------:R-:W-:-:S04]  /*3590*/  FMUL.FTZ R3, R164, R3 ;  /* 0x00000003a4037220 */ /* 0x000fc80000410000 */
[----:B------:R-:W-:Y:S02]  /*35a0*/  @P3 FADD.FTZ R3, R3, R2 ;  /* 0x0000000203033221 */ /* 0x000fe40000010000 */
.L_x_221:
[----:B------:R-:W-:Y:S05]  /*35b0*/  BSYNC B0 ;  /* 0x0000000000007941 */ /* 0x000fea0003800000 */
.L_x_219:
        /* <DEDUP_REMOVED lines=11> */
.L_x_223:
[----:B------:R-:W-:Y:S01]  /*3670*/  FFMA.FTZ R3, R181, R96, R95 ;  /* 0x00000060b5037223 */ /* 0x000fe2000001005f */
[----:B------:R-:W-:-:S03]  /*3680*/  @P3 PRMT R2, RZ, 0x5410, R77 ;  /* 0x00005410ff023816 */ /* 0x000fc6000000004d */
[----:B------:R-:W-:-:S04]  /*3690*/  FADD.FTZ R3, R204, -R3 ;  /* 0x80000003cc037221 */ /* 0x000fc80000010000 */
[----:B------:R-:W-:-:S04]  /*36a0*/  FMUL.FTZ R3, R164, R3 ;  /* 0x00000003a4037220 */ /* 0x000fc80000410000 */
[----:B------:R-:W-:Y:S02]  /*36b0*/  @P3 FADD.FTZ R3, R3, R2 ;  /* 0x0000000203033221 */ /* 0x000fe40000010000 */
.L_x_224:
[----:B------:R-:W-:Y:S05]  /*36c0*/  BSYNC B0 ;  /* 0x0000000000007941 */ /* 0x000fea0003800000 */
.L_x_222:
        /* <DEDUP_REMOVED lines=11> */
.L_x_226:
[----:B------:R-:W-:-:S04]  /*3780*/  FFMA.FTZ R2, R180, R96, R95 ;  /* 0x00000060b4027223 */ /* 0x000fc8000001005f */
[----:B------:R-:W-:Y:S01]  /*3790*/  FADD.FTZ R3, R205, -R2 ;  /* 0x80000002cd037221 */ /* 0x000fe20000010000 */
[----:B------:R-:W-:-:S03]  /*37a0*/  @P3 PRMT R2, RZ, 0x7610, R77 ;  /* 0x00007610ff023816 */ /* 0x000fc6000000004d */
[----:B------:R-:W-:-:S04]  /*37b0*/  FMUL.FTZ R3, R164, R3 ;  /* 0x00000003a4037220 */ /* 0x000fc80000410000 */
[----:B------:R-:W-:Y:S02]  /*37c0*/  @P3 FADD.FTZ R3, R3, R2 ;  /* 0x0000000203033221 */ /* 0x000fe40000010000 */
.L_x_227:
[----:B------:R-:W-:Y:S05]  /*37d0*/  BSYNC B0 ;  /* 0x0000000000007941 */ /* 0x000fea0003800000 */
.L_x_225:
        /* <DEDUP_REMOVED lines=11> */
.L_x_229:
[----:B------:R-:W-:Y:S01]  /*3890*/  FFMA.FTZ R3, R179, R96, R95 ;  /* 0x00000060b3037223 */ /* 0x000fe2000001005f */
[----:B------:R-:W-:-:S03]  /*38a0*/  @P3 PRMT R2, RZ, 0x5410, R78 ;  /* 0x00005410ff023816 */ /* 0x000fc6000000004e */
[----:B------:R-:W-:-:S04]  /*38b0*/  FADD.FTZ R3, R206, -R3 ;  /* 0x80000003ce037221 */ /* 0x000fc80000010000 */
[----:B------:R-:W-:-:S04]  /*38c0*/  FMUL.FTZ R3, R164, R3 ;  /* 0x00000003a4037220 */ /* 0x000fc80000410000 */
[----:B------:R-:W-:Y:S02]  /*38d0*/  @P3 FADD.FTZ R3, R3, R2 ;  /* 0x0000000203033221 */ /* 0x000fe40000010000 */
.L_x_230:
[----:B------:R-:W-:Y:S05]  /*38e0*/  BSYNC B0 ;  /* 0x0000000000007941 */ /* 0x000fea0003800000 */
.L_x_228:
        /* <DEDUP_REMOVED lines=11> */
.L_x_232:
[----:B------:R-:W-:-:S04]  /*39a0*/  FFMA.FTZ R2, R178, R96, R95 ;  /* 0x00000060b2027223 */ /* 0x000fc8000001005f */
[----:B------:R-:W-:Y:S01]  /*39b0*/  FADD.FTZ R3, R207, -R2 ;  /* 0x80000002cf037221 */ /* 0x000fe20000010000 */
[----:B------:R-:W-:-:S03]  /*39c0*/  @P3 PRMT R2, RZ, 0x7610, R78 ;  /* 0x00007610ff023816 */ /* 0x000fc6000000004e */
[----:B------:R-:W-:-:S04]  /*39d0*/  FMUL.FTZ R3, R164, R3 ;  /* 0x00000003a4037220 */ /* 0x000fc80000410000 */
[----:B------:R-:W-:Y:S02]  /*39e0*/  @P3 FADD.FTZ R3, R3, R2 ;  /* 0x0000000203033221 */ /* 0x000fe40000010000 */
.L_x_233:
[----:B------:R-:W-:Y:S05]  /*39f0*/  BSYNC B0 ;  /* 0x0000000000007941 */ /* 0x000fea0003800000 */
.L_x_231:
        /* <DEDUP_REMOVED lines=11> */
.L_x_235:
[----:B------:R-:W-:Y:S01]  /*3ab0*/  FFMA.FTZ R3, R177, R96, R95 ;  /* 0x00000060b1037223 */ /* 0x000fe2000001005f */
[----:B------:R-:W-:-:S03]  /*3ac0*/  @P3 PRMT R2, RZ, 0x5410, R79 ;  /* 0x00005410ff023816 */ /* 0x000fc6000000004f */
[----:B------:R-:W-:-:S04]  /*3ad0*/  FADD.FTZ R3, R208, -R3 ;  /* 0x80000003d0037221 */ /* 0x000fc80000010000 */
[----:B------:R-:W-:-:S04]  /*3ae0*/  FMUL.FTZ R3, R164, R3 ;  /* 0x00000003a4037220 */ /* 0x000fc80000410000 */
[----:B------:R-:W-:Y:S02]  /*3af0*/  @P3 FADD.FTZ R3, R3, R2 ;  /* 0x0000000203033221 */ /* 0x000fe40000010000 */
.L_x_236:
[----:B------:R-:W-:Y:S05]  /*3b00*/  BSYNC B0 ;  /* 0x0000000000007941 */ /* 0x000fea0003800000 */
.L_x_234:
        /* <DEDUP_REMOVED lines=11> */
.L_x_238:
[----:B------:R-:W-:-:S04]  /*3bc0*/  FFMA.FTZ R2, R176, R96, R95 ;  /* 0x00000060b0027223 */ /* 0x000fc8000001005f */
[----:B------:R-:W-:Y:S01]  /*3bd0*/  FADD.FTZ R3, R213, -R2 ;  /* 0x80000002d5037221 */ /* 0x000fe20000010000 */
[----:B------:R-:W-:-:S03]  /*3be0*/  @P3 PRMT R2, RZ, 0x7610, R79 ;  /* 0x00007610ff023816 */ /* 0x000fc6000000004f */
[----:B------:R-:W-:-:S04]  /*3bf0*/  FMUL.FTZ R3, R164, R3 ;  /* 0x00000003a4037220 */ /* 0x000fc80000410000 */
[----:B------:R-:W-:Y:S02]  /*3c00*/  @P3 FADD.FTZ R3, R3, R2 ;  /* 0x0000000203033221 */ /* 0x000fe40000010000 */
.L_x_239:
[----:B------:R-:W-:Y:S05]  /*3c10*/  BSYNC B0 ;  /* 0x0000000000007941 */ /* 0x000fea0003800000 */
.L_x_237:
        /* <DEDUP_REMOVED lines=18> */
.L_x_241:
[----:B0-----:R-:W-:Y:S01]  /*3d40*/  FFMA.FTZ R3, R175, R96, R95 ;  /* 0x00000060af037223 */ /* 0x001fe2000001005f */
[----:B------:R-:W-:-:S03]  /*3d50*/  @P3 PRMT R2, RZ, 0x5410, R80 ;  /* 0x00005410ff023816 */ /* 0x000fc60000000050 */
[----:B------:R-:W-:-:S04]  /*3d60*/  FADD.FTZ R3, R212, -R3 ;  /* 0x80000003d4037221 */ /* 0x000fc80000010000 */
[----:B------:R-:W-:-:S04]  /*3d70*/  FMUL.FTZ R3, R164, R3 ;  /* 0x00000003a4037220 */ /* 0x000fc80000410000 */
[----:B------:R-:W-:Y:S02]  /*3d80*/  @P3 FADD.FTZ R3, R3, R2 ;  /* 0x0000000203033221 */ /* 0x000fe40000010000 */
.L_x_242:
[----:B------:R-:W-:Y:S05]  /*3d90*/  BSYNC B0 ;  /* 0x0000000000007941 */ /* 0x000fea0003800000 */
.L_x_240:
        /* <DEDUP_REMOVED lines=11> */
.L_x_244:
[----:B------:R-:W-:-:S04]  /*3e50*/  FFMA.FTZ R2, R174, R96, R95 ;  /* 0x00000060ae027223 */ /* 0x000fc8000001005f */
[----:B------:R-:W-:Y:S01]  /*3e60*/  FADD.FTZ R3, R211, -R2 ;  /* 0x80000002d3037221 */ /* 0x000fe20000010000 */
[----:B------:R-:W-:-:S03]  /*3e70*/  @P3 PRMT R2, RZ, 0x7610, R80 ;  /* 0x00007610ff023816 */ /* 0x000fc60000000050 */
[----:B------:R-:W-:-:S04]  /*3e80*/  FMUL.FTZ R3, R164, R3 ;  /* 0x00000003a4037220 */ /* 0x000fc80000410000 */
[----:B------:R-:W-:Y:S02]  /*3e90*/  @P3 FADD.FTZ R3, R3, R2 ;  /* 0x0000000203033221 */ /* 0x000fe40000010000 */
.L_x_245:
[----:B------:R-:W-:Y:S05]  /*3ea0*/  BSYNC B0 ;  /* 0x0000000000007941 */ /* 0x000fea0003800000 */
.L_x_243:
        /* <DEDUP_REMOVED lines=11> */
.L_x_247:
[----:B------:R-:W-:Y:S01]  /*3f60*/  FFMA.FTZ R3, R173, R96, R95 ;  /* 0x00000060ad037223 */ /* 0x000fe2000001005f */
[----:B------:R-:W-:-:S03]  /*3f70*/  @P3 PRMT R2, RZ, 0x5410, R81 ;  /* 0x00005410ff023816 */ /* 0x000fc60000000051 */
[----:B------:R-:W-:-:S04]  /*3f80*/  FADD.FTZ R3, R210, -R3 ;  /* 0x80000003d2037221 */ /* 0x000fc80000010000 */
[----:B------:R-:W-:-:S04]  /*3f90*/  FMUL.FTZ R3, R164, R3 ;  /* 0x00000003a4037220 */ /* 0x000fc80000410000 */
[----:B------:R-:W-:Y:S02]  /*3fa0*/  @P3 FADD.FTZ R3, R3, R2 ;  /* 0x0000000203033221 */ /* 0x000fe40000010000 */
.L_x_248:
[----:B------:R-:W-:Y:S05]  /*3fb0*/  BSYNC B0 ;  /* 0x0000000000007941 */ /* 0x000fea0003800000 */
.L_x_246:
        /* <DEDUP_REMOVED lines=11> */
.L_x_250:
[----:B------:R-:W-:-:S04]  /*4070*/  FFMA.FTZ R2, R172, R96, R95 ;  /* 0x00000060ac027223 */ /* 0x000fc8000001005f */
[----:B------:R-:W-:Y:S01]  /*4080*/  FADD.FTZ R3, R209, -R2 ;  /* 0x80000002d1037221 */ /* 0x000fe20000010000 */
[----:B------:R-:W-:-:S03]  /*4090*/  @P3 PRMT R2, RZ, 0x7610, R81 ;  /* 0x00007610ff023816 */ /* 0x000fc60000000051 */
[----:B------:R-:W-:-:S04]  /*40a0*/  FMUL.FTZ R3, R164, R3 ;  /* 0x00000003a4037220 */ /* 0x000fc80000410000 */
[----:B------:R-:W-:Y:S02]  /*40b0*/  @P3 FADD.FTZ R3, R3, R2 ;  /* 0x0000000203033221 */ /* 0x000fe40000010000 */
.L_x_251:
[----:B------:R-:W-:Y:S05]  /*40c0*/  BSYNC B0 ;  /* 0x0000000000007941 */ /* 0x000fea0003800000 */
.L_x_249:
        /* <DEDUP_REMOVED lines=11> */
.L_x_253:
[----:B------:R-:W-:Y:S01]  /*4180*/  FFMA.FTZ R3, R171, R96, R95 ;  /* 0x00000060ab037223 */ /* 0x000fe2000001005f */
[----:B------:R-:W-:-:S03]  /*4190*/  @P3 PRMT R2, RZ, 0x5410, R82 ;  /* 0x00005410ff023816 */ /* 0x000fc60000000052 */
[----:B------:R-:W-:-:S04]  /*41a0*/  FADD.FTZ R3, R214, -R3 ;  /* 0x80000003d6037221 */ /* 0x000fc80000010000 */
[----:B------:R-:W-:-:S04]  /*41b0*/  FMUL.FTZ R3, R164, R3 ;  /* 0x00000003a4037220 */ /* 0x000fc80000410000 */
[----:B------:R-:W-:Y:S02]  /*41c0*/  @P3 FADD.FTZ R3, R3, R2 ;  /* 0x0000000203033221 */ /* 0x000fe40000010000 */
.L_x_254:
[----:B------:R-:W-:Y:S05]  /*41d0*/  BSYNC B0 ;  /* 0x0000000000007941 */ /* 0x000fea0003800000 */
.L_x_252:
        /* <DEDUP_REMOVED lines=11> */
.L_x_256:
[----:B------:R-:W-:-:S04]  /*4290*/  FFMA.FTZ R2, R170, R96, R95 ;  /* 0x00000060aa027223 */ /* 0x000fc8000001005f */
[----:B------:R-:W-:Y:S01]  /*42a0*/  FADD.FTZ R3, R215, -R2 ;  /* 0x80000002d7037221 */ /* 0x000fe20000010000 */
[----:B------:R-:W-:-:S03]  /*42b0*/  @P3 PRMT R2, RZ, 0x7610, R82 ;  /* 0x00007610ff023816 */ /* 0x000fc60000000052 */
[----:B------:R-:W-:-:S04]  /*42c0*/  FMUL.FTZ R3, R164, R3 ;  /* 0x00000003a4037220 */ /* 0x000fc80000410000 */
[----:B------:R-:W-:Y:S02]  /*42d0*/  @P3 FADD.FTZ R3, R3, R2 ;  /* 0x0000000203033221 */ /* 0x000fe40000010000 */
.L_x_257:
[----:B------:R-:W-:Y:S05]  /*42e0*/  BSYNC B0 ;  /* 0x0000000000007941 */ /* 0x000fea0003800000 */
.L_x_255:
        /* <DEDUP_REMOVED lines=11> */
.L_x_259:
[----:B------:R-:W-:Y:S01]  /*43a0*/  FFMA.FTZ R3, R123, R96, R95 ;  /* 0x000000607b037223 */ /* 0x000fe2000001005f */
[----:B------:R-:W-:-:S03]  /*43b0*/  @P3 PRMT R2, RZ, 0x5410, R83 ;  /* 0x00005410ff023816 */ /* 0x000fc60000000053 */
[----:B------:R-:W-:-:S04]  /*43c0*/  FADD.FTZ R3, R216, -R3 ;  /* 0x80000003d8037221 */ /* 0x000fc80000010000 */
[----:B------:R-:W-:-:S04]  /*43d0*/  FMUL.FTZ R3, R164, R3 ;  /* 0x00000003a4037220 */ /* 0x000fc80000410000 */
[----:B------:R-:W-:Y:S02]  /*43e0*/  @P3 FADD.FTZ R3, R3, R2 ;  /* 0x0000000203033221 */ /* 0x000fe40000010000 */
.L_x_260:
[----:B------:R-:W-:Y:S05]  /*43f0*/  BSYNC B0 ;  /* 0x0000000000007941 */ /* 0x000fea0003800000 */
.L_x_258:
        /* <DEDUP_REMOVED lines=11> */
.L_x_262:
[----:B------:R-:W-:Y:S01]  /*44b0*/  FFMA.FTZ R96, R218, R96, R95 ;  /* 0x00000060da607223 */ /* 0x000fe2000001005f */
[----:B------:R-:W-:-:S03]  /*44c0*/  @P3 PRMT R2, RZ, 0x7610, R83 ;  /* 0x00007610ff023816 */ /* 0x000fc60000000053 */
[----:B------:R-:W-:-:S04]  /*44d0*/  FADD.FTZ R3, R217, -R96 ;  /* 0x80000060d9037221 */ /* 0x000fc80000010000 */
[----:B------:R-:W-:-:S04]  /*44e0*/  FMUL.FTZ R3, R164, R3 ;  /* 0x00000003a4037220 */ /* 0x000fc80000410000 */
[----:B------:R-:W-:Y:S02]  /*44f0*/  @P3 FADD.FTZ R3, R3, R2 ;  /* 0x0000000203033221 */ /* 0x000fe40000010000 */
.L_x_263:
[----:B------:R-:W-:Y:S05]  /*4500*/  BSYNC B0 ;  /* 0x0000000000007941 */ /* 0x000fea0003800000 */
.L_x_261:
[----:B------:R-:W-:Y:S01]  /*4510*/  @P2 FMUL.FTZ R92, R3, c[0x0][0x1ec] ;  /* 0x00007b00035c2a20 */ /* 0x000fe20000410000 */
[----:B------:R-:W-:Y:S02]  /*4520*/  @P2 IADD3 R93, R94, 0x300, RZ ;  /* 0x000003005e5d2810 */ /* 0x000fe40007ffe0ff */
        /* <DEDUP_REMOVED lines=8> */
[----:B------:R-:W-:Y:S01]  /*45b0*/  IADD3 R162, R162, c[0x0][0x160], RZ ;  /* 0x00005800a2a27a10 */ /* 0x000fe20007ffe0ff */
[----:B------:R0:W-:Y:S01]  /*45c0*/  @P0 STG.E.128 [R2.64], R84 ;  /* 0x0000005402000986 */ /* 0x0001e2000c101d04 */
[----:B------:R-:W-:Y:S02]  /*45d0*/  LOP3.LUT P1, RZ, R137, 0xff, RZ, 0xc0, !PT ;  /* 0x000000ff89ff7812 */ /* 0x000fe4000782c0ff */
[----:B------:R-:W-:Y:S01]  /*45e0*/  ISETP.GE.AND P0, PT, R162, c[0x0][0x164], PT ;  /* 0x00005900a2007a0c */ /* 0x000fe20003f06270 */
[----:B------:R0:W-:Y:S01]  /*45f0*/  @P2 STG.E.128 [R92.64], R88 ;  /* 0x000000585c002986 */ /* 0x0001e2000c101d04 */
[----:B------:R-:W-:-:S11]  /*4600*/  SEL R137, RZ, 0x1, P1 ;  /* 0x00000001ff897807 */ /* 0x000fd60000800000 */
[----:B0-----:R-:W-:Y:S01]  /*4610*/  @P0 CALL.REL.NOINC `(.L_x_162) ;  /* 0x0000001000000944 */ /* 0x001fe20003c00000 */
[----:B------:R-:W-:Y:S05]  /*4620*/  BRA `(.L_x_264) ;  /* 0xffffc0f000007947 */ /* 0x000fea000383ffff */
.L_x_162:
[----:B------:R-:W0:Y:S01]  /*4630*/  S2UR UR6, SR_CTAID.X ;  /* 0x00000000000679c3 */ /* 0x000e220000002500 */
[----:B------:R-:W-:Y:S01]  /*4640*/  HFMA2.MMA R69, -RZ, RZ, 0, 1.9073486328125e-06 ;  /* 0x00000020ff457435 */ /* 0x000fe200000001ff */
        /* <DEDUP_REMOVED lines=23> */
.L_x_166:
[----:B------:R-:W-:Y:S01]  /*47c0*/  HFMA2.MMA R101, -RZ, RZ, 0, 9.5367431640625e-07 ;  /* 0x00000010ff657435 */ /* 0x000fe200000001ff */
[----:B------:R-:W-:-:S02]  /*47d0*/  MOV R94, R92 ;  /* 0x0000005c005e7202 */ /* 0x000fc40000000f00 */
[----:B------:R-:W-:Y:S02]  /*47e0*/  MOV R98, 0x1f ;  /* 0x0000001f00627802 */ /* 0x000fe40000000f00 */
[----:B------:R-:W-:Y:S02]  /*47f0*/  MOV R103, 0xffffffff ;  /* 0xffffffff00677802 */ /* 0x000fe40000000f00 */
[----:B------:R-:W-:Y:S02]  /*4800*/  MOV R2, 0x4820 ;  /* 0x0000482000027802 */ /* 0x000fe40000000f00 */
[----:B-----5:R-:W-:Y:S05]  /*4810*/  CALL.REL.NOINC `($__internal_3_$__cuda_sm70_shflsync_down_p) ;  /* 0x0000045000007944 */ /* 0x020fea0003c00000 */
[----:B-1----:R-:W-:Y:S01]  /*4820*/  MOV R95, R98 ;  /* 0x00000062005f7202 */ /* 0x002fe20000000f00 */
[----:B0-----:R-:W-:Y:S05]  /*4830*/  BRA `(.L_x_265) ;  /* 0xffffd5b000007947 */ /* 0x001fea000383ffff */
.L_x_167:
[----:B------:R-:W-:Y:S01]  /*4840*/  HFMA2.MMA R101, -RZ, RZ, 0, 9.5367431640625e-07 ;  /* 0x00000010ff657435 */ /* 0x000fe200000001ff */
[----:B------:R-:W-:Y:S02]  /*4850*/  MOV R94, R97 ;  /* 0x00000061005e7202 */ /* 0x000fe40000000f00 */
[----:B------:R-:W-:Y:S02]  /*4860*/  MOV R98, 0x1f ;  /* 0x0000001f00627802 */ /* 0x000fe40000000f00 */
[----:B------:R-:W-:-:S02]  /*4870*/  MOV R103, 0xffffffff ;  /* 0xffffffff00677802 */ /* 0x000fc40000000f00 */
[----:B------:R-:W-:Y:S02]  /*4880*/  MOV R2, 0x48a0 ;  /* 0x000048a000027802 */ /* 0x000fe40000000f00 */
[----:B01---5:R-:W-:Y:S05]  /*4890*/  CALL.REL.NOINC `($__internal_3_$__cuda_sm70_shflsync_down_p) ;  /* 0x000003d000007944 */ /* 0x023fea0003c00000 */
[----:B------:R-:W-:Y:S01]  /*48a0*/  FADD.FTZ R95, R95, R92 ;  /* 0x0000005c5f5f7221 */ /* 0x000fe20000010000 */
[----:B0-----:R-:W-:Y:S01]  /*48b0*/  HFMA2.MMA R101, -RZ, RZ, 0, 4.76837158203125e-07 ;  /* 0x00000008ff657435 */ /* 0x001fe200000001ff */
[----:B-1----:R-:W-:Y:S01]  /*48c0*/  FADD.FTZ R97, R97, R98 ;  /* 0x0000006261617221 */ /* 0x002fe20000010000 */
[----:B------:R-:W-:Y:S02]  /*48d0*/  MOV R98, 0x1f ;  /* 0x0000001f00627802 */ /* 0x000fe40000000f00 */
[----:B------:R-:W-:Y:S02]  /*48e0*/  MOV R103, 0xffffffff ;  /* 0xffffffff00677802 */ /* 0x000fe40000000f00 */
[----:B------:R-:W-:Y:S02]  /*48f0*/  MOV R94, R95 ;  /* 0x0000005f005e7202 */ /* 0x000fe40000000f00 */
[----:B------:R-:W-:Y:S02]  /*4900*/  MOV R2, 0x4920 ;  /* 0x0000492000027802 */ /* 0x000fe40000000f00 */
[----:B------:R-:W-:Y:S05]  /*4910*/  CALL.REL.NOINC `($__internal_3_$__cuda_sm70_shflsync_down_p) ;  /* 0x0000035000007944 */ /* 0x000fea0003c00000 */
[----:B0-----:R-:W-:Y:S01]  /*4920*/  HFMA2.MMA R101, -RZ, RZ, 0, 4.76837158203125e-07 ;  /* 0x00000008ff657435 */ /* 0x001fe200000001ff */
[----:B-1----:R-:W-:-:S02]  /*4930*/  MOV R92, R98 ;  /* 0x00000062005c7202 */ /* 0x002fc40000000f00 */
[----:B------:R-:W-:Y:S02]  /*4940*/  MOV R94, R97 ;  /* 0x00000061005e7202 */ /* 0x000fe40000000f00 */
[----:B------:R-:W-:Y:S02]  /*4950*/  MOV R98, 0x1f ;  /* 0x0000001f00627802 */ /* 0x000fe40000000f00 */
[----:B------:R-:W-:Y:S02]  /*4960*/  MOV R103, 0xffffffff ;  /* 0xffffffff00677802 */ /* 0x000fe40000000f00 */
[----:B------:R-:W-:Y:S02]  /*4970*/  MOV R2, 0x4990 ;  /* 0x0000499000027802 */ /* 0x000fe40000000f00 */
[----:B------:R-:W-:Y:S05]  /*4980*/  CALL.REL.NOINC `($__internal_3_$__cuda_sm70_shflsync_down_p) ;  /* 0x000002e000007944 */ /* 0x000fea0003c00000 */
[----:B------:R-:W-:Y:S01]  /*4990*/  FADD.FTZ R95, R92, R95 ;  /* 0x0000005f5c5f7221 */ /* 0x000fe20000010000 */
[----:B0-----:R-:W-:Y:S01]  /*49a0*/  HFMA2.MMA R101, -RZ, RZ, 0, 2.384185791015625e-07 ;  /* 0x00000004ff657435 */ /* 0x001fe200000001ff */
[----:B-1----:R-:W-:Y:S01]  /*49b0*/  FADD.FTZ R97, R97, R98 ;  /* 0x0000006261617221 */ /* 0x002fe20000010000 */
[----:B------:R-:W-:Y:S02]  /*49c0*/  MOV R98, 0x1f ;  /* 0x0000001f00627802 */ /* 0x000fe40000000f00 */
[----:B------:R-:W-:-:S02]  /*49d0*/  MOV R103, 0xffffffff ;  /* 0xffffffff00677802 */ /* 0x000fc40000000f00 */
[----:B------:R-:W-:Y:S02]  /*49e0*/  MOV R94, R95 ;  /* 0x0000005f005e7202 */ /* 0x000fe40000000f00 */
[----:B------:R-:W-:Y:S02]  /*49f0*/  MOV R2, 0x4a10 ;  /* 0x00004a1000027802 */ /* 0x000fe40000000f00 */
[----:B------:R-:W-:Y:S05]  /*4a00*/  CALL.REL.NOINC `($__internal_3_$__cuda_sm70_shflsync_down_p) ;  /* 0x0000026000007944 */ /* 0x000fea0003c00000 */
[----:B0-----:R-:W-:Y:S01]  /*4a10*/  HFMA2.MMA R101, -RZ, RZ, 0, 2.384185791015625e-07 ;  /* 0x00000004ff657435 */ /* 0x001fe200000001ff */
[----:B-1----:R-:W-:Y:S02]  /*4a20*/  MOV R92, R98 ;  /* 0x00000062005c7202 */ /* 0x002fe40000000f00 */
[----:B------:R-:W-:Y:S02]  /*4a30*/  MOV R94, R97 ;  /* 0x00000061005e7202 */ /* 0x000fe40000000f00 */
[----:B------:R-:W-:Y:S02]  /*4a40*/  MOV R98, 0x1f ;  /* 0x0000001f00627802 */ /* 0x000fe40000000f00 */
[----:B------:R-:W-:Y:S02]  /*4a50*/  MOV R103, 0xffffffff ;  /* 0xffffffff00677802 */ /* 0x000fe40000000f00 */
[----:B------:R-:W-:-:S02]  /*4a60*/  MOV R2, 0x4a80 ;  /* 0x00004a8000027802 */ /* 0x000fc40000000f00 */
[----:B------:R-:W-:Y:S05]  /*4a70*/  CALL.REL.NOINC `($__internal_3_$__cuda_sm70_shflsync_down_p) ;  /* 0x000001f000007944 */ /* 0x000fea0003c00000 */
[----:B------:R-:W-:Y:S01]  /*4a80*/  FADD.FTZ R95, R92, R95 ;  /* 0x0000005f5c5f7221 */ /* 0x000fe20000010000 */
[----:B0-----:R-:W-:Y:S01]  /*4a90*/  HFMA2.MMA R101, -RZ, RZ, 0, 1.1920928955078125e-07 ;  /* 0x00000002ff657435 */ /* 0x001fe200000001ff */
[----:B-1----:R-:W-:Y:S01]  /*4aa0*/  FADD.FTZ R99, R97, R98 ;  /* 0x0000006261637221 */ /* 0x002fe20000010000 */
[----:B------:R-:W-:-:S02]  /*4ab0*/  MOV R98, 0x1f ;  /* 0x0000001f00627802 */ /* 0x000fc40000000f00 */
[----:B------:R-:W-:Y:S02]  /*4ac0*/  MOV R103, 0xffffffff ;  /* 0xffffffff00677802 */ /* 0x000fe40000000f00 */
[----:B------:R-:W-:Y:S02]  /*4ad0*/  MOV R94, R95 ;  /* 0x0000005f005e7202 */ /* 0x000fe40000000f00 */
[----:B------:R-:W-:Y:S02]  /*4ae0*/  MOV R2, 0x4b00 ;  /* 0x00004b0000027802 */ /* 0x000fe40000000f00 */
[----:B------:R-:W-:Y:S05]  /*4af0*/  CALL.REL.NOINC `($__internal_3_$__cuda_sm70_shflsync_down_p) ;  /* 0x0000017000007944 */ /* 0x000fea0003c00000 */
[----:B0-----:R-:W-:Y:S01]  /*4b00*/  HFMA2.MMA R101, -RZ, RZ, 0, 1.1920928955078125e-07 ;  /* 0x00000002ff657435 */ /* 0x001fe200000001ff */
[----:B-1----:R-:W-:Y:S02]  /*4b10*/  MOV R92, R98 ;  /* 0x00000062005c7202 */ /* 0x002fe40000000f00 */
[----:B------:R-:W-:Y:S02]  /*4b20*/  MOV R94, R99 ;  /* 0x00000063005e7202 */ /* 0x000fe40000000f00 */
[----:B------:R-:W-:Y:S02]  /*4b30*/  MOV R98, 0x1f ;  /* 0x0000001f00627802 */ /* 0x000fe40000000f00 */
[----:B------:R-:W-:-:S02]  /*4b40*/  MOV R103, 0xffffffff ;  /* 0xffffffff00677802 */ /* 0x000fc40000000f00 */
[----:B------:R-:W-:Y:S02]  /*4b50*/  MOV R2, 0x4b70 ;  /* 0x00004b7000027802 */ /* 0x000fe40000000f00 */
[----:B------:R-:W-:Y:S05]  /*4b60*/  CALL.REL.NOINC `($__internal_3_$__cuda_sm70_shflsync_down_p) ;  /* 0x0000010000007944 */ /* 0x000fea0003c00000 */
[----:B------:R-:W-:Y:S01]  /*4b70*/  FADD.FTZ R97, R92, R95 ;  /* 0x0000005f5c617221 */ /* 0x000fe20000010000 */
[----:B0-----:R-:W-:Y:S01]  /*4b80*/  HFMA2.MMA R101, -RZ, RZ, 0, 5.9604644775390625e-08 ;  /* 0x00000001ff657435 */ /* 0x001fe200000001ff */
[----:B-1----:R-:W-:Y:S01]  /*4b90*/  FADD.FTZ R99, R99, R98 ;  /* 0x0000006263637221 */ /* 0x002fe20000010000 */
[----:B------:R-:W-:Y:S02]  /*4ba0*/  MOV R98, 0x1f ;  /* 0x0000001f00627802 */ /* 0x000fe40000000f00 */
[----:B------:R-:W-:Y:S02]  /*4bb0*/  MOV R103, 0xffffffff ;  /* 0xffffffff00677802 */ /* 0x000fe40000000f00 */
[----:B------:R-:W-:Y:S02]  /*4bc0*/  MOV R94, R97 ;  /* 0x00000061005e7202 */ /* 0x000fe40000000f00 */
[----:B------:R-:W-:Y:S02]  /*4bd0*/  MOV R2, 0x4bf0 ;  /* 0x00004bf000027802 */ /* 0x000fe40000000f00 */
[----:B------:R-:W-:Y:S05]  /*4be0*/  CALL.REL.NOINC `($__internal_3_$__cuda_sm70_shflsync_down_p) ;  /* 0x0000008000007944 */ /* 0x000fea0003c00000 */
[----:B0-----:R-:W-:Y:S01]  /*4bf0*/  HFMA2.MMA R101, -RZ, RZ, 0, 5.9604644775390625e-08 ;  /* 0x00000001ff657435 */ /* 0x001fe200000001ff */
[----:B-1----:R-:W-:-:S02]  /*4c00*/  MOV R96, R98 ;  /* 0x0000006200607202 */ /* 0x002fc40000000f00 */
[----:B------:R-:W-:Y:S02]  /*4c10*/  MOV R94, R99 ;  /* 0x00000063005e7202 */ /* 0x000fe40000000f00 */
[----:B------:R-:W-:Y:S02]  /*4c20*/  MOV R98, 0x1f ;  /* 0x0000001f00627802 */ /* 0x000fe40000000f00 */
[----:B------:R-:W-:Y:S02]  /*4c30*/  MOV R103, 0xffffffff ;  /* 0xffffffff00677802 */ /* 0x000fe40000000f00 */
[----:B------:R-:W-:Y:S02]  /*4c40*/  MOV R2, 0x4c60 ;  /* 0x00004c6000027802 */ /* 0x000fe40000000f00 */
[----:B------:R-:W-:Y:S05]  /*4c50*/  CALL.REL.NOINC `($__internal_3_$__cuda_sm70_shflsync_down_p) ;  /* 0x0000001000007944 */ /* 0x000fea0003c00000 */
[----:B01----:R-:W-:Y:S05]  /*4c60*/  BRA `(.L_x_266) ;  /* 0xffffd2a000007947 */ /* 0x003fea000383ffff */
        .weak           $__internal_3_$__cuda_sm70_shflsync_down_p
        .type           $__internal_3_$__cuda_sm70_shflsync_down_p,@function
        .size           $__internal_3_$__cuda_sm70_shflsync_down_p,(.L_x_11737 - $__internal_3_$__cuda_sm70_shflsync_down_p)
$__internal_3_$__cuda_sm70_shflsync_down_p:
[----:B------:R-:W-:Y:S01]  /*4c70*/  HFMA2.MMA R3, -RZ, RZ, 0, 0 ;  /* 0x00000000ff037435 */ /* 0x000fe200000001ff */
[----:B------:R-:W-:Y:S04]  /*4c80*/  WARPSYNC R103 ;  /* 0x0000006700007348 */ /* 0x000fe80003800000 */
[----:B------:R0:W1:Y:S01]  /*4c90*/  SHFL.DOWN PT, R98, R94, R101, R98 ;  /* 0x080000655e627389 */ /* 0x00006200000e0062 */
[----:B------:R-:W-:Y:S05]  /*4ca0*/  RET.REL.NODEC R2 `(_ZN10layer_norm13ln_bwd_kernelINS_13Kernel_traitsI13__nv_bfloat16S2_S2_S2_fjLj8192ELj1ELj1ELj8ELj16ENS_18Kernel_traits_baseILj8192ES2_S2_S2_S2_fjLj256EEEEELb0ELb0ELb1ELb1EEEvNS_9BwdParamsE) ;  /* 0xffffb35002007950 */ /* 0x000fea0003c3ffff */
.L_x_267:
        /* <DEDUP_REMOVED lines=13> */
.L_x_11737:


//--------------------- .text._ZN10layer_norm13ln_bwd_kernelINS_13Kernel_traitsI13__nv_bfloat16S2_S2_S2_fjLj8192ELj1ELj1ELj8ELj16ENS_18Kernel_traits_baseILj8192ES2_S2_S2_S2_fjLj256EEEEELb0ELb1ELb0ELb0EEEvNS_9BwdParamsE --------------------------
	.section	.text._ZN10layer_norm13ln_bwd_kernelINS_13Kernel_traitsI13__nv_bfloat16S2_S2_S2_fjLj8192ELj1ELj1ELj8ELj16ENS_18Kernel_traits_baseILj8192ES2_S2_S2_S2_fjLj256EEEEELb0ELb1ELb0ELb0EEEvNS_9BwdParamsE,"ax",@progbits
	.sectioninfo	@"SHI_REGISTERS=255"
	.align	128
        .global         _ZN10layer_norm13ln_bwd_kernelINS_13Kernel_traitsI13__nv_bfloat16S2_S2_S2_fjLj8192ELj1ELj1ELj8ELj16ENS_18Kernel_traits_baseILj8192ES2_S2_S2_S2_fjLj256EEEEELb0ELb1ELb0ELb0EEEvNS_9BwdParamsE
        .type           _ZN10layer_norm13ln_bwd_kernelINS_13Kernel_traitsI13__nv_bfloat16S2_S2_S2_fjLj8192ELj1ELj1ELj8ELj16ENS_18Kernel_traits_baseILj8192ES2_S2_S2_S2_fjLj256EEEEELb0ELb1ELb0ELb0EEEvNS_9BwdParamsE,@function
        .size           _ZN10layer_norm13ln_bwd_kernelINS_13Kernel_traitsI13__nv_bfloat16S2_S2_S2_fjLj8192ELj1ELj1ELj8ELj16ENS_18Kernel_traits_baseILj8192ES2_S2_S2_S2_fjLj256EEEEELb0ELb1ELb0ELb0EEEvNS_9BwdParamsE,(.L_x_11738 - _ZN10layer_norm13ln_bwd_kernelINS_13Kernel_traitsI13__nv_bfloat16S2_S2_S2_fjLj8192ELj1ELj1ELj8ELj16ENS_18Kernel_traits_baseILj8192ES2_S2_S2_S2_fjLj256EEEEELb0ELb1ELb0ELb0EEEvNS_9BwdParamsE)
        .other          _ZN10layer_norm13ln_bwd_kernelINS_13Kernel_traitsI13__nv_bfloat16S2_S2_S2_fjLj8192ELj1ELj1ELj8ELj16ENS_18Kernel_traits_baseILj8192ES2_S2_S2_S2_fjLj256EEEEELb0ELb1ELb0ELb0EEEvNS_9BwdParamsE,@"STO_CUDA_ENTRY STV_DEFAULT"
_ZN10layer_norm13ln_bwd_kernelINS_13Kernel_traitsI13__nv_bfloat16S2_S2_S2_fjLj8192ELj1ELj1ELj8ELj16ENS_18Kernel_traits_baseILj8192ES2_S2_S2_S2_fjLj256EEEEELb0ELb1ELb0ELb0EEEvNS_9BwdParamsE:
.text._ZN10layer_norm13ln_bwd_kernelINS_13Kernel_traitsI13__nv_bfloat16S2_S2_S2_fjLj8192ELj1ELj1ELj8ELj16ENS_18Kernel_traits_baseILj8192ES2_S2_S2_S2_fjLj256EEEEELb0ELb1ELb0ELb0EEEvNS_9BwdParamsE:
[----:B------:R-:W-:Y:S02]  /*0000*/  MOV R1, c[0x0][0x28] ;  /* 0x00000a0000017a02 */ /* 0x000fe40000000f00 */
[----:B------:R-:W0:Y:S01]  /*0010*/  S2R R46, SR_TID.X ;  /* 0x00000000002e7919 */ /* 0x000e220000002100 */
[----:B------:R-:W-:Y:S01]  /*0020*/  MOV R0, c[0x0][0x168] ;  /* 0x00005a0000007a02 */ /* 0x000fe20000000f00 */
[----:B------:R-:W-:Y:S01]  /*0030*/  ULDC.64 UR4, c[0x0][0x118] ;  /* 0x0000460000047ab9 */ /* 0x000fe20000000a00 */
[----:B------:R-:W-:Y:S02]  /*0040*/  IADD3 R1, R1, -0x28, RZ ;  /* 0xffffffd801017810 */ /* 0x000fe40007ffe0ff */
        /* <DEDUP_REMOVED lines=12> */
[----:B------:R-:W-:Y:S01]  /*0110*/  @P1 IMAD.WIDE.U32 R2, R36, R33, c[0x0][0x1b0] ;  /* 0x00006c0024021625 */ /* 0x000fe200078e0021 */
[----:B------:R-:W-:-:S03]  /*0120*/  @P4 MOV R37, 0x10 ;  /* 0x0000001000254802 */ /* 0x000fc60000000f00 */
[C---:B------:R-:W-:Y:S01]  /*0130*/  @P1 IMAD.WIDE.U32 R32, R36.reuse, R33, c[0x0][0x1c8] ;  /* 0x0000720024201625 */ /* 0x040fe200078e0021 */
[----:B------:R-:W-:Y:S01]  /*0140*/  @P1 LOP3.LUT R36, R36, 0x100, RZ, 0xfc, !PT ;  /* 0x0000010024241812 */ /* 0x000fe200078efcff */
[----:B------:R-:W0:Y:S01]  /*0150*/  S2UR UR6, SR_CTAID.X ;  /* 0x00000000000679c3 */ /* 0x000e220000002500 */
[----:B------:R0:W5:Y:S03]  /*0160*/  @P1 LDG.E.128 R136, [R2.64] ;  /* 0x0000000402881981 */ /* 0x000166000c1e1d00 */
[CC--:B------:R-:W-:Y:S01]  /*0170*/  @P2 IMAD.WIDE.U32 R38, R36.reuse, R41.reuse, c[0x0][0x1b0] ;  /* 0x00006c0024262625 */ /* 0x0c0fe200078e0029 */
[----:B------:R1:W5:Y:S03]  /*0180*/  @P1 LDG.E.128 R16, [R32.64] ;  /* 0x0000000420101981 */ /* 0x000366000c1e1d00 */
[C---:B------:R-:W-:Y:S01]  /*0190*/  @P2 IMAD.WIDE.U32 R40, R36.reuse, R41, c[0x0][0x1c8] ;  /* 0x0000720024282625 */ /* 0x040fe200078e0029 */
[----:B------:R-:W-:Y:S01]  /*01a0*/  @P2 IADD3 R36, R36, 0x100, RZ ;  /* 0x0000010024242810 */ /* 0x000fe20007ffe0ff */
[----:B------:R1:W5:Y:S04]  /*01b0*/  @P2 LDG.E.128 R28, [R38.64] ;  /* 0x00000004261c2981 */ /* 0x000368000c1e1d00 */
[CC--:B------:R-:W-:Y:S01]  /*01c0*/  @P3 IMAD.WIDE.U32 R42, R36.reuse, R45.reuse, c[0x0][0x1b0] ;  /* 0x00006c00242a3625 */ /* 0x0c0fe200078e002d */
[----:B------:R2:W5:Y:S03]  /*01d0*/  @P2 LDG.E.128 R12, [R40.64] ;  /* 0x00000004280c2981 */ /* 0x000566000c1e1d00 */
[C---:B------:R-:W-:Y:S01]  /*01e0*/  @P3 IMAD.WIDE.U32 R44, R36.reuse, R45, c[0x0][0x1c8] ;  /* 0x00007200242c3625 */ /* 0x040fe200078e002d */
[----:B------:R-:W-:Y:S01]  /*01f0*/  @P3 IADD3 R36, R36, 0x100, RZ ;  /* 0x0000010024243810 */ /* 0x000fe20007ffe0ff */
[----:B------:R3:W5:Y:S04]  /*0200*/  @P3 LDG.E.128 R24, [R42.64] ;  /* 0x000000042a183981 */ /* 0x000768000c1e1d00 */
[-C--:B------:R-:W-:Y:S01]  /*0210*/  @P4 IMAD.WIDE.U32 R34, R36, R37.reuse, c[0x0][0x1b0] ;  /* 0x00006c0024224625 */ /* 0x080fe200078e0025 */
[----:B0-----:R-:W-:Y:S01]  /*0220*/  LEA.HI R2, R46, UR6, RZ, 0x18 ;  /* 0x000000062e027c11 */ /* 0x001fe2000f8fc0ff */
[----:B------:R0:W5:Y:S02]  /*0230*/  @P3 LDG.E.128 R8, [R44.64] ;  /* 0x000000042c083981 */ /* 0x000164000c1e1d00 */
[----:B------:R-:W-:-:S02]  /*0240*/  @P4 IMAD.WIDE.U32 R36, R36, R37, c[0x0][0x1c8] ;  /* 0x0000720024244625 */ /* 0x000fc400078e0025 */
[----:B------:R1:W5:Y:S04]  /*0250*/  @P4 LDG.E.128 R20, [R34.64] ;  /* 0x0000000422144981 */ /* 0x000368000c1e1d00 */
        /* <DEDUP_REMOVED lines=46> */
[----:B0-----:R-:W-:Y:S01]  /*0540*/  CS2R R44, SRZ ;  /* 0x00000000002c7805 */ /* 0x001fe2000001ff00 */
[----:B------:R-:W-:Y:S01]  /*0550*/  CS2R R46, SRZ ;  /* 0x00000000002e7805 */ /* 0x000fe2000001ff00 */
[----:B--2---:R-:W-:Y:S01]  /*0560*/  CS2R R40, SRZ ;  /* 0x0000000000287805 */ /* 0x004fe2000001ff00 */
[----:B---3--:R-:W-:Y:S01]  /*0570*/  CS2R R42, SRZ ;  /* 0x00000000002a7805 */ /* 0x008fe2000001ff00 */
[----:B------:R-:W-:Y:S05]  /*0580*/  @P0 BRA `(.L_x_268) ;  /* 0x00003ba000000947 */ /* 0x000fea0003800000 */
[--C-:B-1---5:R-:W-:Y:S01]  /*0590*/  PRMT R0, RZ, 0x5410, R136.reuse ;  /* 0x00005410ff007816 */ /* 0x122fe20000000088 */
[----:B------:R-:W-:Y:S01]  /*05a0*/  HFMA2.MMA R195, -RZ, RZ, 0, 5.9604644775390625e-08 ;  /* 0x00000001ffc37435 */ /* 0x000fe200000001ff */
[----:B------:R-:W-:-:S02]  /*05b0*/  PRMT R32, RZ, 0x7610, R136 ;  /* 0x00007610ff207816 */ /* 0x000fc40000000088 */
[----:B------:R-:W-:Y:S01]  /*05c0*/  PRMT R3, RZ, 0x5410, R137 ;  /* 0x00005410ff037816 */ /* 0x000fe20000000089 */
[----:B------:R0:W-:Y:S01]  /*05d0*/  STL [R1+0x24], R0 ;  /* 0x0000240001007387 */ /* 0x0001e20000100800 */
[--C-:B------:R-:W-:Y:S02]  /*05e0*/  PRMT R251, RZ, 0x5410, R29.reuse ;  /* 0x00005410fffb7816 */ /* 0x100fe4000000001d */
[----:B------:R-:W-:Y:S01]  /*05f0*/  PRMT R250, RZ, 0x7610, R29 ;  /* 0x00007610fffa7816 */ /* 0x000fe2000000001d */
[----:B------:R1:W-:Y:S01]  /*0600*/  STL [R1+0x20], R32 ;  /* 0x0000202001007387 */ /* 0x0003e20000100800 */
[--C-:B------:R-:W-:Y:S02]  /*0610*/  PRMT R249, RZ, 0x5410, R30.reuse ;  /* 0x00005410fff97816 */ /* 0x100fe4000000001e */
[----:B------:R-:W-:Y:S01]  /*0620*/  PRMT R248, RZ, 0x7610, R30 ;  /* 0x00007610fff87816 */ /* 0x000fe2000000001e */
[----:B------:R2:W-:Y:S01]  /*0630*/  STL [R1+0x1c], R3 ;  /* 0x00001c0301007387 */ /* 0x0005e20000100800 */
[----:B------:R-:W-:-:S02]  /*0640*/  PRMT R247, RZ, 0x5410, R31 ;  /* 0x00005410fff77816 */ /* 0x000fc4000000001f */
[----:B0-----:R-:W-:Y:S02]  /*0650*/  PRMT R0, RZ, 0x7610, R137 ;  /* 0x00007610ff007816 */ /* 0x001fe40000000089 */
[----:B------:R-:W-:Y:S02]  /*0660*/  PRMT R246, RZ, 0x7610, R31 ;  /* 0x00007610fff67816 */ /* 0x000fe4000000001f */
[----:B-1----:R-:W-:Y:S01]  /*0670*/  PRMT R32, RZ, 0x5410, R138 ;  /* 0x00005410ff207816 */ /* 0x002fe2000000008a */
[----:B------:R0:W-:Y:S01]  /*0680*/  STL [R1+0x18], R0 ;  /* 0x0000180001007387 */ /* 0x0001e20000100800 */
[----:B------:R-:W-:Y:S02]  /*0690*/  PRMT R245, RZ, 0x5410, R24 ;  /* 0x00005410fff57816 */ /* 0x000fe40000000018 */
[----:B--2---:R-:W-:Y:S01]  /*06a0*/  PRMT R3, RZ, 0x7610, R138 ;  /* 0x00007610ff037816 */ /* 0x004fe2000000008a */
[----:B------:R1:W-:Y:S01]  /*06b0*/  STL [R1+0x14], R32 ;  /* 0x0000142001007387 */ /* 0x0003e20000100800 */
[----:B------:R-:W-:-:S02]  /*06c0*/  PRMT R244, RZ, 0x7610, R24 ;  /* 0x00007610fff47816 */ /* 0x000fc40000000018 */
[--C-:B------:R-:W-:Y:S01]  /*06d0*/  PRMT R243, RZ, 0x5410, R25.reuse ;  /* 0x00005410fff37816 */ /* 0x100fe20000000019 */
[----:B------:R2:W-:Y:S01]  /*06e0*/  STL [R1+0x10], R3 ;  /* 0x0000100301007387 */ /* 0x0005e20000100800 */
[----:B------:R-:W-:Y:S02]  /*06f0*/  PRMT R242, RZ, 0x7610, R25 ;  /* 0x00007610fff27816 */ /* 0x000fe40000000019 */
[--C-:B0-----:R-:W-:Y:S02]  /*0700*/  PRMT R0, RZ, 0x5410, R139.reuse ;  /* 0x00005410ff007816 */ /* 0x101fe4000000008b */
[--C-:B------:R-:W-:Y:S02]  /*0710*/  PRMT R241, RZ, 0x5410, R26.reuse ;  /* 0x00005410fff17816 */ /* 0x100fe4000000001a */
[----:B-1----:R-:W-:Y:S01]  /*0720*/  PRMT R32, RZ, 0x7610, R139 ;  /* 0x00007610ff207816 */ /* 0x002fe2000000008b */
[----:B------:R0:W-:Y:S01]  /*0730*/  STL [R1+0xc], R0 ;  /* 0x00000c0001007387 */ /* 0x0001e20000100800 */
[----:B------:R-:W-:-:S02]  /*0740*/  PRMT R240, RZ, 0x7610, R26 ;  /* 0x00007610fff07816 */ /* 0x000fc4000000001a */
[----:B--2---:R-:W-:Y:S01]  /*0750*/  PRMT R3, RZ, 0x5410, R28 ;  /* 0x00005410ff037816 */ /* 0x004fe2000000001c */
[----:B------:R1:W-:Y:S01]  /*0760*/  STL [R1+0x8], R32 ;  /* 0x0000082001007387 */ /* 0x0003e20000100800 */
[--C-:B------:R-:W-:Y:S02]  /*0770*/  PRMT R239, RZ, 0x5410, R27.reuse ;  /* 0x00005410ffef7816 */ /* 0x100fe4000000001b */
[----:B------:R-:W-:Y:S01]  /*0780*/  PRMT R238, RZ, 0x7610, R27 ;  /* 0x00007610ffee7816 */ /* 0x000fe2000000001b */
[----:B------:R1:W-:Y:S01]  /*0790*/  STL [R1+0x4], R3 ;  /* 0x0000040301007387 */ /* 0x0003e20000100800 */
[----:B------:R-:W-:Y:S02]  /*07a0*/  PRMT R237, RZ, 0x5410, R20 ;  /* 0x00005410ffed7816 */ /* 0x000fe40000000014 */
[----:B0-----:R-:W-:Y:S02]  /*07b0*/  PRMT R0, RZ, 0x7610, R28 ;  /* 0x00007610ff007816 */ /* 0x001fe4000000001c */
[----:B------:R-:W-:-:S02]  /*07c0*/  PRMT R236, RZ, 0x7610, R20 ;  /* 0x00007610ffec7816 */ /* 0x000fc40000000014 */
[--C-:B------:R-:W-:Y:S01]  /*07d0*/  PRMT R235, RZ, 0x5410, R21.reuse ;  /* 0x00005410ffeb7816 */ /* 0x100fe20000000015 */
[----:B------:R1:W-:Y:S01]  /*07e0*/  STL [R1], R0 ;  /* 0x0000000001007387 */ /* 0x0003e20000100800 */
[----:B------:R-:W-:Y:S02]  /*07f0*/  PRMT R234, RZ, 0x7610, R21 ;  /* 0x00007610ffea7816 */ /* 0x000fe40000000015 */
[--C-:B------:R-:W-:Y:S02]  /*0800*/  PRMT R233, RZ, 0x5410, R22.reuse ;  /* 0x00005410ffe97816 */ /* 0x100fe40000000016 */
[----:B------:R-:W-:Y:S02]  /*0810*/  PRMT R232, RZ, 0x7610, R22 ;  /* 0x00007610ffe87816 */ /* 0x000fe40000000016 */
[--C-:B------:R-:W-:Y:S02]  /*0820*/  PRMT R231, RZ, 0x5410, R23.reuse ;  /* 0x00005410ffe77816 */ /* 0x100fe40000000017 */
[----:B------:R-:W-:-:S02]  /*0830*/  PRMT R230, RZ, 0x7610, R23 ;  /* 0x00007610ffe67816 */ /* 0x000fc40000000017 */
[--C-:B------:R-:W-:Y:S02]  /*0840*/  PRMT R229, RZ, 0x5410, R16.reuse ;  /* 0x00005410ffe57816 */ /* 0x100fe40000000010 */
        /* <DEDUP_REMOVED lines=24> */
[----:B------:R-:W-:Y:S02]  /*09d0*/  MOV R133, RZ ;  /* 0x000000ff00857202 */ /* 0x000fe40000000f00 */
[----:B------:R-:W-:Y:S02]  /*09e0*/  PRMT R202, RZ, 0x7610, R4 ;  /* 0x00007610ffca7816 */ /* 0x000fe40000000004 */
[--C-:B------:R-:W-:Y:S02]  /*09f0*/  PRMT R201, RZ, 0x5410, R5.reuse ;  /* 0x00005410ffc97816 */ /* 0x100fe40000000005 */
[----:B------:R-:W-:Y:S02]  /*0a00*/  PRMT R200, RZ, 0x7610, R5 ;  /* 0x00007610ffc87816 */ /* 0x000fe40000000005 */
[----:B------:R-:W-:-:S02]  /*0a10*/  PRMT R199, RZ, 0x5410, R6 ;  /* 0x00005410ffc77816 */ /* 0x000fc40000000006 */
[----:B------:R-:W-:Y:S02]  /*0a20*/  PRMT R198, RZ, 0x7610, R6 ;  /* 0x00007610ffc67816 */ /* 0x000fe40000000006 */
[--C-:B------:R-:W-:Y:S02]  /*0a30*/  PRMT R197, RZ, 0x5410, R7.reuse ;  /* 0x00005410ffc57816 */ /* 0x100fe40000000007 */
[----:B-1----:R-:W-:Y:S02]  /*0a40*/  PRMT R196, RZ, 0x7610, R7 ;  /* 0x00007610ffc47816 */ /* 0x002fe40000000007 */
.L_x_287:
[----:B------:R-:W-:Y:S02]  /*0a50*/  ISETP.NE.U32.AND P0, PT, RZ, c[0x0][0x1c0], PT ;  /* 0x00007000ff007a0c */ /* 0x000fe40003f05070 */
[----:B------:R-:W-:Y:S02]  /*0a60*/  SHF.R.S32.HI R3, RZ, 0x1f, R2 ;  /* 0x0000001fff037819 */ /* 0x000fe40000011402 */
[----:B------:R-:W-:-:S13]  /*0a70*/  ISETP.NE.AND.EX P0, PT, RZ, c[0x0][0x1c4], PT, P0 ;  /* 0x00007100ff007a0c */ /* 0x000fda0003f05300 */
[----:B------:R-:W-:-:S04]  /*0a80*/  @P0 LEA R148, P5, R2, c[0x0][0x1c0], 0x1 ;  /* 0x0000700002940a11 */ /* 0x000fc800078a08ff */
[----:B------:R-:W-:-:S05]  /*0a90*/  @P0 LEA.HI.X R149, R2, c[0x0][0x1c4], R3, 0x1, P5 ;  /* 0x0000710002950a11 */ /* 0x000fca00028f0c03 */
[----:B------:R0:W2:Y:S01]  /*0aa0*/  @P0 LDG.E.U16 R0, [R148.64] ;  /* 0x0000000494000981 */ /* 0x0000a2000c1e1500 */
[----:B------:R-:W-:-:S05]  /*0ab0*/  MOV R3, 0x4 ;  /* 0x0000000400037802 */ /* 0x000fca0000000f00 */
[----:B0-----:R-:W-:-:S05]  /*0ac0*/  IMAD.WIDE R148, R2, R3, c[0x0][0x1a0] ;  /* 0x0000680002947625 */ /* 0x001fca00078e0203 */
[----:B------:R0:W3:Y:S02]  /*0ad0*/  LDG.E R190, [R148.64] ;  /* 0x0000000494be7981 */ /* 0x0000e4000c1e1900 */
[----:B0-----:R-:W-:-:S05]  /*0ae0*/  IMAD.WIDE R148, R2, R3, c[0x0][0x1a8] ;  /* 0x00006a0002947625 */ /* 0x001fca00078e0203 */
[----:B------:R0:W5:Y:S01]  /*0af0*/  LDG.E R158, [R148.64] ;  /* 0x00000004949e7981 */ /* 0x000162000c1e1900 */
[----:B------:R-:W-:Y:S01]  /*0b00*/  MOV R3, 0x3f800000 ;  /* 0x3f80000000037802 */ /* 0x000fe20000000f00 */
[----:B------:R-:W-:Y:S01]  /*0b10*/  ULDC.U8 UR6, c[0x0][0x1f0] ;  /* 0x00007c0000067ab9 */ /* 0x000fe20000000000 */
[----:B------:R-:W-:Y:S01]  /*0b20*/  BSSY B0, `(.L_x_269) ;  /* 0x000006a000007945 */ /* 0x000fe20003800000 */
[----:B------:R-:W1:Y:S01]  /*0b30*/  S2R R252, SR_TID.X ;  /* 0x0000000000fc7919 */ /* 0x000e620000002100 */
[----:B------:R-:W-:Y:S02]  /*0b40*/  MOV R191, RZ ;  /* 0x000000ff00bf7202 */ /* 0x000fe40000000f00 */
[----:B------:R-:W-:Y:S02]  /*0b50*/  MOV R214, RZ ;  /* 0x000000ff00d67202 */ /* 0x000fe40000000f00 */
[----:B--2---:R-:W-:Y:S01]  /*0b60*/  @P0 PRMT R3, RZ, 0x5410, R0 ;  /* 0x00005410ff030816 */ /* 0x004fe20000000000 */
[----:B------:R-:W-:Y:S01]  /*0b70*/  IMAD R0, R2, c[0x0][0x168], RZ ;  /* 0x00005a0002007a24 */ /* 0x000fe200078e02ff */
[----:B------:R-:W-:-:S04]  /*0b80*/  ISETP.NE.AND P0, PT, RZ, UR6, PT ;  /* 0x00000006ff007c0c */ /* 0x000fc8000bf05270 */
[----:B------:R-:W-:-:S04]  /*0b90*/  SHF.R.S32.HI R151, RZ, 0x1f, R0 ;  /* 0x0000001fff977819 */ /* 0x000fc80000011400 */
[----:B------:R-:W-:Y:S02]  /*0ba0*/  LEA.HI R0, R151, R0, RZ, 0x3 ;  /* 0x0000000097007211 */ /* 0x000fe400078f18ff */
[----:B-1----:R-:W-:Y:S02]  /*0bb0*/  LOP3.LUT R151, R252, 0xff, RZ, 0xc0, !PT ;  /* 0x000000fffc977812 */ /* 0x002fe400078ec0ff */
[----:B---3--:R-:W-:Y:S02]  /*0bc0*/  FSEL R190, R190, RZ, !P0 ;  /* 0x000000ffbebe7208 */ /* 0x008fe40004000000 */
[----:B------:R-:W-:-:S04]  /*0bd0*/  LEA.HI.SX32 R0, R0, R151, 0x1d ;  /* 0x0000009700007211 */ /* 0x000fc800078feaff */
[----:B------:R-:W-:Y:S01]  /*0be0*/  MOV R218, R0 ;  /* 0x0000000000da7202 */ /* 0x000fe20000000f00 */
[----:B------:R-:W-:Y:S05]  /*0bf0*/  @!P1 BRA `(.L_x_270) ;  /* 0x000005c000009947 */ /* 0x000fea0003800000 */
[C---:B0-----:R-:W-:Y:S01]  /*0c00*/  LEA R8, P0, R0.reuse, c[0x0][0x188], 0x4 ;  /* 0x0000620000087a11 */ /* 0x041fe200078020ff */
[----:B------:R-:W-:Y:S01]  /*0c10*/  HFMA2.MMA R13, -RZ, RZ, 0, 9.5367431640625e-07 ;  /* 0x00000010ff0d7435 */ /* 0x000fe200000001ff */
[----:B------:R-:W2:Y:S02]  /*0c20*/  LDL R194, [R1+0x24] ;  /* 0x0000240001c27983 */ /* 0x000ea40000100800 */
[C---:B------:R-:W-:Y:S02]  /*0c30*/  LEA.HI.X R9, R0.reuse, c[0x0][0x18c], RZ, 0x4, P0 ;  /* 0x0000630000097a11 */ /* 0x040fe400000f24ff */
[----:B------:R-:W3:Y:S04]  /*0c40*/  LDL R153, [R1+0x20] ;  /* 0x0000200001997983 */ /* 0x000ee80000100800 */
[----:B------:R-:W4:Y:S01]  /*0c50*/  LDG.E.128 R8, [R8.64] ;  /* 0x0000000408087981 */ /* 0x000f22000c1e1d00 */
[----:B------:R-:W-:-:S03]  /*0c60*/  IMAD.WIDE.U32 R12, R0, R13, c[0x0][0x208] ;  /* 0x00008200000c7625 */ /* 0x000fc600078e000d */
[----:B------:R-:W2:Y:S04]  /*0c70*/  LDL R214, [R1+0x1c] ;  /* 0x00001c0001d67983 */ /* 0x000ea80000100800 */
[----:B------:R-:W2:Y:S01]  /*0c80*/  LDG.E.128 R12, [R12.64] ;  /* 0x000000040c0c7981 */ /* 0x000ea2000c1e1d00 */
[----:B------:R-:W-:-:S03]  /*0c90*/  ISETP.NE.U32.AND P0, PT, RZ, c[0x0][0x218], PT ;  /* 0x00008600ff007a0c */ /* 0x000fc60003f05070 */
[----:B------:R-:W3:Y:S01]  /*0ca0*/  LDL R218, [R1+0x18] ;  /* 0x0000180001da7983 */ /* 0x000ee20000100800 */
[----:B------:R-:W-:-:S03]  /*0cb0*/  ISETP.NE.AND.EX P0, PT, RZ, c[0x0][0x21c], PT, P0 ;  /* 0x00008700ff007a0c */ /* 0x000fc60003f05300 */
[----:B------:R-:W3:Y:S04]  /*0cc0*/  LDL R155, [R1+0x14] ;  /* 0x00001400019b7983 */ /* 0x000ee80000100800 */
[----:B------:R-:W3:Y:S06]  /*0cd0*/  LDL R154, [R1+0x10] ;  /* 0x00001000019a7983 */ /* 0x000eec0000100800 */
[----:B------:R-:W-:-:S04]  /*0ce0*/  @P0 LEA R6, P5, R0, c[0x0][0x218], 0x4 ;  /* 0x0000860000060a11 */ /* 0x000fc800078a20ff */
[----:B------:R-:W-:-:S05]  /*0cf0*/  @P0 LEA.HI.X R7, R0, c[0x0][0x21c], RZ, 0x4, P5 ;  /* 0x0000870000070a11 */ /* 0x000fca00028f24ff */
[----:B------:R4:W5:Y:S02]  /*0d00*/  @P0 LDG.E.128 R36, [R6.64] ;  /* 0x0000000406240981 */ /* 0x000964000c1e1d00 */
[--C-:B----4-:R-:W-:Y:S02]  /*0d10*/  PRMT R6, RZ, 0x5410, R8.reuse ;  /* 0x00005410ff067816 */ /* 0x110fe40000000008 */
[----:B------:R-:W-:Y:S02]  /*0d20*/  PRMT R8, RZ, 0x7610, R8 ;  /* 0x00007610ff087816 */ /* 0x000fe40000000008 */
[--C-:B------:R-:W-:Y:S02]  /*0d30*/  PRMT R7, RZ, 0x5410, R9.reuse ;  /* 0x00005410ff077816 */ /* 0x100fe40000000009 */
[----:B------:R-:W-:Y:S01]  /*0d40*/  PRMT R152, RZ, 0x7610, R9 ;  /* 0x00007610ff987816 */ /* 0x000fe20000000009 */
[----:B------:R-:W-:Y:S01]  /*0d50*/  FADD.FTZ R8, -R190, R8 ;  /* 0x00000008be087221 */ /* 0x000fe20000010100 */
[----:B--2---:R-:W-:-:S02]  /*0d60*/  PRMT R9, RZ, 0x5410, R12 ;  /* 0x00005410ff097816 */ /* 0x004fc4000000000c */
[----:B------:R-:W-:Y:S02]  /*0d70*/  PRMT R12, RZ, 0x7610, R12 ;  /* 0x00007610ff0c7816 */ /* 0x000fe4000000000c */
[--C-:B------:R-:W-:Y:S02]  /*0d80*/  PRMT R150, RZ, 0x5410, R10.reuse ;  /* 0x00005410ff967816 */ /* 0x100fe4000000000a */
[----:B------:R-:W-:Y:S01]  /*0d90*/  PRMT R151, RZ, 0x7610, R10 ;  /* 0x00007610ff977816 */ /* 0x000fe2000000000a */
[----:B------:R-:W-:Y:S02]  /*0da0*/  FADD.FTZ R10, -R190, R7 ;  /* 0x00000007be0a7221 */ /* 0x000fe40000010100 */
[----:B-----5:R-:W-:Y:S02]  /*0db0*/  FMUL.FTZ R7, R158, R8 ;  /* 0x000000089e077220 */ /* 0x020fe40000410000 */
[----:B------:R-:W-:Y:S02]  /*0dc0*/  FADD.FTZ R6, -R190, R6 ;  /* 0x00000006be067221 */ /* 0x000fe40000010100 */
[----:B------:R-:W-:-:S02]  /*0dd0*/  FMUL.FTZ R8, R194, R9 ;  /* 0x00000009c2087220 */ /* 0x000fc40000410000 */
[----:B---3--:R-:W-:Y:S02]  /*0de0*/  FMUL.FTZ R194, R153, R12 ;  /* 0x0000000c99c27220 */ /* 0x008fe40000410000 */
[----:B------:R-:W2:Y:S01]  /*0df0*/  LDL R153, [R1+0xc] ;  /* 0x00000c0001997983 */ /* 0x000ea20000100800 */
[----:B------:R-:W-:Y:S02]  /*0e00*/  FMUL.FTZ R6, R158, R6 ;  /* 0x000000069e067220 */ /* 0x000fe40000410000 */
[----:B------:R-:W-:Y:S02]  /*0e10*/  FADD.FTZ R100, R100, R9 ;  /* 0x0000000964647221 */ /* 0x000fe40000010000 */
[----:B------:R-:W-:Y:S02]  /*0e20*/  FFMA.FTZ R132, R6, R9, R132 ;  /* 0x0000000906847223 */ /* 0x000fe40000010084 */
[----:B------:R-:W-:Y:S02]  /*0e30*/  FMUL.FTZ R9, R158, R10 ;  /* 0x0000000a9e097220 */ /* 0x000fe40000410000 */
[----:B------:R-:W-:-:S02]  /*0e40*/  FADD.FTZ R10, -R190, R152 ;  /* 0x00000098be0a7221 */ /* 0x000fc40000010100 */
[----:B------:R-:W3:Y:S01]  /*0e50*/  LDL R152, [R1+0x8] ;  /* 0x0000080001987983 */ /* 0x000ee20000100800 */
[--C-:B------:R-:W-:Y:S02]  /*0e60*/  PRMT R16, RZ, 0x5410, R11.reuse ;  /* 0x00005410ff107816 */ /* 0x100fe4000000000b */
[----:B------:R-:W-:Y:S01]  /*0e70*/  PRMT R17, RZ, 0x7610, R11 ;  /* 0x00007610ff117816 */ /* 0x000fe2000000000b */
[----:B------:R-:W-:Y:S01]  /*0e80*/  FADD.FTZ R11, -R190, R150 ;  /* 0x00000096be0b7221 */ /* 0x000fe20000010100 */
[----:B------:R-:W-:Y:S01]  /*0e90*/  PRMT R193, RZ, 0x5410, R13 ;  /* 0x00005410ffc17816 */ /* 0x000fe2000000000d */
[----:B------:R-:W-:Y:S01]  /*0ea0*/  FADD.FTZ R150, RZ, R8 ;  /* 0x00000008ff967221 */ /* 0x000fe20000010000 */
[--C-:B------:R-:W-:Y:S02]  /*0eb0*/  PRMT R149, RZ, 0x5410, R15.reuse ;  /* 0x00005410ff957816 */ /* 0x100fe4000000000f */
[----:B------:R-:W-:Y:S01]  /*0ec0*/  PRMT R148, RZ, 0x7610, R15 ;  /* 0x00007610ff947816 */ /* 0x000fe2000000000f */
[----:B------:R-:W-:Y:S01]  /*0ed0*/  FFMA.FTZ R15, R6, R8, RZ ;  /* 0x00000008060f7223 */ /* 0x000fe200000100ff */
[----:B------:R-:W-:Y:S01]  /*0ee0*/  PRMT R192, RZ, 0x7610, R13 ;  /* 0x00007610ffc07816 */ /* 0x000fe2000000000d */
[----:B------:R-:W-:-:S02]  /*0ef0*/  FADD.FTZ R102, R102, R193 ;  /* 0x000000c166667221 */ /* 0x000fc40000010000 */
[-C--:B------:R-:W-:Y:S02]  /*0f00*/  FFMA.FTZ R134, R9, R193.reuse, R134 ;  /* 0x000000c109867223 */ /* 0x080fe40000010086 */
[----:B------:R-:W-:Y:S02]  /*0f10*/  FMUL.FTZ R10, R158, R10 ;  /* 0x0000000a9e0a7220 */ /* 0x000fe40000410000 */
[----:B------:R-:W-:Y:S02]  /*0f20*/  FMUL.FTZ R193, R214, R193 ;  /* 0x000000c1d6c17220 */ /* 0x000fe40000410000 */
[----:B------:R-:W-:Y:S02]  /*0f30*/  FADD.FTZ R150, R150, R194 ;  /* 0x000000c296967221 */ /* 0x000fe40000010000 */
[----:B------:R-:W-:Y:S01]  /*0f40*/  FFMA.FTZ R15, R7, R194, R15 ;  /* 0x000000c2070f7223 */ /* 0x000fe2000001000f */
[----:B------:R-:W-:Y:S01]  /*0f50*/  PRMT R189, RZ, 0x5410, R14 ;  /* 0x00005410ffbd7816 */ /* 0x000fe2000000000e */
[----:B------:R-:W-:Y:S01]  /*0f60*/  FADD.FTZ R101, R101, R12 ;  /* 0x0000000c65657221 */ /* 0x000fe20000010000 */
[----:B------:R-:W-:Y:S01]  /*0f70*/  PRMT R13, RZ, 0x7610, R14 ;  /* 0x00007610ff0d7816 */ /* 0x000fe2000000000e */
[----:B------:R-:W-:-:S02]  /*0f80*/  FFMA.FTZ R133, R7, R12, R133 ;  /* 0x0000000c07857223 */ /* 0x000fc40000010085 */
[----:B------:R-:W-:Y:S02]  /*0f90*/  FADD.FTZ R103, R103, R192 ;  /* 0x000000c067677221 */ /* 0x000fe40000010000 */
[----:B------:R-:W-:Y:S02]  /*0fa0*/  FADD.FTZ R12, -R190, R151 ;  /* 0x00000097be0c7221 */ /* 0x000fe40000010100 */
[----:B------:R-:W-:Y:S02]  /*0fb0*/  FMUL.FTZ R11, R158, R11 ;  /* 0x0000000b9e0b7220 */ /* 0x000fe40000410000 */
[-C--:B------:R-:W-:Y:S02]  /*0fc0*/  FFMA.FTZ R135, R10, R192.reuse, R135 ;  /* 0x000000c00a877223 */ /* 0x080fe40000010087 */
[----:B------:R-:W-:Y:S02]  /*0fd0*/  FADD.FTZ R14, -R190, R16 ;  /* 0x00000010be0e7221 */ /* 0x000fe40000010100 */
[----:B------:R-:W-:-:S02]  /*0fe0*/  FMUL.FTZ R192, R218, R192 ;  /* 0x000000c0dac07220 */ /* 0x000fc40000410000 */
[----:B------:R-:W-:Y:S02]  /*0ff0*/  FADD.FTZ R16, R150, R193 ;  /* 0x000000c196107221 */ /* 0x000fe40000010000 */
[----:B------:R-:W-:Y:S02]  /*1000*/  FFMA.FTZ R15, R9, R193, R15 ;  /* 0x000000c1090f7223 */ /* 0x000fe4000001000f */
[----:B------:R-:W-:Y:S02]  /*1010*/  FADD.FTZ R96, R96, R189 ;  /* 0x000000bd60607221 */ /* 0x000fe40000010000 */
[C---:B------:R-:W-:Y:S02]  /*1020*/  FMUL.FTZ R12, R158.reuse, R12 ;  /* 0x0000000c9e0c7220 */ /* 0x040fe40000410000 */
        /* <DEDUP_REMOVED lines=9> */
[----:B------:R-:W-:Y:S02]  /*10c0*/  FMUL.FTZ R13, R154, R13 ;  /* 0x0000000d9a0d7220 */ /* 0x000fe40000410000 */
[----:B------:R-:W-:Y:S02]  /*10d0*/  FFMA.FTZ R150, R11, R189, R150 ;  /* 0x000000bd0b967223 */ /* 0x000fe40000010096 */
[----:B------:R-:W-:Y:S02]  /*10e0*/  FADD.FTZ R17, -R190, R17 ;  /* 0x00000011be117221 */ /* 0x000fe40000010100 */
[----:B------:R-:W-:Y:S01]  /*10f0*/  FFMA.FTZ R150, R12, R13, R150 ;  /* 0x0000000d0c967223 */ /* 0x000fe20000010096 */
[----:B------:R-:W-:Y:S01]  /*1100*/  IADD3 R218, R0, 0x100, RZ ;  /* 0x0000010000da7810 */ /* 0x000fe20007ffe0ff */
[----:B------:R-:W-:-:S02]  /*1110*/  FADD.FTZ R99, R99, R148 ;  /* 0x0000009463637221 */ /* 0x000fc40000010000 */
[----:B--2---:R-:W-:Y:S02]  /*1120*/  FMUL.FTZ R15, R153, R149 ;  /* 0x00000095990f7220 */ /* 0x004fe40000410000 */
[----:B------:R-:W-:-:S04]  /*1130*/  FADD.FTZ R149, R16, R189 ;  /* 0x000000bd10957221 */ /* 0x000fc80000010000 */
[----:B------:R-:W-:Y:S02]  /*1140*/  FADD.FTZ R149, R149, R13 ;  /* 0x0000000d95957221 */ /* 0x000fe40000010000 */
[----:B------:R-:W-:Y:S02]  /*1150*/  FMUL.FTZ R16, R158, R17 ;  /* 0x000000119e107220 */ /* 0x000fe40000410000 */
[----:B------:R-:W-:Y:S02]  /*1160*/  FADD.FTZ R149, R149, R15 ;  /* 0x0000000f95957221 */ /* 0x000fe40000010000 */
[-C--:B---3--:R-:W-:Y:S02]  /*1170*/  FMUL.FTZ R17, R152, R148.reuse ;  /* 0x0000009498117220 */ /* 0x088fe40000410000 */
[----:B------:R-:W-:Y:S02]  /*1180*/  FFMA.FTZ R150, R14, R15, R150 ;  /* 0x0000000f0e967223 */ /* 0x000fe40000010096 */
[----:B------:R-:W-:-:S02]  /*1190*/  FFMA.FTZ R131, R16, R148, R131 ;  /* 0x0000009410837223 */ /* 0x000fc40000010083 */
[----:B------:R-:W-:Y:S02]  /*11a0*/  FADD.FTZ R191, R149, R17 ;  /* 0x0000001195bf7221 */ /* 0x000fe40000010000 */
[----:B------:R-:W-:Y:S02]  /*11b0*/  FFMA.FTZ R214, R16, R17, R150 ;  /* 0x0000001110d67223 */ /* 0x000fe40000010096 */
.L_x_270:
[----:B0-----:R-:W-:Y:S05]  /*11c0*/  BSYNC B0 ;  /* 0x0000000000007941 */ /* 0x001fea0003800000 */
.L_x_269:
[----:B------:R-:W-:Y:S01]  /*11d0*/  BSSY B0, `(.L_x_271) ;  /* 0x0000058000007945 */ /* 0x000fe20003800000 */
[----:B------:R-:W-:Y:S05]  /*11e0*/  @!P2 BRA `(.L_x_272) ;  /* 0x000005600000a947 */ /* 0x000fea0003800000 */
[C---:B------:R-:W-:Y:S01]  /*11f0*/  LEA R24, P0, R218.reuse, c[0x0][0x188], 0x4 ;  /* 0x00006200da187a11 */ /* 0x040fe200078020ff */
[----:B------:R-:W2:Y:S01]  /*1200*/  LDL R152, [R1+0x4] ;  /* 0x0000040001987983 */ /* 0x000ea20000100800 */
[----:B------:R-:W-:Y:S02]  /*1210*/  MOV R21, 0x10 ;  /* 0x0000001000157802 */ /* 0x000fe40000000f00 */
[C---:B------:R-:W-:Y:S01]  /*1220*/  LEA.HI.X R25, R218.reuse, c[0x0][0x18c], RZ, 0x4, P0 ;  /* 0x00006300da197a11 */ /* 0x040fe200000f24ff */
[----:B------:R-:W3:Y:S02]  /*1230*/  LDL R151, [R1] ;  /* 0x0000000001977983 */ /* 0x000ee40000100800 */
[----:B------:R-:W-:-:S03]  /*1240*/  IMAD.WIDE.U32 R20, R218, R21, c[0x0][0x208] ;  /* 0x00008200da147625 */ /* 0x000fc600078e0015 */
[----:B------:R-:W4:Y:S04]  /*1250*/  LDG.E.128 R24, [R24.64] ;  /* 0x0000000418187981 */ /* 0x000f28000c1e1d00 */
[----:B------:R-:W2:Y:S01]  /*1260*/  LDG.E.128 R20, [R20.64] ;  /* 0x0000000414147981 */ /* 0x000ea2000c1e1d00 */
[----:B------:R-:W-:-:S04]  /*1270*/  ISETP.NE.U32.AND P0, PT, RZ, c[0x0][0x218], PT ;  /* 0x00008600ff007a0c */ /* 0x000fc80003f05070 */
[----:B------:R-:W-:-:S13]  /*1280*/  ISETP.NE.AND.EX P0, PT, RZ, c[0x0][0x21c], PT, P0 ;  /* 0x00008700ff007a0c */ /* 0x000fda0003f05300 */
[----:B------:R-:W-:-:S04]  /*1290*/  @P0 LEA R18, P5, R218, c[0x0][0x218], 0x4 ;  /* 0x00008600da120a11 */ /* 0x000fc800078a20ff */
[----:B------:R-:W-:-:S05]  /*12a0*/  @P0 LEA.HI.X R19, R218, c[0x0][0x21c], RZ, 0x4, P5 ;  /* 0x00008700da130a11 */ /* 0x000fca00028f24ff */
[----:B------:R4:W5:Y:S01]  /*12b0*/  @P0 LDG.E.128 R32, [R18.64] ;  /* 0x0000000412200981 */ /* 0x000962000c1e1d00 */
[----:B------:R-:W-:Y:S02]  /*12c0*/  IADD3 R218, R218, 0x100, RZ ;  /* 0x00000100dada7810 */ /* 0x000fe40007ffe0ff */
[--C-:B----4-:R-:W-:Y:S02]  /*12d0*/  PRMT R18, RZ, 0x5410, R24.reuse ;  /* 0x00005410ff127816 */ /* 0x110fe40000000018 */
[----:B------:R-:W-:Y:S02]  /*12e0*/  PRMT R5, RZ, 0x7610, R24 ;  /* 0x00007610ff057816 */ /* 0x000fe40000000018 */
[--C-:B--2---:R-:W-:Y:S02]  /*12f0*/  PRMT R150, RZ, 0x5410, R21.reuse ;  /* 0x00005410ff967816 */ /* 0x104fe40000000015 */
[----:B------:R-:W-:Y:S01]  /*1300*/  PRMT R149, RZ, 0x7610, R21 ;  /* 0x00007610ff957816 */ /* 0x000fe20000000015 */
[C---:B------:R-:W-:Y:S01]  /*1310*/  FADD.FTZ R21, -R190.reuse, R18 ;  /* 0x00000012be157221 */ /* 0x040fe20000010100 */
[--C-:B------:R-:W-:Y:S01]  /*1320*/  PRMT R19, RZ, 0x5410, R20.reuse ;  /* 0x00005410ff137816 */ /* 0x100fe20000000014 */
[----:B------:R-:W-:Y:S01]  /*1330*/  FADD.FTZ R18, -R190, R5 ;  /* 0x00000005be127221 */ /* 0x000fe20000010100 */
[----:B------:R-:W-:Y:S01]  /*1340*/  PRMT R20, RZ, 0x7610, R20 ;  /* 0x00007610ff147816 */ /* 0x000fe20000000014 */
[----:B-----5:R-:W-:Y:S01]  /*1350*/  FMUL.FTZ R5, R158, R21 ;  /* 0x000000159e057220 */ /* 0x020fe20000410000 */
[----:B------:R-:W-:Y:S01]  /*1360*/  PRMT R148, RZ, 0x5410, R25 ;  /* 0x00005410ff947816 */ /* 0x000fe20000000019 */
[----:B------:R-:W-:Y:S01]  /*1370*/  FADD.FTZ R92, R92, R19 ;  /* 0x000000135c5c7221 */ /* 0x000fe20000010000 */
[----:B------:R-:W-:Y:S01]  /*1380*/  PRMT R24, RZ, 0x5410, R26 ;  /* 0x00005410ff187816 */ /* 0x000fe2000000001a */
[----:B------:R-:W-:Y:S01]  /*1390*/  FMUL.FTZ R18, R158, R18 ;  /* 0x000000129e127220 */ /* 0x000fe20000410000 */
[----:B------:R-:W-:Y:S01]  /*13a0*/  PRMT R25, RZ, 0x7610, R25 ;  /* 0x00007610ff197816 */ /* 0x000fe20000000019 */
[-C--:B------:R-:W-:Y:S01]  /*13b0*/  FFMA.FTZ R124, R5, R19.reuse, R124 ;  /* 0x00000013057c7223 */ /* 0x080fe2000001007c */
[----:B------:R-:W-:Y:S01]  /*13c0*/  PRMT R26, RZ, 0x7610, R26 ;  /* 0x00007610ff1a7816 */ /* 0x000fe2000000001a */
[----:B------:R-:W-:Y:S01]  /*13d0*/  FMUL.FTZ R19, R152, R19 ;  /* 0x0000001398137220 */ /* 0x000fe20000410000 */
[--C-:B------:R-:W-:Y:S01]  /*13e0*/  PRMT R29, RZ, 0x5410, R27.reuse ;  /* 0x00005410ff1d7816 */ /* 0x100fe2000000001b */
[----:B------:R-:W-:Y:S01]  /*13f0*/  FADD.FTZ R93, R93, R20 ;  /* 0x000000145d5d7221 */ /* 0x000fe20000010000 */
[----:B------:R-:W-:Y:S01]  /*1400*/  PRMT R30, RZ, 0x7610, R27 ;  /* 0x00007610ff1e7816 */ /* 0x000fe2000000001b */
[-C--:B------:R-:W-:Y:S01]  /*1410*/  FFMA.FTZ R125, R18, R20.reuse, R125 ;  /* 0x00000014127d7223 */ /* 0x080fe2000001007d */
[----:B------:R-:W-:Y:S01]  /*1420*/  PRMT R27, RZ, 0x5410, R22 ;  /* 0x00005410ff1b7816 */ /* 0x000fe20000000016 */
[----:B------:R-:W-:Y:S01]  /*1430*/  FADD.FTZ R21, -R190, R148 ;  /* 0x00000094be157221 */ /* 0x000fe20000010100 */
[----:B------:R-:W-:Y:S01]  /*1440*/  PRMT R28, RZ, 0x7610, R22 ;  /* 0x00007610ff1c7816 */ /* 0x000fe20000000016 */
[----:B---3--:R-:W-:Y:S01]  /*1450*/  FMUL.FTZ R20, R151, R20 ;  /* 0x0000001497147220 */ /* 0x008fe20000410000 */
[----:B------:R-:W-:Y:S01]  /*1460*/  PRMT R31, RZ, 0x5410, R23 ;  /* 0x00005410ff1f7816 */ /* 0x000fe20000000017 */
[----:B------:R-:W-:Y:S01]  /*1470*/  FADD.FTZ R191, R191, R19 ;  /* 0x00000013bfbf7221 */ /* 0x000fe20000010000 */
[----:B------:R-:W-:Y:S01]  /*1480*/  PRMT R156, RZ, 0x7610, R23 ;  /* 0x00007610ff9c7816 */ /* 0x000fe20000000017 */
[----:B------:R-:W-:-:S02]  /*1490*/  FFMA.FTZ R214, R5, R19, R214 ;  /* 0x0000001305d67223 */ /* 0x000fc400000100d6 */
[C---:B------:R-:W-:Y:S02]  /*14a0*/  FADD.FTZ R24, -R190.reuse, R24 ;  /* 0x00000018be187221 */ /* 0x040fe40000010100 */
        /* <DEDUP_REMOVED lines=15> */
[----:B------:R-:W-:Y:S02]  /*15a0*/  FMUL.FTZ R27, R158, R148 ;  /* 0x000000949e1b7220 */ /* 0x000fe40000410000 */
[----:B------:R-:W-:-:S02]  /*15b0*/  FADD.FTZ R191, R191, R25 ;  /* 0x00000019bfbf7221 */ /* 0x000fc40000010000 */
[----:B------:R-:W-:Y:S02]  /*15c0*/  FFMA.FTZ R214, R22, R25, R214 ;  /* 0x0000001916d67223 */ /* 0x000fe400000100d6 */
[----:B------:R-:W-:Y:S02]  /*15d0*/  FMUL.FTZ R29, R158, R29 ;  /* 0x0000001d9e1d7220 */ /* 0x000fe40000410000 */
[----:B------:R-:W-:Y:S02]  /*15e0*/  FADD.FTZ R89, R89, R28 ;  /* 0x0000001c59597221 */ /* 0x000fe40000010000 */
[-C--:B------:R-:W-:Y:S02]  /*15f0*/  FFMA.FTZ R121, R27, R28.reuse, R121 ;  /* 0x0000001c1b797223 */ /* 0x080fe40000010079 */
[----:B------:R-:W-:Y:S02]  /*1600*/  FADD.FTZ R148, -R190, R30 ;  /* 0x0000001ebe947221 */ /* 0x000fe40000010100 */
[----:B------:R-:W-:-:S02]  /*1610*/  FMUL.FTZ R28, R248, R28 ;  /* 0x0000001cf81c7220 */ /* 0x000fc40000410000 */
[----:B------:R-:W-:Y:S02]  /*1620*/  FADD.FTZ R191, R191, R26 ;  /* 0x0000001abfbf7221 */ /* 0x000fe40000010000 */
[----:B------:R-:W-:Y:S02]  /*1630*/  FFMA.FTZ R214, R24, R26, R214 ;  /* 0x0000001a18d67223 */ /* 0x000fe400000100d6 */
[----:B------:R-:W-:Y:S02]  /*1640*/  FADD.FTZ R90, R90, R31 ;  /* 0x0000001f5a5a7221 */ /* 0x000fe40000010000 */
[-C--:B------:R-:W-:Y:S02]  /*1650*/  FFMA.FTZ R122, R29, R31.reuse, R122 ;  /* 0x0000001f1d7a7223 */ /* 0x080fe4000001007a */
        /* <DEDUP_REMOVED lines=15> */
.L_x_272:
[----:B------:R-:W-:Y:S05]  /*1750*/  BSYNC B0 ;  /* 0x0000000000007941 */ /* 0x000fea0003800000 */
.L_x_271:
        /* <DEDUP_REMOVED lines=16> */
[----:B0-----:R-:W-:Y:S01]  /*1860*/  PRMT R161, RZ, 0x5410, R149 ;  /* 0x00005410ffa17816 */ /* 0x001fe20000000095 */
[C---:B------:R-:W-:Y:S01]  /*1870*/  FADD.FTZ R163, -R190.reuse, R159 ;  /* 0x0000009fbea37221 */ /* 0x040fe20000010100 */
[----:B------:R-:W-:Y:S01]  /*1880*/  PRMT R162, RZ, 0x7610, R149 ;  /* 0x00007610ffa27816 */ /* 0x000fe20000000095 */
[----:B------:R-:W-:Y:S01]  /*1890*/  FADD.FTZ R159, -R190, R157 ;  /* 0x0000009dbe9f7221 */ /* 0x000fe20000010100 */
[--C-:B---3--:R-:W-:Y:S01]  /*18a0*/  PRMT R160, RZ, 0x5410, R152.reuse ;  /* 0x00005410ffa07816 */ /* 0x108fe20000000098 */
[C---:B-----5:R-:W-:Y:S01]  /*18b0*/  FMUL.FTZ R157, R158.reuse, R163 ;  /* 0x000000a39e9d7220 */ /* 0x060fe20000410000 */
[----:B------:R-:W-:Y:S01]  /*18c0*/  PRMT R152, RZ, 0x7610, R152 ;  /* 0x00007610ff987816 */ /* 0x000fe20000000098 */
[----:B------:R-:W-:Y:S01]  /*18d0*/  FMUL.FTZ R159, R158, R159 ;  /* 0x0000009f9e9f7220 */ /* 0x000fe20000410000 */
[----:B------:R-:W-:Y:S01]  /*18e0*/  PRMT R149, RZ, 0x5410, R150 ;  /* 0x00005410ff957816 */ /* 0x000fe20000000096 */
[----:B------:R-:W-:Y:S01]  /*18f0*/  FADD.FTZ R84, R84, R160 ;  /* 0x000000a054547221 */ /* 0x000fe20000010000 */
[--C-:B------:R-:W-:Y:S01]  /*1900*/  PRMT R164, RZ, 0x5410, R153.reuse ;  /* 0x00005410ffa47816 */ /* 0x100fe20000000099 */
[-C--:B------:R-:W-:Y:S01]  /*1910*/  FFMA.FTZ R116, R157, R160.reuse, R116 ;  /* 0x000000a09d747223 */ /* 0x080fe20000010074 */
[----:B------:R-:W-:Y:S01]  /*1920*/  PRMT R153, RZ, 0x7610, R153 ;  /* 0x00007610ff997816 */ /* 0x000fe20000000099 */
[----:B------:R-:W-:Y:S01]  /*1930*/  FADD.FTZ R163, -R190, R161 ;  /* 0x000000a1bea37221 */ /* 0x000fe20000010100 */
[----:B------:R-:W-:Y:S01]  /*1940*/  PRMT R148, RZ, 0x5410, R151 ;  /* 0x00005410ff947816 */ /* 0x000fe20000000097 */
        /* <DEDUP_REMOVED lines=8> */
[----:B------:R-:W-:Y:S01]  /*19d0*/  FADD.FTZ R152, -R190, R162 ;  /* 0x000000a2be987221 */ /* 0x000fe20000010100 */
[----:B------:R-:W-:Y:S01]  /*19e0*/  PRMT R151, RZ, 0x7610, R151 ;  /* 0x00007610ff977816 */ /* 0x000fe20000000097 */
[----:B------:R-:W-:Y:S01]  /*19f0*/  FMUL.FTZ R162, R158, R163 ;  /* 0x000000a39ea27220 */ /* 0x000fe20000410000 */
[----:B------:R-:W-:Y:S01]  /*1a00*/  PRMT R155, RZ, 0x7610, R155 ;  /* 0x00007610ff9b7816 */ /* 0x000fe2000000009b */
[----:B------:R-:W-:-:S02]  /*1a10*/  FADD.FTZ R191, R191, R160 ;  /* 0x000000a0bfbf7221 */ /* 0x000fc40000010000 */
[----:B------:R-:W-:Y:S02]  /*1a20*/  FFMA.FTZ R214, R157, R160, R214 ;  /* 0x000000a09dd67223 */ /* 0x000fe400000100d6 */
[----:B------:R-:W-:Y:S02]  /*1a30*/  FADD.FTZ R86, R86, R164 ;  /* 0x000000a456567221 */ /* 0x000fe40000010000 */
[----:B------:R-:W-:Y:S02]  /*1a40*/  FADD.FTZ R149, -R190, R149 ;  /* 0x00000095be957221 */ /* 0x000fe40000010100 */
[-C--:B------:R-:W-:Y:S02]  /*1a50*/  FFMA.FTZ R118, R162, R164.reuse, R118 ;  /* 0x000000a4a2767223 */ /* 0x080fe40000010076 */
[----:B------:R-:W-:Y:S02]  /*1a60*/  FMUL.FTZ R164, R243, R164 ;  /* 0x000000a4f3a47220 */ /* 0x000fe40000410000 */
        /* <DEDUP_REMOVED lines=9> */
[C---:B------:R-:W-:Y:S02]  /*1b00*/  FADD.FTZ R148, -R190.reuse, R148 ;  /* 0x00000094be947221 */ /* 0x040fe40000010100 */
[----:B------:R-:W-:Y:S02]  /*1b10*/  FADD.FTZ R150, -R190, R150 ;  /* 0x00000096be967221 */ /* 0x000fe40000010100 */
        /* <DEDUP_REMOVED lines=10> */
[----:B------:R-:W-:Y:S02]  /*1bc0*/  FADD.FTZ R151, -R190, R151 ;  /* 0x00000097be977221 */ /* 0x000fe40000010100 */
        /* <DEDUP_REMOVED lines=12> */
[C---:B------:R-:W-:Y:S02]  /*1c90*/  FFMA.FTZ R115, R172.reuse, R155, R115 ;  /* 0x0000009bac737223 */ /* 0x040fe40000010073 */
[----:B------:R-:W-:Y:S02]  /*1ca0*/  FADD.FTZ R191, R191, R173 ;  /* 0x000000adbfbf7221 */ /* 0x000fe40000010000 */
[----:B------:R-:W-:-:S02]  /*1cb0*/  FFMA.FTZ R214, R172, R173, R214 ;  /* 0x000000adacd67223 */ /* 0x000fc400000100d6 */
.L_x_274:
[----:B------:R-:W-:Y:S05]  /*1cc0*/  BSYNC B0 ;  /* 0x0000000000007941 */ /* 0x000fea0003800000 */
.L_x_273:
[----:B------:R-:W-:Y:S01]  /*1cd0*/  BSSY B0, `(.L_x_275) ;  /* 0x0000055000007945 */ /* 0x000fe20003800000 */
[----:B------:R-:W-:Y:S05]  /*1ce0*/  @!P4 BRA `(.L_x_276) ;  /* 0x000005300000c947 */ /* 0x000fea0003800000 */
[----:B------:R-:W-:-:S04]  /*1cf0*/  LEA R152, P0, R218, c[0x0][0x188], 0x4 ;  /* 0x00006200da987a11 */ /* 0x000fc800078020ff */
[----:B------:R-:W-:Y:S02]  /*1d00*/  LEA.HI.X R153, R218, c[0x0][0x18c], RZ, 0x4, P0 ;  /* 0x00006300da997a11 */ /* 0x000fe400000f24ff */
[----:B------:R-:W-:-:S04]  /*1d10*/  MOV R149, 0x10 ;  /* 0x0000001000957802 */ /* 0x000fc80000000f00 */
        /* <DEDUP_REMOVED lines=8> */
[--C-:B--2---:R-:W-:Y:S02]  /*1da0*/  PRMT R4, RZ, 0x5410, R152.reuse ;  /* 0x00005410ff047816 */ /* 0x104fe40000000098 */
[----:B------:R-:W-:Y:S02]  /*1db0*/  PRMT R176, RZ, 0x5410, R153 ;  /* 0x00005410ffb07816 */ /* 0x000fe40000000099 */
[----:B0-----:R-:W-:Y:S01]  /*1dc0*/  PRMT R174, RZ, 0x7610, R152 ;  /* 0x00007610ffae7816 */ /* 0x001fe20000000098 */
[C---:B------:R-:W-:Y:S01]  /*1dd0*/  FADD.FTZ R4, -R190.reuse, R4 ;  /* 0x00000004be047221 */ /* 0x040fe20000010100 */
[----:B------:R-:W-:Y:S01]  /*1de0*/  PRMT R180, RZ, 0x5410, R154 ;  /* 0x00005410ffb47816 */ /* 0x000fe2000000009a */
[----:B------:R-:W-:Y:S01]  /*1df0*/  FADD.FTZ R176, -R190, R176 ;  /* 0x000000b0beb07221 */ /* 0x000fe20000010100 */
[--C-:B---3--:R-:W-:Y:S01]  /*1e00*/  PRMT R175, RZ, 0x5410, R148.reuse ;  /* 0x00005410ffaf7816 */ /* 0x108fe20000000094 */
[----:B-----5:R-:W-:Y:S01]  /*1e10*/  FMUL.FTZ R4, R158, R4 ;  /* 0x000000049e047220 */ /* 0x020fe20000410000 */
[----:B------:R-:W-:Y:S01]  /*1e20*/  PRMT R148, RZ, 0x7610, R148 ;  /* 0x00007610ff947816 */ /* 0x000fe20000000094 */
[----:B------:R-:W-:Y:S01]  /*1e30*/  FADD.FTZ R174, -R190, R174 ;  /* 0x000000aebeae7221 */ /* 0x000fe20000010100 */
[----:B------:R-:W-:Y:S01]  /*1e40*/  PRMT R179, RZ, 0x5410, R149 ;  /* 0x00005410ffb37816 */ /* 0x000fe20000000095 */
[----:B------:R-:W-:Y:S01]  /*1e50*/  FADD.FTZ R76, R76, R175 ;  /* 0x000000af4c4c7221 */ /* 0x000fe20000010000 */
[----:B------:R-:W-:Y:S01]  /*1e60*/  PRMT R178, RZ, 0x7610, R153 ;  /* 0x00007610ffb27816 */ /* 0x000fe20000000099 */
[-C--:B------:R-:W-:Y:S01]  /*1e70*/  FFMA.FTZ R108, R4, R175.reuse, R108 ;  /* 0x000000af046c7223 */ /* 0x080fe2000001006c */
[----:B------:R-:W-:Y:S01]  /*1e80*/  PRMT R149, RZ, 0x7610, R149 ;  /* 0x00007610ff957816 */ /* 0x000fe20000000095 */
[----:B------:R-:W-:Y:S01]  /*1e90*/  FMUL.FTZ R175, R237, R175 ;  /* 0x000000afedaf7220 */ /* 0x000fe20000410000 */
[----:B------:R-:W-:Y:S01]  /*1ea0*/  PRMT R185, RZ, 0x5410, R155 ;  /* 0x00005410ffb97816 */ /* 0x000fe2000000009b */
[C---:B------:R-:W-:Y:S01]  /*1eb0*/  FMUL.FTZ R176, R158.reuse, R176 ;  /* 0x000000b09eb07220 */ /* 0x040fe20000410000 */
[----:B------:R-:W-:Y:S01]  /*1ec0*/  PRMT R182, RZ, 0x5410, R150 ;  /* 0x00005410ffb67816 */ /* 0x000fe20000000096 */
[----:B------:R-:W-:Y:S01]  /*1ed0*/  FMUL.FTZ R174, R158, R174 ;  /* 0x000000ae9eae7220 */ /* 0x000fe20000410000 */
[----:B------:R-:W-:Y:S01]  /*1ee0*/  PRMT R183, RZ, 0x7610, R154 ;  /* 0x00007610ffb77816 */ /* 0x000fe2000000009a */
[----:B------:R-:W-:Y:S01]  /*1ef0*/  FMUL.FTZ R177, R236, R148 ;  /* 0x00000094ecb17220 */ /* 0x000fe20000410000 */
[----:B------:R-:W-:Y:S01]  /*1f00*/  PRMT R150, RZ, 0x7610, R150 ;  /* 0x00007610ff967816 */ /* 0x000fe20000000096 */
[----:B------:R-:W-:Y:S01]  /*1f10*/  FADD.FTZ R191, R191, R175 ;  /* 0x000000afbfbf7221 */ /* 0x000fe20000010000 */
[----:B------:R-:W-:Y:S01]  /*1f20*/  PRMT R186, RZ, 0x5410, R151 ;  /* 0x00005410ffba7816 */ /* 0x000fe20000000097 */
[----:B------:R-:W-:Y:S01]  /*1f30*/  FFMA.FTZ R214, R4, R175, R214 ;  /* 0x000000af04d67223 */ /* 0x000fe200000100d6 */
[----:B------:R-:W-:Y:S01]  /*1f40*/  PRMT R187, RZ, 0x7610, R155 ;  /* 0x00007610ffbb7816 */ /* 0x000fe2000000009b */
[----:B------:R-:W-:Y:S01]  /*1f50*/  FADD.FTZ R180, -R190, R180 ;  /* 0x000000b4beb47221 */ /* 0x000fe20000010100 */
[----:B------:R-:W-:Y:S01]  /*1f60*/  PRMT R151, RZ, 0x7610, R151 ;  /* 0x00007610ff977816 */ /* 0x000fe20000000097 */
[----:B------:R-:W-:-:S02]  /*1f70*/  FADD.FTZ R78, R78, R179 ;  /* 0x000000b34e4e7221 */ /* 0x000fc40000010000 */
[-C--:B------:R-:W-:Y:S02]  /*1f80*/  FFMA.FTZ R110, R176, R179.reuse, R110 ;  /* 0x000000b3b06e7223 */ /* 0x080fe4000001006e */
[----:B------:R-:W-:Y:S02]  /*1f90*/  FADD.FTZ R178, -R190, R178 ;  /* 0x000000b2beb27221 */ /* 0x000fe40000010100 */
[----:B------:R-:W-:Y:S02]  /*1fa0*/  FMUL.FTZ R179, R235, R179 ;  /* 0x000000b3ebb37220 */ /* 0x000fe40000410000 */
[----:B------:R-:W-:Y:S02]  /*1fb0*/  FADD.FTZ R191, R191, R177 ;  /* 0x000000b1bfbf7221 */ /* 0x000fe40000010000 */
[----:B------:R-:W-:Y:S02]  /*1fc0*/  FFMA.FTZ R214, R174, R177, R214 ;  /* 0x000000b1aed67223 */ /* 0x000fe400000100d6 */
[----:B------:R-:W-:-:S02]  /*1fd0*/  FMUL.FTZ R180, R158, R180 ;  /* 0x000000b49eb47220 */ /* 0x000fc40000410000 */
[----:B------:R-:W-:Y:S02]  /*1fe0*/  FMUL.FTZ R178, R158, R178 ;  /* 0x000000b29eb27220 */ /* 0x000fe40000410000 */
[----:B------:R-:W-:Y:S02]  /*1ff0*/  FMUL.FTZ R181, R234, R149 ;  /* 0x00000095eab57220 */ /* 0x000fe40000410000 */
[----:B------:R-:W-:Y:S02]  /*2000*/  FADD.FTZ R191, R191, R179 ;  /* 0x000000b3bfbf7221 */ /* 0x000fe40000010000 */
[----:B------:R-:W-:Y:S02]  /*2010*/  FFMA.FTZ R214, R176, R179, R214 ;  /* 0x000000b3b0d67223 */ /* 0x000fe400000100d6 */
[----:B------:R-:W-:Y:S02]  /*2020*/  FADD.FTZ R185, -R190, R185 ;  /* 0x000000b9beb97221 */ /* 0x000fe40000010100 */
        /* <DEDUP_REMOVED lines=31> */
.L_x_276:
[----:B------:R-:W-:Y:S05]  /*2220*/  BSYNC B0 ;  /* 0x0000000000007941 */ /* 0x000fea0003800000 */
.L_x_275:
[----:B------:R-:W-:Y:S02]  /*2230*/  LOP3.LUT P5, RZ, R195, 0xff, RZ, 0xc0, !PT ;  /* 0x000000ffc3ff7812 */ /* 0x000fe400078ac0ff */
[----:B------:R-:W-:-:S02]  /*2240*/  SHF.R.U32.HI R153, RZ, 0x5, R252 ;  /* 0x00000005ff997819 */ /* 0x000fc400000116fc */
[----:B------:R-:W-:Y:S02]  /*2250*/  LOP3.LUT P0, RZ, R252, 0x1f, RZ, 0xc0, !PT ;  /* 0x0000001ffcff7812 */ /* 0x000fe4000780c0ff */
[----:B------:R-:W-:-:S07]  /*2260*/  LOP3.LUT R152, R153, 0x7fffff8, RZ, 0xc0, !PT ;  /* 0x07fffff899987812 */ /* 0x000fce00078ec0ff */
[----:B------:R-:W-:Y:S01]  /*2270*/  @!P5 IADD3 R152, R152, 0x8, RZ ;  /* 0x000000089898d810 */ /* 0x000fe20007ffe0ff */
[----:B------:R-:W-:Y:S05]  /*2280*/  BRA.DIV ~URZ, `(.L_x_277) ;  /* 0x000022627f007947 */ /* 0x000fea000b800000 */
[----:B------:R0:W1:Y:S02]  /*2290*/  SHFL.DOWN PT, R151, R191, 0x10, 0x1f ;  /* 0x0a001f00bf977f89 */ /* 0x00006400000e0000 */
.L_x_294:
[----:B------:R-:W-:Y:S05]  /*22a0*/  BRA.DIV ~URZ, `(.L_x_278) ;  /* 0x000022c27f007947 */ /* 0x000fea000b800000 */
[----:B------:R-:W2:Y:S01]  /*22b0*/  SHFL.DOWN PT, R148, R214, 0x10, 0x1f ;  /* 0x0a001f00d6947f89 */ /* 0x000ea200000e0000 */
[----:B-1----:R-:W-:Y:S02]  /*22c0*/  FADD.FTZ R151, R151, R191 ;  /* 0x000000bf97977221 */ /* 0x002fe40000010000 */
[----:B--2---:R-:W-:-:S03]  /*22d0*/  FADD.FTZ R214, R148, R214 ;  /* 0x000000d694d67221 */ /* 0x004fc60000010000 */
[----:B------:R-:W1:Y:S02]  /*22e0*/  SHFL.DOWN PT, R148, R151, 0x8, 0x1f ;  /* 0x09001f0097947f89 */ /* 0x000e6400000e0000 */
[----:B-1----:R-:W-:Y:S02]  /*22f0*/  FADD.FTZ R151, R148, R151 ;  /* 0x0000009794977221 */ /* 0x002fe40000010000 */
[----:B------:R-:W1:Y:S02]  /*2300*/  SHFL.DOWN PT, R148, R214, 0x8, 0x1f ;  /* 0x09001f00d6947f89 */ /* 0x000e6400000e0000 */
[----:B-1----:R-:W-:Y:S02]  /*2310*/  FADD.FTZ R214, R214, R148 ;  /* 0x00000094d6d67221 */ /* 0x002fe40000010000 */
[----:B------:R-:W1:Y:S02]  /*2320*/  SHFL.DOWN PT, R148, R151, 0x4, 0x1f ;  /* 0x08801f0097947f89 */ /* 0x000e6400000e0000 */
[----:B-1----:R-:W-:-:S02]  /*2330*/  FADD.FTZ R151, R151, R148 ;  /* 0x0000009497977221 */ /* 0x002fc40000010000 */
[----:B------:R-:W1:Y:S04]  /*2340*/  SHFL.DOWN PT, R148, R214, 0x4, 0x1f ;  /* 0x08801f00d6947f89 */ /* 0x000e6800000e0000 */
[----:B0-----:R-:W0:Y:S01]  /*2350*/  SHFL.DOWN PT, R191, R151, 0x2, 0x1f ;  /* 0x08401f0097bf7f89 */ /* 0x001e2200000e0000 */
[----:B-1----:R-:W-:Y:S02]  /*2360*/  FADD.FTZ R214, R214, R148 ;  /* 0x00000094d6d67221 */ /* 0x002fe40000010000 */
[----:B0-----:R-:W-:-:S03]  /*2370*/  FADD.FTZ R191, R151, R191 ;  /* 0x000000bf97bf7221 */ /* 0x001fc60000010000 */
[----:B------:R-:W0:Y:S04]  /*2380*/  SHFL.DOWN PT, R148, R214, 0x2, 0x1f ;  /* 0x08401f00d6947f89 */ /* 0x000e2800000e0000 */
[----:B------:R1:W2:Y:S01]  /*2390*/  SHFL.DOWN PT, R151, R191, 0x1, 0x1f ;  /* 0x08201f00bf977f89 */ /* 0x0002a200000e0000 */
[----:B0-----:R-:W-:-:S05]  /*23a0*/  FADD.FTZ R214, R214, R148 ;  /* 0x00000094d6d67221 */ /* 0x001fca0000010000 */
[----:B------:R1:W0:Y:S02]  /*23b0*/  SHFL.DOWN PT, R149, R214, 0x1, 0x1f ;  /* 0x08201f00d6957f89 */ /* 0x00022400000e0000 */
.L_x_295:
[----:B--2---:R-:W-:Y:S01]  /*23c0*/  @!P0 LOP3.LUT R150, R153, 0x7, RZ, 0xc0, !PT ;  /* 0x0000000799968812 */ /* 0x004fe200078ec0ff */
[----:B------:R-:W-:Y:S01]  /*23d0*/  FADD.FTZ R148, R151, R191 ;  /* 0x000000bf97947221 */ /* 0x000fe20000010000 */
[----:B------:R-:W-:Y:S01]  /*23e0*/  ULDC.U8 UR6, c[0x0][0x1f0] ;  /* 0x00007c0000067ab9 */ /* 0x000fe20000000000 */
[----:B0-----:R-:W-:Y:S01]  /*23f0*/  FADD.FTZ R149, R149, R214 ;  /* 0x000000d695957221 */ /* 0x001fe20000010000 */
[----:B------:R-:W-:-:S05]  /*2400*/  @!P0 IADD3 R150, R152, R150, RZ ;  /* 0x0000009698968210 */ /* 0x000fca0007ffe0ff */
[----:B------:R-:W-:Y:S01]  /*2410*/  @!P0 STS.64 [R150.X8+0x8000], R148 ;  /* 0x0080009496008388 */ /* 0x000fe20000008a00 */
[----:B------:R-:W-:Y:S01]  /*2420*/  ISETP.NE.AND P0, PT, RZ, UR6, PT ;  /* 0x00000006ff007c0c */ /* 0x000fe2000bf05270 */
[----:B------:R-:W-:Y:S01]  /*2430*/  WARPSYNC 0xffffffff ;  /* 0xffffffff00007948 */ /* 0x000fe20003800000 */
[----:B------:R-:W-:Y:S01]  /*2440*/  BSSY B0, `(.L_x_279) ;  /* 0x0000082000007945 */ /* 0x000fe20003800000 */
[----:B------:R-:W-:Y:S06]  /*2450*/  BAR.SYNC.DEFER_BLOCKING 0x0 ;  /* 0x0000000000007b1d */ /* 0x000fec0000010000 */
[----:B------:R-:W0:Y:S02]  /*2460*/  LDS.128 R148, [R152.X8+0x8000] ;  /* 0x0080000098947984 */ /* 0x000e240000008c00 */
[----:B0-----:R-:W-:-:S02]  /*2470*/  FADD.FTZ R148, RZ, R148 ;  /* 0x00000094ff947221 */ /* 0x001fc40000010000 */
[----:B------:R-:W-:Y:S02]  /*2480*/  FADD.FTZ R149, RZ, R149 ;  /* 0x00000095ff957221 */ /* 0x000fe40000010000 */
[----:B------:R-:W-:Y:S02]  /*2490*/  FADD.FTZ R153, R150, R148 ;  /* 0x0000009496997221 */ /* 0x000fe40000010000 */
[----:B------:R-:W-:Y:S02]  /*24a0*/  FADD.FTZ R154, R151, R149 ;  /* 0x00000095979a7221 */ /* 0x000fe40000010000 */
[----:B------:R-:W0:Y:S02]  /*24b0*/  LDS.128 R148, [R152.X8+0x8010] ;  /* 0x0080100098947984 */ /* 0x000e240000008c00 */
[----:B0-----:R-:W-:Y:S02]  /*24c0*/  FADD.FTZ R153, R153, R148 ;  /* 0x0000009499997221 */ /* 0x001fe40000010000 */
[----:B------:R-:W-:-:S02]  /*24d0*/  FADD.FTZ R154, R154, R149 ;  /* 0x000000959a9a7221 */ /* 0x000fc40000010000 */
[----:B------:R-:W-:Y:S02]  /*24e0*/  FADD.FTZ R153, R150, R153 ;  /* 0x0000009996997221 */ /* 0x000fe40000010000 */
[----:B------:R-:W-:Y:S02]  /*24f0*/  FADD.FTZ R154, R151, R154 ;  /* 0x0000009a979a7221 */ /* 0x000fe40000010000 */
[----:B------:R-:W0:Y:S02]  /*2500*/  LDS.128 R148, [R152.X8+0x8020] ;  /* 0x0080200098947984 */ /* 0x000e240000008c00 */
[----:B0-----:R-:W-:Y:S02]  /*2510*/  FADD.FTZ R153, R153, R148 ;  /* 0x0000009499997221 */ /* 0x001fe40000010000 */
[----:B------:R-:W-:Y:S02]  /*2520*/  FADD.FTZ R154, R154, R149 ;  /* 0x000000959a9a7221 */ /* 0x000fe40000010000 */
[----:B------:R-:W-:-:S02]  /*2530*/  FADD.FTZ R153, R150, R153 ;  /* 0x0000009996997221 */ /* 0x000fc40000010000 */
[----:B------:R-:W-:Y:S02]  /*2540*/  FADD.FTZ R154, R151, R154 ;  /* 0x0000009a979a7221 */ /* 0x000fe40000010000 */
[----:B------:R-:W0:Y:S02]  /*2550*/  LDS.128 R148, [R152.X8+0x8030] ;  /* 0x0080300098947984 */ /* 0x000e240000008c00 */
[----:B0-----:R-:W-:Y:S02]  /*2560*/  FADD.FTZ R148, R153, R148 ;  /* 0x0000009499947221 */ /* 0x001fe40000010000 */
[----:B------:R-:W-:Y:S02]  /*2570*/  FADD.FTZ R149, R154, R149 ;  /* 0x000000959a957221 */ /* 0x000fe40000010000 */
[----:B------:R-:W-:Y:S02]  /*2580*/  FADD.FTZ R148, R150, R148 ;  /* 0x0000009496947221 */ /* 0x000fe40000010000 */
[----:B------:R-:W-:-:S02]  /*2590*/  FADD.FTZ R149, R151, R149 ;  /* 0x0000009597957221 */ /* 0x000fc40000010000 */
[----:B------:R-:W-:Y:S02]  /*25a0*/  FMUL.FTZ R148, R148, c[0x0][0x1e0] ;  /* 0x0000780094947a20 */ /* 0x000fe40000410000 */
[----:B------:R-:W-:-:S03]  /*25b0*/  FMUL.FTZ R154, R149, c[0x0][0x1e0] ;  /* 0x00007800959a7a20 */ /* 0x000fc60000410000 */
[----:B------:R-:W-:Y:S01]  /*25c0*/  FSEL R155, R148, RZ, !P0 ;  /* 0x000000ff949b7208 */ /* 0x000fe20004000000 */
[----:B------:R-:W-:Y:S05]  /*25d0*/  @!P1 BRA `(.L_x_280) ;  /* 0x0000068000009947 */ /* 0x000fea0003800000 */
[----:B------:R-:W-:Y:S01]  /*25e0*/  ISETP.NE.U32.AND P0, PT, RZ, c[0x0][0x218], PT ;  /* 0x00008600ff007a0c */ /* 0x000fe20003f05070 */
[-CC-:B------:R-:W-:Y:S01]  /*25f0*/  FFMA.FTZ R152, R9, R154.reuse, R155.reuse ;  /* 0x0000009a09987223 */ /* 0x180fe2000001009b */
[----:B------:R-:W-:Y:S01]  /*2600*/  ISETP.NE.U32.AND P5, PT, RZ, c[0x0][0x258], PT ;  /* 0x00009600ff007a0c */ /* 0x000fe20003fa5070 */
[----:B------:R-:W-:Y:S01]  /*2610*/  FFMA.FTZ R153, R10, R154, R155 ;  /* 0x0000009a0a997223 */ /* 0x000fe2000001009b */
[----:B------:R-:W-:Y:S01]  /*2620*/  ISETP.NE.AND.EX P0, PT, RZ, c[0x0][0x21c], PT, P0 ;  /* 0x00008700ff007a0c */ /* 0x000fe20003f05300 */
[----:B------:R-:W-:Y:S01]  /*2630*/  FADD.FTZ R152, R193, -R152 ;  /* 0x80000098c1987221 */ /* 0x000fe20000010000 */
[----:B------:R-:W-:Y:S01]  /*2640*/  ISETP.NE.AND.EX P5, PT, RZ, c[0x0][0x25c], PT, P5 ;  /* 0x00009700ff007a0c */ /* 0x000fe20003fa5350 */
[----:B------:R-:W-:Y:S01]  /*2650*/  FADD.FTZ R153, R192, -R153 ;  /* 0x80000099c0997221 */ /* 0x000fe20000010000 */
[----:B-1----:R-:W-:Y:S01]  /*2660*/  HFMA2.MMA R191, -RZ, RZ, 0, 9.5367431640625e-07 ;  /* 0x00000010ffbf7435 */ /* 0x002fe200000001ff */
[----:B-----5:R-:W-:-:S02]  /*2670*/  FMUL.FTZ R152, R158, R152 ;  /* 0x000000989e987220 */ /* 0x020fc40000410000 */
[----:B------:R-:W-:-:S06]  /*2680*/  FMUL.FTZ R153, R158, R153 ;  /* 0x000000999e997220 */ /* 0x000fcc0000410000 */
[----:B------:R-:W-:-:S05]  /*2690*/  @P0 PRMT R148, RZ, 0x5410, R37 ;  /* 0x00005410ff940816 */ /* 0x000fca0000000025 */
[----:B------:R-:W-:Y:S01]  /*26a0*/  @P0 FADD.FTZ R152, R152, R148 ;  /* 0x0000009498980221 */ /* 0x000fe20000010000 */
[----:B------:R-:W-:-:S05]  /*26b0*/  @P0 PRMT R148, RZ, 0x7610, R37 ;  /* 0x00007610ff940816 */ /* 0x000fca0000000025 */
[----:B------:R-:W-:Y:S01]  /*26c0*/  @P0 FADD.FTZ R153, R153, R148 ;  /* 0x0000009499990221 */ /* 0x000fe20000010000 */
[----:B------:R-:W-:-:S04]  /*26d0*/  @P5 F2FP.BF16.PACK_AB R148, RZ, R152 ;  /* 0x00000098ff94523e */ /* 0x000fc800000010ff */
[----:B------:R-:W-:Y:S02]  /*26e0*/  @P5 F2FP.BF16.PACK_AB R149, RZ, R153 ;  /* 0x00000099ff95523e */ /* 0x000fe400000010ff */
[----:B------:R-:W-:-:S04]  /*26f0*/  @P5 PRMT R145, R148, 0x7610, R145 ;  /* 0x0000761094915816 */ /* 0x000fc80000000091 */
[----:B------:R-:W-:Y:S01]  /*2700*/  @P5 PRMT R145, R145, 0x5410, R149 ;  /* 0x0000541091915816 */ /* 0x000fe20000000095 */
[----:B------:R-:W-:-:S06]  /*2710*/  IMAD.WIDE.U32 R148, R0, R191, c[0x0][0x170] ;  /* 0x00005c0000947625 */ /* 0x000fcc00078e00bf */
[----:B------:R-:W2:Y:S01]  /*2720*/  LDG.E.128 R148, [R148.64] ;  /* 0x0000000494947981 */ /* 0x000ea2000c1e1d00 */
[-C--:B------:R-:W-:Y:S02]  /*2730*/  FMUL.FTZ R153, R153, R3.reuse ;  /* 0x0000000399997220 */ /* 0x080fe40000410000 */
[----:B------:R-:W-:Y:S01]  /*2740*/  FMUL.FTZ R152, R152, R3 ;  /* 0x0000000398987220 */ /* 0x000fe20000410000 */
[--C-:B--2---:R-:W-:Y:S02]  /*2750*/  PRMT R190, RZ, 0x5410, R149.reuse ;  /* 0x00005410ffbe7816 */ /* 0x104fe40000000095 */
[----:B------:R-:W-:-:S03]  /*2760*/  PRMT R149, RZ, 0x7610, R149 ;  /* 0x00007610ff957816 */ /* 0x000fc60000000095 */
[-C--:B------:R-:W-:Y:S02]  /*2770*/  FFMA.FTZ R70, R190, R152.reuse, R70 ;  /* 0x00000098be467223 */ /* 0x080fe40000010046 */
[-C--:B------:R-:W-:Y:S02]  /*2780*/  FFMA.FTZ R71, R149, R153.reuse, R71 ;  /* 0x0000009995477223 */ /* 0x080fe40000010047 */
[----:B------:R-:W-:Y:S02]  /*2790*/  FMUL.FTZ R149, R227, R152 ;  /* 0x00000098e3957220 */ /* 0x000fe40000410000 */
[----:B------:R-:W-:Y:S02]  /*27a0*/  FFMA.FTZ R152, R11, R154, R155 ;  /* 0x0000009a0b987223 */ /* 0x000fe4000001009b */
[----:B------:R-:W-:Y:S02]  /*27b0*/  FMUL.FTZ R153, R226, R153 ;  /* 0x00000099e2997220 */ /* 0x000fe40000410000 */
[----:B------:R-:W-:-:S03]  /*27c0*/  FADD.FTZ R152, R189, -R152 ;  /* 0x80000098bd987221 */ /* 0x000fc60000010000 */
[----:B------:R-:W-:Y:S01]  /*27d0*/  F2FP.BF16.PACK_AB R149, R153, R149 ;  /* 0x000000959995723e */ /* 0x000fe200000010ff */
[----:B------:R-:W-:Y:S01]  /*27e0*/  FMUL.FTZ R190, R158, R152 ;  /* 0x000000989ebe7220 */ /* 0x000fe20000410000 */
[----:B------:R-:W-:-:S05]  /*27f0*/  @P0 PRMT R152, RZ, 0x5410, R38 ;  /* 0x00005410ff980816 */ /* 0x000fca0000000026 */
[----:B------:R-:W-:-:S05]  /*2800*/  @P0 FADD.FTZ R190, R190, R152 ;  /* 0x00000098bebe0221 */ /* 0x000fca0000010000 */
[----:B------:R-:W-:Y:S01]  /*2810*/  @P5 F2FP.BF16.PACK_AB R152, RZ, R190 ;  /* 0x000000beff98523e */ /* 0x000fe200000010ff */
[----:B------:R-:W-:-:S03]  /*2820*/  FMUL.FTZ R190, R190, R3 ;  /* 0x00000003bebe7220 */ /* 0x000fc60000410000 */
[----:B------:R-:W-:Y:S01]  /*2830*/  @P5 PRMT R146, R152, 0x7610, R146 ;  /* 0x0000761098925816 */ /* 0x000fe20000000092 */
[----:B------:R-:W-:-:S04]  /*2840*/  FFMA.FTZ R152, R12, R154, R155 ;  /* 0x0000009a0c987223 */ /* 0x000fc8000001009b */
[----:B------:R-:W-:-:S04]  /*2850*/  FADD.FTZ R152, R13, -R152 ;  /* 0x800000980d987221 */ /* 0x000fc80000010000 */
[----:B------:R-:W-:Y:S01]  /*2860*/  FMUL.FTZ R153, R158, R152 ;  /* 0x000000989e997220 */ /* 0x000fe20000410000 */
[----:B------:R-:W-:-:S05]  /*2870*/  @P0 PRMT R152, RZ, 0x7610, R38 ;  /* 0x00007610ff980816 */ /* 0x000fca0000000026 */
[----:B------:R-:W-:-:S05]  /*2880*/  @P0 FADD.FTZ R153, R153, R152 ;  /* 0x0000009899990221 */ /* 0x000fca0000010000 */
[----:B------:R-:W-:Y:S01]  /*2890*/  @P5 F2FP.BF16.PACK_AB R152, RZ, R153 ;  /* 0x00000099ff98523e */ /* 0x000fe200000010ff */
[----:B------:R-:W-:-:S03]  /*28a0*/  FMUL.FTZ R153, R153, R3 ;  /* 0x0000000399997220 */ /* 0x000fc60000410000 */
[----:B------:R-:W-:Y:S02]  /*28b0*/  @P5 PRMT R146, R146, 0x5410, R152 ;  /* 0x0000541092925816 */ /* 0x000fe40000000098 */
[--C-:B------:R-:W-:Y:S02]  /*28c0*/  PRMT R152, RZ, 0x5410, R150.reuse ;  /* 0x00005410ff987816 */ /* 0x100fe40000000096 */
[----:B------:R-:W-:-:S03]  /*28d0*/  PRMT R150, RZ, 0x7610, R150 ;  /* 0x00007610ff967816 */ /* 0x000fc60000000096 */
[----:B------:R-:W-:Y:S02]  /*28e0*/  FFMA.FTZ R64, R152, R190, R64 ;  /* 0x000000be98407223 */ /* 0x000fe40000010040 */
[----:B------:R-:W-:Y:S02]  /*28f0*/  FFMA.FTZ R152, R6, R154, R155 ;  /* 0x0000009a06987223 */ /* 0x000fe4000001009b */
[-C--:B------:R-:W-:Y:S02]  /*2900*/  FFMA.FTZ R65, R150, R153.reuse, R65 ;  /* 0x0000009996417223 */ /* 0x080fe40000010041 */
[----:B------:R-:W-:Y:S02]  /*2910*/  FADD.FTZ R152, R8, -R152 ;  /* 0x8000009808987221 */ /* 0x000fe40000010000 */
[----:B------:R-:W-:Y:S02]  /*2920*/  FMUL.FTZ R150, R225, R190 ;  /* 0x000000bee1967220 */ /* 0x000fe40000410000 */
[----:B------:R-:W-:Y:S01]  /*2930*/  FMUL.FTZ R190, R158, R152 ;  /* 0x000000989ebe7220 */ /* 0x000fe20000410000 */
[----:B------:R-:W-:Y:S01]  /*2940*/  @P0 PRMT R152, RZ, 0x5410, R36 ;  /* 0x00005410ff980816 */ /* 0x000fe20000000024 */
[----:B------:R-:W-:-:S04]  /*2950*/  FMUL.FTZ R153, R224, R153 ;  /* 0x00000099e0997220 */ /* 0x000fc80000410000 */
[----:B------:R-:W-:Y:S01]  /*2960*/  @P0 FADD.FTZ R190, R190, R152 ;  /* 0x00000098bebe0221 */ /* 0x000fe20000010000 */
[----:B------:R-:W-:-:S04]  /*2970*/  F2FP.BF16.PACK_AB R150, R153, R150 ;  /* 0x000000969996723e */ /* 0x000fc800000010ff */
        /* <DEDUP_REMOVED lines=16> */
[----:B------:R-:W-:Y:S02]  /*2a80*/  FMUL.FTZ R148, R229, R190 ;  /* 0x000000bee5947220 */ /* 0x000fe40000410000 */
        /* <DEDUP_REMOVED lines=12> */
[----:B------:R-:W-:-:S04]  /*2b50*/  FFMA.FTZ R152, R16, R154, R155 ;  /* 0x0000009a10987223 */ /* 0x000fc8000001009b */
[----:B------:R-:W-:-:S04]  /*2b60*/  FADD.FTZ R152, R17, -R152 ;  /* 0x8000009811987221 */ /* 0x000fc80000010000 */
[----:B------:R-:W-:Y:S01]  /*2b70*/  FMUL.FTZ R190, R158, R152 ;  /* 0x000000989ebe7220 */ /* 0x000fe20000410000 */
[----:B------:R-:W-:-:S05]  /*2b80*/  @P0 PRMT R152, RZ, 0x7610, R39 ;  /* 0x00007610ff980816 */ /* 0x000fca0000000027 */
[----:B------:R-:W-:-:S05]  /*2b90*/  @P0 FADD.FTZ R190, R190, R152 ;  /* 0x00000098bebe0221 */ /* 0x000fca0000010000 */
[----:B------:R-:W-:Y:S01]  /*2ba0*/  @P5 F2FP.BF16.PACK_AB R152, RZ, R190 ;  /* 0x000000beff98523e */ /* 0x000fe200000010ff */
[----:B------:R-:W-:-:S03]  /*2bb0*/  FMUL.FTZ R190, R190, R3 ;  /* 0x00000003bebe7220 */ /* 0x000fc60000410000 */
[----:B------:R-:W-:Y:S01]  /*2bc0*/  @P5 PRMT R147, R147, 0x5410, R152 ;  /* 0x0000541093935816 */ /* 0x000fe20000000098 */
[----:B------:R-:W-:Y:S02]  /*2bd0*/  FFMA.FTZ R67, R151, R190, R67 ;  /* 0x000000be97437223 */ /* 0x000fe40000010043 */
[----:B------:R-:W-:Y:S02]  /*2be0*/  FMUL.FTZ R151, R223, R153 ;  /* 0x00000099df977220 */ /* 0x000fe40000410000 */
[----:B------:R-:W-:-:S04]  /*2bf0*/  @P5 IMAD.WIDE.U32 R152, R0, R191, c[0x0][0x258] ;  /* 0x0000960000985625 */ /* 0x000fc800078e00bf */
[----:B------:R-:W-:Y:S01]  /*2c00*/  FMUL.FTZ R190, R222, R190 ;  /* 0x000000bedebe7220 */ /* 0x000fe20000410000 */
[----:B------:R0:W-:Y:S04]  /*2c10*/  @P5 STG.E.128 [R152.64], R144 ;  /* 0x0000009098005986 */ /* 0x0001e8000c101d04 */
[----:B------:R-:W-:Y:S01]  /*2c20*/  F2FP.BF16.PACK_AB R151, R190, R151 ;  /* 0x00000097be97723e */ /* 0x000fe200000010ff */
[C---:B0-----:R-:W-:Y:S01]  /*2c30*/  IMAD.WIDE.U32 R152, R0.reuse, R191, c[0x0][0x248] ;  /* 0x0000920000987625 */ /* 0x041fe200078e00bf */
[----:B------:R-:W-:-:S04]  /*2c40*/  IADD3 R0, R0, 0x100, RZ ;  /* 0x0000010000007810 */ /* 0x000fc80007ffe0ff */
[----:B------:R0:W-:Y:S03]  /*2c50*/  STG.E.128 [R152.64], R148 ;  /* 0x0000009498007986 */ /* 0x0001e6000c101d04 */
.L_x_280:
[----:B------:R-:W-:Y:S05]  /*2c60*/  BSYNC B0 ;  /* 0x0000000000007941 */ /* 0x000fea0003800000 */
.L_x_279:
[----:B------:R-:W-:Y:S01]  /*2c70*/  BSSY B0, `(.L_x_281) ;  /* 0x000006c000007945 */ /* 0x000fe20003800000 */
[----:B------:R-:W-:Y:S05]  /*2c80*/  @!P2 BRA `(.L_x_282) ;  /* 0x000006a00000a947 */ /* 0x000fea0003800000 */
[----:B------:R-:W-:Y:S01]  /*2c90*/  ISETP.NE.U32.AND P0, PT, RZ, c[0x0][0x218], PT ;  /* 0x00008600ff007a0c */ /* 0x000fe20003f05070 */
[-CC-:B0-----:R-:W-:Y:S01]  /*2ca0*/  FFMA.FTZ R153, R24, R154.reuse, R155.reuse ;  /* 0x0000009a18997223 */ /* 0x181fe2000001009b */
[----:B------:R-:W-:Y:S01]  /*2cb0*/  ISETP.NE.U32.AND P5, PT, RZ, c[0x0][0x258], PT ;  /* 0x00009600ff007a0c */ /* 0x000fe20003fa5070 */
[----:B------:R-:W-:Y:S01]  /*2cc0*/  FFMA.FTZ R152, R27, R154, R155 ;  /* 0x0000009a1b987223 */ /* 0x000fe2000001009b */
[----:B------:R-:W-:Y:S01]  /*2cd0*/  ISETP.NE.AND.EX P0, PT, RZ, c[0x0][0x21c], PT, P0 ;  /* 0x00008700ff007a0c */ /* 0x000fe20003f05300 */
[----:B------:R-:W-:Y:S01]  /*2ce0*/  FADD.FTZ R153, R26, -R153 ;  /* 0x800000991a997221 */ /* 0x000fe20000010000 */
[----:B------:R-:W-:Y:S01]  /*2cf0*/  ISETP.NE.AND.EX P5, PT, RZ, c[0x0][0x25c], PT, P5 ;  /* 0x00009700ff007a0c */ /* 0x000fe20003fa5350 */
[----:B------:R-:W-:Y:S02]  /*2d00*/  FADD.FTZ R152, R28, -R152 ;  /* 0x800000981c987221 */ /* 0x000fe40000010000 */
[----:B-----5:R-:W-:-:S02]  /*2d10*/  FMUL.FTZ R153, R158, R153 ;  /* 0x000000999e997220 */ /* 0x020fc40000410000 */
[----:B------:R-:W-:-:S06]  /*2d20*/  FMUL.FTZ R152, R158, R152 ;  /* 0x000000989e987220 */ /* 0x000fcc0000410000 */
[----:B------:R-:W-:-:S05]  /*2d30*/  @P0 PRMT R148, RZ, 0x5410, R34 ;  /* 0x00005410ff940816 */ /* 0x000fca0000000022 */
[----:B------:R-:W-:Y:S01]  /*2d40*/  @P0 FADD.FTZ R153, R153, R148 ;  /* 0x0000009499990221 */ /* 0x000fe20000010000 */
[----:B------:R-:W-:-:S05]  /*2d50*/  @P0 PRMT R148, RZ, 0x7610, R34 ;  /* 0x00007610ff940816 */ /* 0x000fca0000000022 */
[----:B------:R-:W-:Y:S01]  /*2d60*/  @P0 FADD.FTZ R152, R152, R148 ;  /* 0x0000009498980221 */ /* 0x000fe20000010000 */
[----:B------:R-:W-:-:S04]  /*2d70*/  @P5 F2FP.BF16.PACK_AB R148, RZ, R153 ;  /* 0x00000099ff94523e */ /* 0x000fc800000010ff */
[----:B------:R-:W-:Y:S02]  /*2d80*/  @P5 PRMT R146, R148, 0x7610, R146 ;  /* 0x0000761094925816 */ /* 0x000fe40000000092 */
[----:B------:R-:W-:Y:S02]  /*2d90*/  @P5 F2FP.BF16.PACK_AB R149, RZ, R152 ;  /* 0x00000098ff95523e */ /* 0x000fe400000010ff */
[----:B------:R-:W-:Y:S02]  /*2da0*/  MOV R148, 0x10 ;  /* 0x0000001000947802 */ /* 0x000fe40000000f00 */
[----:B------:R-:W-:-:S03]  /*2db0*/  @P5 PRMT R146, R146, 0x5410, R149 ;  /* 0x0000541092925816 */ /* 0x000fc60000000095 */
[----:B------:R-:W-:-:S06]  /*2dc0*/  IMAD.WIDE.U32 R148, R0, R148, c[0x0][0x170] ;  /* 0x00005c0000947625 */ /* 0x000fcc00078e0094 */
[----:B------:R-:W2:Y:S01]  /*2dd0*/  LDG.E.128 R148, [R148.64] ;  /* 0x0000000494947981 */ /* 0x000ea2000c1e1d00 */
[-C--:B------:R-:W-:Y:S02]  /*2de0*/  FMUL.FTZ R190, R152, R3.reuse ;  /* 0x0000000398be7220 */ /* 0x080fe40000410000 */
[----:B------:R-:W-:Y:S01]  /*2df0*/  FMUL.FTZ R153, R153, R3 ;  /* 0x0000000399997220 */ /* 0x000fe20000410000 */
[--C-:B--2---:R-:W-:Y:S02]  /*2e00*/  PRMT R152, RZ, 0x5410, R150.reuse ;  /* 0x00005410ff987816 */ /* 0x104fe40000000096 */
[----:B------:R-:W-:-:S03]  /*2e10*/  PRMT R150, RZ, 0x7610, R150 ;  /* 0x00007610ff967816 */ /* 0x000fc60000000096 */
[-C--:B------:R-:W-:Y:S02]  /*2e20*/  FFMA.FTZ R56, R152, R153.reuse, R56 ;  /* 0x0000009998387223 */ /* 0x080fe40000010038 */
[----:B------:R-:W-:Y:S02]  /*2e30*/  FFMA.FTZ R57, R150, R190, R57 ;  /* 0x000000be96397223 */ /* 0x000fe40000010039 */
[----:B------:R-:W-:Y:S02]  /*2e40*/  FFMA.FTZ R150, R5, R154, R155 ;  /* 0x0000009a05967223 */ /* 0x000fe4000001009b */
[----:B------:R-:W-:Y:S02]  /*2e50*/  FMUL.FTZ R153, R216, R153 ;  /* 0x00000099d8997220 */ /* 0x000fe40000410000 */
[----:B------:R-:W-:Y:S02]  /*2e60*/  FADD.FTZ R150, R19, -R150 ;  /* 0x8000009613967221 */ /* 0x000fe40000010000 */
[----:B------:R-:W-:-:S02]  /*2e70*/  FMUL.FTZ R190, R215, R190 ;  /* 0x000000bed7be7220 */ /* 0x000fc40000410000 */
[----:B------:R-:W-:Y:S01]  /*2e80*/  FMUL.FTZ R152, R158, R150 ;  /* 0x000000969e987220 */ /* 0x000fe20000410000 */
[----:B------:R-:W-:-:S05]  /*2e90*/  @P0 PRMT R150, RZ, 0x5410, R32 ;  /* 0x00005410ff960816 */ /* 0x000fca0000000020 */
[----:B------:R-:W-:-:S05]  /*2ea0*/  @P0 FADD.FTZ R152, R152, R150 ;  /* 0x0000009698980221 */ /* 0x000fca0000010000 */
[----:B------:R-:W-:Y:S01]  /*2eb0*/  @P5 F2FP.BF16.PACK_AB R150, RZ, R152 ;  /* 0x00000098ff96523e */ /* 0x000fe200000010ff */
[----:B------:R-:W-:-:S03]  /*2ec0*/  FMUL.FTZ R152, R152, R3 ;  /* 0x0000000398987220 */ /* 0x000fc60000410000 */
[----:B------:R-:W-:Y:S02]  /*2ed0*/  @P5 PRMT R144, R150, 0x7610, R144 ;  /* 0x0000761096905816 */ /* 0x000fe40000000090 */
[----:B------:R-:W-:Y:S01]  /*2ee0*/  F2FP.BF16.PACK_AB R150, R190, R153 ;  /* 0x00000099be96723e */ /* 0x000fe200000010ff */
[----:B------:R-:W-:Y:S01]  /*2ef0*/  FFMA.FTZ R153, R18, R154, R155 ;  /* 0x0000009a12997223 */ /* 0x000fe2000001009b */
[----:B------:R-:W-:-:S03]  /*2f00*/  @P0 PRMT R190, RZ, 0x7610, R32 ;  /* 0x00007610ffbe0816 */ /* 0x000fc60000000020 */
[----:B------:R-:W-:-:S04]  /*2f10*/  FADD.FTZ R153, R20, -R153 ;  /* 0x8000009914997221 */ /* 0x000fc80000010000 */
[----:B------:R-:W-:-:S04]  /*2f20*/  FMUL.FTZ R153, R158, R153 ;  /* 0x000000999e997220 */ /* 0x000fc80000410000 */
[----:B------:R-:W-:-:S05]  /*2f30*/  @P0 FADD.FTZ R153, R153, R190 ;  /* 0x000000be99990221 */ /* 0x000fca0000010000 */
[----:B------:R-:W-:Y:S01]  /*2f40*/  @P5 F2FP.BF16.PACK_AB R190, RZ, R153 ;  /* 0x00000099ffbe523e */ /* 0x000fe200000010ff */
[----:B------:R-:W-:-:S03]  /*2f50*/  FMUL.FTZ R153, R153, R3 ;  /* 0x0000000399997220 */ /* 0x000fc60000410000 */
[----:B------:R-:W-:Y:S02]  /*2f60*/  @P5 PRMT R144, R144, 0x5410, R190 ;  /* 0x0000541090905816 */ /* 0x000fe400000000be */
[--C-:B------:R-:W-:Y:S02]  /*2f70*/  PRMT R190, RZ, 0x5410, R148.reuse ;  /* 0x00005410ffbe7816 */ /* 0x100fe40000000094 */
[----:B------:R-:W-:-:S03]  /*2f80*/  PRMT R148, RZ, 0x7610, R148 ;  /* 0x00007610ff947816 */ /* 0x000fc60000000094 */
[----:B------:R-:W-:Y:S02]  /*2f90*/  FFMA.FTZ R60, R190, R152, R60 ;  /* 0x00000098be3c7223 */ /* 0x000fe4000001003c */
[-C--:B------:R-:W-:Y:S02]  /*2fa0*/  FFMA.FTZ R61, R148, R153.reuse, R61 ;  /* 0x00000099943d7223 */ /* 0x080fe4000001003d */
[----:B------:R-:W-:Y:S02]  /*2fb0*/  FFMA.FTZ R148, R21, R154, R155 ;  /* 0x0000009a15947223 */ /* 0x000fe4000001009b */
[----:B------:R-:W-:Y:S02]  /*2fc0*/  FMUL.FTZ R152, R221, R152 ;  /* 0x00000098dd987220 */ /* 0x000fe40000410000 */
[----:B------:R-:W-:Y:S02]  /*2fd0*/  FADD.FTZ R148, R23, -R148 ;  /* 0x8000009417947221 */ /* 0x000fe40000010000 */
[----:B------:R-:W-:-:S02]  /*2fe0*/  FMUL.FTZ R153, R220, R153 ;  /* 0x00000099dc997220 */ /* 0x000fc40000410000 */
[----:B-1----:R-:W-:Y:S01]  /*2ff0*/  FMUL.FTZ R191, R158, R148 ;  /* 0x000000949ebf7220 */ /* 0x002fe20000410000 */
        /* <DEDUP_REMOVED lines=15> */
[-C--:B------:R-:W-:Y:S02]  /*30f0*/  FFMA.FTZ R62, R148, R191.reuse, R62 ;  /* 0x000000bf943e7223 */ /* 0x080fe4000001003e */
        /* <DEDUP_REMOVED lines=12> */
[----:B------:R-:W-:Y:S02]  /*31c0*/  F2FP.BF16.PACK_AB R148, R153, R152 ;  /* 0x000000989994723e */ /* 0x000fe400000010ff */
        /* <DEDUP_REMOVED lines=11> */
[-C--:B------:R-:W-:Y:S01]  /*3280*/  FFMA.FTZ R59, R151, R191.reuse, R59 ;  /* 0x000000bf973b7223 */ /* 0x080fe2000001003b */
[----:B------:R-:W-:Y:S01]  /*3290*/  @P5 LEA R152, P0, R0, c[0x0][0x258], 0x4 ;  /* 0x0000960000985a11 */ /* 0x000fe200078020ff */
[----:B------:R-:W-:Y:S02]  /*32a0*/  FMUL.FTZ R151, R213, R190 ;  /* 0x000000bed5977220 */ /* 0x000fe40000410000 */
[----:B------:R-:W-:Y:S01]  /*32b0*/  FMUL.FTZ R191, R212, R191 ;  /* 0x000000bfd4bf7220 */ /* 0x000fe20000410000 */
[----:B------:R-:W-:-:S04]  /*32c0*/  @P5 LEA.HI.X R153, R0, c[0x0][0x25c], RZ, 0x4, P0 ;  /* 0x0000970000995a11 */ /* 0x000fc800000f24ff */
[----:B------:R-:W-:Y:S01]  /*32d0*/  F2FP.BF16.PACK_AB R151, R191, R151 ;  /* 0x00000097bf97723e */ /* 0x000fe200000010ff */
[----:B------:R0:W-:Y:S02]  /*32e0*/  @P5 STG.E.128 [R152.64], R144 ;  /* 0x0000009098005986 */ /* 0x0001e4000c101d04 */
[----:B0-----:R-:W-:-:S04]  /*32f0*/  LEA R152, P0, R0, c[0x0][0x248], 0x4 ;  /* 0x0000920000987a11 */ /* 0x001fc800078020ff */
[C---:B------:R-:W-:Y:S02]  /*3300*/  LEA.HI.X R153, R0.reuse, c[0x0][0x24c], RZ, 0x4, P0 ;  /* 0x0000930000997a11 */ /* 0x040fe400000f24ff */
[----:B------:R-:W-:-:S03]  /*3310*/  IADD3 R0, R0, 0x100, RZ ;  /* 0x0000010000007810 */ /* 0x000fc60007ffe0ff */
[----:B------:R0:W-:Y:S04]  /*3320*/  STG.E.128 [R152.64], R148 ;  /* 0x0000009498007986 */ /* 0x0001e8000c101d04 */
.L_x_282:
[----:B------:R-:W-:Y:S05]  /*3330*/  BSYNC B0 ;  /* 0x0000000000007941 */ /* 0x000fea0003800000 */
.L_x_281:
        /* <DEDUP_REMOVED lines=17> */
[----:B------:R-:W-:Y:S01]  /*3450*/  @P5 PRMT R146, R148, 0x7610, R146 ;  /* 0x0000761094925816 */ /* 0x000fe20000000092 */
[----:B------:R-:W-:Y:S01]  /*3460*/  HFMA2.MMA R148, -RZ, RZ, 0, 9.5367431640625e-07 ;  /* 0x00000010ff947435 */ /* 0x000fe200000001ff */
[----:B------:R-:W-:-:S04]  /*3470*/  @P5 F2FP.BF16.PACK_AB R149, RZ, R152 ;  /* 0x00000098ff95523e */ /* 0x000fc800000010ff */
[----:B------:R-:W-:-:S05]  /*3480*/  @P5 PRMT R146, R146, 0x5410, R149 ;  /* 0x0000541092925816 */ /* 0x000fca0000000095 */
        /* <DEDUP_REMOVED lines=87> */
.L_x_284:
[----:B------:R-:W-:Y:S05]  /*3a00*/  BSYNC B0 ;  /* 0x0000000000007941 */ /* 0x000fea0003800000 */
.L_x_283:
        /* <DEDUP_REMOVED lines=11> */
[----:B------:R-:W-:Y:S02]  /*3ac0*/  FMUL.FTZ R153, R158, R153 ;  /* 0x000000999e997220 */ /* 0x000fe40000410000 */
[-CC-:B------:R-:W-:Y:S02]  /*3ad0*/  FFMA.FTZ R150, R185, R154.reuse, R155.reuse ;  /* 0x0000009ab9967223 */ /* 0x180fe4000001009b */
[-CC-:B------:R-:W-:Y:S02]  /*3ae0*/  FFMA.FTZ R218, R176, R154.reuse, R155.reuse ;  /* 0x0000009ab0da7223 */ /* 0x180fe4000001009b */
[----:B------:R-:W-:Y:S01]  /*3af0*/  @P0 PRMT R148, RZ, 0x5410, R140 ;  /* 0x00005410ff940816 */ /* 0x000fe2000000008c */
[-CC-:B------:R-:W-:Y:S02]  /*3b00*/  FFMA.FTZ R190, R178, R154.reuse, R155.reuse ;  /* 0x0000009ab2be7223 */ /* 0x180fe4000001009b */
[-CC-:B-1----:R-:W-:Y:S02]  /*3b10*/  FFMA.FTZ R214, R180, R154.reuse, R155.reuse ;  /* 0x0000009ab4d67223 */ /* 0x182fe4000001009b */
[----:B------:R-:W-:Y:S01]  /*3b20*/  @P0 FADD.FTZ R152, R152, R148 ;  /* 0x0000009498980221 */ /* 0x000fe20000010000 */
[----:B------:R-:W-:Y:S01]  /*3b30*/  @P0 PRMT R148, RZ, 0x7610, R140 ;  /* 0x00007610ff940816 */ /* 0x000fe2000000008c */
[----:B------:R-:W-:-:S02]  /*3b40*/  FFMA.FTZ R191, R183, R154, R155 ;  /* 0x0000009ab7bf7223 */ /* 0x000fc4000001009b */
[----:B------:R-:W-:Y:S02]  /*3b50*/  FFMA.FTZ R151, R187, R154, R155 ;  /* 0x0000009abb977223 */ /* 0x000fe4000001009b */
[----:B------:R-:W-:Y:S01]  /*3b60*/  @P0 FADD.FTZ R153, R153, R148 ;  /* 0x0000009499990221 */ /* 0x000fe20000010000 */
[----:B------:R-:W-:Y:S01]  /*3b70*/  @P5 F2FP.BF16.PACK_AB R148, RZ, R152 ;  /* 0x00000098ff94523e */ /* 0x000fe200000010ff */
[----:B------:R-:W-:Y:S02]  /*3b80*/  FADD.FTZ R155, R186, -R150 ;  /* 0x80000096ba9b7221 */ /* 0x000fe40000010000 */
[----:B------:R-:W-:Y:S01]  /*3b90*/  FADD.FTZ R154, R179, -R218 ;  /* 0x800000dab39a7221 */ /* 0x000fe20000010000 */
[----:B------:R-:W-:Y:S01]  /*3ba0*/  @P5 PRMT R144, R148, 0x7610, R144 ;  /* 0x0000761094905816 */ /* 0x000fe20000000090 */
[----:B------:R-:W-:Y:S01]  /*3bb0*/  FADD.FTZ R190, R181, -R190 ;  /* 0x800000beb5be7221 */ /* 0x000fe20000010000 */
[----:B------:R-:W-:Y:S01]  /*3bc0*/  @P5 F2FP.BF16.PACK_AB R149, RZ, R153 ;  /* 0x00000099ff95523e */ /* 0x000fe200000010ff */
[----:B------:R-:W-:Y:S01]  /*3bd0*/  FADD.FTZ R214, R182, -R214 ;  /* 0x800000d6b6d67221 */ /* 0x000fe20000010000 */
[----:B------:R-:W-:Y:S01]  /*3be0*/  MOV R148, 0x10 ;  /* 0x0000001000947802 */ /* 0x000fe20000000f00 */
[----:B------:R-:W-:Y:S01]  /*3bf0*/  FADD.FTZ R191, R184, -R191 ;  /* 0x800000bfb8bf7221 */ /* 0x000fe20000010000 */
[----:B------:R-:W-:Y:S01]  /*3c00*/  @P5 PRMT R144, R144, 0x5410, R149 ;  /* 0x0000541090905816 */ /* 0x000fe20000000095 */
[----:B------:R-:W-:-:S02]  /*3c10*/  FADD.FTZ R150, R188, -R151 ;  /* 0x80000097bc967221 */ /* 0x000fc40000010000 */
[----:B------:R-:W-:-:S04]  /*3c20*/  IMAD.WIDE.U32 R148, R0, R148, c[0x0][0x170] ;  /* 0x00005c0000947625 */ /* 0x000fc800078e0094 */
[C---:B------:R-:W-:Y:S02]  /*3c30*/  FMUL.FTZ R154, R158.reuse, R154 ;  /* 0x0000009a9e9a7220 */ /* 0x040fe40000410000 */
[C---:B------:R-:W-:Y:S02]  /*3c40*/  FMUL.FTZ R190, R158.reuse, R190 ;  /* 0x000000be9ebe7220 */ /* 0x040fe40000410000 */
[C---:B------:R-:W-:Y:S02]  /*3c50*/  FMUL.FTZ R214, R158.reuse, R214 ;  /* 0x000000d69ed67220 */ /* 0x040fe40000410000 */
[C---:B------:R-:W-:Y:S02]  /*3c60*/  FMUL.FTZ R191, R158.reuse, R191 ;  /* 0x000000bf9ebf7220 */ /* 0x040fe40000410000 */
[C---:B------:R-:W-:Y:S02]  /*3c70*/  FMUL.FTZ R155, R158.reuse, R155 ;  /* 0x0000009b9e9b7220 */ /* 0x040fe40000410000 */
[----:B------:R-:W-:-:S02]  /*3c80*/  FMUL.FTZ R158, R158, R150 ;  /* 0x000000969e9e7220 */ /* 0x000fc40000410000 */
[----:B------:R-:W2:Y:S01]  /*3c90*/  LDG.E.128 R148, [R148.64] ;  /* 0x0000000494947981 */ /* 0x000ea2000c1e1d00 */
[-C--:B------:R-:W-:Y:S02]  /*3ca0*/  FMUL.FTZ R218, R152, R3.reuse ;  /* 0x0000000398da7220 */ /* 0x080fe40000410000 */
[----:B------:R-:W-:Y:S01]  /*3cb0*/  FMUL.FTZ R252, R153, R3 ;  /* 0x0000000399fc7220 */ /* 0x000fe20000410000 */
[--C-:B--2---:R-:W-:Y:S02]  /*3cc0*/  PRMT R152, RZ, 0x5410, R148.reuse ;  /* 0x00005410ff987816 */ /* 0x104fe40000000094 */
[----:B------:R-:W-:-:S03]  /*3cd0*/  PRMT R148, RZ, 0x7610, R148 ;  /* 0x00007610ff947816 */ /* 0x000fc60000000094 */
[----:B------:R-:W-:Y:S02]  /*3ce0*/  FFMA.FTZ R44, R152, R218, R44 ;  /* 0x000000da982c7223 */ /* 0x000fe4000001002c */
[-C--:B------:R-:W-:Y:S01]  /*3cf0*/  FFMA.FTZ R45, R148, R252.reuse, R45 ;  /* 0x000000fc942d7223 */ /* 0x080fe2000001002d */
[----:B------:R-:W-:Y:S01]  /*3d00*/  @P0 PRMT R148, RZ, 0x5410, R142 ;  /* 0x00005410ff940816 */ /* 0x000fe2000000008e */
[----:B------:R-:W-:-:S04]  /*3d10*/  FMUL.FTZ R252, R202, R252 ;  /* 0x000000fccafc7220 */ /* 0x000fc80000410000 */
[----:B------:R-:W-:-:S05]  /*3d20*/  @P0 FADD.FTZ R214, R214, R148 ;  /* 0x00000094d6d60221 */ /* 0x000fca0000010000 */
[----:B------:R-:W-:Y:S01]  /*3d30*/  @P5 F2FP.BF16.PACK_AB R148, RZ, R214 ;  /* 0x000000d6ff94523e */ /* 0x000fe200000010ff */
[----:B------:R-:W-:-:S03]  /*3d40*/  FMUL.FTZ R214, R214, R3 ;  /* 0x00000003d6d67220 */ /* 0x000fc60000410000 */
[----:B------:R-:W-:Y:S02]  /*3d50*/  @P5 PRMT R146, R148, 0x7610, R146 ;  /* 0x0000761094925816 */ /* 0x000fe40000000092 */
[----:B------:R-:W-:-:S05]  /*3d60*/  @P0 PRMT R148, RZ, 0x7610, R142 ;  /* 0x00007610ff940816 */ /* 0x000fca000000008e */
[----:B------:R-:W-:-:S05]  /*3d70*/  @P0 FADD.FTZ R191, R191, R148 ;  /* 0x00000094bfbf0221 */ /* 0x000fca0000010000 */
[----:B------:R-:W-:Y:S01]  /*3d80*/  @P5 F2FP.BF16.PACK_AB R148, RZ, R191 ;  /* 0x000000bfff94523e */ /* 0x000fe200000010ff */
[----:B------:R-:W-:-:S03]  /*3d90*/  FMUL.FTZ R191, R191, R3 ;  /* 0x00000003bfbf7220 */ /* 0x000fc60000410000 */
[----:B------:R-:W-:Y:S02]  /*3da0*/  @P5 PRMT R146, R146, 0x5410, R148 ;  /* 0x0000541092925816 */ /* 0x000fe40000000094 */
[--C-:B------:R-:W-:Y:S02]  /*3db0*/  PRMT R148, RZ, 0x5410, R150.reuse ;  /* 0x00005410ff947816 */ /* 0x100fe40000000096 */
[----:B------:R-:W-:-:S03]  /*3dc0*/  PRMT R150, RZ, 0x7610, R150 ;  /* 0x00007610ff967816 */ /* 0x000fc60000000096 */
[----:B------:R-:W-:Y:S01]  /*3dd0*/  FFMA.FTZ R40, R148, R214, R40 ;  /* 0x000000d694287223 */ /* 0x000fe20000010028 */
[----:B------:R-:W-:Y:S01]  /*3de0*/  @P0 PRMT R148, RZ, 0x5410, R141 ;  /* 0x00005410ff940816 */ /* 0x000fe2000000008d */
[-C--:B------:R-:W-:Y:S02]  /*3df0*/  FFMA.FTZ R41, R150, R191.reuse, R41 ;  /* 0x000000bf96297223 */ /* 0x080fe40000010029 */
[----:B------:R-:W-:Y:S02]  /*3e00*/  FMUL.FTZ R191, R198, R191 ;  /* 0x000000bfc6bf7220 */ /* 0x000fe40000410000 */
[----:B------:R-:W-:-:S05]  /*3e10*/  @P0 FADD.FTZ R154, R154, R148 ;  /* 0x000000949a9a0221 */ /* 0x000fca0000010000 */
[----:B------:R-:W-:-:S04]  /*3e20*/  @P5 F2FP.BF16.PACK_AB R148, RZ, R154 ;  /* 0x0000009aff94523e */ /* 0x000fc800000010ff */
[----:B------:R-:W-:Y:S02]  /*3e30*/  @P5 PRMT R145, R148, 0x7610, R145 ;  /* 0x0000761094915816 */ /* 0x000fe40000000091 */
[----:B------:R-:W-:-:S05]  /*3e40*/  @P0 PRMT R148, RZ, 0x7610, R141 ;  /* 0x00007610ff940816 */ /* 0x000fca000000008d */
[----:B------:R-:W-:-:S04]  /*3e50*/  @P0 FADD.FTZ R190, R190, R148 ;  /* 0x00000094bebe0221 */ /* 0x000fc80000010000 */
[----:B------:R-:W-:Y:S01]  /*3e60*/  FMUL.FTZ R150, R190, R3 ;  /* 0x00000003be967220 */ /* 0x000fe20000410000 */
[----:B------:R-:W-:-:S04]  /*3e70*/  @P5 F2FP.BF16.PACK_AB R148, RZ, R190 ;  /* 0x000000beff94523e */ /* 0x000fc800000010ff */
[----:B------:R-:W-:Y:S02]  /*3e80*/  @P5 PRMT R145, R145, 0x5410, R148 ;  /* 0x0000541091915816 */ /* 0x000fe40000000094 */
[----:B------:R-:W-:-:S05]  /*3e90*/  @P0 PRMT R148, RZ, 0x5410, R143 ;  /* 0x00005410ff940816 */ /* 0x000fca000000008f */
[----:B------:R-:W-:-:S05]  /*3ea0*/  @P0 FADD.FTZ R155, R155, R148 ;  /* 0x000000949b9b0221 */ /* 0x000fca0000010000 */
[----:B------:R-:W-:-:S04]  /*3eb0*/  @P5 F2FP.BF16.PACK_AB R148, RZ, R155 ;  /* 0x0000009bff94523e */ /* 0x000fc800000010ff */
[----:B------:R-:W-:Y:S02]  /*3ec0*/  @P5 PRMT R147, R148, 0x7610, R147 ;  /* 0x0000761094935816 */ /* 0x000fe40000000093 */
[----:B------:R-:W-:-:S05]  /*3ed0*/  @P0 PRMT R148, RZ, 0x7610, R143 ;  /* 0x00007610ff940816 */ /* 0x000fca000000008f */
[----:B------:R-:W-:Y:S01]  /*3ee0*/  @P0 FADD.FTZ R158, R158, R148 ;  /* 0x000000949e9e0221 */ /* 0x000fe20000010000 */
[----:B------:R-:W-:-:S04]  /*3ef0*/  @P5 LEA R152, P0, R0, c[0x0][0x258], 0x4 ;  /* 0x0000960000985a11 */ /* 0x000fc800078020ff */
[----:B------:R-:W-:Y:S02]  /*3f00*/  @P5 F2FP.BF16.PACK_AB R148, RZ, R158 ;  /* 0x0000009eff94523e */ /* 0x000fe400000010ff */
[----:B------:R-:W-:Y:S02]  /*3f10*/  @P5 LEA.HI.X R153, R0, c[0x0][0x25c], RZ, 0x4, P0 ;  /* 0x0000970000995a11 */ /* 0x000fe400000f24ff */
[----:B------:R-:W-:Y:S01]  /*3f20*/  @P5 PRMT R147, R147, 0x5410, R148 ;  /* 0x0000541093935816 */ /* 0x000fe20000000094 */
[-C--:B------:R-:W-:Y:S01]  /*3f30*/  FMUL.FTZ R148, R154, R3.reuse ;  /* 0x000000039a947220 */ /* 0x080fe20000410000 */
[----:B------:R-:W-:Y:S01]  /*3f40*/  LEA R190, P0, R0, c[0x0][0x248], 0x4 ;  /* 0x0000920000be7a11 */ /* 0x000fe200078020ff */
[----:B------:R-:W-:Y:S02]  /*3f50*/  FMUL.FTZ R154, R199, R214 ;  /* 0x000000d6c79a7220 */ /* 0x000fe40000410000 */
[----:B------:R0:W-:Y:S01]  /*3f60*/  @P5 STG.E.128 [R152.64], R144 ;  /* 0x0000009098005986 */ /* 0x0001e2000c101d04 */
[----:B------:R-:W-:-:S02]  /*3f70*/  FMUL.FTZ R214, R155, R3 ;  /* 0x000000039bd67220 */ /* 0x000fc40000410000 */
[----:B------:R-:W-:Y:S01]  /*3f80*/  FMUL.FTZ R3, R158, R3 ;  /* 0x000000039e037220 */ /* 0x000fe20000410000 */
[----:B------:R-:W-:Y:S01]  /*3f90*/  F2FP.BF16.PACK_AB R154, R191, R154 ;  /* 0x0000009abf9a723e */ /* 0x000fe200000010ff */
[----:B------:R-:W-:Y:S01]  /*3fa0*/  FMUL.FTZ R158, R200, R150 ;  /* 0x00000096c89e7220 */ /* 0x000fe20000410000 */
[----:B------:R-:W-:Y:S01]  /*3fb0*/  LEA.HI.X R191, R0, c[0x0][0x24c], RZ, 0x4, P0 ;  /* 0x0000930000bf7a11 */ /* 0x000fe200000f24ff */
[----:B------:R-:W-:Y:S01]  /*3fc0*/  FMUL.FTZ R155, R197, R214 ;  /* 0x000000d6c59b7220 */ /* 0x000fe20000410000 */
[----:B------:R-:W-:-:S05]  /*3fd0*/  PRMT R0, RZ, 0x7610, R151 ;  /* 0x00007610ff007816 */ /* 0x000fca0000000097 */
[----:B------:R-:W-:Y:S01]  /*3fe0*/  FFMA.FTZ R43, R0, R3, R43 ;  /* 0x00000003002b7223 */ /* 0x000fe2000001002b */
[--C-:B0-----:R-:W-:Y:S01]  /*3ff0*/  PRMT R153, RZ, 0x5410, R149.reuse ;  /* 0x00005410ff997816 */ /* 0x101fe20000000095 */
[----:B------:R-:W-:Y:S01]  /*4000*/  FMUL.FTZ R152, R203, R218 ;  /* 0x000000dacb987220 */ /* 0x000fe20000410000 */
[----:B------:R-:W-:-:S03]  /*4010*/  PRMT R149, RZ, 0x7610, R149 ;  /* 0x00007610ff957816 */ /* 0x000fc60000000095 */
[----:B------:R-:W-:Y:S01]  /*4020*/  FFMA.FTZ R46, R153, R148, R46 ;  /* 0x00000094992e7223 */ /* 0x000fe2000001002e */
[----:B------:R-:W-:Y:S01]  /*4030*/  F2FP.BF16.PACK_AB R152, R252, R152 ;  /* 0x00000098fc98723e */ /* 0x000fe200000010ff */
[----:B------:R-:W-:Y:S02]  /*4040*/  FMUL.FTZ R153, R201, R148 ;  /* 0x00000094c9997220 */ /* 0x000fe40000410000 */
[----:B------:R-:W-:Y:S02]  /*4050*/  FMUL.FTZ R148, R196, R3 ;  /* 0x00000003c4947220 */ /* 0x000fe40000410000 */
[----:B------:R-:W-:Y:S01]  /*4060*/  FFMA.FTZ R47, R149, R150, R47 ;  /* 0x00000096952f7223 */ /* 0x000fe2000001002f */
[----:B------:R-:W-:Y:S02]  /*4070*/  F2FP.BF16.PACK_AB R153, R158, R153 ;  /* 0x000000999e99723e */ /* 0x000fe400000010ff */
[----:B------:R-:W-:Y:S02]  /*4080*/  F2FP.BF16.PACK_AB R155, R148, R155 ;  /* 0x0000009b949b723e */ /* 0x000fe400000010ff */
[----:B------:R-:W-:-:S03]  /*4090*/  PRMT R149, RZ, 0x5410, R151 ;  /* 0x00005410ff957816 */ /* 0x000fc60000000097 */
[----:B------:R0:W-:Y:S02]  /*40a0*/  STG.E.128 [R190.64], R152 ;  /* 0x00000098be007986 */ /* 0x0001e4000c101d04 */
[----:B------:R-:W-:Y:S02]  /*40b0*/  FFMA.FTZ R42, R149, R214, R42 ;  /* 0x000000d6952a7223 */ /* 0x000fe4000001002a */
.L_x_286:
[----:B------:R-:W-:Y:S05]  /*40c0*/  BSYNC B0 ;  /* 0x0000000000007941 */ /* 0x000fea0003800000 */
.L_x_285:
[----:B------:R-:W-:Y:S02]  /*40d0*/  IADD3 R2, R2, c[0x0][0x160], RZ ;  /* 0x0000580002027a10 */ /* 0x000fe40007ffe0ff */
[----:B------:R-:W-:Y:S02]  /*40e0*/  LOP3.LUT P5, RZ, R195, 0xff, RZ, 0xc0, !PT ;  /* 0x000000ffc3ff7812 */ /* 0x000fe400078ac0ff */
[----:B------:R-:W-:Y:S02]  /*40f0*/  ISETP.GE.AND P0, PT, R2, c[0x0][0x164], PT ;  /* 0x0000590002007a0c */ /* 0x000fe40003f06270 */
[----:B------:R-:W-:-:S11]  /*4100*/  SEL R195, RZ, 0x1, P5 ;  /* 0x00000001ffc37807 */ /* 0x000fd60002800000 */
[----:B01---5:R-:W-:Y:S01]  /*4110*/  @P0 CALL.REL.NOINC `(.L_x_268) ;  /* 0x0000001000000944 */ /* 0x023fe20003c00000 */
[----:B------:R-:W-:Y:S05]  /*4120*/  BRA `(.L_x_287) ;  /* 0xffffc92000007947 */ /* 0x000fea000383ffff */
.L_x_268:
[----:B-1----:R-:W0:Y:S01]  /*4130*/  S2UR UR6, SR_CTAID.X ;  /* 0x00000000000679c3 */ /* 0x002e220000002500 */
[----:B------:R-:W0:Y:S01]  /*4140*/  S2R R2, SR_TID.X ;  /* 0x0000000000027919 */ /* 0x000e220000002100 */
[----:B------:R-:W-:Y:S01]  /*4150*/  BSSY B0, `(.L_x_288) ;  /* 0x0000011000007945 */ /* 0x000fe20003800000 */
[C---:B0-----:R-:W-:Y:S02]  /*4160*/  LEA.HI R0, R2.reuse, UR6, RZ, 0x18 ;  /* 0x0000000602007c11 */ /* 0x041fe4000f8fc0ff */
[----:B------:R-:W-:-:S03]  /*4170*/  LOP3.LUT R3, R2, 0xff, RZ, 0xc0, !PT ;  /* 0x000000ff02037812 */ /* 0x000fc600078ec0ff */
[----:B------:R-:W-:-:S05]  /*4180*/  IMAD R0, R0, c[0x0][0x168], RZ ;  /* 0x00005a0000007a24 */ /* 0x000fca00078e02ff */
[----:B------:R-:W-:Y:S01]  /*4190*/  LEA.HI R0, R0, R3, RZ, 0x1d ;  /* 0x0000000300007211 */ /* 0x000fe200078fe8ff */
[----:B------:R-:W-:Y:S05]  /*41a0*/  @!P1 BRA `(.L_x_289) ;  /* 0x000000b000009947 */ /* 0x000fea0003800000 */
[----:B-----5:R-:W-:-:S10]  /*41b0*/  HFMA2.MMA R7, -RZ, RZ, 0, 1.9073486328125e-06 ;  /* 0x00000020ff077435 */ /* 0x020fd400000001ff */
[----:B------:R-:W-:-:S04]  /*41c0*/  IMAD.WIDE.U32 R2, R0, R7, c[0x0][0x220] ;  /* 0x0000880000027625 */ /* 0x000fc800078e0007 */
[CC--:B------:R-:W-:Y:S01]  /*41d0*/  IMAD.WIDE.U32 R4, R0.reuse, R7.reuse, c[0x0][0x228] ;  /* 0x00008a0000047625 */ /* 0x0c0fe200078e0007 */
[----:B------:R0:W-:Y:S03]  /*41e0*/  STG.E.128 [R2.64], R100 ;  /* 0x0000006402007986 */ /* 0x0001e6000c101d04 */
[C---:B------:R-:W-:Y:S01]  /*41f0*/  IMAD.WIDE.U32 R6, R0.reuse, R7, c[0x0][0x240] ;  /* 0x0000900000067625 */ /* 0x040fe200078e0007 */
[----:B------:R0:W-:Y:S01]  /*4200*/  STG.E.128 [R2.64+0x10], R96 ;  /* 0x0000106002007986 */ /* 0x0001e2000c101d04 */
[----:B------:R-:W-:-:S03]  /*4210*/  IADD3 R0, R0, 0x100, RZ ;  /* 0x0000010000007810 */ /* 0x000fc60007ffe0ff */
[----:B------:R0:W-:Y:S04]  /*4220*/  STG.E.128 [R4.64], R132 ;  /* 0x0000008404007986 */ /* 0x0001e8000c101d04 */
[----:B------:R0:W-:Y:S04]  /*4230*/  STG.E.128 [R4.64+0x10], R128 ;  /* 0x0000108004007986 */ /* 0x0001e8000c101d04 */
[----:B------:R0:W-:Y:S04]  /*4240*/  STG.E.128 [R6.64], R68 ;  /* 0x0000004406007986 */ /* 0x0001e8000c101d04 */
[----:B------:R0:W-:Y:S02]  /*4250*/  STG.E.128 [R6.64+0x10], R64 ;  /* 0x0000104006007986 */ /* 0x0001e4000c101d04 */
.L_x_289:
[----:B------:R-:W-:Y:S05]  /*4260*/  BSYNC B0 ;  /* 0x0000000000007941 */ /* 0x000fea0003800000 */
.L_x_288:
[----:B------:R-:W-:Y:S01]  /*4270*/  BSSY B0, `(.L_x_290) ;  /* 0x000000d000007945 */ /* 0x000fe20003800000 */
[----:B------:R-:W-:Y:S05]  /*4280*/  @!P2 BRA `(.L_x_291) ;  /* 0x000000b00000a947 */ /* 0x000fea0003800000 */
[----:B0----5:R-:W-:-:S05]  /*4290*/  MOV R7, 0x20 ;  /* 0x0000002000077802 */ /* 0x021fca0000000f00 */
        /* <DEDUP_REMOVED lines=10> */
.L_x_291:
[----:B------:R-:W-:Y:S05]  /*4340*/  BSYNC B0 ;  /* 0x0000000000007941 */ /* 0x000fea0003800000 */
.L_x_290:
[----:B------:R-:W-:Y:S01]  /*4350*/  BSSY B0, `(.L_x_292) ;  /* 0x000000d000007945 */ /* 0x000fe20003800000 */
[----:B------:R-:W-:Y:S05]  /*4360*/  @!P3 BRA `(.L_x_293) ;  /* 0x000000b00000b947 */ /* 0x000fea0003800000 */
[----:B0----5:R-:W-:-:S10]  /*4370*/  HFMA2.MMA R7, -RZ, RZ, 0, 1.9073486328125e-06 ;  /* 0x00000020ff077435 */ /* 0x021fd400000001ff */
        /* <DEDUP_REMOVED lines=10> */
.L_x_293:
[----:B------:R-:W-:Y:S05]  /*4420*/  BSYNC B0 ;  /* 0x0000000000007941 */ /* 0x000fea0003800000 */
.L_x_292:
[----:B------:R-:W-:Y:S05]  /*4430*/  @!P4 EXIT ;  /* 0x000000000000c94d */ /* 0x000fea0003800000 */
[----:B0----5:R-:W-:-:S05]  /*4440*/  MOV R7, 0x20 ;  /* 0x0000002000077802 */ /* 0x021fca0000000f00 */
[----:B------:R-:W-:-:S04]  /*4450*/  IMAD.WIDE.U32 R2, R0, R7, c[0x0][0x220] ;  /* 0x0000880000027625 */ /* 0x000fc800078e0007 */
[CC--:B------:R-:W-:Y:S01]  /*4460*/  IMAD.WIDE.U32 R4, R0.reuse, R7.reuse, c[0x0][0x228] ;  /* 0x00008a0000047625 */ /* 0x0c0fe200078e0007 */
[----:B------:R-:W-:Y:S03]  /*4470*/  STG.E.128 [R2.64], R76 ;  /* 0x0000004c02007986 */ /* 0x000fe6000c101d04 */
[----:B------:R-:W-:Y:S01]  /*4480*/  IMAD.WIDE.U32 R6, R0, R7, c[0x0][0x240] ;  /* 0x0000900000067625 */ /* 0x000fe200078e0007 */
[----:B------:R-:W-:Y:S04]  /*4490*/  STG.E.128 [R2.64+0x10], R72 ;  /* 0x0000104802007986 */ /* 0x000fe8000c101d04 */
[----:B------:R-:W-:Y:S04]  /*44a0*/  STG.E.128 [R4.64], R108 ;  /* 0x0000006c04007986 */ /* 0x000fe8000c101d04 */
[----:B------:R-:W-:Y:S04]  /*44b0*/  STG.E.128 [R4.64+0x10], R104 ;  /* 0x0000106804007986 */ /* 0x000fe8000c101d04 */
[----:B------:R-:W-:Y:S04]  /*44c0*/  STG.E.128 [R6.64], R44 ;  /* 0x0000002c06007986 */ /* 0x000fe8000c101d04 */
[----:B------:R-:W-:Y:S01]  /*44d0*/  STG.E.128 [R6.64+0x10], R40 ;  /* 0x0000102806007986 */ /* 0x000fe2000c101d04 */
[----:B------:R-:W-:Y:S05]  /*44e0*/  EXIT ;  /* 0x000000000000794d */ /* 0x000fea0003800000 */
.L_x_277:
[----:B------:R-:W-:Y:S01]  /*44f0*/  HFMA2.MMA R150, -RZ, RZ, 0, 9.5367431640625e-07 ;  /* 0x00000010ff967435 */ /* 0x000fe200000001ff */
[----:B------:R-:W-:-:S02]  /*4500*/  MOV R149, R191 ;  /* 0x000000bf00957202 */ /* 0x000fc40000000f00 */
[----:B------:R-:W-:Y:S02]  /*4510*/  MOV R155, 0x1f ;  /* 0x0000001f009b7802 */ /* 0x000fe40000000f00 */
[----:B------:R-:W-:Y:S02]  /*4520*/  MOV R154, 0xffffffff ;  /* 0xffffffff009a7802 */ /* 0x000fe40000000f00 */
[----:B------:R-:W-:Y:S02]  /*4530*/  MOV R148, 0x4550 ;  /* 0x0000455000947802 */ /* 0x000fe40000000f00 */
[----:B-----5:R-:W-:Y:S05]  /*4540*/  CALL.REL.NOINC `($__internal_4_$__cuda_sm70_shflsync_down_p) ;  /* 0x0000046000007944 */ /* 0x020fea0003c00000 */
[----:B-1----:R-:W-:Y:S01]  /*4550*/  MOV R151, R150 ;  /* 0x0000009600977202 */ /* 0x002fe20000000f00 */
[----:B------:R-:W-:Y:S05]  /*4560*/  BRA `(.L_x_294) ;  /* 0xffffdd3000007947 */ /* 0x000fea000383ffff */
.L_x_278:
[----:B------:R-:W-:Y:S01]  /*4570*/  HFMA2.MMA R150, -RZ, RZ, 0, 9.5367431640625e-07 ;  /* 0x00000010ff967435 */ /* 0x000fe200000001ff */
[----:B------:R-:W-:Y:S02]  /*4580*/  MOV R149, R214 ;  /* 0x000000d600957202 */ /* 0x000fe40000000f00 */
[----:B------:R-:W-:Y:S02]  /*4590*/  MOV R155, 0x1f ;  /* 0x0000001f009b7802 */ /* 0x000fe40000000f00 */
[----:B------:R-:W-:-:S02]  /*45a0*/  MOV R154, 0xffffffff ;  /* 0xffffffff009a7802 */ /* 0x000fc40000000f00 */
[----:B------:R-:W-:Y:S02]  /*45b0*/  MOV R148, 0x45d0 ;  /* 0x000045d000947802 */ /* 0x000fe40000000f00 */
[----:B01---5:R-:W-:Y:S05]  /*45c0*/  CALL.REL.NOINC `($__internal_4_$__cuda_sm70_shflsync_down_p) ;  /* 0x000003e000007944 */ /* 0x023fea0003c00000 */
[----:B------:R-:W-:Y:S01]  /*45d0*/  FADD.FTZ R191, R151, R191 ;  /* 0x000000bf97bf7221 */ /* 0x000fe20000010000 */
[----:B------:R-:W-:Y:S01]  /*45e0*/  MOV R155, 0x1f ;  /* 0x0000001f009b7802 */ /* 0x000fe20000000f00 */
[----:B-1----:R-:W-:Y:S01]  /*45f0*/  FADD.FTZ R214, R214, R150 ;  /* 0x00000096d6d67221 */ /* 0x002fe20000010000 */
[----:B------:R-:W-:Y:S01]  /*4600*/  HFMA2.MMA R150, -RZ, RZ, 0, 4.76837158203125e-07 ;  /* 0x00000008ff967435 */ /* 0x000fe200000001ff */
[----:B------:R-:W-:Y:S02]  /*4610*/  MOV R154, 0xffffffff ;  /* 0xffffffff009a7802 */ /* 0x000fe40000000f00 */
[----:B------:R-:W-:Y:S02]  /*4620*/  MOV R149, R191 ;  /* 0x000000bf00957202 */ /* 0x000fe40000000f00 */
[----:B------:R-:W-:Y:S02]  /*4630*/  MOV R148, 0x4650 ;  /* 0x0000465000947802 */ /* 0x000fe40000000f00 */
[----:B------:R-:W-:Y:S05]  /*4640*/  CALL.REL.NOINC `($__internal_4_$__cuda_sm70_shflsync_down_p) ;  /* 0x0000036000007944 */ /* 0x000fea0003c00000 */
[----:B-1----:R-:W-:Y:S01]  /*4650*/  MOV R151, R150 ;  /* 0x0000009600977202 */ /* 0x002fe20000000f00 */
[----:B------:R-:W-:Y:S01]  /*4660*/  HFMA2.MMA R150, -RZ, RZ, 0, 4.76837158203125e-07 ;  /* 0x00000008ff967435 */ /* 0x000fe200000001ff */
[----:B------:R-:W-:-:S02]  /*4670*/  MOV R149, R214 ;  /* 0x000000d600957202 */ /* 0x000fc40000000f00 */
[----:B------:R-:W-:Y:S02]  /*4680*/  MOV R155, 0x1f ;  /* 0x0000001f009b7802 */ /* 0x000fe40000000f00 */
[----:B------:R-:W-:Y:S02]  /*4690*/  MOV R154, 0xffffffff ;  /* 0xffffffff009a7802 */ /* 0x000fe40000000f00 */
[----:B------:R-:W-:Y:S02]  /*46a0*/  MOV R148, 0x46c0 ;  /* 0x000046c000947802 */ /* 0x000fe40000000f00 */
[----:B------:R-:W-:Y:S05]  /*46b0*/  CALL.REL.NOINC `($__internal_4_$__cuda_sm70_shflsync_down_p) ;  /* 0x000002f000007944 */ /* 0x000fea0003c00000 */
[----:B------:R-:W-:Y:S01]  /*46c0*/  FADD.FTZ R191, R151, R191 ;  /* 0x000000bf97bf7221 */ /* 0x000fe20000010000 */
[----:B------:R-:W-:Y:S01]  /*46d0*/  MOV R155, 0x1f ;  /* 0x0000001f009b7802 */ /* 0x000fe20000000f00 */
[----:B-1----:R-:W-:Y:S01]  /*46e0*/  FADD.FTZ R214, R214, R150 ;  /* 0x00000096d6d67221 */ /* 0x002fe20000010000 */
[----:B------:R-:W-:Y:S01]  /*46f0*/  HFMA2.MMA R150, -RZ, RZ, 0, 2.384185791015625e-07 ;  /* 0x00000004ff967435 */ /* 0x000fe200000001ff */
[----:B------:R-:W-:Y:S02]  /*4700*/  MOV R154, 0xffffffff ;  /* 0xffffffff009a7802 */ /* 0x000fe40000000f00 */
[----:B------:R-:W-:-:S02]  /*4710*/  MOV R149, R191 ;  /* 0x000000bf00957202 */ /* 0x000fc40000000f00 */
[----:B------:R-:W-:Y:S02]  /*4720*/  MOV R148, 0x4740 ;  /* 0x0000474000947802 */ /* 0x000fe40000000f00 */
[----:B------:R-:W-:Y:S05]  /*4730*/  CALL.REL.NOINC `($__internal_4_$__cuda_sm70_shflsync_down_p) ;  /* 0x0000027000007944 */ /* 0x000fea0003c00000 */
[----:B-1----:R-:W-:Y:S01]  /*4740*/  MOV R151, R150 ;  /* 0x0000009600977202 */ /* 0x002fe20000000f00 */
[----:B------:R-:W-:Y:S01]  /*4750*/  HFMA2.MMA R150, -RZ, RZ, 0, 2.384185791015625e-07 ;  /* 0x00000004ff967435 */ /* 0x000fe200000001ff */
[----:B------:R-:W-:Y:S02]  /*4760*/  MOV R149, R214 ;  /* 0x000000d600957202 */ /* 0x000fe40000000f00 */
[----:B------:R-:W-:Y:S02]  /*4770*/  MOV R155, 0x1f ;  /* 0x0000001f009b7802 */ /* 0x000fe40000000f00 */
[----:B------:R-:W-:Y:S02]  /*4780*/  MOV R154, 0xffffffff ;  /* 0xffffffff009a7802 */ /* 0x000fe40000000f00 */
[----:B------:R-:W-:Y:S02]  /*4790*/  MOV R148, 0x47b0 ;  /* 0x000047b000947802 */ /* 0x000fe40000000f00 */
[----:B------:R-:W-:Y:S05]  /*47a0*/  CALL.REL.NOINC `($__internal_4_$__cuda_sm70_shflsync_down_p) ;  /* 0x0000020000007944 */ /* 0x000fea0003c00000 */
[----:B------:R-:W-:Y:S01]  /*47b0*/  FADD.FTZ R191, R151, R191 ;  /* 0x000000bf97bf7221 */ /* 0x000fe20000010000 */
[----:B------:R-:W-:Y:S01]  /*47c0*/  MOV R155, 0x1f ;  /* 0x0000001f009b7802 */ /* 0x000fe20000000f00 */
[----:B-1----:R-:W-:Y:S01]  /*47d0*/  FADD.FTZ R214, R214, R150 ;  /* 0x00000096d6d67221 */ /* 0x002fe20000010000 */
[----:B------:R-:W-:Y:S01]  /*47e0*/  HFMA2.MMA R150, -RZ, RZ, 0, 1.1920928955078125e-07 ;  /* 0x00000002ff967435 */ /* 0x000fe200000001ff */
[----:B------:R-:W-:-:S02]  /*47f0*/  MOV R154, 0xffffffff ;  /* 0xffffffff009a7802 */ /* 0x000fc40000000f00 */
[----:B------:R-:W-:Y:S02]  /*4800*/  MOV R149, R191 ;  /* 0x000000bf00957202 */ /* 0x000fe40000000f00 */
[----:B------:R-:W-:Y:S02]  /*4810*/  MOV R148, 0x4830 ;  /* 0x0000483000947802 */ /* 0x000fe40000000f00 */
[----:B------:R-:W-:Y:S05]  /*4820*/  CALL.REL.NOINC `($__internal_4_$__cuda_sm70_shflsync_down_p) ;  /* 0x0000018000007944 */ /* 0x000fea0003c00000 */
[----:B-1----:R-:W-:Y:S01]  /*4830*/  MOV R151, R150 ;  /* 0x0000009600977202 */ /* 0x002fe20000000f00 */
[----:B------:R-:W-:Y:S01]  /*4840*/  HFMA2.MMA R150, -RZ, RZ, 0, 1.1920928955078125e-07 ;  /* 0x00000002ff967435 */ /* 0x000fe200000001ff */
[----:B------:R-:W-:Y:S02]  /*4850*/  MOV R149, R214 ;  /* 0x000000d600957202 */ /* 0x000fe40000000f00 */
[----:B------:R-:W-:Y:S02]  /*4860*/  MOV R155, 0x1f ;  /* 0x0000001f009b7802 */ /* 0x000fe40000000f00 */
[----:B------:R-:W-:Y:S02]  /*4870*/  MOV R154, 0xffffffff ;  /* 0xffffffff009a7802 */ /* 0x000fe40000000f00 */
[----:B------:R-:W-:-:S02]  /*4880*/  MOV R148, 0x48a0 ;  /* 0x000048a000947802 */ /* 0x000fc40000000f00 */
[----:B------:R-:W-:Y:S05]  /*4890*/  CALL.REL.NOINC `($__internal_4_$__cuda_sm70_shflsync_down_p) ;  /* 0x0000011000007944 */ /* 0x000fea0003c00000 */
[----:B------:R-:W-:Y:S01]  /*48a0*/  FADD.FTZ R191, R151, R191 ;  /* 0x000000bf97bf7221 */ /* 0x000fe20000010000 */
[----:B------:R-:W-:Y:S01]  /*48b0*/  MOV R155, 0x1f ;  /* 0x0000001f009b7802 */ /* 0x000fe20000000f00 */
[----:B-1----:R-:W-:Y:S01]  /*48c0*/  FADD.FTZ R214, R214, R150 ;  /* 0x00000096d6d67221 */ /* 0x002fe20000010000 */
[----:B------:R-:W-:Y:S01]  /*48d0*/  HFMA2.MMA R150, -RZ, RZ, 0, 5.9604644775390625e-08 ;  /* 0x00000001ff967435 */ /* 0x000fe200000001ff */
[----:B------:R-:W-:-:S02]  /*48e0*/  MOV R154, 0xffffffff ;  /* 0xffffffff009a7802 */ /* 0x000fc40000000f00 */
[----:B------:R-:W-:Y:S02]  /*48f0*/  MOV R149, R191 ;  /* 0x000000bf00957202 */ /* 0x000fe40000000f00 */
[----:B------:R-:W-:Y:S02]  /*4900*/  MOV R148, 0x4920 ;  /* 0x0000492000947802 */ /* 0x000fe40000000f00 */
[----:B------:R-:W-:Y:S05]  /*4910*/  CALL.REL.NOINC `($__internal_4_$__cuda_sm70_shflsync_down_p) ;  /* 0x0000009000007944 */ /* 0x000fea0003c00000 */
[----:B-1----:R-:W-:Y:S01]  /*4920*/  MOV R151, R150 ;  /* 0x0000009600977202 */ /* 0x002fe20000000f00 */
[----:B------:R-:W-:Y:S01]  /*4930*/  HFMA2.MMA R150, -RZ, RZ, 0, 5.9604644775390625e-08 ;  /* 0x00000001ff967435 */ /* 0x000fe200000001ff */
[----:B------:R-:W-:Y:S02]  /*4940*/  MOV R149, R214 ;  /* 0x000000d600957202 */ /* 0x000fe40000000f00 */
[----:B------:R-:W-:Y:S02]  /*4950*/  MOV R155, 0x1f ;  /* 0x0000001f009b7802 */ /* 0x000fe40000000f00 */
[----:B------:R-:W-:Y:S02]  /*4960*/  MOV R154, 0xffffffff ;  /* 0xffffffff009a7802 */ /* 0x000fe40000000f00 */
[----:B------:R-:W-:-:S02]  /*4970*/  MOV R148, 0x4990 ;  /* 0x0000499000947802 */ /* 0x000fc40000000f00 */
[----:B------:R-:W-:Y:S05]  /*4980*/  CALL.REL.NOINC `($__internal_4_$__cuda_sm70_shflsync_down_p) ;  /* 0x0000002000007944 */ /* 0x000fea0003c00000 */
[----:B-1----:R-:W-:Y:S01]  /*4990*/  MOV R149, R150 ;  /* 0x0000009600957202 */ /* 0x002fe20000000f00 */
[----:B------:R-:W-:Y:S05]  /*49a0*/  BRA `(.L_x_295) ;  /* 0xffffda1000007947 */ /* 0x000fea000383ffff */
        .weak           $__internal_4_$__cuda_sm70_shflsync_down_p
        .type           $__internal_4_$__cuda_sm70_shflsync_down_p,@function
        .size           $__internal_4_$__cuda_sm70_shflsync_down_p,(.L_x_11738 - $__internal_4_$__cuda_sm70_shflsync_down_p)
$__internal_4_$__cuda_sm70_shflsync_down_p:
[----:B------:R-:W-:Y:S04]  /*49b0*/  WARPSYNC R154 ;  /* 0x0000009a00007348 */ /* 0x000fe80003800000 */
[----:B------:R0:W1:Y:S02]  /*49c0*/  SHFL.DOWN PT, R150, R149, R150, R155 ;  /* 0x0800009695967389 */ /* 0x00006400000e009b */
[----:B0-----:R-:W-:-:S06]  /*49d0*/  HFMA2.MMA R149, -RZ, RZ, 0, 0 ;  /* 0x00000000ff957435 */ /* 0x001fcc00000001ff */
[----:B------:R-:W-:Y:S05]  /*49e0*/  RET.REL.NODEC R148 `(_ZN10layer_norm13ln_bwd_kernelINS_13Kernel_traitsI13__nv_bfloat16S2_S2_S2_fjLj8192ELj1ELj1ELj8ELj16ENS_18Kernel_traits_baseILj8192ES2_S2_S2_S2_fjLj256EEEEELb0ELb1ELb0ELb0EEEvNS_9BwdParamsE) ;  /* 0xffffb61094007950 */ /* 0x000fea0003c3ffff */
.L_x_296:
        /* <DEDUP_REMOVED lines=9> */
.L_x_11738:


//--------------------- .text._ZN10layer_norm13ln_bwd_kernelINS_13Kernel_traitsI13__nv_bfloat16S2_S2_S2_fjLj8192ELj1ELj1ELj8ELj16ENS_18Kernel_traits_baseILj8192ES2_S2_S2_S2_fjLj256EEEEELb0ELb1ELb0ELb1EEEvNS_9BwdParamsE --------------------------
	.section	.text._ZN10layer_norm13ln_bwd_kernelINS_13Kernel_traitsI13__nv_bfloat16S2_S2_S2_fjLj8192ELj1ELj1ELj8ELj16ENS_18Kernel_traits_baseILj8192ES2_S2_S2_S2_fjLj256EEEEELb0ELb1ELb0ELb1EEEvNS_9BwdParamsE,"ax",@progbits
	.sectioninfo	@"SHI_REGISTERS=255"
	.align	128
        .global         _ZN10layer_norm13ln_bwd_kernelINS_13Kernel_traitsI13__nv_bfloat16S2_S2_S2_fjLj8192ELj1ELj1ELj8ELj16ENS_18Kernel_traits_baseILj8192ES2_S2_S2_S2_fjLj256EEEEELb0ELb1ELb0ELb1EEEvNS_9BwdParamsE
        .type           _ZN10layer_norm13ln_bwd_kernelINS_13Kernel_traitsI13__nv_bfloat16S2_S2_S2_fjLj8192ELj1ELj1ELj8ELj16ENS_18Kernel_traits_baseILj8192ES2_S2_S2_S2_fjLj256EEEEELb0ELb1ELb0ELb1EEEvNS_9BwdParamsE,@function
        .size           _ZN10layer_norm13ln_bwd_kernelINS_13Kernel_traitsI13__nv_bfloat16S2_S2_S2_fjLj8192ELj1ELj1ELj8ELj16ENS_18Kernel_traits_baseILj8192ES2_S2_S2_S2_fjLj256EEEEELb0ELb1ELb0ELb1EEEvNS_9BwdParamsE,(.L_x_11739 - _ZN10layer_norm13ln_bwd_kernelINS_13Kernel_traitsI13__nv_bfloat16S2_S2_S2_fjLj8192ELj1ELj1ELj8ELj16ENS_18Kernel_traits_baseILj8192ES2_S2_S2_S2_fjLj256EEEEELb0ELb1ELb0ELb1EEEvNS_9BwdParamsE)
        .other          _ZN10layer_norm13ln_bwd_kernelINS_13Kernel_traitsI13__nv_bfloat16S2_S2_S2_fjLj8192ELj1ELj1ELj8ELj16ENS_18Kernel_traits_baseILj8192ES2_S2_S2_S2_fjLj256EEEEELb0ELb1ELb0ELb1EEEvNS_9BwdParamsE,@"STO_CUDA_ENTRY STV_DEFAULT"
_ZN10layer_norm13ln_bwd_kernelINS_13Kernel_traitsI13__nv_bfloat16S2_S2_S2_fjLj8192ELj1ELj1ELj8ELj16ENS_18Kernel_traits_baseILj8192ES2_S2_S2_S2_fjLj256EEEEELb0ELb1ELb0ELb1EEEvNS_9BwdParamsE:
.text._ZN10layer_norm13ln_bwd_kernelINS_13Kernel_traitsI13__nv_bfloat16S2_S2_S2_fjLj8192ELj1ELj1ELj8ELj16ENS_18Kernel_traits_baseILj8192ES2_S2_S2_S2_fjLj256EEEEELb0ELb1ELb0ELb1EEEvNS_9BwdParamsE:
[----:B------:R-:W-:Y:S02]  /*0000*/  MOV R1, c[0x0][0x28] ;  /* 0x00000a0000017a02 */ /* 0x000fe40000000f00 */
[----:B------:R-:W0:Y:S01]  /*0010*/  S2UR UR4, SR_CTAID.X ;  /* 0x00000000000479c3 */ /* 0x000e220000002500 */
[----:B------:R-:W0:Y:S01]  /*0020*/  S2R R0, SR_TID.X ;  /* 0x0000000000007919 */ /* 0x000e220000002100 */
[----:B------:R-:W-:Y:S02]  /*0030*/  IADD3 R1, R1, -0x28, RZ ;  /* 0xffffffd801017810 */ /* 0x000fe40007ffe0ff */
        /* <DEDUP_REMOVED lines=53> */
.L_x_297:
[----:B------:R-:W-:-:S04]  /*0390*/  SHF.L.U32 R0, R0, 0x4, RZ ;  /* 0x0000000400007819 */ /* 0x000fc800000006ff */
[----:B------:R-:W-:-:S04]  /*03a0*/  LOP3.LUT R0, R0, 0xff0, RZ, 0xc0, !PT ;  /* 0x00000ff000007812 */ /* 0x000fc800078ec0ff */
[----:B------:R-:W-:-:S04]  /*03b0*/  IADD3 R2, P0, R0, c[0x0][0x1b0], RZ ;  /* 0x00006c0000027a10 */ /* 0x000fc80007f1e0ff */
[----:B------:R-:W-:-:S05]  /*03c0*/  IADD3.X R3, RZ, c[0x0][0x1b4], RZ, P0, !PT ;  /* 0x00006d00ff037a10 */ /* 0x000fca00007fe4ff */
[----:B------:R-:W2:Y:S01]  /*03d0*/  LDG.E.128 R12, [R2.64] ;  /* 0x00000004020c7981 */ /* 0x000ea2000c1e1d00 */
[----:B------:R-:W-:-:S03]  /*03e0*/  IADD3 R8, P0, R0, c[0x0][0x1c8], RZ ;  /* 0x0000720000087a10 */ /* 0x000fc60007f1e0ff */
[----:B------:R2:W3:Y:S01]  /*03f0*/  LDG.E.128 R16, [R2.64+0x1000] ;  /* 0x0010000402107981 */ /* 0x0004e2000c1e1d00 */
[----:B------:R-:W-:-:S03]  /*0400*/  IADD3.X R9, RZ, c[0x0][0x1cc], RZ, P0, !PT ;  /* 0x00007300ff097a10 */ /* 0x000fc600007fe4ff */
[----:B------:R2:W4:Y:S04]  /*0410*/  LDG.E.128 R192, [R2.64+0x3000] ;  /* 0x0030000402c07981 */ /* 0x000528000c1e1d00 */
[----:B------:R0:W5:Y:S04]  /*0420*/  LDG.E.128 R184, [R8.64] ;  /* 0x0000000408b87981 */ /* 0x000168000c1e1d00 */
[----:B------:R2:W3:Y:S04]  /*0430*/  LDG.E.128 R24, [R2.64+0x2000] ;  /* 0x0020000402187981 */ /* 0x0004e8000c1e1d00 */
[----:B------:R0:W3:Y:S04]  /*0440*/  LDG.E.128 R20, [R8.64+0x1000] ;  /* 0x0010000408147981 */ /* 0x0000e8000c1e1d00 */
[----:B------:R0:W3:Y:S04]  /*0450*/  LDG.E.128 R4, [R8.64+0x2000] ;  /* 0x0020000408047981 */ /* 0x0000e8000c1e1d00 */
[----:B------:R0:W3:Y:S01]  /*0460*/  LDG.E.128 R52, [R8.64+0x3000] ;  /* 0x0030000408347981 */ /* 0x0000e2000c1e1d00 */
[----:B------:R-:W-:-:S02]  /*0470*/  HFMA2.MMA R150, -RZ, RZ, 0, 5.9604644775390625e-08 ;  /* 0x00000001ff967435 */ /* 0x000fc400000001ff */
        /* <DEDUP_REMOVED lines=34> */
[----:B------:R-:W-:Y:S01]  /*06a0*/  CS2R R156, SRZ ;  /* 0x00000000009c7805 */ /* 0x000fe2000001ff00 */
[----:B------:R-:W-:Y:S01]  /*06b0*/  CS2R R158, SRZ ;  /* 0x00000000009e7805 */ /* 0x000fe2000001ff00 */
[----:B------:R-:W-:Y:S01]  /*06c0*/  CS2R R160, SRZ ;  /* 0x0000000000a07805 */ /* 0x000fe2000001ff00 */
[----:B--2---:R-:W-:-:S02]  /*06d0*/  PRMT R3, RZ, 0x5410, R12 ;  /* 0x00005410ff037816 */ /* 0x004fc4000000000c */
[----:B------:R-:W-:Y:S02]  /*06e0*/  PRMT R2, RZ, 0x7610, R12 ;  /* 0x00007610ff027816 */ /* 0x000fe4000000000c */
[--C-:B------:R-:W-:Y:S01]  /*06f0*/  PRMT R0, RZ, 0x5410, R13.reuse ;  /* 0x00005410ff007816 */ /* 0x100fe2000000000d */
[----:B------:R0:W-:Y:S04]  /*0700*/  STL [R1+0x20], R3 ;  /* 0x0000200301007387 */ /* 0x0001e80000100800 */
[----:B------:R1:W-:Y:S04]  /*0710*/  STL [R1+0x1c], R2 ;  /* 0x00001c0201007387 */ /* 0x0003e80000100800 */
[----:B------:R2:W-:Y:S01]  /*0720*/  STL [R1+0x18], R0 ;  /* 0x0000180001007387 */ /* 0x0005e20000100800 */
[----:B0-----:R-:W-:-:S02]  /*0730*/  PRMT R3, RZ, 0x7610, R13 ;  /* 0x00007610ff037816 */ /* 0x001fc4000000000d */
[----:B-1----:R-:W-:-:S03]  /*0740*/  PRMT R2, RZ, 0x5410, R14 ;  /* 0x00005410ff027816 */ /* 0x002fc6000000000e */
[----:B------:R0:W-:Y:S01]  /*0750*/  STL [R1+0x14], R3 ;  /* 0x0000140301007387 */ /* 0x0001e20000100800 */
[----:B--2---:R-:W-:-:S03]  /*0760*/  PRMT R0, RZ, 0x7610, R14 ;  /* 0x00007610ff007816 */ /* 0x004fc6000000000e */
[----:B------:R1:W-:Y:S04]  /*0770*/  STL [R1+0x10], R2 ;  /* 0x0000100201007387 */ /* 0x0003e80000100800 */
[----:B------:R3:W-:Y:S01]  /*0780*/  STL [R1+0xc], R0 ;  /* 0x00000c0001007387 */ /* 0x0007e20000100800 */
[--C-:B0-----:R-:W-:Y:S02]  /*0790*/  PRMT R3, RZ, 0x5410, R15.reuse ;  /* 0x00005410ff037816 */ /* 0x101fe4000000000f */
[----:B-1----:R-:W-:-:S03]  /*07a0*/  PRMT R2, RZ, 0x7610, R15 ;  /* 0x00007610ff027816 */ /* 0x002fc6000000000f */
[----:B------:R-:W-:Y:S01]  /*07b0*/  STL [R1+0x8], R3 ;  /* 0x0000080301007387 */ /* 0x000fe20000100800 */
[----:B---3--:R-:W-:-:S03]  /*07c0*/  PRMT R0, RZ, 0x5410, R16 ;  /* 0x00005410ff007816 */ /* 0x008fc60000000010 */
[----:B------:R0:W-:Y:S01]  /*07d0*/  STL [R1+0x4], R2 ;  /* 0x0000040201007387 */ /* 0x0001e20000100800 */
[--C-:B----4-:R-:W-:Y:S02]  /*07e0*/  PRMT R233, RZ, 0x5410, R192.reuse ;  /* 0x00005410ffe97816 */ /* 0x110fe400000000c0 */
[----:B------:R-:W-:Y:S02]  /*07f0*/  PRMT R232, RZ, 0x7610, R192 ;  /* 0x00007610ffe87816 */ /* 0x000fe400000000c0 */
[--C-:B------:R-:W-:Y:S02]  /*0800*/  PRMT R231, RZ, 0x5410, R193.reuse ;  /* 0x00005410ffe77816 */ /* 0x100fe400000000c1 */
[----:B------:R-:W-:Y:S02]  /*0810*/  PRMT R230, RZ, 0x7610, R193 ;  /* 0x00007610ffe67816 */ /* 0x000fe400000000c1 */
[--C-:B------:R-:W-:Y:S02]  /*0820*/  PRMT R229, RZ, 0x5410, R194.reuse ;  /* 0x00005410ffe57816 */ /* 0x100fe400000000c2 */
[----:B------:R-:W-:Y:S01]  /*0830*/  PRMT R198, RZ, 0x7610, R194 ;  /* 0x00007610ffc67816 */ /* 0x000fe200000000c2 */
[----:B------:R1:W-:Y:S01]  /*0840*/  STL [R1], R0 ;  /* 0x0000000001007387 */ /* 0x0003e20000100800 */
[----:B-----5:R-:W-:-:S02]  /*0850*/  PRMT R194, RZ, 0x5410, R184 ;  /* 0x00005410ffc27816 */ /* 0x020fc400000000b8 */
[----:B------:R-:W-:Y:S02]  /*0860*/  PRMT R193, RZ, 0x7610, R184 ;  /* 0x00007610ffc17816 */ /* 0x000fe400000000b8 */
[--C-:B------:R-:W-:Y:S02]  /*0870*/  PRMT R192, RZ, 0x5410, R185.reuse ;  /* 0x00005410ffc07816 */ /* 0x100fe400000000b9 */
[----:B------:R-:W-:Y:S02]  /*0880*/  PRMT R191, RZ, 0x7610, R185 ;  /* 0x00007610ffbf7816 */ /* 0x000fe400000000b9 */
[--C-:B------:R-:W-:Y:S02]  /*0890*/  PRMT R190, RZ, 0x5410, R186.reuse ;  /* 0x00005410ffbe7816 */ /* 0x100fe400000000ba */
[----:B------:R-:W-:Y:S01]  /*08a0*/  PRMT R189, RZ, 0x7610, R186 ;  /* 0x00007610ffbd7816 */ /* 0x000fe200000000ba */
[----:B------:R-:W-:Y:S01]  /*08b0*/  CS2R R14, SRZ ;  /* 0x00000000000e7805 */ /* 0x000fe2000001ff00 */
[----:B------:R-:W-:Y:S01]  /*08c0*/  PRMT R252, RZ, 0x7610, R16 ;  /* 0x00007610fffc7816 */ /* 0x000fe20000000010 */
[----:B------:R-:W-:Y:S01]  /*08d0*/  CS2R R12, SRZ ;  /* 0x00000000000c7805 */ /* 0x000fe2000001ff00 */
[--C-:B------:R-:W-:Y:S01]  /*08e0*/  PRMT R251, RZ, 0x5410, R17.reuse ;  /* 0x00005410fffb7816 */ /* 0x100fe20000000011 */
[----:B0-----:R-:W-:Y:S01]  /*08f0*/  CS2R R2, SRZ ;  /* 0x0000000000027805 */ /* 0x001fe2000001ff00 */
[----:B------:R-:W-:-:S02]  /*0900*/  PRMT R250, RZ, 0x7610, R17 ;  /* 0x00007610fffa7816 */ /* 0x000fc40000000011 */
[--C-:B------:R-:W-:Y:S01]  /*0910*/  PRMT R249, RZ, 0x5410, R18.reuse ;  /* 0x00005410fff97816 */ /* 0x100fe20000000012 */
        /* <DEDUP_REMOVED lines=9> */
[--C-:B------:R-:W-:Y:S01]  /*09b0*/  PRMT R241, RZ, 0x5410, R26.reuse ;  /* 0x00005410fff17816 */ /* 0x100fe2000000001a */
[----:B------:R-:W-:Y:S01]  /*09c0*/  CS2R R24, SRZ ;  /* 0x0000000000187805 */ /* 0x000fe2000001ff00 */
[----:B------:R-:W-:Y:S02]  /*09d0*/  PRMT R240, RZ, 0x7610, R26 ;  /* 0x00007610fff07816 */ /* 0x000fe4000000001a */
[--C-:B------:R-:W-:Y:S02]  /*09e0*/  PRMT R239, RZ, 0x5410, R27.reuse ;  /* 0x00005410ffef7816 */ /* 0x100fe4000000001b */
[----:B------:R-:W-:-:S02]  /*09f0*/  PRMT R234, RZ, 0x7610, R27 ;  /* 0x00007610ffea7816 */ /* 0x000fc4000000001b */
[----:B------:R-:W-:Y:S01]  /*0a00*/  PRMT R197, RZ, 0x5410, R195 ;  /* 0x00005410ffc57816 */ /* 0x000fe200000000c3 */
[----:B------:R-:W-:Y:S01]  /*0a10*/  CS2R R26, SRZ ;  /* 0x00000000001a7805 */ /* 0x000fe2000001ff00 */
[----:B------:R-:W-:Y:S02]  /*0a20*/  PRMT R188, RZ, 0x5410, R187 ;  /* 0x00005410ffbc7816 */ /* 0x000fe400000000bb */
[--C-:B------:R-:W-:Y:S02]  /*0a30*/  PRMT R186, RZ, 0x5410, R20.reuse ;  /* 0x00005410ffba7816 */ /* 0x100fe40000000014 */
        /* <DEDUP_REMOVED lines=21> */
[----:B-1----:R-:W-:Y:S02]  /*0b90*/  MOV R0, RZ ;  /* 0x000000ff00007202 */ /* 0x002fe40000000f00 */
        /* <DEDUP_REMOVED lines=8> */
.L_x_302:
[----:B------:R-:W0:Y:S01]  /*0c20*/  S2R R206, SR_TID.X ;  /* 0x0000000000ce7919 */ /* 0x000e220000002100 */
[----:B------:R-:W-:Y:S01]  /*0c30*/  ISETP.NE.U32.AND P0, PT, RZ, c[0x0][0x1c0], PT ;  /* 0x00007000ff007a0c */ /* 0x000fe20003f05070 */
[----:B------:R-:W-:Y:S01]  /*0c40*/  IMAD R72, R132, c[0x0][0x168], RZ ;  /* 0x00005a0084487a24 */ /* 0x000fe200078e02ff */
[----:B------:R-:W-:Y:S01]  /*0c50*/  SHF.R.S32.HI R77, RZ, 0x1f, R132 ;  /* 0x0000001fff4d7819 */ /* 0x000fe20000011484 */
[----:B------:R-:W2:Y:S01]  /*0c60*/  LDL R238, [R1+0x20] ;  /* 0x0000200001ee7983 */ /* 0x000ea20000100800 */
[----:B------:R-:W-:-:S02]  /*0c70*/  ISETP.NE.AND.EX P0, PT, RZ, c[0x0][0x1c4], PT, P0 ;  /* 0x00007100ff007a0c */ /* 0x000fc40003f05300 */
[----:B------:R-:W-:Y:S01]  /*0c80*/  SHF.R.S32.HI R73, RZ, 0x1f, R72 ;  /* 0x0000001fff497819 */ /* 0x000fe20000011448 */
[----:B------:R-:W3:Y:S01]  /*0c90*/  LDL R225, [R1+0x1c] ;  /* 0x00001c0001e17983 */ /* 0x000ee20000100800 */
[----:B------:R-:W-:Y:S02]  /*0ca0*/  MOV R155, 0x10 ;  /* 0x00000010009b7802 */ /* 0x000fe40000000f00 */
[----:B------:R-:W-:Y:S02]  /*0cb0*/  LEA.HI R174, R73, R72, RZ, 0x3 ;  /* 0x0000004849ae7211 */ /* 0x000fe400078f18ff */
[----:B------:R-:W-:Y:S02]  /*0cc0*/  MOV R149, 0x4 ;  /* 0x0000000400957802 */ /* 0x000fe40000000f00 */
[----:B------:R-:W-:Y:S01]  /*0cd0*/  LOP3.LUT P2, RZ, R150, 0xff, RZ, 0xc0, !PT ;  /* 0x000000ff96ff7812 */ /* 0x000fe2000784c0ff */
[----:B------:R-:W-:Y:S01]  /*0ce0*/  ULDC.U8 UR6, c[0x0][0x1f0] ;  /* 0x00007c0000067ab9 */ /* 0x000fe20000000000 */
[----:B------:R-:W-:Y:S01]  /*0cf0*/  MOV R182, 0x3f800000 ;  /* 0x3f80000000b67802 */ /* 0x000fe20000000f00 */
[----:B------:R-:W4:Y:S01]  /*0d00*/  LDL R217, [R1+0x18] ;  /* 0x0000180001d97983 */ /* 0x000f220000100800 */
[----:B------:R-:W-:-:S04]  /*0d10*/  @P0 LEA R72, P1, R132, c[0x0][0x1c0], 0x1 ;  /* 0x0000700084480a11 */ /* 0x000fc800078208ff */
[----:B------:R-:W-:Y:S02]  /*0d20*/  @P0 LEA.HI.X R73, R132, c[0x0][0x1c4], R77, 0x1, P1 ;  /* 0x0000710084490a11 */ /* 0x000fe400008f0c4d */
[----:B0-----:R-:W-:Y:S01]  /*0d30*/  LOP3.LUT R75, R206, 0xff, RZ, 0xc0, !PT ;  /* 0x000000ffce4b7812 */ /* 0x001fe200078ec0ff */
[----:B------:R-:W-:Y:S02]  /*0d40*/  IMAD.WIDE R88, R132, R149, c[0x0][0x1a0] ;  /* 0x0000680084587625 */ /* 0x000fe400078e0295 */
[----:B------:R0:W2:Y:S01]  /*0d50*/  @P0 LDG.E.U16 R200, [R72.64] ;  /* 0x0000000448c80981 */ /* 0x0000a2000c1e1500 */
[----:B------:R-:W-:-:S03]  /*0d60*/  LEA.HI.SX32 R174, R174, R75, 0x1d ;  /* 0x0000004baeae7211 */ /* 0x000fc600078feaff */
[----:B------:R1:W3:Y:S01]  /*0d70*/  LDG.E R199, [R88.64] ;  /* 0x0000000458c77981 */ /* 0x0002e2000c1e1900 */
[C---:B------:R-:W-:Y:S02]  /*0d80*/  IADD3 R196, R174.reuse, 0x100, RZ ;  /* 0x00000100aec47810 */ /* 0x040fe40007ffe0ff */
[C---:B------:R-:W-:Y:S02]  /*0d90*/  IADD3 R172, R174.reuse, 0x300, RZ ;  /* 0x00000300aeac7810 */ /* 0x040fe40007ffe0ff */
[C---:B------:R-:W-:Y:S01]  /*0da0*/  IADD3 R180, R174.reuse, 0x200, RZ ;  /* 0x00000200aeb47810 */ /* 0x040fe20007ffe0ff */
[----:B------:R-:W-:-:S04]  /*0db0*/  IMAD.WIDE.U32 R76, R174, R155, c[0x0][0x208] ;  /* 0x00008200ae4c7625 */ /* 0x000fc800078e009b */
[-C--:B------:R-:W-:Y:S02]  /*0dc0*/  IMAD.WIDE.U32 R74, R174, R155.reuse, c[0x0][0x188] ;  /* 0x00006200ae4a7625 */ /* 0x080fe400078e009b */
[----:B------:R-:W4:Y:S02]  /*0dd0*/  LDG.E.128 R76, [R76.64] ;  /* 0x000000044c4c7981 */ /* 0x000f24000c1e1d00 */
[-C--:B------:R-:W-:Y:S02]  /*0de0*/  IMAD.WIDE.U32 R80, R196, R155.reuse, c[0x0][0x188] ;  /* 0x00006200c4507625 */ /* 0x080fe400078e009b */
[----:B0-----:R-:W4:Y:S02]  /*0df0*/  LDG.E.128 R72, [R74.64] ;  /* 0x000000044a487981 */ /* 0x001f24000c1e1d00 */
[-C--:B------:R-:W-:Y:S02]  /*0e00*/  IMAD.WIDE.U32 R90, R172, R155.reuse, c[0x0][0x188] ;  /* 0x00006200ac5a7625 */ /* 0x080fe400078e009b */
[----:B------:R-:W4:Y:S02]  /*0e10*/  LDG.E.128 R80, [R80.64] ;  /* 0x0000000450507981 */ /* 0x000f24000c1e1d00 */
[----:B------:R-:W-:-:S02]  /*0e20*/  IMAD.WIDE.U32 R84, R180, R155, c[0x0][0x188] ;  /* 0x00006200b4547625 */ /* 0x000fc400078e009b */
[----:B-1----:R-:W4:Y:S02]  /*0e30*/  LDG.E.128 R88, [R90.64] ;  /* 0x000000045a587981 */ /* 0x002f24000c1e1d00 */
[-C--:B------:R-:W-:Y:S02]  /*0e40*/  IMAD.WIDE.U32 R92, R196, R155.reuse, c[0x0][0x208] ;  /* 0x00008200c45c7625 */ /* 0x080fe400078e009b */
[----:B------:R-:W4:Y:S02]  /*0e50*/  LDG.E.128 R84, [R84.64] ;  /* 0x0000000454547981 */ /* 0x000f24000c1e1d00 */
[-C--:B------:R-:W-:Y:S02]  /*0e60*/  IMAD.WIDE.U32 R100, R172, R155.reuse, c[0x0][0x208] ;  /* 0x00008200ac647625 */ /* 0x080fe400078e009b */
[----:B------:R-:W4:Y:S04]  /*0e70*/  LDG.E.128 R92, [R92.64] ;  /* 0x000000045c5c7981 */ /* 0x000f28000c1e1d00 */
[----:B------:R-:W4:Y:S01]  /*0e80*/  LDG.E.128 R100, [R100.64] ;  /* 0x0000000464647981 */ /* 0x000f22000c1e1d00 */
[----:B------:R-:W-:-:S06]  /*0e90*/  IMAD.WIDE.U32 R96, R180, R155, c[0x0][0x208] ;  /* 0x00008200b4607625 */ /* 0x000fcc00078e009b */
[----:B------:R-:W4:Y:S01]  /*0ea0*/  LDG.E.128 R96, [R96.64] ;  /* 0x0000000460607981 */ /* 0x000f22000c1e1d00 */
[----:B------:R-:W-:-:S04]  /*0eb0*/  ISETP.NE.U32.AND P1, PT, RZ, c[0x0][0x218], PT ;  /* 0x00008600ff007a0c */ /* 0x000fc80003f25070 */
[----:B------:R-:W-:Y:S01]  /*0ec0*/  ISETP.NE.AND.EX P1, PT, RZ, c[0x0][0x21c], PT, P1 ;  /* 0x00008700ff007a0c */ /* 0x000fe20003f25310 */
[----:B------:R-:W-:-:S05]  /*0ed0*/  IMAD.WIDE R148, R132, R149, c[0x0][0x1a8] ;  /* 0x00006a0084947625 */ /* 0x000fca00078e0295 */
[----:B------:R0:W4:Y:S07]  /*0ee0*/  LDG.E R181, [R148.64] ;  /* 0x0000000494b57981 */ /* 0x00012e000c1e1900 */
[----:B------:R-:W-:-:S04]  /*0ef0*/  @P1 IMAD.WIDE.U32 R150, R196, R155, c[0x0][0x218] ;  /* 0x00008600c4961625 */ /* 0x000fc800078e009b */
[-C--:B0-----:R-:W-:Y:S01]  /*0f00*/  @P1 IMAD.WIDE.U32 R148, R174, R155.reuse, c[0x0][0x218] ;  /* 0x00008600ae941625 */ /* 0x081fe200078e009b */
[----:B------:R0:W5:Y:S03]  /*0f10*/  @P1 LDG.E.128 R56, [R150.64] ;  /* 0x0000000496381981 */ /* 0x000166000c1e1d00 */
[-C--:B------:R-:W-:Y:S01]  /*0f20*/  @P1 IMAD.WIDE.U32 R152, R180, R155.reuse, c[0x0][0x218] ;  /* 0x00008600b4981625 */ /* 0x080fe200078e009b */
[----:B------:R3:W5:Y:S03]  /*0f30*/  @P1 LDG.E.128 R52, [R148.64] ;  /* 0x0000000494341981 */ /* 0x000766000c1e1d00 */
[----:B------:R-:W-:Y:S01]  /*0f40*/  @P1 IMAD.WIDE.U32 R154, R172, R155, c[0x0][0x218] ;  /* 0x00008600ac9a1625 */ /* 0x000fe200078e009b */
[----:B------:R1:W5:Y:S04]  /*0f50*/  @P1 LDG.E.128 R60, [R152.64] ;  /* 0x00000004983c1981 */ /* 0x000368000c1e1d00 */
[----:B------:R0:W5:Y:S01]  /*0f60*/  @P1 LDG.E.128 R64, [R154.64] ;  /* 0x000000049a401981 */ /* 0x000162000c1e1d00 */
[----:B------:R-:W-:-:S03]  /*0f70*/  LOP3.LUT P3, RZ, R206, 0x1f, RZ, 0xc0, !PT ;  /* 0x0000001fceff7812 */ /* 0x000fc6000786c0ff */
[----:B------:R-:W4:Y:S01]  /*0f80*/  LDL R206, [R1+0x14] ;  /* 0x0000140001ce7983 */ /* 0x000f220000100800 */
[----:B--2---:R-:W-:Y:S02]  /*0f90*/  @P0 PRMT R182, RZ, 0x5410, R200 ;  /* 0x00005410ffb60816 */ /* 0x004fe400000000c8 */
[----:B------:R-:W-:-:S04]  /*0fa0*/  ISETP.NE.AND P0, PT, RZ, UR6, PT ;  /* 0x00000006ff007c0c */ /* 0x000fc8000bf05270 */
[----:B---3--:R-:W-:Y:S02]  /*0fb0*/  FSEL R148, R199, RZ, !P0 ;  /* 0x000000ffc7947208 */ /* 0x008fe40004000000 */
[--C-:B----4-:R-:W-:Y:S02]  /*0fc0*/  PRMT R209, RZ, 0x5410, R77.reuse ;  /* 0x00005410ffd17816 */ /* 0x110fe4000000004d */
[----:B------:R-:W-:Y:S02]  /*0fd0*/  PRMT R211, RZ, 0x7610, R77 ;  /* 0x00007610ffd37816 */ /* 0x000fe4000000004d */
[--C-:B0-----:R-:W-:Y:S02]  /*0fe0*/  PRMT R155, RZ, 0x5410, R72.reuse ;  /* 0x00005410ff9b7816 */ /* 0x101fe40000000048 */
[----:B------:R-:W-:Y:S02]  /*0ff0*/  PRMT R202, RZ, 0x7610, R72 ;  /* 0x00007610ffca7816 */ /* 0x000fe40000000048 */
[----:B-1----:R-:W-:-:S02]  /*1000*/  PRMT R153, RZ, 0x5410, R73 ;  /* 0x00005410ff997816 */ /* 0x002fc40000000049 */
        /* <DEDUP_REMOVED lines=26> */
[----:B------:R-:W-:Y:S02]  /*11b0*/  PRMT R78, RZ, 0x7610, R88 ;  /* 0x00007610ff4e7816 */ /* 0x000fe40000000058 */
[--C-:B------:R-:W-:Y:S02]  /*11c0*/  PRMT R76, RZ, 0x5410, R89.reuse ;  /* 0x00005410ff4c7816 */ /* 0x100fe40000000059 */
[----:B------:R-:W-:Y:S02]  /*11d0*/  PRMT R75, RZ, 0x7610, R89 ;  /* 0x00007610ff4b7816 */ /* 0x000fe40000000059 */
[----:B------:R-:W-:-:S02]  /*11e0*/  PRMT R74, RZ, 0x5410, R90 ;  /* 0x00005410ff4a7816 */ /* 0x000fc4000000005a */
[----:B------:R-:W-:Y:S02]  /*11f0*/  PRMT R73, RZ, 0x7610, R90 ;  /* 0x00007610ff497816 */ /* 0x000fe4000000005a */
[--C-:B------:R-:W-:Y:S02]  /*1200*/  PRMT R72, RZ, 0x5410, R91.reuse ;  /* 0x00005410ff487816 */ /* 0x100fe4000000005b */
[----:B------:R-:W-:Y:S01]  /*1210*/  PRMT R91, RZ, 0x7610, R91 ;  /* 0x00007610ff5b7816 */ /* 0x000fe2000000005b */
[C---:B------:R-:W-:Y:S01]  /*1220*/  FADD.FTZ R90, -R148.reuse, R77 ;  /* 0x0000004d945a7221 */ /* 0x040fe20000010100 */
[----:B------:R-:W-:Y:S01]  /*1230*/  PRMT R219, RZ, 0x5410, R93 ;  /* 0x00005410ffdb7816 */ /* 0x000fe2000000005d */
[C---:B------:R-:W-:Y:S01]  /*1240*/  FADD.FTZ R80, -R148.reuse, R155 ;  /* 0x0000009b94507221 */ /* 0x040fe20000010100 */
[----:B------:R-:W-:Y:S01]  /*1250*/  PRMT R221, RZ, 0x7610, R93 ;  /* 0x00007610ffdd7816 */ /* 0x000fe2000000005d */
        /* <DEDUP_REMOVED lines=28> */
[C---:B------:R-:W-:Y:S01]  /*1420*/  FADD.FTZ R72, -R148.reuse, R72 ;  /* 0x0000004894487221 */ /* 0x040fe20000010100 */
[--C-:B------:R-:W-:Y:S01]  /*1430*/  PRMT R93, RZ, 0x7610, R100.reuse ;  /* 0x00007610ff5d7816 */ /* 0x100fe20000000064 */
[----:B------:R-:W-:Y:S01]  /*1440*/  FADD.FTZ R148, -R148, R91 ;  /* 0x0000005b94947221 */ /* 0x000fe20000010100 */
[----:B------:R-:W-:Y:S01]  /*1450*/  PRMT R91, RZ, 0x5410, R100 ;  /* 0x00005410ff5b7816 */ /* 0x000fe20000000064 */
[----:B------:R-:W2:Y:S04]  /*1460*/  LDL R205, [R1+0x10] ;  /* 0x0000100001cd7983 */ /* 0x000ea80000100800 */
[----:B------:R-:W3:Y:S01]  /*1470*/  LDL R100, [R1+0x4] ;  /* 0x0000040001647983 */ /* 0x000ee20000100800 */
[----:B------:R-:W-:-:S02]  /*1480*/  PRMT R78, RZ, 0x5410, R103 ;  /* 0x00005410ff4e7816 */ /* 0x000fc40000000067 */
[----:B------:R-:W-:Y:S02]  /*1490*/  PRMT R149, RZ, 0x7610, R103 ;  /* 0x00007610ff957816 */ /* 0x000fe40000000067 */
[----:B------:R-:W4:Y:S01]  /*14a0*/  LDL R103, [R1+0xc] ;  /* 0x00000c0001677983 */ /* 0x000f220000100800 */
        /* <DEDUP_REMOVED lines=10> */
[----:B------:R-:W4:Y:S01]  /*1550*/  LDL R102, [R1+0x8] ;  /* 0x0000080001667983 */ /* 0x000f220000100800 */
[----:B------:R-:W-:-:S02]  /*1560*/  PRMT R87, RZ, 0x5410, R96 ;  /* 0x00005410ff577816 */ /* 0x000fc40000000060 */
[----:B------:R-:W-:Y:S02]  /*1570*/  PRMT R89, RZ, 0x7610, R96 ;  /* 0x00007610ff597816 */ /* 0x000fe40000000060 */
[----:B------:R-:W4:Y:S01]  /*1580*/  LDL R96, [R1] ;  /* 0x0000000001607983 */ /* 0x000f220000100800 */
[--C-:B------:R-:W-:Y:S01]  /*1590*/  PRMT R237, RZ, 0x5410, R79.reuse ;  /* 0x00005410ffed7816 */ /* 0x100fe2000000004f */
[C---:B------:R-:W-:Y:S01]  /*15a0*/  FMUL.FTZ R83, R181.reuse, R83 ;  /* 0x00000053b5537220 */ /* 0x040fe20000410000 */
[--C-:B------:R-:W-:Y:S01]  /*15b0*/  PRMT R215, RZ, 0x5410, R92.reuse ;  /* 0x00005410ffd77816 */ /* 0x100fe2000000005c */
[C---:B------:R-:W-:Y:S01]  /*15c0*/  FMUL.FTZ R81, R181.reuse, R81 ;  /* 0x00000051b5517220 */ /* 0x040fe20000410000 */
[----:B------:R-:W-:Y:S01]  /*15d0*/  PRMT R79, RZ, 0x7610, R79 ;  /* 0x00007610ff4f7816 */ /* 0x000fe2000000004f */
[C---:B------:R-:W-:Y:S01]  /*15e0*/  FMUL.FTZ R236, R181.reuse, R236 ;  /* 0x000000ecb5ec7220 */ /* 0x040fe20000410000 */
[----:B------:R-:W-:Y:S01]  /*15f0*/  PRMT R92, RZ, 0x7610, R92 ;  /* 0x00007610ff5c7816 */ /* 0x000fe2000000005c */
[----:B------:R-:W-:-:S02]  /*1600*/  FMUL.FTZ R85, R181, R85 ;  /* 0x00000055b5557220 */ /* 0x000fc40000410000 */
[----:B------:R-:W-:Y:S02]  /*1610*/  FMUL.FTZ R80, R181, R80 ;  /* 0x00000050b5507220 */ /* 0x000fe40000410000 */
[----:B------:R-:W-:Y:S02]  /*1620*/  FMUL.FTZ R82, R238, R200 ;  /* 0x000000c8ee527220 */ /* 0x000fe40000410000 */
        /* <DEDUP_REMOVED lines=8> */
[-C--:B------:R-:W-:Y:S02]  /*16b0*/  FFMA.FTZ R130, R85, R92.reuse, R130 ;  /* 0x0000005c55827223 */ /* 0x080fe40000010082 */
[----:B------:R-:W-:-:S02]  /*16c0*/  FMUL.FTZ R217, R252, R92 ;  /* 0x0000005cfcd97220 */ /* 0x000fc40000410000 */
[----:B------:R-:W-:Y:S02]  /*16d0*/  FMUL.FTZ R207, R225, R207 ;  /* 0x000000cfe1cf7220 */ /* 0x000fe40000410000 */
[----:B------:R-:W-:Y:S02]  /*16e0*/  FADD.FTZ R92, RZ, R82 ;  /* 0x00000052ff5c7221 */ /* 0x000fe40000010000 */
[----:B------:R-:W-:Y:S02]  /*16f0*/  FMUL.FTZ R208, R181, R208 ;  /* 0x000000d0b5d07220 */ /* 0x000fe40000410000 */
[----:B------:R-:W-:Y:S02]  /*1700*/  FADD.FTZ R92, R92, R207 ;  /* 0x000000cf5c5c7221 */ /* 0x000fe40000010000 */
[----:B------:R-:W-:Y:S02]  /*1710*/  FADD.FTZ R143, R211, R143 ;  /* 0x0000008fd38f7221 */ /* 0x000fe40000010000 */
[----:B------:R-:W-:-:S02]  /*1720*/  FMUL.FTZ R210, R181, R210 ;  /* 0x000000d2b5d27220 */ /* 0x000fc40000410000 */
[-C--:B------:R-:W-:Y:S02]  /*1730*/  FFMA.FTZ R160, R208, R211.reuse, R160 ;  /* 0x000000d3d0a07223 */ /* 0x080fe400000100a0 */
[----:B------:R-:W-:Y:S02]  /*1740*/  FMUL.FTZ R211, R206, R211 ;  /* 0x000000d3ced37220 */ /* 0x000fe40000410000 */
[----:B------:R-:W-:Y:S02]  /*1750*/  FADD.FTZ R92, R92, R209 ;  /* 0x000000d15c5c7221 */ /* 0x000fe40000010000 */
[----:B------:R-:W-:Y:S02]  /*1760*/  FADD.FTZ R140, R213, R140 ;  /* 0x0000008cd58c7221 */ /* 0x000fe40000010000 */
[----:B------:R-:W-:Y:S02]  /*1770*/  FMUL.FTZ R212, R181, R212 ;  /* 0x000000d4b5d47220 */ /* 0x000fe40000410000 */
[----:B------:R-:W-:-:S02]  /*1780*/  FFMA.FTZ R157, R210, R213, R157 ;  /* 0x000000d5d29d7223 */ /* 0x000fc4000001009d */
[----:B------:R-:W-:Y:S02]  /*1790*/  FADD.FTZ R92, R92, R211 ;  /* 0x000000d35c5c7221 */ /* 0x000fe40000010000 */
        /* <DEDUP_REMOVED lines=8> */
[----:B------:R-:W-:Y:S02]  /*1820*/  FMUL.FTZ R216, R181, R216 ;  /* 0x000000d8b5d87220 */ /* 0x000fe40000410000 */
[----:B------:R-:W-:Y:S02]  /*1830*/  FADD.FTZ R127, R219, R127 ;  /* 0x0000007fdb7f7221 */ /* 0x000fe40000010000 */
[----:B------:R-:W-:-:S02]  /*1840*/  FMUL.FTZ R218, R181, R218 ;  /* 0x000000dab5da7220 */ /* 0x000fc40000410000 */
[-C--:B------:R-:W-:Y:S02]  /*1850*/  FFMA.FTZ R128, R216, R219.reuse, R128 ;  /* 0x000000dbd8807223 */ /* 0x080fe40000010080 */
[----:B------:R-:W-:Y:S01]  /*1860*/  FMUL.FTZ R219, R251, R219 ;  /* 0x000000dbfbdb7220 */ /* 0x000fe20000410000 */
[----:B------:R-:W-:Y:S01]  /*1870*/  PRMT R223, RZ, 0x5410, R94 ;  /* 0x00005410ffdf7816 */ /* 0x000fe2000000005e */
[----:B------:R-:W-:Y:S02]  /*1880*/  FADD.FTZ R125, R221, R125 ;  /* 0x0000007ddd7d7221 */ /* 0x000fe40000010000 */
[----:B------:R-:W-:Y:S02]  /*1890*/  FMUL.FTZ R220, R181, R220 ;  /* 0x000000dcb5dc7220 */ /* 0x000fe40000410000 */
[-C--:B------:R-:W-:Y:S02]  /*18a0*/  FFMA.FTZ R126, R218, R221.reuse, R126 ;  /* 0x000000ddda7e7223 */ /* 0x080fe4000001007e */
[----:B------:R-:W-:Y:S01]  /*18b0*/  FMUL.FTZ R221, R250, R221 ;  /* 0x000000ddfadd7220 */ /* 0x000fe20000410000 */
[----:B------:R-:W-:Y:S01]  /*18c0*/  PRMT R94, RZ, 0x7610, R94 ;  /* 0x00007610ff5e7816 */ /* 0x000fe2000000005e */
[----:B------:R-:W-:-:S02]  /*18d0*/  FADD.FTZ R123, R223, R123 ;  /* 0x0000007bdf7b7221 */ /* 0x000fc40000010000 */
[-C--:B------:R-:W-:Y:S02]  /*18e0*/  FFMA.FTZ R124, R220, R223.reuse, R124 ;  /* 0x000000dfdc7c7223 */ /* 0x080fe4000001007c */
[----:B------:R-:W-:Y:S02]  /*18f0*/  FMUL.FTZ R223, R249, R223 ;  /* 0x000000dff9df7220 */ /* 0x000fe40000410000 */
[C---:B------:R-:W-:Y:S02]  /*1900*/  FMUL.FTZ R224, R181.reuse, R224 ;  /* 0x000000e0b5e07220 */ /* 0x040fe40000410000 */
[----:B------:R-:W-:Y:S02]  /*1910*/  FMUL.FTZ R222, R181, R222 ;  /* 0x000000deb5de7220 */ /* 0x000fe40000410000 */
[----:B------:R-:W-:Y:S02]  /*1920*/  FMUL.FTZ R225, R248, R94 ;  /* 0x0000005ef8e17220 */ /* 0x000fe40000410000 */
[----:B------:R-:W-:-:S02]  /*1930*/  FADD.FTZ R119, R227, R119 ;  /* 0x00000077e3777221 */ /* 0x000fc40000010000 */
[----:B------:R-:W-:Y:S02]  /*1940*/  FMUL.FTZ R226, R181, R226 ;  /* 0x000000e2b5e27220 */ /* 0x000fe40000410000 */
[-C--:B------:R-:W-:Y:S02]  /*1950*/  FFMA.FTZ R120, R224, R227.reuse, R120 ;  /* 0x000000e3e0787223 */ /* 0x080fe40000010078 */
[----:B------:R-:W-:Y:S02]  /*1960*/  FMUL.FTZ R227, R247, R227 ;  /* 0x000000e3f7e37220 */ /* 0x000fe40000410000 */
[----:B------:R-:W-:Y:S02]  /*1970*/  FADD.FTZ R117, R228, R117 ;  /* 0x00000075e4757221 */ /* 0x000fe40000010000 */
[----:B------:R-:W-:Y:S02]  /*1980*/  FMUL.FTZ R86, R181, R86 ;  /* 0x00000056b5567220 */ /* 0x000fe40000410000 */
[----:B------:R-:W-:-:S02]  /*1990*/  FFMA.FTZ R118, R226, R228, R118 ;  /* 0x000000e4e2767223 */ /* 0x000fc40000010076 */
[----:B------:R-:W-:Y:S02]  /*19a0*/  FMUL.FTZ R228, R246, R228 ;  /* 0x000000e4f6e47220 */ /* 0x000fe40000410000 */
[----:B------:R-:W-:Y:S02]  /*19b0*/  FADD.FTZ R115, R87, R115 ;  /* 0x0000007357737221 */ /* 0x000fe40000010000 */
[-C--:B------:R-:W-:Y:S02]  /*19c0*/  FFMA.FTZ R116, R86, R87.reuse, R116 ;  /* 0x0000005756747223 */ /* 0x080fe40000010074 */
[----:B------:R-:W-:Y:S02]  /*19d0*/  FMUL.FTZ R88, R181, R88 ;  /* 0x00000058b5587220 */ /* 0x000fe40000410000 */
[----:B------:R-:W-:Y:S02]  /*19e0*/  FMUL.FTZ R87, R245, R87 ;  /* 0x00000057f5577220 */ /* 0x000fe40000410000 */
[----:B------:R-:W-:-:S02]  /*19f0*/  FADD.FTZ R121, R94, R121 ;  /* 0x000000795e797221 */ /* 0x000fc40000010000 */
[----:B------:R-:W-:Y:S02]  /*1a00*/  FFMA.FTZ R122, R222, R94, R122 ;  /* 0x0000005ede7a7223 */ /* 0x000fe4000001007a */
[----:B------:R-:W-:Y:S02]  /*1a10*/  FADD.FTZ R113, R89, R113 ;  /* 0x0000007159717221 */ /* 0x000fe40000010000 */
[-C--:B------:R-:W-:Y:S02]  /*1a20*/  FFMA.FTZ R114, R88, R89.reuse, R114 ;  /* 0x0000005958727223 */ /* 0x080fe40000010072 */
[----:B------:R-:W-:Y:S02]  /*1a30*/  FMUL.FTZ R150, R181, R150 ;  /* 0x00000096b5967220 */ /* 0x000fe40000410000 */
[----:B------:R-:W-:Y:S02]  /*1a40*/  FMUL.FTZ R89, R244, R89 ;  /* 0x00000059f4597220 */ /* 0x000fe40000410000 */
[----:B------:R-:W-:-:S02]  /*1a50*/  FADD.FTZ R111, R151, R111 ;  /* 0x0000006f976f7221 */ /* 0x000fc40000010000 */
[-C--:B------:R-:W-:Y:S02]  /*1a60*/  FFMA.FTZ R112, R150, R151.reuse, R112 ;  /* 0x0000009796707223 */ /* 0x080fe40000010070 */
[----:B------:R-:W-:Y:S02]  /*1a70*/  FMUL.FTZ R152, R181, R152 ;  /* 0x00000098b5987220 */ /* 0x000fe40000410000 */
[----:B------:R-:W-:Y:S01]  /*1a80*/  FMUL.FTZ R151, R243, R151 ;  /* 0x00000097f3977220 */ /* 0x000fe20000410000 */
[----:B------:R-:W-:Y:S01]  /*1a90*/  PRMT R155, RZ, 0x5410, R98 ;  /* 0x00005410ff9b7816 */ /* 0x000fe20000000062 */
[----:B------:R-:W-:Y:S02]  /*1aa0*/  FADD.FTZ R109, R153, R109 ;  /* 0x0000006d996d7221 */ /* 0x000fe40000010000 */
[----:B------:R-:W-:Y:S02]  /*1ab0*/  FFMA.FTZ R110, R152, R153, R110 ;  /* 0x00000099986e7223 */ /* 0x000fe4000001006e */
[----:B------:R-:W-:-:S02]  /*1ac0*/  FMUL.FTZ R154, R181, R154 ;  /* 0x0000009ab59a7220 */ /* 0x000fc40000410000 */
[----:B------:R-:W-:Y:S01]  /*1ad0*/  FMUL.FTZ R153, R242, R153 ;  /* 0x00000099f2997220 */ /* 0x000fe20000410000 */
[----:B------:R-:W-:Y:S01]  /*1ae0*/  PRMT R98, RZ, 0x7610, R98 ;  /* 0x00007610ff627816 */ /* 0x000fe20000000062 */
[----:B------:R-:W-:Y:S02]  /*1af0*/  FADD.FTZ R14, R155, R14 ;  /* 0x0000000e9b0e7221 */ /* 0x000fe40000010000 */
[-C--:B------:R-:W-:Y:S02]  /*1b00*/  FFMA.FTZ R2, R154, R155.reuse, R2 ;  /* 0x0000009b9a027223 */ /* 0x080fe40000010002 */
[----:B------:R-:W-:Y:S02]  /*1b10*/  FMUL.FTZ R155, R241, R155 ;  /* 0x0000009bf19b7220 */ /* 0x000fe40000410000 */
[----:B------:R-:W-:Y:S02]  /*1b20*/  FADD.FTZ R144, R200, R144 ;  /* 0x00000090c8907221 */ /* 0x000fe40000010000 */
[----:B------:R-:W-:-:S02]  /*1b30*/  FFMA.FTZ R161, R80, R200, R161 ;  /* 0x000000c850a17223 */ /* 0x000fc400000100a1 */
[C---:B------:R-:W-:Y:S02]  /*1b40*/  FMUL.FTZ R201, R181.reuse, R201 ;  /* 0x000000c9b5c97220 */ /* 0x040fe40000410000 */
[----:B------:R-:W-:Y:S02]  /*1b50*/  FMUL.FTZ R199, R181, R199 ;  /* 0x000000c7b5c77220 */ /* 0x000fe40000410000 */
[----:B------:R-:W-:Y:S02]  /*1b60*/  FMUL.FTZ R200, R240, R98 ;  /* 0x00000062f0c87220 */ /* 0x000fe40000410000 */
[----:B------:R-:W-:Y:S02]  /*1b70*/  FADD.FTZ R16, R202, R16 ;  /* 0x00000010ca107221 */ /* 0x000fe40000010000 */
[----:B------:R-:W-:Y:S02]  /*1b80*/  FFMA.FTZ R4, R201, R202, R4 ;  /* 0x000000cac9047223 */ /* 0x000fe40000010004 */
[----:B------:R-:W-:-:S02]  /*1b90*/  FMUL.FTZ R203, R181, R203 ;  /* 0x000000cbb5cb7220 */ /* 0x000fc40000410000 */
[----:B------:R-:W-:Y:S02]  /*1ba0*/  FMUL.FTZ R202, R239, R202 ;  /* 0x000000caefca7220 */ /* 0x000fe40000410000 */
[----:B---3--:R-:W-:Y:S02]  /*1bb0*/  FMUL.FTZ R238, R100, R79 ;  /* 0x0000004f64ee7220 */ /* 0x008fe40000410000 */
[----:B------:R-:W-:-:S04]  /*1bc0*/  FFMA.FTZ R79, R80, R82, RZ ;  /* 0x00000052504f7223 */ /* 0x000fc800000100ff */
[----:B------:R-:W-:-:S04]  /*1bd0*/  FFMA.FTZ R79, R81, R207, R79 ;  /* 0x000000cf514f7223 */ /* 0x000fc8000001004f */
[----:B------:R-:W-:Y:S02]  /*1be0*/  FFMA.FTZ R79, R83, R209, R79 ;  /* 0x000000d1534f7223 */ /* 0x000fe4000001004f */
[----:B--2---:R-:W-:Y:S02]  /*1bf0*/  FMUL.FTZ R213, R205, R213 ;  /* 0x000000d5cdd57220 */ /* 0x004fe40000410000 */
[----:B------:R-:W-:Y:S02]  /*1c00*/  FFMA.FTZ R79, R208, R211, R79 ;  /* 0x000000d3d04f7223 */ /* 0x000fe4000001004f */
[----:B----4-:R-:W-:Y:S02]  /*1c10*/  FMUL.FTZ R235, R103, R235 ;  /* 0x000000eb67eb7220 */ /* 0x010fe40000410000 */
[----:B------:R-:W-:Y:S02]  /*1c20*/  FADD.FTZ R92, R92, R213 ;  /* 0x000000d55c5c7221 */ /* 0x000fe40000010000 */
[----:B------:R-:W-:-:S02]  /*1c30*/  FFMA.FTZ R79, R210, R213, R79 ;  /* 0x000000d5d24f7223 */ /* 0x000fc4000001004f */
[----:B------:R-:W-:Y:S02]  /*1c40*/  FADD.FTZ R92, R92, R235 ;  /* 0x000000eb5c5c7221 */ /* 0x000fe40000010000 */
[----:B------:R-:W-:Y:S02]  /*1c50*/  FFMA.FTZ R79, R212, R235, R79 ;  /* 0x000000ebd44f7223 */ /* 0x000fe4000001004f */
[----:B------:R-:W-:-:S04]  /*1c60*/  FMUL.FTZ R237, R102, R237 ;  /* 0x000000ed66ed7220 */ /* 0x000fc80000410000 */
[----:B------:R-:W-:Y:S02]  /*1c70*/  FADD.FTZ R92, R92, R237 ;  /* 0x000000ed5c5c7221 */ /* 0x000fe40000010000 */
[----:B------:R-:W-:Y:S02]  /*1c80*/  FFMA.FTZ R79, R214, R237, R79 ;  /* 0x000000edd64f7223 */ /* 0x000fe4000001004f */
[----:B------:R-:W-:Y:S02]  /*1c90*/  FMUL.FTZ R215, R96, R215 ;  /* 0x000000d760d77220 */ /* 0x000fe40000410000 */
        /* <DEDUP_REMOVED lines=73> */
[C---:B------:R-:W-:Y:S02]  /*2130*/  FMUL.FTZ R148, R181.reuse, R148 ;  /* 0x00000094b5947220 */ /* 0x040fe40000410000 */
        /* <DEDUP_REMOVED lines=8> */
[----:B------:R-:W-:Y:S02]  /*21c0*/  FFMA.FTZ R75, R102, R103, R79 ;  /* 0x00000067664b7223 */ /* 0x000fe4000001004f */
[----:B------:R-:W-:Y:S02]  /*21d0*/  FADD.FTZ R24, R78, R24 ;  /* 0x000000184e187221 */ /* 0x000fe40000010000 */
[----:B------:R-:W-:Y:S02]  /*21e0*/  FFMA.FTZ R12, R102, R78, R12 ;  /* 0x0000004e660c7223 */ /* 0x000fe4000001000c */
[----:B------:R-:W-:Y:S02]  /*21f0*/  FADD.FTZ R74, R74, R149 ;  /* 0x000000954a4a7221 */ /* 0x000fe40000010000 */
[----:B------:R-:W-:Y:S01]  /*2200*/  FFMA.FTZ R75, R148, R149, R75 ;  /* 0x00000095944b7223 */ /* 0x000fe2000001004b */
[----:B------:R-:W-:Y:S05]  /*2210*/  BRA.DIV ~URZ, `(.L_x_299) ;  /* 0x000023a27f007947 */ /* 0x000fea000b800000 */
[----:B------:R0:W1:Y:S02]  /*2220*/  SHFL.DOWN PT, R77, R74, 0x10, 0x1f ;  /* 0x0a001f004a4d7f89 */ /* 0x00006400000e0000 */
.L_x_303:
[----:B------:R-:W-:Y:S05]  /*2230*/  BRA.DIV ~URZ, `(.L_x_300) ;  /* 0x000024027f007947 */ /* 0x000fea000b800000 */
[----:B------:R-:W2:Y:S01]  /*2240*/  SHFL.DOWN PT, R72, R75, 0x10, 0x1f ;  /* 0x0a001f004b487f89 */ /* 0x000ea200000e0000 */
[----:B01----:R-:W-:-:S02]  /*2250*/  FADD.FTZ R74, R74, R77 ;  /* 0x0000004d4a4a7221 */ /* 0x003fc40000010000 */
[----:B--2---:R-:W-:-:S03]  /*2260*/  FADD.FTZ R75, R75, R72 ;  /* 0x000000484b4b7221 */ /* 0x004fc60000010000 */
[----:B------:R-:W0:Y:S02]  /*2270*/  SHFL.DOWN PT, R72, R74, 0x8, 0x1f ;  /* 0x09001f004a487f89 */ /* 0x000e2400000e0000 */
[----:B0-----:R-:W-:Y:S02]  /*2280*/  FADD.FTZ R74, R72, R74 ;  /* 0x0000004a484a7221 */ /* 0x001fe40000010000 */
[----:B------:R-:W0:Y:S02]  /*2290*/  SHFL.DOWN PT, R72, R75, 0x8, 0x1f ;  /* 0x09001f004b487f89 */ /* 0x000e2400000e0000 */
[----:B0-----:R-:W-:Y:S02]  /*22a0*/  FADD.FTZ R75, R75, R72 ;  /* 0x000000484b4b7221 */ /* 0x001fe40000010000 */
[----:B------:R-:W0:Y:S02]  /*22b0*/  SHFL.DOWN PT, R72, R74, 0x4, 0x1f ;  /* 0x08801f004a487f89 */ /* 0x000e2400000e0000 */
[----:B0-----:R-:W-:-:S02]  /*22c0*/  FADD.FTZ R74, R74, R72 ;  /* 0x000000484a4a7221 */ /* 0x001fc40000010000 */
[----:B------:R-:W0:Y:S02]  /*22d0*/  SHFL.DOWN PT, R72, R75, 0x4, 0x1f ;  /* 0x08801f004b487f89 */ /* 0x000e2400000e0000 */
[----:B0-----:R-:W-:Y:S02]  /*22e0*/  FADD.FTZ R75, R75, R72 ;  /* 0x000000484b4b7221 */ /* 0x001fe40000010000 */
[----:B------:R-:W0:Y:S04]  /*22f0*/  SHFL.DOWN PT, R72, R74, 0x2, 0x1f ;  /* 0x08401f004a487f89 */ /* 0x000e2800000e0000 */
[----:B------:R-:W1:Y:S01]  /*2300*/  SHFL.DOWN PT, R77, R75, 0x2, 0x1f ;  /* 0x08401f004b4d7f89 */ /* 0x000e6200000e0000 */
[----:B0-----:R-:W-:Y:S02]  /*2310*/  FADD.FTZ R74, R74, R72 ;  /* 0x000000484a4a7221 */ /* 0x001fe40000010000 */
[----:B-1----:R-:W-:-:S03]  /*2320*/  FADD.FTZ R77, R75, R77 ;  /* 0x0000004d4b4d7221 */ /* 0x002fc60000010000 */
[----:B------:R0:W1:Y:S04]  /*2330*/  SHFL.DOWN PT, R75, R74, 0x1, 0x1f ;  /* 0x08201f004a4b7f89 */ /* 0x00006800000e0000 */
[----:B------:R0:W2:Y:S02]  /*2340*/  SHFL.DOWN PT, R73, R77, 0x1, 0x1f ;  /* 0x08201f004d497f89 */ /* 0x0000a400000e0000 */
.L_x_304:
[----:B------:R-:W3:Y:S01]  /*2350*/  S2R R72, SR_TID.X ;  /* 0x0000000000487919 */ /* 0x000ee20000002100 */
[----:B------:R-:W-:Y:S01]  /*2360*/  PLOP3.LUT P0, PT, PT, PT, PT, 0x80, 0x0 ;  /* 0x000000000000781c */ /* 0x000fe20003f0f070 */
[----:B--2---:R-:W-:Y:S01]  /*2370*/  FADD.FTZ R73, R73, R77 ;  /* 0x0000004d49497221 */ /* 0x004fe20000010000 */
[----:B------:R-:W-:Y:S01]  /*2380*/  @!P3 PLOP3.LUT P0, PT, P2, PT, PT, 0x80, 0x0 ;  /* 0x000000000000b81c */ /* 0x000fe2000170f070 */
[----:B------:R-:W-:Y:S01]  /*2390*/  ULDC.U8 UR6, c[0x0][0x1f0] ;  /* 0x00007c0000067ab9 */ /* 0x000fe20000000000 */
[----:B0--3--:R-:W-:Y:S01]  /*23a0*/  SHF.R.U32.HI R77, RZ, 0x5, R72 ;  /* 0x00000005ff4d7819 */ /* 0x009fe20000011648 */
[----:B-1----:R-:W-:-:S03]  /*23b0*/  FADD.FTZ R72, R75, R74 ;  /* 0x0000004a4b487221 */ /* 0x002fc60000010000 */
[----:B------:R-:W-:-:S07]  /*23c0*/  @!P3 LOP3.LUT R76, R77, 0x7fffff8, RZ, 0xc0, !PT ;  /* 0x07fffff84d4cb812 */ /* 0x000fce00078ec0ff */
[----:B------:R-:W-:Y:S02]  /*23d0*/  @!P0 IADD3 R76, R76, 0x8, RZ ;  /* 0x000000084c4c8810 */ /* 0x000fe40007ffe0ff */
[----:B------:R-:W-:Y:S01]  /*23e0*/  ISETP.NE.AND P0, PT, RZ, UR6, PT ;  /* 0x00000006ff007c0c */ /* 0x000fe2000bf05270 */
[----:B------:R-:W-:Y:S01]  /*23f0*/  WARPSYNC 0xffffffff ;  /* 0xffffffff00007948 */ /* 0x000fe20003800000 */
[----:B------:R-:W-:Y:S02]  /*2400*/  @!P3 LOP3.LUT R76, R76, 0x7, R77, 0xf8, !PT ;  /* 0x000000074c4cb812 */ /* 0x000fe400078ef84d */
[----:B------:R-:W-:-:S03]  /*2410*/  LOP3.LUT R77, R77, 0x7fffff8, RZ, 0xc0, !PT ;  /* 0x07fffff84d4d7812 */ /* 0x000fc600078ec0ff */
[----:B------:R-:W-:Y:S01]  /*2420*/  @!P3 STS.64 [R76.X8+0x8000], R72 ;  /* 0x008000484c00b388 */ /* 0x000fe20000008a00 */
[----:B------:R-:W-:-:S04]  /*2430*/  @!P2 IADD3 R77, R77, 0x8, RZ ;  /* 0x000000084d4da810 */ /* 0x000fc80007ffe0ff */
[----:B------:R-:W-:Y:S01]  /*2440*/  SHF.L.U32 R205, R77, 0x3, RZ ;  /* 0x000000034dcd7819 */ /* 0x000fe200000006ff */
[----:B------:R-:W-:Y:S06]  /*2450*/  BAR.SYNC.DEFER_BLOCKING 0x0 ;  /* 0x0000000000007b1d */ /* 0x000fec0000010000 */
[----:B------:R-:W0:Y:S04]  /*2460*/  LDS.128 R76, [R205+0x8000] ;  /* 0x00800000cd4c7984 */ /* 0x000e280000000c00 */
[----:B------:R-:W1:Y:S01]  /*2470*/  LDS.128 R72, [R205+0x8010] ;  /* 0x00801000cd487984 */ /* 0x000e620000000c00 */
[----:B0-----:R-:W-:-:S02]  /*2480*/  FADD.FTZ R76, RZ, R76 ;  /* 0x0000004cff4c7221 */ /* 0x001fc40000010000 */
[----:B------:R-:W-:Y:S02]  /*2490*/  FADD.FTZ R77, RZ, R77 ;  /* 0x0000004dff4d7221 */ /* 0x000fe40000010000 */
[----:B------:R-:W-:Y:S02]  /*24a0*/  FADD.FTZ R78, R78, R76 ;  /* 0x0000004c4e4e7221 */ /* 0x000fe40000010000 */
[----:B------:R-:W-:Y:S02]  /*24b0*/  FADD.FTZ R77, R79, R77 ;  /* 0x0000004d4f4d7221 */ /* 0x000fe40000010000 */
[----:B-1----:R-:W-:Y:S02]  /*24c0*/  FADD.FTZ R72, R78, R72 ;  /* 0x000000484e487221 */ /* 0x002fe40000010000 */
[----:B------:R-:W-:Y:S02]  /*24d0*/  FADD.FTZ R73, R77, R73 ;  /* 0x000000494d497221 */ /* 0x000fe40000010000 */
[----:B------:R-:W0:Y:S01]  /*24e0*/  LDS.128 R76, [R205+0x8020] ;  /* 0x00802000cd4c7984 */ /* 0x000e220000000c00 */
[----:B------:R-:W-:-:S02]  /*24f0*/  FADD.FTZ R74, R74, R72 ;  /* 0x000000484a4a7221 */ /* 0x000fc40000010000 */
[----:B------:R-:W-:Y:S02]  /*2500*/  FADD.FTZ R73, R75, R73 ;  /* 0x000000494b497221 */ /* 0x000fe40000010000 */
[----:B0-----:R-:W-:Y:S02]  /*2510*/  FADD.FTZ R76, R74, R76 ;  /* 0x0000004c4a4c7221 */ /* 0x001fe40000010000 */
[----:B------:R-:W-:Y:S02]  /*2520*/  FADD.FTZ R77, R73, R77 ;  /* 0x0000004d494d7221 */ /* 0x000fe40000010000 */
[----:B------:R-:W0:Y:S01]  /*2530*/  LDS.128 R72, [R205+0x8030] ;  /* 0x00803000cd487984 */ /* 0x000e220000000c00 */
[----:B------:R-:W-:Y:S02]  /*2540*/  FADD.FTZ R76, R78, R76 ;  /* 0x0000004c4e4c7221 */ /* 0x000fe40000010000 */
[----:B------:R-:W-:Y:S02]  /*2550*/  FADD.FTZ R77, R79, R77 ;  /* 0x0000004d4f4d7221 */ /* 0x000fe40000010000 */
[----:B0-----:R-:W-:-:S02]  /*2560*/  FADD.FTZ R72, R76, R72 ;  /* 0x000000484c487221 */ /* 0x001fc40000010000 */
[----:B------:R-:W-:Y:S02]  /*2570*/  FADD.FTZ R73, R77, R73 ;  /* 0x000000494d497221 */ /* 0x000fe40000010000 */
[----:B------:R-:W-:Y:S01]  /*2580*/  FADD.FTZ R72, R74, R72 ;  /* 0x000000484a487221 */ /* 0x000fe20000010000 */
[----:B-----5:R-:W-:Y:S01]  /*2590*/  @P1 PRMT R74, RZ, 0x5410, R55 ;  /* 0x00005410ff4a1816 */ /* 0x020fe20000000037 */
[----:B------:R-:W-:Y:S01]  /*25a0*/  FADD.FTZ R73, R75, R73 ;  /* 0x000000494b497221 */ /* 0x000fe20000010000 */
[----:B------:R-:W-:Y:S01]  /*25b0*/  @P1 PRMT R75, RZ, 0x5410, R53 ;  /* 0x00005410ff4b1816 */ /* 0x000fe20000000035 */
[----:B------:R-:W-:Y:S02]  /*25c0*/  FMUL.FTZ R72, R72, c[0x0][0x1e0] ;  /* 0x0000780048487a20 */ /* 0x000fe40000410000 */
[----:B------:R-:W-:-:S03]  /*25d0*/  FMUL.FTZ R206, R73, c[0x0][0x1e0] ;  /* 0x0000780049ce7a20 */ /* 0x000fc60000410000 */
[----:B------:R-:W-:Y:S02]  /*25e0*/  FSEL R205, R72, RZ, !P0 ;  /* 0x000000ff48cd7208 */ /* 0x000fe40004000000 */
[----:B------:R-:W-:-:S03]  /*25f0*/  ISETP.NE.U32.AND P0, PT, RZ, c[0x0][0x258], PT ;  /* 0x00009600ff007a0c */ /* 0x000fc60003f05070 */
[-CC-:B------:R-:W-:Y:S01]  /*2600*/  FFMA.FTZ R76, R83, R206.reuse, R205.reuse ;  /* 0x000000ce534c7223 */ /* 0x180fe200000100cd */
[----:B------:R-:W-:Y:S01]  /*2610*/  ISETP.NE.AND.EX P0, PT, RZ, c[0x0][0x25c], PT, P0 ;  /* 0x00009700ff007a0c */ /* 0x000fe20003f05300 */
[-CC-:B------:R-:W-:Y:S02]  /*2620*/  FFMA.FTZ R214, R214, R206.reuse, R205.reuse ;  /* 0x000000ced6d67223 */ /* 0x180fe400000100cd */
[----:B------:R-:W-:Y:S02]  /*2630*/  FADD.FTZ R76, R209, -R76 ;  /* 0x8000004cd14c7221 */ /* 0x000fe40000010000 */
[----:B------:R-:W-:Y:S02]  /*2640*/  FFMA.FTZ R72, R81, R206, R205 ;  /* 0x000000ce51487223 */ /* 0x000fe400000100cd */
[----:B------:R-:W-:Y:S02]  /*2650*/  FMUL.FTZ R76, R181, R76 ;  /* 0x0000004cb54c7220 */ /* 0x000fe40000410000 */
[----:B------:R-:W-:-:S02]  /*2660*/  FADD.FTZ R214, R237, -R214 ;  /* 0x800000d6edd67221 */ /* 0x000fc40000010000 */
[----:B------:R-:W-:Y:S02]  /*2670*/  @P1 FADD.FTZ R76, R76, R75 ;  /* 0x0000004b4c4c1221 */ /* 0x000fe40000010000 */
[--C-:B------:R-:W-:Y:S02]  /*2680*/  FFMA.FTZ R80, R80, R206, R205.reuse ;  /* 0x000000ce50507223 */ /* 0x100fe400000100cd */
[----:B------:R-:W-:Y:S01]  /*2690*/  FADD.FTZ R72, R207, -R72 ;  /* 0x80000048cf487221 */ /* 0x000fe20000010000 */
[----:B------:R-:W-:Y:S01]  /*26a0*/  @P0 F2FP.BF16.PACK_AB R75, RZ, R76 ;  /* 0x0000004cff4b023e */ /* 0x000fe200000010ff */
[----:B------:R-:W-:Y:S02]  /*26b0*/  FFMA.FTZ R210, R210, R206, R205 ;  /* 0x000000ced2d27223 */ /* 0x000fe400000100cd */
[----:B------:R-:W-:Y:S01]  /*26c0*/  FMUL.FTZ R207, R181, R214 ;  /* 0x000000d6b5cf7220 */ /* 0x000fe20000410000 */
[----:B------:R-:W-:Y:S01]  /*26d0*/  @P0 PRMT R69, R75, 0x7610, R69 ;  /* 0x000076104b450816 */ /* 0x000fe20000000045 */
[-C--:B------:R-:W-:Y:S01]  /*26e0*/  FFMA.FTZ R77, R236, R206.reuse, R205 ;  /* 0x000000ceec4d7223 */ /* 0x080fe200000100cd */
[----:B------:R-:W-:Y:S01]  /*26f0*/  @P1 PRMT R75, RZ, 0x7610, R55 ;  /* 0x00007610ff4b1816 */ /* 0x000fe20000000037 */
[----:B------:R-:W-:-:S02]  /*2700*/  FFMA.FTZ R73, R208, R206, R205 ;  /* 0x000000ced0497223 */ /* 0x000fc400000100cd */
[----:B------:R-:W-:Y:S02]  /*2710*/  FADD.FTZ R82, R82, -R80 ;  /* 0x8000005052527221 */ /* 0x000fe40000010000 */
[----:B------:R-:W-:Y:S02]  /*2720*/  FADD.FTZ R209, R213, -R210 ;  /* 0x800000d2d5d17221 */ /* 0x000fe40000010000 */
[----:B------:R-:W-:Y:S01]  /*2730*/  @P1 FADD.FTZ R207, R207, R74 ;  /* 0x0000004acfcf1221 */ /* 0x000fe20000010000 */
[----:B------:R-:W-:Y:S01]  /*2740*/  @P1 PRMT R74, RZ, 0x5410, R52 ;  /* 0x00005410ff4a1816 */ /* 0x000fe20000000034 */
[----:B------:R-:W-:Y:S02]  /*2750*/  FADD.FTZ R208, R238, -R77 ;  /* 0x8000004deed07221 */ /* 0x000fe40000010000 */
[----:B------:R-:W-:Y:S01]  /*2760*/  FADD.FTZ R73, R211, -R73 ;  /* 0x80000049d3497221 */ /* 0x000fe20000010000 */
[----:B------:R-:W-:Y:S01]  /*2770*/  @P0 F2FP.BF16.PACK_AB R77, RZ, R207 ;  /* 0x000000cfff4d023e */ /* 0x000fe200000010ff */
[----:B------:R-:W-:-:S02]  /*2780*/  FMUL.FTZ R211, R181, R82 ;  /* 0x00000052b5d37220 */ /* 0x000fc40000410000 */
[----:B------:R-:W-:Y:S01]  /*2790*/  FMUL.FTZ R214, R181, R72 ;  /* 0x00000048b5d67220 */ /* 0x000fe20000410000 */
[----:B------:R-:W-:Y:S01]  /*27a0*/  @P1 PRMT R72, RZ, 0x5410, R54 ;  /* 0x00005410ff481816 */ /* 0x000fe20000000036 */
[----:B------:R-:W-:Y:S01]  /*27b0*/  FFMA.FTZ R210, R212, R206, R205 ;  /* 0x000000ced4d27223 */ /* 0x000fe200000100cd */
[----:B------:R-:W-:Y:S01]  /*27c0*/  @P0 PRMT R71, R77, 0x7610, R71 ;  /* 0x000076104d470816 */ /* 0x000fe20000000047 */
[C---:B------:R-:W-:Y:S02]  /*27d0*/  FMUL.FTZ R208, R181.reuse, R208 ;  /* 0x000000d0b5d07220 */ /* 0x040fe40000410000 */
[----:B------:R-:W-:Y:S02]  /*27e0*/  FMUL.FTZ R209, R181, R209 ;  /* 0x000000d1b5d17220 */ /* 0x000fe40000410000 */
[----:B------:R-:W-:Y:S02]  /*27f0*/  @P1 FADD.FTZ R211, R211, R74 ;  /* 0x0000004ad3d31221 */ /* 0x000fe40000010000 */
[----:B------:R-:W-:Y:S01]  /*2800*/  FADD.FTZ R210, R235, -R210 ;  /* 0x800000d2ebd27221 */ /* 0x000fe20000010000 */
[----:B------:R-:W-:Y:S01]  /*2810*/  HFMA2.MMA R235, -RZ, RZ, 0, 9.5367431640625e-07 ;  /* 0x00000010ffeb7435 */ /* 0x000fe200000001ff */
[----:B------:R-:W-:Y:S01]  /*2820*/  @P1 FADD.FTZ R208, R208, R75 ;  /* 0x0000004bd0d01221 */ /* 0x000fe20000010000 */
[----:B------:R-:W-:Y:S01]  /*2830*/  @P1 PRMT R75, RZ, 0x7610, R52 ;  /* 0x00007610ff4b1816 */ /* 0x000fe20000000034 */
[----:B------:R-:W-:Y:S01]  /*2840*/  @P1 FADD.FTZ R209, R209, R72 ;  /* 0x00000048d1d11221 */ /* 0x000fe20000010000 */
[----:B------:R-:W-:Y:S01]  /*2850*/  @P1 PRMT R72, RZ, 0x7610, R53 ;  /* 0x00007610ff481816 */ /* 0x000fe20000000035 */
[C---:B------:R-:W-:Y:S01]  /*2860*/  FMUL.FTZ R213, R181.reuse, R73 ;  /* 0x00000049b5d57220 */ /* 0x040fe20000410000 */
[----:B------:R-:W-:Y:S01]  /*2870*/  @P1 PRMT R73, RZ, 0x7610, R54 ;  /* 0x00007610ff491816 */ /* 0x000fe20000000036 */
[----:B------:R-:W-:Y:S01]  /*2880*/  FMUL.FTZ R210, R181, R210 ;  /* 0x000000d2b5d27220 */ /* 0x000fe20000410000 */
[----:B------:R-:W-:Y:S01]  /*2890*/  @P0 F2FP.BF16.PACK_AB R74, RZ, R211 ;  /* 0x000000d3ff4a023e */ /* 0x000fe200000010ff */
[----:B------:R-:W-:Y:S01]  /*28a0*/  @P1 FADD.FTZ R214, R214, R75 ;  /* 0x0000004bd6d61221 */ /* 0x000fe20000010000 */
[----:B------:R-:W-:Y:S01]  /*28b0*/  @P0 F2FP.BF16.PACK_AB R77, RZ, R208 ;  /* 0x000000d0ff4d023e */ /* 0x000fe200000010ff */
[----:B------:R-:W-:Y:S01]  /*28c0*/  @P1 FADD.FTZ R213, R213, R72 ;  /* 0x00000048d5d51221 */ /* 0x000fe20000010000 */
[----:B------:R-:W-:Y:S01]  /*28d0*/  @P0 PRMT R68, R74, 0x7610, R68 ;  /* 0x000076104a440816 */ /* 0x000fe20000000044 */
[----:B------:R-:W-:Y:S01]  /*28e0*/  @P1 FADD.FTZ R210, R210, R73 ;  /* 0x00000049d2d21221 */ /* 0x000fe20000010000 */
[----:B------:R-:W-:Y:S01]  /*28f0*/  @P0 F2FP.BF16.PACK_AB R74, RZ, R209 ;  /* 0x000000d1ff4a023e */ /* 0x000fe200000010ff */
[----:B------:R-:W-:Y:S01]  /*2900*/  IMAD.WIDE.U32 R80, R174, R235, c[0x0][0x170] ;  /* 0x00005c00ae507625 */ /* 0x000fe200078e00eb */
[----:B------:R-:W-:-:S02]  /*2910*/  @P0 F2FP.BF16.PACK_AB R72, RZ, R214 ;  /* 0x000000d6ff48023e */ /* 0x000fc400000010ff */
[----:B------:R-:W-:Y:S02]  /*2920*/  @P0 F2FP.BF16.PACK_AB R73, RZ, R213 ;  /* 0x000000d5ff49023e */ /* 0x000fe400000010ff */
[----:B------:R-:W-:Y:S02]  /*2930*/  @P0 F2FP.BF16.PACK_AB R75, RZ, R210 ;  /* 0x000000d2ff4b023e */ /* 0x000fe400000010ff */
[----:B------:R-:W-:Y:S01]  /*2940*/  @P0 PRMT R71, R71, 0x5410, R77 ;  /* 0x0000541047470816 */ /* 0x000fe2000000004d */
[-C--:B------:R-:W-:Y:S01]  /*2950*/  FMUL.FTZ R207, R207, R182.reuse ;  /* 0x000000b6cfcf7220 */ /* 0x080fe20000410000 */
[----:B------:R-:W-:Y:S01]  /*2960*/  @P0 PRMT R70, R74, 0x7610, R70 ;  /* 0x000076104a460816 */ /* 0x000fe20000000046 */
[-C--:B------:R-:W-:Y:S01]  /*2970*/  FMUL.FTZ R208, R208, R182.reuse ;  /* 0x000000b6d0d07220 */ /* 0x080fe20000410000 */
[----:B------:R-:W-:Y:S01]  /*2980*/  @P0 PRMT R68, R68, 0x5410, R72 ;  /* 0x0000541044440816 */ /* 0x000fe20000000048 */
[-C--:B------:R-:W-:Y:S01]  /*2990*/  FMUL.FTZ R209, R209, R182.reuse ;  /* 0x000000b6d1d17220 */ /* 0x080fe20000410000 */
[----:B------:R-:W-:Y:S01]  /*29a0*/  @P0 PRMT R69, R69, 0x5410, R73 ;  /* 0x0000541045450816 */ /* 0x000fe20000000049 */
[----:B------:R-:W-:Y:S01]  /*29b0*/  @P0 IMAD.WIDE.U32 R72, R174, R235, c[0x0][0x258] ;  /* 0x00009600ae480625 */ /* 0x000fe200078e00eb */
[----:B------:R-:W-:Y:S01]  /*29c0*/  @P0 PRMT R70, R70, 0x5410, R75 ;  /* 0x0000541046460816 */ /* 0x000fe2000000004b */
[----:B------:R-:W2:Y:S02]  /*29d0*/  LDG.E.128 R80, [R80.64] ;  /* 0x0000000450507981 */ /* 0x000ea4000c1e1d00 */
[----:B------:R-:W-:-:S02]  /*29e0*/  FMUL.FTZ R210, R210, R182 ;  /* 0x000000b6d2d27220 */ /* 0x000fc40000410000 */
[----:B------:R0:W-:Y:S01]  /*29f0*/  @P0 STG.E.128 [R72.64], R68 ;  /* 0x0000004448000986 */ /* 0x0001e2000c101d04 */
[----:B------:R-:W-:Y:S02]  /*2a00*/  FMUL.FTZ R75, R188, R207 ;  /* 0x000000cfbc4b7220 */ /* 0x000fe40000410000 */
[----:B------:R-:W-:Y:S02]  /*2a10*/  FMUL.FTZ R74, R190, R209 ;  /* 0x000000d1be4a7220 */ /* 0x000fe40000410000 */
[-C--:B------:R-:W-:Y:S02]  /*2a20*/  FMUL.FTZ R211, R211, R182.reuse ;  /* 0x000000b6d3d37220 */ /* 0x080fe40000410000 */
[-C--:B------:R-:W-:Y:S02]  /*2a30*/  FMUL.FTZ R212, R76, R182.reuse ;  /* 0x000000b64cd47220 */ /* 0x080fe40000410000 */
[-C--:B------:R-:W-:Y:S02]  /*2a40*/  FMUL.FTZ R213, R213, R182.reuse ;  /* 0x000000b6d5d57220 */ /* 0x080fe40000410000 */
[----:B------:R-:W-:-:S02]  /*2a50*/  FMUL.FTZ R214, R214, R182 ;  /* 0x000000b6d6d67220 */ /* 0x000fc40000410000 */
[----:B------:R-:W-:Y:S02]  /*2a60*/  FMUL.FTZ R77, R191, R213 ;  /* 0x000000d5bf4d7220 */ /* 0x000fe40000410000 */
[----:B------:R-:W-:Y:S02]  /*2a70*/  FMUL.FTZ R76, R193, R214 ;  /* 0x000000d6c14c7220 */ /* 0x000fe40000410000 */
[--C-:B------:R-:W-:Y:S02]  /*2a80*/  FFMA.FTZ R236, R216, R206, R205.reuse ;  /* 0x000000ced8ec7223 */ /* 0x100fe400000100cd */
[----:B0-----:R-:W-:Y:S02]  /*2a90*/  FMUL.FTZ R73, R187, R208 ;  /* 0x000000d0bb497220 */ /* 0x001fe40000410000 */
[----:B------:R-:W-:Y:S02]  /*2aa0*/  FMUL.FTZ R72, R189, R210 ;  /* 0x000000d2bd487220 */ /* 0x000fe40000410000 */
[----:B------:R-:W-:Y:S01]  /*2ab0*/  FFMA.FTZ R84, R84, R206, R205 ;  /* 0x000000ce54547223 */ /* 0x000fe200000100cd */
[----:B------:R-:W-:Y:S01]  /*2ac0*/  F2FP.BF16.PACK_AB R75, R73, R75 ;  /* 0x0000004b494b723e */ /* 0x000fe200000010ff */
[----:B------:R-:W-:Y:S01]  /*2ad0*/  FMUL.FTZ R73, R192, R212 ;  /* 0x000000d4c0497220 */ /* 0x000fe20000410000 */
[----:B------:R-:W-:Y:S01]  /*2ae0*/  F2FP.BF16.PACK_AB R74, R72, R74 ;  /* 0x0000004a484a723e */ /* 0x000fe200000010ff */
[----:B------:R-:W-:-:S02]  /*2af0*/  FMUL.FTZ R72, R194, R211 ;  /* 0x000000d3c2487220 */ /* 0x000fc40000410000 */
[----:B------:R-:W-:Y:S01]  /*2b00*/  FFMA.FTZ R222, R222, R206, R205 ;  /* 0x000000cedede7223 */ /* 0x000fe200000100cd */
[----:B------:R-:W-:Y:S01]  /*2b10*/  F2FP.BF16.PACK_AB R73, R77, R73 ;  /* 0x000000494d49723e */ /* 0x000fe200000010ff */
[----:B------:R-:W-:Y:S01]  /*2b20*/  FADD.FTZ R236, R219, -R236 ;  /* 0x800000ecdbec7221 */ /* 0x000fe20000010000 */
[----:B------:R-:W-:Y:S01]  /*2b30*/  F2FP.BF16.PACK_AB R72, R76, R72 ;  /* 0x000000484c48723e */ /* 0x000fe200000010ff */
[----:B------:R-:W-:-:S04]  /*2b40*/  IMAD.WIDE.U32 R76, R174, R235, c[0x0][0x248] ;  /* 0x00009200ae4c7625 */ /* 0x000fc800078e00eb */
[----:B------:R-:W-:Y:S01]  /*2b50*/  FADD.FTZ R84, R215, -R84 ;  /* 0x80000054d7547221 */ /* 0x000fe20000010000 */
[----:B------:R0:W-:Y:S01]  /*2b60*/  STG.E.128 [R76.64], R72 ;  /* 0x000000484c007986 */ /* 0x0001e2000c101d04 */
[-CC-:B------:R-:W-:Y:S02]  /*2b70*/  FFMA.FTZ R224, R224, R206.reuse, R205.reuse ;  /* 0x000000cee0e07223 */ /* 0x180fe400000100cd */
[-CC-:B------:R-:W-:Y:S02]  /*2b80*/  FFMA.FTZ R78, R85, R206.reuse, R205.reuse ;  /* 0x000000ce554e7223 */ /* 0x180fe400000100cd */
[-CC-:B------:R-:W-:Y:S02]  /*2b90*/  FFMA.FTZ R220, R220, R206.reuse, R205.reuse ;  /* 0x000000cedcdc7223 */ /* 0x180fe400000100cd */
[----:B------:R-:W-:Y:S02]  /*2ba0*/  FFMA.FTZ R216, R218, R206, R205 ;  /* 0x000000cedad87223 */ /* 0x000fe400000100cd */
[----:B------:R-:W-:-:S02]  /*2bb0*/  FMUL.FTZ R219, R181, R236 ;  /* 0x000000ecb5db7220 */ /* 0x000fc40000410000 */
[----:B------:R-:W-:Y:S02]  /*2bc0*/  FMUL.FTZ R218, R181, R84 ;  /* 0x00000054b5da7220 */ /* 0x000fe40000410000 */
[----:B------:R-:W-:Y:S02]  /*2bd0*/  FADD.FTZ R224, R227, -R224 ;  /* 0x800000e0e3e07221 */ /* 0x000fe40000010000 */
[----:B------:R-:W-:Y:S02]  /*2be0*/  FADD.FTZ R78, R217, -R78 ;  /* 0x8000004ed94e7221 */ /* 0x000fe40000010000 */
[----:B------:R-:W-:Y:S01]  /*2bf0*/  FADD.FTZ R220, R223, -R220 ;  /* 0x800000dcdfdc7221 */ /* 0x000fe20000010000 */
[----:B0-----:R-:W-:Y:S01]  /*2c00*/  @P1 PRMT R74, RZ, 0x5410, R57 ;  /* 0x00005410ff4a1816 */ /* 0x001fe20000000039 */
[----:B------:R-:W-:Y:S01]  /*2c10*/  FADD.FTZ R72, R225, -R222 ;  /* 0x800000dee1487221 */ /* 0x000fe20000010000 */
[----:B------:R-:W-:Y:S01]  /*2c20*/  @P1 PRMT R73, RZ, 0x5410, R56 ;  /* 0x00005410ff491816 */ /* 0x000fe20000000038 */
[----:B------:R-:W-:-:S02]  /*2c30*/  FMUL.FTZ R215, R181, R224 ;  /* 0x000000e0b5d77220 */ /* 0x000fc40000410000 */
[----:B------:R-:W-:Y:S01]  /*2c40*/  FMUL.FTZ R217, R181, R72 ;  /* 0x00000048b5d97220 */ /* 0x000fe20000410000 */
[----:B------:R-:W-:Y:S01]  /*2c50*/  @P1 PRMT R72, RZ, 0x5410, R59 ;  /* 0x00005410ff481816 */ /* 0x000fe2000000003b */
[----:B------:R-:W-:Y:S01]  /*2c60*/  @P1 FADD.FTZ R219, R219, R74 ;  /* 0x0000004adbdb1221 */ /* 0x000fe20000010000 */
[----:B------:R-:W-:Y:S01]  /*2c70*/  @P1 PRMT R74, RZ, 0x5410, R58 ;  /* 0x00005410ff4a1816 */ /* 0x000fe2000000003a */
[----:B------:R-:W-:Y:S02]  /*2c80*/  @P1 FADD.FTZ R218, R218, R73 ;  /* 0x00000049dada1221 */ /* 0x000fe40000010000 */
[----:B------:R-:W-:Y:S02]  /*2c90*/  FMUL.FTZ R75, R181, R220 ;  /* 0x000000dcb54b7220 */ /* 0x000fe40000410000 */
[----:B------:R-:W-:Y:S02]  /*2ca0*/  FFMA.FTZ R73, R226, R206, R205 ;  /* 0x000000cee2497223 */ /* 0x000fe400000100cd */
[----:B------:R-:W-:Y:S01]  /*2cb0*/  @P1 FADD.FTZ R215, R215, R72 ;  /* 0x00000048d7d71221 */ /* 0x000fe20000010000 */
[----:B------:R-:W-:Y:S01]  /*2cc0*/  @P1 PRMT R72, RZ, 0x7610, R58 ;  /* 0x00007610ff481816 */ /* 0x000fe2000000003a */
[----:B------:R-:W-:Y:S01]  /*2cd0*/  @P1 FADD.FTZ R75, R75, R74 ;  /* 0x0000004a4b4b1221 */ /* 0x000fe20000010000 */
[----:B------:R-:W-:Y:S01]  /*2ce0*/  @P0 F2FP.BF16.PACK_AB R74, RZ, R219 ;  /* 0x000000dbff4a023e */ /* 0x000fe200000010ff */
[----:B------:R-:W-:Y:S01]  /*2cf0*/  FADD.FTZ R228, R228, -R73 ;  /* 0x80000049e4e47221 */ /* 0x000fe20000010000 */
[----:B------:R-:W-:Y:S01]  /*2d00*/  @P0 F2FP.BF16.PACK_AB R73, RZ, R218 ;  /* 0x000000daff49023e */ /* 0x000fe200000010ff */
[----:B------:R-:W-:Y:S01]  /*2d10*/  FADD.FTZ R216, R221, -R216 ;  /* 0x800000d8ddd87221 */ /* 0x000fe20000010000 */
[----:B------:R-:W-:Y:S01]  /*2d20*/  @P0 PRMT R69, R74, 0x7610, R69 ;  /* 0x000076104a450816 */ /* 0x000fe20000000045 */
[----:B------:R-:W-:Y:S01]  /*2d30*/  @P1 FADD.FTZ R217, R217, R72 ;  /* 0x00000048d9d91221 */ /* 0x000fe20000010000 */
[----:B------:R-:W-:Y:S01]  /*2d40*/  @P0 PRMT R68, R73, 0x7610, R68 ;  /* 0x0000761049440816 */ /* 0x000fe20000000044 */
[C---:B------:R-:W-:Y:S01]  /*2d50*/  FMUL.FTZ R221, R181.reuse, R78 ;  /* 0x0000004eb5dd7220 */ /* 0x040fe20000410000 */
[----:B------:R-:W-:Y:S01]  /*2d60*/  @P1 PRMT R74, RZ, 0x7610, R56 ;  /* 0x00007610ff4a1816 */ /* 0x000fe20000000038 */
[C---:B------:R-:W-:Y:S01]  /*2d70*/  FMUL.FTZ R220, R181.reuse, R216 ;  /* 0x000000d8b5dc7220 */ /* 0x040fe20000410000 */
[----:B------:R-:W-:Y:S01]  /*2d80*/  @P1 PRMT R73, RZ, 0x7610, R57 ;  /* 0x00007610ff491816 */ /* 0x000fe20000000039 */
[----:B------:R-:W-:Y:S01]  /*2d90*/  FMUL.FTZ R85, R181, R228 ;  /* 0x000000e4b5557220 */ /* 0x000fe20000410000 */
[----:B------:R-:W-:Y:S01]  /*2da0*/  @P1 PRMT R72, RZ, 0x7610, R59 ;  /* 0x00007610ff481816 */ /* 0x000fe2000000003b */
[----:B------:R-:W-:Y:S01]  /*2db0*/  @P1 FADD.FTZ R221, R221, R74 ;  /* 0x0000004adddd1221 */ /* 0x000fe20000010000 */
[----:B------:R-:W-:Y:S01]  /*2dc0*/  @P0 F2FP.BF16.PACK_AB R76, RZ, R75 ;  /* 0x0000004bff4c023e */ /* 0x000fe200000010ff */
[----:B------:R-:W-:Y:S01]  /*2dd0*/  @P1 FADD.FTZ R220, R220, R73 ;  /* 0x00000049dcdc1221 */ /* 0x000fe20000010000 */
[----:B------:R-:W-:Y:S01]  /*2de0*/  @P0 F2FP.BF16.PACK_AB R74, RZ, R217 ;  /* 0x000000d9ff4a023e */ /* 0x000fe200000010ff */
[----:B------:R-:W-:Y:S01]  /*2df0*/  @P1 FADD.FTZ R85, R85, R72 ;  /* 0x0000004855551221 */ /* 0x000fe20000010000 */
[----:B------:R-:W-:-:S02]  /*2e00*/  @P0 PRMT R70, R76, 0x7610, R70 ;  /* 0x000076104c460816 */ /* 0x000fc40000000046 */
[----:B------:R-:W-:Y:S02]  /*2e10*/  @P0 F2FP.BF16.PACK_AB R76, RZ, R215 ;  /* 0x000000d7ff4c023e */ /* 0x000fe400000010ff */
[----:B------:R-:W-:Y:S02]  /*2e20*/  @P0 F2FP.BF16.PACK_AB R72, RZ, R221 ;  /* 0x000000ddff48023e */ /* 0x000fe400000010ff */
[----:B------:R-:W-:Y:S02]  /*2e30*/  @P0 F2FP.BF16.PACK_AB R73, RZ, R220 ;  /* 0x000000dcff49023e */ /* 0x000fe400000010ff */
[----:B------:R-:W-:Y:S02]  /*2e40*/  @P0 F2FP.BF16.PACK_AB R77, RZ, R85 ;  /* 0x00000055ff4d023e */ /* 0x000fe400000010ff */
[----:B------:R-:W-:Y:S02]  /*2e50*/  @P0 PRMT R71, R76, 0x7610, R71 ;  /* 0x000076104c470816 */ /* 0x000fe40000000047 */
[----:B------:R-:W-:-:S02]  /*2e60*/  @P0 PRMT R68, R68, 0x5410, R72 ;  /* 0x0000541044440816 */ /* 0x000fc40000000048 */
[----:B------:R-:W-:Y:S01]  /*2e70*/  @P0 PRMT R69, R69, 0x5410, R73 ;  /* 0x0000541045450816 */ /* 0x000fe20000000049 */
[-C--:B------:R-:W-:Y:S01]  /*2e80*/  @P0 IMAD.WIDE.U32 R72, R196, R235.reuse, c[0x0][0x258] ;  /* 0x00009600c4480625 */ /* 0x080fe200078e00eb */
[----:B------:R-:W-:Y:S02]  /*2e90*/  @P0 PRMT R71, R71, 0x5410, R77 ;  /* 0x0000541047470816 */ /* 0x000fe4000000004d */
[----:B------:R-:W-:Y:S01]  /*2ea0*/  @P0 PRMT R70, R70, 0x5410, R74 ;  /* 0x0000541046460816 */ /* 0x000fe2000000004a */
[----:B------:R-:W-:-:S04]  /*2eb0*/  IMAD.WIDE.U32 R76, R196, R235, c[0x0][0x170] ;  /* 0x00005c00c44c7625 */ /* 0x000fc800078e00eb */
[-C--:B------:R-:W-:Y:S02]  /*2ec0*/  FMUL.FTZ R196, R75, R182.reuse ;  /* 0x000000b64bc47220 */ /* 0x080fe40000410000 */
[-C--:B------:R-:W-:Y:S01]  /*2ed0*/  FMUL.FTZ R217, R217, R182.reuse ;  /* 0x000000b6d9d97220 */ /* 0x080fe20000410000 */
[----:B------:R-:W3:Y:S01]  /*2ee0*/  LDG.E.128 R76, [R76.64] ;  /* 0x000000044c4c7981 */ /* 0x000ee2000c1e1d00 */
[-C--:B------:R-:W-:Y:S02]  /*2ef0*/  FMUL.FTZ R216, R85, R182.reuse ;  /* 0x000000b655d87220 */ /* 0x080fe40000410000 */
[----:B------:R-:W-:Y:S01]  /*2f00*/  FMUL.FTZ R215, R215, R182 ;  /* 0x000000b6d7d77220 */ /* 0x000fe20000410000 */
[----:B------:R0:W-:Y:S01]  /*2f10*/  @P0 STG.E.128 [R72.64], R68 ;  /* 0x0000004448000986 */ /* 0x0001e2000c101d04 */
[----:B------:R-:W-:Y:S02]  /*2f20*/  FMUL.FTZ R74, R179, R196 ;  /* 0x000000c4b34a7220 */ /* 0x000fe40000410000 */
[----:B------:R-:W-:-:S02]  /*2f30*/  FMUL.FTZ R85, R178, R217 ;  /* 0x000000d9b2557220 */ /* 0x000fc40000410000 */
[-C--:B------:R-:W-:Y:S02]  /*2f40*/  FMUL.FTZ R218, R218, R182.reuse ;  /* 0x000000b6dada7220 */ /* 0x080fe40000410000 */
[----:B------:R-:W-:Y:S01]  /*2f50*/  FMUL.FTZ R221, R221, R182 ;  /* 0x000000b6dddd7220 */ /* 0x000fe20000410000 */
[----:B------:R-:W-:Y:S01]  /*2f60*/  F2FP.BF16.PACK_AB R74, R85, R74 ;  /* 0x0000004a554a723e */ /* 0x000fe200000010ff */
[----:B------:R-:W-:Y:S02]  /*2f70*/  FMUL.FTZ R75, R177, R215 ;  /* 0x000000d7b14b7220 */ /* 0x000fe40000410000 */
[----:B------:R-:W-:Y:S02]  /*2f80*/  FMUL.FTZ R84, R176, R216 ;  /* 0x000000d8b0547220 */ /* 0x000fe40000410000 */
[-C--:B------:R-:W-:Y:S02]  /*2f90*/  FMUL.FTZ R219, R219, R182.reuse ;  /* 0x000000b6dbdb7220 */ /* 0x080fe40000410000 */
[----:B------:R-:W-:Y:S01]  /*2fa0*/  FMUL.FTZ R220, R220, R182 ;  /* 0x000000b6dcdc7220 */ /* 0x000fe20000410000 */
[----:B------:R-:W-:Y:S01]  /*2fb0*/  F2FP.BF16.PACK_AB R75, R84, R75 ;  /* 0x0000004b544b723e */ /* 0x000fe200000010ff */
[----:B------:R-:W-:-:S02]  /*2fc0*/  FMUL.FTZ R85, R185, R221 ;  /* 0x000000ddb9557220 */ /* 0x000fc40000410000 */
[----:B0-----:R-:W-:Y:S02]  /*2fd0*/  FMUL.FTZ R72, R186, R218 ;  /* 0x000000daba487220 */ /* 0x001fe40000410000 */
[----:B------:R-:W-:Y:S02]  /*2fe0*/  FMUL.FTZ R73, R184, R219 ;  /* 0x000000dbb8497220 */ /* 0x000fe40000410000 */
[----:B------:R-:W-:Y:S01]  /*2ff0*/  FMUL.FTZ R84, R183, R220 ;  /* 0x000000dcb7547220 */ /* 0x000fe20000410000 */
[----:B------:R-:W-:Y:S01]  /*3000*/  F2FP.BF16.PACK_AB R72, R85, R72 ;  /* 0x000000485548723e */ /* 0x000fe200000010ff */
[-CC-:B------:R-:W-:Y:S01]  /*3010*/  FFMA.FTZ R154, R154, R206.reuse, R205.reuse ;  /* 0x000000ce9a9a7223 */ /* 0x180fe200000100cd */
[----:B------:R-:W-:Y:S01]  /*3020*/  IADD3 R85, R174, 0x100, RZ ;  /* 0x00000100ae557810 */ /* 0x000fe20007ffe0ff */
[-CC-:B------:R-:W-:Y:S01]  /*3030*/  FFMA.FTZ R150, R150, R206.reuse, R205.reuse ;  /* 0x000000ce96967223 */ /* 0x180fe200000100cd */
[----:B------:R-:W-:Y:S01]  /*3040*/  F2FP.BF16.PACK_AB R73, R84, R73 ;  /* 0x000000495449723e */ /* 0x000fe200000010ff */
[----:B------:R-:W-:Y:S01]  /*3050*/  FFMA.FTZ R86, R86, R206, R205 ;  /* 0x000000ce56567223 */ /* 0x000fe200000100cd */
[----:B------:R-:W-:Y:S01]  /*3060*/  LEA R84, P3, R85, c[0x0][0x248], 0x4 ;  /* 0x0000920055547a11 */ /* 0x000fe200078620ff */
[----:B------:R-:W-:-:S02]  /*3070*/  FADD.FTZ R150, R151, -R150 ;  /* 0x8000009697967221 */ /* 0x000fc40000010000 */
[----:B------:R-:W-:Y:S01]  /*3080*/  FADD.FTZ R86, R87, -R86 ;  /* 0x8000005657567221 */ /* 0x000fe20000010000 */
[----:B------:R-:W-:Y:S01]  /*3090*/  LEA.HI.X R85, R85, c[0x0][0x24c], RZ, 0x4, P3 ;  /* 0x0000930055557a11 */ /* 0x000fe200018f24ff */
[-CC-:B------:R-:W-:Y:S02]  /*30a0*/  FFMA.FTZ R199, R199, R206.reuse, R205.reuse ;  /* 0x000000cec7c77223 */ /* 0x180fe400000100cd */
[-CC-:B------:R-:W-:Y:S02]  /*30b0*/  FFMA.FTZ R88, R88, R206.reuse, R205.reuse ;  /* 0x000000ce58587223 */ /* 0x180fe400000100cd */
[----:B------:R0:W-:Y:S01]  /*30c0*/  STG.E.128 [R84.64], R72 ;  /* 0x0000004854007986 */ /* 0x0001e2000c101d04 */
[-C--:B------:R-:W-:Y:S02]  /*30d0*/  FFMA.FTZ R152, R152, R206.reuse, R205 ;  /* 0x000000ce98987223 */ /* 0x080fe400000100cd */
[----:B------:R-:W-:Y:S02]  /*30e0*/  FADD.FTZ R200, R200, -R199 ;  /* 0x800000c7c8c87221 */ /* 0x000fe40000010000 */
[----:B------:R-:W-:Y:S01]  /*30f0*/  FADD.FTZ R88, R89, -R88 ;  /* 0x8000005859587221 */ /* 0x000fe20000010000 */
[----:B------:R-:W-:Y:S01]  /*3100*/  IADD3 R89, R174, 0x200, RZ ;  /* 0x00000200ae597810 */ /* 0x000fe20007ffe0ff */
[----:B------:R-:W-:-:S02]  /*3110*/  FFMA.FTZ R201, R201, R206, R205 ;  /* 0x000000cec9c97223 */ /* 0x000fc400000100cd */
[----:B------:R-:W-:Y:S02]  /*3120*/  FADD.FTZ R152, R153, -R152 ;  /* 0x8000009899987221 */ /* 0x000fe40000010000 */
[C---:B------:R-:W-:Y:S02]  /*3130*/  FMUL.FTZ R153, R181.reuse, R200 ;  /* 0x000000c8b5997220 */ /* 0x040fe40000410000 */
[----:B------:R-:W-:Y:S02]  /*3140*/  FADD.FTZ R202, R202, -R201 ;  /* 0x800000c9caca7221 */ /* 0x000fe40000010000 */
[----:B------:R-:W-:Y:S02]  /*3150*/  FMUL.FTZ R199, R181, R88 ;  /* 0x00000058b5c77220 */ /* 0x000fe40000410000 */
[----:B------:R-:W-:Y:S01]  /*3160*/  FFMA.FTZ R203, R203, R206, R205 ;  /* 0x000000cecbcb7223 */ /* 0x000fe200000100cd */
[----:B0-----:R-:W-:Y:S01]  /*3170*/  @P1 PRMT R74, RZ, 0x5410, R60 ;  /* 0x00005410ff4a1816 */ /* 0x001fe2000000003c */
[----:B------:R-:W-:-:S02]  /*3180*/  FADD.FTZ R72, R155, -R154 ;  /* 0x8000009a9b487221 */ /* 0x000fc40000010000 */
[C---:B------:R-:W-:Y:S02]  /*3190*/  FMUL.FTZ R155, R181.reuse, R86 ;  /* 0x00000056b59b7220 */ /* 0x040fe40000410000 */
[----:B------:R-:W-:Y:S01]  /*31a0*/  FMUL.FTZ R151, R181, R72 ;  /* 0x00000048b5977220 */ /* 0x000fe20000410000 */
[----:B------:R-:W-:Y:S01]  /*31b0*/  @P1 PRMT R72, RZ, 0x5410, R62 ;  /* 0x00005410ff481816 */ /* 0x000fe2000000003e */
[----:B------:R-:W-:Y:S01]  /*31c0*/  @P1 FADD.FTZ R155, R155, R74 ;  /* 0x0000004a9b9b1221 */ /* 0x000fe20000010000 */
[----:B------:R-:W-:Y:S01]  /*31d0*/  @P1 PRMT R74, RZ, 0x7610, R60 ;  /* 0x00007610ff4a1816 */ /* 0x000fe2000000003c */
[----:B------:R-:W-:Y:S02]  /*31e0*/  FMUL.FTZ R223, R181, R202 ;  /* 0x000000cab5df7220 */ /* 0x000fe40000410000 */
[----:B------:R-:W-:Y:S01]  /*31f0*/  @P1 FADD.FTZ R151, R151, R72 ;  /* 0x0000004897971221 */ /* 0x000fe20000010000 */
[----:B------:R-:W-:Y:S01]  /*3200*/  @P1 PRMT R72, RZ, 0x7610, R62 ;  /* 0x00007610ff481816 */ /* 0x000fe2000000003e */
[----:B------:R-:W-:Y:S01]  /*3210*/  @P1 FADD.FTZ R199, R199, R74 ;  /* 0x0000004ac7c71221 */ /* 0x000fe20000010000 */
[----:B------:R-:W-:Y:S01]  /*3220*/  @P1 PRMT R74, RZ, 0x5410, R61 ;  /* 0x00005410ff4a1816 */ /* 0x000fe2000000003d */
[----:B------:R-:W-:Y:S01]  /*3230*/  FADD.FTZ R204, R204, -R203 ;  /* 0x800000cbcccc7221 */ /* 0x000fe20000010000 */
[----:B------:R-:W-:Y:S01]  /*3240*/  @P0 F2FP.BF16.PACK_AB R75, RZ, R151 ;  /* 0x00000097ff4b023e */ /* 0x000fe200000010ff */
[----:B------:R-:W-:Y:S01]  /*3250*/  @P1 FADD.FTZ R153, R153, R72 ;  /* 0x0000004899991221 */ /* 0x000fe20000010000 */
[----:B------:R-:W-:Y:S01]  /*3260*/  @P1 PRMT R72, RZ, 0x5410, R63 ;  /* 0x00005410ff481816 */ /* 0x000fe2000000003f */
[----:B------:R-:W-:Y:S01]  /*3270*/  FMUL.FTZ R203, R181, R150 ;  /* 0x00000096b5cb7220 */ /* 0x000fe20000410000 */
[----:B------:R-:W-:Y:S01]  /*3280*/  @P0 PRMT R70, R75, 0x7610, R70 ;  /* 0x000076104b460816 */ /* 0x000fe20000000046 */
[----:B------:R-:W-:-:S02]  /*3290*/  FMUL.FTZ R87, R181, R204 ;  /* 0x000000ccb5577220 */ /* 0x000fc40000410000 */
[----:B------:R-:W-:Y:S01]  /*32a0*/  @P1 FADD.FTZ R223, R223, R72 ;  /* 0x00000048dfdf1221 */ /* 0x000fe20000010000 */
[----:B------:R-:W-:Y:S01]  /*32b0*/  @P1 PRMT R72, RZ, 0x7610, R63 ;  /* 0x00007610ff481816 */ /* 0x000fe2000000003f */
[----:B------:R-:W-:Y:S01]  /*32c0*/  @P1 FADD.FTZ R203, R203, R74 ;  /* 0x0000004acbcb1221 */ /* 0x000fe20000010000 */
[----:B------:R-:W-:Y:S01]  /*32d0*/  @P1 PRMT R74, RZ, 0x7610, R61 ;  /* 0x00007610ff4a1816 */ /* 0x000fe2000000003d */
[----:B------:R-:W-:Y:S01]  /*32e0*/  FMUL.FTZ R201, R181, R152 ;  /* 0x00000098b5c97220 */ /* 0x000fe20000410000 */
[----:B------:R-:W-:Y:S01]  /*32f0*/  @P0 F2FP.BF16.PACK_AB R85, RZ, R223 ;  /* 0x000000dfff55023e */ /* 0x000fe200000010ff */
[----:B------:R-:W-:Y:S01]  /*3300*/  @P1 FADD.FTZ R87, R87, R72 ;  /* 0x0000004857571221 */ /* 0x000fe20000010000 */
[----:B------:R-:W-:Y:S01]  /*3310*/  @P0 F2FP.BF16.PACK_AB R72, RZ, R155 ;  /* 0x0000009bff48023e */ /* 0x000fe200000010ff */
[----:B------:R-:W-:Y:S01]  /*3320*/  @P1 FADD.FTZ R201, R201, R74 ;  /* 0x0000004ac9c91221 */ /* 0x000fe20000010000 */
[----:B------:R-:W-:Y:S02]  /*3330*/  @P0 F2FP.BF16.PACK_AB R73, RZ, R203 ;  /* 0x000000cbff49023e */ /* 0x000fe400000010ff */
[----:B------:R-:W-:-:S02]  /*3340*/  @P0 PRMT R68, R72, 0x7610, R68 ;  /* 0x0000761048440816 */ /* 0x000fc40000000044 */
[----:B------:R-:W-:Y:S01]  /*3350*/  @P0 PRMT R69, R73, 0x7610, R69 ;  /* 0x0000761049450816 */ /* 0x000fe20000000045 */
[----:B------:R-:W-:Y:S01]  /*3360*/  IMAD.WIDE.U32 R72, R89, R235, c[0x0][0x170] ;  /* 0x00005c0059487625 */ /* 0x000fe200078e00eb */
[----:B------:R-:W-:Y:S02]  /*3370*/  @P0 F2FP.BF16.PACK_AB R74, RZ, R199 ;  /* 0x000000c7ff4a023e */ /* 0x000fe400000010ff */
[----:B------:R-:W-:Y:S01]  /*3380*/  @P0 F2FP.BF16.PACK_AB R84, RZ, R201 ;  /* 0x000000c9ff54023e */ /* 0x000fe200000010ff */
[-C--:B------:R-:W-:Y:S01]  /*3390*/  FMUL.FTZ R150, R151, R182.reuse ;  /* 0x000000b697967220 */ /* 0x080fe20000410000 */
[----:B------:R-:W-:Y:S01]  /*33a0*/  @P0 PRMT R71, R85, 0x7610, R71 ;  /* 0x0000761055470816 */ /* 0x000fe20000000047 */
[-C--:B------:R-:W-:Y:S01]  /*33b0*/  FMUL.FTZ R151, R223, R182.reuse ;  /* 0x000000b6df977220 */ /* 0x080fe20000410000 */
[----:B------:R-:W-:Y:S01]  /*33c0*/  @P0 F2FP.BF16.PACK_AB R88, RZ, R87 ;  /* 0x00000057ff58023e */ /* 0x000fe200000010ff */
[----:B------:R-:W-:Y:S01]  /*33d0*/  FMUL.FTZ R152, R87, R182 ;  /* 0x000000b657987220 */ /* 0x000fe20000410000 */
[----:B------:R-:W-:-:S02]  /*33e0*/  @P0 F2FP.BF16.PACK_AB R86, RZ, R153 ;  /* 0x00000099ff56023e */ /* 0x000fc400000010ff */
[----:B------:R-:W-:Y:S01]  /*33f0*/  @P0 PRMT R68, R68, 0x5410, R74 ;  /* 0x0000541044440816 */ /* 0x000fe2000000004a */
[----:B------:R-:W-:Y:S01]  /*3400*/  FMUL.FTZ R87, R136, R151 ;  /* 0x0000009788577220 */ /* 0x000fe20000410000 */
[----:B------:R-:W4:Y:S01]  /*3410*/  LDG.E.128 R72, [R72.64] ;  /* 0x0000000448487981 */ /* 0x000f22000c1e1d00 */
[----:B------:R-:W-:Y:S01]  /*3420*/  @P0 PRMT R69, R69, 0x5410, R84 ;  /* 0x0000541045450816 */ /* 0x000fe20000000054 */
[----:B------:R-:W-:Y:S01]  /*3430*/  @P0 IMAD.WIDE.U32 R84, R180, R235, c[0x0][0x258] ;  /* 0x00009600b4540625 */ /* 0x000fe200078e00eb */
[----:B------:R-:W-:Y:S02]  /*3440*/  @P0 PRMT R71, R71, 0x5410, R88 ;  /* 0x0000541047470816 */ /* 0x000fe40000000058 */
[----:B------:R-:W-:Y:S01]  /*3450*/  @P0 PRMT R70, R70, 0x5410, R86 ;  /* 0x0000541046460816 */ /* 0x000fe20000000056 */
[----:B------:R-:W-:Y:S01]  /*3460*/  FMUL.FTZ R88, R137, R152 ;  /* 0x0000009889587220 */ /* 0x000fe20000410000 */
[----:B------:R-:W-:Y:S01]  /*3470*/  IADD3 R174, R174, 0x300, RZ ;  /* 0x00000300aeae7810 */ /* 0x000fe20007ffe0ff */
[----:B------:R-:W-:-:S02]  /*3480*/  FMUL.FTZ R154, R155, R182 ;  /* 0x000000b69b9a7220 */ /* 0x000fc40000410000 */
[-C--:B------:R-:W-:Y:S01]  /*3490*/  FMUL.FTZ R155, R203, R182.reuse ;  /* 0x000000b6cb9b7220 */ /* 0x080fe20000410000 */
[----:B------:R0:W-:Y:S01]  /*34a0*/  @P0 STG.E.128 [R84.64], R68 ;  /* 0x0000004454000986 */ /* 0x0001e2000c101d04 */
[-C--:B------:R-:W-:Y:S01]  /*34b0*/  FMUL.FTZ R180, R201, R182.reuse ;  /* 0x000000b6c9b47220 */ /* 0x080fe20000410000 */
[----:B------:R-:W-:Y:S01]  /*34c0*/  F2FP.BF16.PACK_AB R87, R88, R87 ;  /* 0x000000575857723e */ /* 0x000fe200000010ff */
[----:B------:R-:W-:Y:S02]  /*34d0*/  FMUL.FTZ R153, R153, R182 ;  /* 0x000000b699997220 */ /* 0x000fe40000410000 */
[----:B------:R-:W-:Y:S02]  /*34e0*/  FMUL.FTZ R88, R133, R180 ;  /* 0x000000b485587220 */ /* 0x000fe40000410000 */
[----:B------:R-:W-:Y:S02]  /*34f0*/  FMUL.FTZ R199, R199, R182 ;  /* 0x000000b6c7c77220 */ /* 0x000fe40000410000 */
[----:B------:R-:W-:-:S02]  /*3500*/  FMUL.FTZ R86, R134, R150 ;  /* 0x0000009686567220 */ /* 0x000fc40000410000 */
[----:B------:R-:W-:Y:S02]  /*3510*/  FMUL.FTZ R223, R135, R153 ;  /* 0x0000009987df7220 */ /* 0x000fe40000410000 */
[----:B------:R-:W-:-:S03]  /*3520*/  FMUL.FTZ R201, R173, R199 ;  /* 0x000000c7adc97220 */ /* 0x000fc60000410000 */
[----:B------:R-:W-:Y:S01]  /*3530*/  F2FP.BF16.PACK_AB R86, R223, R86 ;  /* 0x00000056df56723e */ /* 0x000fe200000010ff */
[----:B0-----:R-:W-:Y:S02]  /*3540*/  FMUL.FTZ R85, R171, R155 ;  /* 0x0000009bab557220 */ /* 0x001fe40000410000 */
[----:B------:R-:W-:-:S03]  /*3550*/  FMUL.FTZ R84, R175, R154 ;  /* 0x0000009aaf547220 */ /* 0x000fc60000410000 */
[----:B------:R-:W-:Y:S02]  /*3560*/  F2FP.BF16.PACK_AB R85, R88, R85 ;  /* 0x000000555855723e */ /* 0x000fe400000010ff */
[----:B------:R-:W-:Y:S02]  /*3570*/  LEA R88, P3, R89, c[0x0][0x248], 0x4 ;  /* 0x0000920059587a11 */ /* 0x000fe400078620ff */
[----:B------:R-:W-:Y:S02]  /*3580*/  F2FP.BF16.PACK_AB R84, R201, R84 ;  /* 0x00000054c954723e */ /* 0x000fe400000010ff */
[----:B------:R-:W-:-:S05]  /*3590*/  LEA.HI.X R89, R89, c[0x0][0x24c], RZ, 0x4, P3 ;  /* 0x0000930059597a11 */ /* 0x000fca00018f24ff */
[----:B------:R0:W-:Y:S02]  /*35a0*/  STG.E.128 [R88.64], R84 ;  /* 0x0000005458007986 */ /* 0x0001e4000c101d04 */
[----:B0-----:R-:W-:-:S06]  /*35b0*/  IMAD.WIDE.U32 R84, R174, R235, c[0x0][0x170] ;  /* 0x00005c00ae547625 */ /* 0x001fcc00078e00eb */
[----:B------:R-:W4:Y:S01]  /*35c0*/  LDG.E.128 R84, [R84.64] ;  /* 0x0000000454547981 */ /* 0x000f22000c1e1d00 */
[-C--:B------:R-:W-:Y:S01]  /*35d0*/  FFMA.FTZ R148, R148, R206.reuse, R205 ;  /* 0x000000ce94947223 */ /* 0x080fe200000100cd */
[----:B------:R-:W-:Y:S01]  /*35e0*/  @P1 PRMT R88, RZ, 0x7610, R67 ;  /* 0x00007610ff581816 */ /* 0x000fe20000000043 */
[-CC-:B------:R-:W-:Y:S01]  /*35f0*/  FFMA.FTZ R100, R100, R206.reuse, R205.reuse ;  /* 0x000000ce64647223 */ /* 0x180fe200000100cd */
[----:B------:R-:W-:Y:S01]  /*3600*/  IADD3 R132, R132, c[0x0][0x160], RZ ;  /* 0x0000580084847a10 */ /* 0x000fe20007ffe0ff */
[----:B------:R-:W-:Y:S02]  /*3610*/  FADD.FTZ R148, R149, -R148 ;  /* 0x8000009495947221 */ /* 0x000fe40000010000 */
[----:B------:R-:W-:Y:S02]  /*3620*/  FFMA.FTZ R90, R90, R206, R205 ;  /* 0x000000ce5a5a7223 */ /* 0x000fe400000100cd */
[----:B------:R-:W-:Y:S02]  /*3630*/  FADD.FTZ R100, R101, -R100 ;  /* 0x8000006465647221 */ /* 0x000fe40000010000 */
[----:B------:R-:W-:-:S02]  /*3640*/  FMUL.FTZ R101, R181, R148 ;  /* 0x00000094b5657220 */ /* 0x000fc40000410000 */
[-CC-:B------:R-:W-:Y:S02]  /*3650*/  FFMA.FTZ R98, R98, R206.reuse, R205.reuse ;  /* 0x000000ce62627223 */ /* 0x180fe400000100cd */
[----:B------:R-:W-:Y:S02]  /*3660*/  FADD.FTZ R90, R91, -R90 ;  /* 0x8000005a5b5a7221 */ /* 0x000fe40000010000 */
[----:B------:R-:W-:Y:S02]  /*3670*/  FFMA.FTZ R92, R92, R206, R205 ;  /* 0x000000ce5c5c7223 */ /* 0x000fe400000100cd */
[----:B------:R-:W-:Y:S01]  /*3680*/  @P1 FADD.FTZ R101, R101, R88 ;  /* 0x0000005865651221 */ /* 0x000fe20000010000 */
[----:B------:R-:W-:Y:S01]  /*3690*/  @P1 PRMT R88, RZ, 0x5410, R64 ;  /* 0x00005410ff581816 */ /* 0x000fe20000000040 */
[----:B------:R-:W-:Y:S02]  /*36a0*/  FADD.FTZ R98, R99, -R98 ;  /* 0x8000006263627221 */ /* 0x000fe40000010000 */
[----:B------:R-:W-:Y:S01]  /*36b0*/  FMUL.FTZ R99, R181, R90 ;  /* 0x0000005ab5637220 */ /* 0x000fe20000410000 */
[----:B--2---:R-:W-:Y:S01]  /*36c0*/  PRMT R90, RZ, 0x7610, R83 ;  /* 0x00007610ff5a7816 */ /* 0x004fe20000000053 */
[----:B------:R-:W-:-:S02]  /*36d0*/  FADD.FTZ R92, R93, -R92 ;  /* 0x8000005c5d5c7221 */ /* 0x000fc40000010000 */
[--C-:B------:R-:W-:Y:S02]  /*36e0*/  FFMA.FTZ R94, R94, R206, R205.reuse ;  /* 0x000000ce5e5e7223 */ /* 0x100fe400000100cd */
[----:B------:R-:W-:Y:S01]  /*36f0*/  @P1 FADD.FTZ R99, R99, R88 ;  /* 0x0000005863631221 */ /* 0x000fe20000010000 */
[----:B------:R-:W-:Y:S01]  /*3700*/  @P1 PRMT R88, RZ, 0x7610, R64 ;  /* 0x00007610ff581816 */ /* 0x000fe20000000040 */
[----:B------:R-:W-:Y:S02]  /*3710*/  FMUL.FTZ R89, R181, R92 ;  /* 0x0000005cb5597220 */ /* 0x000fe40000410000 */
[----:B------:R-:W-:Y:S02]  /*3720*/  FFMA.FTZ R96, R96, R206, R205 ;  /* 0x000000ce60607223 */ /* 0x000fe400000100cd */
[----:B------:R-:W-:Y:S02]  /*3730*/  FADD.FTZ R94, R95, -R94 ;  /* 0x8000005e5f5e7221 */ /* 0x000fe40000010000 */
[----:B------:R-:W-:Y:S01]  /*3740*/  @P1 FADD.FTZ R89, R89, R88 ;  /* 0x0000005859591221 */ /* 0x000fe20000010000 */
[----:B------:R-:W-:Y:S01]  /*3750*/  @P1 PRMT R88, RZ, 0x5410, R65 ;  /* 0x00005410ff581816 */ /* 0x000fe20000000041 */
[----:B------:R-:W-:-:S02]  /*3760*/  FADD.FTZ R96, R97, -R96 ;  /* 0x8000006061607221 */ /* 0x000fc40000010000 */
[C---:B------:R-:W-:Y:S02]  /*3770*/  FMUL.FTZ R97, R181.reuse, R94 ;  /* 0x0000005eb5617220 */ /* 0x040fe40000410000 */
[----:B------:R-:W-:Y:S02]  /*3780*/  FMUL.FTZ R95, R181, R96 ;  /* 0x00000060b55f7220 */ /* 0x000fe40000410000 */
[----:B------:R-:W-:Y:S01]  /*3790*/  @P1 FADD.FTZ R97, R97, R88 ;  /* 0x0000005861611221 */ /* 0x000fe20000010000 */
[----:B------:R-:W-:Y:S01]  /*37a0*/  @P1 PRMT R88, RZ, 0x7610, R65 ;  /* 0x00007610ff581816 */ /* 0x000fe20000000041 */
[----:B------:R-:W-:Y:S02]  /*37b0*/  FMUL.FTZ R93, R181, R98 ;  /* 0x00000062b55d7220 */ /* 0x000fe40000410000 */
[----:B------:R-:W-:Y:S02]  /*37c0*/  FFMA.FTZ R102, R102, R206, R205 ;  /* 0x000000ce66667223 */ /* 0x000fe400000100cd */
[----:B------:R-:W-:Y:S01]  /*37d0*/  @P1 FADD.FTZ R95, R95, R88 ;  /* 0x000000585f5f1221 */ /* 0x000fe20000010000 */
[----:B------:R-:W-:Y:S01]  /*37e0*/  @P1 PRMT R88, RZ, 0x5410, R66 ;  /* 0x00005410ff581816 */ /* 0x000fe20000000042 */
[----:B------:R-:W-:-:S02]  /*37f0*/  FMUL.FTZ R91, R181, R100 ;  /* 0x00000064b55b7220 */ /* 0x000fc40000410000 */
[----:B------:R-:W-:Y:S01]  /*3800*/  FADD.FTZ R102, R103, -R102 ;  /* 0x8000006667667221 */ /* 0x000fe20000010000 */
[----:B------:R-:W-:Y:S01]  /*3810*/  PRMT R103, RZ, 0x5410, R81 ;  /* 0x00005410ff677816 */ /* 0x000fe20000000051 */
[----:B------:R-:W-:Y:S01]  /*3820*/  @P1 FADD.FTZ R93, R93, R88 ;  /* 0x000000585d5d1221 */ /* 0x000fe20000010000 */
[----:B------:R-:W-:Y:S01]  /*3830*/  @P1 PRMT R88, RZ, 0x7610, R66 ;  /* 0x00007610ff581816 */ /* 0x000fe20000000042 */
[----:B------:R-:W-:Y:S02]  /*3840*/  FMUL.FTZ R181, R181, R102 ;  /* 0x00000066b5b57220 */ /* 0x000fe40000410000 */
[----:B------:R-:W-:Y:S02]  /*3850*/  FFMA.FTZ R31, R90, R208, R31 ;  /* 0x000000d05a1f7223 */ /* 0x000fe4000001001f */
[----:B------:R-:W-:Y:S01]  /*3860*/  @P1 FADD.FTZ R91, R91, R88 ;  /* 0x000000585b5b1221 */ /* 0x000fe20000010000 */
[----:B------:R-:W-:Y:S01]  /*3870*/  @P1 PRMT R88, RZ, 0x5410, R67 ;  /* 0x00005410ff581816 */ /* 0x000fe20000000043 */
[----:B------:R-:W-:-:S04]  /*3880*/  FFMA.FTZ R28, R103, R212, R28 ;  /* 0x000000d4671c7223 */ /* 0x000fc8000001001c */
[----:B------:R-:W-:Y:S01]  /*3890*/  @P1 FADD.FTZ R181, R181, R88 ;  /* 0x00000058b5b51221 */ /* 0x000fe20000010000 */
[----:B------:R-:W-:Y:S02]  /*38a0*/  PRMT R88, RZ, 0x5410, R83 ;  /* 0x00005410ff587816 */ /* 0x000fe40000000053 */
[--C-:B------:R-:W-:Y:S01]  /*38b0*/  PRMT R83, RZ, 0x5410, R80.reuse ;  /* 0x00005410ff537816 */ /* 0x100fe20000000050 */
[----:B------:R-:W-:Y:S01]  /*38c0*/  FMUL.FTZ R92, R181, R182 ;  /* 0x000000b6b55c7220 */ /* 0x000fe20000410000 */
[----:B------:R-:W-:Y:S01]  /*38d0*/  PRMT R80, RZ, 0x7610, R80 ;  /* 0x00007610ff507816 */ /* 0x000fe20000000050 */
[----:B------:R-:W-:Y:S01]  /*38e0*/  FFMA.FTZ R32, R88, R207, R32 ;  /* 0x000000cf58207223 */ /* 0x000fe20000010020 */
[----:B------:R-:W-:Y:S01]  /*38f0*/  PRMT R88, RZ, 0x7610, R81 ;  /* 0x00007610ff587816 */ /* 0x000fe20000000051 */
[----:B------:R-:W-:Y:S01]  /*3900*/  FFMA.FTZ R26, R83, R211, R26 ;  /* 0x000000d3531a7223 */ /* 0x000fe2000001001a */
[--C-:B------:R-:W-:Y:S01]  /*3910*/  PRMT R81, RZ, 0x5410, R82.reuse ;  /* 0x00005410ff517816 */ /* 0x100fe20000000052 */
[----:B------:R-:W-:Y:S01]  /*3920*/  FFMA.FTZ R25, R80, R214, R25 ;  /* 0x000000d650197223 */ /* 0x000fe20000010019 */
[----:B------:R-:W-:Y:S01]  /*3930*/  PRMT R82, RZ, 0x7610, R82 ;  /* 0x00007610ff527816 */ /* 0x000fe20000000052 */
[----:B------:R-:W-:Y:S01]  /*3940*/  FFMA.FTZ R27, R88, R213, R27 ;  /* 0x000000d5581b7223 */ /* 0x000fe2000001001b */
[----:B------:R-:W-:Y:S01]  /*3950*/  @P0 F2FP.BF16.PACK_AB R90, RZ, R181 ;  /* 0x000000b5ff5a023e */ /* 0x000fe200000010ff */
[----:B------:R-:W-:-:S02]  /*3960*/  FFMA.FTZ R30, R81, R209, R30 ;  /* 0x000000d1511e7223 */ /* 0x000fc4000001001e */
[----:B------:R-:W-:Y:S01]  /*3970*/  FFMA.FTZ R29, R82, R210, R29 ;  /* 0x000000d2521d7223 */ /* 0x000fe2000001001d */
[----:B------:R-:W-:Y:S01]  /*3980*/  @P0 PRMT R71, R90, 0x7610, R71 ;  /* 0x000076105a470816 */ /* 0x000fe20000000047 */
[----:B------:R-:W-:Y:S01]  /*3990*/  FMUL.FTZ R88, R93, R182 ;  /* 0x000000b65d587220 */ /* 0x000fe20000410000 */
[----:B---3--:R-:W-:Y:S02]  /*39a0*/  PRMT R81, RZ, 0x5410, R76 ;  /* 0x00005410ff517816 */ /* 0x008fe4000000004c */
[----:B------:R-:W-:Y:S02]  /*39b0*/  PRMT R83, RZ, 0x5410, R78 ;  /* 0x00005410ff537816 */ /* 0x000fe4000000004e */
[--C-:B------:R-:W-:Y:S01]  /*39c0*/  PRMT R82, RZ, 0x5410, R79.reuse ;  /* 0x00005410ff527816 */ /* 0x100fe2000000004f */
[----:B------:R-:W-:Y:S01]  /*39d0*/  FFMA.FTZ R34, R81, R218, R34 ;  /* 0x000000da51227223 */ /* 0x000fe20000010022 */
[----:B------:R-:W-:Y:S01]  /*39e0*/  PRMT R76, RZ, 0x7610, R76 ;  /* 0x00007610ff4c7816 */ /* 0x000fe2000000004c */
        /* <DEDUP_REMOVED lines=9> */
[----:B------:R-:W-:Y:S01]  /*3a80*/  @P0 F2FP.BF16.PACK_AB R81, RZ, R95 ;  /* 0x0000005fff51023e */ /* 0x000fe200000010ff */
[----:B------:R-:W-:Y:S01]  /*3a90*/  FFMA.FTZ R36, R80, R219, R36 ;  /* 0x000000db50247223 */ /* 0x000fe20000010024 */
[----:B------:R-:W-:Y:S01]  /*3aa0*/  @P0 F2FP.BF16.PACK_AB R83, RZ, R91 ;  /* 0x0000005bff53023e */ /* 0x000fe200000010ff */
[----:B------:R-:W-:-:S02]  /*3ab0*/  FFMA.FTZ R35, R77, R220, R35 ;  /* 0x000000dc4d237223 */ /* 0x000fc40000010023 */
[-C--:B------:R-:W-:Y:S02]  /*3ac0*/  FMUL.FTZ R80, R99, R182.reuse ;  /* 0x000000b663507220 */ /* 0x080fe40000410000 */
[-C--:B------:R-:W-:Y:S02]  /*3ad0*/  FMUL.FTZ R82, R97, R182.reuse ;  /* 0x000000b661527220 */ /* 0x080fe40000410000 */
[-C--:B------:R-:W-:Y:S02]  /*3ae0*/  FMUL.FTZ R95, R95, R182.reuse ;  /* 0x000000b65f5f7220 */ /* 0x080fe40000410000 */
[----:B------:R-:W-:Y:S02]  /*3af0*/  FMUL.FTZ R91, R91, R182 ;  /* 0x000000b65b5b7220 */ /* 0x000fe40000410000 */
[----:B------:R-:W-:Y:S01]  /*3b00*/  FMUL.FTZ R94, R166, R95 ;  /* 0x0000005fa65e7220 */ /* 0x000fe20000410000 */
[----:B----4-:R-:W-:Y:S02]  /*3b10*/  PRMT R76, RZ, 0x5410, R73 ;  /* 0x00005410ff4c7816 */ /* 0x010fe40000000049 */
[----:B------:R-:W-:-:S02]  /*3b20*/  PRMT R79, RZ, 0x5410, R74 ;  /* 0x00005410ff4f7816 */ /* 0x000fc4000000004a */
[----:B------:R-:W-:Y:S01]  /*3b30*/  PRMT R78, RZ, 0x5410, R75 ;  /* 0x00005410ff4e7816 */ /* 0x000fe2000000004b */
[----:B------:R-:W-:Y:S01]  /*3b40*/  FFMA.FTZ R44, R76, R155, R44 ;  /* 0x0000009b4c2c7223 */ /* 0x000fe2000001002c */
[----:B------:R-:W-:Y:S01]  /*3b50*/  PRMT R77, RZ, 0x5410, R72 ;  /* 0x00005410ff4d7816 */ /* 0x000fe20000000048 */
[----:B------:R-:W-:Y:S01]  /*3b60*/  FFMA.FTZ R46, R79, R150, R46 ;  /* 0x000000964f2e7223 */ /* 0x000fe2000001002e */
[----:B------:R-:W-:Y:S01]  /*3b70*/  @P0 F2FP.BF16.PACK_AB R76, RZ, R99 ;  /* 0x00000063ff4c023e */ /* 0x000fe200000010ff */
[----:B------:R-:W-:Y:S01]  /*3b80*/  FFMA.FTZ R48, R78, R151, R48 ;  /* 0x000000974e307223 */ /* 0x000fe20000010030 */
[----:B------:R-:W-:Y:S01]  /*3b90*/  @P0 F2FP.BF16.PACK_AB R78, RZ, R97 ;  /* 0x00000061ff4e023e */ /* 0x000fe200000010ff */
[----:B------:R-:W-:Y:S01]  /*3ba0*/  FFMA.FTZ R42, R77, R154, R42 ;  /* 0x0000009a4d2a7223 */ /* 0x000fe2000001002a */
[----:B------:R-:W-:Y:S01]  /*3bb0*/  @P0 F2FP.BF16.PACK_AB R79, RZ, R93 ;  /* 0x0000005dff4f023e */ /* 0x000fe200000010ff */
[-C--:B------:R-:W-:Y:S01]  /*3bc0*/  FMUL.FTZ R93, R101, R182.reuse ;  /* 0x000000b6655d7220 */ /* 0x080fe20000410000 */
[----:B------:R-:W-:Y:S01]  /*3bd0*/  @P0 F2FP.BF16.PACK_AB R77, RZ, R89 ;  /* 0x00000059ff4d023e */ /* 0x000fe200000010ff */
[----:B------:R-:W-:Y:S01]  /*3be0*/  FMUL.FTZ R89, R89, R182 ;  /* 0x000000b659597220 */ /* 0x000fe20000410000 */
[----:B------:R-:W-:Y:S01]  /*3bf0*/  @P0 F2FP.BF16.PACK_AB R101, RZ, R101 ;  /* 0x00000065ff65023e */ /* 0x000fe200000010ff */
[----:B------:R-:W-:Y:S01]  /*3c00*/  FMUL.FTZ R96, R170, R93 ;  /* 0x0000005daa607220 */ /* 0x000fe20000410000 */
[----:B------:R-:W-:Y:S01]  /*3c10*/  @P0 PRMT R68, R76, 0x7610, R68 ;  /* 0x000076104c440816 */ /* 0x000fe20000000044 */
[----:B------:R-:W-:Y:S01]  /*3c20*/  FMUL.FTZ R99, R168, R91 ;  /* 0x0000005ba8637220 */ /* 0x000fe20000410000 */
[----:B------:R-:W-:Y:S01]  /*3c30*/  @P0 PRMT R69, R78, 0x7610, R69 ;  /* 0x000076104e450816 */ /* 0x000fe20000000045 */
[----:B------:R-:W-:Y:S01]  /*3c40*/  FMUL.FTZ R97, R164, R89 ;  /* 0x00000059a4617220 */ /* 0x000fe20000410000 */
[----:B------:R-:W-:Y:S01]  /*3c50*/  @P0 PRMT R70, R79, 0x7610, R70 ;  /* 0x000076104f460816 */ /* 0x000fe20000000046 */
[----:B------:R-:W-:Y:S01]  /*3c60*/  @P0 IMAD.WIDE.U32 R78, R172, R235, c[0x0][0x258] ;  /* 0x00009600ac4e0625 */ /* 0x000fe200078e00eb */
[----:B------:R-:W-:-:S02]  /*3c70*/  PRMT R72, RZ, 0x7610, R72 ;  /* 0x00007610ff487816 */ /* 0x000fc40000000048 */
[----:B------:R-:W-:Y:S02]  /*3c80*/  PRMT R73, RZ, 0x7610, R73 ;  /* 0x00007610ff497816 */ /* 0x000fe40000000049 */
[----:B------:R-:W-:Y:S01]  /*3c90*/  PRMT R74, RZ, 0x7610, R74 ;  /* 0x00007610ff4a7816 */ /* 0x000fe2000000004a */
[----:B------:R-:W-:Y:S01]  /*3ca0*/  FFMA.FTZ R41, R72, R199, R41 ;  /* 0x000000c748297223 */ /* 0x000fe20000010029 */
[----:B------:R-:W-:Y:S01]  /*3cb0*/  PRMT R75, RZ, 0x7610, R75 ;  /* 0x00007610ff4b7816 */ /* 0x000fe2000000004b */
[----:B------:R-:W-:Y:S01]  /*3cc0*/  FFMA.FTZ R43, R73, R180, R43 ;  /* 0x000000b4492b7223 */ /* 0x000fe2000001002b */
[----:B------:R-:W-:Y:S01]  /*3cd0*/  @P0 PRMT R68, R68, 0x5410, R77 ;  /* 0x0000541044440816 */ /* 0x000fe2000000004d */
[----:B------:R-:W-:Y:S01]  /*3ce0*/  FFMA.FTZ R45, R74, R153, R45 ;  /* 0x000000994a2d7223 */ /* 0x000fe2000001002d */
[----:B------:R-:W-:Y:S01]  /*3cf0*/  @P0 PRMT R69, R69, 0x5410, R81 ;  /* 0x0000541045450816 */ /* 0x000fe20000000051 */
[----:B------:R-:W-:Y:S01]  /*3d00*/  FFMA.FTZ R47, R75, R152, R47 ;  /* 0x000000984b2f7223 */ /* 0x000fe2000001002f */
[----:B------:R-:W-:Y:S01]  /*3d10*/  @P0 PRMT R70, R70, 0x5410, R83 ;  /* 0x0000541046460816 */ /* 0x000fe20000000053 */
[----:B------:R-:W-:Y:S01]  /*3d20*/  FMUL.FTZ R72, R163, R80 ;  /* 0x00000050a3487220 */ /* 0x000fe20000410000 */
[----:B------:R-:W-:Y:S01]  /*3d30*/  @P0 PRMT R71, R71, 0x5410, R101 ;  /* 0x0000541047470816 */ /* 0x000fe20000000065 */
[----:B------:R-:W-:Y:S01]  /*3d40*/  FMUL.FTZ R73, R165, R82 ;  /* 0x00000052a5497220 */ /* 0x000fe20000410000 */
[----:B------:R-:W-:Y:S01]  /*3d50*/  LEA R76, P1, R174, c[0x0][0x248], 0x4 ;  /* 0x00009200ae4c7a11 */ /* 0x000fe200078220ff */
[----:B------:R-:W-:Y:S01]  /*3d60*/  FMUL.FTZ R74, R167, R88 ;  /* 0x00000058a74a7220 */ /* 0x000fe20000410000 */
[----:B------:R-:W-:Y:S01]  /*3d70*/  F2FP.BF16.PACK_AB R72, R97, R72 ;  /* 0x000000486148723e */ /* 0x000fe200000010ff */
[----:B------:R-:W-:Y:S01]  /*3d80*/  FMUL.FTZ R75, R169, R92 ;  /* 0x0000005ca94b7220 */ /* 0x000fe20000410000 */
[----:B------:R0:W-:Y:S01]  /*3d90*/  @P0 STG.E.128 [R78.64], R68 ;  /* 0x000000444e000986 */ /* 0x0001e2000c101d04 */
[----:B------:R-:W-:-:S02]  /*3da0*/  ISETP.GE.AND P0, PT, R132, c[0x0][0x164], PT ;  /* 0x0000590084007a0c */ /* 0x000fc40003f06270 */
[----:B------:R-:W-:Y:S02]  /*3db0*/  F2FP.BF16.PACK_AB R74, R99, R74 ;  /* 0x0000004a634a723e */ /* 0x000fe400000010ff */
[----:B------:R-:W-:Y:S02]  /*3dc0*/  F2FP.BF16.PACK_AB R75, R96, R75 ;  /* 0x0000004b604b723e */ /* 0x000fe400000010ff */
[----:B------:R-:W-:Y:S02]  /*3dd0*/  F2FP.BF16.PACK_AB R73, R94, R73 ;  /* 0x000000495e49723e */ /* 0x000fe400000010ff */
[----:B------:R-:W-:Y:S02]  /*3de0*/  LEA.HI.X R77, R174, c[0x0][0x24c], RZ, 0x4, P1 ;  /* 0x00009300ae4d7a11 */ /* 0x000fe400008f24ff */
[----:B------:R-:W-:-:S03]  /*3df0*/  SEL R150, RZ, 0x1, P2 ;  /* 0x00000001ff967807 */ /* 0x000fc60001000000 */
[----:B------:R1:W-:Y:S01]  /*3e00*/  STG.E.128 [R76.64], R72 ;  /* 0x000000484c007986 */ /* 0x0003e2000c101d04 */
[----:B0-----:R-:W-:-:S05]  /*3e10*/  PRMT R79, RZ, 0x5410, R87 ;  /* 0x00005410ff4f7816 */ /* 0x001fca0000000057 */
[----:B------:R-:W-:Y:S01]  /*3e20*/  FFMA.FTZ R108, R79, R92, R108 ;  /* 0x0000005c4f6c7223 */ /* 0x000fe2000001006c */
[----:B-1----:R-:W-:Y:S02]  /*3e30*/  PRMT R73, RZ, 0x5410, R84 ;  /* 0x00005410ff497816 */ /* 0x002fe40000000054 */
[----:B------:R-:W-:Y:S02]  /*3e40*/  PRMT R77, RZ, 0x5410, R86 ;  /* 0x00005410ff4d7816 */ /* 0x000fe40000000056 */
[----:B------:R-:W-:Y:S01]  /*3e50*/  PRMT R84, RZ, 0x7610, R84 ;  /* 0x00007610ff547816 */ /* 0x000fe20000000054 */
[----:B------:R-:W-:Y:S01]  /*3e60*/  FFMA.FTZ R50, R73, R80, R50 ;  /* 0x0000005049327223 */ /* 0x000fe20000010032 */
[--C-:B------:R-:W-:Y:S01]  /*3e70*/  PRMT R75, RZ, 0x5410, R85.reuse ;  /* 0x00005410ff4b7816 */ /* 0x100fe20000000055 */
[----:B------:R-:W-:Y:S01]  /*3e80*/  FFMA.FTZ R106, R77, R88, R106 ;  /* 0x000000584d6a7223 */ /* 0x000fe2000001006a */
[----:B------:R-:W-:Y:S01]  /*3e90*/  PRMT R72, RZ, 0x7610, R85 ;  /* 0x00007610ff487816 */ /* 0x000fe20000000055 */
[----:B------:R-:W-:Y:S01]  /*3ea0*/  FFMA.FTZ R49, R84, R89, R49 ;  /* 0x0000005954317223 */ /* 0x000fe20000010031 */
[----:B------:R-:W-:Y:S01]  /*3eb0*/  PRMT R86, RZ, 0x7610, R86 ;  /* 0x00007610ff567816 */ /* 0x000fe20000000056 */
[----:B------:R-:W-:Y:S01]  /*3ec0*/  FFMA.FTZ R104, R75, R82, R104 ;  /* 0x000000524b687223 */ /* 0x000fe20000010068 */
[----:B------:R-:W-:Y:S01]  /*3ed0*/  PRMT R74, RZ, 0x7610, R87 ;  /* 0x00007610ff4a7816 */ /* 0x000fe20000000057 */
[----:B------:R-:W-:-:S02]  /*3ee0*/  FFMA.FTZ R51, R72, R95, R51 ;  /* 0x0000005f48337223 */ /* 0x000fc40000010033 */
[----:B------:R-:W-:Y:S02]  /*3ef0*/  FFMA.FTZ R105, R86, R91, R105 ;  /* 0x0000005b56697223 */ /* 0x000fe40000010069 */
[----:B------:R-:W-:Y:S01]  /*3f00*/  FFMA.FTZ R107, R74, R93, R107 ;  /* 0x0000005d4a6b7223 */ /* 0x000fe2000001006b */
[----:B------:R-:W-:Y:S01]  /*3f10*/  @P0 CALL.REL.NOINC `(.L_x_301) ;  /* 0x0000001000000944 */ /* 0x000fe20003c00000 */
[----:B------:R-:W-:Y:S05]  /*3f20*/  BRA `(.L_x_302) ;  /* 0xffffccf000007947 */ /* 0x000fea000383ffff */
.L_x_301:
        /* <DEDUP_REMOVED lines=70> */
.L_x_298:
[----:B------:R-:W0:Y:S01]  /*4390*/  S2R R2, SR_TID.X ;  /* 0x0000000000027919 */ /* 0x000e220000002100 */
[----:B------:R-:W1:Y:S01]  /*43a0*/  S2UR UR6, SR_CTAID.X ;  /* 0x00000000000679c3 */ /* 0x000e620000002500 */
[----:B------:R-:W-:-:S02]  /*43b0*/  MOV R15, 0x20 ;  /* 0x00000020000f7802 */ /* 0x000fc40000000f00 */
[C---:B0-----:R-:W-:Y:S02]  /*43c0*/  LOP3.LUT R3, R2.reuse, 0xff, RZ, 0xc0, !PT ;  /* 0x000000ff02037812 */ /* 0x041fe400078ec0ff */
[----:B-1----:R-:W-:-:S05]  /*43d0*/  LEA.HI R0, R2, UR6, RZ, 0x18 ;  /* 0x0000000602007c11 */ /* 0x002fca000f8fc0ff */
[----:B------:R-:W-:-:S05]  /*43e0*/  IMAD R0, R0, c[0x0][0x168], RZ ;  /* 0x00005a0000007a24 */ /* 0x000fca00078e02ff */
[----:B------:R-:W-:-:S05]  /*43f0*/  LEA.HI R0, R0, R3, RZ, 0x1d ;  /* 0x0000000300007211 */ /* 0x000fca00078fe8ff */
        /* <DEDUP_REMOVED lines=28> */
.L_x_299:
[----:B------:R-:W-:Y:S01]  /*45c0*/  HFMA2.MMA R76, -RZ, RZ, 0, 9.5367431640625e-07 ;  /* 0x00000010ff4c7435 */ /* 0x000fe200000001ff */
[----:B------:R-:W-:-:S02]  /*45d0*/  MOV R73, R74 ;  /* 0x0000004a00497202 */ /* 0x000fc40000000f00 */
[----:B------:R-:W-:Y:S02]  /*45e0*/  MOV R79, 0x1f ;  /* 0x0000001f004f7802 */ /* 0x000fe40000000f00 */
[----:B------:R-:W-:Y:S02]  /*45f0*/  MOV R78, 0xffffffff ;  /* 0xffffffff004e7802 */ /* 0x000fe40000000f00 */
[----:B------:R-:W-:Y:S02]  /*4600*/  MOV R72, 0x4620 ;  /* 0x0000462000487802 */ /* 0x000fe40000000f00 */
[----:B-----5:R-:W-:Y:S05]  /*4610*/  CALL.REL.NOINC `($__internal_5_$__cuda_sm70_shflsync_down_p) ;  /* 0x0000046000007944 */ /* 0x020fea0003c00000 */
[----:B-1----:R-:W-:Y:S01]  /*4620*/  MOV R77, R76 ;  /* 0x0000004c004d7202 */ /* 0x002fe20000000f00 */
[----:B------:R-:W-:Y:S05]  /*4630*/  BRA `(.L_x_303) ;  /* 0xffffdbf000007947 */ /* 0x000fea000383ffff */
.L_x_300:
[----:B------:R-:W-:Y:S01]  /*4640*/  HFMA2.MMA R76, -RZ, RZ, 0, 9.5367431640625e-07 ;  /* 0x00000010ff4c7435 */ /* 0x000fe200000001ff */
[----:B------:R-:W-:Y:S02]  /*4650*/  MOV R73, R75 ;  /* 0x0000004b00497202 */ /* 0x000fe40000000f00 */
[----:B------:R-:W-:Y:S02]  /*4660*/  MOV R79, 0x1f ;  /* 0x0000001f004f7802 */ /* 0x000fe40000000f00 */
[----:B------:R-:W-:-:S02]  /*4670*/  MOV R78, 0xffffffff ;  /* 0xffffffff004e7802 */ /* 0x000fc40000000f00 */
[----:B------:R-:W-:Y:S02]  /*4680*/  MOV R72, 0x46a0 ;  /* 0x000046a000487802 */ /* 0x000fe40000000f00 */
[----:B01---5:R-:W-:Y:S05]  /*4690*/  CALL.REL.NOINC `($__internal_5_$__cuda_sm70_shflsync_down_p) ;  /* 0x000003e000007944 */ /* 0x023fea0003c00000 */
[----:B------:R-:W-:Y:S01]  /*46a0*/  FADD.FTZ R74, R74, R77 ;  /* 0x0000004d4a4a7221 */ /* 0x000fe20000010000 */
[----:B------:R-:W-:Y:S01]  /*46b0*/  MOV R79, 0x1f ;  /* 0x0000001f004f7802 */ /* 0x000fe20000000f00 */
[----:B-1----:R-:W-:Y:S01]  /*46c0*/  FADD.FTZ R75, R75, R76 ;  /* 0x0000004c4b4b7221 */ /* 0x002fe20000010000 */
[----:B------:R-:W-:Y:S01]  /*46d0*/  HFMA2.MMA R76, -RZ, RZ, 0, 4.76837158203125e-07 ;  /* 0x00000008ff4c7435 */ /* 0x000fe200000001ff */
[----:B------:R-:W-:Y:S02]  /*46e0*/  MOV R78, 0xffffffff ;  /* 0xffffffff004e7802 */ /* 0x000fe40000000f00 */
[----:B------:R-:W-:Y:S02]  /*46f0*/  MOV R73, R74 ;  /* 0x0000004a00497202 */ /* 0x000fe40000000f00 */
[----:B------:R-:W-:Y:S02]  /*4700*/  MOV R72, 0x4720 ;  /* 0x0000472000487802 */ /* 0x000fe40000000f00 */
[----:B------:R-:W-:Y:S05]  /*4710*/  CALL.REL.NOINC `($__internal_5_$__cuda_sm70_shflsync_down_p) ;  /* 0x0000036000007944 */ /* 0x000fea0003c00000 */
[----:B-1----:R-:W-:Y:S01]  /*4720*/  MOV R77, R76 ;  /* 0x0000004c004d7202 */ /* 0x002fe20000000f00 */
[----:B------:R-:W-:Y:S01]  /*4730*/  HFMA2.MMA R76, -RZ, RZ, 0, 4.76837158203125e-07 ;  /* 0x00000008ff4c7435 */ /* 0x000fe200000001ff */
[----:B------:R-:W-:-:S02]  /*4740*/  MOV R73, R75 ;  /* 0x0000004b00497202 */ /* 0x000fc40000000f00 */
[----:B------:R-:W-:Y:S02]  /*4750*/  MOV R79, 0x1f ;  /* 0x0000001f004f7802 */ /* 0x000fe40000000f00 */
[----:B------:R-:W-:Y:S02]  /*4760*/  MOV R78, 0xffffffff ;  /* 0xffffffff004e7802 */ /* 0x000fe40000000f00 */
[----:B------:R-:W-:Y:S02]  /*4770*/  MOV R72, 0x4790 ;  /* 0x0000479000487802 */ /* 0x000fe40000000f00 */
[----:B------:R-:W-:Y:S05]  /*4780*/  CALL.REL.NOINC `($__internal_5_$__cuda_sm70_shflsync_down_p) ;  /* 0x000002f000007944 */ /* 0x000fea0003c00000 */
[----:B------:R-:W-:Y:S01]  /*4790*/  FADD.FTZ R74, R77, R74 ;  /* 0x0000004a4d4a7221 */ /* 0x000fe20000010000 */
[----:B------:R-:W-:Y:S01]  /*47a0*/  MOV R79, 0x1f ;  /* 0x0000001f004f7802 */ /* 0x000fe20000000f00 */
[----:B-1----:R-:W-:Y:S01]  /*47b0*/  FADD.FTZ R75, R75, R76 ;  /* 0x0000004c4b4b7221 */ /* 0x002fe20000010000 */
[----:B------:R-:W-:Y:S01]  /*47c0*/  HFMA2.MMA R76, -RZ, RZ, 0, 2.384185791015625e-07 ;  /* 0x00000004ff4c7435 */ /* 0x000fe200000001ff */
[----:B------:R-:W-:Y:S02]  /*47d0*/  MOV R78, 0xffffffff ;  /* 0xffffffff004e7802 */ /* 0x000fe40000000f00 */
[----:B------:R-:W-:-:S02]  /*47e0*/  MOV R73, R74 ;  /* 0x0000004a00497202 */ /* 0x000fc40000000f00 */
[----:B------:R-:W-:Y:S02]  /*47f0*/  MOV R72, 0x4810 ;  /* 0x0000481000487802 */ /* 0x000fe40000000f00 */
[----:B------:R-:W-:Y:S05]  /*4800*/  CALL.REL.NOINC `($__internal_5_$__cuda_sm70_shflsync_down_p) ;  /* 0x0000027000007944 */ /* 0x000fea0003c00000 */
[----:B-1----:R-:W-:Y:S01]  /*4810*/  MOV R77, R76 ;  /* 0x0000004c004d7202 */ /* 0x002fe20000000f00 */
[----:B------:R-:W-:Y:S01]  /*4820*/  HFMA2.MMA R76, -RZ, RZ, 0, 2.384185791015625e-07 ;  /* 0x00000004ff4c7435 */ /* 0x000fe200000001ff */
[----:B------:R-:W-:Y:S02]  /*4830*/  MOV R73, R75 ;  /* 0x0000004b00497202 */ /* 0x000fe40000000f00 */
[----:B------:R-:W-:Y:S02]  /*4840*/  MOV R79, 0x1f ;  /* 0x0000001f004f7802 */ /* 0x000fe40000000f00 */
[----:B------:R-:W-:Y:S02]  /*4850*/  MOV R78, 0xffffffff ;  /* 0xffffffff004e7802 */ /* 0x000fe40000000f00 */
[----:B------:R-:W-:Y:S02]  /*4860*/  MOV R72, 0x4880 ;  /* 0x0000488000487802 */ /* 0x000fe40000000f00 */
[----:B------:R-:W-:Y:S05]  /*4870*/  CALL.REL.NOINC `($__internal_5_$__cuda_sm70_shflsync_down_p) ;  /* 0x0000020000007944 */ /* 0x000fea0003c00000 */
[----:B------:R-:W-:Y:S01]  /*4880*/  FADD.FTZ R74, R77, R74 ;  /* 0x0000004a4d4a7221 */ /* 0x000fe20000010000 */
[----:B------:R-:W-:Y:S01]  /*4890*/  MOV R79, 0x1f ;  /* 0x0000001f004f7802 */ /* 0x000fe20000000f00 */
[----:B-1----:R-:W-:Y:S01]  /*48a0*/  FADD.FTZ R75, R75, R76 ;  /* 0x0000004c4b4b7221 */ /* 0x002fe20000010000 */
[----:B------:R-:W-:Y:S01]  /*48b0*/  HFMA2.MMA R76, -RZ, RZ, 0, 1.1920928955078125e-07 ;  /* 0x00000002ff4c7435 */ /* 0x000fe200000001ff */
[----:B------:R-:W-:-:S02]  /*48c0*/  MOV R78, 0xffffffff ;  /* 0xffffffff004e7802 */ /* 0x000fc40000000f00 */
[----:B------:R-:W-:Y:S02]  /*48d0*/  MOV R73, R74 ;  /* 0x0000004a00497202 */ /* 0x000fe40000000f00 */
[----:B------:R-:W-:Y:S02]  /*48e0*/  MOV R72, 0x4900 ;  /* 0x0000490000487802 */ /* 0x000fe40000000f00 */
[----:B------:R-:W-:Y:S05]  /*48f0*/  CALL.REL.NOINC `($__internal_5_$__cuda_sm70_shflsync_down_p) ;  /* 0x0000018000007944 */ /* 0x000fea0003c00000 */
[----:B-1----:R-:W-:Y:S01]  /*4900*/  MOV R77, R76 ;  /* 0x0000004c004d7202 */ /* 0x002fe20000000f00 */
[----:B------:R-:W-:Y:S01]  /*4910*/  HFMA2.MMA R76, -RZ, RZ, 0, 1.1920928955078125e-07 ;  /* 0x00000002ff4c7435 */ /* 0x000fe200000001ff */
[----:B------:R-:W-:Y:S02]  /*4920*/  MOV R73, R75 ;  /* 0x0000004b00497202 */ /* 0x000fe40000000f00 */
[----:B------:R-:W-:Y:S02]  /*4930*/  MOV R79, 0x1f ;  /* 0x0000001f004f7802 */ /* 0x000fe40000000f00 */
[----:B------:R-:W-:Y:S02]  /*4940*/  MOV R78, 0xffffffff ;  /* 0xffffffff004e7802 */ /* 0x000fe40000000f00 */
[----:B------:R-:W-:-:S02]  /*4950*/  MOV R72, 0x4970 ;  /* 0x0000497000487802 */ /* 0x000fc40000000f00 */
[----:B------:R-:W-:Y:S05]  /*4960*/  CALL.REL.NOINC `($__internal_5_$__cuda_sm70_shflsync_down_p) ;  /* 0x0000011000007944 */ /* 0x000fea0003c00000 */
[----:B------:R-:W-:Y:S01]  /*4970*/  FADD.FTZ R74, R77, R74 ;  /* 0x0000004a4d4a7221 */ /* 0x000fe20000010000 */
[----:B------:R-:W-:Y:S01]  /*4980*/  MOV R79, 0x1f ;  /* 0x0000001f004f7802 */ /* 0x000fe20000000f00 */
[----:B-1----:R-:W-:Y:S01]  /*4990*/  FADD.FTZ R77, R75, R76 ;  /* 0x0000004c4b4d7221 */ /* 0x002fe20000010000 */
[----:B------:R-:W-:Y:S01]  /*49a0*/  HFMA2.MMA R76, -RZ, RZ, 0, 5.9604644775390625e-08 ;  /* 0x00000001ff4c7435 */ /* 0x000fe200000001ff */
[----:B------:R-:W-:-:S02]  /*49b0*/  MOV R78, 0xffffffff ;  /* 0xffffffff004e7802 */ /* 0x000fc40000000f00 */
[----:B------:R-:W-:Y:S02]  /*49c0*/  MOV R73, R74 ;  /* 0x0000004a00497202 */ /* 0x000fe40000000f00 */
[----:B------:R-:W-:Y:S02]  /*49d0*/  MOV R72, 0x49f0 ;  /* 0x000049f000487802 */ /* 0x000fe40000000f00 */
[----:B------:R-:W-:Y:S05]  /*49e0*/  CALL.REL.NOINC `($__internal_5_$__cuda_sm70_shflsync_down_p) ;  /* 0x0000009000007944 */ /* 0x000fea0003c00000 */
[----:B-1----:R-:W-:Y:S01]  /*49f0*/  MOV R75, R76 ;  /* 0x0000004c004b7202 */ /* 0x002fe20000000f00 */
[----:B------:R-:W-:Y:S01]  /*4a00*/  HFMA2.MMA R76, -RZ, RZ, 0, 5.9604644775390625e-08 ;  /* 0x00000001ff4c7435 */ /* 0x000fe200000001ff */
[----:B------:R-:W-:Y:S02]  /*4a10*/  MOV R73, R77 ;  /* 0x0000004d00497202 */ /* 0x000fe40000000f00 */
[----:B------:R-:W-:Y:S02]  /*4a20*/  MOV R79, 0x1f ;  /* 0x0000001f004f7802 */ /* 0x000fe40000000f00 */
[----:B------:R-:W-:Y:S02]  /*4a30*/  MOV R78, 0xffffffff ;  /* 0xffffffff004e7802 */ /* 0x000fe40000000f00 */
[----:B------:R-:W-:-:S02]  /*4a40*/  MOV R72, 0x4a60 ;  /* 0x00004a6000487802 */ /* 0x000fc40000000f00 */
[----:B------:R-:W-:Y:S05]  /*4a50*/  CALL.REL.NOINC `($__internal_5_$__cuda_sm70_shflsync_down_p) ;  /* 0x0000002000007944 */ /* 0x000fea0003c00000 */
[----:B-1----:R-:W-:Y:S01]  /*4a60*/  MOV R73, R76 ;  /* 0x0000004c00497202 */ /* 0x002fe20000000f00 */
[----:B------:R-:W-:Y:S05]  /*4a70*/  BRA `(.L_x_304) ;  /* 0xffffd8d000007947 */ /* 0x000fea000383ffff */
        .weak           $__internal_5_$__cuda_sm70_shflsync_down_p
        .type           $__internal_5_$__cuda_sm70_shflsync_down_p,@function
        .size           $__internal_5_$__cuda_sm70_shflsync_down_p,(.L_x_11739 - $__internal_5_$__cuda_sm70_shflsync_down_p)
$__internal_5_$__cuda_sm70_shflsync_down_p:
[----:B------:R-:W-:Y:S04]  /*4a80*/  WARPSYNC R78 ;  /* 0x0000004e00007348 */ /* 0x000fe80003800000 */
[----:B------:R0:W1:Y:S02]  /*4a90*/  SHFL.DOWN PT, R76, R73, R76, R79 ;  /* 0x0800004c494c7389 */ /* 0x00006400000e004f */
[----:B0-----:R-:W-:-:S06]  /*4aa0*/  HFMA2.MMA R73, -RZ, RZ, 0, 0 ;  /* 0x00000000ff497435 */ /* 0x001fcc00000001ff */
[----:B------:R-:W-:Y:S05]  /*4ab0*/  RET.REL.NODEC R72 `(_ZN10layer_norm13ln_bwd_kernelINS_13Kernel_traitsI13__nv_bfloat16S2_S2_S2_fjLj8192ELj1ELj1ELj8ELj16ENS_18Kernel_traits_baseILj8192ES2_S2_S2_S2_fjLj256EEEEELb0ELb1ELb0ELb1EEEvNS_9BwdParamsE) ;  /* 0xffffb54048007950 */ /* 0x000fea0003c3ffff */
.L_x_305:
        /* <DEDUP_REMOVED lines=12> */
.L_x_11739:


//--------------------- .text._ZN10layer_norm13ln_bwd_kernelINS_13Kernel_traitsI13__nv_bfloat16S2_S2_S2_fjLj8192ELj1ELj1ELj8ELj16ENS_18Kernel_traits_baseILj8192ES2_S2_S2_S2_fjLj256EEEEELb0ELb1ELb1ELb0EEEvNS_9BwdParamsE --------------------------
	.section	.text._ZN10layer_norm13ln_bwd_kernelINS_13Kernel_traitsI13__nv_bfloat16S2_S2_S2_fjLj8192ELj1ELj1ELj8ELj16ENS_18Kernel_traits_baseILj8192ES2_S2_S2_S2_fjLj256EEEEELb0ELb1ELb1ELb0EEEvNS_9BwdParamsE,"ax",@progbits
	.sectioninfo	@"SHI_REGISTERS=255"
	.align	128
        .global         _ZN10layer_norm13ln_bwd_kernelINS_13Kernel_traitsI13__nv_bfloat16S2_S2_S2_fjLj8192ELj1ELj1ELj8ELj16ENS_18Kernel_traits_baseILj8192ES2_S2_S2_S2_fjLj256EEEEELb0ELb1ELb1ELb0EEEvNS_9BwdParamsE
        .type           _ZN10layer_norm13ln_bwd_kernelINS_13Kernel_traitsI13__nv_bfloat16S2_S2_S2_fjLj8192ELj1ELj1ELj8ELj16ENS_18Kernel_traits_baseILj8192ES2_S2_S2_S2_fjLj256EEEEELb0ELb1ELb1ELb0EEEvNS_9BwdParamsE,@function
        .size           _ZN10layer_norm13ln_bwd_kernelINS_13Kernel_traitsI13__nv_bfloat16S2_S2_S2_fjLj8192ELj1ELj1ELj8ELj16ENS_18Kernel_traits_baseILj8192ES2_S2_S2_S2_fjLj256EEEEELb0ELb1ELb1ELb0EEEvNS_9BwdParamsE,(.L_x_11740 - _ZN10layer_norm13ln_bwd_kernelINS_13Kernel_traitsI13__nv_bfloat16S2_S2_S2_fjLj8192ELj1ELj1ELj8ELj16ENS_18Kernel_traits_baseILj8192ES2_S2_S2_S2_fjLj256EEEEELb0ELb1ELb1ELb0EEEvNS_9BwdParamsE)
        .other          _ZN10layer_norm13ln_bwd_kernelINS_13Kernel_traitsI13__nv_bfloat16S2_S2_S2_fjLj8192ELj1ELj1ELj8ELj16ENS_18Kernel_traits_baseILj8192ES2_S2_S2_S2_fjLj256EEEEELb0ELb1ELb1ELb0EEEvNS_9BwdParamsE,@"STO_CUDA_ENTRY STV_DEFAULT"
_ZN10layer_norm13ln_bwd_kernelINS_13Kernel_traitsI13__nv_bfloat16S2_S2_S2_fjLj8192ELj1ELj1ELj8ELj16ENS_18Kernel_traits_baseILj8192ES2_S2_S2_S2_fjLj256EEEEELb0ELb1ELb1ELb0EEEvNS_9BwdParamsE:
.text._ZN10layer_norm13ln_bwd_kernelINS_13Kernel_traitsI13__nv_bfloat16S2_S2_S2_fjLj8192ELj1ELj1ELj8ELj16ENS_18Kernel_traits_baseILj8192ES2_S2_S2_S2_fjLj256EEEEELb0ELb1ELb1ELb0EEEvNS_9BwdParamsE:
[----:B------:R-:W-:Y:S02]  /*0000*/  MOV R1, c[0x0][0x28] ;  /* 0x00000a0000017a02 */ /* 0x000fe40000000f00 */
[----:B------:R-:W0:Y:S01]  /*0010*/  S2R R64, SR_TID.X ;  /* 0x0000000000407919 */ /* 0x000e220000002100 */
[----:B------:R-:W-:Y:S01]  /*0020*/  IMAD.MOV.U32 R0, RZ, RZ, c[0x0][0x168] ;  /* 0x00005a00ff007624 */ /* 0x000fe200078e00ff */
[----:B------:R-:W-:Y:S01]  /*0030*/  ULDC.64 UR4, c[0x0][0x118] ;  /* 0x0000460000047ab9 */ /* 0x000fe20000000a00 */
[----:B------:R-:W-:-:S03]  /*0040*/  IADD3 R1, R1, -0x50, RZ ;  /* 0xffffffb001017810 */ /* 0x000fc60007ffe0ff */
        /* <DEDUP_REMOVED lines=9> */
[----:B------:R-:W-:-:S07]  /*00e0*/  ISETP.GE.U32.AND P2, PT, R0, 0x400, PT ;  /* 0x000004000000780c */ /* 0x000fce0003f46070 */
[----:B------:R-:W-:Y:S02]  /*00f0*/  @P3 MOV R29, 0x10 ;  /* 0x00000010001d3802 */ /* 0x000fe40000000f00 */
[----:B------:R-:W-:Y:S02]  /*0100*/  @P0 IMAD.MOV.U32 R43, RZ, RZ, 0x10 ;  /* 0x00000010ff2b0424 */ /* 0x000fe400078e00ff */
[----:B------:R-:W-:Y:S01]  /*0110*/  @P1 MOV R47, 0x10 ;  /* 0x00000010002f1802 */ /* 0x000fe20000000f00 */
[----:B------:R-:W-:-:S04]  /*0120*/  @P3 IMAD.WIDE.U32 R2, R32, R29, c[0x0][0x1b0] ;  /* 0x00006c0020023625 */ /* 0x000fc800078e001d */
[C---:B------:R-:W-:Y:S01]  /*0130*/  @P3 IMAD.WIDE.U32 R28, R32.reuse, R29, c[0x0][0x1c8] ;  /* 0x00007200201c3625 */ /* 0x040fe200078e001d */
[----:B------:R-:W-:Y:S01]  /*0140*/  @P3 LOP3.LUT R32, R32, 0x100, RZ, 0xfc, !PT ;  /* 0x0000010020203812 */ /* 0x000fe200078efcff */
[----:B------:R0:W5:Y:S02]  /*0150*/  @P3 LDG.E.128 R60, [R2.64] ;  /* 0x00000004023c3981 */ /* 0x000164000c1e1d00 */
[----:B------:R-:W-:Y:S02]  /*0160*/  @P2 IMAD.MOV.U32 R33, RZ, RZ, 0x10 ;  /* 0x00000010ff212424 */ /* 0x000fe400078e00ff */
[CC--:B------:R-:W-:Y:S01]  /*0170*/  @P0 IMAD.WIDE.U32 R34, R32.reuse, R43.reuse, c[0x0][0x1b0] ;  /* 0x00006c0020220625 */ /* 0x0c0fe200078e002b */
[----:B------:R1:W5:Y:S03]  /*0180*/  @P3 LDG.E.128 R12, [R28.64] ;  /* 0x000000041c0c3981 */ /* 0x000366000c1e1d00 */
[C---:B------:R-:W-:Y:S01]  /*0190*/  @P0 IMAD.WIDE.U32 R42, R32.reuse, R43, c[0x0][0x1c8] ;  /* 0x00007200202a0625 */ /* 0x040fe200078e002b */
[----:B------:R1:W5:Y:S01]  /*01a0*/  @P0 LDG.E.128 R24, [R34.64] ;  /* 0x0000000422180981 */ /* 0x000362000c1e1d00 */
[----:B------:R-:W-:-:S02]  /*01b0*/  @P0 IADD3 R32, R32, 0x100, RZ ;  /* 0x0000010020200810 */ /* 0x000fc40007ffe0ff */
[----:B0-----:R-:W-:Y:S01]  /*01c0*/  LEA.HI R2, R64, UR6, RZ, 0x18 ;  /* 0x0000000640027c11 */ /* 0x001fe2000f8fc0ff */
[----:B------:R0:W5:Y:S02]  /*01d0*/  @P0 LDG.E.128 R8, [R42.64] ;  /* 0x000000042a080981 */ /* 0x000164000c1e1d00 */
[----:B------:R-:W-:-:S04]  /*01e0*/  @P1 IMAD.WIDE.U32 R44, R32, R47, c[0x0][0x1b0] ;  /* 0x00006c00202c1625 */ /* 0x000fc800078e002f */
[C---:B------:R-:W-:Y:S01]  /*01f0*/  @P1 IMAD.WIDE.U32 R46, R32.reuse, R47, c[0x0][0x1c8] ;  /* 0x00007200202e1625 */ /* 0x040fe200078e002f */
[----:B------:R-:W-:Y:S01]  /*0200*/  @P1 IADD3 R32, R32, 0x100, RZ ;  /* 0x0000010020201810 */ /* 0x000fe20007ffe0ff */
[----:B------:R2:W5:Y:S04]  /*0210*/  @P1 LDG.E.128 R20, [R44.64] ;  /* 0x000000042c141981 */ /* 0x000568000c1e1d00 */
[CC--:B------:R-:W-:Y:S01]  /*0220*/  @P2 IMAD.WIDE.U32 R30, R32.reuse, R33.reuse, c[0x0][0x1b0] ;  /* 0x00006c00201e2625 */ /* 0x0c0fe200078e0021 */
[----:B------:R3:W5:Y:S03]  /*0230*/  @P1 LDG.E.128 R4, [R46.64] ;  /* 0x000000042e041981 */ /* 0x000766000c1e1d00 */
[----:B------:R-:W-:Y:S01]  /*0240*/  @P2 IMAD.WIDE.U32 R32, R32, R33, c[0x0][0x1c8] ;  /* 0x0000720020202625 */ /* 0x000fe200078e0021 */
[----:B------:R1:W5:Y:S04]  /*0250*/  @P2 LDG.E.128 R16, [R30.64] ;  /* 0x000000041e102981 */ /* 0x000368000c1e1d00 */
[----:B------:R1:W5:Y:S01]  /*0260*/  @P2 LDG.E.128 R204, [R32.64] ;  /* 0x0000000420cc2981 */ /* 0x000362000c1e1d00 */
[----:B------:R-:W-:Y:S01]  /*0270*/  ISETP.GE.AND P2, PT, R2, c[0x0][0x164], PT ;  /* 0x0000590002007a0c */ /* 0x000fe20003f46270 */
[----:B------:R-:W-:Y:S01]  /*0280*/  CS2R R36, SRZ ;  /* 0x0000000000247805 */ /* 0x000fe2000001ff00 */
[----:B------:R-:W-:Y:S01]  /*0290*/  CS2R R38, SRZ ;  /* 0x0000000000267805 */ /* 0x000fe2000001ff00 */
[----:B------:R-:W-:Y:S01]  /*02a0*/  CS2R R40, SRZ ;  /* 0x0000000000287805 */ /* 0x000fe2000001ff00 */
[----:B0-----:R-:W-:Y:S01]  /*02b0*/  CS2R R42, SRZ ;  /* 0x00000000002a7805 */ /* 0x001fe2000001ff00 */
[----:B--2---:R-:W-:Y:S01]  /*02c0*/  CS2R R44, SRZ ;  /* 0x00000000002c7805 */ /* 0x004fe2000001ff00 */
[----:B---3--:R-:W-:Y:S01]  /*02d0*/  CS2R R46, SRZ ;  /* 0x00000000002e7805 */ /* 0x008fe2000001ff00 */
        /* <DEDUP_REMOVED lines=43> */
[--C-:B-1---5:R-:W-:Y:S01]  /*0590*/  PRMT R28, RZ, 0x5410, R60.reuse ;  /* 0x00005410ff1c7816 */ /* 0x122fe2000000003c */
[----:B------:R-:W0:Y:S01]  /*05a0*/  LDC.U8 R202, c[0x0][0x1f0] ;  /* 0x00007c00ffca7b82 */ /* 0x000e220000000000 */
[----:B------:R-:W-:Y:S01]  /*05b0*/  PRMT R3, RZ, 0x7610, R60 ;  /* 0x00007610ff037816 */ /* 0x000fe2000000003c */
[----:B------:R-:W-:Y:S01]  /*05c0*/  HFMA2.MMA R201, -RZ, RZ, 0, 5.9604644775390625e-08 ;  /* 0x00000001ffc97435 */ /* 0x000fe200000001ff */
[----:B------:R-:W-:Y:S01]  /*05d0*/  PRMT R29, RZ, 0x5410, R61 ;  /* 0x00005410ff1d7816 */ /* 0x000fe2000000003d */
[----:B------:R1:W-:Y:S01]  /*05e0*/  STL [R1+0x4c], R28 ;  /* 0x00004c1c01007387 */ /* 0x0003e20000100800 */
[--C-:B------:R-:W-:Y:S01]  /*05f0*/  PRMT R215, RZ, 0x5410, R204.reuse ;  /* 0x00005410ffd77816 */ /* 0x100fe200000000cc */
[----:B------:R-:W-:Y:S01]  /*0600*/  IMAD.MOV.U32 R37, RZ, RZ, RZ ;  /* 0x000000ffff257224 */ /* 0x000fe200078e00ff */
[----:B------:R-:W-:Y:S01]  /*0610*/  PRMT R214, RZ, 0x7610, R204 ;  /* 0x00007610ffd67816 */ /* 0x000fe200000000cc */
[----:B------:R2:W-:Y:S01]  /*0620*/  STL [R1+0x48], R3 ;  /* 0x0000480301007387 */ /* 0x0005e20000100800 */
[----:B------:R-:W-:-:S02]  /*0630*/  PRMT R211, RZ, 0x5410, R206 ;  /* 0x00005410ffd37816 */ /* 0x000fc400000000ce */
[--C-:B------:R-:W-:Y:S01]  /*0640*/  PRMT R252, RZ, 0x5410, R22.reuse ;  /* 0x00005410fffc7816 */ /* 0x100fe20000000016 */
[----:B------:R3:W-:Y:S01]  /*0650*/  STL [R1+0x44], R29 ;  /* 0x0000441d01007387 */ /* 0x0007e20000100800 */
[----:B------:R-:W-:Y:S02]  /*0660*/  PRMT R251, RZ, 0x7610, R22 ;  /* 0x00007610fffb7816 */ /* 0x000fe40000000016 */
[----:B-1----:R-:W-:Y:S02]  /*0670*/  PRMT R28, RZ, 0x7610, R61 ;  /* 0x00007610ff1c7816 */ /* 0x002fe4000000003d */
[--C-:B------:R-:W-:Y:S02]  /*0680*/  PRMT R250, RZ, 0x5410, R23.reuse ;  /* 0x00005410fffa7816 */ /* 0x100fe40000000017 */
[----:B--2---:R-:W-:Y:S01]  /*0690*/  PRMT R3, RZ, 0x5410, R62 ;  /* 0x00005410ff037816 */ /* 0x004fe2000000003e */
[----:B------:R1:W-:Y:S01]  /*06a0*/  STL [R1+0x40], R28 ;  /* 0x0000401c01007387 */ /* 0x0003e20000100800 */
[----:B------:R-:W-:-:S02]  /*06b0*/  PRMT R249, RZ, 0x7610, R23 ;  /* 0x00007610fff97816 */ /* 0x000fc40000000017 */
[----:B---3--:R-:W-:Y:S01]  /*06c0*/  PRMT R29, RZ, 0x7610, R62 ;  /* 0x00007610ff1d7816 */ /* 0x008fe2000000003e */
[----:B------:R2:W-:Y:S01]  /*06d0*/  STL [R1+0x3c], R3 ;  /* 0x00003c0301007387 */ /* 0x0005e20000100800 */
[--C-:B------:R-:W-:Y:S02]  /*06e0*/  PRMT R248, RZ, 0x5410, R16.reuse ;  /* 0x00005410fff87816 */ /* 0x100fe40000000010 */
[----:B------:R-:W-:Y:S01]  /*06f0*/  PRMT R247, RZ, 0x7610, R16 ;  /* 0x00007610fff77816 */ /* 0x000fe20000000010 */
[----:B------:R3:W-:Y:S01]  /*0700*/  STL [R1+0x38], R29 ;  /* 0x0000381d01007387 */ /* 0x0007e20000100800 */
[----:B------:R-:W-:Y:S02]  /*0710*/  PRMT R246, RZ, 0x5410, R17 ;  /* 0x00005410fff67816 */ /* 0x000fe40000000011 */
[----:B-1----:R-:W-:Y:S02]  /*0720*/  PRMT R28, RZ, 0x5410, R63 ;  /* 0x00005410ff1c7816 */ /* 0x002fe4000000003f */
[----:B------:R-:W-:-:S02]  /*0730*/  PRMT R245, RZ, 0x7610, R17 ;  /* 0x00007610fff57816 */ /* 0x000fc40000000011 */
[----:B--2---:R-:W-:Y:S01]  /*0740*/  PRMT R3, RZ, 0x7610, R63 ;  /* 0x00007610ff037816 */ /* 0x004fe2000000003f */
[----:B------:R1:W-:Y:S01]  /*0750*/  STL [R1+0x34], R28 ;  /* 0x0000341c01007387 */ /* 0x0003e20000100800 */
[----:B------:R-:W-:Y:S02]  /*0760*/  PRMT R244, RZ, 0x5410, R18 ;  /* 0x00005410fff47816 */ /* 0x000fe40000000012 */
[----:B---3--:R-:W-:Y:S01]  /*0770*/  PRMT R29, RZ, 0x5410, R24 ;  /* 0x00005410ff1d7816 */ /* 0x008fe20000000018 */
[----:B------:R2:W-:Y:S01]  /*0780*/  STL [R1+0x30], R3 ;  /* 0x0000300301007387 */ /* 0x0005e20000100800 */
[----:B------:R-:W-:Y:S02]  /*0790*/  PRMT R243, RZ, 0x7610, R18 ;  /* 0x00007610fff37816 */ /* 0x000fe40000000012 */
[--C-:B------:R-:W-:Y:S01]  /*07a0*/  PRMT R242, RZ, 0x5410, R19.reuse ;  /* 0x00005410fff27816 */ /* 0x100fe20000000013 */
[----:B------:R-:W-:Y:S01]  /*07b0*/  STL [R1+0x2c], R29 ;  /* 0x00002c1d01007387 */ /* 0x000fe20000100800 */
[----:B------:R-:W-:-:S02]  /*07c0*/  PRMT R241, RZ, 0x7610, R19 ;  /* 0x00007610fff17816 */ /* 0x000fc40000000013 */
[----:B-1----:R-:W-:Y:S02]  /*07d0*/  PRMT R28, RZ, 0x7610, R24 ;  /* 0x00007610ff1c7816 */ /* 0x002fe40000000018 */
[--C-:B------:R-:W-:Y:S02]  /*07e0*/  PRMT R24, RZ, 0x7610, R25.reuse ;  /* 0x00007610ff187816 */ /* 0x100fe40000000019 */
[----:B--2---:R-:W-:Y:S01]  /*07f0*/  PRMT R3, RZ, 0x5410, R25 ;  /* 0x00005410ff037816 */ /* 0x004fe20000000019 */
[----:B------:R-:W-:Y:S01]  /*0800*/  STL [R1+0x28], R28 ;  /* 0x0000281c01007387 */ /* 0x000fe20000100800 */
[----:B------:R-:W-:Y:S02]  /*0810*/  PRMT R25, RZ, 0x5410, R26 ;  /* 0x00005410ff197816 */ /* 0x000fe4000000001a */
[--C-:B------:R-:W-:Y:S01]  /*0820*/  PRMT R240, RZ, 0x5410, R12.reuse ;  /* 0x00005410fff07816 */ /* 0x100fe2000000000c */
[----:B------:R1:W-:Y:S01]  /*0830*/  STL [R1+0x24], R3 ;  /* 0x0000240301007387 */ /* 0x0003e20000100800 */
[----:B------:R-:W-:-:S02]  /*0840*/  PRMT R239, RZ, 0x7610, R12 ;  /* 0x00007610ffef7816 */ /* 0x000fc4000000000c */
[--C-:B------:R-:W-:Y:S01]  /*0850*/  PRMT R238, RZ, 0x5410, R13.reuse ;  /* 0x00005410ffee7816 */ /* 0x100fe2000000000d */
[----:B------:R2:W-:Y:S01]  /*0860*/  STL [R1+0x20], R24 ;  /* 0x0000201801007387 */ /* 0x0005e20000100800 */
[----:B------:R-:W-:Y:S02]  /*0870*/  PRMT R237, RZ, 0x7610, R13 ;  /* 0x00007610ffed7816 */ /* 0x000fe4000000000d */
[--C-:B------:R-:W-:Y:S01]  /*0880*/  PRMT R236, RZ, 0x5410, R14.reuse ;  /* 0x00005410ffec7816 */ /* 0x100fe2000000000e */
        /* <DEDUP_REMOVED lines=9> */
[--C-:B------:R-:W-:Y:S02]  /*0920*/  PRMT R232, RZ, 0x5410, R8.reuse ;  /* 0x00005410ffe87816 */ /* 0x100fe40000000008 */
[----:B------:R-:W-:Y:S01]  /*0930*/  PRMT R231, RZ, 0x7610, R8 ;  /* 0x00007610ffe77816 */ /* 0x000fe20000000008 */
[----:B------:R-:W-:Y:S01]  /*0940*/  STL [R1+0x10], R25 ;  /* 0x0000101901007387 */ /* 0x000fe20000100800 */
[----:B------:R-:W-:-:S02]  /*0950*/  PRMT R230, RZ, 0x5410, R9 ;  /* 0x00005410ffe67816 */ /* 0x000fc40000000009 */
[--C-:B-1----:R-:W-:Y:S02]  /*0960*/  PRMT R3, RZ, 0x5410, R20.reuse ;  /* 0x00005410ff037816 */ /* 0x102fe40000000014 */
[----:B------:R-:W-:Y:S02]  /*0970*/  PRMT R229, RZ, 0x7610, R9 ;  /* 0x00007610ffe57816 */ /* 0x000fe40000000009 */
[----:B--2---:R-:W-:Y:S01]  /*0980*/  PRMT R24, RZ, 0x7610, R20 ;  /* 0x00007610ff187816 */ /* 0x004fe20000000014 */
[----:B------:R1:W-:Y:S01]  /*0990*/  STL [R1+0xc], R3 ;  /* 0x00000c0301007387 */ /* 0x0003e20000100800 */
[----:B------:R-:W-:Y:S02]  /*09a0*/  PRMT R20, RZ, 0x5410, R21 ;  /* 0x00005410ff147816 */ /* 0x000fe40000000015 */
[--C-:B------:R-:W-:Y:S01]  /*09b0*/  PRMT R228, RZ, 0x5410, R10.reuse ;  /* 0x00005410ffe47816 */ /* 0x100fe2000000000a */
[----:B------:R2:W-:Y:S01]  /*09c0*/  STL [R1+0x8], R24 ;  /* 0x0000081801007387 */ /* 0x0005e20000100800 */
[----:B------:R-:W-:-:S02]  /*09d0*/  PRMT R227, RZ, 0x7610, R10 ;  /* 0x00007610ffe37816 */ /* 0x000fc4000000000a */
[--C-:B------:R-:W-:Y:S01]  /*09e0*/  PRMT R226, RZ, 0x5410, R11.reuse ;  /* 0x00005410ffe27816 */ /* 0x100fe2000000000b */
[----:B------:R2:W-:Y:S01]  /*09f0*/  STL [R1+0x4], R20 ;  /* 0x0000041401007387 */ /* 0x0005e20000100800 */
[----:B------:R-:W-:Y:S02]  /*0a00*/  PRMT R225, RZ, 0x7610, R11 ;  /* 0x00007610ffe17816 */ /* 0x000fe4000000000b */
[----:B-1----:R-:W-:Y:S02]  /*0a10*/  PRMT R3, RZ, 0x7610, R21 ;  /* 0x00007610ff037816 */ /* 0x002fe40000000015 */
[--C-:B------:R-:W-:Y:S02]  /*0a20*/  PRMT R224, RZ, 0x5410, R4.reuse ;  /* 0x00005410ffe07816 */ /* 0x100fe40000000004 */
[----:B------:R-:W-:Y:S01]  /*0a30*/  PRMT R223, RZ, 0x7610, R4 ;  /* 0x00007610ffdf7816 */ /* 0x000fe20000000004 */
[----:B------:R2:W-:Y:S01]  /*0a40*/  STL [R1], R3 ;  /* 0x0000000301007387 */ /* 0x0005e20000100800 */
        /* <DEDUP_REMOVED lines=8> */
[----:B------:R-:W-:Y:S02]  /*0ad0*/  PRMT R206, RZ, 0x7610, R206 ;  /* 0x00007610ffce7816 */ /* 0x000fe400000000ce */
[--C-:B------:R-:W-:Y:S02]  /*0ae0*/  PRMT R204, RZ, 0x5410, R207.reuse ;  /* 0x00005410ffcc7816 */ /* 0x100fe400000000cf */
[----:B0-2---:R-:W-:Y:S02]  /*0af0*/  PRMT R203, RZ, 0x7610, R207 ;  /* 0x00007610ffcb7816 */ /* 0x005fe400000000cf */
.L_x_439:
[----:B------:R-:W-:-:S05]  /*0b00*/  MOV R160, 0x4 ;  /* 0x0000000400a07802 */ /* 0x000fca0000000f00 */
[----:B------:R-:W-:-:S05]  /*0b10*/  IMAD.WIDE R156, R2, R160, c[0x0][0x1d8] ;  /* 0x00007600029c7625 */ /* 0x000fca00078e02a0 */
[----:B------:R0:W2:Y:S04]  /*0b20*/  LDG.E R158, [R156.64] ;  /* 0x000000049c9e7981 */ /* 0x0000a8000c1e1900 */
[----:B------:R-:W1:Y:S01]  /*0b30*/  S2R R159, SR_TID.X ;  /* 0x00000000009f7919 */ /* 0x000e620000002100 */
[----:B0-----:R-:W-:-:S05]  /*0b40*/  IMAD.WIDE R156, R2, R160, c[0x0][0x1a8] ;  /* 0x00006a00029c7625 */ /* 0x001fca00078e02a0 */
[----:B------:R0:W5:Y:S01]  /*0b50*/  LDG.E R3, [R156.64] ;  /* 0x000000049c037981 */ /* 0x000162000c1e1900 */
[C---:B------:R-:W-:Y:S02]  /*0b60*/  IMAD R4, R2.reuse, c[0x0][0x168], RZ ;  /* 0x00005a0002047a24 */ /* 0x040fe400078e02ff */
[----:B0-----:R-:W-:-:S05]  /*0b70*/  IMAD.WIDE R156, R2, R160, c[0x0][0x1d0] ;  /* 0x00007400029c7625 */ /* 0x001fca00078e02a0 */
[----:B------:R0:W5:Y:S01]  /*0b80*/  LDG.E R205, [R156.64] ;  /* 0x000000049ccd7981 */ /* 0x000162000c1e1900 */
[----:B-1----:R-:W-:Y:S01]  /*0b90*/  LOP3.LUT R210, R159, 0xff, RZ, 0xc0, !PT ;  /* 0x000000ff9fd27812 */ /* 0x002fe200078ec0ff */
[----:B------:R-:W-:Y:S01]  /*0ba0*/  IMAD.MOV.U32 R161, RZ, RZ, 0x10 ;  /* 0x00000010ffa17424 */ /* 0x000fe200078e00ff */
[----:B------:R-:W-:Y:S01]  /*0bb0*/  BSSY B0, `(.L_x_307) ;  /* 0x000019d000007945 */ /* 0x000fe20003800000 */
[----:B0-----:R-:W-:-:S04]  /*0bc0*/  SHF.R.S32.HI R156, RZ, 0x1f, R4 ;  /* 0x0000001fff9c7819 */ /* 0x001fc80000011404 */
[----:B------:R-:W-:-:S04]  /*0bd0*/  LEA.HI R4, R156, R4, RZ, 0x3 ;  /* 0x000000049c047211 */ /* 0x000fc800078f18ff */
[----:B------:R-:W-:-:S05]  /*0be0*/  LEA.HI.SX32 R4, R4, R210, 0x1d ;  /* 0x000000d204047211 */ /* 0x000fca00078feaff */
[----:B------:R-:W-:Y:S01]  /*0bf0*/  IMAD.WIDE.U32 R156, R4, R161, c[0x0][0x218] ;  /* 0x00008600049c7625 */ /* 0x000fe200078e00a1 */
[----:B--2---:R-:W-:-:S13]  /*0c00*/  ISETP.GT.AND P2, PT, R158, RZ, PT ;  /* 0x000000ff9e00720c */ /* 0x004fda0003f44270 */
[----:B------:R-:W-:Y:S05]  /*0c10*/  @P2 BRA `(.L_x_308) ;  /* 0x0000024000002947 */ /* 0x000fea0003800000 */
[----:B------:R-:W-:Y:S01]  /*0c20*/  LOP3.LUT P3, RZ, R0, 0xffffff00, RZ, 0xc0, !PT ;  /* 0xffffff0000ff7812 */ /* 0x000fe2000786c0ff */
[----:B------:R-:W-:Y:S01]  /*0c30*/  BSSY B1, `(.L_x_309) ;  /* 0x0000008000017945 */ /* 0x000fe20003800000 */
[----:B------:R-:W-:-:S11]  /*0c40*/  MOV R158, R4 ;  /* 0x00000004009e7202 */ /* 0x000fd60000000f00 */
[----:B------:R-:W-:Y:S05]  /*0c50*/  @!P3 BRA `(.L_x_310) ;  /* 0x000000500000b947 */ /* 0x000fea0003800000 */
[----:B------:R-:W-:-:S04]  /*0c60*/  ISETP.NE.U32.AND P3, PT, RZ, c[0x0][0x218], PT ;  /* 0x00008600ff007a0c */ /* 0x000fc80003f65070 */
[----:B------:R-:W-:-:S13]  /*0c70*/  ISETP.NE.AND.EX P3, PT, RZ, c[0x0][0x21c], PT, P3 ;  /* 0x00008700ff007a0c */ /* 0x000fda0003f65330 */
[----:B------:R-:W-:Y:S05]  /*0c80*/  @!P3 BRA `(.L_x_311) ;  /* 0x000000100000b947 */ /* 0x000fea0003800000 */
[----:B------:R0:W5:Y:S02]  /*0c90*/  LDG.E.128 R132, [R156.64] ;  /* 0x000000049c847981 */ /* 0x000164000c1e1d00 */
.L_x_311:
[----:B------:R-:W-:Y:S02]  /*0ca0*/  IADD3 R158, R4, 0x100, RZ ;  /* 0x00000100049e7810 */ /* 0x000fe40007ffe0ff */
.L_x_310:
[----:B------:R-:W-:Y:S05]  /*0cb0*/  BSYNC B1 ;  /* 0x0000000000017941 */ /* 0x000fea0003800000 */
.L_x_309:
[----:B------:R-:W-:Y:S01]  /*0cc0*/  BSSY B1, `(.L_x_312) ;  /* 0x0000008000017945 */ /* 0x000fe20003800000 */
[----:B------:R-:W-:Y:S05]  /*0cd0*/  @!P0 BRA `(.L_x_313) ;  /* 0x0000006000008947 */ /* 0x000fea0003800000 */
[----:B------:R-:W-:-:S04]  /*0ce0*/  ISETP.NE.U32.AND P3, PT, RZ, c[0x0][0x218], PT ;  /* 0x00008600ff007a0c */ /* 0x000fc80003f65070 */
[----:B------:R-:W-:-:S13]  /*0cf0*/  ISETP.NE.AND.EX P3, PT, RZ, c[0x0][0x21c], PT, P3 ;  /* 0x00008700ff007a0c */ /* 0x000fda0003f65330 */
[----:B------:R-:W-:Y:S05]  /*0d00*/  @!P3 BRA `(.L_x_314) ;  /* 0x000000200000b947 */ /* 0x000fea0003800000 */
[----:B------:R-:W-:-:S06]  /*0d10*/  IMAD.WIDE.U32 R136, R158, R161, c[0x0][0x218] ;  /* 0x000086009e887625 */ /* 0x000fcc00078e00a1 */
[----:B------:R-:W5:Y:S02]  /*0d20*/  LDG.E.128 R136, [R136.64] ;  /* 0x0000000488887981 */ /* 0x000f64000c1e1d00 */
.L_x_314:
[----:B------:R-:W-:Y:S02]  /*0d30*/  IADD3 R158, R158, 0x100, RZ ;  /* 0x000001009e9e7810 */ /* 0x000fe40007ffe0ff */
.L_x_313:
[----:B------:R-:W-:Y:S05]  /*0d40*/  BSYNC B1 ;  /* 0x0000000000017941 */ /* 0x000fea0003800000 */
.L_x_312:
[----:B------:R-:W-:Y:S01]  /*0d50*/  BSSY B1, `(.L_x_315) ;  /* 0x0000008000017945 */ /* 0x000fe20003800000 */
[----:B------:R-:W-:Y:S05]  /*0d60*/  @!P1 BRA `(.L_x_316) ;  /* 0x0000006000009947 */ /* 0x000fea0003800000 */
[----:B------:R-:W-:-:S04]  /*0d70*/  ISETP.NE.U32.AND P3, PT, RZ, c[0x0][0x218], PT ;  /* 0x00008600ff007a0c */ /* 0x000fc80003f65070 */
[----:B------:R-:W-:-:S13]  /*0d80*/  ISETP.NE.AND.EX P3, PT, RZ, c[0x0][0x21c], PT, P3 ;  /* 0x00008700ff007a0c */ /* 0x000fda0003f65330 */
[----:B------:R-:W-:Y:S05]  /*0d90*/  @!P3 BRA `(.L_x_317) ;  /* 0x000000200000b947 */ /* 0x000fea0003800000 */
[----:B------:R-:W-:-:S06]  /*0da0*/  IMAD.WIDE.U32 R140, R158, R161, c[0x0][0x218] ;  /* 0x000086009e8c7625 */ /* 0x000fcc00078e00a1 */
[----:B------:R-:W5:Y:S02]  /*0db0*/  LDG.E.128 R140, [R140.64] ;  /* 0x000000048c8c7981 */ /* 0x000f64000c1e1d00 */
.L_x_317:
[----:B------:R-:W-:Y:S02]  /*0dc0*/  IADD3 R158, R158, 0x100, RZ ;  /* 0x000001009e9e7810 */ /* 0x000fe40007ffe0ff */
.L_x_316:
[----:B------:R-:W-:Y:S05]  /*0dd0*/  BSYNC B1 ;  /* 0x0000000000017941 */ /* 0x000fea0003800000 */
.L_x_315:
[----:B------:R-:W-:Y:S01]  /*0de0*/  ISETP.NE.U32.AND P3, PT, RZ, c[0x0][0x218], PT ;  /* 0x00008600ff007a0c */ /* 0x000fe20003f65070 */
[----:B------:R-:W-:-:S03]  /*0df0*/  CS2R R208, SRZ ;  /* 0x0000000000d07805 */ /* 0x000fc6000001ff00 */
[----:B------:R-:W-:-:S04]  /*0e00*/  ISETP.NE.AND.EX P3, PT, RZ, c[0x0][0x21c], PT, P3 ;  /* 0x00008700ff007a0c */ /* 0x000fc80003f65330 */
[----:B------:R-:W-:-:S13]  /*0e10*/  ISETP.LT.U32.OR P3, PT, R0, 0x400, !P3 ;  /* 0x000004000000780c */ /* 0x000fda0005f61470 */
[----:B------:R-:W-:Y:S05]  /*0e20*/  @P3 BRA `(.L_x_318) ;  /* 0x0000175000003947 */ /* 0x000fea0003800000 */
[----:B------:R-:W-:-:S06]  /*0e30*/  IMAD.WIDE.U32 R32, R158, R161, c[0x0][0x218] ;  /* 0x000086009e207625 */ /* 0x000fcc00078e00a1 */
[----:B------:R-:W5:Y:S01]  /*0e40*/  LDG.E.128 R32, [R32.64] ;  /* 0x0000000420207981 */ /* 0x000f62000c1e1d00 */
[----:B------:R-:W-:Y:S05]  /*0e50*/  BRA `(.L_x_318) ;  /* 0x0000172000007947 */ /* 0x000fea0003800000 */
.L_x_308:
[----:B------:R-:W-:-:S05]  /*0e60*/  IADD3 R158, R158, -0x1, RZ ;  /* 0xffffffff9e9e7810 */ /* 0x000fca0007ffe0ff */
[----:B------:R-:W-:-:S05]  /*0e70*/  IMAD R158, R158, c[0x0][0x168], RZ ;  /* 0x00005a009e9e7a24 */ /* 0x000fca00078e02ff */
[----:B------:R-:W-:-:S04]  /*0e80*/  SHF.R.S32.HI R159, RZ, 0x1f, R158 ;  /* 0x0000001fff9f7819 */ /* 0x000fc8000001149e */
[----:B------:R-:W-:-:S04]  /*0e90*/  LEA.HI R159, R159, R158, RZ, 0x3 ;  /* 0x0000009e9f9f7211 */ /* 0x000fc800078f18ff */
[----:B------:R-:W-:Y:S01]  /*0ea0*/  LEA.HI.SX32 R210, R159, R210, 0x1d ;  /* 0x000000d29fd27211 */ /* 0x000fe200078feaff */
[----:B------:R-:W-:-:S06]  /*0eb0*/  IMAD.WIDE R158, R2, R160, c[0x0][0x1a0] ;  /* 0x00006800029e7625 */ /* 0x000fcc00078e02a0 */
[----:B------:R-:W2:Y:S01]  /*0ec0*/  LDG.E R158, [R158.64] ;  /* 0x000000049e9e7981 */ /* 0x000ea2000c1e1900 */
[----:B------:R-:W-:Y:S01]  /*0ed0*/  LOP3.LUT P4, RZ, R0, 0xffffff00, RZ, 0xc0, !PT ;  /* 0xffffff0000ff7812 */ /* 0x000fe2000788c0ff */
[----:B------:R-:W-:Y:S01]  /*0ee0*/  BSSY B1, `(.L_x_319) ;  /* 0x000005f000017945 */ /* 0x000fe20003800000 */
[----:B------:R-:W-:Y:S01]  /*0ef0*/  ISETP.NE.AND P3, PT, R202, RZ, PT ;  /* 0x000000ffca00720c */ /* 0x000fe20003f65270 */
[----:B------:R-:W-:Y:S01]  /*0f00*/  CS2R R208, SRZ ;  /* 0x0000000000d07805 */ /* 0x000fe2000001ff00 */
[----:B------:R-:W-:Y:S02]  /*0f10*/  IMAD.MOV.U32 R217, RZ, RZ, R4 ;  /* 0x000000ffffd97224 */ /* 0x000fe400078e0004 */
[----:B--2---:R-:W-:-:S07]  /*0f20*/  FSEL R207, R158, RZ, !P3 ;  /* 0x000000ff9ecf7208 */ /* 0x004fce0005800000 */
[----:B------:R-:W-:Y:S05]  /*0f30*/  @!P4 BRA `(.L_x_320) ;  /* 0x000005900000c947 */ /* 0x000fea0003800000 */
[-C--:B------:R-:W-:Y:S01]  /*0f40*/  IMAD.WIDE.U32 R8, R4, R161.reuse, c[0x0][0x188] ;  /* 0x0000620004087625 */ /* 0x080fe200078e00a1 */
[----:B------:R-:W2:Y:S03]  /*0f50*/  LDL R162, [R1+0x4c] ;  /* 0x00004c0001a27983 */ /* 0x000ea60000100800 */
[----:B------:R-:W-:Y:S01]  /*0f60*/  IMAD.WIDE.U32 R12, R210, R161, c[0x0][0x208] ;  /* 0x00008200d20c7625 */ /* 0x000fe200078e00a1 */
[----:B------:R-:W3:Y:S04]  /*0f70*/  LDL R209, [R1+0x48] ;  /* 0x0000480001d17983 */ /* 0x000ee80000100800 */
[----:B------:R-:W4:Y:S04]  /*0f80*/  LDG.E.128 R8, [R8.64] ;  /* 0x0000000408087981 */ /* 0x000f28000c1e1d00 */
[----:B------:R-:W2:Y:S01]  /*0f90*/  LDG.E.128 R12, [R12.64] ;  /* 0x000000040c0c7981 */ /* 0x000ea2000c1e1d00 */
[----:B------:R-:W-:-:S03]  /*0fa0*/  ISETP.NE.U32.AND P3, PT, RZ, c[0x0][0x218], PT ;  /* 0x00008600ff007a0c */ /* 0x000fc60003f65070 */
[----:B------:R-:W3:Y:S01]  /*0fb0*/  LDL R208, [R1+0x44] ;  /* 0x0000440001d07983 */ /* 0x000ee20000100800 */
[----:B------:R-:W-:-:S03]  /*0fc0*/  ISETP.NE.AND.EX P3, PT, RZ, c[0x0][0x21c], PT, P3 ;  /* 0x00008700ff007a0c */ /* 0x000fc60003f65330 */
[----:B------:R-:W3:Y:S04]  /*0fd0*/  LDL R217, [R1+0x40] ;  /* 0x0000400001d97983 */ /* 0x000ee80000100800 */
[----:B------:R-:W3:Y:S06]  /*0fe0*/  LDL R163, [R1+0x3c] ;  /* 0x00003c0001a37983 */ /* 0x000eec0000100800 */
[----:B------:R0:W5:Y:S01]  /*0ff0*/  @P3 LDG.E.128 R132, [R156.64] ;  /* 0x000000049c843981 */ /* 0x000162000c1e1d00 */
[----:B----4-:R-:W-:-:S05]  /*1000*/  PRMT R5, RZ, 0x5410, R8 ;  /* 0x00005410ff057816 */ /* 0x010fca0000000008 */
[----:B------:R-:W-:Y:S01]  /*1010*/  FADD.FTZ R5, -R207, R5 ;  /* 0x00000005cf057221 */ /* 0x000fe20000010100 */
[----:B--2---:R-:W-:-:S03]  /*1020*/  PRMT R6, RZ, 0x5410, R12 ;  /* 0x00005410ff067816 */ /* 0x004fc6000000000c */
[----:B-----5:R-:W-:Y:S01]  /*1030*/  FMUL.FTZ R5, R3, R5 ;  /* 0x0000000503057220 */ /* 0x020fe20000410000 */
[----:B0-----:R-:W-:Y:S01]  /*1040*/  PRMT R156, RZ, 0x7610, R8 ;  /* 0x00007610ff9c7816 */ /* 0x001fe20000000008 */
[----:B------:R-:W-:Y:S01]  /*1050*/  FADD.FTZ R72, R72, R6 ;  /* 0x0000000648487221 */ /* 0x000fe20000010000 */
[----:B------:R-:W-:Y:S01]  /*1060*/  PRMT R8, RZ, 0x5410, R9 ;  /* 0x00005410ff087816 */ /* 0x000fe20000000009 */
[-C--:B------:R-:W-:Y:S01]  /*1070*/  FFMA.FTZ R36, R5, R6.reuse, R36 ;  /* 0x0000000605247223 */ /* 0x080fe20000010024 */
[--C-:B------:R-:W-:Y:S01]  /*1080*/  PRMT R159, RZ, 0x5410, R10.reuse ;  /* 0x00005410ff9f7816 */ /* 0x100fe2000000000a */
[----:B------:R-:W-:Y:S02]  /*1090*/  FMUL.FTZ R6, R162, R6 ;  /* 0x00000006a2067220 */ /* 0x000fe40000410000 */
[----:B------:R-:W2:Y:S01]  /*10a0*/  LDL R162, [R1+0x38] ;  /* 0x0000380001a27983 */ /* 0x000ea20000100800 */
[----:B------:R-:W-:Y:S01]  /*10b0*/  PRMT R158, RZ, 0x7610, R10 ;  /* 0x00007610ff9e7816 */ /* 0x000fe2000000000a */
[----:B------:R-:W-:-:S02]  /*10c0*/  FADD.FTZ R197, -R207, R8 ;  /* 0x00000008cfc57221 */ /* 0x000fc40000010100 */
[C---:B------:R-:W-:Y:S02]  /*10d0*/  FADD.FTZ R8, -R207.reuse, R159 ;  /* 0x0000009fcf087221 */ /* 0x040fe40000010100 */
[----:B------:R-:W4:Y:S01]  /*10e0*/  LDL R159, [R1+0x34] ;  /* 0x00003400019f7983 */ /* 0x000f220000100800 */
[--C-:B------:R-:W-:Y:S02]  /*10f0*/  PRMT R157, RZ, 0x5410, R11.reuse ;  /* 0x00005410ff9d7816 */ /* 0x100fe4000000000b */
[----:B------:R-:W-:Y:S01]  /*1100*/  PRMT R7, RZ, 0x7610, R11 ;  /* 0x00007610ff077816 */ /* 0x000fe2000000000b */
[C---:B------:R-:W-:Y:S02]  /*1110*/  FADD.FTZ R11, -R207.reuse, R158 ;  /* 0x0000009ecf0b7221 */ /* 0x040fe40000010100 */
[----:B------:R-:W4:Y:S01]  /*1120*/  LDL R158, [R1+0x30] ;  /* 0x00003000019e7983 */ /* 0x000f220000100800 */
[----:B------:R-:W-:Y:S01]  /*1130*/  FADD.FTZ R156, -R207, R156 ;  /* 0x0000009ccf9c7221 */ /* 0x000fe20000010100 */
[----:B------:R-:W-:-:S02]  /*1140*/  PRMT R160, RZ, 0x7610, R9 ;  /* 0x00007610ffa07816 */ /* 0x000fc40000000009 */
[----:B------:R-:W-:Y:S01]  /*1150*/  PRMT R198, RZ, 0x7610, R12 ;  /* 0x00007610ffc67816 */ /* 0x000fe2000000000c */
[----:B------:R-:W-:Y:S01]  /*1160*/  FMUL.FTZ R199, R3, R156 ;  /* 0x0000009c03c77220 */ /* 0x000fe20000410000 */
[--C-:B------:R-:W-:Y:S01]  /*1170*/  PRMT R196, RZ, 0x5410, R13.reuse ;  /* 0x00005410ffc47816 */ /* 0x100fe2000000000d */
[C---:B------:R-:W-:Y:S01]  /*1180*/  FADD.FTZ R160, -R207.reuse, R160 ;  /* 0x000000a0cfa07221 */ /* 0x040fe20000010100 */
[----:B------:R-:W-:Y:S01]  /*1190*/  PRMT R9, RZ, 0x7610, R13 ;  /* 0x00007610ff097816 */ /* 0x000fe2000000000d */
[----:B------:R-:W-:Y:S01]  /*11a0*/  FADD.FTZ R13, -R207, R157 ;  /* 0x0000009dcf0d7221 */ /* 0x000fe20000010100 */
[----:B------:R-:W-:Y:S01]  /*11b0*/  PRMT R10, RZ, 0x5410, R14 ;  /* 0x00005410ff0a7816 */ /* 0x000fe2000000000e */
[----:B------:R-:W-:Y:S01]  /*11c0*/  FADD.FTZ R73, R73, R198 ;  /* 0x000000c649497221 */ /* 0x000fe20000010000 */
[----:B------:R-:W-:Y:S01]  /*11d0*/  PRMT R12, RZ, 0x7610, R14 ;  /* 0x00007610ff0c7816 */ /* 0x000fe2000000000e */
[----:B------:R-:W-:Y:S02]  /*11e0*/  FMUL.FTZ R197, R3, R197 ;  /* 0x000000c503c57220 */ /* 0x000fe40000410000 */
[-C--:B------:R-:W-:Y:S01]  /*11f0*/  FFMA.FTZ R37, R199, R198.reuse, R37 ;  /* 0x000000c6c7257223 */ /* 0x080fe20000010025 */
[--C-:B------:R-:W-:Y:S01]  /*1200*/  PRMT R14, RZ, 0x5410, R15.reuse ;  /* 0x00005410ff0e7816 */ /* 0x100fe2000000000f */
[----:B---3--:R-:W-:Y:S01]  /*1210*/  FMUL.FTZ R198, R209, R198 ;  /* 0x000000c6d1c67220 */ /* 0x008fe20000410000 */
[----:B------:R-:W-:Y:S01]  /*1220*/  PRMT R16, RZ, 0x7610, R15 ;  /* 0x00007610ff107816 */ /* 0x000fe2000000000f */
[----:B------:R-:W-:-:S02]  /*1230*/  FADD.FTZ R157, RZ, R6 ;  /* 0x00000006ff9d7221 */ /* 0x000fc40000010000 */
[----:B------:R-:W-:Y:S02]  /*1240*/  FFMA.FTZ R156, R5, R6, RZ ;  /* 0x00000006059c7223 */ /* 0x000fe400000100ff */
[----:B------:R-:W-:Y:S02]  /*1250*/  FADD.FTZ R15, -R207, R7 ;  /* 0x00000007cf0f7221 */ /* 0x000fe40000010100 */
[----:B------:R-:W-:Y:S02]  /*1260*/  FADD.FTZ R74, R74, R196 ;  /* 0x000000c44a4a7221 */ /* 0x000fe40000010000 */
[----:B------:R-:W-:Y:S02]  /*1270*/  FMUL.FTZ R7, R3, R160 ;  /* 0x000000a003077220 */ /* 0x000fe40000410000 */
[-C--:B------:R-:W-:Y:S02]  /*1280*/  FFMA.FTZ R38, R197, R196.reuse, R38 ;  /* 0x000000c4c5267223 */ /* 0x080fe40000010026 */
[----:B------:R-:W-:-:S02]  /*1290*/  FMUL.FTZ R196, R208, R196 ;  /* 0x000000c4d0c47220 */ /* 0x000fc40000410000 */
[----:B------:R-:W-:Y:S02]  /*12a0*/  FADD.FTZ R157, R157, R198 ;  /* 0x000000c69d9d7221 */ /* 0x000fe40000010000 */
[----:B------:R-:W-:Y:S02]  /*12b0*/  FFMA.FTZ R156, R199, R198, R156 ;  /* 0x000000c6c79c7223 */ /* 0x000fe4000001009c */
[----:B------:R-:W-:Y:S02]  /*12c0*/  FADD.FTZ R75, R75, R9 ;  /* 0x000000094b4b7221 */ /* 0x000fe40000010000 */
[----:B------:R-:W-:Y:S02]  /*12d0*/  FMUL.FTZ R8, R3, R8 ;  /* 0x0000000803087220 */ /* 0x000fe40000410000 */
[-C--:B------:R-:W-:Y:S02]  /*12e0*/  FFMA.FTZ R39, R7, R9.reuse, R39 ;  /* 0x0000000907277223 */ /* 0x080fe40000010027 */
        /* <DEDUP_REMOVED lines=10> */
[----:B------:R-:W-:Y:S02]  /*1390*/  FFMA.FTZ R41, R11, R12, R41 ;  /* 0x0000000c0b297223 */ /* 0x000fe40000010029 */
[----:B------:R-:W-:Y:S02]  /*13a0*/  FMUL.FTZ R13, R3, R13 ;  /* 0x0000000d030d7220 */ /* 0x000fe40000410000 */
[----:B------:R-:W-:-:S02]  /*13b0*/  FADD.FTZ R157, R157, R10 ;  /* 0x0000000a9d9d7221 */ /* 0x000fc40000010000 */
[----:B------:R-:W-:Y:S02]  /*13c0*/  FFMA.FTZ R156, R8, R10, R156 ;  /* 0x0000000a089c7223 */ /* 0x000fe4000001009c */
[----:B------:R-:W-:Y:S02]  /*13d0*/  FADD.FTZ R78, R78, R14 ;  /* 0x0000000e4e4e7221 */ /* 0x000fe40000010000 */
[----:B------:R-:W-:Y:S02]  /*13e0*/  FFMA.FTZ R42, R13, R14, R42 ;  /* 0x0000000e0d2a7223 */ /* 0x000fe4000001002a */
[----:B------:R-:W-:Y:S02]  /*13f0*/  FMUL.FTZ R15, R3, R15 ;  /* 0x0000000f030f7220 */ /* 0x000fe40000410000 */
[----:B------:R-:W-:Y:S02]  /*1400*/  FADD.FTZ R79, R79, R16 ;  /* 0x000000104f4f7221 */ /* 0x000fe40000010000 */
[----:B------:R-:W-:Y:S01]  /*1410*/  FFMA.FTZ R43, R15, R16, R43 ;  /* 0x000000100f2b7223 */ /* 0x000fe2000001002b */
[----:B------:R-:W-:-:S02]  /*1420*/  IADD3 R210, R210, 0x100, RZ ;  /* 0x00000100d2d27810 */ /* 0x000fc40007ffe0ff */
[----:B------:R-:W-:Y:S01]  /*1430*/  IADD3 R217, R4, 0x100, RZ ;  /* 0x0000010004d97810 */ /* 0x000fe20007ffe0ff */
[----:B--2---:R-:W-:-:S04]  /*1440*/  FMUL.FTZ R12, R162, R12 ;  /* 0x0000000ca20c7220 */ /* 0x004fc80000410000 */
[----:B------:R-:W-:Y:S02]  /*1450*/  FADD.FTZ R157, R157, R12 ;  /* 0x0000000c9d9d7221 */ /* 0x000fe40000010000 */
[----:B----4-:R-:W-:Y:S02]  /*1460*/  FMUL.FTZ R14, R159, R14 ;  /* 0x0000000e9f0e7220 */ /* 0x010fe40000410000 */
[----:B------:R-:W-:Y:S02]  /*1470*/  FFMA.FTZ R156, R11, R12, R156 ;  /* 0x0000000c0b9c7223 */ /* 0x000fe4000001009c */
[----:B------:R-:W-:Y:S02]  /*1480*/  FADD.FTZ R157, R157, R14 ;  /* 0x0000000e9d9d7221 */ /* 0x000fe40000010000 */
[----:B------:R-:W-:Y:S02]  /*1490*/  FMUL.FTZ R16, R158, R16 ;  /* 0x000000109e107220 */ /* 0x000fe40000410000 */
[----:B------:R-:W-:-:S02]  /*14a0*/  FFMA.FTZ R156, R13, R14, R156 ;  /* 0x0000000e0d9c7223 */ /* 0x000fc4000001009c */
[----:B------:R-:W-:Y:S02]  /*14b0*/  FADD.FTZ R209, R157, R16 ;  /* 0x000000109dd17221 */ /* 0x000fe40000010000 */
[----:B------:R-:W-:Y:S02]  /*14c0*/  FFMA.FTZ R208, R15, R16, R156 ;  /* 0x000000100fd07223 */ /* 0x000fe4000001009c */
.L_x_320:
[----:B------:R-:W-:Y:S05]  /*14d0*/  BSYNC B1 ;  /* 0x0000000000017941 */ /* 0x000fea0003800000 */
.L_x_319:
[----:B------:R-:W-:Y:S01]  /*14e0*/  BSSY B1, `(.L_x_321) ;  /* 0x000005c000017945 */ /* 0x000fe20003800000 */
        /* <DEDUP_REMOVED lines=9> */
[----:B------:R-:W-:-:S13]  /*1580*/  ISETP.NE.AND.EX P3, PT, RZ, c[0x0][0x21c], PT, P3 ;  /* 0x00008700ff007a0c */ /* 0x000fda0003f65330 */
[----:B------:R-:W-:Y:S02]  /*1590*/  @P3 IMAD.WIDE.U32 R18, R217, R161, c[0x0][0x218] ;  /* 0x00008600d9123625 */ /* 0x000fe400078e00a1 */
[----:B------:R-:W3:Y:S04]  /*15a0*/  LDL R161, [R1+0x20] ;  /* 0x0000200001a17983 */ /* 0x000ee80000100800 */
[----:B------:R0:W5:Y:S01]  /*15b0*/  @P3 LDG.E.128 R136, [R18.64] ;  /* 0x0000000412883981 */ /* 0x000162000c1e1d00 */
[--C-:B----4-:R-:W-:Y:S02]  /*15c0*/  PRMT R17, RZ, 0x5410, R20.reuse ;  /* 0x00005410ff117816 */ /* 0x110fe40000000014 */
[----:B------:R-:W-:Y:S02]  /*15d0*/  PRMT R20, RZ, 0x7610, R20 ;  /* 0x00007610ff147816 */ /* 0x000fe40000000014 */
[----:B0-----:R-:W-:Y:S01]  /*15e0*/  PRMT R18, RZ, 0x5410, R21 ;  /* 0x00005410ff127816 */ /* 0x001fe20000000015 */
[----:B------:R-:W-:Y:S01]  /*15f0*/  FADD.FTZ R17, -R207, R17 ;  /* 0x00000011cf117221 */ /* 0x000fe20000010100 */
[----:B--2---:R-:W-:-:S02]  /*1600*/  PRMT R156, RZ, 0x5410, R26 ;  /* 0x00005410ff9c7816 */ /* 0x004fc4000000001a */
[----:B------:R-:W-:Y:S01]  /*1610*/  PRMT R28, RZ, 0x7610, R26 ;  /* 0x00007610ff1c7816 */ /* 0x000fe2000000001a */
[C---:B------:R-:W-:Y:S01]  /*1620*/  FADD.FTZ R26, -R207.reuse, R20 ;  /* 0x00000014cf1a7221 */ /* 0x040fe20000010100 */
[----:B------:R-:W-:Y:S01]  /*1630*/  PRMT R19, RZ, 0x5410, R24 ;  /* 0x00005410ff137816 */ /* 0x000fe20000000018 */
[----:B------:R-:W-:Y:S02]  /*1640*/  FADD.FTZ R20, -R207, R18 ;  /* 0x00000012cf147221 */ /* 0x000fe40000010100 */
[C---:B-----5:R-:W-:Y:S01]  /*1650*/  FMUL.FTZ R17, R3.reuse, R17 ;  /* 0x0000001103117220 */ /* 0x060fe20000410000 */
[----:B------:R-:W-:Y:S01]  /*1660*/  PRMT R158, RZ, 0x7610, R21 ;  /* 0x00007610ff9e7816 */ /* 0x000fe20000000015 */
[----:B------:R-:W-:Y:S01]  /*1670*/  FMUL.FTZ R18, R3, R26 ;  /* 0x0000001a03127220 */ /* 0x000fe20000410000 */
[----:B------:R-:W-:Y:S01]  /*1680*/  PRMT R21, RZ, 0x7610, R24 ;  /* 0x00007610ff157816 */ /* 0x000fe20000000018 */
[----:B------:R-:W2:Y:S01]  /*1690*/  LDL R26, [R1+0x1c] ;  /* 0x00001c00011a7983 */ /* 0x000ea20000100800 */
[----:B------:R-:W-:-:S02]  /*16a0*/  FADD.FTZ R80, R80, R19 ;  /* 0x0000001350507221 */ /* 0x000fc40000010000 */
[-C--:B------:R-:W-:Y:S02]  /*16b0*/  FFMA.FTZ R44, R17, R19.reuse, R44 ;  /* 0x00000013112c7223 */ /* 0x080fe4000001002c */
[----:B------:R-:W-:Y:S02]  /*16c0*/  FMUL.FTZ R19, R160, R19 ;  /* 0x00000013a0137220 */ /* 0x000fe40000410000 */
[----:B------:R-:W4:Y:S01]  /*16d0*/  LDL R160, [R1+0x18] ;  /* 0x0000180001a07983 */ /* 0x000f220000100800 */
[----:B------:R-:W-:Y:S01]  /*16e0*/  PRMT R157, RZ, 0x5410, R22 ;  /* 0x00005410ff9d7816 */ /* 0x000fe20000000016 */
[----:B------:R-:W-:Y:S02]  /*16f0*/  FADD.FTZ R81, R81, R21 ;  /* 0x0000001551517221 */ /* 0x000fe40000010000 */
[-C--:B------:R-:W-:Y:S02]  /*1700*/  FFMA.FTZ R45, R18, R21.reuse, R45 ;  /* 0x00000015122d7223 */ /* 0x080fe4000001002d */
[----:B---3--:R-:W-:-:S02]  /*1710*/  FMUL.FTZ R21, R159, R21 ;  /* 0x000000159f157220 */ /* 0x008fc40000410000 */
[----:B------:R-:W3:Y:S01]  /*1720*/  LDL R159, [R1+0x14] ;  /* 0x00001400019f7983 */ /* 0x000ee20000100800 */
[----:B------:R-:W-:-:S03]  /*1730*/  FADD.FTZ R24, -R207, R157 ;  /* 0x0000009dcf187221 */ /* 0x000fc60000010100 */
[----:B------:R-:W3:Y:S01]  /*1740*/  LDL R157, [R1+0x10] ;  /* 0x00001000019d7983 */ /* 0x000ee20000100800 */
[----:B------:R-:W-:Y:S02]  /*1750*/  PRMT R22, RZ, 0x7610, R22 ;  /* 0x00007610ff167816 */ /* 0x000fe40000000016 */
[--C-:B------:R-:W-:Y:S02]  /*1760*/  PRMT R29, RZ, 0x5410, R23.reuse ;  /* 0x00005410ff1d7816 */ /* 0x100fe40000000017 */
[----:B------:R-:W-:Y:S01]  /*1770*/  PRMT R31, RZ, 0x7610, R23 ;  /* 0x00007610ff1f7816 */ /* 0x000fe20000000017 */
[----:B------:R-:W-:Y:S01]  /*1780*/  FADD.FTZ R158, -R207, R158 ;  /* 0x0000009ecf9e7221 */ /* 0x000fe20000010100 */
[----:B------:R-:W-:Y:S01]  /*1790*/  PRMT R23, RZ, 0x5410, R25 ;  /* 0x00005410ff177816 */ /* 0x000fe20000000019 */
[----:B------:R-:W-:Y:S01]  /*17a0*/  FMUL.FTZ R20, R3, R20 ;  /* 0x0000001403147220 */ /* 0x000fe20000410000 */
[----:B------:R-:W-:Y:S01]  /*17b0*/  PRMT R30, RZ, 0x5410, R27 ;  /* 0x00005410ff1e7816 */ /* 0x000fe2000000001b */
[----:B------:R-:W-:Y:S01]  /*17c0*/  FADD.FTZ R209, R209, R19 ;  /* 0x00000013d1d17221 */ /* 0x000fe20000010000 */
[----:B------:R-:W-:Y:S01]  /*17d0*/  PRMT R164, RZ, 0x7610, R27 ;  /* 0x00007610ffa47816 */ /* 0x000fe2000000001b */
[----:B------:R-:W-:Y:S01]  /*17e0*/  FFMA.FTZ R208, R17, R19, R208 ;  /* 0x0000001311d07223 */ /* 0x000fe200000100d0 */
[----:B------:R-:W-:Y:S01]  /*17f0*/  PRMT R25, RZ, 0x7610, R25 ;  /* 0x00007610ff197816 */ /* 0x000fe20000000019 */
[----:B------:R-:W-:-:S02]  /*1800*/  FADD.FTZ R27, -R207, R22 ;  /* 0x00000016cf1b7221 */ /* 0x000fc40000010100 */
[----:B------:R-:W-:Y:S02]  /*1810*/  FADD.FTZ R82, R82, R23 ;  /* 0x0000001752527221 */ /* 0x000fe40000010000 */
[----:B------:R-:W-:Y:S02]  /*1820*/  FMUL.FTZ R22, R3, R158 ;  /* 0x0000009e03167220 */ /* 0x000fe40000410000 */
[-C--:B------:R-:W-:Y:S02]  /*1830*/  FFMA.FTZ R46, R20, R23.reuse, R46 ;  /* 0x00000017142e7223 */ /* 0x080fe4000001002e */
        /* <DEDUP_REMOVED lines=9> */
[C---:B------:R-:W-:Y:S02]  /*18d0*/  FMUL.FTZ R27, R3.reuse, R27 ;  /* 0x0000001b031b7220 */ /* 0x040fe40000410000 */
[----:B------:R-:W-:Y:S02]  /*18e0*/  FMUL.FTZ R24, R3, R24 ;  /* 0x0000001803187220 */ /* 0x000fe40000410000 */
[----:B------:R-:W-:Y:S02]  /*18f0*/  FADD.FTZ R209, R209, R25 ;  /* 0x00000019d1d17221 */ /* 0x000fe40000010000 */
[----:B------:R-:W-:Y:S02]  /*1900*/  FFMA.FTZ R208, R22, R25, R208 ;  /* 0x0000001916d07223 */ /* 0x000fe400000100d0 */
[----:B------:R-:W-:Y:S02]  /*1910*/  FADD.FTZ R31, -R207, R31 ;  /* 0x0000001fcf1f7221 */ /* 0x000fe40000010100 */
[----:B------:R-:W-:-:S02]  /*1920*/  FADD.FTZ R85, R85, R28 ;  /* 0x0000001c55557221 */ /* 0x000fc40000010000 */
[----:B------:R-:W-:Y:S02]  /*1930*/  FFMA.FTZ R49, R27, R28, R49 ;  /* 0x0000001c1b317223 */ /* 0x000fe40000010031 */
[----:B------:R-:W-:Y:S02]  /*1940*/  FMUL.FTZ R29, R3, R29 ;  /* 0x0000001d031d7220 */ /* 0x000fe40000410000 */
[----:B------:R-:W-:Y:S02]  /*1950*/  FADD.FTZ R86, R86, R30 ;  /* 0x0000001e56567221 */ /* 0x000fe40000010000 */
[----:B------:R-:W-:Y:S02]  /*1960*/  FFMA.FTZ R50, R29, R30, R50 ;  /* 0x0000001e1d327223 */ /* 0x000fe40000010032 */
[----:B------:R-:W-:Y:S02]  /*1970*/  FMUL.FTZ R31, R3, R31 ;  /* 0x0000001f031f7220 */ /* 0x000fe40000410000 */
[----:B------:R-:W-:-:S02]  /*1980*/  FADD.FTZ R87, R87, R164 ;  /* 0x000000a457577221 */ /* 0x000fc40000010000 */
[----:B------:R-:W-:Y:S01]  /*1990*/  FFMA.FTZ R51, R31, R164, R51 ;  /* 0x000000a41f337223 */ /* 0x000fe20000010033 */
[----:B------:R-:W-:Y:S01]  /*19a0*/  IADD3 R210, R210, 0x100, RZ ;  /* 0x00000100d2d27810 */ /* 0x000fe20007ffe0ff */
[----:B------:R-:W-:Y:S01]  /*19b0*/  FADD.FTZ R84, R84, R156 ;  /* 0x0000009c54547221 */ /* 0x000fe20000010000 */
[----:B------:R-:W-:Y:S01]  /*19c0*/  IADD3 R217, R217, 0x100, RZ ;  /* 0x00000100d9d97810 */ /* 0x000fe20007ffe0ff */
[-C--:B------:R-:W-:Y:S02]  /*19d0*/  FFMA.FTZ R48, R24, R156.reuse, R48 ;  /* 0x0000009c18307223 */ /* 0x080fe40000010030 */
[----:B--2---:R-:W-:-:S04]  /*19e0*/  FMUL.FTZ R26, R26, R156 ;  /* 0x0000009c1a1a7220 */ /* 0x004fc80000410000 */
[----:B------:R-:W-:Y:S02]  /*19f0*/  FADD.FTZ R209, R209, R26 ;  /* 0x0000001ad1d17221 */ /* 0x000fe40000010000 */
[----:B------:R-:W-:Y:S02]  /*1a00*/  FFMA.FTZ R208, R24, R26, R208 ;  /* 0x0000001a18d07223 */ /* 0x000fe400000100d0 */
[----:B----4-:R-:W-:-:S04]  /*1a10*/  FMUL.FTZ R28, R160, R28 ;  /* 0x0000001ca01c7220 */ /* 0x010fc80000410000 */
[----:B------:R-:W-:Y:S02]  /*1a20*/  FADD.FTZ R209, R209, R28 ;  /* 0x0000001cd1d17221 */ /* 0x000fe40000010000 */
[----:B------:R-:W-:Y:S02]  /*1a30*/  FFMA.FTZ R208, R27, R28, R208 ;  /* 0x0000001c1bd07223 */ /* 0x000fe400000100d0 */
[----:B---3--:R-:W-:Y:S02]  /*1a40*/  FMUL.FTZ R30, R159, R30 ;  /* 0x0000001e9f1e7220 */ /* 0x008fe40000410000 */
[----:B------:R-:W-:Y:S02]  /*1a50*/  FMUL.FTZ R164, R157, R164 ;  /* 0x000000a49da47220 */ /* 0x000fe40000410000 */
[----:B------:R-:W-:Y:S02]  /*1a60*/  FADD.FTZ R209, R209, R30 ;  /* 0x0000001ed1d17221 */ /* 0x000fe40000010000 */
[----:B------:R-:W-:-:S02]  /*1a70*/  FFMA.FTZ R208, R29, R30, R208 ;  /* 0x0000001e1dd07223 */ /* 0x000fc400000100d0 */
[----:B------:R-:W-:Y:S02]  /*1a80*/  FADD.FTZ R209, R209, R164 ;  /* 0x000000a4d1d17221 */ /* 0x000fe40000010000 */
[----:B------:R-:W-:Y:S02]  /*1a90*/  FFMA.FTZ R208, R31, R164, R208 ;  /* 0x000000a41fd07223 */ /* 0x000fe400000100d0 */
.L_x_322:
[----:B------:R-:W-:Y:S05]  /*1aa0*/  BSYNC B1 ;  /* 0x0000000000017941 */ /* 0x000fea0003800000 */
.L_x_321:
[----:B------:R-:W-:Y:S01]  /*1ab0*/  BSSY B1, `(.L_x_323) ;  /* 0x0000059000017945 */ /* 0x000fe20003800000 */
[----:B------:R-:W-:Y:S05]  /*1ac0*/  @!P1 BRA `(.L_x_324) ;  /* 0x0000057000009947 */ /* 0x000fea0003800000 */
[----:B------:R-:W-:Y:S01]  /*1ad0*/  HFMA2.MMA R180, -RZ, RZ, 0, 9.5367431640625e-07 ;  /* 0x00000010ffb47435 */ /* 0x000fe200000001ff */
[----:B------:R-:W2:Y:S04]  /*1ae0*/  LDL R168, [R1+0xc] ;  /* 0x00000c0001a87983 */ /* 0x000ea80000100800 */
[----:B------:R-:W3:Y:S04]  /*1af0*/  LDL R169, [R1+0x8] ;  /* 0x0000080001a97983 */ /* 0x000ee80000100800 */
[----:B------:R-:W4:Y:S01]  /*1b00*/  LDL R176, [R1+0x4] ;  /* 0x0000040001b07983 */ /* 0x000f220000100800 */
[----:B------:R-:W-:-:S03]  /*1b10*/  IMAD.WIDE.U32 R156, R217, R180, c[0x0][0x188] ;  /* 0x00006200d99c7625 */ /* 0x000fc600078e00b4 */
[----:B------:R-:W2:Y:S01]  /*1b20*/  LDL R173, [R1] ;  /* 0x0000000001ad7983 */ /* 0x000ea20000100800 */
[----:B------:R-:W-:-:S03]  /*1b30*/  IMAD.WIDE.U32 R160, R210, R180, c[0x0][0x208] ;  /* 0x00008200d2a07625 */ /* 0x000fc600078e00b4 */
        /* <DEDUP_REMOVED lines=8> */
[--C-:B--2---:R-:W-:Y:S02]  /*1bc0*/  PRMT R165, RZ, 0x5410, R156.reuse ;  /* 0x00005410ffa57816 */ /* 0x104fe4000000009c */
[----:B0-----:R-:W-:-:S03]  /*1bd0*/  PRMT R166, RZ, 0x7610, R156 ;  /* 0x00007610ffa67816 */ /* 0x001fc6000000009c */
[----:B------:R-:W-:Y:S01]  /*1be0*/  FADD.FTZ R165, -R207, R165 ;  /* 0x000000a5cfa57221 */ /* 0x000fe20000010100 */
[----:B------:R-:W-:Y:S02]  /*1bf0*/  PRMT R156, RZ, 0x5410, R157 ;  /* 0x00005410ff9c7816 */ /* 0x000fe4000000009d */
[--C-:B---3--:R-:W-:Y:S01]  /*1c00*/  PRMT R167, RZ, 0x5410, R160.reuse ;  /* 0x00005410ffa77816 */ /* 0x108fe200000000a0 */
[----:B-----5:R-:W-:Y:S01]  /*1c10*/  FMUL.FTZ R165, R3, R165 ;  /* 0x000000a503a57220 */ /* 0x020fe20000410000 */
[----:B------:R-:W-:Y:S01]  /*1c20*/  PRMT R160, RZ, 0x7610, R160 ;  /* 0x00007610ffa07816 */ /* 0x000fe200000000a0 */
[----:B------:R-:W-:Y:S02]  /*1c30*/  FADD.FTZ R156, -R207, R156 ;  /* 0x0000009ccf9c7221 */ /* 0x000fe40000010100 */
[----:B------:R-:W-:Y:S02]  /*1c40*/  FADD.FTZ R88, R88, R167 ;  /* 0x000000a758587221 */ /* 0x000fe40000010000 */
[----:B------:R-:W-:-:S02]  /*1c50*/  FFMA.FTZ R52, R165, R167, R52 ;  /* 0x000000a7a5347223 */ /* 0x000fc40000010034 */
[----:B------:R-:W-:Y:S02]  /*1c60*/  FADD.FTZ R166, -R207, R166 ;  /* 0x000000a6cfa67221 */ /* 0x000fe40000010100 */
[----:B------:R-:W-:Y:S01]  /*1c70*/  FMUL.FTZ R167, R168, R167 ;  /* 0x000000a7a8a77220 */ /* 0x000fe20000410000 */
[----:B------:R-:W-:Y:S01]  /*1c80*/  PRMT R172, RZ, 0x5410, R158 ;  /* 0x00005410ffac7816 */ /* 0x000fe2000000009e */
[C---:B------:R-:W-:Y:S01]  /*1c90*/  FMUL.FTZ R168, R3.reuse, R156 ;  /* 0x0000009c03a87220 */ /* 0x040fe20000410000 */
[----:B------:R-:W-:Y:S01]  /*1ca0*/  PRMT R171, RZ, 0x5410, R161 ;  /* 0x00005410ffab7816 */ /* 0x000fe200000000a1 */
[----:B------:R-:W-:Y:S01]  /*1cb0*/  FMUL.FTZ R166, R3, R166 ;  /* 0x000000a603a67220 */ /* 0x000fe20000410000 */
[----:B------:R-:W-:Y:S01]  /*1cc0*/  PRMT R157, RZ, 0x7610, R157 ;  /* 0x00007610ff9d7816 */ /* 0x000fe2000000009d */
[----:B------:R-:W-:Y:S02]  /*1cd0*/  FMUL.FTZ R169, R169, R160 ;  /* 0x000000a0a9a97220 */ /* 0x000fe40000410000 */
[----:B------:R-:W-:-:S02]  /*1ce0*/  FADD.FTZ R209, R209, R167 ;  /* 0x000000a7d1d17221 */ /* 0x000fc40000010000 */
[----:B------:R-:W-:Y:S01]  /*1cf0*/  FFMA.FTZ R208, R165, R167, R208 ;  /* 0x000000a7a5d07223 */ /* 0x000fe200000100d0 */
[----:B------:R-:W-:Y:S01]  /*1d00*/  PRMT R161, RZ, 0x7610, R161 ;  /* 0x00007610ffa17816 */ /* 0x000fe200000000a1 */
[C---:B------:R-:W-:Y:S02]  /*1d10*/  FADD.FTZ R172, -R207.reuse, R172 ;  /* 0x000000accfac7221 */ /* 0x040fe40000010100 */
[----:B------:R-:W-:Y:S02]  /*1d20*/  FADD.FTZ R90, R90, R171 ;  /* 0x000000ab5a5a7221 */ /* 0x000fe40000010000 */
[-C--:B------:R-:W-:Y:S02]  /*1d30*/  FFMA.FTZ R54, R168, R171.reuse, R54 ;  /* 0x000000aba8367223 */ /* 0x080fe40000010036 */
[----:B------:R-:W-:Y:S02]  /*1d40*/  FADD.FTZ R157, -R207, R157 ;  /* 0x0000009dcf9d7221 */ /* 0x000fe40000010100 */
[----:B----4-:R-:W-:-:S02]  /*1d50*/  FMUL.FTZ R171, R176, R171 ;  /* 0x000000abb0ab7220 */ /* 0x010fc40000410000 */
[----:B------:R-:W-:Y:S02]  /*1d60*/  FADD.FTZ R209, R209, R169 ;  /* 0x000000a9d1d17221 */ /* 0x000fe40000010000 */
[----:B------:R-:W-:Y:S01]  /*1d70*/  FFMA.FTZ R208, R166, R169, R208 ;  /* 0x000000a9a6d07223 */ /* 0x000fe200000100d0 */
        /* <DEDUP_REMOVED lines=13> */
[----:B------:R-:W-:-:S02]  /*1e50*/  FMUL.FTZ R174, R252, R174 ;  /* 0x000000aefcae7220 */ /* 0x000fc40000410000 */
[----:B------:R-:W-:Y:S02]  /*1e60*/  FADD.FTZ R209, R209, R173 ;  /* 0x000000add1d17221 */ /* 0x000fe40000010000 */
[----:B------:R-:W-:Y:S01]  /*1e70*/  FFMA.FTZ R208, R170, R173, R208 ;  /* 0x000000adaad07223 */ /* 0x000fe200000100d0 */
[----:B------:R-:W-:Y:S01]  /*1e80*/  PRMT R178, RZ, 0x5410, R163 ;  /* 0x00005410ffb27816 */ /* 0x000fe200000000a3 */
[C---:B------:R-:W-:Y:S01]  /*1e90*/  FMUL.FTZ R177, R3.reuse, R177 ;  /* 0x000000b103b17220 */ /* 0x040fe20000410000 */
[----:B------:R-:W-:Y:S01]  /*1ea0*/  PRMT R179, RZ, 0x7610, R159 ;  /* 0x00007610ffb37816 */ /* 0x000fe2000000009f */
[----:B------:R-:W-:Y:S02]  /*1eb0*/  FMUL.FTZ R175, R3, R175 ;  /* 0x000000af03af7220 */ /* 0x000fe40000410000 */
[----:B------:R-:W-:Y:S02]  /*1ec0*/  FMUL.FTZ R176, R251, R162 ;  /* 0x000000a2fbb07220 */ /* 0x000fe40000410000 */
[----:B------:R-:W-:-:S02]  /*1ed0*/  FADD.FTZ R209, R209, R174 ;  /* 0x000000aed1d17221 */ /* 0x000fc40000010000 */
[----:B------:R-:W-:Y:S01]  /*1ee0*/  FFMA.FTZ R208, R172, R174, R208 ;  /* 0x000000aeacd07223 */ /* 0x000fe200000100d0 */
[----:B------:R-:W-:Y:S01]  /*1ef0*/  PRMT R163, RZ, 0x7610, R163 ;  /* 0x00007610ffa37816 */ /* 0x000fe200000000a3 */
[----:B------:R-:W-:Y:S02]  /*1f00*/  FADD.FTZ R94, R94, R178 ;  /* 0x000000b25e5e7221 */ /* 0x000fe40000010000 */
[-C--:B------:R-:W-:Y:S02]  /*1f10*/  FFMA.FTZ R58, R177, R178.reuse, R58 ;  /* 0x000000b2b13a7223 */ /* 0x080fe4000001003a */
[----:B------:R-:W-:Y:S02]  /*1f20*/  FADD.FTZ R179, -R207, R179 ;  /* 0x000000b3cfb37221 */ /* 0x000fe40000010100 */
        /* <DEDUP_REMOVED lines=17> */
.L_x_324:
[----:B------:R-:W-:Y:S05]  /*2040*/  BSYNC B1 ;  /* 0x0000000000017941 */ /* 0x000fea0003800000 */
.L_x_323:
[----:B------:R-:W-:-:S13]  /*2050*/  ISETP.GE.U32.AND P3, PT, R0, 0x400, PT ;  /* 0x000004000000780c */ /* 0x000fda0003f66070 */
[----:B------:R-:W-:Y:S05]  /*2060*/  @!P3 BRA `(.L_x_318) ;  /* 0x000005100000b947 */ /* 0x000fea0003800000 */
[----:B------:R-:W-:-:S04]  /*2070*/  IMAD.MOV.U32 R195, RZ, RZ, 0x10 ;  /* 0x00000010ffc37424 */ /* 0x000fc800078e00ff */
        /* <DEDUP_REMOVED lines=8> */
[----:B--2---:R-:W-:Y:S02]  /*2100*/  PRMT R200, RZ, 0x5410, R156 ;  /* 0x00005410ffc87816 */ /* 0x004fe4000000009c */
[----:B0-----:R-:W-:Y:S02]  /*2110*/  PRMT R183, RZ, 0x5410, R157 ;  /* 0x00005410ffb77816 */ /* 0x001fe4000000009d */
        /* <DEDUP_REMOVED lines=11> */
[----:B------:R-:W-:Y:S01]  /*21d0*/  FADD.FTZ R181, -R207, R181 ;  /* 0x000000b5cfb57221 */ /* 0x000fe20000010100 */
        /* <DEDUP_REMOVED lines=58> */
.L_x_318:
[----:B------:R-:W-:Y:S05]  /*2580*/  BSYNC B0 ;  /* 0x0000000000007941 */ /* 0x000fea0003800000 */
.L_x_307:
[----:B0-----:R-:W0:Y:S01]  /*2590*/  S2R R156, SR_TID.X ;  /* 0x00000000009c7919 */ /* 0x001e220000002100 */
[----:B------:R-:W-:-:S02]  /*25a0*/  LOP3.LUT P3, RZ, R201, 0xff, RZ, 0xc0, !PT ;  /* 0x000000ffc9ff7812 */ /* 0x000fc4000786c0ff */
[----:B0-----:R-:W-:Y:S02]  /*25b0*/  SHF.R.U32.HI R160, RZ, 0x5, R156 ;  /* 0x00000005ffa07819 */ /* 0x001fe4000001169c */
[----:B------:R-:W-:Y:S02]  /*25c0*/  LOP3.LUT P4, RZ, R156, 0x1f, RZ, 0xc0, !PT ;  /* 0x0000001f9cff7812 */ /* 0x000fe4000788c0ff */
[----:B------:R-:W-:-:S07]  /*25d0*/  LOP3.LUT R161, R160, 0x7fffff8, RZ, 0xc0, !PT ;  /* 0x07fffff8a0a17812 */ /* 0x000fce00078ec0ff */
[----:B------:R-:W-:Y:S01]  /*25e0*/  @!P3 IADD3 R161, R161, 0x8, RZ ;  /* 0x00000008a1a1b810 */ /* 0x000fe20007ffe0ff */
[----:B------:R-:W-:Y:S05]  /*25f0*/  BRA.DIV ~URZ, `(.L_x_325) ;  /* 0x00003a927f007947 */ /* 0x000fea000b800000 */
[----:B------:R0:W1:Y:S02]  /*2600*/  SHFL.DOWN PT, R159, R209, 0x10, 0x1f ;  /* 0x0a001f00d19f7f89 */ /* 0x00006400000e0000 */
.L_x_446:
        /* <DEDUP_REMOVED lines=18> */
.L_x_447:
[----:B--2--5:R-:W-:Y:S01]  /*2730*/  ISETP.GE.AND P3, PT, R205, 0x1, PT ;  /* 0x00000001cd00780c */ /* 0x024fe20003f66270 */
[----:B------:R-:W-:Y:S01]  /*2740*/  FADD.FTZ R156, R159, R209 ;  /* 0x000000d19f9c7221 */ /* 0x000fe20000010000 */
[----:B------:R-:W-:Y:S01]  /*2750*/  @!P4 LOP3.LUT R158, R160, 0x7, RZ, 0xc0, !PT ;  /* 0x00000007a09ec812 */ /* 0x000fe200078ec0ff */
[----:B0-----:R-:W-:Y:S01]  /*2760*/  FADD.FTZ R157, R157, R208 ;  /* 0x000000d09d9d7221 */ /* 0x001fe20000010000 */
[----:B------:R-:W0:Y:S01]  /*2770*/  S2R R162, SR_TID.X ;  /* 0x0000000000a27919 */ /* 0x000e220000002100 */
[----:B------:R-:W-:Y:S01]  /*2780*/  WARPSYNC 0xffffffff ;  /* 0xffffffff00007948 */ /* 0x000fe20003800000 */
[----:B------:R-:W-:Y:S01]  /*2790*/  @!P4 IADD3 R158, R161, R158, RZ ;  /* 0x0000009ea19ec210 */ /* 0x000fe20007ffe0ff */
[----:B------:R-:W-:Y:S01]  /*27a0*/  IMAD.MOV.U32 R160, RZ, RZ, RZ ;  /* 0x000000ffffa07224 */ /* 0x000fe200078e00ff */
[----:B------:R-:W-:Y:S01]  /*27b0*/  LOP3.LUT P5, RZ, R0, 0xffffff00, RZ, 0xc0, !PT ;  /* 0xffffff0000ff7812 */ /* 0x000fe200078ac0ff */
[----:B------:R-:W-:Y:S02]  /*27c0*/  BSSY B0, `(.L_x_327) ;  /* 0x00000e8000007945 */ /* 0x000fe40003800000 */
[----:B------:R2:W-:Y:S02]  /*27d0*/  @!P4 STS.64 [R158.X8+0x8000], R156 ;  /* 0x0080009c9e00c388 */ /* 0x0005e40000008a00 */
[----:B--2---:R-:W-:-:S05]  /*27e0*/  @P3 IADD3 R156, R205, -0x1, RZ ;  /* 0xffffffffcd9c3810 */ /* 0x004fca0007ffe0ff */
[----:B------:R-:W-:-:S05]  /*27f0*/  @P3 IMAD R156, R156, c[0x0][0x168], RZ ;  /* 0x00005a009c9c3a24 */ /* 0x000fca00078e02ff */
[----:B------:R-:W-:-:S04]  /*2800*/  @P3 SHF.R.S32.HI R157, RZ, 0x1f, R156 ;  /* 0x0000001fff9d3819 */ /* 0x000fc8000001149c */
[----:B------:R-:W-:Y:S02]  /*2810*/  @P3 LEA.HI R156, R157, R156, RZ, 0x3 ;  /* 0x0000009c9d9c3211 */ /* 0x000fe400078f18ff */
[----:B0-----:R-:W-:-:S04]  /*2820*/  @P3 LOP3.LUT R157, R162, 0xff, RZ, 0xc0, !PT ;  /* 0x000000ffa29d3812 */ /* 0x001fc800078ec0ff */
[----:B------:R-:W-:Y:S01]  /*2830*/  @P3 LEA.HI.SX32 R160, R156, R157, 0x1d ;  /* 0x0000009d9ca03211 */ /* 0x000fe200078feaff */
[----:B------:R-:W-:Y:S06]  /*2840*/  BAR.SYNC.DEFER_BLOCKING 0x0 ;  /* 0x0000000000007b1d */ /* 0x000fec0000010000 */
[----:B------:R-:W0:Y:S02]  /*2850*/  LDS.128 R156, [R161.X8+0x8000] ;  /* 0x00800000a19c7984 */ /* 0x000e240000008c00 */
[----:B0-----:R-:W-:Y:S02]  /*2860*/  FADD.FTZ R156, RZ, R156 ;  /* 0x0000009cff9c7221 */ /* 0x001fe40000010000 */
[----:B------:R-:W-:-:S02]  /*2870*/  FADD.FTZ R157, RZ, R157 ;  /* 0x0000009dff9d7221 */ /* 0x000fc40000010000 */
        /* <DEDUP_REMOVED lines=12> */
[----:B------:R-:W0:Y:S02]  /*2940*/  LDS.128 R156, [R161.X8+0x8030] ;  /* 0x00803000a19c7984 */ /* 0x000e240000008c00 */
[----:B0-----:R-:W-:Y:S02]  /*2950*/  FADD.FTZ R156, R162, R156 ;  /* 0x0000009ca29c7221 */ /* 0x001fe40000010000 */
[----:B------:R-:W-:Y:S02]  /*2960*/  FADD.FTZ R157, R163, R157 ;  /* 0x0000009da39d7221 */ /* 0x000fe40000010000 */
[----:B------:R-:W-:Y:S02]  /*2970*/  FADD.FTZ R158, R158, R156 ;  /* 0x0000009c9e9e7221 */ /* 0x000fe40000010000 */
[----:B------:R-:W-:Y:S02]  /*2980*/  FADD.FTZ R159, R159, R157 ;  /* 0x0000009d9f9f7221 */ /* 0x000fe40000010000 */
[----:B------:R-:W-:-:S02]  /*2990*/  FMUL.FTZ R158, R158, c[0x0][0x1e0] ;  /* 0x000078009e9e7a20 */ /* 0x000fc40000410000 */
[----:B------:R-:W-:Y:S01]  /*29a0*/  FMUL.FTZ R159, R159, c[0x0][0x1e0] ;  /* 0x000078009f9f7a20 */ /* 0x000fe20000410000 */
[----:B------:R-:W-:Y:S05]  /*29b0*/  @!P5 BRA `(.L_x_328) ;  /* 0x00000c800000d947 */ /* 0x000fea0003800000 */
[----:B------:R-:W-:Y:S01]  /*29c0*/  BSSY B1, `(.L_x_329) ;  /* 0x0000005000017945 */ /* 0x000fe20003800000 */
[----:B------:R-:W-:Y:S05]  /*29d0*/  @!P3 BRA `(.L_x_330) ;  /* 0x000000300000b947 */ /* 0x000fea0003800000 */
[----:B------:R-:W-:-:S05]  /*29e0*/  MOV R152, 0x10 ;  /* 0x0000001000987802 */ /* 0x000fca0000000f00 */
[----:B------:R-:W-:-:S06]  /*29f0*/  IMAD.WIDE.U32 R152, R160, R152, c[0x0][0x170] ;  /* 0x00005c00a0987625 */ /* 0x000fcc00078e0098 */
[----:B------:R-:W5:Y:S02]  /*2a00*/  LDG.E.128 R152, [R152.64] ;  /* 0x0000000498987981 */ /* 0x000f64000c1e1d00 */
.L_x_330:
[----:B------:R-:W-:Y:S05]  /*2a10*/  BSYNC B1 ;  /* 0x0000000000017941 */ /* 0x000fea0003800000 */
.L_x_329:
        /* <DEDUP_REMOVED lines=10> */
.L_x_332:
[----:B------:R-:W-:Y:S01]  /*2ac0*/  ULDC.64 UR6, c[0x0][0x218] ;  /* 0x0000860000067ab9 */ /* 0x000fe20000000a00 */
[----:B------:R-:W-:Y:S01]  /*2ad0*/  ISETP.NE.AND P4, PT, R202, RZ, PT ;  /* 0x000000ffca00720c */ /* 0x000fe20003f85270 */
[----:B------:R-:W-:-:S03]  /*2ae0*/  UISETP.NE.U32.AND UP0, UPT, URZ, UR6, UPT ;  /* 0x000000063f00728c */ /* 0x000fc6000bf05070 */
[----:B------:R-:W-:Y:S01]  /*2af0*/  FSEL R156, R158, RZ, !P4 ;  /* 0x000000ff9e9c7208 */ /* 0x000fe20006000000 */
[----:B------:R-:W-:-:S04]  /*2b00*/  UISETP.NE.AND.EX UP0, UPT, URZ, UR7, UPT, UP0 ;  /* 0x000000073f00728c */ /* 0x000fc8000bf05300 */
[----:B------:R-:W-:Y:S02]  /*2b10*/  FFMA.FTZ R156, R5, R159, R156 ;  /* 0x0000009f059c7223 */ /* 0x000fe4000001009c */
[----:B------:R-:W-:Y:S02]  /*2b20*/  PLOP3.LUT P4, PT, PT, PT, UP0, 0x80, 0x0 ;  /* 0x000000000000781c */ /* 0x000fe40003f8f008 */
[----:B------:R-:W-:-:S04]  /*2b30*/  FADD.FTZ R156, R6, -R156 ;  /* 0x8000009c069c7221 */ /* 0x000fc80000010000 */
[----:B------:R-:W-:-:S07]  /*2b40*/  FMUL.FTZ R157, R3, R156 ;  /* 0x0000009c039d7220 */ /* 0x000fce0000410000 */
[----:B------:R-:W-:-:S05]  /*2b50*/  @P4 PRMT R156, RZ, 0x5410, R132 ;  /* 0x00005410ff9c4816 */ /* 0x000fca0000000084 */
[----:B------:R-:W-:Y:S02]  /*2b60*/  @P4 FADD.FTZ R157, R157, R156 ;  /* 0x0000009c9d9d4221 */ /* 0x000fe40000010000 */
.L_x_333:
[----:B------:R-:W-:Y:S05]  /*2b70*/  BSYNC B1 ;  /* 0x0000000000017941 */ /* 0x000fea0003800000 */
.L_x_331:
[----:B------:R-:W-:Y:S01]  /*2b80*/  ISETP.NE.U32.AND P5, PT, RZ, c[0x0][0x258], PT ;  /* 0x00009600ff007a0c */ /* 0x000fe20003fa5070 */
[----:B------:R-:W-:Y:S03]  /*2b90*/  BSSY B1, `(.L_x_334) ;  /* 0x0000016000017945 */ /* 0x000fe60003800000 */
[----:B------:R-:W-:-:S13]  /*2ba0*/  ISETP.NE.AND.EX P5, PT, RZ, c[0x0][0x25c], PT, P5 ;  /* 0x00009700ff007a0c */ /* 0x000fda0003fa5350 */
[----:B------:R-:W-:Y:S01]  /*2bb0*/  @P5 F2FP.BF16.PACK_AB R156, RZ, R157 ;  /* 0x0000009dff9c523e */ /* 0x000fe200000010ff */
[----:B------:R-:W-:-:S03]  /*2bc0*/  @P3 FMUL.FTZ R157, R157, c[0x0][0x1ec] ;  /* 0x00007b009d9d3a20 */ /* 0x000fc60000410000 */
[----:B------:R-:W-:Y:S02]  /*2bd0*/  @P5 PRMT R64, R156, 0x7610, R64 ;  /* 0x000076109c405816 */ /* 0x000fe40000000040 */
[----:B-----5:R-:W-:-:S05]  /*2be0*/  @P3 PRMT R156, RZ, 0x5410, R152 ;  /* 0x00005410ff9c3816 */ /* 0x020fca0000000098 */
[----:B------:R-:W-:Y:S02]  /*2bf0*/  @P3 FFMA.FTZ R100, R157, R156, R100 ;  /* 0x0000009c9d643223 */ /* 0x000fe40000010064 */
[----:B------:R-:W-:-:S05]  /*2c00*/  @P3 FMUL.FTZ R156, R240, R157 ;  /* 0x0000009df09c3220 */ /* 0x000fca0000410000 */
[----:B------:R-:W-:-:S04]  /*2c10*/  @P3 F2FP.BF16.PACK_AB R156, RZ, R156 ;  /* 0x0000009cff9c323e */ /* 0x000fc800000010ff */
[----:B------:R-:W-:Y:S01]  /*2c20*/  @P3 PRMT R60, R156, 0x7610, R60 ;  /* 0x000076109c3c3816 */ /* 0x000fe2000000003c */
[----:B------:R-:W-:Y:S05]  /*2c30*/  @P2 BRA `(.L_x_335) ;  /* 0x0000004000002947 */ /* 0x000fea0003800000 */
[----:B------:R-:W-:Y:S01]  /*2c40*/  HFMA2.MMA R157, -RZ, RZ, 0, 0 ;  /* 0x00000000ff9d7435 */ /* 0x000fe200000001ff */
[----:B------:R-:W-:Y:S05]  /*2c50*/  @!P4 BRA `(.L_x_336) ;  /* 0x000000900000c947 */ /* 0x000fea0003800000 */
[----:B------:R-:W-:Y:S01]  /*2c60*/  PRMT R157, RZ, 0x7610, R132 ;  /* 0x00007610ff9d7816 */ /* 0x000fe20000000084 */
[----:B------:R-:W-:Y:S05]  /*2c70*/  BRA `(.L_x_336) ;  /* 0x0000007000007947 */ /* 0x000fea0003800000 */
.L_x_335:
[----:B------:R-:W-:-:S04]  /*2c80*/  ISETP.NE.AND P6, PT, R202, RZ, PT ;  /* 0x000000ffca00720c */ /* 0x000fc80003fc5270 */
[----:B------:R-:W-:-:S05]  /*2c90*/  FSEL R156, R158, RZ, !P6 ;  /* 0x000000ff9e9c7208 */ /* 0x000fca0007000000 */
[----:B------:R-:W-:-:S04]  /*2ca0*/  FFMA.FTZ R156, R199, R159, R156 ;  /* 0x0000009fc79c7223 */ /* 0x000fc8000001009c */
[----:B------:R-:W-:-:S04]  /*2cb0*/  FADD.FTZ R156, R198, -R156 ;  /* 0x8000009cc69c7221 */ /* 0x000fc80000010000 */
[----:B------:R-:W-:Y:S01]  /*2cc0*/  FMUL.FTZ R157, R3, R156 ;  /* 0x0000009c039d7220 */ /* 0x000fe20000410000 */
[----:B------:R-:W-:-:S05]  /*2cd0*/  @P4 PRMT R156, RZ, 0x7610, R132 ;  /* 0x00007610ff9c4816 */ /* 0x000fca0000000084 */
[----:B------:R-:W-:Y:S02]  /*2ce0*/  @P4 FADD.FTZ R157, R157, R156 ;  /* 0x0000009c9d9d4221 */ /* 0x000fe40000010000 */
.L_x_336:
[----:B------:R-:W-:Y:S05]  /*2cf0*/  BSYNC B1 ;  /* 0x0000000000017941 */ /* 0x000fea0003800000 */
.L_x_334:
[----:B------:R-:W-:Y:S01]  /*2d00*/  @P5 F2FP.BF16.PACK_AB R156, RZ, R157 ;  /* 0x0000009dff9c523e */ /* 0x000fe200000010ff */
[----:B------:R-:W-:Y:S01]  /*2d10*/  @P3 FMUL.FTZ R157, R157, c[0x0][0x1ec] ;  /* 0x00007b009d9d3a20 */ /* 0x000fe20000410000 */
[----:B------:R-:W-:Y:S02]  /*2d20*/  BSSY B1, `(.L_x_337) ;  /* 0x0000013000017945 */ /* 0x000fe40003800000 */
[----:B------:R-:W-:Y:S02]  /*2d30*/  @P5 PRMT R64, R64, 0x5410, R156 ;  /* 0x0000541040405816 */ /* 0x000fe4000000009c */
[----:B------:R-:W-:-:S05]  /*2d40*/  @P3 PRMT R156, RZ, 0x7610, R152 ;  /* 0x00007610ff9c3816 */ /* 0x000fca0000000098 */
[----:B------:R-:W-:Y:S02]  /*2d50*/  @P3 FFMA.FTZ R101, R157, R156, R101 ;  /* 0x0000009c9d653223 */ /* 0x000fe40000010065 */
[----:B------:R-:W-:-:S05]  /*2d60*/  @P3 FMUL.FTZ R156, R239, R157 ;  /* 0x0000009def9c3220 */ /* 0x000fca0000410000 */
[----:B------:R-:W-:-:S04]  /*2d70*/  @P3 F2FP.BF16.PACK_AB R156, RZ, R156 ;  /* 0x0000009cff9c323e */ /* 0x000fc800000010ff */
[----:B------:R-:W-:Y:S01]  /*2d80*/  @P3 PRMT R60, R60, 0x5410, R156 ;  /* 0x000054103c3c3816 */ /* 0x000fe2000000009c */
[----:B------:R-:W-:Y:S05]  /*2d90*/  @P2 BRA `(.L_x_338) ;  /* 0x0000004000002947 */ /* 0x000fea0003800000 */
[----:B------:R-:W-:Y:S01]  /*2da0*/  IMAD.MOV.U32 R157, RZ, RZ, RZ ;  /* 0x000000ffff9d7224 */ /* 0x000fe200078e00ff */
[----:B------:R-:W-:Y:S05]  /*2db0*/  @!P4 BRA `(.L_x_339) ;  /* 0x000000900000c947 */ /* 0x000fea0003800000 */
[----:B------:R-:W-:Y:S01]  /*2dc0*/  PRMT R157, RZ, 0x5410, R133 ;  /* 0x00005410ff9d7816 */ /* 0x000fe20000000085 */
[----:B------:R-:W-:Y:S05]  /*2dd0*/  BRA `(.L_x_339) ;  /* 0x0000007000007947 */ /* 0x000fea0003800000 */
.L_x_338:
[----:B------:R-:W-:-:S04]  /*2de0*/  ISETP.NE.AND P6, PT, R202, RZ, PT ;  /* 0x000000ffca00720c */ /* 0x000fc80003fc5270 */
[----:B------:R-:W-:-:S05]  /*2df0*/  FSEL R156, R158, RZ, !P6 ;  /* 0x000000ff9e9c7208 */ /* 0x000fca0007000000 */
[----:B------:R-:W-:-:S04]  /*2e00*/  FFMA.FTZ R156, R197, R159, R156 ;  /* 0x0000009fc59c7223 */ /* 0x000fc8000001009c */
[----:B------:R-:W-:-:S04]  /*2e10*/  FADD.FTZ R156, R196, -R156 ;  /* 0x8000009cc49c7221 */ /* 0x000fc80000010000 */
[----:B------:R-:W-:Y:S01]  /*2e20*/  FMUL.FTZ R157, R3, R156 ;  /* 0x0000009c039d7220 */ /* 0x000fe20000410000 */
[----:B------:R-:W-:-:S05]  /*2e30*/  @P4 PRMT R156, RZ, 0x5410, R133 ;  /* 0x00005410ff9c4816 */ /* 0x000fca0000000085 */
[----:B------:R-:W-:Y:S02]  /*2e40*/  @P4 FADD.FTZ R157, R157, R156 ;  /* 0x0000009c9d9d4221 */ /* 0x000fe40000010000 */
.L_x_339:
[----:B------:R-:W-:Y:S05]  /*2e50*/  BSYNC B1 ;  /* 0x0000000000017941 */ /* 0x000fea0003800000 */
.L_x_337:
        /* <DEDUP_REMOVED lines=10> */
[----:B------:R-:W-:Y:S01]  /*2f00*/  MOV R157, RZ ;  /* 0x000000ff009d7202 */ /* 0x000fe20000000f00 */
[----:B------:R-:W-:Y:S05]  /*2f10*/  @!P4 BRA `(.L_x_342) ;  /* 0x000000900000c947 */ /* 0x000fea0003800000 */
[----:B------:R-:W-:Y:S01]  /*2f20*/  PRMT R157, RZ, 0x7610, R133 ;  /* 0x00007610ff9d7816 */ /* 0x000fe20000000085 */
[----:B------:R-:W-:Y:S05]  /*2f30*/  BRA `(.L_x_342) ;  /* 0x0000007000007947 */ /* 0x000fea0003800000 */
.L_x_341:
[----:B------:R-:W-:-:S04]  /*2f40*/  ISETP.NE.AND P6, PT, R202, RZ, PT ;  /* 0x000000ffca00720c */ /* 0x000fc80003fc5270 */
[----:B------:R-:W-:-:S05]  /*2f50*/  FSEL R156, R158, RZ, !P6 ;  /* 0x000000ff9e9c7208 */ /* 0x000fca0007000000 */
[----:B------:R-:W-:-:S04]  /*2f60*/  FFMA.FTZ R156, R7, R159, R156 ;  /* 0x0000009f079c7223 */ /* 0x000fc8000001009c */
[----:B------:R-:W-:-:S04]  /*2f70*/  FADD.FTZ R156, R9, -R156 ;  /* 0x8000009c099c7221 */ /* 0x000fc80000010000 */
[----:B------:R-:W-:Y:S01]  /*2f80*/  FMUL.FTZ R157, R3, R156 ;  /* 0x0000009c039d7220 */ /* 0x000fe20000410000 */
[----:B------:R-:W-:-:S05]  /*2f90*/  @P4 PRMT R156, RZ, 0x7610, R133 ;  /* 0x00007610ff9c4816 */ /* 0x000fca0000000085 */
[----:B------:R-:W-:Y:S02]  /*2fa0*/  @P4 FADD.FTZ R157, R157, R156 ;  /* 0x0000009c9d9d4221 */ /* 0x000fe40000010000 */
.L_x_342:
[----:B------:R-:W-:Y:S05]  /*2fb0*/  BSYNC B1 ;  /* 0x0000000000017941 */ /* 0x000fea0003800000 */
.L_x_340:
        /* <DEDUP_REMOVED lines=14> */
.L_x_344:
[----:B------:R-:W-:-:S04]  /*30a0*/  ISETP.NE.AND P6, PT, R202, RZ, PT ;  /* 0x000000ffca00720c */ /* 0x000fc80003fc5270 */
[----:B------:R-:W-:-:S05]  /*30b0*/  FSEL R156, R158, RZ, !P6 ;  /* 0x000000ff9e9c7208 */ /* 0x000fca0007000000 */
[----:B------:R-:W-:-:S04]  /*30c0*/  FFMA.FTZ R156, R8, R159, R156 ;  /* 0x0000009f089c7223 */ /* 0x000fc8000001009c */
[----:B------:R-:W-:-:S04]  /*30d0*/  FADD.FTZ R156, R10, -R156 ;  /* 0x8000009c0a9c7221 */ /* 0x000fc80000010000 */
[----:B------:R-:W-:Y:S01]  /*30e0*/  FMUL.FTZ R157, R3, R156 ;  /* 0x0000009c039d7220 */ /* 0x000fe20000410000 */
[----:B------:R-:W-:-:S05]  /*30f0*/  @P4 PRMT R156, RZ, 0x5410, R134 ;  /* 0x00005410ff9c4816 */ /* 0x000fca0000000086 */
[----:B------:R-:W-:Y:S02]  /*3100*/  @P4 FADD.FTZ R157, R157, R156 ;  /* 0x0000009c9d9d4221 */ /* 0x000fe40000010000 */
.L_x_345:
[----:B------:R-:W-:Y:S05]  /*3110*/  BSYNC B1 ;  /* 0x0000000000017941 */ /* 0x000fea0003800000 */
.L_x_343:
        /* <DEDUP_REMOVED lines=14> */
.L_x_347:
[----:B------:R-:W-:-:S04]  /*3200*/  ISETP.NE.AND P6, PT, R202, RZ, PT ;  /* 0x000000ffca00720c */ /* 0x000fc80003fc5270 */
[----:B------:R-:W-:-:S05]  /*3210*/  FSEL R156, R158, RZ, !P6 ;  /* 0x000000ff9e9c7208 */ /* 0x000fca0007000000 */
[----:B------:R-:W-:-:S04]  /*3220*/  FFMA.FTZ R156, R11, R159, R156 ;  /* 0x0000009f0b9c7223 */ /* 0x000fc8000001009c */
[----:B------:R-:W-:-:S04]  /*3230*/  FADD.FTZ R156, R12, -R156 ;  /* 0x8000009c0c9c7221 */ /* 0x000fc80000010000 */
[----:B------:R-:W-:Y:S01]  /*3240*/  FMUL.FTZ R157, R3, R156 ;  /* 0x0000009c039d7220 */ /* 0x000fe20000410000 */
[----:B------:R-:W-:-:S05]  /*3250*/  @P4 PRMT R156, RZ, 0x7610, R134 ;  /* 0x00007610ff9c4816 */ /* 0x000fca0000000086 */
[----:B------:R-:W-:Y:S02]  /*3260*/  @P4 FADD.FTZ R157, R157, R156 ;  /* 0x0000009c9d9d4221 */ /* 0x000fe40000010000 */
.L_x_348:
[----:B------:R-:W-:Y:S05]  /*3270*/  BSYNC B1 ;  /* 0x0000000000017941 */ /* 0x000fea0003800000 */
.L_x_346:
        /* <DEDUP_REMOVED lines=14> */
.L_x_350:
[----:B------:R-:W-:-:S04]  /*3360*/  ISETP.NE.AND P6, PT, R202, RZ, PT ;  /* 0x000000ffca00720c */ /* 0x000fc80003fc5270 */
[----:B------:R-:W-:-:S05]  /*3370*/  FSEL R156, R158, RZ, !P6 ;  /* 0x000000ff9e9c7208 */ /* 0x000fca0007000000 */
[----:B------:R-:W-:-:S04]  /*3380*/  FFMA.FTZ R156, R13, R159, R156 ;  /* 0x0000009f0d9c7223 */ /* 0x000fc8000001009c */
[----:B------:R-:W-:-:S04]  /*3390*/  FADD.FTZ R156, R14, -R156 ;  /* 0x8000009c0e9c7221 */ /* 0x000fc80000010000 */
[----:B------:R-:W-:Y:S01]  /*33a0*/  FMUL.FTZ R157, R3, R156 ;  /* 0x0000009c039d7220 */ /* 0x000fe20000410000 */
[----:B------:R-:W-:-:S05]  /*33b0*/  @P4 PRMT R156, RZ, 0x5410, R135 ;  /* 0x00005410ff9c4816 */ /* 0x000fca0000000087 */
[----:B------:R-:W-:Y:S02]  /*33c0*/  @P4 FADD.FTZ R157, R157, R156 ;  /* 0x0000009c9d9d4221 */ /* 0x000fe40000010000 */
.L_x_351:
[----:B------:R-:W-:Y:S05]  /*33d0*/  BSYNC B1 ;  /* 0x0000000000017941 */ /* 0x000fea0003800000 */
.L_x_349:
        /* <DEDUP_REMOVED lines=14> */
.L_x_353:
[----:B------:R-:W-:-:S04]  /*34c0*/  ISETP.NE.AND P6, PT, R202, RZ, PT ;  /* 0x000000ffca00720c */ /* 0x000fc80003fc5270 */
[----:B------:R-:W-:-:S05]  /*34d0*/  FSEL R156, R158, RZ, !P6 ;  /* 0x000000ff9e9c7208 */ /* 0x000fca0007000000 */
[----:B------:R-:W-:-:S04]  /*34e0*/  FFMA.FTZ R156, R15, R159, R156 ;  /* 0x0000009f0f9c7223 */ /* 0x000fc8000001009c */
[----:B------:R-:W-:-:S04]  /*34f0*/  FADD.FTZ R156, R16, -R156 ;  /* 0x8000009c109c7221 */ /* 0x000fc80000010000 */
[----:B------:R-:W-:Y:S01]  /*3500*/  FMUL.FTZ R157, R3, R156 ;  /* 0x0000009c039d7220 */ /* 0x000fe20000410000 */
[----:B------:R-:W-:-:S05]  /*3510*/  @P4 PRMT R156, RZ, 0x7610, R135 ;  /* 0x00007610ff9c4816 */ /* 0x000fca0000000087 */
[----:B------:R-:W-:Y:S02]  /*3520*/  @P4 FADD.FTZ R157, R157, R156 ;  /* 0x0000009c9d9d4221 */ /* 0x000fe40000010000 */
.L_x_354:
[----:B------:R-:W-:Y:S05]  /*3530*/  BSYNC B1 ;  /* 0x0000000000017941 */ /* 0x000fea0003800000 */
.L_x_352:
[----:B------:R-:W-:Y:S01]  /*3540*/  @P5 F2FP.BF16.PACK_AB R156, RZ, R157 ;  /* 0x0000009dff9c523e */ /* 0x000fe200000010ff */
[----:B------:R-:W-:-:S03]  /*3550*/  @P3 FMUL.FTZ R157, R157, c[0x0][0x1ec] ;  /* 0x00007b009d9d3a20 */ /* 0x000fc60000410000 */
[----:B------:R-:W-:Y:S02]  /*3560*/  @P5 PRMT R67, R67, 0x5410, R156 ;  /* 0x0000541043435816 */ /* 0x000fe4000000009c */
[----:B------:R-:W-:-:S05]  /*3570*/  @P3 PRMT R156, RZ, 0x7610, R155 ;  /* 0x00007610ff9c3816 */ /* 0x000fca000000009b */
[----:B------:R-:W-:Y:S02]  /*3580*/  @P3 FFMA.FTZ R107, R157, R156, R107 ;  /* 0x0000009c9d6b3223 */ /* 0x000fe4000001006b */
[----:B------:R-:W-:-:S05]  /*3590*/  @P3 FMUL.FTZ R156, R233, R157 ;  /* 0x0000009de99c3220 */ /* 0x000fca0000410000 */
[----:B------:R-:W-:-:S04]  /*35a0*/  @P3 F2FP.BF16.PACK_AB R156, RZ, R156 ;  /* 0x0000009cff9c323e */ /* 0x000fc800000010ff */
[----:B------:R-:W-:Y:S01]  /*35b0*/  @P3 PRMT R63, R63, 0x5410, R156 ;  /* 0x000054103f3f3816 */ /* 0x000fe2000000009c */
[----:B------:R-:W-:-:S04]  /*35c0*/  @P5 IMAD.MOV.U32 R156, RZ, RZ, 0x10 ;  /* 0x00000010ff9c5424 */ /* 0x000fc800078e00ff */
[C---:B------:R-:W-:Y:S01]  /*35d0*/  @P5 IMAD.WIDE.U32 R156, R4.reuse, R156, c[0x0][0x258] ;  /* 0x00009600049c5625 */ /* 0x040fe200078e009c */
[----:B------:R-:W-:-:S04]  /*35e0*/  IADD3 R4, R4, 0x100, RZ ;  /* 0x0000010004047810 */ /* 0x000fc80007ffe0ff */
[----:B------:R0:W-:Y:S02]  /*35f0*/  @P5 STG.E.128 [R156.64], R64 ;  /* 0x000000409c005986 */ /* 0x0001e4000c101d04 */
[----:B0-----:R-:W-:-:S05]  /*3600*/  @P3 MOV R156, 0x10 ;  /* 0x00000010009c3802 */ /* 0x001fca0000000f00 */
[C---:B------:R-:W-:Y:S01]  /*3610*/  @P3 IMAD.WIDE.U32 R156, R160.reuse, R156, c[0x0][0x248] ;  /* 0x00009200a09c3625 */ /* 0x040fe200078e009c */
[----:B------:R-:W-:-:S04]  /*3620*/  IADD3 R160, R160, 0x100, RZ ;  /* 0x00000100a0a07810 */ /* 0x000fc80007ffe0ff */
[----:B------:R0:W-:Y:S03]  /*3630*/  @P3 STG.E.128 [R156.64], R60 ;  /* 0x0000003c9c003986 */ /* 0x0001e6000c101d04 */
.L_x_328:
[----:B------:R-:W-:Y:S05]  /*3640*/  BSYNC B0 ;  /* 0x0000000000007941 */ /* 0x000fea0003800000 */
.L_x_327:
[----:B------:R-:W-:Y:S01]  /*3650*/  BSSY B0, `(.L_x_355) ;  /* 0x00000ca000007945 */ /* 0x000fe20003800000 */
[----:B------:R-:W-:Y:S05]  /*3660*/  @!P0 BRA `(.L_x_356) ;  /* 0x00000c8000008947 */ /* 0x000fea0003800000 */
[----:B------:R-:W-:Y:S01]  /*3670*/  BSSY B1, `(.L_x_357) ;  /* 0x0000005000017945 */ /* 0x000fe20003800000 */
[----:B------:R-:W-:Y:S05]  /*3680*/  @!P3 BRA `(.L_x_358) ;  /* 0x000000300000b947 */ /* 0x000fea0003800000 */
[----:B------:R-:W-:-:S04]  /*3690*/  IMAD.MOV.U32 R152, RZ, RZ, 0x10 ;  /* 0x00000010ff987424 */ /* 0x000fc800078e00ff */
[----:B------:R-:W-:-:S06]  /*36a0*/  IMAD.WIDE.U32 R152, R160, R152, c[0x0][0x170] ;  /* 0x00005c00a0987625 */ /* 0x000fcc00078e0098 */
[----:B------:R-:W5:Y:S02]  /*36b0*/  LDG.E.128 R152, [R152.64] ;  /* 0x0000000498987981 */ /* 0x000f64000c1e1d00 */
.L_x_358:
[----:B------:R-:W-:Y:S05]  /*36c0*/  BSYNC B1 ;  /* 0x0000000000017941 */ /* 0x000fea0003800000 */
.L_x_357:
        /* <DEDUP_REMOVED lines=10> */
.L_x_360:
[----:B------:R-:W-:Y:S01]  /*3770*/  ULDC.64 UR6, c[0x0][0x218] ;  /* 0x0000860000067ab9 */ /* 0x000fe20000000a00 */
[----:B------:R-:W-:Y:S01]  /*3780*/  ISETP.NE.AND P4, PT, R202, RZ, PT ;  /* 0x000000ffca00720c */ /* 0x000fe20003f85270 */
[----:B------:R-:W-:-:S03]  /*3790*/  UISETP.NE.U32.AND UP0, UPT, URZ, UR6, UPT ;  /* 0x000000063f00728c */ /* 0x000fc6000bf05070 */
[----:B0-----:R-:W-:Y:S01]  /*37a0*/  FSEL R156, R158, RZ, !P4 ;  /* 0x000000ff9e9c7208 */ /* 0x001fe20006000000 */
[----:B------:R-:W-:-:S04]  /*37b0*/  UISETP.NE.AND.EX UP0, UPT, URZ, UR7, UPT, UP0 ;  /* 0x000000073f00728c */ /* 0x000fc8000bf05300 */
[----:B------:R-:W-:Y:S02]  /*37c0*/  FFMA.FTZ R156, R17, R159, R156 ;  /* 0x0000009f119c7223 */ /* 0x000fe4000001009c */
[----:B------:R-:W-:Y:S02]  /*37d0*/  PLOP3.LUT P4, PT, PT, PT, UP0, 0x80, 0x0 ;  /* 0x000000000000781c */ /* 0x000fe40003f8f008 */
[----:B------:R-:W-:-:S04]  /*37e0*/  FADD.FTZ R156, R19, -R156 ;  /* 0x8000009c139c7221 */ /* 0x000fc80000010000 */
[----:B------:R-:W-:-:S07]  /*37f0*/  FMUL.FTZ R157, R3, R156 ;  /* 0x0000009c039d7220 */ /* 0x000fce0000410000 */
[----:B------:R-:W-:-:S05]  /*3800*/  @P4 PRMT R156, RZ, 0x5410, R136 ;  /* 0x00005410ff9c4816 */ /* 0x000fca0000000088 */
[----:B------:R-:W-:Y:S02]  /*3810*/  @P4 FADD.FTZ R157, R157, R156 ;  /* 0x0000009c9d9d4221 */ /* 0x000fe40000010000 */
.L_x_361:
[----:B------:R-:W-:Y:S05]  /*3820*/  BSYNC B1 ;  /* 0x0000000000017941 */ /* 0x000fea0003800000 */
.L_x_359:
[----:B------:R-:W-:Y:S01]  /*3830*/  ISETP.NE.U32.AND P5, PT, RZ, c[0x0][0x258], PT ;  /* 0x00009600ff007a0c */ /* 0x000fe20003fa5070 */
[----:B------:R-:W-:Y:S03]  /*3840*/  BSSY B1, `(.L_x_362) ;  /* 0x0000016000017945 */ /* 0x000fe60003800000 */
[----:B------:R-:W-:-:S13]  /*3850*/  ISETP.NE.AND.EX P5, PT, RZ, c[0x0][0x25c], PT, P5 ;  /* 0x00009700ff007a0c */ /* 0x000fda0003fa5350 */
[----:B------:R-:W-:Y:S01]  /*3860*/  @P5 F2FP.BF16.PACK_AB R156, RZ, R157 ;  /* 0x0000009dff9c523e */ /* 0x000fe200000010ff */
[----:B------:R-:W-:-:S03]  /*3870*/  @P3 FMUL.FTZ R157, R157, c[0x0][0x1ec] ;  /* 0x00007b009d9d3a20 */ /* 0x000fc60000410000 */
[----:B------:R-:W-:Y:S02]  /*3880*/  @P5 PRMT R64, R156, 0x7610, R64 ;  /* 0x000076109c405816 */ /* 0x000fe40000000040 */
[----:B-----5:R-:W-:-:S05]  /*3890*/  @P3 PRMT R156, RZ, 0x5410, R152 ;  /* 0x00005410ff9c3816 */ /* 0x020fca0000000098 */
[-C--:B------:R-:W-:Y:S02]  /*38a0*/  @P3 FFMA.FTZ R108, R156, R157.reuse, R108 ;  /* 0x0000009d9c6c3223 */ /* 0x080fe4000001006c */
        /* <DEDUP_REMOVED lines=8> */
.L_x_363:
[----:B------:R-:W-:-:S04]  /*3930*/  ISETP.NE.AND P6, PT, R202, RZ, PT ;  /* 0x000000ffca00720c */ /* 0x000fc80003fc5270 */
[----:B------:R-:W-:-:S05]  /*3940*/  FSEL R156, R158, RZ, !P6 ;  /* 0x000000ff9e9c7208 */ /* 0x000fca0007000000 */
[----:B------:R-:W-:-:S04]  /*3950*/  FFMA.FTZ R156, R18, R159, R156 ;  /* 0x0000009f129c7223 */ /* 0x000fc8000001009c */
[----:B------:R-:W-:-:S04]  /*3960*/  FADD.FTZ R156, R21, -R156 ;  /* 0x8000009c159c7221 */ /* 0x000fc80000010000 */
[----:B------:R-:W-:Y:S01]  /*3970*/  FMUL.FTZ R157, R3, R156 ;  /* 0x0000009c039d7220 */ /* 0x000fe20000410000 */
[----:B------:R-:W-:-:S05]  /*3980*/  @P4 PRMT R156, RZ, 0x7610, R136 ;  /* 0x00007610ff9c4816 */ /* 0x000fca0000000088 */
[----:B------:R-:W-:Y:S02]  /*3990*/  @P4 FADD.FTZ R157, R157, R156 ;  /* 0x0000009c9d9d4221 */ /* 0x000fe40000010000 */
.L_x_364:
[----:B------:R-:W-:Y:S05]  /*39a0*/  BSYNC B1 ;  /* 0x0000000000017941 */ /* 0x000fea0003800000 */
.L_x_362:
[----:B------:R-:W-:Y:S01]  /*39b0*/  @P5 F2FP.BF16.PACK_AB R156, RZ, R157 ;  /* 0x0000009dff9c523e */ /* 0x000fe200000010ff */
[----:B------:R-:W-:Y:S01]  /*39c0*/  @P3 FMUL.FTZ R157, R157, c[0x0][0x1ec] ;  /* 0x00007b009d9d3a20 */ /* 0x000fe20000410000 */
[----:B------:R-:W-:Y:S02]  /*39d0*/  BSSY B1, `(.L_x_365) ;  /* 0x0000013000017945 */ /* 0x000fe40003800000 */
[----:B------:R-:W-:Y:S02]  /*39e0*/  @P5 PRMT R64, R64, 0x5410, R156 ;  /* 0x0000541040405816 */ /* 0x000fe4000000009c */
[----:B------:R-:W-:-:S05]  /*39f0*/  @P3 PRMT R156, RZ, 0x7610, R152 ;  /* 0x00007610ff9c3816 */ /* 0x000fca0000000098 */
[-C--:B------:R-:W-:Y:S02]  /*3a00*/  @P3 FFMA.FTZ R109, R156, R157.reuse, R109 ;  /* 0x0000009d9c6d3223 */ /* 0x080fe4000001006d */
        /* <DEDUP_REMOVED lines=8> */
.L_x_366:
[----:B------:R-:W-:-:S04]  /*3a90*/  ISETP.NE.AND P6, PT, R202, RZ, PT ;  /* 0x000000ffca00720c */ /* 0x000fc80003fc5270 */
[----:B------:R-:W-:-:S05]  /*3aa0*/  FSEL R156, R158, RZ, !P6 ;  /* 0x000000ff9e9c7208 */ /* 0x000fca0007000000 */
[----:B------:R-:W-:-:S04]  /*3ab0*/  FFMA.FTZ R156, R20, R159, R156 ;  /* 0x0000009f149c7223 */ /* 0x000fc8000001009c */
[----:B------:R-:W-:-:S04]  /*3ac0*/  FADD.FTZ R156, R23, -R156 ;  /* 0x8000009c179c7221 */ /* 0x000fc80000010000 */
[----:B------:R-:W-:Y:S01]  /*3ad0*/  FMUL.FTZ R157, R3, R156 ;  /* 0x0000009c039d7220 */ /* 0x000fe20000410000 */
[----:B------:R-:W-:-:S05]  /*3ae0*/  @P4 PRMT R156, RZ, 0x5410, R137 ;  /* 0x00005410ff9c4816 */ /* 0x000fca0000000089 */
[----:B------:R-:W-:Y:S02]  /*3af0*/  @P4 FADD.FTZ R157, R157, R156 ;  /* 0x0000009c9d9d4221 */ /* 0x000fe40000010000 */
.L_x_367:
[----:B------:R-:W-:Y:S05]  /*3b00*/  BSYNC B1 ;  /* 0x0000000000017941 */ /* 0x000fea0003800000 */
.L_x_365:
        /* <DEDUP_REMOVED lines=14> */
.L_x_369:
[----:B------:R-:W-:-:S04]  /*3bf0*/  ISETP.NE.AND P6, PT, R202, RZ, PT ;  /* 0x000000ffca00720c */ /* 0x000fc80003fc5270 */
[----:B------:R-:W-:-:S05]  /*3c00*/  FSEL R156, R158, RZ, !P6 ;  /* 0x000000ff9e9c7208 */ /* 0x000fca0007000000 */
[----:B------:R-:W-:-:S04]  /*3c10*/  FFMA.FTZ R156, R22, R159, R156 ;  /* 0x0000009f169c7223 */ /* 0x000fc8000001009c */
[----:B------:R-:W-:-:S04]  /*3c20*/  FADD.FTZ R156, R25, -R156 ;  /* 0x8000009c199c7221 */ /* 0x000fc80000010000 */
[----:B------:R-:W-:Y:S01]  /*3c30*/  FMUL.FTZ R157, R3, R156 ;  /* 0x0000009c039d7220 */ /* 0x000fe20000410000 */
[----:B------:R-:W-:-:S05]  /*3c40*/  @P4 PRMT R156, RZ, 0x7610, R137 ;  /* 0x00007610ff9c4816 */ /* 0x000fca0000000089 */
[----:B------:R-:W-:Y:S02]  /*3c50*/  @P4 FADD.FTZ R157, R157, R156 ;  /* 0x0000009c9d9d4221 */ /* 0x000fe40000010000 */
.L_x_370:
[----:B------:R-:W-:Y:S05]  /*3c60*/  BSYNC B1 ;  /* 0x0000000000017941 */ /* 0x000fea0003800000 */
.L_x_368:
        /* <DEDUP_REMOVED lines=14> */
.L_x_372:
[----:B------:R-:W-:-:S04]  /*3d50*/  ISETP.NE.AND P6, PT, R202, RZ, PT ;  /* 0x000000ffca00720c */ /* 0x000fc80003fc5270 */
[----:B------:R-:W-:-:S05]  /*3d60*/  FSEL R156, R158, RZ, !P6 ;  /* 0x000000ff9e9c7208 */ /* 0x000fca0007000000 */
[----:B------:R-:W-:-:S04]  /*3d70*/  FFMA.FTZ R156, R24, R159, R156 ;  /* 0x0000009f189c7223 */ /* 0x000fc8000001009c */
[----:B------:R-:W-:-:S04]  /*3d80*/  FADD.FTZ R156, R26, -R156 ;  /* 0x8000009c1a9c7221 */ /* 0x000fc80000010000 */
[----:B------:R-:W-:Y:S01]  /*3d90*/  FMUL.FTZ R157, R3, R156 ;  /* 0x0000009c039d7220 */ /* 0x000fe20000410000 */
[----:B------:R-:W-:-:S05]  /*3da0*/  @P4 PRMT R156, RZ, 0x5410, R138 ;  /* 0x00005410ff9c4816 */ /* 0x000fca000000008a */
[----:B------:R-:W-:Y:S02]  /*3db0*/  @P4 FADD.FTZ R157, R157, R156 ;  /* 0x0000009c9d9d4221 */ /* 0x000fe40000010000 */
.L_x_373:
[----:B------:R-:W-:Y:S05]  /*3dc0*/  BSYNC B1 ;  /* 0x0000000000017941 */ /* 0x000fea0003800000 */
.L_x_371:
        /* <DEDUP_REMOVED lines=14> */
.L_x_375:
[----:B------:R-:W-:-:S04]  /*3eb0*/  ISETP.NE.AND P6, PT, R202, RZ, PT ;  /* 0x000000ffca00720c */ /* 0x000fc80003fc5270 */
[----:B------:R-:W-:-:S05]  /*3ec0*/  FSEL R156, R158, RZ, !P6 ;  /* 0x000000ff9e9c7208 */ /* 0x000fca0007000000 */
[----:B------:R-:W-:-:S04]  /*3ed0*/  FFMA.FTZ R156, R27, R159, R156 ;  /* 0x0000009f1b9c7223 */ /* 0x000fc8000001009c */
[----:B------:R-:W-:-:S04]  /*3ee0*/  FADD.FTZ R156, R28, -R156 ;  /* 0x8000009c1c9c7221 */ /* 0x000fc80000010000 */
[----:B------:R-:W-:Y:S01]  /*3ef0*/  FMUL.FTZ R157, R3, R156 ;  /* 0x0000009c039d7220 */ /* 0x000fe20000410000 */
[----:B------:R-:W-:-:S05]  /*3f00*/  @P4 PRMT R156, RZ, 0x7610, R138 ;  /* 0x00007610ff9c4816 */ /* 0x000fca000000008a */
[----:B------:R-:W-:Y:S02]  /*3f10*/  @P4 FADD.FTZ R157, R157, R156 ;  /* 0x0000009c9d9d4221 */ /* 0x000fe40000010000 */
.L_x_376:
[----:B------:R-:W-:Y:S05]  /*3f20*/  BSYNC B1 ;  /* 0x0000000000017941 */ /* 0x000fea0003800000 */
.L_x_374:
        /* <DEDUP_REMOVED lines=14> */
.L_x_378:
[----:B------:R-:W-:-:S04]  /*4010*/  ISETP.NE.AND P6, PT, R202, RZ, PT ;  /* 0x000000ffca00720c */ /* 0x000fc80003fc5270 */
[----:B------:R-:W-:-:S05]  /*4020*/  FSEL R156, R158, RZ, !P6 ;  /* 0x000000ff9e9c7208 */ /* 0x000fca0007000000 */
[----:B------:R-:W-:-:S04]  /*4030*/  FFMA.FTZ R156, R29, R159, R156 ;  /* 0x0000009f1d9c7223 */ /* 0x000fc8000001009c */
[----:B------:R-:W-:-:S04]  /*4040*/  FADD.FTZ R156, R30, -R156 ;  /* 0x8000009c1e9c7221 */ /* 0x000fc80000010000 */
[----:B------:R-:W-:Y:S01]  /*4050*/  FMUL.FTZ R157, R3, R156 ;  /* 0x0000009c039d7220 */ /* 0x000fe20000410000 */
[----:B------:R-:W-:-:S05]  /*4060*/  @P4 PRMT R156, RZ, 0x5410, R139 ;  /* 0x00005410ff9c4816 */ /* 0x000fca000000008b */
[----:B------:R-:W-:Y:S02]  /*4070*/  @P4 FADD.FTZ R157, R157, R156 ;  /* 0x0000009c9d9d4221 */ /* 0x000fe40000010000 */
.L_x_379:
[----:B------:R-:W-:Y:S05]  /*4080*/  BSYNC B1 ;  /* 0x0000000000017941 */ /* 0x000fea0003800000 */
.L_x_377:
        /* <DEDUP_REMOVED lines=14> */
.L_x_381:
[----:B------:R-:W-:-:S04]  /*4170*/  ISETP.NE.AND P6, PT, R202, RZ, PT ;  /* 0x000000ffca00720c */ /* 0x000fc80003fc5270 */
[----:B------:R-:W-:-:S05]  /*4180*/  FSEL R156, R158, RZ, !P6 ;  /* 0x000000ff9e9c7208 */ /* 0x000fca0007000000 */
[----:B------:R-:W-:-:S04]  /*4190*/  FFMA.FTZ R156, R31, R159, R156 ;  /* 0x0000009f1f9c7223 */ /* 0x000fc8000001009c */
[----:B------:R-:W-:-:S04]  /*41a0*/  FADD.FTZ R156, R164, -R156 ;  /* 0x8000009ca49c7221 */ /* 0x000fc80000010000 */
[----:B------:R-:W-:Y:S01]  /*41b0*/  FMUL.FTZ R157, R3, R156 ;  /* 0x0000009c039d7220 */ /* 0x000fe20000410000 */
[----:B------:R-:W-:-:S05]  /*41c0*/  @P4 PRMT R156, RZ, 0x7610, R139 ;  /* 0x00007610ff9c4816 */ /* 0x000fca000000008b */
[----:B------:R-:W-:Y:S02]  /*41d0*/  @P4 FADD.FTZ R157, R157, R156 ;  /* 0x0000009c9d9d4221 */ /* 0x000fe40000010000 */
.L_x_382:
[----:B------:R-:W-:Y:S05]  /*41e0*/  BSYNC B1 ;  /* 0x0000000000017941 */ /* 0x000fea0003800000 */
.L_x_380:
[----:B------:R-:W-:Y:S01]  /*41f0*/  @P5 F2FP.BF16.PACK_AB R156, RZ, R157 ;  /* 0x0000009dff9c523e */ /* 0x000fe200000010ff */
[----:B------:R-:W-:-:S03]  /*4200*/  @P3 FMUL.FTZ R157, R157, c[0x0][0x1ec] ;  /* 0x00007b009d9d3a20 */ /* 0x000fc60000410000 */
[----:B------:R-:W-:Y:S02]  /*4210*/  @P5 PRMT R67, R67, 0x5410, R156 ;  /* 0x0000541043435816 */ /* 0x000fe4000000009c */
[----:B------:R-:W-:-:S05]  /*4220*/  @P3 PRMT R156, RZ, 0x7610, R155 ;  /* 0x00007610ff9c3816 */ /* 0x000fca000000009b */
[-C--:B------:R-:W-:Y:S02]  /*4230*/  @P3 FFMA.FTZ R115, R156, R157.reuse, R115 ;  /* 0x0000009d9c733223 */ /* 0x080fe40000010073 */
[----:B------:R-:W-:-:S05]  /*4240*/  @P3 FMUL.FTZ R156, R225, R157 ;  /* 0x0000009de19c3220 */ /* 0x000fca0000410000 */
[----:B------:R-:W-:-:S04]  /*4250*/  @P3 F2FP.BF16.PACK_AB R156, RZ, R156 ;  /* 0x0000009cff9c323e */ /* 0x000fc800000010ff */
[----:B------:R-:W-:Y:S02]  /*4260*/  @P3 PRMT R63, R63, 0x5410, R156 ;  /* 0x000054103f3f3816 */ /* 0x000fe4000000009c */
[----:B------:R-:W-:-:S05]  /*4270*/  @P5 MOV R156, 0x10 ;  /* 0x00000010009c5802 */ /* 0x000fca0000000f00 */
[C---:B------:R-:W-:Y:S01]  /*4280*/  @P5 IMAD.WIDE.U32 R156, R4.reuse, R156, c[0x0][0x258] ;  /* 0x00009600049c5625 */ /* 0x040fe200078e009c */
[----:B------:R-:W-:-:S04]  /*4290*/  IADD3 R4, R4, 0x100, RZ ;  /* 0x0000010004047810 */ /* 0x000fc80007ffe0ff */
[----:B------:R0:W-:Y:S02]  /*42a0*/  @P5 STG.E.128 [R156.64], R64 ;  /* 0x000000409c005986 */ /* 0x0001e4000c101d04 */
[----:B0-----:R-:W-:-:S04]  /*42b0*/  @P3 IMAD.MOV.U32 R156, RZ, RZ, 0x10 ;  /* 0x00000010ff9c3424 */ /* 0x001fc800078e00ff */
[C---:B------:R-:W-:Y:S01]  /*42c0*/  @P3 IMAD.WIDE.U32 R156, R160.reuse, R156, c[0x0][0x248] ;  /* 0x00009200a09c3625 */ /* 0x040fe200078e009c */
[----:B------:R-:W-:-:S04]  /*42d0*/  IADD3 R160, R160, 0x100, RZ ;  /* 0x00000100a0a07810 */ /* 0x000fc80007ffe0ff */
[----:B------:R0:W-:Y:S03]  /*42e0*/  @P3 STG.E.128 [R156.64], R60 ;  /* 0x0000003c9c003986 */ /* 0x0001e6000c101d04 */
.L_x_356:
[----:B------:R-:W-:Y:S05]  /*42f0*/  BSYNC B0 ;  /* 0x0000000000007941 */ /* 0x000fea0003800000 */
.L_x_355:
[----:B------:R-:W-:Y:S01]  /*4300*/  BSSY B0, `(.L_x_383) ;  /* 0x00000ca000007945 */ /* 0x000fe20003800000 */
[----:B------:R-:W-:Y:S05]  /*4310*/  @!P1 BRA `(.L_x_384) ;  /* 0x00000c8000009947 */ /* 0x000fea0003800000 */
[----:B------:R-:W-:Y:S01]  /*4320*/  BSSY B1, `(.L_x_385) ;  /* 0x0000005000017945 */ /* 0x000fe20003800000 */
[----:B------:R-:W-:Y:S05]  /*4330*/  @!P3 BRA `(.L_x_386) ;  /* 0x000000300000b947 */ /* 0x000fea0003800000 */
[----:B------:R-:W-:-:S10]  /*4340*/  HFMA2.MMA R152, -RZ, RZ, 0, 9.5367431640625e-07 ;  /* 0x00000010ff987435 */ /* 0x000fd400000001ff */
[----:B------:R-:W-:-:S06]  /*4350*/  IMAD.WIDE.U32 R152, R160, R152, c[0x0][0x170] ;  /* 0x00005c00a0987625 */ /* 0x000fcc00078e0098 */
[----:B------:R-:W5:Y:S02]  /*4360*/  LDG.E.128 R152, [R152.64] ;  /* 0x0000000498987981 */ /* 0x000f64000c1e1d00 */
.L_x_386:
[----:B------:R-:W-:Y:S05]  /*4370*/  BSYNC B1 ;  /* 0x0000000000017941 */ /* 0x000fea0003800000 */
.L_x_385:
        /* <DEDUP_REMOVED lines=10> */
.L_x_388:
        /* <DEDUP_REMOVED lines=11> */
.L_x_389:
[----:B------:R-:W-:Y:S05]  /*44d0*/  BSYNC B1 ;  /* 0x0000000000017941 */ /* 0x000fea0003800000 */
.L_x_387:
        /* <DEDUP_REMOVED lines=16> */
.L_x_391:
[----:B------:R-:W-:-:S04]  /*45e0*/  ISETP.NE.AND P6, PT, R202, RZ, PT ;  /* 0x000000ffca00720c */ /* 0x000fc80003fc5270 */
[----:B------:R-:W-:-:S05]  /*45f0*/  FSEL R156, R158, RZ, !P6 ;  /* 0x000000ff9e9c7208 */ /* 0x000fca0007000000 */
[----:B------:R-:W-:-:S04]  /*4600*/  FFMA.FTZ R156, R166, R159, R156 ;  /* 0x0000009fa69c7223 */ /* 0x000fc8000001009c */
[----:B------:R-:W-:-:S04]  /*4610*/  FADD.FTZ R156, R169, -R156 ;  /* 0x8000009ca99c7221 */ /* 0x000fc80000010000 */
[----:B------:R-:W-:Y:S01]  /*4620*/  FMUL.FTZ R157, R3, R156 ;  /* 0x0000009c039d7220 */ /* 0x000fe20000410000 */
[----:B------:R-:W-:-:S05]  /*4630*/  @P4 PRMT R156, RZ, 0x7610, R140 ;  /* 0x00007610ff9c4816 */ /* 0x000fca000000008c */
[----:B------:R-:W-:Y:S02]  /*4640*/  @P4 FADD.FTZ R157, R157, R156 ;  /* 0x0000009c9d9d4221 */ /* 0x000fe40000010000 */
.L_x_392:
[----:B------:R-:W-:Y:S05]  /*4650*/  BSYNC B1 ;  /* 0x0000000000017941 */ /* 0x000fea0003800000 */
.L_x_390:
        /* <DEDUP_REMOVED lines=14> */
.L_x_394:
[----:B------:R-:W-:-:S04]  /*4740*/  ISETP.NE.AND P6, PT, R202, RZ, PT ;  /* 0x000000ffca00720c */ /* 0x000fc80003fc5270 */
[----:B------:R-:W-:-:S05]  /*4750*/  FSEL R156, R158, RZ, !P6 ;  /* 0x000000ff9e9c7208 */ /* 0x000fca0007000000 */
[----:B------:R-:W-:-:S04]  /*4760*/  FFMA.FTZ R156, R168, R159, R156 ;  /* 0x0000009fa89c7223 */ /* 0x000fc8000001009c */
[----:B------:R-:W-:-:S04]  /*4770*/  FADD.FTZ R156, R171, -R156 ;  /* 0x8000009cab9c7221 */ /* 0x000fc80000010000 */
[----:B------:R-:W-:Y:S01]  /*4780*/  FMUL.FTZ R157, R3, R156 ;  /* 0x0000009c039d7220 */ /* 0x000fe20000410000 */
[----:B------:R-:W-:-:S05]  /*4790*/  @P4 PRMT R156, RZ, 0x5410, R141 ;  /* 0x00005410ff9c4816 */ /* 0x000fca000000008d */
[----:B------:R-:W-:Y:S02]  /*47a0*/  @P4 FADD.FTZ R157, R157, R156 ;  /* 0x0000009c9d9d4221 */ /* 0x000fe40000010000 */
.L_x_395:
[----:B------:R-:W-:Y:S05]  /*47b0*/  BSYNC B1 ;  /* 0x0000000000017941 */ /* 0x000fea0003800000 */
.L_x_393:
        /* <DEDUP_REMOVED lines=14> */
.L_x_397:
[----:B------:R-:W-:-:S04]  /*48a0*/  ISETP.NE.AND P6, PT, R202, RZ, PT ;  /* 0x000000ffca00720c */ /* 0x000fc80003fc5270 */
[----:B------:R-:W-:-:S05]  /*48b0*/  FSEL R156, R158, RZ, !P6 ;  /* 0x000000ff9e9c7208 */ /* 0x000fca0007000000 */
[----:B------:R-:W-:-:S04]  /*48c0*/  FFMA.FTZ R156, R170, R159, R156 ;  /* 0x0000009faa9c7223 */ /* 0x000fc8000001009c */
[----:B------:R-:W-:-:S04]  /*48d0*/  FADD.FTZ R156, R173, -R156 ;  /* 0x8000009cad9c7221 */ /* 0x000fc80000010000 */
[----:B------:R-:W-:Y:S01]  /*48e0*/  FMUL.FTZ R157, R3, R156 ;  /* 0x0000009c039d7220 */ /* 0x000fe20000410000 */
[----:B------:R-:W-:-:S05]  /*48f0*/  @P4 PRMT R156, RZ, 0x7610, R141 ;  /* 0x00007610ff9c4816 */ /* 0x000fca000000008d */
[----:B------:R-:W-:Y:S02]  /*4900*/  @P4 FADD.FTZ R157, R157, R156 ;  /* 0x0000009c9d9d4221 */ /* 0x000fe40000010000 */
.L_x_398:
[----:B------:R-:W-:Y:S05]  /*4910*/  BSYNC B1 ;  /* 0x0000000000017941 */ /* 0x000fea0003800000 */
.L_x_396:
        /* <DEDUP_REMOVED lines=14> */
.L_x_400:
[----:B------:R-:W-:-:S04]  /*4a00*/  ISETP.NE.AND P6, PT, R202, RZ, PT ;  /* 0x000000ffca00720c */ /* 0x000fc80003fc5270 */
[----:B------:R-:W-:-:S05]  /*4a10*/  FSEL R156, R158, RZ, !P6 ;  /* 0x000000ff9e9c7208 */ /* 0x000fca0007000000 */
[----:B------:R-:W-:-:S04]  /*4a20*/  FFMA.FTZ R156, R172, R159, R156 ;  /* 0x0000009fac9c7223 */ /* 0x000fc8000001009c */
[----:B------:R-:W-:-:S04]  /*4a30*/  FADD.FTZ R156, R174, -R156 ;  /* 0x8000009cae9c7221 */ /* 0x000fc80000010000 */
[----:B------:R-:W-:Y:S01]  /*4a40*/  FMUL.FTZ R157, R3, R156 ;  /* 0x0000009c039d7220 */ /* 0x000fe20000410000 */
[----:B------:R-:W-:-:S05]  /*4a50*/  @P4 PRMT R156, RZ, 0x5410, R142 ;  /* 0x00005410ff9c4816 */ /* 0x000fca000000008e */
[----:B------:R-:W-:Y:S02]  /*4a60*/  @P4 FADD.FTZ R157, R157, R156 ;  /* 0x0000009c9d9d4221 */ /* 0x000fe40000010000 */
.L_x_401:
[----:B------:R-:W-:Y:S05]  /*4a70*/  BSYNC B1 ;  /* 0x0000000000017941 */ /* 0x000fea0003800000 */
.L_x_399:
        /* <DEDUP_REMOVED lines=14> */
.L_x_403:
[----:B------:R-:W-:-:S04]  /*4b60*/  ISETP.NE.AND P6, PT, R202, RZ, PT ;  /* 0x000000ffca00720c */ /* 0x000fc80003fc5270 */
[----:B------:R-:W-:-:S05]  /*4b70*/  FSEL R156, R158, RZ, !P6 ;  /* 0x000000ff9e9c7208 */ /* 0x000fca0007000000 */
[----:B------:R-:W-:-:S04]  /*4b80*/  FFMA.FTZ R156, R175, R159, R156 ;  /* 0x0000009faf9c7223 */ /* 0x000fc8000001009c */
[----:B------:R-:W-:-:S04]  /*4b90*/  FADD.FTZ R156, R176, -R156 ;  /* 0x8000009cb09c7221 */ /* 0x000fc80000010000 */
[----:B------:R-:W-:Y:S01]  /*4ba0*/  FMUL.FTZ R157, R3, R156 ;  /* 0x0000009c039d7220 */ /* 0x000fe20000410000 */
[----:B------:R-:W-:-:S05]  /*4bb0*/  @P4 PRMT R156, RZ, 0x7610, R142 ;  /* 0x00007610ff9c4816 */ /* 0x000fca000000008e */
[----:B------:R-:W-:Y:S02]  /*4bc0*/  @P4 FADD.FTZ R157, R157, R156 ;  /* 0x0000009c9d9d4221 */ /* 0x000fe40000010000 */
.L_x_404:
[----:B------:R-:W-:Y:S05]  /*4bd0*/  BSYNC B1 ;  /* 0x0000000000017941 */ /* 0x000fea0003800000 */
.L_x_402:
        /* <DEDUP_REMOVED lines=14> */
.L_x_406:
[----:B------:R-:W-:-:S04]  /*4cc0*/  ISETP.NE.AND P6, PT, R202, RZ, PT ;  /* 0x000000ffca00720c */ /* 0x000fc80003fc5270 */
[----:B------:R-:W-:-:S05]  /*4cd0*/  FSEL R156, R158, RZ, !P6 ;  /* 0x000000ff9e9c7208 */ /* 0x000fca0007000000 */
[----:B------:R-:W-:-:S04]  /*4ce0*/  FFMA.FTZ R156, R177, R159, R156 ;  /* 0x0000009fb19c7223 */ /* 0x000fc8000001009c */
[----:B------:R-:W-:-:S04]  /*4cf0*/  FADD.FTZ R156, R178, -R156 ;  /* 0x8000009cb29c7221 */ /* 0x000fc80000010000 */
[----:B------:R-:W-:Y:S01]  /*4d00*/  FMUL.FTZ R157, R3, R156 ;  /* 0x0000009c039d7220 */ /* 0x000fe20000410000 */
[----:B------:R-:W-:-:S05]  /*4d10*/  @P4 PRMT R156, RZ, 0x5410, R143 ;  /* 0x00005410ff9c4816 */ /* 0x000fca000000008f */
[----:B------:R-:W-:Y:S02]  /*4d20*/  @P4 FADD.FTZ R157, R157, R156 ;  /* 0x0000009c9d9d4221 */ /* 0x000fe40000010000 */
.L_x_407:
[----:B------:R-:W-:Y:S05]  /*4d30*/  BSYNC B1 ;  /* 0x0000000000017941 */ /* 0x000fea0003800000 */
.L_x_405:
        /* <DEDUP_REMOVED lines=14> */
.L_x_409:
[----:B------:R-:W-:-:S04]  /*4e20*/  ISETP.NE.AND P6, PT, R202, RZ, PT ;  /* 0x000000ffca00720c */ /* 0x000fc80003fc5270 */
[----:B------:R-:W-:-:S05]  /*4e30*/  FSEL R156, R158, RZ, !P6 ;  /* 0x000000ff9e9c7208 */ /* 0x000fca0007000000 */
[----:B------:R-:W-:-:S04]  /*4e40*/  FFMA.FTZ R156, R179, R159, R156 ;  /* 0x0000009fb39c7223 */ /* 0x000fc8000001009c */
[----:B------:R-:W-:-:S04]  /*4e50*/  FADD.FTZ R156, R180, -R156 ;  /* 0x8000009cb49c7221 */ /* 0x000fc80000010000 */
[----:B------:R-:W-:Y:S01]  /*4e60*/  FMUL.FTZ R157, R3, R156 ;  /* 0x0000009c039d7220 */ /* 0x000fe20000410000 */
[----:B------:R-:W-:-:S05]  /*4e70*/  @P4 PRMT R156, RZ, 0x7610, R143 ;  /* 0x00007610ff9c4816 */ /* 0x000fca000000008f */
[----:B------:R-:W-:Y:S02]  /*4e80*/  @P4 FADD.FTZ R157, R157, R156 ;  /* 0x0000009c9d9d4221 */ /* 0x000fe40000010000 */
.L_x_410:
[----:B------:R-:W-:Y:S05]  /*4e90*/  BSYNC B1 ;  /* 0x0000000000017941 */ /* 0x000fea0003800000 */
.L_x_408:
[----:B------:R-:W-:Y:S01]  /*4ea0*/  @P5 F2FP.BF16.PACK_AB R156, RZ, R157 ;  /* 0x0000009dff9c523e */ /* 0x000fe200000010ff */
[----:B------:R-:W-:-:S03]  /*4eb0*/  @P3 FMUL.FTZ R157, R157, c[0x0][0x1ec] ;  /* 0x00007b009d9d3a20 */ /* 0x000fc60000410000 */
[----:B------:R-:W-:Y:S02]  /*4ec0*/  @P5 PRMT R67, R67, 0x5410, R156 ;  /* 0x0000541043435816 */ /* 0x000fe4000000009c */
[----:B------:R-:W-:-:S05]  /*4ed0*/  @P3 PRMT R156, RZ, 0x7610, R155 ;  /* 0x00007610ff9c3816 */ /* 0x000fca000000009b */
[-C--:B------:R-:W-:Y:S02]  /*4ee0*/  @P3 FFMA.FTZ R123, R156, R157.reuse, R123 ;  /* 0x0000009d9c7b3223 */ /* 0x080fe4000001007b */
        /* <DEDUP_REMOVED lines=11> */
.L_x_384:
[----:B------:R-:W-:Y:S05]  /*4fa0*/  BSYNC B0 ;  /* 0x0000000000007941 */ /* 0x000fea0003800000 */
.L_x_383:
[----:B------:R-:W-:Y:S01]  /*4fb0*/  ISETP.GE.U32.AND P4, PT, R0, 0x400, PT ;  /* 0x000004000000780c */ /* 0x000fe20003f86070 */
[----:B------:R-:W-:-:S12]  /*4fc0*/  BSSY B0, `(.L_x_411) ;  /* 0x00000c8000007945 */ /* 0x000fd80003800000 */
[----:B------:R-:W-:Y:S05]  /*4fd0*/  @!P4 BRA `(.L_x_412) ;  /* 0x00000c600000c947 */ /* 0x000fea0003800000 */
[----:B------:R-:W-:Y:S01]  /*4fe0*/  BSSY B1, `(.L_x_413) ;  /* 0x0000005000017945 */ /* 0x000fe20003800000 */
[----:B------:R-:W-:Y:S05]  /*4ff0*/  @!P3 BRA `(.L_x_414) ;  /* 0x000000300000b947 */ /* 0x000fea0003800000 */
[----:B------:R-:W-:-:S04]  /*5000*/  IMAD.MOV.U32 R152, RZ, RZ, 0x10 ;  /* 0x00000010ff987424 */ /* 0x000fc800078e00ff */
[----:B------:R-:W-:-:S06]  /*5010*/  IMAD.WIDE.U32 R152, R160, R152, c[0x0][0x170] ;  /* 0x00005c00a0987625 */ /* 0x000fcc00078e0098 */
[----:B------:R-:W5:Y:S02]  /*5020*/  LDG.E.128 R152, [R152.64] ;  /* 0x0000000498987981 */ /* 0x000f64000c1e1d00 */
.L_x_414:
[----:B------:R-:W-:Y:S05]  /*5030*/  BSYNC B1 ;  /* 0x0000000000017941 */ /* 0x000fea0003800000 */
.L_x_413:
        /* <DEDUP_REMOVED lines=10> */
.L_x_416:
        /* <DEDUP_REMOVED lines=11> */
.L_x_417:
[----:B------:R-:W-:Y:S05]  /*5190*/  BSYNC B1 ;  /* 0x0000000000017941 */ /* 0x000fea0003800000 */
.L_x_415:
        /* <DEDUP_REMOVED lines=16> */
.L_x_419:
[----:B------:R-:W-:-:S04]  /*52a0*/  ISETP.NE.AND P6, PT, R202, RZ, PT ;  /* 0x000000ffca00720c */ /* 0x000fc80003fc5270 */
[----:B------:R-:W-:-:S05]  /*52b0*/  FSEL R156, R158, RZ, !P6 ;  /* 0x000000ff9e9c7208 */ /* 0x000fca0007000000 */
[----:B------:R-:W-:-:S04]  /*52c0*/  FFMA.FTZ R156, R181, R159, R156 ;  /* 0x0000009fb59c7223 */ /* 0x000fc8000001009c */
[----:B------:R-:W-:-:S04]  /*52d0*/  FADD.FTZ R156, R184, -R156 ;  /* 0x8000009cb89c7221 */ /* 0x000fc80000010000 */
[----:B------:R-:W-:Y:S01]  /*52e0*/  FMUL.FTZ R157, R3, R156 ;  /* 0x0000009c039d7220 */ /* 0x000fe20000410000 */
[----:B------:R-:W-:-:S05]  /*52f0*/  @P4 PRMT R156, RZ, 0x7610, R32 ;  /* 0x00007610ff9c4816 */ /* 0x000fca0000000020 */
[----:B------:R-:W-:Y:S02]  /*5300*/  @P4 FADD.FTZ R157, R157, R156 ;  /* 0x0000009c9d9d4221 */ /* 0x000fe40000010000 */
.L_x_420:
[----:B------:R-:W-:Y:S05]  /*5310*/  BSYNC B1 ;  /* 0x0000000000017941 */ /* 0x000fea0003800000 */
.L_x_418:
        /* <DEDUP_REMOVED lines=14> */
.L_x_422:
[----:B------:R-:W-:-:S04]  /*5400*/  ISETP.NE.AND P6, PT, R202, RZ, PT ;  /* 0x000000ffca00720c */ /* 0x000fc80003fc5270 */
[----:B------:R-:W-:-:S05]  /*5410*/  FSEL R156, R158, RZ, !P6 ;  /* 0x000000ff9e9c7208 */ /* 0x000fca0007000000 */
[----:B------:R-:W-:-:S04]  /*5420*/  FFMA.FTZ R156, R183, R159, R156 ;  /* 0x0000009fb79c7223 */ /* 0x000fc8000001009c */
[----:B------:R-:W-:-:S04]  /*5430*/  FADD.FTZ R156, R186, -R156 ;  /* 0x8000009cba9c7221 */ /* 0x000fc80000010000 */
[----:B------:R-:W-:Y:S01]  /*5440*/  FMUL.FTZ R157, R3, R156 ;  /* 0x0000009c039d7220 */ /* 0x000fe20000410000 */
[----:B------:R-:W-:-:S05]  /*5450*/  @P4 PRMT R156, RZ, 0x5410, R33 ;  /* 0x00005410ff9c4816 */ /* 0x000fca0000000021 */
[----:B------:R-:W-:Y:S02]  /*5460*/  @P4 FADD.FTZ R157, R157, R156 ;  /* 0x0000009c9d9d4221 */ /* 0x000fe40000010000 */
.L_x_423:
[----:B------:R-:W-:Y:S05]  /*5470*/  BSYNC B1 ;  /* 0x0000000000017941 */ /* 0x000fea0003800000 */
.L_x_421:
        /* <DEDUP_REMOVED lines=14> */
.L_x_425:
[----:B------:R-:W-:-:S04]  /*5560*/  ISETP.NE.AND P6, PT, R202, RZ, PT ;  /* 0x000000ffca00720c */ /* 0x000fc80003fc5270 */
[----:B------:R-:W-:-:S05]  /*5570*/  FSEL R156, R158, RZ, !P6 ;  /* 0x000000ff9e9c7208 */ /* 0x000fca0007000000 */
[----:B------:R-:W-:-:S04]  /*5580*/  FFMA.FTZ R156, R185, R159, R156 ;  /* 0x0000009fb99c7223 */ /* 0x000fc8000001009c */
[----:B------:R-:W-:-:S04]  /*5590*/  FADD.FTZ R156, R188, -R156 ;  /* 0x8000009cbc9c7221 */ /* 0x000fc80000010000 */
[----:B------:R-:W-:Y:S01]  /*55a0*/  FMUL.FTZ R157, R3, R156 ;  /* 0x0000009c039d7220 */ /* 0x000fe20000410000 */
[----:B------:R-:W-:-:S05]  /*55b0*/  @P4 PRMT R156, RZ, 0x7610, R33 ;  /* 0x00007610ff9c4816 */ /* 0x000fca0000000021 */
[----:B------:R-:W-:Y:S02]  /*55c0*/  @P4 FADD.FTZ R157, R157, R156 ;  /* 0x0000009c9d9d4221 */ /* 0x000fe40000010000 */
.L_x_426:
[----:B------:R-:W-:Y:S05]  /*55d0*/  BSYNC B1 ;  /* 0x0000000000017941 */ /* 0x000fea0003800000 */
.L_x_424:
        /* <DEDUP_REMOVED lines=14> */
.L_x_428:
[----:B------:R-:W-:-:S04]  /*56c0*/  ISETP.NE.AND P6, PT, R202, RZ, PT ;  /* 0x000000ffca00720c */ /* 0x000fc80003fc5270 */
[----:B------:R-:W-:-:S05]  /*56d0*/  FSEL R156, R158, RZ, !P6 ;  /* 0x000000ff9e9c7208 */ /* 0x000fca0007000000 */
[----:B------:R-:W-:-:S04]  /*56e0*/  FFMA.FTZ R156, R187, R159, R156 ;  /* 0x0000009fbb9c7223 */ /* 0x000fc8000001009c */
[----:B------:R-:W-:-:S04]  /*56f0*/  FADD.FTZ R156, R189, -R156 ;  /* 0x8000009cbd9c7221 */ /* 0x000fc80000010000 */
[----:B------:R-:W-:Y:S01]  /*5700*/  FMUL.FTZ R157, R3, R156 ;  /* 0x0000009c039d7220 */ /* 0x000fe20000410000 */
[----:B------:R-:W-:-:S05]  /*5710*/  @P4 PRMT R156, RZ, 0x5410, R34 ;  /* 0x00005410ff9c4816 */ /* 0x000fca0000000022 */
[----:B------:R-:W-:Y:S02]  /*5720*/  @P4 FADD.FTZ R157, R157, R156 ;  /* 0x0000009c9d9d4221 */ /* 0x000fe40000010000 */
.L_x_429:
[----:B------:R-:W-:Y:S05]  /*5730*/  BSYNC B1 ;  /* 0x0000000000017941 */ /* 0x000fea0003800000 */
.L_x_427:
        /* <DEDUP_REMOVED lines=14> */
.L_x_431:
[----:B------:R-:W-:-:S04]  /*5820*/  ISETP.NE.AND P6, PT, R202, RZ, PT ;  /* 0x000000ffca00720c */ /* 0x000fc80003fc5270 */
[----:B------:R-:W-:-:S05]  /*5830*/  FSEL R156, R158, RZ, !P6 ;  /* 0x000000ff9e9c7208 */ /* 0x000fca0007000000 */
[----:B------:R-:W-:-:S04]  /*5840*/  FFMA.FTZ R156, R190, R159, R156 ;  /* 0x0000009fbe9c7223 */ /* 0x000fc8000001009c */
[----:B------:R-:W-:-:S04]  /*5850*/  FADD.FTZ R156, R191, -R156 ;  /* 0x8000009cbf9c7221 */ /* 0x000fc80000010000 */
[----:B------:R-:W-:Y:S01]  /*5860*/  FMUL.FTZ R157, R3, R156 ;  /* 0x0000009c039d7220 */ /* 0x000fe20000410000 */
[----:B------:R-:W-:-:S05]  /*5870*/  @P4 PRMT R156, RZ, 0x7610, R34 ;  /* 0x00007610ff9c4816 */ /* 0x000fca0000000022 */
[----:B------:R-:W-:Y:S02]  /*5880*/  @P4 FADD.FTZ R157, R157, R156 ;  /* 0x0000009c9d9d4221 */ /* 0x000fe40000010000 */
.L_x_432:
[----:B------:R-:W-:Y:S05]  /*5890*/  BSYNC B1 ;  /* 0x0000000000017941 */ /* 0x000fea0003800000 */
.L_x_430:
        /* <DEDUP_REMOVED lines=14> */
.L_x_434:
[----:B------:R-:W-:-:S04]  /*5980*/  ISETP.NE.AND P6, PT, R202, RZ, PT ;  /* 0x000000ffca00720c */ /* 0x000fc80003fc5270 */
[----:B------:R-:W-:-:S05]  /*5990*/  FSEL R156, R158, RZ, !P6 ;  /* 0x000000ff9e9c7208 */ /* 0x000fca0007000000 */
[----:B------:R-:W-:-:S04]  /*59a0*/  FFMA.FTZ R156, R192, R159, R156 ;  /* 0x0000009fc09c7223 */ /* 0x000fc8000001009c */
[----:B------:R-:W-:-:S04]  /*59b0*/  FADD.FTZ R156, R193, -R156 ;  /* 0x8000009cc19c7221 */ /* 0x000fc80000010000 */
[----:B------:R-:W-:Y:S01]  /*59c0*/  FMUL.FTZ R157, R3, R156 ;  /* 0x0000009c039d7220 */ /* 0x000fe20000410000 */
[----:B------:R-:W-:-:S05]  /*59d0*/  @P4 PRMT R156, RZ, 0x5410, R35 ;  /* 0x00005410ff9c4816 */ /* 0x000fca0000000023 */
[----:B------:R-:W-:Y:S02]  /*59e0*/  @P4 FADD.FTZ R157, R157, R156 ;  /* 0x0000009c9d9d4221 */ /* 0x000fe40000010000 */
.L_x_435:
[----:B------:R-:W-:Y:S05]  /*59f0*/  BSYNC B1 ;  /* 0x0000000000017941 */ /* 0x000fea0003800000 */
.L_x_433:
        /* <DEDUP_REMOVED lines=14> */
.L_x_437:
[----:B------:R-:W-:-:S04]  /*5ae0*/  ISETP.NE.AND P2, PT, R202, RZ, PT ;  /* 0x000000ffca00720c */ /* 0x000fc80003f45270 */
[----:B------:R-:W-:-:S05]  /*5af0*/  FSEL R158, R158, RZ, !P2 ;  /* 0x000000ff9e9e7208 */ /* 0x000fca0005000000 */
[----:B------:R-:W-:-:S04]  /*5b00*/  FFMA.FTZ R158, R194, R159, R158 ;  /* 0x0000009fc29e7223 */ /* 0x000fc8000001009e */
[----:B------:R-:W-:-:S04]  /*5b10*/  FADD.FTZ R158, R195, -R158 ;  /* 0x8000009ec39e7221 */ /* 0x000fc80000010000 */
[----:B------:R-:W-:Y:S01]  /*5b20*/  FMUL.FTZ R156, R3, R158 ;  /* 0x0000009e039c7220 */ /* 0x000fe20000410000 */
[----:B------:R-:W-:-:S05]  /*5b30*/  @P4 PRMT R3, RZ, 0x7610, R35 ;  /* 0x00007610ff034816 */ /* 0x000fca0000000023 */
[----:B------:R-:W-:Y:S02]  /*5b40*/  @P4 FADD.FTZ R156, R156, R3 ;  /* 0x000000039c9c4221 */ /* 0x000fe40000010000 */
.L_x_438:
[----:B------:R-:W-:Y:S05]  /*5b50*/  BSYNC B1 ;  /* 0x0000000000017941 */ /* 0x000fea0003800000 */
.L_x_436:
[----:B------:R-:W-:Y:S01]  /*5b60*/  @P5 F2FP.BF16.PACK_AB R3, RZ, R156 ;  /* 0x0000009cff03523e */ /* 0x000fe200000010ff */
[----:B------:R-:W-:-:S03]  /*5b70*/  @P3 FMUL.FTZ R156, R156, c[0x0][0x1ec] ;  /* 0x00007b009c9c3a20 */ /* 0x000fc60000410000 */
[----:B------:R-:W-:Y:S02]  /*5b80*/  @P5 PRMT R67, R67, 0x5410, R3 ;  /* 0x0000541043435816 */ /* 0x000fe40000000003 */
[----:B------:R-:W-:-:S05]  /*5b90*/  @P3 PRMT R3, RZ, 0x7610, R155 ;  /* 0x00007610ff033816 */ /* 0x000fca000000009b */
[-C--:B------:R-:W-:Y:S02]  /*5ba0*/  @P3 FFMA.FTZ R131, R3, R156.reuse, R131 ;  /* 0x0000009c03833223 */ /* 0x080fe40000010083 */
[----:B------:R-:W-:Y:S01]  /*5bb0*/  @P3 FMUL.FTZ R3, R203, R156 ;  /* 0x0000009ccb033220 */ /* 0x000fe20000410000 */
[----:B------:R-:W-:-:S04]  /*5bc0*/  @P5 MOV R156, 0x10 ;  /* 0x00000010009c5802 */ /* 0x000fc80000000f00 */
[----:B------:R-:W-:Y:S01]  /*5bd0*/  @P3 F2FP.BF16.PACK_AB R3, RZ, R3 ;  /* 0x00000003ff03323e */ /* 0x000fe200000010ff */
[----:B------:R-:W-:-:S03]  /*5be0*/  @P5 IMAD.WIDE.U32 R156, R4, R156, c[0x0][0x258] ;  /* 0x00009600049c5625 */ /* 0x000fc600078e009c */
[----:B------:R-:W-:Y:S02]  /*5bf0*/  @P3 PRMT R63, R63, 0x5410, R3 ;  /* 0x000054103f3f3816 */ /* 0x000fe40000000003 */
[----:B------:R0:W-:Y:S02]  /*5c00*/  @P5 STG.E.128 [R156.64], R64 ;  /* 0x000000409c005986 */ /* 0x0001e4000c101d04 */
[----:B0-----:R-:W-:-:S04]  /*5c10*/  @P3 IMAD.MOV.U32 R156, RZ, RZ, 0x10 ;  /* 0x00000010ff9c3424 */ /* 0x001fc800078e00ff */
[----:B------:R-:W-:-:S05]  /*5c20*/  @P3 IMAD.WIDE.U32 R156, R160, R156, c[0x0][0x248] ;  /* 0x00009200a09c3625 */ /* 0x000fca00078e009c */
[----:B------:R0:W-:Y:S02]  /*5c30*/  @P3 STG.E.128 [R156.64], R60 ;  /* 0x0000003c9c003986 */ /* 0x0001e4000c101d04 */
.L_x_412:
[----:B------:R-:W-:Y:S05]  /*5c40*/  BSYNC B0 ;  /* 0x0000000000007941 */ /* 0x000fea0003800000 */
.L_x_411:
[----:B------:R-:W-:Y:S02]  /*5c50*/  IADD3 R2, R2, c[0x0][0x160], RZ ;  /* 0x0000580002027a10 */ /* 0x000fe40007ffe0ff */
[----:B------:R-:W-:Y:S02]  /*5c60*/  LOP3.LUT P3, RZ, R201, 0xff, RZ, 0xc0, !PT ;  /* 0x000000ffc9ff7812 */ /* 0x000fe4000786c0ff */
[----:B------:R-:W-:Y:S02]  /*5c70*/  ISETP.GE.AND P2, PT, R2, c[0x0][0x164], PT ;  /* 0x0000590002007a0c */ /* 0x000fe40003f46270 */
[----:B------:R-:W-:-:S11]  /*5c80*/  SEL R201, RZ, 0x1, P3 ;  /* 0x00000001ffc97807 */ /* 0x000fd60001800000 */
[----:B01----:R-:W-:Y:S01]  /*5c90*/  @P2 CALL.REL.NOINC `(.L_x_306) ;  /* 0x0000001000002944 */ /* 0x003fe20003c00000 */
[----:B------:R-:W-:Y:S05]  /*5ca0*/  BRA `(.L_x_439) ;  /* 0xffffae5000007947 */ /* 0x000fea000383ffff */
.L_x_306:
[----:B-1----:R-:W0:Y:S01]  /*5cb0*/  S2UR UR6, SR_CTAID.X ;  /* 0x00000000000679c3 */ /* 0x002e220000002500 */
[----:B------:R-:W0:Y:S01]  /*5cc0*/  S2R R3, SR_TID.X ;  /* 0x0000000000037919 */ /* 0x000e220000002100 */
[----:B------:R-:W-:Y:S01]  /*5cd0*/  LOP3.LUT P2, RZ, R0, 0xffffff00, RZ, 0xc0, !PT ;  /* 0xffffff0000ff7812 */ /* 0x000fe2000784c0ff */
[----:B------:R-:W-:Y:S01]  /*5ce0*/  BSSY B0, `(.L_x_440) ;  /* 0x0000011000007945 */ /* 0x000fe20003800000 */
[C---:B0-----:R-:W-:Y:S02]  /*5cf0*/  LEA.HI R2, R3.reuse, UR6, RZ, 0x18 ;  /* 0x0000000603027c11 */ /* 0x041fe4000f8fc0ff */
[----:B------:R-:W-:-:S03]  /*5d00*/  LOP3.LUT R3, R3, 0xff, RZ, 0xc0, !PT ;  /* 0x000000ff03037812 */ /* 0x000fc600078ec0ff */
[----:B------:R-:W-:-:S05]  /*5d10*/  IMAD R2, R2, c[0x0][0x168], RZ ;  /* 0x00005a0002027a24 */ /* 0x000fca00078e02ff */
[----:B-----5:R-:W-:Y:S01]  /*5d20*/  LEA.HI R8, R2, R3, RZ, 0x1d ;  /* 0x0000000302087211 */ /* 0x020fe200078fe8ff */
[----:B------:R-:W-:Y:S05]  /*5d30*/  @!P2 BRA `(.L_x_441) ;  /* 0x000000b00000a947 */ /* 0x000fea0003800000 */
[----:B------:R-:W-:-:S10]  /*5d40*/  HFMA2.MMA R7, -RZ, RZ, 0, 1.9073486328125e-06 ;  /* 0x00000020ff077435 */ /* 0x000fd400000001ff */
        /* <DEDUP_REMOVED lines=10> */
.L_x_441:
[----:B------:R-:W-:Y:S05]  /*5df0*/  BSYNC B0 ;  /* 0x0000000000007941 */ /* 0x000fea0003800000 */
.L_x_440:
[----:B------:R-:W-:Y:S01]  /*5e00*/  BSSY B0, `(.L_x_442) ;  /* 0x000000d000007945 */ /* 0x000fe20003800000 */
[----:B------:R-:W-:Y:S05]  /*5e10*/  @!P0 BRA `(.L_x_443) ;  /* 0x000000b000008947 */ /* 0x000fea0003800000 */
[----:B0-----:R-:W-:-:S04]  /*5e20*/  IMAD.MOV.U32 R7, RZ, RZ, 0x20 ;  /* 0x00000020ff077424 */ /* 0x001fc800078e00ff */
        /* <DEDUP_REMOVED lines=10> */
.L_x_443:
[----:B------:R-:W-:Y:S05]  /*5ed0*/  BSYNC B0 ;  /* 0x0000000000007941 */ /* 0x000fea0003800000 */
.L_x_442:
[----:B------:R-:W-:Y:S01]  /*5ee0*/  BSSY B0, `(.L_x_444) ;  /* 0x000000d000007945 */ /* 0x000fe20003800000 */
[----:B------:R-:W-:Y:S05]  /*5ef0*/  @!P1 BRA `(.L_x_445) ;  /* 0x000000b000009947 */ /* 0x000fea0003800000 */
[----:B0-----:R-:W-:-:S05]  /*5f00*/  MOV R7, 0x20 ;  /* 0x0000002000077802 */ /* 0x001fca0000000f00 */
        /* <DEDUP_REMOVED lines=10> */
.L_x_445:
[----:B------:R-:W-:Y:S05]  /*5fb0*/  BSYNC B0 ;  /* 0x0000000000007941 */ /* 0x000fea0003800000 */
.L_x_444:
[----:B------:R-:W-:-:S13]  /*5fc0*/  ISETP.GE.U32.AND P0, PT, R0, 0x400, PT ;  /* 0x000004000000780c */ /* 0x000fda0003f06070 */
[----:B------:R-:W-:Y:S05]  /*5fd0*/  @!P0 EXIT ;  /* 0x000000000000894d */ /* 0x000fea0003800000 */
[----:B0-----:R-:W-:-:S04]  /*5fe0*/  IMAD.MOV.U32 R7, RZ, RZ, 0x20 ;  /* 0x00000020ff077424 */ /* 0x001fc800078e00ff */
        /* <DEDUP_REMOVED lines=10> */
.L_x_325:
[----:B------:R-:W-:Y:S01]  /*6090*/  HFMA2.MMA R163, -RZ, RZ, 0, 1.847743988037109375e-06 ;  /* 0x0000001fffa37435 */ /* 0x000fe200000001ff */
[----:B------:R-:W-:Y:S01]  /*60a0*/  MOV R157, R209 ;  /* 0x000000d1009d7202 */ /* 0x000fe20000000f00 */
[----:B------:R-:W-:Y:S01]  /*60b0*/  IMAD.MOV.U32 R158, RZ, RZ, 0x10 ;  /* 0x00000010ff9e7424 */ /* 0x000fe200078e00ff */
[----:B------:R-:W-:Y:S01]  /*60c0*/  MOV R156, 0x60f0 ;  /* 0x000060f0009c7802 */ /* 0x000fe20000000f00 */
[----:B------:R-:W-:-:S02]  /*60d0*/  IMAD.MOV.U32 R162, RZ, RZ, -0x1 ;  /* 0xffffffffffa27424 */ /* 0x000fc400078e00ff */
[----:B-----5:R-:W-:Y:S05]  /*60e0*/  CALL.REL.NOINC `($__internal_6_$__cuda_sm70_shflsync_down_p) ;  /* 0x0000046000007944 */ /* 0x020fea0003c00000 */
[----:B-1----:R-:W-:Y:S01]  /*60f0*/  MOV R159, R158 ;  /* 0x0000009e009f7202 */ /* 0x002fe20000000f00 */
[----:B------:R-:W-:Y:S05]  /*6100*/  BRA `(.L_x_446) ;  /* 0xffffc50000007947 */ /* 0x000fea000383ffff */
.L_x_326:
[----:B------:R-:W-:Y:S01]  /*6110*/  HFMA2.MMA R158, -RZ, RZ, 0, 9.5367431640625e-07 ;  /* 0x00000010ff9e7435 */ /* 0x000fe200000001ff */
[----:B------:R-:W-:Y:S01]  /*6120*/  IMAD.MOV.U32 R157, RZ, RZ, R208 ;  /* 0x000000ffff9d7224 */ /* 0x000fe200078e00d0 */
[----:B------:R-:W-:Y:S01]  /*6130*/  MOV R162, 0xffffffff ;  /* 0xffffffff00a27802 */ /* 0x000fe20000000f00 */
[----:B------:R-:W-:Y:S01]  /*6140*/  IMAD.MOV.U32 R163, RZ, RZ, 0x1f ;  /* 0x0000001fffa37424 */ /* 0x000fe200078e00ff */
[----:B------:R-:W-:-:S02]  /*6150*/  MOV R156, 0x6170 ;  /* 0x00006170009c7802 */ /* 0x000fc40000000f00 */
[----:B01---5:R-:W-:Y:S05]  /*6160*/  CALL.REL.NOINC `($__internal_6_$__cuda_sm70_shflsync_down_p) ;  /* 0x000003e000007944 */ /* 0x023fea0003c00000 */
[----:B------:R-:W-:Y:S01]  /*6170*/  FADD.FTZ R209, R159, R209 ;  /* 0x000000d19fd17221 */ /* 0x000fe20000010000 */
[----:B------:R-:W-:Y:S01]  /*6180*/  HFMA2.MMA R163, -RZ, RZ, 0, 1.847743988037109375e-06 ;  /* 0x0000001fffa37435 */ /* 0x000fe200000001ff */
[----:B-1----:R-:W-:Y:S01]  /*6190*/  FADD.FTZ R208, R208, R158 ;  /* 0x0000009ed0d07221 */ /* 0x002fe20000010000 */
[----:B------:R-:W-:Y:S01]  /*61a0*/  MOV R156, 0x61f0 ;  /* 0x000061f0009c7802 */ /* 0x000fe20000000f00 */
[----:B------:R-:W-:Y:S01]  /*61b0*/  IMAD.MOV.U32 R158, RZ, RZ, 0x8 ;  /* 0x00000008ff9e7424 */ /* 0x000fe200078e00ff */
[----:B------:R-:W-:Y:S01]  /*61c0*/  MOV R157, R209 ;  /* 0x000000d1009d7202 */ /* 0x000fe20000000f00 */
[----:B------:R-:W-:-:S02]  /*61d0*/  IMAD.MOV.U32 R162, RZ, RZ, -0x1 ;  /* 0xffffffffffa27424 */ /* 0x000fc400078e00ff */
[----:B------:R-:W-:Y:S05]  /*61e0*/  CALL.REL.NOINC `($__internal_6_$__cuda_sm70_shflsync_down_p) ;  /* 0x0000036000007944 */ /* 0x000fea0003c00000 */
[----:B------:R-:W-:Y:S01]  /*61f0*/  HFMA2.MMA R163, -RZ, RZ, 0, 1.847743988037109375e-06 ;  /* 0x0000001fffa37435 */ /* 0x000fe200000001ff */
[----:B-1----:R-:W-:Y:S01]  /*6200*/  IMAD.MOV.U32 R159, RZ, RZ, R158 ;  /* 0x000000ffff9f7224 */ /* 0x002fe200078e009e */
[----:B------:R-:W-:Y:S01]  /*6210*/  MOV R157, R208 ;  /* 0x000000d0009d7202 */ /* 0x000fe20000000f00 */
[----:B------:R-:W-:Y:S01]  /*6220*/  IMAD.MOV.U32 R158, RZ, RZ, 0x8 ;  /* 0x00000008ff9e7424 */ /* 0x000fe200078e00ff */
[----:B------:R-:W-:Y:S01]  /*6230*/  MOV R156, 0x6260 ;  /* 0x00006260009c7802 */ /* 0x000fe20000000f00 */
[----:B------:R-:W-:-:S02]  /*6240*/  IMAD.MOV.U32 R162, RZ, RZ, -0x1 ;  /* 0xffffffffffa27424 */ /* 0x000fc400078e00ff */
[----:B------:R-:W-:Y:S05]  /*6250*/  CALL.REL.NOINC `($__internal_6_$__cuda_sm70_shflsync_down_p) ;  /* 0x000002f000007944 */ /* 0x000fea0003c00000 */
[----:B------:R-:W-:Y:S01]  /*6260*/  FADD.FTZ R209, R159, R209 ;  /* 0x000000d19fd17221 */ /* 0x000fe20000010000 */
[----:B------:R-:W-:Y:S01]  /*6270*/  HFMA2.MMA R163, -RZ, RZ, 0, 1.847743988037109375e-06 ;  /* 0x0000001fffa37435 */ /* 0x000fe200000001ff */
[----:B-1----:R-:W-:Y:S01]  /*6280*/  FADD.FTZ R208, R208, R158 ;  /* 0x0000009ed0d07221 */ /* 0x002fe20000010000 */
[----:B------:R-:W-:Y:S01]  /*6290*/  MOV R158, 0x4 ;  /* 0x00000004009e7802 */ /* 0x000fe20000000f00 */
[----:B------:R-:W-:Y:S01]  /*62a0*/  IMAD.MOV.U32 R162, RZ, RZ, -0x1 ;  /* 0xffffffffffa27424 */ /* 0x000fe200078e00ff */
[----:B------:R-:W-:-:S02]  /*62b0*/  MOV R157, R209 ;  /* 0x000000d1009d7202 */ /* 0x000fc40000000f00 */
[----:B------:R-:W-:Y:S02]  /*62c0*/  MOV R156, 0x62e0 ;  /* 0x000062e0009c7802 */ /* 0x000fe40000000f00 */
[----:B------:R-:W-:Y:S05]  /*62d0*/  CALL.REL.NOINC `($__internal_6_$__cuda_sm70_shflsync_down_p) ;  /* 0x0000027000007944 */ /* 0x000fea0003c00000 */
[----:B-1----:R-:W-:Y:S01]  /*62e0*/  MOV R159, R158 ;  /* 0x0000009e009f7202 */ /* 0x002fe20000000f00 */
[----:B------:R-:W-:Y:S01]  /*62f0*/  HFMA2.MMA R158, -RZ, RZ, 0, 2.384185791015625e-07 ;  /* 0x00000004ff9e7435 */ /* 0x000fe200000001ff */
[----:B------:R-:W-:Y:S01]  /*6300*/  IMAD.MOV.U32 R157, RZ, RZ, R208 ;  /* 0x000000ffff9d7224 */ /* 0x000fe200078e00d0 */
[----:B------:R-:W-:Y:S01]  /*6310*/  MOV R163, 0x1f ;  /* 0x0000001f00a37802 */ /* 0x000fe20000000f00 */
[----:B------:R-:W-:Y:S01]  /*6320*/  IMAD.MOV.U32 R162, RZ, RZ, -0x1 ;  /* 0xffffffffffa27424 */ /* 0x000fe200078e00ff */
[----:B------:R-:W-:Y:S02]  /*6330*/  MOV R156, 0x6350 ;  /* 0x00006350009c7802 */ /* 0x000fe40000000f00 */
[----:B------:R-:W-:Y:S05]  /*6340*/  CALL.REL.NOINC `($__internal_6_$__cuda_sm70_shflsync_down_p) ;  /* 0x0000020000007944 */ /* 0x000fea0003c00000 */
[----:B------:R-:W-:Y:S01]  /*6350*/  FADD.FTZ R209, R159, R209 ;  /* 0x000000d19fd17221 */ /* 0x000fe20000010000 */
[----:B------:R-:W-:Y:S01]  /*6360*/  MOV R163, 0x1f ;  /* 0x0000001f00a37802 */ /* 0x000fe20000000f00 */
[----:B-1----:R-:W-:Y:S01]  /*6370*/  FADD.FTZ R208, R208, R158 ;  /* 0x0000009ed0d07221 */ /* 0x002fe20000010000 */
[----:B------:R-:W-:Y:S01]  /*6380*/  HFMA2.MMA R158, -RZ, RZ, 0, 1.1920928955078125e-07 ;  /* 0x00000002ff9e7435 */ /* 0x000fe200000001ff */
[----:B------:R-:W-:Y:S01]  /*6390*/  IMAD.MOV.U32 R162, RZ, RZ, -0x1 ;  /* 0xffffffffffa27424 */ /* 0x000fe200078e00ff */
[----:B------:R-:W-:-:S02]  /*63a0*/  MOV R157, R209 ;  /* 0x000000d1009d7202 */ /* 0x000fc40000000f00 */
[----:B------:R-:W-:Y:S02]  /*63b0*/  MOV R156, 0x63d0 ;  /* 0x000063d0009c7802 */ /* 0x000fe40000000f00 */
[----:B------:R-:W-:Y:S05]  /*63c0*/  CALL.REL.NOINC `($__internal_6_$__cuda_sm70_shflsync_down_p) ;  /* 0x0000018000007944 */ /* 0x000fea0003c00000 */
[----:B-1----:R-:W-:Y:S01]  /*63d0*/  MOV R159, R158 ;  /* 0x0000009e009f7202 */ /* 0x002fe20000000f00 */
[----:B------:R-:W-:Y:S01]  /*63e0*/  HFMA2.MMA R158, -RZ, RZ, 0, 1.1920928955078125e-07 ;  /* 0x00000002ff9e7435 */ /* 0x000fe200000001ff */
        /* <DEDUP_REMOVED lines=8> */
[----:B------:R-:W-:Y:S01]  /*6470*/  HFMA2.MMA R158, -RZ, RZ, 0, 5.9604644775390625e-08 ;  /* 0x00000001ff9e7435 */ /* 0x000fe200000001ff */
[----:B------:R-:W-:Y:S01]  /*6480*/  IMAD.MOV.U32 R162, RZ, RZ, -0x1 ;  /* 0xffffffffffa27424 */ /* 0x000fe200078e00ff */
[----:B------:R-:W-:-:S02]  /*6490*/  MOV R157, R209 ;  /* 0x000000d1009d7202 */ /* 0x000fc40000000f00 */
[----:B------:R-:W-:Y:S02]  /*64a0*/  MOV R156, 0x64c0 ;  /* 0x000064c0009c7802 */ /* 0x000fe40000000f00 */
[----:B------:R-:W-:Y:S05]  /*64b0*/  CALL.REL.NOINC `($__internal_6_$__cuda_sm70_shflsync_down_p) ;  /* 0x0000009000007944 */ /* 0x000fea0003c00000 */
[----:B-1----:R-:W-:Y:S01]  /*64c0*/  MOV R159, R158 ;  /* 0x0000009e009f7202 */ /* 0x002fe20000000f00 */
[----:B------:R-:W-:Y:S01]  /*64d0*/  HFMA2.MMA R158, -RZ, RZ, 0, 5.9604644775390625e-08 ;  /* 0x00000001ff9e7435 */ /* 0x000fe200000001ff */
[----:B------:R-:W-:Y:S01]  /*64e0*/  IMAD.MOV.U32 R157, RZ, RZ, R208 ;  /* 0x000000ffff9d7224 */ /* 0x000fe200078e00d0 */
[----:B------:R-:W-:Y:S01]  /*64f0*/  MOV R163, 0x1f ;  /* 0x0000001f00a37802 */ /* 0x000fe20000000f00 */
[----:B------:R-:W-:Y:S01]  /*6500*/  IMAD.MOV.U32 R162, RZ, RZ, -0x1 ;  /* 0xffffffffffa27424 */ /* 0x000fe200078e00ff */
[----:B------:R-:W-:Y:S02]  /*6510*/  MOV R156, 0x6530 ;  /* 0x00006530009c7802 */ /* 0x000fe40000000f00 */
[----:B------:R-:W-:Y:S05]  /*6520*/  CALL.REL.NOINC `($__internal_6_$__cuda_sm70_shflsync_down_p) ;  /* 0x0000002000007944 */ /* 0x000fea0003c00000 */
[----:B-1----:R-:W-:Y:S01]  /*6530*/  MOV R157, R158 ;  /* 0x0000009e009d7202 */ /* 0x002fe20000000f00 */
[----:B------:R-:W-:Y:S05]  /*6540*/  BRA `(.L_x_447) ;  /* 0xffffc1e000007947 */ /* 0x000fea000383ffff */
        .weak           $__internal_6_$__cuda_sm70_shflsync_down_p
        .type           $__internal_6_$__cuda_sm70_shflsync_down_p,@function
        .size           $__internal_6_$__cuda_sm70_shflsync_down_p,(.L_x_11740 - $__internal_6_$__cuda_sm70_shflsync_down_p)
$__internal_6_$__cuda_sm70_shflsync_down_p:
[----:B------:R-:W-:Y:S04]  /*6550*/  WARPSYNC R162 ;  /* 0x000000a200007348 */ /* 0x000fe80003800000 */
[----:B------:R0:W1:Y:S02]  /*6560*/  SHFL.DOWN PT, R158, R157, R158, R163 ;  /* 0x0800009e9d9e7389 */ /* 0x00006400000e00a3 */
[----:B0-----:R-:W-:-:S06]  /*6570*/  HFMA2.MMA R157, -RZ, RZ, 0, 0 ;  /* 0x00000000ff9d7435 */ /* 0x001fcc00000001ff */
[----:B------:R-:W-:Y:S05]  /*6580*/  RET.REL.NODEC R156 `(_ZN10layer_norm13ln_bwd_kernelINS_13Kernel_traitsI13__nv_bfloat16S2_S2_S2_fjLj8192ELj1ELj1ELj8ELj16ENS_18Kernel_traits_baseILj8192ES2_S2_S2_S2_fjLj256EEEEELb0ELb1ELb1ELb0EEEvNS_9BwdParamsE) ;  /* 0xffff9a709c007950 */ /* 0x000fea0003c3ffff */
.L_x_448:
        /* <DEDUP_REMOVED lines=15> */
.L_x_11740:


//--------------------- .text._ZN10layer_norm13ln_bwd_kernelINS_13Kernel_traitsI13__nv_bfloat16S2_S2_S2_fjLj8192ELj1ELj1ELj8ELj16ENS_18Kernel_traits_baseILj8192ES2_S2_S2_S2_fjLj256EEEEELb0ELb1ELb1ELb1EEEvNS_9BwdParamsE --------------------------
	.section	.text._ZN10layer_norm13ln_bwd_kernelINS_13Kernel_traitsI13__nv_bfloat16S2_S2_S2_fjLj8192ELj1ELj1ELj8ELj16ENS_18Kernel_traits_baseILj8192ES2_S2_S2_S2_fjLj256EEEEELb0ELb1ELb1ELb1EEEvNS_9BwdParamsE,"ax",@progbits
	.sectioninfo	@"SHI_REGISTERS=255"
	.align	128
        .global         _ZN10layer_norm13ln_bwd_kernelINS_13Kernel_traitsI13__nv_bfloat16S2_S2_S2_fjLj8192ELj1ELj1ELj8ELj16ENS_18Kernel_traits_baseILj8192ES2_S2_S2_S2_fjLj256EEEEELb0ELb1ELb1ELb1EEEvNS_9BwdParamsE
        .type           _ZN10layer_norm13ln_bwd_kernelINS_13Kernel_traitsI13__nv_bfloat16S2_S2_S2_fjLj8192ELj1ELj1ELj8ELj16ENS_18Kernel_traits_baseILj8192ES2_S2_S2_S2_fjLj256EEEEELb0ELb1ELb1ELb1EEEvNS_9BwdParamsE,@function
        .size           _ZN10layer_norm13ln_bwd_kernelINS_13Kernel_traitsI13__nv_bfloat16S2_S2_S2_fjLj8192ELj1ELj1ELj8ELj16ENS_18Kernel_traits_baseILj8192ES2_S2_S2_S2_fjLj256EEEEELb0ELb1ELb1ELb1EEEvNS_9BwdParamsE,(.L_x_11741 - _ZN10layer_norm13ln_bwd_kernelINS_13Kernel_traitsI13__nv_bfloat16S2_S2_S2_fjLj8192ELj1ELj1ELj8ELj16ENS_18Kernel_traits_baseILj8192ES2_S2_S2_S2_fjLj256EEEEELb0ELb1ELb1ELb1EEEvNS_9BwdParamsE)
        .other          _ZN10layer_norm13ln_bwd_kernelINS_13Kernel_traitsI13__nv_bfloat16S2_S2_S2_fjLj8192ELj1ELj1ELj8ELj16ENS_18Kernel_traits_baseILj8192ES2_S2_S2_S2_fjLj256EEEEELb0ELb1ELb1ELb1EEEvNS_9BwdParamsE,@"STO_CUDA_ENTRY STV_DEFAULT"
_ZN10layer_norm13ln_bwd_kernelINS_13Kernel_traitsI13__nv_bfloat16S2_S2_S2_fjLj8192ELj1ELj1ELj8ELj16ENS_18Kernel_traits_baseILj8192ES2_S2_S2_S2_fjLj256EEEEELb0ELb1ELb1ELb1EEEvNS_9BwdParamsE:
.text._ZN10layer_norm13ln_bwd_kernelINS_13Kernel_traitsI13__nv_bfloat16S2_S2_S2_fjLj8192ELj1ELj1ELj8ELj16ENS_18Kernel_traits_baseILj8192ES2_S2_S2_S2_fjLj256EEEEELb0ELb1ELb1ELb1EEEvNS_9BwdParamsE:
[----:B------:R-:W-:Y:S02]  /*0000*/  MOV R1, c[0x0][0x28] ;  /* 0x00000a0000017a02 */ /* 0x000fe40000000f00 */
[----:B------:R-:W0:Y:S01]  /*0010*/  S2R R4, SR_TID.X ;  /* 0x0000000000047919 */ /* 0x000e220000002100 */
[----:B------:R-:W-:Y:S01]  /*0020*/  ULDC.64 UR4, c[0x0][0x118] ;  /* 0x0000460000047ab9 */ /* 0x000fe20000000a00 */
[----:B------:R-:W-:Y:S02]  /*0030*/  IADD3 R1, R1, -0x18, RZ ;  /* 0xffffffe801017810 */ /* 0x000fe40007ffe0ff */
[----:B0-----:R-:W-:-:S04]  /*0040*/  SHF.L.U32 R0, R4, 0x4, RZ ;  /* 0x0000000404007819 */ /* 0x001fc800000006ff */
[----:B------:R-:W-:-:S04]  /*0050*/  LOP3.LUT R0, R0, 0xff0, RZ, 0xc0, !PT ;  /* 0x00000ff000007812 */ /* 0x000fc800078ec0ff */
[----:B------:R-:W-:-:S05]  /*0060*/  IADD3 R2, P0, R0, c[0x0][0x1c8], RZ ;  /* 0x0000720000027a10 */ /* 0x000fca0007f1e0ff */
[----:B------:R-:W-:-:S05]  /*0070*/  IMAD.X R3, RZ, RZ, c[0x0][0x1cc], P0 ;  /* 0x00007300ff037624 */ /* 0x000fca00000e06ff */
[----:B------:R0:W5:Y:S04]  /*0080*/  LDG.E.128 R28, [R2.64] ;  /* 0x00000004021c7981 */ /* 0x000168000c1e1d00 */
[----:B------:R0:W5:Y:S04]  /*0090*/  LDG.E.128 R32, [R2.64+0x1000] ;  /* 0x0010000402207981 */ /* 0x000168000c1e1d00 */
[----:B------:R0:W5:Y:S04]  /*00a0*/  LDG.E.128 R36, [R2.64+0x2000] ;  /* 0x0020000402247981 */ /* 0x000168000c1e1d00 */
[----:B------:R0:W5:Y:S01]  /*00b0*/  LDG.E.128 R40, [R2.64+0x3000] ;  /* 0x0030000402287981 */ /* 0x000162000c1e1d00 */
[----:B------:R-:W1:Y:S01]  /*00c0*/  S2UR UR6, SR_CTAID.X ;  /* 0x00000000000679c3 */ /* 0x000e620000002500 */
[----:B------:R-:W-:-:S02]  /*00d0*/  LOP3.LUT R5, R4, 0xff, RZ, 0xc0, !PT ;  /* 0x000000ff04057812 */ /* 0x000fc400078ec0ff */
[----:B-1----:R-:W-:-:S04]  /*00e0*/  LEA.HI R0, R4, UR6, RZ, 0x18 ;  /* 0x0000000604007c11 */ /* 0x002fc8000f8fc0ff */
[----:B------:R-:W-:-:S13]  /*00f0*/  ISETP.GE.AND P0, PT, R0, c[0x0][0x164], PT ;  /* 0x0000590000007a0c */ /* 0x000fda0003f06270 */
[----:B------:R-:W-:Y:S05]  /*0100*/  @!P0 BRA `(.L_x_449) ;  /* 0x0000031000008947 */ /* 0x000fea0003800000 */
[----:B0-----:R-:W-:Y:S01]  /*0110*/  CS2R R44, SRZ ;  /* 0x00000000002c7805 */ /* 0x001fe2000001ff00 */
        /* <DEDUP_REMOVED lines=48> */
.L_x_449:
[----:B0-----:R-:W-:-:S04]  /*0420*/  LEA R2, P0, R5, c[0x0][0x1b0], 0x4 ;  /* 0x00006c0005027a11 */ /* 0x001fc800078020ff */
[----:B------:R-:W-:-:S05]  /*0430*/  IADD3.X R3, RZ, c[0x0][0x1b4], RZ, P0, !PT ;  /* 0x00006d00ff037a10 */ /* 0x000fca00007fe4ff */
[----:B------:R-:W2:Y:S04]  /*0440*/  LDG.E.128 R248, [R2.64] ;  /* 0x0000000402f87981 */ /* 0x000ea8000c1e1d00 */
[----:B------:R2:W3:Y:S04]  /*0450*/  LDG.E.128 R8, [R2.64+0x1000] ;  /* 0x0010000402087981 */ /* 0x0004e8000c1e1d00 */
[----:B------:R2:W4:Y:S04]  /*0460*/  LDG.E.128 R12, [R2.64+0x2000] ;  /* 0x00200004020c7981 */ /* 0x000528000c1e1d00 */
[----:B------:R2:W4:Y:S01]  /*0470*/  LDG.E.128 R4, [R2.64+0x3000] ;  /* 0x0030000402047981 */ /* 0x000522000c1e1d00 */
        /* <DEDUP_REMOVED lines=52> */
[----:B------:R-:W-:Y:S01]  /*07c0*/  PRMT R16, RZ, 0x5410, R249 ;  /* 0x00005410ff107816 */ /* 0x000fe200000000f9 */
[----:B------:R1:W-:Y:S01]  /*07d0*/  STL [R1+0x10], R3 ;  /* 0x0000100301007387 */ /* 0x0003e20000100800 */
[----:B------:R-:W-:Y:S02]  /*07e0*/  PRMT R248, RZ, 0x7610, R251 ;  /* 0x00007610fff87816 */ /* 0x000fe400000000fb */
[--C-:B---3--:R-:W-:Y:S01]  /*07f0*/  PRMT R245, RZ, 0x5410, R8.reuse ;  /* 0x00005410fff57816 */ /* 0x108fe20000000008 */
[----:B------:R2:W-:Y:S01]  /*0800*/  STL [R1+0xc], R2 ;  /* 0x00000c0201007387 */ /* 0x0005e20000100800 */
[----:B------:R-:W-:Y:S02]  /*0810*/  PRMT R244, RZ, 0x7610, R8 ;  /* 0x00007610fff47816 */ /* 0x000fe40000000008 */
[--C-:B------:R-:W-:Y:S01]  /*0820*/  PRMT R243, RZ, 0x5410, R9.reuse ;  /* 0x00005410fff37816 */ /* 0x100fe20000000009 */
[----:B------:R3:W-:Y:S01]  /*0830*/  STL [R1+0x8], R16 ;  /* 0x0000081001007387 */ /* 0x0007e20000100800 */
[----:B------:R-:W-:-:S02]  /*0840*/  PRMT R242, RZ, 0x7610, R9 ;  /* 0x00007610fff27816 */ /* 0x000fc40000000009 */
[----:B-1----:R-:W-:Y:S02]  /*0850*/  PRMT R3, RZ, 0x7610, R249 ;  /* 0x00007610ff037816 */ /* 0x002fe400000000f9 */
[----:B------:R-:W-:Y:S02]  /*0860*/  PRMT R249, RZ, 0x5410, R251 ;  /* 0x00005410fff97816 */ /* 0x000fe400000000fb */
[--C-:B--2---:R-:W-:Y:S01]  /*0870*/  PRMT R2, RZ, 0x5410, R250.reuse ;  /* 0x00005410ff027816 */ /* 0x104fe200000000fa */
[----:B------:R3:W-:Y:S01]  /*0880*/  STL [R1+0x4], R3 ;  /* 0x0000040301007387 */ /* 0x0007e20000100800 */
[----:B------:R-:W-:Y:S02]  /*0890*/  PRMT R250, RZ, 0x7610, R250 ;  /* 0x00007610fffa7816 */ /* 0x000fe400000000fa */
[--C-:B------:R-:W-:Y:S01]  /*08a0*/  PRMT R241, RZ, 0x5410, R10.reuse ;  /* 0x00005410fff17816 */ /* 0x100fe2000000000a */
[----:B------:R3:W-:Y:S01]  /*08b0*/  STL [R1], R2 ;  /* 0x0000000201007387 */ /* 0x0007e20000100800 */
[----:B------:R-:W-:-:S02]  /*08c0*/  PRMT R240, RZ, 0x7610, R10 ;  /* 0x00007610fff07816 */ /* 0x000fc4000000000a */
[--C-:B------:R-:W-:Y:S02]  /*08d0*/  PRMT R239, RZ, 0x5410, R11.reuse ;  /* 0x00005410ffef7816 */ /* 0x100fe4000000000b */
[----:B------:R-:W-:Y:S02]  /*08e0*/  PRMT R238, RZ, 0x7610, R11 ;  /* 0x00007610ffee7816 */ /* 0x000fe4000000000b */
[--C-:B----4-:R-:W-:Y:S02]  /*08f0*/  PRMT R237, RZ, 0x5410, R12.reuse ;  /* 0x00005410ffed7816 */ /* 0x110fe4000000000c */
        /* <DEDUP_REMOVED lines=14> */
[----:B0--3--:R-:W-:-:S02]  /*09e0*/  PRMT R219, RZ, 0x7610, R7 ;  /* 0x00007610ffdb7816 */ /* 0x009fc40000000007 */
.L_x_558:
[----:B------:R-:W-:-:S04]  /*09f0*/  IMAD.MOV.U32 R251, RZ, RZ, 0x4 ;  /* 0x00000004fffb7424 */ /* 0x000fc800078e00ff */
[----:B------:R-:W-:-:S05]  /*0a00*/  IMAD.WIDE R168, R0, R251, c[0x0][0x1d8] ;  /* 0x0000760000a87625 */ /* 0x000fca00078e02fb */
[----:B------:R0:W2:Y:S04]  /*0a10*/  LDG.E R246, [R168.64] ;  /* 0x00000004a8f67981 */ /* 0x0000a8000c1e1900 */
[----:B------:R-:W1:Y:S01]  /*0a20*/  S2R R252, SR_TID.X ;  /* 0x0000000000fc7919 */ /* 0x000e620000002100 */
[----:B------:R-:W-:-:S05]  /*0a30*/  IMAD R170, R0, c[0x0][0x168], RZ ;  /* 0x00005a0000aa7a24 */ /* 0x000fca00078e02ff */
[----:B------:R-:W-:Y:S01]  /*0a40*/  SHF.R.S32.HI R171, RZ, 0x1f, R170 ;  /* 0x0000001fffab7819 */ /* 0x000fe200000114aa */
[----:B0-----:R-:W-:-:S03]  /*0a50*/  IMAD.WIDE R168, R0, R251, c[0x0][0x1a8] ;  /* 0x00006a0000a87625 */ /* 0x001fc600078e02fb */
[----:B------:R-:W-:Y:S02]  /*0a60*/  LEA.HI R171, R171, R170, RZ, 0x3 ;  /* 0x000000aaabab7211 */ /* 0x000fe400078f18ff */
[----:B-----5:R0:W5:Y:S01]  /*0a70*/  LDG.E R214, [R168.64] ;  /* 0x00000004a8d67981 */ /* 0x020162000c1e1900 */
[----:B------:R-:W-:Y:S01]  /*0a80*/  MOV R247, 0x10 ;  /* 0x0000001000f77802 */ /* 0x000fe20000000f00 */
[----:B------:R-:W-:Y:S01]  /*0a90*/  BSSY B0, `(.L_x_451) ;  /* 0x000015f000007945 */ /* 0x000fe20003800000 */
[----:B0-----:R-:W-:Y:S01]  /*0aa0*/  IMAD.WIDE R168, R0, R251, c[0x0][0x1d0] ;  /* 0x0000740000a87625 */ /* 0x001fe200078e02fb */
[----:B-1----:R-:W-:-:S04]  /*0ab0*/  LOP3.LUT R252, R252, 0xff, RZ, 0xc0, !PT ;  /* 0x000000fffcfc7812 */ /* 0x002fc800078ec0ff */
[----:B------:R0:W5:Y:S01]  /*0ac0*/  LDG.E R227, [R168.64] ;  /* 0x00000004a8e37981 */ /* 0x000162000c1e1900 */
[----:B------:R-:W-:-:S04]  /*0ad0*/  LEA.HI.SX32 R226, R171, R252, 0x1d ;  /* 0x000000fcabe27211 */ /* 0x000fc800078feaff */
[C---:B------:R-:W-:Y:S01]  /*0ae0*/  IADD3 R222, R226.reuse, 0x100, RZ ;  /* 0x00000100e2de7810 */ /* 0x040fe20007ffe0ff */
[CC--:B------:R-:W-:Y:S01]  /*0af0*/  IMAD.WIDE.U32 R198, R226.reuse, R247.reuse, c[0x0][0x218] ;  /* 0x00008600e2c67625 */ /* 0x0c0fe200078e00f7 */
[C---:B------:R-:W-:Y:S02]  /*0b00*/  IADD3 R216, R226.reuse, 0x200, RZ ;  /* 0x00000200e2d87810 */ /* 0x040fe40007ffe0ff */
[----:B------:R-:W-:Y:S01]  /*0b10*/  IADD3 R215, R226, 0x300, RZ ;  /* 0x00000300e2d77810 */ /* 0x000fe20007ffe0ff */
[----:B------:R-:W-:-:S04]  /*0b20*/  IMAD.WIDE.U32 R196, R222, R247, c[0x0][0x218] ;  /* 0x00008600dec47625 */ /* 0x000fc800078e00f7 */
[----:B------:R-:W-:-:S04]  /*0b30*/  IMAD.WIDE.U32 R170, R216, R247, c[0x0][0x218] ;  /* 0x00008600d8aa7625 */ /* 0x000fc800078e00f7 */
[----:B0-----:R-:W-:Y:S01]  /*0b40*/  IMAD.WIDE.U32 R168, R215, R247, c[0x0][0x218] ;  /* 0x00008600d7a87625 */ /* 0x001fe200078e00f7 */
[----:B--2---:R-:W-:-:S13]  /*0b50*/  ISETP.GT.AND P1, PT, R246, RZ, PT ;  /* 0x000000fff600720c */ /* 0x004fda0003f24270 */
[----:B------:R-:W-:Y:S05]  /*0b60*/  @P1 BRA `(.L_x_452) ;  /* 0x000000a000001947 */ /* 0x000fea0003800000 */
[----:B------:R-:W-:Y:S01]  /*0b70*/  ISETP.NE.U32.AND P0, PT, RZ, c[0x0][0x218], PT ;  /* 0x00008600ff007a0c */ /* 0x000fe20003f05070 */
[----:B------:R-:W-:-:S03]  /*0b80*/  CS2R R246, SRZ ;  /* 0x0000000000f67805 */ /* 0x000fc6000001ff00 */
[----:B------:R-:W-:-:S13]  /*0b90*/  ISETP.NE.AND.EX P0, PT, RZ, c[0x0][0x21c], PT, P0 ;  /* 0x00008700ff007a0c */ /* 0x000fda0003f05300 */
[----:B------:R-:W-:Y:S05]  /*0ba0*/  @!P0 BRA `(.L_x_453) ;  /* 0x000014d000008947 */ /* 0x000fea0003800000 */
[----:B------:R0:W5:Y:S04]  /*0bb0*/  LDG.E.128 R140, [R198.64] ;  /* 0x00000004c68c7981 */ /* 0x000168000c1e1d00 */
[----:B------:R0:W5:Y:S04]  /*0bc0*/  LDG.E.128 R144, [R196.64] ;  /* 0x00000004c4907981 */ /* 0x000168000c1e1d00 */
[----:B------:R0:W5:Y:S04]  /*0bd0*/  LDG.E.128 R148, [R170.64] ;  /* 0x00000004aa947981 */ /* 0x000168000c1e1d00 */
[----:B------:R0:W5:Y:S01]  /*0be0*/  LDG.E.128 R152, [R168.64] ;  /* 0x00000004a8987981 */ /* 0x000162000c1e1d00 */
[----:B------:R-:W-:Y:S01]  /*0bf0*/  CS2R R246, SRZ ;  /* 0x0000000000f67805 */ /* 0x000fe2000001ff00 */
[----:B------:R-:W-:Y:S05]  /*0c00*/  BRA `(.L_x_453) ;  /* 0x0000147000007947 */ /* 0x000fea0003800000 */
.L_x_452:
[----:B------:R-:W-:Y:S01]  /*0c10*/  IADD3 R246, R246, -0x1, RZ ;  /* 0xfffffffff6f67810 */ /* 0x000fe20007ffe0ff */
[----:B------:R-:W-:-:S04]  /*0c20*/  IMAD.WIDE.U32 R4, R226, R247, c[0x0][0x188] ;  /* 0x00006200e2047625 */ /* 0x000fc800078e00f7 */
[----:B------:R-:W-:Y:S02]  /*0c30*/  IMAD R246, R246, c[0x0][0x168], RZ ;  /* 0x00005a00f6f67a24 */ /* 0x000fe400078e02ff */
[-C--:B------:R-:W-:Y:S01]  /*0c40*/  IMAD.WIDE.U32 R20, R215, R247.reuse, c[0x0][0x188] ;  /* 0x00006200d7147625 */ /* 0x080fe200078e00f7 */
[----:B------:R-:W2:Y:S02]  /*0c50*/  LDG.E.128 R4, [R4.64] ;  /* 0x0000000404047981 */ /* 0x000ea4000c1e1d00 */
[----:B------:R-:W-:Y:S01]  /*0c60*/  SHF.R.S32.HI R3, RZ, 0x1f, R246 ;  /* 0x0000001fff037819 */ /* 0x000fe200000114f6 */
[-C--:B------:R-:W-:Y:S02]  /*0c70*/  IMAD.WIDE.U32 R16, R216, R247.reuse, c[0x0][0x188] ;  /* 0x00006200d8107625 */ /* 0x080fe400078e00f7 */
[----:B------:R-:W3:Y:S01]  /*0c80*/  LDG.E.128 R20, [R20.64] ;  /* 0x0000000414147981 */ /* 0x000ee2000c1e1d00 */
[----:B------:R-:W-:Y:S01]  /*0c90*/  LEA.HI R3, R3, R246, RZ, 0x3 ;  /* 0x000000f603037211 */ /* 0x000fe200078f18ff */
[----:B------:R-:W-:-:S02]  /*0ca0*/  IMAD.WIDE.U32 R12, R222, R247, c[0x0][0x188] ;  /* 0x00006200de0c7625 */ /* 0x000fc400078e00f7 */
[----:B------:R-:W4:Y:S01]  /*0cb0*/  LDG.E.128 R16, [R16.64] ;  /* 0x0000000410107981 */ /* 0x000f22000c1e1d00 */
[----:B------:R-:W-:-:S03]  /*0cc0*/  LEA.HI.SX32 R176, R3, R252, 0x1d ;  /* 0x000000fc03b07211 */ /* 0x000fc600078feaff */
[----:B------:R-:W2:Y:S01]  /*0cd0*/  LDG.E.128 R12, [R12.64] ;  /* 0x000000040c0c7981 */ /* 0x000ea2000c1e1d00 */
[C---:B------:R-:W-:Y:S01]  /*0ce0*/  IADD3 R24, R176.reuse, 0x100, RZ ;  /* 0x00000100b0187810 */ /* 0x040fe20007ffe0ff */
[C---:B------:R-:W-:Y:S01]  /*0cf0*/  IMAD.WIDE.U32 R8, R176.reuse, R247, c[0x0][0x208] ;  /* 0x00008200b0087625 */ /* 0x040fe200078e00f7 */
[C---:B------:R-:W-:Y:S02]  /*0d00*/  IADD3 R172, R176.reuse, 0x200, RZ ;  /* 0x00000200b0ac7810 */ /* 0x040fe40007ffe0ff */
[----:B------:R-:W-:Y:S01]  /*0d10*/  IADD3 R176, R176, 0x300, RZ ;  /* 0x00000300b0b07810 */ /* 0x000fe20007ffe0ff */
[----:B------:R-:W-:Y:S02]  /*0d20*/  IMAD.WIDE R2, R0, R251, c[0x0][0x1a0] ;  /* 0x0000680000027625 */ /* 0x000fe400078e02fb */
[----:B------:R-:W2:Y:S02]  /*0d30*/  LDG.E.128 R8, [R8.64] ;  /* 0x0000000408087981 */ /* 0x000ea4000c1e1d00 */
[----:B------:R-:W-:-:S02]  /*0d40*/  IMAD.WIDE.U32 R176, R176, R247, c[0x0][0x208] ;  /* 0x00008200b0b07625 */ /* 0x000fc400078e00f7 */
[----:B------:R-:W2:Y:S02]  /*0d50*/  LDG.E R2, [R2.64] ;  /* 0x0000000402027981 */ /* 0x000ea4000c1e1900 */
[----:B------:R-:W-:Y:S02]  /*0d60*/  IMAD.WIDE.U32 R24, R24, R247, c[0x0][0x208] ;  /* 0x0000820018187625 */ /* 0x000fe400078e00f7 */
[----:B------:R-:W2:Y:S04]  /*0d70*/  LDG.E.128 R176, [R176.64] ;  /* 0x00000004b0b07981 */ /* 0x000ea8000c1e1d00 */
[----:B------:R-:W2:Y:S01]  /*0d80*/  LDG.E.128 R24, [R24.64] ;  /* 0x0000000418187981 */ /* 0x000ea2000c1e1d00 */
[----:B------:R-:W-:-:S04]  /*0d90*/  ISETP.NE.U32.AND P0, PT, RZ, c[0x0][0x218], PT ;  /* 0x00008600ff007a0c */ /* 0x000fc80003f05070 */
[----:B------:R-:W-:Y:S01]  /*0da0*/  ISETP.NE.AND.EX P0, PT, RZ, c[0x0][0x21c], PT, P0 ;  /* 0x00008700ff007a0c */ /* 0x000fe20003f05300 */
[----:B------:R-:W-:-:S06]  /*0db0*/  IMAD.WIDE.U32 R172, R172, R247, c[0x0][0x208] ;  /* 0x00008200acac7625 */ /* 0x000fcc00078e00f7 */
[----:B------:R-:W2:Y:S06]  /*0dc0*/  LDG.E.128 R172, [R172.64] ;  /* 0x00000004acac7981 */ /* 0x000eac000c1e1d00 */
[----:B------:R0:W5:Y:S04]  /*0dd0*/  @P0 LDG.E.128 R140, [R198.64] ;  /* 0x00000004c68c0981 */ /* 0x000168000c1e1d00 */
[----:B------:R1:W5:Y:S04]  /*0de0*/  @P0 LDG.E.128 R144, [R196.64] ;  /* 0x00000004c4900981 */ /* 0x000368000c1e1d00 */
[----:B------:R2:W5:Y:S04]  /*0df0*/  @P0 LDG.E.128 R148, [R170.64] ;  /* 0x00000004aa940981 */ /* 0x000568000c1e1d00 */
[----:B------:R0:W5:Y:S01]  /*0e00*/  @P0 LDG.E.128 R152, [R168.64] ;  /* 0x00000004a8980981 */ /* 0x000162000c1e1d00 */
[----:B------:R-:W-:-:S02]  /*0e10*/  ISETP.NE.AND P0, PT, R218, RZ, PT ;  /* 0x000000ffda00720c */ /* 0x000fc40003f05270 */
[----:B---3--:R-:W-:Y:S02]  /*0e20*/  PRMT R247, RZ, 0x5410, R20 ;  /* 0x00005410fff77816 */ /* 0x008fe40000000014 */
[----:B----4-:R-:W-:Y:S02]  /*0e30*/  PRMT R191, RZ, 0x5410, R16 ;  /* 0x00005410ffbf7816 */ /* 0x010fe40000000010 */
[----:B------:R-:W-:Y:S02]  /*0e40*/  PRMT R190, RZ, 0x7610, R17 ;  /* 0x00007610ffbe7816 */ /* 0x000fe40000000011 */
[----:B------:R-:W-:Y:S02]  /*0e50*/  PRMT R251, RZ, 0x7610, R19 ;  /* 0x00007610fffb7816 */ /* 0x000fe40000000013 */
[----:B------:R-:W-:Y:S02]  /*0e60*/  PRMT R189, RZ, 0x5410, R17 ;  /* 0x00005410ffbd7816 */ /* 0x000fe40000000011 */
[----:B------:R-:W-:-:S02]  /*0e70*/  PRMT R187, RZ, 0x5410, R18 ;  /* 0x00005410ffbb7816 */ /* 0x000fc40000000012 */
[----:B--2---:R-:W-:Y:S02]  /*0e80*/  FSEL R170, R2, RZ, !P0 ;  /* 0x000000ff02aa7208 */ /* 0x004fe40004000000 */
[--C-:B------:R-:W-:Y:S02]  /*0e90*/  PRMT R210, RZ, 0x5410, R178.reuse ;  /* 0x00005410ffd27816 */ /* 0x100fe400000000b2 */
[----:B------:R-:W-:Y:S02]  /*0ea0*/  PRMT R211, RZ, 0x7610, R178 ;  /* 0x00007610ffd37816 */ /* 0x000fe400000000b2 */
[----:B------:R-:W2:Y:S01]  /*0eb0*/  LDL R178, [R1+0x10] ;  /* 0x0000100001b27983 */ /* 0x000ea20000100800 */
[----:B------:R-:W-:Y:S01]  /*0ec0*/  FADD.FTZ R247, -R170, R247 ;  /* 0x000000f7aaf77221 */ /* 0x000fe20000010100 */
[--C-:B------:R-:W-:Y:S02]  /*0ed0*/  PRMT R212, RZ, 0x5410, R179.reuse ;  /* 0x00005410ffd47816 */ /* 0x100fe400000000b3 */
[----:B------:R-:W-:-:S02]  /*0ee0*/  PRMT R213, RZ, 0x7610, R179 ;  /* 0x00007610ffd57816 */ /* 0x000fc400000000b3 */
[----:B------:R-:W3:Y:S01]  /*0ef0*/  LDL R179, [R1+0xc] ;  /* 0x00000c0001b37983 */ /* 0x000ee20000100800 */
[--C-:B------:R-:W-:Y:S02]  /*0f00*/  PRMT R182, RZ, 0x5410, R10.reuse ;  /* 0x00005410ffb67816 */ /* 0x100fe4000000000a */
[----:B------:R-:W-:Y:S02]  /*0f10*/  PRMT R183, RZ, 0x7610, R10 ;  /* 0x00007610ffb77816 */ /* 0x000fe4000000000a */
[--C-:B------:R-:W-:Y:S02]  /*0f20*/  PRMT R184, RZ, 0x5410, R11.reuse ;  /* 0x00005410ffb87816 */ /* 0x100fe4000000000b */
[----:B------:R-:W-:Y:S02]  /*0f30*/  PRMT R185, RZ, 0x7610, R11 ;  /* 0x00007610ffb97816 */ /* 0x000fe4000000000b */
[----:B------:R-:W-:Y:S01]  /*0f40*/  PRMT R188, RZ, 0x7610, R18 ;  /* 0x00007610ffbc7816 */ /* 0x000fe20000000012 */
[----:B------:R-:W-:Y:S01]  /*0f50*/  FADD.FTZ R18, -R170, R191 ;  /* 0x000000bfaa127221 */ /* 0x000fe20000010100 */
[----:B0-----:R-:W-:-:S02]  /*0f60*/  PRMT R199, RZ, 0x5410, R21 ;  /* 0x00005410ffc77816 */ /* 0x001fc40000000015 */
[----:B------:R-:W-:Y:S01]  /*0f70*/  PRMT R198, RZ, 0x7610, R21 ;  /* 0x00007610ffc67816 */ /* 0x000fe20000000015 */
[C---:B------:R-:W-:Y:S01]  /*0f80*/  FADD.FTZ R21, -R170.reuse, R190 ;  /* 0x000000beaa157221 */ /* 0x040fe20000010100 */
[--C-:B------:R-:W-:Y:S01]  /*0f90*/  PRMT R3, RZ, 0x5410, R4.reuse ;  /* 0x00005410ff037816 */ /* 0x100fe20000000004 */
[----:B------:R-:W-:Y:S01]  /*0fa0*/  FADD.FTZ R251, -R170, R251 ;  /* 0x000000fbaafb7221 */ /* 0x000fe20000010100 */
[----:B------:R-:W-:Y:S02]  /*0fb0*/  PRMT R205, RZ, 0x7610, R4 ;  /* 0x00007610ffcd7816 */ /* 0x000fe40000000004 */
[--C-:B------:R-:W-:Y:S02]  /*0fc0*/  PRMT R10, RZ, 0x5410, R12.reuse ;  /* 0x00005410ff0a7816 */ /* 0x100fe4000000000c */
[----:B------:R-:W-:Y:S02]  /*0fd0*/  PRMT R11, RZ, 0x7610, R12 ;  /* 0x00007610ff0b7816 */ /* 0x000fe4000000000c */
[----:B------:R-:W-:-:S02]  /*0fe0*/  PRMT R252, RZ, 0x5410, R19 ;  /* 0x00005410fffc7816 */ /* 0x000fc40000000013 */
[----:B------:R-:W-:Y:S02]  /*0ff0*/  PRMT R4, RZ, 0x5410, R5 ;  /* 0x00005410ff047816 */ /* 0x000fe40000000005 */
[----:B------:R-:W-:Y:S02]  /*1000*/  PRMT R12, RZ, 0x5410, R13 ;  /* 0x00005410ff0c7816 */ /* 0x000fe4000000000d */
[--C-:B------:R-:W-:Y:S02]  /*1010*/  PRMT R190, RZ, 0x5410, R26.reuse ;  /* 0x00005410ffbe7816 */ /* 0x100fe4000000001a */
[----:B------:R-:W-:Y:S01]  /*1020*/  PRMT R191, RZ, 0x7610, R26 ;  /* 0x00007610ffbf7816 */ /* 0x000fe2000000001a */
[----:B-----5:R-:W-:Y:S01]  /*1030*/  FMUL.FTZ R26, R214, R247 ;  /* 0x000000f7d61a7220 */ /* 0x020fe20000410000 */
[----:B------:R-:W-:Y:S01]  /*1040*/  PRMT R5, RZ, 0x7610, R5 ;  /* 0x00007610ff057816 */ /* 0x000fe20000000005 */
[----:B------:R-:W4:Y:S01]  /*1050*/  LDL R247, [R1+0x8] ;  /* 0x0000080001f77983 */ /* 0x000f220000100800 */
[----:B------:R-:W-:-:S02]  /*1060*/  PRMT R201, RZ, 0x5410, R6 ;  /* 0x00005410ffc97816 */ /* 0x000fc40000000006 */
[----:B------:R-:W-:Y:S02]  /*1070*/  PRMT R202, RZ, 0x7610, R6 ;  /* 0x00007610ffca7816 */ /* 0x000fe40000000006 */
[--C-:B------:R-:W-:Y:S02]  /*1080*/  PRMT R193, RZ, 0x5410, R7.reuse ;  /* 0x00005410ffc17816 */ /* 0x100fe40000000007 */
[----:B------:R-:W-:Y:S02]  /*1090*/  PRMT R194, RZ, 0x7610, R7 ;  /* 0x00007610ffc27816 */ /* 0x000fe40000000007 */
[----:B------:R-:W-:Y:S02]  /*10a0*/  PRMT R13, RZ, 0x7610, R13 ;  /* 0x00007610ff0d7816 */ /* 0x000fe4000000000d */
[--C-:B------:R-:W-:Y:S02]  /*10b0*/  PRMT R203, RZ, 0x5410, R14.reuse ;  /* 0x00005410ffcb7816 */ /* 0x100fe4000000000e */
[----:B------:R-:W-:-:S02]  /*10c0*/  PRMT R204, RZ, 0x7610, R14 ;  /* 0x00007610ffcc7816 */ /* 0x000fc4000000000e */
[--C-:B------:R-:W-:Y:S02]  /*10d0*/  PRMT R195, RZ, 0x5410, R15.reuse ;  /* 0x00005410ffc37816 */ /* 0x100fe4000000000f */
[----:B------:R-:W-:Y:S02]  /*10e0*/  PRMT R200, RZ, 0x7610, R15 ;  /* 0x00007610ffc87816 */ /* 0x000fe4000000000f */
[----:B------:R-:W-:Y:S02]  /*10f0*/  PRMT R192, RZ, 0x7610, R16 ;  /* 0x00007610ffc07816 */ /* 0x000fe40000000010 */
[----:B------:R-:W-:Y:S02]  /*1100*/  PRMT R246, RZ, 0x7610, R20 ;  /* 0x00007610fff67816 */ /* 0x000fe40000000014 */
[--C-:B-1----:R-:W-:Y:S02]  /*1110*/  PRMT R197, RZ, 0x5410, R22.reuse ;  /* 0x00005410ffc57816 */ /* 0x102fe40000000016 */
[----:B------:R-:W-:-:S02]  /*1120*/  PRMT R196, RZ, 0x7610, R22 ;  /* 0x00007610ffc47816 */ /* 0x000fc40000000016 */
[----:B------:R-:W-:Y:S01]  /*1130*/  PRMT R171, RZ, 0x5410, R23 ;  /* 0x00005410ffab7816 */ /* 0x000fe20000000017 */
[C---:B------:R-:W-:Y:S01]  /*1140*/  FADD.FTZ R20, -R170.reuse, R189 ;  /* 0x000000bdaa147221 */ /* 0x040fe20000010100 */
        /* <DEDUP_REMOVED lines=9> */
[C---:B------:R-:W-:Y:S01]  /*11e0*/  FADD.FTZ R3, -R170.reuse, R205 ;  /* 0x000000cdaa037221 */ /* 0x040fe20000010100 */
[--C-:B------:R-:W-:Y:S01]  /*11f0*/  PRMT R180, RZ, 0x5410, R9.reuse ;  /* 0x00005410ffb47816 */ /* 0x100fe20000000009 */
[C---:B------:R-:W-:Y:S01]  /*1200*/  FADD.FTZ R4, -R170.reuse, R4 ;  /* 0x00000004aa047221 */ /* 0x040fe20000010100 */
[----:B------:R-:W-:Y:S01]  /*1210*/  PRMT R181, RZ, 0x7610, R9 ;  /* 0x00007610ffb57816 */ /* 0x000fe20000000009 */
[C---:B------:R-:W-:Y:S01]  /*1220*/  FADD.FTZ R5, -R170.reuse, R5 ;  /* 0x00000005aa057221 */ /* 0x040fe20000010100 */
[----:B------:R-:W4:Y:S01]  /*1230*/  LDL R251, [R1+0x4] ;  /* 0x0000040001fb7983 */ /* 0x000f220000100800 */
        /* <DEDUP_REMOVED lines=19> */
[C---:B------:R-:W-:Y:S01]  /*1370*/  FADD.FTZ R171, -R170.reuse, R171 ;  /* 0x000000abaaab7221 */ /* 0x040fe20000010100 */
[----:B------:R-:W-:Y:S01]  /*1380*/  PRMT R187, RZ, 0x7610, R24 ;  /* 0x00007610ffbb7816 */ /* 0x000fe20000000018 */
[----:B------:R-:W-:Y:S01]  /*1390*/  FADD.FTZ R170, -R170, R186 ;  /* 0x000000baaaaa7221 */ /* 0x000fe20000010100 */
[----:B------:R-:W-:Y:S01]  /*13a0*/  PRMT R186, RZ, 0x5410, R24 ;  /* 0x00005410ffba7816 */ /* 0x000fe20000000018 */
[C---:B------:R-:W-:Y:S02]  /*13b0*/  FMUL.FTZ R24, R214.reuse, R252 ;  /* 0x000000fcd6187220 */ /* 0x040fe40000410000 */
[----:B------:R-:W4:Y:S01]  /*13c0*/  LDL R252, [R1] ;  /* 0x0000000001fc7983 */ /* 0x000f220000100800 */
[C---:B------:R-:W-:Y:S02]  /*13d0*/  FMUL.FTZ R3, R214.reuse, R3 ;  /* 0x00000003d6037220 */ /* 0x040fe40000410000 */
[C---:B------:R-:W-:Y:S01]  /*13e0*/  FMUL.FTZ R2, R214.reuse, R2 ;  /* 0x00000002d6027220 */ /* 0x040fe20000410000 */
[--C-:B------:R-:W-:Y:S01]  /*13f0*/  PRMT R208, RZ, 0x5410, R177.reuse ;  /* 0x00005410ffd07816 */ /* 0x100fe200000000b1 */
[C---:B------:R-:W-:Y:S01]  /*1400*/  FMUL.FTZ R4, R214.reuse, R4 ;  /* 0x00000004d6047220 */ /* 0x040fe20000410000 */
[----:B------:R-:W-:Y:S01]  /*1410*/  PRMT R209, RZ, 0x7610, R177 ;  /* 0x00007610ffd17816 */ /* 0x000fe200000000b1 */
[----:B------:R-:W-:-:S02]  /*1420*/  FMUL.FTZ R177, R214, R170 ;  /* 0x000000aad6b17220 */ /* 0x000fc40000410000 */
[----:B------:R-:W-:Y:S02]  /*1430*/  FFMA.FTZ R137, R3, R168, R137 ;  /* 0x000000a803897223 */ /* 0x000fe40000010089 */
[----:B------:R-:W-:Y:S01]  /*1440*/  FADD.FTZ R45, R45, R168 ;  /* 0x000000a82d2d7221 */ /* 0x000fe20000010000 */
[--C-:B------:R-:W-:Y:S01]  /*1450*/  PRMT R206, RZ, 0x5410, R176.reuse ;  /* 0x00005410ffce7816 */ /* 0x100fe200000000b0 */
[C---:B------:R-:W-:Y:S01]  /*1460*/  FMUL.FTZ R5, R214.reuse, R5 ;  /* 0x00000005d6057220 */ /* 0x040fe20000410000 */
[----:B------:R-:W-:Y:S01]  /*1470*/  PRMT R207, RZ, 0x7610, R176 ;  /* 0x00007610ffcf7816 */ /* 0x000fe200000000b0 */
[----:B------:R-:W-:Y:S02]  /*1480*/  FMUL.FTZ R176, R214, R171 ;  /* 0x000000abd6b07220 */ /* 0x000fe40000410000 */
[----:B------:R-:W-:Y:S02]  /*1490*/  FFMA.FTZ R136, R2, R169, R136 ;  /* 0x000000a902887223 */ /* 0x000fe40000010088 */
[----:B------:R-:W-:-:S02]  /*14a0*/  FADD.FTZ R44, R44, R169 ;  /* 0x000000a92c2c7221 */ /* 0x000fc40000010000 */
[----:B------:R-:W-:Y:S02]  /*14b0*/  FFMA.FTZ R138, R4, R180, R138 ;  /* 0x000000b4048a7223 */ /* 0x000fe4000001008a */
[----:B------:R-:W-:Y:S02]  /*14c0*/  FADD.FTZ R46, R46, R180 ;  /* 0x000000b42e2e7221 */ /* 0x000fe40000010000 */
[C---:B------:R-:W-:Y:S02]  /*14d0*/  FMUL.FTZ R6, R214.reuse, R6 ;  /* 0x00000006d6067220 */ /* 0x040fe40000410000 */
[----:B------:R-:W-:Y:S02]  /*14e0*/  FFMA.FTZ R139, R5, R181, R139 ;  /* 0x000000b5058b7223 */ /* 0x000fe4000001008b */
[----:B------:R-:W-:Y:S02]  /*14f0*/  FADD.FTZ R47, R47, R181 ;  /* 0x000000b52f2f7221 */ /* 0x000fe40000010000 */
[----:B------:R-:W-:-:S02]  /*1500*/  FMUL.FTZ R7, R214, R7 ;  /* 0x00000007d6077220 */ /* 0x000fc40000410000 */
[----:B------:R-:W-:Y:S02]  /*1510*/  FFMA.FTZ R132, R6, R182, R132 ;  /* 0x000000b606847223 */ /* 0x000fe40000010084 */
[----:B------:R-:W-:Y:S02]  /*1520*/  FADD.FTZ R48, R48, R182 ;  /* 0x000000b630307221 */ /* 0x000fe40000010000 */
[----:B------:R-:W-:Y:S02]  /*1530*/  FMUL.FTZ R8, R214, R8 ;  /* 0x00000008d6087220 */ /* 0x000fe40000410000 */
[-C--:B------:R-:W-:Y:S02]  /*1540*/  FFMA.FTZ R133, R7, R183.reuse, R133 ;  /* 0x000000b707857223 */ /* 0x080fe40000010085 */
[----:B------:R-:W-:Y:S02]  /*1550*/  FADD.FTZ R49, R49, R183 ;  /* 0x000000b731317221 */ /* 0x000fe40000010000 */
[----:B------:R-:W-:-:S02]  /*1560*/  FMUL.FTZ R183, R250, R183 ;  /* 0x000000b7fab77220 */ /* 0x000fc40000410000 */
[----:B------:R-:W-:Y:S02]  /*1570*/  FMUL.FTZ R9, R214, R9 ;  /* 0x00000009d6097220 */ /* 0x000fe40000410000 */
[-C--:B------:R-:W-:Y:S02]  /*1580*/  FFMA.FTZ R134, R8, R184.reuse, R134 ;  /* 0x000000b808867223 */ /* 0x080fe40000010086 */
[----:B------:R-:W-:Y:S02]  /*1590*/  FADD.FTZ R50, R50, R184 ;  /* 0x000000b832327221 */ /* 0x000fe40000010000 */
[----:B------:R-:W-:Y:S02]  /*15a0*/  FMUL.FTZ R184, R249, R184 ;  /* 0x000000b8f9b87220 */ /* 0x000fe40000410000 */
[----:B------:R-:W-:Y:S02]  /*15b0*/  FMUL.FTZ R10, R214, R10 ;  /* 0x0000000ad60a7220 */ /* 0x000fe40000410000 */
[----:B------:R-:W-:-:S02]  /*15c0*/  FFMA.FTZ R135, R9, R185, R135 ;  /* 0x000000b909877223 */ /* 0x000fc40000010087 */
[----:B------:R-:W-:Y:S02]  /*15d0*/  FADD.FTZ R51, R51, R185 ;  /* 0x000000b933337221 */ /* 0x000fe40000010000 */
[----:B------:R-:W-:Y:S02]  /*15e0*/  FMUL.FTZ R185, R248, R185 ;  /* 0x000000b9f8b97220 */ /* 0x000fe40000410000 */
        /* <DEDUP_REMOVED lines=19> */
[----:B------:R-:W-:Y:S01]  /*1720*/  FMUL.FTZ R190, R241, R190 ;  /* 0x000000bef1be7220 */ /* 0x000fe20000410000 */
[----:B------:R-:W-:Y:S01]  /*1730*/  PRMT R192, RZ, 0x5410, R27 ;  /* 0x00005410ffc07816 */ /* 0x000fe2000000001b */
[----:B------:R-:W-:Y:S02]  /*1740*/  FMUL.FTZ R16, R214, R16 ;  /* 0x00000010d6107220 */ /* 0x000fe40000410000 */
[----:B------:R-:W-:-:S02]  /*1750*/  FFMA.FTZ R125, R15, R191, R125 ;  /* 0x000000bf0f7d7223 */ /* 0x000fc4000001007d */
[----:B------:R-:W-:Y:S02]  /*1760*/  FADD.FTZ R57, R57, R191 ;  /* 0x000000bf39397221 */ /* 0x000fe40000010000 */
[----:B------:R-:W-:Y:S01]  /*1770*/  FMUL.FTZ R191, R240, R191 ;  /* 0x000000bff0bf7220 */ /* 0x000fe20000410000 */
[----:B------:R-:W-:Y:S01]  /*1780*/  PRMT R193, RZ, 0x7610, R27 ;  /* 0x00007610ffc17816 */ /* 0x000fe2000000001b */
[----:B------:R-:W-:Y:S02]  /*1790*/  FMUL.FTZ R17, R214, R17 ;  /* 0x00000011d6117220 */ /* 0x000fe40000410000 */
[-C--:B------:R-:W-:Y:S02]  /*17a0*/  FFMA.FTZ R126, R16, R192.reuse, R126 ;  /* 0x000000c0107e7223 */ /* 0x080fe4000001007e */
[----:B------:R-:W-:Y:S02]  /*17b0*/  FADD.FTZ R58, R58, R192 ;  /* 0x000000c03a3a7221 */ /* 0x000fe40000010000 */
[----:B------:R-:W-:-:S02]  /*17c0*/  FMUL.FTZ R192, R239, R192 ;  /* 0x000000c0efc07220 */ /* 0x000fc40000410000 */
[----:B--2---:R-:W-:-:S04]  /*17d0*/  FMUL.FTZ R178, R178, R169 ;  /* 0x000000a9b2b27220 */ /* 0x004fc80000410000 */
[----:B------:R-:W-:Y:S02]  /*17e0*/  FFMA.FTZ R170, R2, R178, RZ ;  /* 0x000000b202aa7223 */ /* 0x000fe400000100ff */
[----:B---3--:R-:W-:Y:S02]  /*17f0*/  FMUL.FTZ R179, R179, R168 ;  /* 0x000000a8b3b37220 */ /* 0x008fe40000410000 */
[----:B------:R-:W-:Y:S02]  /*1800*/  FADD.FTZ R168, RZ, R178 ;  /* 0x000000b2ffa87221 */ /* 0x000fe40000010000 */
[----:B------:R-:W-:Y:S02]  /*1810*/  FFMA.FTZ R171, R3, R179, R170 ;  /* 0x000000b303ab7223 */ /* 0x000fe400000100aa */
[----:B------:R-:W-:Y:S02]  /*1820*/  FADD.FTZ R169, R168, R179 ;  /* 0x000000b3a8a97221 */ /* 0x000fe40000010000 */
[----:B----4-:R-:W-:-:S04]  /*1830*/  FMUL.FTZ R180, R247, R180 ;  /* 0x000000b4f7b47220 */ /* 0x010fc80000410000 */
[----:B------:R-:W-:Y:S02]  /*1840*/  FADD.FTZ R168, R169, R180 ;  /* 0x000000b4a9a87221 */ /* 0x000fe40000010000 */
[----:B------:R-:W-:Y:S02]  /*1850*/  FFMA.FTZ R170, R4, R180, R171 ;  /* 0x000000b404aa7223 */ /* 0x000fe400000100ab */
[----:B------:R-:W-:-:S04]  /*1860*/  FMUL.FTZ R181, R251, R181 ;  /* 0x000000b5fbb57220 */ /* 0x000fc80000410000 */
[----:B------:R-:W-:Y:S02]  /*1870*/  FADD.FTZ R169, R168, R181 ;  /* 0x000000b5a8a97221 */ /* 0x000fe40000010000 */
[----:B------:R-:W-:Y:S02]  /*1880*/  FFMA.FTZ R171, R5, R181, R170 ;  /* 0x000000b505ab7223 */ /* 0x000fe400000100aa */
[----:B------:R-:W-:-:S04]  /*1890*/  FMUL.FTZ R182, R252, R182 ;  /* 0x000000b6fcb67220 */ /* 0x000fc80000410000 */
        /* <DEDUP_REMOVED lines=19> */
[----:B------:R-:W-:Y:S01]  /*19d0*/  FFMA.FTZ R171, R15, R191, R170 ;  /* 0x000000bf0fab7223 */ /* 0x000fe200000100aa */
[----:B------:R-:W-:Y:S01]  /*19e0*/  PRMT R194, RZ, 0x5410, R172 ;  /* 0x00005410ffc27816 */ /* 0x000fe200000000ac */
[----:B------:R-:W-:Y:S02]  /*19f0*/  FMUL.FTZ R18, R214, R18 ;  /* 0x00000012d6127220 */ /* 0x000fe40000410000 */
[-C--:B------:R-:W-:Y:S02]  /*1a00*/  FFMA.FTZ R127, R17, R193.reuse, R127 ;  /* 0x000000c1117f7223 */ /* 0x080fe4000001007f */
[----:B------:R-:W-:Y:S02]  /*1a10*/  FADD.FTZ R59, R59, R193 ;  /* 0x000000c13b3b7221 */ /* 0x000fe40000010000 */
[----:B------:R-:W-:-:S02]  /*1a20*/  FMUL.FTZ R193, R238, R193 ;  /* 0x000000c1eec17220 */ /* 0x000fc40000410000 */
        /* <DEDUP_REMOVED lines=38> */
[-C--:B------:R-:W-:Y:S02]  /*1c90*/  FFMA.FTZ R117, R23, R203.reuse, R117 ;  /* 0x000000cb17757223 */ /* 0x080fe40000010075 */
[----:B------:R-:W-:Y:S02]  /*1ca0*/  FADD.FTZ R65, R65, R203 ;  /* 0x000000cb41417221 */ /* 0x000fe40000010000 */
[----:B------:R-:W-:Y:S02]  /*1cb0*/  FMUL.FTZ R203, R232, R203 ;  /* 0x000000cbe8cb7220 */ /* 0x000fe40000410000 */
[----:B------:R-:W-:-:S02]  /*1cc0*/  FADD.FTZ R168, R169, R202 ;  /* 0x000000caa9a87221 */ /* 0x000fc40000010000 */
[----:B------:R-:W-:Y:S01]  /*1cd0*/  FFMA.FTZ R170, R22, R202, R171 ;  /* 0x000000ca16aa7223 */ /* 0x000fe200000100ab */
[----:B------:R-:W-:Y:S01]  /*1ce0*/  PRMT R205, RZ, 0x7610, R175 ;  /* 0x00007610ffcd7816 */ /* 0x000fe200000000af */
[-C--:B------:R-:W-:Y:S02]  /*1cf0*/  FFMA.FTZ R118, R24, R204.reuse, R118 ;  /* 0x000000cc18767223 */ /* 0x080fe40000010076 */
[----:B------:R-:W-:Y:S02]  /*1d00*/  FADD.FTZ R66, R66, R204 ;  /* 0x000000cc42427221 */ /* 0x000fe40000010000 */
[----:B------:R-:W-:Y:S02]  /*1d10*/  FMUL.FTZ R204, R231, R204 ;  /* 0x000000cce7cc7220 */ /* 0x000fe40000410000 */
[----:B------:R-:W-:Y:S02]  /*1d20*/  FADD.FTZ R169, R168, R203 ;  /* 0x000000cba8a97221 */ /* 0x000fe40000010000 */
[----:B------:R-:W-:-:S02]  /*1d30*/  FFMA.FTZ R171, R23, R203, R170 ;  /* 0x000000cb17ab7223 */ /* 0x000fc400000100aa */
[-C--:B------:R-:W-:Y:S02]  /*1d40*/  FFMA.FTZ R119, R25, R205.reuse, R119 ;  /* 0x000000cd19777223 */ /* 0x080fe40000010077 */
[----:B------:R-:W-:Y:S02]  /*1d50*/  FADD.FTZ R67, R67, R205 ;  /* 0x000000cd43437221 */ /* 0x000fe40000010000 */
[----:B------:R-:W-:Y:S02]  /*1d60*/  FMUL.FTZ R205, R230, R205 ;  /* 0x000000cde6cd7220 */ /* 0x000fe40000410000 */
[----:B------:R-:W-:Y:S02]  /*1d70*/  FADD.FTZ R168, R169, R204 ;  /* 0x000000cca9a87221 */ /* 0x000fe40000010000 */
[----:B------:R-:W-:Y:S02]  /*1d80*/  FFMA.FTZ R170, R24, R204, R171 ;  /* 0x000000cc18aa7223 */ /* 0x000fe400000100ab */
[----:B------:R-:W-:-:S02]  /*1d90*/  FMUL.FTZ R27, R214, R246 ;  /* 0x000000f6d61b7220 */ /* 0x000fc40000410000 */
        /* <DEDUP_REMOVED lines=34> */
[----:B------:R-:W-:Y:S02]  /*1fc0*/  FFMA.FTZ R110, R176, R212, R110 ;  /* 0x000000d4b06e7223 */ /* 0x000fe4000001006e */
[----:B------:R-:W-:-:S02]  /*1fd0*/  FADD.FTZ R74, R74, R212 ;  /* 0x000000d44a4a7221 */ /* 0x000fc40000010000 */
[----:B------:R-:W-:Y:S02]  /*1fe0*/  FMUL.FTZ R212, R220, R212 ;  /* 0x000000d4dcd47220 */ /* 0x000fe40000410000 */
[----:B------:R-:W-:Y:S02]  /*1ff0*/  FADD.FTZ R169, R168, R211 ;  /* 0x000000d3a8a97221 */ /* 0x000fe40000010000 */
[----:B------:R-:W-:Y:S02]  /*2000*/  FFMA.FTZ R171, R175, R211, R170 ;  /* 0x000000d3afab7223 */ /* 0x000fe400000100aa */
[-C--:B------:R-:W-:Y:S02]  /*2010*/  FFMA.FTZ R111, R177, R213.reuse, R111 ;  /* 0x000000d5b16f7223 */ /* 0x080fe4000001006f */
[----:B------:R-:W-:Y:S02]  /*2020*/  FADD.FTZ R75, R75, R213 ;  /* 0x000000d54b4b7221 */ /* 0x000fe40000010000 */
[----:B------:R-:W-:-:S02]  /*2030*/  FMUL.FTZ R213, R219, R213 ;  /* 0x000000d5dbd57220 */ /* 0x000fc40000410000 */
[----:B------:R-:W-:Y:S02]  /*2040*/  FADD.FTZ R168, R169, R212 ;  /* 0x000000d4a9a87221 */ /* 0x000fe40000010000 */
[----:B------:R-:W-:Y:S02]  /*2050*/  FFMA.FTZ R246, R176, R212, R171 ;  /* 0x000000d4b0f67223 */ /* 0x000fe400000100ab */
[----:B------:R-:W-:Y:S02]  /*2060*/  FADD.FTZ R247, R168, R213 ;  /* 0x000000d5a8f77221 */ /* 0x000fe40000010000 */
[----:B------:R-:W-:Y:S02]  /*2070*/  FFMA.FTZ R246, R177, R213, R246 ;  /* 0x000000d5b1f67223 */ /* 0x000fe400000100f6 */
.L_x_453:
[----:B------:R-:W-:Y:S05]  /*2080*/  BSYNC B0 ;  /* 0x0000000000007941 */ /* 0x000fea0003800000 */
.L_x_451:
[----:B0-----:R-:W0:Y:S01]  /*2090*/  S2R R197, SR_TID.X ;  /* 0x0000000000c57919 */ /* 0x001e220000002100 */
[----:B------:R-:W-:Y:S02]  /*20a0*/  LOP3.LUT P2, RZ, R217, 0xff, RZ, 0xc0, !PT ;  /* 0x000000ffd9ff7812 */ /* 0x000fe4000784c0ff */
[----:B0-----:R-:W-:Y:S02]  /*20b0*/  LOP3.LUT P0, RZ, R197, 0x1f, RZ, 0xc0, !PT ;  /* 0x0000001fc5ff7812 */ /* 0x001fe4000780c0ff */
[----:B------:R-:W-:-:S04]  /*20c0*/  SHF.R.U32.HI R197, RZ, 0x5, R197 ;  /* 0x00000005ffc57819 */ /* 0x000fc800000116c5 */
[----:B------:R-:W-:-:S05]  /*20d0*/  LOP3.LUT R196, R197, 0x7fffff8, RZ, 0xc0, !PT ;  /* 0x07fffff8c5c47812 */ /* 0x000fca00078ec0ff */
[----:B------:R-:W-:Y:S01]  /*20e0*/  @!P2 IADD3 R196, R196, 0x8, RZ ;  /* 0x00000008c4c4a810 */ /* 0x000fe20007ffe0ff */
[----:B------:R-:W-:Y:S05]  /*20f0*/  BRA.DIV ~URZ, `(.L_x_454) ;  /* 0x000037d27f007947 */ /* 0x000fea000b800000 */
[----:B------:R0:W1:Y:S02]  /*2100*/  SHFL.DOWN PT, R171, R247, 0x10, 0x1f ;  /* 0x0a001f00f7ab7f89 */ /* 0x00006400000e0000 */
.L_x_559:
        /* <DEDUP_REMOVED lines=14> */
[----:B01----:R-:W-:-:S05]  /*21f0*/  FADD.FTZ R247, R199, R252 ;  /* 0x000000fcc7f77221 */ /* 0x003fca0000010000 */
[----:B------:R0:W1:Y:S01]  /*2200*/  SHFL.DOWN PT, R171, R247, 0x1, 0x1f ;  /* 0x08201f00f7ab7f89 */ /* 0x00006200000e0000 */
[----:B--2---:R-:W-:-:S05]  /*2210*/  FADD.FTZ R246, R251, R246 ;  /* 0x000000f6fbf67221 */ /* 0x004fca0000010000 */
[----:B------:R0:W2:Y:S02]  /*2220*/  SHFL.DOWN PT, R169, R246, 0x1, 0x1f ;  /* 0x08201f00f6a97f89 */ /* 0x0000a400000e0000 */
.L_x_560:
[----:B------:R-:W-:Y:S01]  /*2230*/  @!P0 LOP3.LUT R197, R197, 0x7, RZ, 0xc0, !PT ;  /* 0x00000007c5c58812 */ /* 0x000fe200078ec0ff */
[----:B-1----:R-:W-:Y:S01]  /*2240*/  FADD.FTZ R168, R171, R247 ;  /* 0x000000f7aba87221 */ /* 0x002fe20000010000 */
[----:B------:R-:W-:Y:S01]  /*2250*/  WARPSYNC 0xffffffff ;  /* 0xffffffff00007948 */ /* 0x000fe20003800000 */
[----:B--2---:R-:W-:Y:S01]  /*2260*/  FADD.FTZ R169, R169, R246 ;  /* 0x000000f6a9a97221 */ /* 0x004fe20000010000 */
[----:B------:R-:W-:Y:S01]  /*2270*/  @!P0 IADD3 R199, R196, R197, RZ ;  /* 0x000000c5c4c78210 */ /* 0x000fe20007ffe0ff */
[----:B------:R-:W1:Y:S01]  /*2280*/  S2R R251, SR_TID.X ;  /* 0x0000000000fb7919 */ /* 0x000e620000002100 */
[----:B-----5:R-:W-:-:S03]  /*2290*/  ISETP.GE.AND P2, PT, R227, 0x1, PT ;  /* 0x00000001e300780c */ /* 0x020fc60003f46270 */
[----:B------:R-:W-:Y:S04]  /*22a0*/  @!P0 STS.64 [R199.X8+0x8000], R168 ;  /* 0x008000a8c7008388 */ /* 0x000fe80000008a00 */
[----:B------:R-:W-:Y:S06]  /*22b0*/  BAR.SYNC.DEFER_BLOCKING 0x0 ;  /* 0x0000000000007b1d */ /* 0x000fec0000010000 */
[----:B------:R-:W-:-:S02]  /*22c0*/  @P2 IADD3 R227, R227, -0x1, RZ ;  /* 0xffffffffe3e32810 */ /* 0x000fc40007ffe0ff */
[----:B-1----:R-:W-:Y:S01]  /*22d0*/  LOP3.LUT R251, R251, 0xff, RZ, 0xc0, !PT ;  /* 0x000000fffbfb7812 */ /* 0x002fe200078ec0ff */
[----:B------:R-:W1:Y:S02]  /*22e0*/  LDS.128 R168, [R196.X8+0x8000] ;  /* 0x00800000c4a87984 */ /* 0x000e640000008c00 */
[----:B-1----:R-:W-:Y:S02]  /*22f0*/  FADD.FTZ R197, RZ, R168 ;  /* 0x000000a8ffc57221 */ /* 0x002fe40000010000 */
[----:B------:R-:W-:Y:S02]  /*2300*/  FADD.FTZ R198, RZ, R169 ;  /* 0x000000a9ffc67221 */ /* 0x000fe40000010000 */
[----:B------:R-:W-:Y:S02]  /*2310*/  FADD.FTZ R197, R170, R197 ;  /* 0x000000c5aac57221 */ /* 0x000fe40000010000 */
[----:B------:R-:W-:Y:S02]  /*2320*/  FADD.FTZ R198, R171, R198 ;  /* 0x000000c6abc67221 */ /* 0x000fe40000010000 */
[----:B------:R-:W1:Y:S02]  /*2330*/  LDS.128 R168, [R196.X8+0x8010] ;  /* 0x00801000c4a87984 */ /* 0x000e640000008c00 */
[----:B-1----:R-:W-:-:S02]  /*2340*/  FADD.FTZ R197, R197, R168 ;  /* 0x000000a8c5c57221 */ /* 0x002fc40000010000 */
[----:B------:R-:W-:Y:S02]  /*2350*/  FADD.FTZ R198, R198, R169 ;  /* 0x000000a9c6c67221 */ /* 0x000fe40000010000 */
[----:B------:R-:W-:Y:S02]  /*2360*/  FADD.FTZ R197, R170, R197 ;  /* 0x000000c5aac57221 */ /* 0x000fe40000010000 */
[----:B------:R-:W-:Y:S02]  /*2370*/  FADD.FTZ R198, R171, R198 ;  /* 0x000000c6abc67221 */ /* 0x000fe40000010000 */
[----:B------:R-:W1:Y:S02]  /*2380*/  LDS.128 R168, [R196.X8+0x8020] ;  /* 0x00802000c4a87984 */ /* 0x000e640000008c00 */
[----:B-1----:R-:W-:Y:S02]  /*2390*/  FADD.FTZ R197, R197, R168 ;  /* 0x000000a8c5c57221 */ /* 0x002fe40000010000 */
[----:B------:R-:W-:-:S02]  /*23a0*/  FADD.FTZ R198, R198, R169 ;  /* 0x000000a9c6c67221 */ /* 0x000fc40000010000 */
[----:B------:R-:W-:Y:S02]  /*23b0*/  FADD.FTZ R197, R170, R197 ;  /* 0x000000c5aac57221 */ /* 0x000fe40000010000 */
[----:B------:R-:W-:Y:S02]  /*23c0*/  FADD.FTZ R198, R171, R198 ;  /* 0x000000c6abc67221 */ /* 0x000fe40000010000 */
[----:B------:R1:W2:Y:S02]  /*23d0*/  LDS.128 R168, [R196.X8+0x8030] ;  /* 0x00803000c4a87984 */ /* 0x0002a40000008c00 */
[----:B-1----:R-:W-:Y:S02]  /*23e0*/  @P2 IMAD R196, R227, c[0x0][0x168], RZ ;  /* 0x00005a00e3c42a24 */ /* 0x002fe400078e02ff */
[----:B--2---:R-:W-:-:S03]  /*23f0*/  FADD.FTZ R198, R198, R169 ;  /* 0x000000a9c6c67221 */ /* 0x004fc60000010000 */
[----:B------:R-:W-:Y:S01]  /*2400*/  @P2 SHF.R.S32.HI R169, RZ, 0x1f, R196 ;  /* 0x0000001fffa92819 */ /* 0x000fe200000114c4 */
[----:B------:R-:W-:-:S03]  /*2410*/  FADD.FTZ R168, R197, R168 ;  /* 0x000000a8c5a87221 */ /* 0x000fc60000010000 */
[----:B------:R-:W-:Y:S01]  /*2420*/  @P2 LEA.HI R169, R169, R196, RZ, 0x3 ;  /* 0x000000c4a9a92211 */ /* 0x000fe200078f18ff */
[----:B------:R-:W-:Y:S02]  /*2430*/  IMAD.MOV.U32 R196, RZ, RZ, RZ ;  /* 0x000000ffffc47224 */ /* 0x000fe400078e00ff */
[----:B------:R-:W-:Y:S01]  /*2440*/  FADD.FTZ R170, R170, R168 ;  /* 0x000000a8aaaa7221 */ /* 0x000fe20000010000 */
[----:B------:R-:W-:Y:S02]  /*2450*/  @P2 LEA.HI.SX32 R196, R169, R251, 0x1d ;  /* 0x000000fba9c42211 */ /* 0x000fe400078feaff */
[----:B------:R-:W-:-:S05]  /*2460*/  @P2 MOV R169, 0x10 ;  /* 0x0000001000a92802 */ /* 0x000fca0000000f00 */
[----:B------:R-:W-:-:S05]  /*2470*/  @P2 IMAD.WIDE.U32 R168, R196, R169, c[0x0][0x170] ;  /* 0x00005c00c4a82625 */ /* 0x000fca00078e00a9 */
[----:B------:R1:W5:Y:S01]  /*2480*/  @P2 LDG.E.128 R156, [R168.64] ;  /* 0x00000004a89c2981 */ /* 0x000362000c1e1d00 */
[----:B------:R-:W-:Y:S01]  /*2490*/  FADD.FTZ R171, R171, R198 ;  /* 0x000000c6abab7221 */ /* 0x000fe20000010000 */
[----:B------:R-:W-:Y:S01]  /*24a0*/  BSSY B0, `(.L_x_456) ;  /* 0x0000017000007945 */ /* 0x000fe20003800000 */
[----:B------:R-:W-:Y:S02]  /*24b0*/  FMUL.FTZ R170, R170, c[0x0][0x1e0] ;  /* 0x00007800aaaa7a20 */ /* 0x000fe40000410000 */
[----:B------:R-:W-:Y:S01]  /*24c0*/  FMUL.FTZ R171, R171, c[0x0][0x1e0] ;  /* 0x00007800abab7a20 */ /* 0x000fe20000410000 */
[----:B------:R-:W-:Y:S05]  /*24d0*/  @P1 BRA `(.L_x_457) ;  /* 0x0000008000001947 */ /* 0x000fea0003800000 */
[----:B------:R-:W-:Y:S01]  /*24e0*/  ULDC.64 UR6, c[0x0][0x218] ;  /* 0x0000860000067ab9 */ /* 0x000fe20000000a00 */
[----:B-1----:R-:W-:Y:S01]  /*24f0*/  HFMA2.MMA R169, -RZ, RZ, 0, 0 ;  /* 0x00000000ffa97435 */ /* 0x002fe200000001ff */
[----:B------:R-:W-:-:S04]  /*2500*/  UISETP.NE.U32.AND UP0, UPT, URZ, UR6, UPT ;  /* 0x000000063f00728c */ /* 0x000fc8000bf05070 */
[----:B------:R-:W-:-:S06]  /*2510*/  UISETP.NE.AND.EX UP0, UPT, URZ, UR7, UPT, UP0 ;  /* 0x000000073f00728c */ /* 0x000fcc000bf05300 */
[----:B------:R-:W-:-:S13]  /*2520*/  PLOP3.LUT P3, PT, PT, PT, UP0, 0x80, 0x0 ;  /* 0x000000000000781c */ /* 0x000fda0003f6f008 */
[----:B------:R-:W-:Y:S05]  /*2530*/  @!P3 BRA `(.L_x_458) ;  /* 0x000000d00000b947 */ /* 0x000fea0003800000 */
[----:B------:R-:W-:Y:S01]  /*2540*/  PRMT R169, RZ, 0x5410, R140 ;  /* 0x00005410ffa97816 */ /* 0x000fe2000000008c */
[----:B------:R-:W-:Y:S05]  /*2550*/  BRA `(.L_x_458) ;  /* 0x000000b000007947 */ /* 0x000fea0003800000 */
.L_x_457:
[----:B------:R-:W-:Y:S01]  /*2560*/  ULDC.64 UR6, c[0x0][0x218] ;  /* 0x0000860000067ab9 */ /* 0x000fe20000000a00 */
[----:B------:R-:W-:Y:S01]  /*2570*/  ISETP.NE.AND P0, PT, R218, RZ, PT ;  /* 0x000000ffda00720c */ /* 0x000fe20003f05270 */
[----:B------:R-:W-:-:S03]  /*2580*/  UISETP.NE.U32.AND UP0, UPT, URZ, UR6, UPT ;  /* 0x000000063f00728c */ /* 0x000fc6000bf05070 */
[----:B-1----:R-:W-:Y:S01]  /*2590*/  FSEL R168, R170, RZ, !P0 ;  /* 0x000000ffaaa87208 */ /* 0x002fe20004000000 */
[----:B------:R-:W-:-:S04]  /*25a0*/  UISETP.NE.AND.EX UP0, UPT, URZ, UR7, UPT, UP0 ;  /* 0x000000073f00728c */ /* 0x000fc8000bf05300 */
[----:B------:R-:W-:Y:S02]  /*25b0*/  FFMA.FTZ R169, R2, R171, R168 ;  /* 0x000000ab02a97223 */ /* 0x000fe400000100a8 */
[----:B------:R-:W-:Y:S02]  /*25c0*/  PLOP3.LUT P3, PT, PT, PT, UP0, 0x80, 0x0 ;  /* 0x000000000000781c */ /* 0x000fe40003f6f008 */
[----:B------:R-:W-:-:S04]  /*25d0*/  FADD.FTZ R169, R178, -R169 ;  /* 0x800000a9b2a97221 */ /* 0x000fc80000010000 */
[----:B------:R-:W-:-:S07]  /*25e0*/  FMUL.FTZ R169, R214, R169 ;  /* 0x000000a9d6a97220 */ /* 0x000fce0000410000 */
[----:B------:R-:W-:-:S05]  /*25f0*/  @P3 PRMT R168, RZ, 0x5410, R140 ;  /* 0x00005410ffa83816 */ /* 0x000fca000000008c */
[----:B------:R-:W-:Y:S02]  /*2600*/  @P3 FADD.FTZ R169, R169, R168 ;  /* 0x000000a8a9a93221 */ /* 0x000fe40000010000 */
.L_x_458:
[----:B------:R-:W-:Y:S05]  /*2610*/  BSYNC B0 ;  /* 0x0000000000007941 */ /* 0x000fea0003800000 */
.L_x_456:
[----:B------:R-:W-:Y:S01]  /*2620*/  ISETP.NE.U32.AND P0, PT, RZ, c[0x0][0x258], PT ;  /* 0x00009600ff007a0c */ /* 0x000fe20003f05070 */
[----:B------:R-:W-:Y:S03]  /*2630*/  BSSY B0, `(.L_x_459) ;  /* 0x0000017000007945 */ /* 0x000fe60003800000 */
[----:B------:R-:W-:-:S13]  /*2640*/  ISETP.NE.AND.EX P0, PT, RZ, c[0x0][0x25c], PT, P0 ;  /* 0x00009700ff007a0c */ /* 0x000fda0003f05300 */
[----:B------:R-:W-:Y:S01]  /*2650*/  @P0 F2FP.BF16.PACK_AB R168, RZ, R169 ;  /* 0x000000a9ffa8023e */ /* 0x000fe200000010ff */
[----:B------:R-:W-:-:S03]  /*2660*/  @P2 FMUL.FTZ R169, R169, c[0x0][0x1ec] ;  /* 0x00007b00a9a92a20 */ /* 0x000fc60000410000 */
[----:B------:R-:W-:Y:S02]  /*2670*/  @P0 PRMT R160, R168, 0x7610, R160 ;  /* 0x00007610a8a00816 */ /* 0x000fe400000000a0 */
[----:B-----5:R-:W-:-:S05]  /*2680*/  @P2 PRMT R168, RZ, 0x5410, R156 ;  /* 0x00005410ffa82816 */ /* 0x020fca000000009c */
[----:B------:R-:W-:Y:S01]  /*2690*/  @P2 FFMA.FTZ R76, R169, R168, R76 ;  /* 0x000000a8a94c2223 */ /* 0x000fe2000001004c */
[----:B------:R-:W-:-:S05]  /*26a0*/  @P2 PRMT R168, RZ, 0x5410, R28 ;  /* 0x00005410ffa82816 */ /* 0x000fca000000001c */
        /* <DEDUP_REMOVED lines=8> */
.L_x_460:
[----:B------:R-:W-:-:S04]  /*2730*/  ISETP.NE.AND P4, PT, R218, RZ, PT ;  /* 0x000000ffda00720c */ /* 0x000fc80003f85270 */
[----:B------:R-:W-:-:S05]  /*2740*/  FSEL R168, R170, RZ, !P4 ;  /* 0x000000ffaaa87208 */ /* 0x000fca0006000000 */
[----:B------:R-:W-:-:S04]  /*2750*/  FFMA.FTZ R168, R3, R171, R168 ;  /* 0x000000ab03a87223 */ /* 0x000fc800000100a8 */
[----:B------:R-:W-:Y:S01]  /*2760*/  FADD.FTZ R169, R179, -R168 ;  /* 0x800000a8b3a97221 */ /* 0x000fe20000010000 */
[----:B------:R-:W-:-:S03]  /*2770*/  @P3 PRMT R168, RZ, 0x7610, R140 ;  /* 0x00007610ffa83816 */ /* 0x000fc6000000008c */
[----:B------:R-:W-:-:S04]  /*2780*/  FMUL.FTZ R169, R214, R169 ;  /* 0x000000a9d6a97220 */ /* 0x000fc80000410000 */
[----:B------:R-:W-:Y:S02]  /*2790*/  @P3 FADD.FTZ R169, R169, R168 ;  /* 0x000000a8a9a93221 */ /* 0x000fe40000010000 */
.L_x_461:
[----:B------:R-:W-:Y:S05]  /*27a0*/  BSYNC B0 ;  /* 0x0000000000007941 */ /* 0x000fea0003800000 */
.L_x_459:
[----:B------:R-:W-:Y:S01]  /*27b0*/  @P0 F2FP.BF16.PACK_AB R168, RZ, R169 ;  /* 0x000000a9ffa8023e */ /* 0x000fe200000010ff */
[----:B------:R-:W-:Y:S03]  /*27c0*/  BSSY B0, `(.L_x_462) ;  /* 0x0000015000007945 */ /* 0x000fe60003800000 */
[----:B------:R-:W-:Y:S01]  /*27d0*/  @P0 PRMT R160, R160, 0x5410, R168 ;  /* 0x00005410a0a00816 */ /* 0x000fe200000000a8 */
[----:B------:R-:W-:Y:S01]  /*27e0*/  @P2 FMUL.FTZ R168, R169, c[0x0][0x1ec] ;  /* 0x00007b00a9a82a20 */ /* 0x000fe20000410000 */
[----:B------:R-:W-:-:S05]  /*27f0*/  @P2 PRMT R169, RZ, 0x7610, R156 ;  /* 0x00007610ffa92816 */ /* 0x000fca000000009c */
[----:B------:R-:W-:Y:S01]  /*2800*/  @P2 FFMA.FTZ R77, R168, R169, R77 ;  /* 0x000000a9a84d2223 */ /* 0x000fe2000001004d */
[----:B------:R-:W-:-:S05]  /*2810*/  @P2 PRMT R169, RZ, 0x7610, R28 ;  /* 0x00007610ffa92816 */ /* 0x000fca000000001c */
        /* <DEDUP_REMOVED lines=8> */
.L_x_463:
[----:B------:R-:W-:Y:S02]  /*28a0*/  ISETP.NE.AND P4, PT, R218, RZ, PT ;  /* 0x000000ffda00720c */ /* 0x000fe40003f85270 */
[----:B------:R-:W-:Y:S02]  /*28b0*/  @P3 PRMT R168, RZ, 0x5410, R141 ;  /* 0x00005410ffa83816 */ /* 0x000fe4000000008d */
[----:B------:R-:W-:-:S05]  /*28c0*/  FSEL R169, R170, RZ, !P4 ;  /* 0x000000ffaaa97208 */ /* 0x000fca0006000000 */
[----:B------:R-:W-:-:S04]  /*28d0*/  FFMA.FTZ R169, R4, R171, R169 ;  /* 0x000000ab04a97223 */ /* 0x000fc800000100a9 */
[----:B------:R-:W-:-:S04]  /*28e0*/  FADD.FTZ R169, R180, -R169 ;  /* 0x800000a9b4a97221 */ /* 0x000fc80000010000 */
[----:B------:R-:W-:-:S04]  /*28f0*/  FMUL.FTZ R169, R214, R169 ;  /* 0x000000a9d6a97220 */ /* 0x000fc80000410000 */
[----:B------:R-:W-:Y:S02]  /*2900*/  @P3 FADD.FTZ R169, R169, R168 ;  /* 0x000000a8a9a93221 */ /* 0x000fe40000010000 */
.L_x_464:
[----:B------:R-:W-:Y:S05]  /*2910*/  BSYNC B0 ;  /* 0x0000000000007941 */ /* 0x000fea0003800000 */
.L_x_462:
[----:B------:R-:W-:Y:S01]  /*2920*/  @P0 F2FP.BF16.PACK_AB R168, RZ, R169 ;  /* 0x000000a9ffa8023e */ /* 0x000fe200000010ff */
[----:B------:R-:W-:Y:S01]  /*2930*/  @P2 FMUL.FTZ R169, R169, c[0x0][0x1ec] ;  /* 0x00007b00a9a92a20 */ /* 0x000fe20000410000 */
[----:B------:R-:W-:Y:S02]  /*2940*/  BSSY B0, `(.L_x_465) ;  /* 0x0000014000007945 */ /* 0x000fe40003800000 */
[----:B------:R-:W-:Y:S02]  /*2950*/  @P0 PRMT R161, R168, 0x7610, R161 ;  /* 0x00007610a8a10816 */ /* 0x000fe400000000a1 */
[----:B------:R-:W-:-:S05]  /*2960*/  @P2 PRMT R168, RZ, 0x5410, R157 ;  /* 0x00005410ffa82816 */ /* 0x000fca000000009d */
[----:B------:R-:W-:Y:S01]  /*2970*/  @P2 FFMA.FTZ R78, R169, R168, R78 ;  /* 0x000000a8a94e2223 */ /* 0x000fe2000001004e */
[----:B------:R-:W-:-:S05]  /*2980*/  @P2 PRMT R168, RZ, 0x5410, R29 ;  /* 0x00005410ffa82816 */ /* 0x000fca000000001d */
        /* <DEDUP_REMOVED lines=8> */
.L_x_466:
[----:B------:R-:W-:-:S04]  /*2a10*/  ISETP.NE.AND P4, PT, R218, RZ, PT ;  /* 0x000000ffda00720c */ /* 0x000fc80003f85270 */
[----:B------:R-:W-:-:S05]  /*2a20*/  FSEL R168, R170, RZ, !P4 ;  /* 0x000000ffaaa87208 */ /* 0x000fca0006000000 */
[----:B------:R-:W-:-:S04]  /*2a30*/  FFMA.FTZ R168, R5, R171, R168 ;  /* 0x000000ab05a87223 */ /* 0x000fc800000100a8 */
[----:B------:R-:W-:Y:S01]  /*2a40*/  FADD.FTZ R169, R181, -R168 ;  /* 0x800000a8b5a97221 */ /* 0x000fe20000010000 */
[----:B------:R-:W-:-:S03]  /*2a50*/  @P3 PRMT R168, RZ, 0x7610, R141 ;  /* 0x00007610ffa83816 */ /* 0x000fc6000000008d */
[----:B------:R-:W-:-:S04]  /*2a60*/  FMUL.FTZ R169, R214, R169 ;  /* 0x000000a9d6a97220 */ /* 0x000fc80000410000 */
[----:B------:R-:W-:Y:S02]  /*2a70*/  @P3 FADD.FTZ R169, R169, R168 ;  /* 0x000000a8a9a93221 */ /* 0x000fe40000010000 */
.L_x_467:
[----:B------:R-:W-:Y:S05]  /*2a80*/  BSYNC B0 ;  /* 0x0000000000007941 */ /* 0x000fea0003800000 */
.L_x_465:
        /* <DEDUP_REMOVED lines=15> */
.L_x_469:
[----:B------:R-:W-:Y:S02]  /*2b80*/  ISETP.NE.AND P4, PT, R218, RZ, PT ;  /* 0x000000ffda00720c */ /* 0x000fe40003f85270 */
[----:B------:R-:W-:Y:S02]  /*2b90*/  @P3 PRMT R168, RZ, 0x5410, R142 ;  /* 0x00005410ffa83816 */ /* 0x000fe4000000008e */
[----:B------:R-:W-:-:S05]  /*2ba0*/  FSEL R169, R170, RZ, !P4 ;  /* 0x000000ffaaa97208 */ /* 0x000fca0006000000 */
[----:B------:R-:W-:-:S04]  /*2bb0*/  FFMA.FTZ R169, R6, R171, R169 ;  /* 0x000000ab06a97223 */ /* 0x000fc800000100a9 */
[----:B------:R-:W-:-:S04]  /*2bc0*/  FADD.FTZ R169, R182, -R169 ;  /* 0x800000a9b6a97221 */ /* 0x000fc80000010000 */
[----:B------:R-:W-:-:S04]  /*2bd0*/  FMUL.FTZ R169, R214, R169 ;  /* 0x000000a9d6a97220 */ /* 0x000fc80000410000 */
[----:B------:R-:W-:Y:S02]  /*2be0*/  @P3 FADD.FTZ R169, R169, R168 ;  /* 0x000000a8a9a93221 */ /* 0x000fe40000010000 */
.L_x_470:
[----:B------:R-:W-:Y:S05]  /*2bf0*/  BSYNC B0 ;  /* 0x0000000000007941 */ /* 0x000fea0003800000 */
.L_x_468:
        /* <DEDUP_REMOVED lines=15> */
.L_x_472:
[----:B------:R-:W-:-:S04]  /*2cf0*/  ISETP.NE.AND P4, PT, R218, RZ, PT ;  /* 0x000000ffda00720c */ /* 0x000fc80003f85270 */
[----:B------:R-:W-:-:S05]  /*2d00*/  FSEL R168, R170, RZ, !P4 ;  /* 0x000000ffaaa87208 */ /* 0x000fca0006000000 */
[----:B------:R-:W-:-:S04]  /*2d10*/  FFMA.FTZ R168, R7, R171, R168 ;  /* 0x000000ab07a87223 */ /* 0x000fc800000100a8 */
[----:B------:R-:W-:Y:S01]  /*2d20*/  FADD.FTZ R169, R183, -R168 ;  /* 0x800000a8b7a97221 */ /* 0x000fe20000010000 */
[----:B------:R-:W-:-:S03]  /*2d30*/  @P3 PRMT R168, RZ, 0x7610, R142 ;  /* 0x00007610ffa83816 */ /* 0x000fc6000000008e */
[----:B------:R-:W-:-:S04]  /*2d40*/  FMUL.FTZ R169, R214, R169 ;  /* 0x000000a9d6a97220 */ /* 0x000fc80000410000 */
[----:B------:R-:W-:Y:S02]  /*2d50*/  @P3 FADD.FTZ R169, R169, R168 ;  /* 0x000000a8a9a93221 */ /* 0x000fe40000010000 */
.L_x_473:
[----:B------:R-:W-:Y:S05]  /*2d60*/  BSYNC B0 ;  /* 0x0000000000007941 */ /* 0x000fea0003800000 */
.L_x_471:
        /* <DEDUP_REMOVED lines=15> */
.L_x_475:
[----:B------:R-:W-:Y:S02]  /*2e60*/  ISETP.NE.AND P4, PT, R218, RZ, PT ;  /* 0x000000ffda00720c */ /* 0x000fe40003f85270 */
[----:B------:R-:W-:Y:S02]  /*2e70*/  @P3 PRMT R168, RZ, 0x5410, R143 ;  /* 0x00005410ffa83816 */ /* 0x000fe4000000008f */
[----:B------:R-:W-:-:S05]  /*2e80*/  FSEL R169, R170, RZ, !P4 ;  /* 0x000000ffaaa97208 */ /* 0x000fca0006000000 */
[----:B------:R-:W-:-:S04]  /*2e90*/  FFMA.FTZ R169, R8, R171, R169 ;  /* 0x000000ab08a97223 */ /* 0x000fc800000100a9 */
[----:B------:R-:W-:-:S04]  /*2ea0*/  FADD.FTZ R169, R184, -R169 ;  /* 0x800000a9b8a97221 */ /* 0x000fc80000010000 */
[----:B------:R-:W-:-:S04]  /*2eb0*/  FMUL.FTZ R169, R214, R169 ;  /* 0x000000a9d6a97220 */ /* 0x000fc80000410000 */
[----:B------:R-:W-:Y:S02]  /*2ec0*/  @P3 FADD.FTZ R169, R169, R168 ;  /* 0x000000a8a9a93221 */ /* 0x000fe40000010000 */
.L_x_476:
[----:B------:R-:W-:Y:S05]  /*2ed0*/  BSYNC B0 ;  /* 0x0000000000007941 */ /* 0x000fea0003800000 */
.L_x_474:
        /* <DEDUP_REMOVED lines=15> */
.L_x_478:
[----:B------:R-:W-:-:S04]  /*2fd0*/  ISETP.NE.AND P4, PT, R218, RZ, PT ;  /* 0x000000ffda00720c */ /* 0x000fc80003f85270 */
[----:B------:R-:W-:-:S05]  /*2fe0*/  FSEL R168, R170, RZ, !P4 ;  /* 0x000000ffaaa87208 */ /* 0x000fca0006000000 */
[----:B------:R-:W-:-:S04]  /*2ff0*/  FFMA.FTZ R168, R9, R171, R168 ;  /* 0x000000ab09a87223 */ /* 0x000fc800000100a8 */
[----:B------:R-:W-:Y:S01]  /*3000*/  FADD.FTZ R169, R185, -R168 ;  /* 0x800000a8b9a97221 */ /* 0x000fe20000010000 */
[----:B------:R-:W-:-:S03]  /*3010*/  @P3 PRMT R168, RZ, 0x7610, R143 ;  /* 0x00007610ffa83816 */ /* 0x000fc6000000008f */
[----:B------:R-:W-:-:S04]  /*3020*/  FMUL.FTZ R169, R214, R169 ;  /* 0x000000a9d6a97220 */ /* 0x000fc80000410000 */
[----:B------:R-:W-:Y:S02]  /*3030*/  @P3 FADD.FTZ R169, R169, R168 ;  /* 0x000000a8a9a93221 */ /* 0x000fe40000010000 */
.L_x_479:
[----:B------:R-:W-:Y:S05]  /*3040*/  BSYNC B0 ;  /* 0x0000000000007941 */ /* 0x000fea0003800000 */
.L_x_477:
[----:B------:R-:W-:Y:S01]  /*3050*/  @P0 F2FP.BF16.PACK_AB R168, RZ, R169 ;  /* 0x000000a9ffa8023e */ /* 0x000fe200000010ff */
[----:B------:R-:W-:Y:S01]  /*3060*/  BSSY B0, `(.L_x_480) ;  /* 0x0000014000007945 */ /* 0x000fe20003800000 */
[----:B------:R-:W-:Y:S02]  /*3070*/  @P2 MOV R197, 0x10 ;  /* 0x0000001000c52802 */ /* 0x000fe40000000f00 */
[----:B------:R-:W-:Y:S01]  /*3080*/  @P0 PRMT R163, R163, 0x5410, R168 ;  /* 0x00005410a3a30816 */ /* 0x000fe200000000a8 */
[----:B------:R-:W-:Y:S01]  /*3090*/  @P2 FMUL.FTZ R168, R169, c[0x0][0x1ec] ;  /* 0x00007b00a9a82a20 */ /* 0x000fe20000410000 */
[----:B------:R-:W-:-:S05]  /*30a0*/  @P2 PRMT R169, RZ, 0x7610, R159 ;  /* 0x00007610ffa92816 */ /* 0x000fca000000009f */
[----:B------:R-:W-:Y:S01]  /*30b0*/  @P2 FFMA.FTZ R83, R168, R169, R83 ;  /* 0x000000a9a8532223 */ /* 0x000fe20000010053 */
[----:B------:R-:W-:-:S05]  /*30c0*/  @P2 PRMT R169, RZ, 0x7610, R31 ;  /* 0x00007610ffa92816 */ /* 0x000fca000000001f */
[----:B------:R-:W-:-:S05]  /*30d0*/  @P2 FMUL.FTZ R169, R168, R169 ;  /* 0x000000a9a8a92220 */ /* 0x000fca0000410000 */
[----:B------:R-:W-:-:S04]  /*30e0*/  @P2 F2FP.BF16.PACK_AB R169, RZ, R169 ;  /* 0x000000a9ffa9223e */ /* 0x000fc800000010ff */
[----:B------:R-:W-:Y:S02]  /*30f0*/  @P2 PRMT R167, R167, 0x5410, R169 ;  /* 0x00005410a7a72816 */ /* 0x000fe400000000a9 */
[----:B------:R-:W-:-:S05]  /*3100*/  @P0 MOV R169, 0x10 ;  /* 0x0000001000a90802 */ /* 0x000fca0000000f00 */
[----:B------:R-:W-:-:S05]  /*3110*/  @P0 IMAD.WIDE.U32 R168, R226, R169, c[0x0][0x258] ;  /* 0x00009600e2a80625 */ /* 0x000fca00078e00a9 */
[----:B------:R1:W-:Y:S02]  /*3120*/  @P0 STG.E.128 [R168.64], R160 ;  /* 0x000000a0a8000986 */ /* 0x0003e4000c101d04 */
[C---:B-1----:R-:W-:Y:S01]  /*3130*/  @P2 IMAD.WIDE.U32 R168, R196.reuse, R197, c[0x0][0x248] ;  /* 0x00009200c4a82625 */ /* 0x042fe200078e00c5 */
[----:B------:R-:W-:-:S04]  /*3140*/  IADD3 R197, R196, 0x100, RZ ;  /* 0x00000100c4c57810 */ /* 0x000fc80007ffe0ff */
[----:B------:R1:W-:Y:S01]  /*3150*/  @P2 STG.E.128 [R168.64], R164 ;  /* 0x000000a4a8002986 */ /* 0x0003e2000c101d04 */
[----:B------:R-:W-:Y:S05]  /*3160*/  @!P2 BRA `(.L_x_481) ;  /* 0x000000300000a947 */ /* 0x000fea0003800000 */
[----:B------:R-:W-:-:S04]  /*3170*/  IMAD.MOV.U32 R156, RZ, RZ, 0x10 ;  /* 0x00000010ff9c7424 */ /* 0x000fc800078e00ff */
[----:B------:R-:W-:-:S06]  /*3180*/  IMAD.WIDE.U32 R156, R197, R156, c[0x0][0x170] ;  /* 0x00005c00c59c7625 */ /* 0x000fcc00078e009c */
[----:B------:R-:W5:Y:S02]  /*3190*/  LDG.E.128 R156, [R156.64] ;  /* 0x000000049c9c7981 */ /* 0x000f64000c1e1d00 */
.L_x_481:
[----:B------:R-:W-:Y:S05]  /*31a0*/  BSYNC B0 ;  /* 0x0000000000007941 */ /* 0x000fea0003800000 */
.L_x_480:
[----:B------:R-:W-:Y:S01]  /*31b0*/  BSSY B0, `(.L_x_482) ;  /* 0x000000d000007945 */ /* 0x000fe20003800000 */
[----:B------:R-:W-:Y:S05]  /*31c0*/  @P1 BRA `(.L_x_483) ;  /* 0x0000004000001947 */ /* 0x000fea0003800000 */
[----:B-1----:R-:W-:Y:S01]  /*31d0*/  HFMA2.MMA R169, -RZ, RZ, 0, 0 ;  /* 0x00000000ffa97435 */ /* 0x002fe200000001ff */
[----:B------:R-:W-:Y:S05]  /*31e0*/  @!P3 BRA `(.L_x_484) ;  /* 0x000000900000b947 */ /* 0x000fea0003800000 */
[----:B------:R-:W-:Y:S01]  /*31f0*/  PRMT R169, RZ, 0x5410, R144 ;  /* 0x00005410ffa97816 */ /* 0x000fe20000000090 */
[----:B------:R-:W-:Y:S05]  /*3200*/  BRA `(.L_x_484) ;  /* 0x0000007000007947 */ /* 0x000fea0003800000 */
.L_x_483:
[----:B------:R-:W-:Y:S02]  /*3210*/  ISETP.NE.AND P4, PT, R218, RZ, PT ;  /* 0x000000ffda00720c */ /* 0x000fe40003f85270 */
[----:B-1----:R-:W-:Y:S02]  /*3220*/  @P3 PRMT R168, RZ, 0x5410, R144 ;  /* 0x00005410ffa83816 */ /* 0x002fe40000000090 */
[----:B------:R-:W-:-:S05]  /*3230*/  FSEL R169, R170, RZ, !P4 ;  /* 0x000000ffaaa97208 */ /* 0x000fca0006000000 */
[----:B------:R-:W-:-:S04]  /*3240*/  FFMA.FTZ R169, R10, R171, R169 ;  /* 0x000000ab0aa97223 */ /* 0x000fc800000100a9 */
[----:B------:R-:W-:-:S04]  /*3250*/  FADD.FTZ R169, R186, -R169 ;  /* 0x800000a9baa97221 */ /* 0x000fc80000010000 */
[----:B------:R-:W-:-:S04]  /*3260*/  FMUL.FTZ R169, R214, R169 ;  /* 0x000000a9d6a97220 */ /* 0x000fc80000410000 */
[----:B------:R-:W-:Y:S02]  /*3270*/  @P3 FADD.FTZ R169, R169, R168 ;  /* 0x000000a8a9a93221 */ /* 0x000fe40000010000 */
.L_x_484:
[----:B------:R-:W-:Y:S05]  /*3280*/  BSYNC B0 ;  /* 0x0000000000007941 */ /* 0x000fea0003800000 */
.L_x_482:
[----:B------:R-:W-:Y:S01]  /*3290*/  @P0 F2FP.BF16.PACK_AB R168, RZ, R169 ;  /* 0x000000a9ffa8023e */ /* 0x000fe200000010ff */
[----:B------:R-:W-:Y:S01]  /*32a0*/  @P2 FMUL.FTZ R169, R169, c[0x0][0x1ec] ;  /* 0x00007b00a9a92a20 */ /* 0x000fe20000410000 */
[----:B------:R-:W-:Y:S02]  /*32b0*/  BSSY B0, `(.L_x_485) ;  /* 0x0000014000007945 */ /* 0x000fe40003800000 */
        /* <DEDUP_REMOVED lines=12> */
.L_x_486:
[----:B------:R-:W-:-:S04]  /*3380*/  ISETP.NE.AND P4, PT, R218, RZ, PT ;  /* 0x000000ffda00720c */ /* 0x000fc80003f85270 */
[----:B------:R-:W-:-:S05]  /*3390*/  FSEL R168, R170, RZ, !P4 ;  /* 0x000000ffaaa87208 */ /* 0x000fca0006000000 */
[----:B------:R-:W-:-:S04]  /*33a0*/  FFMA.FTZ R168, R11, R171, R168 ;  /* 0x000000ab0ba87223 */ /* 0x000fc800000100a8 */
[----:B------:R-:W-:Y:S01]  /*33b0*/  FADD.FTZ R169, R187, -R168 ;  /* 0x800000a8bba97221 */ /* 0x000fe20000010000 */
[----:B------:R-:W-:-:S03]  /*33c0*/  @P3 PRMT R168, RZ, 0x7610, R144 ;  /* 0x00007610ffa83816 */ /* 0x000fc60000000090 */
[----:B------:R-:W-:-:S04]  /*33d0*/  FMUL.FTZ R169, R214, R169 ;  /* 0x000000a9d6a97220 */ /* 0x000fc80000410000 */
[----:B------:R-:W-:Y:S02]  /*33e0*/  @P3 FADD.FTZ R169, R169, R168 ;  /* 0x000000a8a9a93221 */ /* 0x000fe40000010000 */
.L_x_487:
[----:B------:R-:W-:Y:S05]  /*33f0*/  BSYNC B0 ;  /* 0x0000000000007941 */ /* 0x000fea0003800000 */
.L_x_485:
        /* <DEDUP_REMOVED lines=15> */
.L_x_489:
[----:B------:R-:W-:Y:S02]  /*34f0*/  ISETP.NE.AND P4, PT, R218, RZ, PT ;  /* 0x000000ffda00720c */ /* 0x000fe40003f85270 */
[----:B------:R-:W-:Y:S02]  /*3500*/  @P3 PRMT R168, RZ, 0x5410, R145 ;  /* 0x00005410ffa83816 */ /* 0x000fe40000000091 */
[----:B------:R-:W-:-:S05]  /*3510*/  FSEL R169, R170, RZ, !P4 ;  /* 0x000000ffaaa97208 */ /* 0x000fca0006000000 */
[----:B------:R-:W-:-:S04]  /*3520*/  FFMA.FTZ R169, R12, R171, R169 ;  /* 0x000000ab0ca97223 */ /* 0x000fc800000100a9 */
[----:B------:R-:W-:-:S04]  /*3530*/  FADD.FTZ R169, R188, -R169 ;  /* 0x800000a9bca97221 */ /* 0x000fc80000010000 */
[----:B------:R-:W-:-:S04]  /*3540*/  FMUL.FTZ R169, R214, R169 ;  /* 0x000000a9d6a97220 */ /* 0x000fc80000410000 */
[----:B------:R-:W-:Y:S02]  /*3550*/  @P3 FADD.FTZ R169, R169, R168 ;  /* 0x000000a8a9a93221 */ /* 0x000fe40000010000 */
.L_x_490:
[----:B------:R-:W-:Y:S05]  /*3560*/  BSYNC B0 ;  /* 0x0000000000007941 */ /* 0x000fea0003800000 */
.L_x_488:
        /* <DEDUP_REMOVED lines=15> */
.L_x_492:
[----:B------:R-:W-:-:S04]  /*3660*/  ISETP.NE.AND P4, PT, R218, RZ, PT ;  /* 0x000000ffda00720c */ /* 0x000fc80003f85270 */
[----:B------:R-:W-:-:S05]  /*3670*/  FSEL R168, R170, RZ, !P4 ;  /* 0x000000ffaaa87208 */ /* 0x000fca0006000000 */
[----:B------:R-:W-:-:S04]  /*3680*/  FFMA.FTZ R168, R13, R171, R168 ;  /* 0x000000ab0da87223 */ /* 0x000fc800000100a8 */
[----:B------:R-:W-:Y:S01]  /*3690*/  FADD.FTZ R169, R189, -R168 ;  /* 0x800000a8bda97221 */ /* 0x000fe20000010000 */
[----:B------:R-:W-:-:S03]  /*36a0*/  @P3 PRMT R168, RZ, 0x7610, R145 ;  /* 0x00007610ffa83816 */ /* 0x000fc60000000091 */
[----:B------:R-:W-:-:S04]  /*36b0*/  FMUL.FTZ R169, R214, R169 ;  /* 0x000000a9d6a97220 */ /* 0x000fc80000410000 */
[----:B------:R-:W-:Y:S02]  /*36c0*/  @P3 FADD.FTZ R169, R169, R168 ;  /* 0x000000a8a9a93221 */ /* 0x000fe40000010000 */
.L_x_493:
[----:B------:R-:W-:Y:S05]  /*36d0*/  BSYNC B0 ;  /* 0x0000000000007941 */ /* 0x000fea0003800000 */
.L_x_491:
        /* <DEDUP_REMOVED lines=15> */
.L_x_495:
[----:B------:R-:W-:Y:S02]  /*37d0*/  ISETP.NE.AND P4, PT, R218, RZ, PT ;  /* 0x000000ffda00720c */ /* 0x000fe40003f85270 */
[----:B------:R-:W-:Y:S02]  /*37e0*/  @P3 PRMT R168, RZ, 0x5410, R146 ;  /* 0x00005410ffa83816 */ /* 0x000fe40000000092 */
[----:B------:R-:W-:-:S05]  /*37f0*/  FSEL R169, R170, RZ, !P4 ;  /* 0x000000ffaaa97208 */ /* 0x000fca0006000000 */
[----:B------:R-:W-:-:S04]  /*3800*/  FFMA.FTZ R169, R14, R171, R169 ;  /* 0x000000ab0ea97223 */ /* 0x000fc800000100a9 */
[----:B------:R-:W-:-:S04]  /*3810*/  FADD.FTZ R169, R190, -R169 ;  /* 0x800000a9bea97221 */ /* 0x000fc80000010000 */
[----:B------:R-:W-:-:S04]  /*3820*/  FMUL.FTZ R169, R214, R169 ;  /* 0x000000a9d6a97220 */ /* 0x000fc80000410000 */
[----:B------:R-:W-:Y:S02]  /*3830*/  @P3 FADD.FTZ R169, R169, R168 ;  /* 0x000000a8a9a93221 */ /* 0x000fe40000010000 */
.L_x_496:
[----:B------:R-:W-:Y:S05]  /*3840*/  BSYNC B0 ;  /* 0x0000000000007941 */ /* 0x000fea0003800000 */
.L_x_494:
        /* <DEDUP_REMOVED lines=15> */
.L_x_498:
[----:B------:R-:W-:-:S04]  /*3940*/  ISETP.NE.AND P4, PT, R218, RZ, PT ;  /* 0x000000ffda00720c */ /* 0x000fc80003f85270 */
[----:B------:R-:W-:-:S05]  /*3950*/  FSEL R168, R170, RZ, !P4 ;  /* 0x000000ffaaa87208 */ /* 0x000fca0006000000 */
[----:B------:R-:W-:-:S04]  /*3960*/  FFMA.FTZ R168, R15, R171, R168 ;  /* 0x000000ab0fa87223 */ /* 0x000fc800000100a8 */
[----:B------:R-:W-:Y:S01]  /*3970*/  FADD.FTZ R169, R191, -R168 ;  /* 0x800000a8bfa97221 */ /* 0x000fe20000010000 */
[----:B------:R-:W-:-:S03]  /*3980*/  @P3 PRMT R168, RZ, 0x7610, R146 ;  /* 0x00007610ffa83816 */ /* 0x000fc60000000092 */
[----:B------:R-:W-:-:S04]  /*3990*/  FMUL.FTZ R169, R214, R169 ;  /* 0x000000a9d6a97220 */ /* 0x000fc80000410000 */
[----:B------:R-:W-:Y:S02]  /*39a0*/  @P3 FADD.FTZ R169, R169, R168 ;  /* 0x000000a8a9a93221 */ /* 0x000fe40000010000 */
.L_x_499:
[----:B------:R-:W-:Y:S05]  /*39b0*/  BSYNC B0 ;  /* 0x0000000000007941 */ /* 0x000fea0003800000 */
.L_x_497:
        /* <DEDUP_REMOVED lines=15> */
.L_x_501:
[----:B------:R-:W-:Y:S02]  /*3ab0*/  ISETP.NE.AND P4, PT, R218, RZ, PT ;  /* 0x000000ffda00720c */ /* 0x000fe40003f85270 */
[----:B------:R-:W-:Y:S02]  /*3ac0*/  @P3 PRMT R168, RZ, 0x5410, R147 ;  /* 0x00005410ffa83816 */ /* 0x000fe40000000093 */
[----:B------:R-:W-:-:S05]  /*3ad0*/  FSEL R169, R170, RZ, !P4 ;  /* 0x000000ffaaa97208 */ /* 0x000fca0006000000 */
[----:B------:R-:W-:-:S04]  /*3ae0*/  FFMA.FTZ R169, R16, R171, R169 ;  /* 0x000000ab10a97223 */ /* 0x000fc800000100a9 */
[----:B------:R-:W-:-:S04]  /*3af0*/  FADD.FTZ R169, R192, -R169 ;  /* 0x800000a9c0a97221 */ /* 0x000fc80000010000 */
[----:B------:R-:W-:-:S04]  /*3b00*/  FMUL.FTZ R169, R214, R169 ;  /* 0x000000a9d6a97220 */ /* 0x000fc80000410000 */
[----:B------:R-:W-:Y:S02]  /*3b10*/  @P3 FADD.FTZ R169, R169, R168 ;  /* 0x000000a8a9a93221 */ /* 0x000fe40000010000 */
.L_x_502:
[----:B------:R-:W-:Y:S05]  /*3b20*/  BSYNC B0 ;  /* 0x0000000000007941 */ /* 0x000fea0003800000 */
.L_x_500:
        /* <DEDUP_REMOVED lines=15> */
.L_x_504:
[----:B------:R-:W-:-:S04]  /*3c20*/  ISETP.NE.AND P4, PT, R218, RZ, PT ;  /* 0x000000ffda00720c */ /* 0x000fc80003f85270 */
[----:B------:R-:W-:-:S05]  /*3c30*/  FSEL R168, R170, RZ, !P4 ;  /* 0x000000ffaaa87208 */ /* 0x000fca0006000000 */
[----:B------:R-:W-:-:S04]  /*3c40*/  FFMA.FTZ R168, R17, R171, R168 ;  /* 0x000000ab11a87223 */ /* 0x000fc800000100a8 */
[----:B------:R-:W-:Y:S01]  /*3c50*/  FADD.FTZ R169, R193, -R168 ;  /* 0x800000a8c1a97221 */ /* 0x000fe20000010000 */
[----:B------:R-:W-:-:S03]  /*3c60*/  @P3 PRMT R168, RZ, 0x7610, R147 ;  /* 0x00007610ffa83816 */ /* 0x000fc60000000093 */
[----:B------:R-:W-:-:S04]  /*3c70*/  FMUL.FTZ R169, R214, R169 ;  /* 0x000000a9d6a97220 */ /* 0x000fc80000410000 */
[----:B------:R-:W-:Y:S02]  /*3c80*/  @P3 FADD.FTZ R169, R169, R168 ;  /* 0x000000a8a9a93221 */ /* 0x000fe40000010000 */
.L_x_505:
[----:B------:R-:W-:Y:S05]  /*3c90*/  BSYNC B0 ;  /* 0x0000000000007941 */ /* 0x000fea0003800000 */
.L_x_503:
        /* <DEDUP_REMOVED lines=11> */
[----:B------:R-:W-:-:S04]  /*3d50*/  @P0 IMAD.MOV.U32 R169, RZ, RZ, 0x10 ;  /* 0x00000010ffa90424 */ /* 0x000fc800078e00ff */
[----:B------:R-:W-:-:S05]  /*3d60*/  @P0 IMAD.WIDE.U32 R168, R222, R169, c[0x0][0x258] ;  /* 0x00009600dea80625 */ /* 0x000fca00078e00a9 */
[----:B------:R1:W-:Y:S02]  /*3d70*/  @P0 STG.E.128 [R168.64], R160 ;  /* 0x000000a0a8000986 */ /* 0x0003e4000c101d04 */
[----:B-1----:R-:W-:Y:S01]  /*3d80*/  @P2 IMAD.WIDE.U32 R168, R197, R198, c[0x0][0x248] ;  /* 0x00009200c5a82625 */ /* 0x002fe200078e00c6 */
[----:B------:R-:W-:-:S04]  /*3d90*/  IADD3 R197, R196, 0x200, RZ ;  /* 0x00000200c4c57810 */ /* 0x000fc80007ffe0ff */
[----:B------:R1:W-:Y:S01]  /*3da0*/  @P2 STG.E.128 [R168.64], R164 ;  /* 0x000000a4a8002986 */ /* 0x0003e2000c101d04 */
[----:B------:R-:W-:Y:S05]  /*3db0*/  @!P2 BRA `(.L_x_507) ;  /* 0x000000300000a947 */ /* 0x000fea0003800000 */
[----:B------:R-:W-:-:S10]  /*3dc0*/  HFMA2.MMA R156, -RZ, RZ, 0, 9.5367431640625e-07 ;  /* 0x00000010ff9c7435 */ /* 0x000fd400000001ff */
[----:B------:R-:W-:-:S06]  /*3dd0*/  IMAD.WIDE.U32 R156, R197, R156, c[0x0][0x170] ;  /* 0x00005c00c59c7625 */ /* 0x000fcc00078e009c */
[----:B------:R-:W5:Y:S02]  /*3de0*/  LDG.E.128 R156, [R156.64] ;  /* 0x000000049c9c7981 */ /* 0x000f64000c1e1d00 */
.L_x_507:
[----:B------:R-:W-:Y:S05]  /*3df0*/  BSYNC B0 ;  /* 0x0000000000007941 */ /* 0x000fea0003800000 */
.L_x_506:
[----:B------:R-:W-:Y:S01]  /*3e00*/  BSSY B0, `(.L_x_508) ;  /* 0x000000d000007945 */ /* 0x000fe20003800000 */
[----:B------:R-:W-:Y:S05]  /*3e10*/  @P1 BRA `(.L_x_509) ;  /* 0x0000004000001947 */ /* 0x000fea0003800000 */
[----:B-1----:R-:W-:Y:S01]  /*3e20*/  IMAD.MOV.U32 R169, RZ, RZ, RZ ;  /* 0x000000ffffa97224 */ /* 0x002fe200078e00ff */
[----:B------:R-:W-:Y:S05]  /*3e30*/  @!P3 BRA `(.L_x_510) ;  /* 0x000000900000b947 */ /* 0x000fea0003800000 */
[----:B------:R-:W-:Y:S01]  /*3e40*/  PRMT R169, RZ, 0x5410, R148 ;  /* 0x00005410ffa97816 */ /* 0x000fe20000000094 */
[----:B------:R-:W-:Y:S05]  /*3e50*/  BRA `(.L_x_510) ;  /* 0x0000007000007947 */ /* 0x000fea0003800000 */
.L_x_509:
[----:B------:R-:W-:Y:S02]  /*3e60*/  ISETP.NE.AND P4, PT, R218, RZ, PT ;  /* 0x000000ffda00720c */ /* 0x000fe40003f85270 */
[----:B-1----:R-:W-:Y:S02]  /*3e70*/  @P3 PRMT R168, RZ, 0x5410, R148 ;  /* 0x00005410ffa83816 */ /* 0x002fe40000000094 */
[----:B------:R-:W-:-:S05]  /*3e80*/  FSEL R169, R170, RZ, !P4 ;  /* 0x000000ffaaa97208 */ /* 0x000fca0006000000 */
[----:B------:R-:W-:-:S04]  /*3e90*/  FFMA.FTZ R169, R18, R171, R169 ;  /* 0x000000ab12a97223 */ /* 0x000fc800000100a9 */
[----:B------:R-:W-:-:S04]  /*3ea0*/  FADD.FTZ R169, R194, -R169 ;  /* 0x800000a9c2a97221 */ /* 0x000fc80000010000 */
[----:B------:R-:W-:-:S04]  /*3eb0*/  FMUL.FTZ R169, R214, R169 ;  /* 0x000000a9d6a97220 */ /* 0x000fc80000410000 */
[----:B------:R-:W-:Y:S02]  /*3ec0*/  @P3 FADD.FTZ R169, R169, R168 ;  /* 0x000000a8a9a93221 */ /* 0x000fe40000010000 */
.L_x_510:
[----:B------:R-:W-:Y:S05]  /*3ed0*/  BSYNC B0 ;  /* 0x0000000000007941 */ /* 0x000fea0003800000 */
.L_x_508:
        /* <DEDUP_REMOVED lines=15> */
.L_x_512:
[----:B------:R-:W-:-:S04]  /*3fd0*/  ISETP.NE.AND P4, PT, R218, RZ, PT ;  /* 0x000000ffda00720c */ /* 0x000fc80003f85270 */
[----:B------:R-:W-:-:S05]  /*3fe0*/  FSEL R168, R170, RZ, !P4 ;  /* 0x000000ffaaa87208 */ /* 0x000fca0006000000 */
[----:B------:R-:W-:-:S04]  /*3ff0*/  FFMA.FTZ R168, R19, R171, R168 ;  /* 0x000000ab13a87223 */ /* 0x000fc800000100a8 */
[----:B------:R-:W-:Y:S01]  /*4000*/  FADD.FTZ R169, R195, -R168 ;  /* 0x800000a8c3a97221 */ /* 0x000fe20000010000 */
[----:B------:R-:W-:-:S03]  /*4010*/  @P3 PRMT R168, RZ, 0x7610, R148 ;  /* 0x00007610ffa83816 */ /* 0x000fc60000000094 */
[----:B------:R-:W-:-:S04]  /*4020*/  FMUL.FTZ R169, R214, R169 ;  /* 0x000000a9d6a97220 */ /* 0x000fc80000410000 */
[----:B------:R-:W-:Y:S02]  /*4030*/  @P3 FADD.FTZ R169, R169, R168 ;  /* 0x000000a8a9a93221 */ /* 0x000fe40000010000 */
.L_x_513:
[----:B------:R-:W-:Y:S05]  /*4040*/  BSYNC B0 ;  /* 0x0000000000007941 */ /* 0x000fea0003800000 */
.L_x_511:
        /* <DEDUP_REMOVED lines=15> */
.L_x_515:
[----:B------:R-:W-:Y:S02]  /*4140*/  ISETP.NE.AND P4, PT, R218, RZ, PT ;  /* 0x000000ffda00720c */ /* 0x000fe40003f85270 */
[----:B------:R-:W-:Y:S02]  /*4150*/  @P3 PRMT R168, RZ, 0x5410, R149 ;  /* 0x00005410ffa83816 */ /* 0x000fe40000000095 */
[----:B------:R-:W-:-:S05]  /*4160*/  FSEL R169, R170, RZ, !P4 ;  /* 0x000000ffaaa97208 */ /* 0x000fca0006000000 */
[----:B------:R-:W-:-:S04]  /*4170*/  FFMA.FTZ R169, R20, R171, R169 ;  /* 0x000000ab14a97223 */ /* 0x000fc800000100a9 */
[----:B------:R-:W-:-:S04]  /*4180*/  FADD.FTZ R169, R200, -R169 ;  /* 0x800000a9c8a97221 */ /* 0x000fc80000010000 */
[----:B------:R-:W-:-:S04]  /*4190*/  FMUL.FTZ R169, R214, R169 ;  /* 0x000000a9d6a97220 */ /* 0x000fc80000410000 */
[----:B------:R-:W-:Y:S02]  /*41a0*/  @P3 FADD.FTZ R169, R169, R168 ;  /* 0x000000a8a9a93221 */ /* 0x000fe40000010000 */
.L_x_516:
[----:B------:R-:W-:Y:S05]  /*41b0*/  BSYNC B0 ;  /* 0x0000000000007941 */ /* 0x000fea0003800000 */
.L_x_514:
        /* <DEDUP_REMOVED lines=15> */
.L_x_518:
[----:B------:R-:W-:-:S04]  /*42b0*/  ISETP.NE.AND P4, PT, R218, RZ, PT ;  /* 0x000000ffda00720c */ /* 0x000fc80003f85270 */
[----:B------:R-:W-:-:S05]  /*42c0*/  FSEL R168, R170, RZ, !P4 ;  /* 0x000000ffaaa87208 */ /* 0x000fca0006000000 */
[----:B------:R-:W-:-:S04]  /*42d0*/  FFMA.FTZ R168, R21, R171, R168 ;  /* 0x000000ab15a87223 */ /* 0x000fc800000100a8 */
[----:B------:R-:W-:Y:S01]  /*42e0*/  FADD.FTZ R169, R201, -R168 ;  /* 0x800000a8c9a97221 */ /* 0x000fe20000010000 */
[----:B------:R-:W-:-:S03]  /*42f0*/  @P3 PRMT R168, RZ, 0x7610, R149 ;  /* 0x00007610ffa83816 */ /* 0x000fc60000000095 */
[----:B------:R-:W-:-:S04]  /*4300*/  FMUL.FTZ R169, R214, R169 ;  /* 0x000000a9d6a97220 */ /* 0x000fc80000410000 */
[----:B------:R-:W-:Y:S02]  /*4310*/  @P3 FADD.FTZ R169, R169, R168 ;  /* 0x000000a8a9a93221 */ /* 0x000fe40000010000 */
.L_x_519:
[----:B------:R-:W-:Y:S05]  /*4320*/  BSYNC B0 ;  /* 0x0000000000007941 */ /* 0x000fea0003800000 */
.L_x_517:
        /* <DEDUP_REMOVED lines=15> */
.L_x_521:
[----:B------:R-:W-:Y:S02]  /*4420*/  ISETP.NE.AND P4, PT, R218, RZ, PT ;  /* 0x000000ffda00720c */ /* 0x000fe40003f85270 */
[----:B------:R-:W-:Y:S02]  /*4430*/  @P3 PRMT R168, RZ, 0x5410, R150 ;  /* 0x00005410ffa83816 */ /* 0x000fe40000000096 */
[----:B------:R-:W-:-:S05]  /*4440*/  FSEL R169, R170, RZ, !P4 ;  /* 0x000000ffaaa97208 */ /* 0x000fca0006000000 */
[----:B------:R-:W-:-:S04]  /*4450*/  FFMA.FTZ R169, R22, R171, R169 ;  /* 0x000000ab16a97223 */ /* 0x000fc800000100a9 */
[----:B------:R-:W-:-:S04]  /*4460*/  FADD.FTZ R169, R202, -R169 ;  /* 0x800000a9caa97221 */ /* 0x000fc80000010000 */
[----:B------:R-:W-:-:S04]  /*4470*/  FMUL.FTZ R169, R214, R169 ;  /* 0x000000a9d6a97220 */ /* 0x000fc80000410000 */
[----:B------:R-:W-:Y:S02]  /*4480*/  @P3 FADD.FTZ R169, R169, R168 ;  /* 0x000000a8a9a93221 */ /* 0x000fe40000010000 */
.L_x_522:
[----:B------:R-:W-:Y:S05]  /*4490*/  BSYNC B0 ;  /* 0x0000000000007941 */ /* 0x000fea0003800000 */
.L_x_520:
        /* <DEDUP_REMOVED lines=15> */
.L_x_524:
[----:B------:R-:W-:-:S04]  /*4590*/  ISETP.NE.AND P4, PT, R218, RZ, PT ;  /* 0x000000ffda00720c */ /* 0x000fc80003f85270 */
[----:B------:R-:W-:-:S05]  /*45a0*/  FSEL R168, R170, RZ, !P4 ;  /* 0x000000ffaaa87208 */ /* 0x000fca0006000000 */
[----:B------:R-:W-:-:S04]  /*45b0*/  FFMA.FTZ R168, R23, R171, R168 ;  /* 0x000000ab17a87223 */ /* 0x000fc800000100a8 */
[----:B------:R-:W-:Y:S01]  /*45c0*/  FADD.FTZ R169, R203, -R168 ;  /* 0x800000a8cba97221 */ /* 0x000fe20000010000 */
[----:B------:R-:W-:-:S03]  /*45d0*/  @P3 PRMT R168, RZ, 0x7610, R150 ;  /* 0x00007610ffa83816 */ /* 0x000fc60000000096 */
[----:B------:R-:W-:-:S04]  /*45e0*/  FMUL.FTZ R169, R214, R169 ;  /* 0x000000a9d6a97220 */ /* 0x000fc80000410000 */
[----:B------:R-:W-:Y:S02]  /*45f0*/  @P3 FADD.FTZ R169, R169, R168 ;  /* 0x000000a8a9a93221 */ /* 0x000fe40000010000 */
.L_x_525:
[----:B------:R-:W-:Y:S05]  /*4600*/  BSYNC B0 ;  /* 0x0000000000007941 */ /* 0x000fea0003800000 */
.L_x_523:
        /* <DEDUP_REMOVED lines=15> */
.L_x_527:
[----:B------:R-:W-:Y:S02]  /*4700*/  ISETP.NE.AND P4, PT, R218, RZ, PT ;  /* 0x000000ffda00720c */ /* 0x000fe40003f85270 */
[----:B------:R-:W-:Y:S02]  /*4710*/  @P3 PRMT R168, RZ, 0x5410, R151 ;  /* 0x00005410ffa83816 */ /* 0x000fe40000000097 */
[----:B------:R-:W-:-:S05]  /*4720*/  FSEL R169, R170, RZ, !P4 ;  /* 0x000000ffaaa97208 */ /* 0x000fca0006000000 */
[----:B------:R-:W-:-:S04]  /*4730*/  FFMA.FTZ R169, R24, R171, R169 ;  /* 0x000000ab18a97223 */ /* 0x000fc800000100a9 */
[----:B------:R-:W-:-:S04]  /*4740*/  FADD.FTZ R169, R204, -R169 ;  /* 0x800000a9cca97221 */ /* 0x000fc80000010000 */
[----:B------:R-:W-:-:S04]  /*4750*/  FMUL.FTZ R169, R214, R169 ;  /* 0x000000a9d6a97220 */ /* 0x000fc80000410000 */
[----:B------:R-:W-:Y:S02]  /*4760*/  @P3 FADD.FTZ R169, R169, R168 ;  /* 0x000000a8a9a93221 */ /* 0x000fe40000010000 */
.L_x_528:
[----:B------:R-:W-:Y:S05]  /*4770*/  BSYNC B0 ;  /* 0x0000000000007941 */ /* 0x000fea0003800000 */
.L_x_526:
        /* <DEDUP_REMOVED lines=15> */
.L_x_530:
[----:B------:R-:W-:-:S04]  /*4870*/  ISETP.NE.AND P4, PT, R218, RZ, PT ;  /* 0x000000ffda00720c */ /* 0x000fc80003f85270 */
[----:B------:R-:W-:-:S05]  /*4880*/  FSEL R168, R170, RZ, !P4 ;  /* 0x000000ffaaa87208 */ /* 0x000fca0006000000 */
[----:B------:R-:W-:-:S04]  /*4890*/  FFMA.FTZ R168, R25, R171, R168 ;  /* 0x000000ab19a87223 */ /* 0x000fc800000100a8 */
[----:B------:R-:W-:Y:S01]  /*48a0*/  FADD.FTZ R169, R205, -R168 ;  /* 0x800000a8cda97221 */ /* 0x000fe20000010000 */
[----:B------:R-:W-:-:S03]  /*48b0*/  @P3 PRMT R168, RZ, 0x7610, R151 ;  /* 0x00007610ffa83816 */ /* 0x000fc60000000097 */
[----:B------:R-:W-:-:S04]  /*48c0*/  FMUL.FTZ R169, R214, R169 ;  /* 0x000000a9d6a97220 */ /* 0x000fc80000410000 */
[----:B------:R-:W-:Y:S02]  /*48d0*/  @P3 FADD.FTZ R169, R169, R168 ;  /* 0x000000a8a9a93221 */ /* 0x000fe40000010000 */
.L_x_531:
[----:B------:R-:W-:Y:S05]  /*48e0*/  BSYNC B0 ;  /* 0x0000000000007941 */ /* 0x000fea0003800000 */
.L_x_529:
[----:B------:R-:W-:Y:S01]  /*48f0*/  @P0 F2FP.BF16.PACK_AB R168, RZ, R169 ;  /* 0x000000a9ffa8023e */ /* 0x000fe200000010ff */
[----:B------:R-:W-:Y:S01]  /*4900*/  BSSY B0, `(.L_x_532) ;  /* 0x0000014000007945 */ /* 0x000fe20003800000 */
[----:B------:R-:W-:Y:S02]  /*4910*/  IADD3 R196, R196, 0x300, RZ ;  /* 0x00000300c4c47810 */ /* 0x000fe40007ffe0ff */
[----:B------:R-:W-:Y:S01]  /*4920*/  @P0 PRMT R163, R163, 0x5410, R168 ;  /* 0x00005410a3a30816 */ /* 0x000fe200000000a8 */
[----:B------:R-:W-:Y:S01]  /*4930*/  @P2 FMUL.FTZ R168, R169, c[0x0][0x1ec] ;  /* 0x00007b00a9a82a20 */ /* 0x000fe20000410000 */
[----:B------:R-:W-:-:S05]  /*4940*/  @P2 PRMT R169, RZ, 0x7610, R159 ;  /* 0x00007610ffa92816 */ /* 0x000fca000000009f */
[----:B------:R-:W-:Y:S01]  /*4950*/  @P2 FFMA.FTZ R99, R169, R168, R99 ;  /* 0x000000a8a9632223 */ /* 0x000fe20000010063 */
[----:B------:R-:W-:-:S05]  /*4960*/  @P2 PRMT R169, RZ, 0x7610, R39 ;  /* 0x00007610ffa92816 */ /* 0x000fca0000000027 */
[----:B------:R-:W-:Y:S01]  /*4970*/  @P2 FMUL.FTZ R198, R168, R169 ;  /* 0x000000a9a8c62220 */ /* 0x000fe20000410000 */
[----:B------:R-:W-:-:S04]  /*4980*/  @P0 MOV R169, 0x10 ;  /* 0x0000001000a90802 */ /* 0x000fc80000000f00 */
[----:B------:R-:W-:Y:S01]  /*4990*/  @P2 F2FP.BF16.PACK_AB R198, RZ, R198 ;  /* 0x000000c6ffc6223e */ /* 0x000fe200000010ff */
[----:B------:R-:W-:-:S03]  /*49a0*/  @P0 IMAD.WIDE.U32 R168, R216, R169, c[0x0][0x258] ;  /* 0x00009600d8a80625 */ /* 0x000fc600078e00a9 */
[----:B------:R-:W-:Y:S01]  /*49b0*/  @P2 PRMT R167, R167, 0x5410, R198 ;  /* 0x00005410a7a72816 */ /* 0x000fe200000000c6 */
[----:B------:R-:W-:Y:S01]  /*49c0*/  @P2 IMAD.MOV.U32 R216, RZ, RZ, 0x10 ;  /* 0x00000010ffd82424 */ /* 0x000fe200078e00ff */
[----:B------:R1:W-:Y:S03]  /*49d0*/  @P0 STG.E.128 [R168.64], R160 ;  /* 0x000000a0a8000986 */ /* 0x0003e6000c101d04 */
[----:B-1----:R-:W-:-:S05]  /*49e0*/  @P2 IMAD.WIDE.U32 R168, R197, R216, c[0x0][0x248] ;  /* 0x00009200c5a82625 */ /* 0x002fca00078e00d8 */
[----:B------:R1:W-:Y:S01]  /*49f0*/  @P2 STG.E.128 [R168.64], R164 ;  /* 0x000000a4a8002986 */ /* 0x0003e2000c101d04 */
[----:B------:R-:W-:Y:S05]  /*4a00*/  @!P2 BRA `(.L_x_533) ;  /* 0x000000300000a947 */ /* 0x000fea0003800000 */
[----:B------:R-:W-:-:S10]  /*4a10*/  HFMA2.MMA R157, -RZ, RZ, 0, 9.5367431640625e-07 ;  /* 0x00000010ff9d7435 */ /* 0x000fd400000001ff */
[----:B------:R-:W-:-:S06]  /*4a20*/  IMAD.WIDE.U32 R156, R196, R157, c[0x0][0x170] ;  /* 0x00005c00c49c7625 */ /* 0x000fcc00078e009d */
[----:B------:R-:W5:Y:S02]  /*4a30*/  LDG.E.128 R156, [R156.64] ;  /* 0x000000049c9c7981 */ /* 0x000f64000c1e1d00 */
.L_x_533:
[----:B------:R-:W-:Y:S05]  /*4a40*/  BSYNC B0 ;  /* 0x0000000000007941 */ /* 0x000fea0003800000 */
.L_x_532:
[----:B------:R-:W-:Y:S01]  /*4a50*/  BSSY B0, `(.L_x_534) ;  /* 0x000000d000007945 */ /* 0x000fe20003800000 */
[----:B------:R-:W-:Y:S05]  /*4a60*/  @P1 BRA `(.L_x_535) ;  /* 0x0000004000001947 */ /* 0x000fea0003800000 */
[----:B-1----:R-:W-:Y:S01]  /*4a70*/  MOV R169, RZ ;  /* 0x000000ff00a97202 */ /* 0x002fe20000000f00 */
[----:B------:R-:W-:Y:S05]  /*4a80*/  @!P3 BRA `(.L_x_536) ;  /* 0x000000900000b947 */ /* 0x000fea0003800000 */
[----:B------:R-:W-:Y:S01]  /*4a90*/  PRMT R169, RZ, 0x5410, R152 ;  /* 0x00005410ffa97816 */ /* 0x000fe20000000098 */
[----:B------:R-:W-:Y:S05]  /*4aa0*/  BRA `(.L_x_536) ;  /* 0x0000007000007947 */ /* 0x000fea0003800000 */
.L_x_535:
[----:B------:R-:W-:Y:S02]  /*4ab0*/  ISETP.NE.AND P4, PT, R218, RZ, PT ;  /* 0x000000ffda00720c */ /* 0x000fe40003f85270 */
[----:B-1----:R-:W-:Y:S02]  /*4ac0*/  @P3 PRMT R168, RZ, 0x5410, R152 ;  /* 0x00005410ffa83816 */ /* 0x002fe40000000098 */
[----:B------:R-:W-:-:S05]  /*4ad0*/  FSEL R169, R170, RZ, !P4 ;  /* 0x000000ffaaa97208 */ /* 0x000fca0006000000 */
[----:B------:R-:W-:-:S04]  /*4ae0*/  FFMA.FTZ R169, R26, R171, R169 ;  /* 0x000000ab1aa97223 */ /* 0x000fc800000100a9 */
[----:B------:R-:W-:-:S04]  /*4af0*/  FADD.FTZ R169, R206, -R169 ;  /* 0x800000a9cea97221 */ /* 0x000fc80000010000 */
[----:B------:R-:W-:-:S04]  /*4b00*/  FMUL.FTZ R169, R214, R169 ;  /* 0x000000a9d6a97220 */ /* 0x000fc80000410000 */
[----:B------:R-:W-:Y:S02]  /*4b10*/  @P3 FADD.FTZ R169, R169, R168 ;  /* 0x000000a8a9a93221 */ /* 0x000fe40000010000 */
.L_x_536:
[----:B------:R-:W-:Y:S05]  /*4b20*/  BSYNC B0 ;  /* 0x0000000000007941 */ /* 0x000fea0003800000 */
.L_x_534:
[----:B------:R-:W-:Y:S01]  /*4b30*/  @P2 PRMT R168, RZ, 0x5410, R40 ;  /* 0x00005410ffa82816 */ /* 0x000fe20000000028 */
[----:B------:R-:W-:Y:S01]  /*4b40*/  @P2 FMUL.FTZ R197, R169, c[0x0][0x1ec] ;  /* 0x00007b00a9c52a20 */ /* 0x000fe20000410000 */
[----:B-----5:R-:W-:Y:S01]  /*4b50*/  @P2 PRMT R198, RZ, 0x5410, R156 ;  /* 0x00005410ffc62816 */ /* 0x020fe2000000009c */
[----:B------:R-:W-:Y:S01]  /*4b60*/  BSSY B0, `(.L_x_537) ;  /* 0x0000013000007945 */ /* 0x000fe20003800000 */
[----:B------:R-:W-:Y:S01]  /*4b70*/  @P0 F2FP.BF16.PACK_AB R169, RZ, R169 ;  /* 0x000000a9ffa9023e */ /* 0x000fe200000010ff */
[----:B------:R-:W-:Y:S02]  /*4b80*/  @P2 FMUL.FTZ R168, R197, R168 ;  /* 0x000000a8c5a82220 */ /* 0x000fe40000410000 */
[----:B------:R-:W-:Y:S01]  /*4b90*/  @P2 FFMA.FTZ R100, R198, R197, R100 ;  /* 0x000000c5c6642223 */ /* 0x000fe20000010064 */
[----:B------:R-:W-:Y:S02]  /*4ba0*/  @P0 PRMT R160, R169, 0x7610, R160 ;  /* 0x00007610a9a00816 */ /* 0x000fe400000000a0 */
[----:B------:R-:W-:-:S04]  /*4bb0*/  @P2 F2FP.BF16.PACK_AB R168, RZ, R168 ;  /* 0x000000a8ffa8223e */ /* 0x000fc800000010ff */
[----:B------:R-:W-:Y:S01]  /*4bc0*/  @P2 PRMT R164, R168, 0x7610, R164 ;  /* 0x00007610a8a42816 */ /* 0x000fe200000000a4 */
[----:B------:R-:W-:Y:S05]  /*4bd0*/  @P1 BRA `(.L_x_538) ;  /* 0x0000004000001947 */ /* 0x000fea0003800000 */
[----:B------:R-:W-:Y:S01]  /*4be0*/  IMAD.MOV.U32 R169, RZ, RZ, RZ ;  /* 0x000000ffffa97224 */ /* 0x000fe200078e00ff */
[----:B------:R-:W-:Y:S05]  /*4bf0*/  @!P3 BRA `(.L_x_539) ;  /* 0x000000900000b947 */ /* 0x000fea0003800000 */
[----:B------:R-:W-:Y:S01]  /*4c00*/  PRMT R169, RZ, 0x7610, R152 ;  /* 0x00007610ffa97816 */ /* 0x000fe20000000098 */
[----:B------:R-:W-:Y:S05]  /*4c10*/  BRA `(.L_x_539) ;  /* 0x0000007000007947 */ /* 0x000fea0003800000 */
.L_x_538:
[----:B------:R-:W-:-:S04]  /*4c20*/  ISETP.NE.AND P4, PT, R218, RZ, PT ;  /* 0x000000ffda00720c */ /* 0x000fc80003f85270 */
[----:B------:R-:W-:-:S05]  /*4c30*/  FSEL R168, R170, RZ, !P4 ;  /* 0x000000ffaaa87208 */ /* 0x000fca0006000000 */
[----:B------:R-:W-:-:S04]  /*4c40*/  FFMA.FTZ R168, R27, R171, R168 ;  /* 0x000000ab1ba87223 */ /* 0x000fc800000100a8 */
[----:B------:R-:W-:Y:S01]  /*4c50*/  FADD.FTZ R169, R207, -R168 ;  /* 0x800000a8cfa97221 */ /* 0x000fe20000010000 */
[----:B------:R-:W-:-:S03]  /*4c60*/  @P3 PRMT R168, RZ, 0x7610, R152 ;  /* 0x00007610ffa83816 */ /* 0x000fc60000000098 */
[----:B------:R-:W-:-:S04]  /*4c70*/  FMUL.FTZ R169, R214, R169 ;  /* 0x000000a9d6a97220 */ /* 0x000fc80000410000 */
[----:B------:R-:W-:Y:S02]  /*4c80*/  @P3 FADD.FTZ R169, R169, R168 ;  /* 0x000000a8a9a93221 */ /* 0x000fe40000010000 */
.L_x_539:
[----:B------:R-:W-:Y:S05]  /*4c90*/  BSYNC B0 ;  /* 0x0000000000007941 */ /* 0x000fea0003800000 */
.L_x_537:
[----:B------:R-:W-:Y:S01]  /*4ca0*/  @P2 PRMT R197, RZ, 0x7610, R40 ;  /* 0x00007610ffc52816 */ /* 0x000fe20000000028 */
[----:B------:R-:W-:Y:S01]  /*4cb0*/  @P2 FMUL.FTZ R168, R169, c[0x0][0x1ec] ;  /* 0x00007b00a9a82a20 */ /* 0x000fe20000410000 */
[----:B------:R-:W-:Y:S01]  /*4cc0*/  @P2 PRMT R198, RZ, 0x7610, R156 ;  /* 0x00007610ffc62816 */ /* 0x000fe2000000009c */
        /* <DEDUP_REMOVED lines=8> */
[----:B------:R-:W-:Y:S01]  /*4d50*/  HFMA2.MMA R169, -RZ, RZ, 0, 0 ;  /* 0x00000000ffa97435 */ /* 0x000fe200000001ff */
[----:B------:R-:W-:Y:S05]  /*4d60*/  @!P3 BRA `(.L_x_542) ;  /* 0x000000900000b947 */ /* 0x000fea0003800000 */
[----:B------:R-:W-:Y:S01]  /*4d70*/  PRMT R169, RZ, 0x5410, R153 ;  /* 0x00005410ffa97816 */ /* 0x000fe20000000099 */
[----:B------:R-:W-:Y:S05]  /*4d80*/  BRA `(.L_x_542) ;  /* 0x0000007000007947 */ /* 0x000fea0003800000 */
.L_x_541:
[----:B------:R-:W-:Y:S02]  /*4d90*/  ISETP.NE.AND P4, PT, R218, RZ, PT ;  /* 0x000000ffda00720c */ /* 0x000fe40003f85270 */
[----:B------:R-:W-:Y:S02]  /*4da0*/  @P3 PRMT R168, RZ, 0x5410, R153 ;  /* 0x00005410ffa83816 */ /* 0x000fe40000000099 */
[----:B------:R-:W-:-:S05]  /*4db0*/  FSEL R169, R170, RZ, !P4 ;  /* 0x000000ffaaa97208 */ /* 0x000fca0006000000 */
[----:B------:R-:W-:-:S04]  /*4dc0*/  FFMA.FTZ R169, R172, R171, R169 ;  /* 0x000000abaca97223 */ /* 0x000fc800000100a9 */
[----:B------:R-:W-:-:S04]  /*4dd0*/  FADD.FTZ R169, R208, -R169 ;  /* 0x800000a9d0a97221 */ /* 0x000fc80000010000 */
[----:B------:R-:W-:-:S04]  /*4de0*/  FMUL.FTZ R169, R214, R169 ;  /* 0x000000a9d6a97220 */ /* 0x000fc80000410000 */
[----:B------:R-:W-:Y:S02]  /*4df0*/  @P3 FADD.FTZ R169, R169, R168 ;  /* 0x000000a8a9a93221 */ /* 0x000fe40000010000 */
.L_x_542:
[----:B------:R-:W-:Y:S05]  /*4e00*/  BSYNC B0 ;  /* 0x0000000000007941 */ /* 0x000fea0003800000 */
.L_x_540:
        /* <DEDUP_REMOVED lines=11> */
[----:B------:R-:W-:Y:S01]  /*4ec0*/  MOV R169, RZ ;  /* 0x000000ff00a97202 */ /* 0x000fe20000000f00 */
[----:B------:R-:W-:Y:S05]  /*4ed0*/  @!P3 BRA `(.L_x_545) ;  /* 0x000000900000b947 */ /* 0x000fea0003800000 */
[----:B------:R-:W-:Y:S01]  /*4ee0*/  PRMT R169, RZ, 0x7610, R153 ;  /* 0x00007610ffa97816 */ /* 0x000fe20000000099 */
[----:B------:R-:W-:Y:S05]  /*4ef0*/  BRA `(.L_x_545) ;  /* 0x0000007000007947 */ /* 0x000fea0003800000 */
.L_x_544:
[----:B------:R-:W-:-:S04]  /*4f00*/  ISETP.NE.AND P4, PT, R218, RZ, PT ;  /* 0x000000ffda00720c */ /* 0x000fc80003f85270 */
[----:B------:R-:W-:-:S05]  /*4f10*/  FSEL R168, R170, RZ, !P4 ;  /* 0x000000ffaaa87208 */ /* 0x000fca0006000000 */
[----:B------:R-:W-:-:S04]  /*4f20*/  FFMA.FTZ R168, R173, R171, R168 ;  /* 0x000000abada87223 */ /* 0x000fc800000100a8 */
[----:B------:R-:W-:Y:S01]  /*4f30*/  FADD.FTZ R169, R209, -R168 ;  /* 0x800000a8d1a97221 */ /* 0x000fe20000010000 */
[----:B------:R-:W-:-:S03]  /*4f40*/  @P3 PRMT R168, RZ, 0x7610, R153 ;  /* 0x00007610ffa83816 */ /* 0x000fc60000000099 */
[----:B------:R-:W-:-:S04]  /*4f50*/  FMUL.FTZ R169, R214, R169 ;  /* 0x000000a9d6a97220 */ /* 0x000fc80000410000 */
[----:B------:R-:W-:Y:S02]  /*4f60*/  @P3 FADD.FTZ R169, R169, R168 ;  /* 0x000000a8a9a93221 */ /* 0x000fe40000010000 */
.L_x_545:
[----:B------:R-:W-:Y:S05]  /*4f70*/  BSYNC B0 ;  /* 0x0000000000007941 */ /* 0x000fea0003800000 */
.L_x_543:
        /* <DEDUP_REMOVED lines=15> */
.L_x_547:
[----:B------:R-:W-:Y:S02]  /*5070*/  ISETP.NE.AND P4, PT, R218, RZ, PT ;  /* 0x000000ffda00720c */ /* 0x000fe40003f85270 */
[----:B------:R-:W-:Y:S02]  /*5080*/  @P3 PRMT R168, RZ, 0x5410, R154 ;  /* 0x00005410ffa83816 */ /* 0x000fe4000000009a */
[----:B------:R-:W-:-:S05]  /*5090*/  FSEL R169, R170, RZ, !P4 ;  /* 0x000000ffaaa97208 */ /* 0x000fca0006000000 */
[----:B------:R-:W-:-:S04]  /*50a0*/  FFMA.FTZ R169, R174, R171, R169 ;  /* 0x000000abaea97223 */ /* 0x000fc800000100a9 */
[----:B------:R-:W-:-:S04]  /*50b0*/  FADD.FTZ R169, R210, -R169 ;  /* 0x800000a9d2a97221 */ /* 0x000fc80000010000 */
[----:B------:R-:W-:-:S04]  /*50c0*/  FMUL.FTZ R169, R214, R169 ;  /* 0x000000a9d6a97220 */ /* 0x000fc80000410000 */
[----:B------:R-:W-:Y:S02]  /*50d0*/  @P3 FADD.FTZ R169, R169, R168 ;  /* 0x000000a8a9a93221 */ /* 0x000fe40000010000 */
.L_x_548:
[----:B------:R-:W-:Y:S05]  /*50e0*/  BSYNC B0 ;  /* 0x0000000000007941 */ /* 0x000fea0003800000 */
.L_x_546:
        /* <DEDUP_REMOVED lines=15> */
.L_x_550:
[----:B------:R-:W-:-:S04]  /*51e0*/  ISETP.NE.AND P4, PT, R218, RZ, PT ;  /* 0x000000ffda00720c */ /* 0x000fc80003f85270 */
[----:B------:R-:W-:-:S05]  /*51f0*/  FSEL R168, R170, RZ, !P4 ;  /* 0x000000ffaaa87208 */ /* 0x000fca0006000000 */
[----:B------:R-:W-:-:S04]  /*5200*/  FFMA.FTZ R168, R175, R171, R168 ;  /* 0x000000abafa87223 */ /* 0x000fc800000100a8 */
[----:B------:R-:W-:Y:S01]  /*5210*/  FADD.FTZ R169, R211, -R168 ;  /* 0x800000a8d3a97221 */ /* 0x000fe20000010000 */
[----:B------:R-:W-:-:S03]  /*5220*/  @P3 PRMT R168, RZ, 0x7610, R154 ;  /* 0x00007610ffa83816 */ /* 0x000fc6000000009a */
[----:B------:R-:W-:-:S04]  /*5230*/  FMUL.FTZ R169, R214, R169 ;  /* 0x000000a9d6a97220 */ /* 0x000fc80000410000 */
[----:B------:R-:W-:Y:S02]  /*5240*/  @P3 FADD.FTZ R169, R169, R168 ;  /* 0x000000a8a9a93221 */ /* 0x000fe40000010000 */
.L_x_551:
[----:B------:R-:W-:Y:S05]  /*5250*/  BSYNC B0 ;  /* 0x0000000000007941 */ /* 0x000fea0003800000 */
.L_x_549:
        /* <DEDUP_REMOVED lines=15> */
.L_x_553:
[----:B------:R-:W-:Y:S02]  /*5350*/  ISETP.NE.AND P4, PT, R218, RZ, PT ;  /* 0x000000ffda00720c */ /* 0x000fe40003f85270 */
[----:B------:R-:W-:Y:S02]  /*5360*/  @P3 PRMT R168, RZ, 0x5410, R155 ;  /* 0x00005410ffa83816 */ /* 0x000fe4000000009b */
[----:B------:R-:W-:-:S05]  /*5370*/  FSEL R169, R170, RZ, !P4 ;  /* 0x000000ffaaa97208 */ /* 0x000fca0006000000 */
[----:B------:R-:W-:-:S04]  /*5380*/  FFMA.FTZ R169, R176, R171, R169 ;  /* 0x000000abb0a97223 */ /* 0x000fc800000100a9 */
[----:B------:R-:W-:-:S04]  /*5390*/  FADD.FTZ R169, R212, -R169 ;  /* 0x800000a9d4a97221 */ /* 0x000fc80000010000 */
[----:B------:R-:W-:-:S04]  /*53a0*/  FMUL.FTZ R169, R214, R169 ;  /* 0x000000a9d6a97220 */ /* 0x000fc80000410000 */
[----:B------:R-:W-:Y:S02]  /*53b0*/  @P3 FADD.FTZ R169, R169, R168 ;  /* 0x000000a8a9a93221 */ /* 0x000fe40000010000 */
.L_x_554:
[----:B------:R-:W-:Y:S05]  /*53c0*/  BSYNC B0 ;  /* 0x0000000000007941 */ /* 0x000fea0003800000 */
.L_x_552:
        /* <DEDUP_REMOVED lines=15> */
.L_x_556:
[----:B------:R-:W-:-:S04]  /*54c0*/  ISETP.NE.AND P1, PT, R218, RZ, PT ;  /* 0x000000ffda00720c */ /* 0x000fc80003f25270 */
[----:B------:R-:W-:-:S05]  /*54d0*/  FSEL R168, R170, RZ, !P1 ;  /* 0x000000ffaaa87208 */ /* 0x000fca0004800000 */
[----:B------:R-:W-:-:S04]  /*54e0*/  FFMA.FTZ R168, R177, R171, R168 ;  /* 0x000000abb1a87223 */ /* 0x000fc800000100a8 */
[----:B------:R-:W-:-:S04]  /*54f0*/  FADD.FTZ R169, R213, -R168 ;  /* 0x800000a8d5a97221 */ /* 0x000fc80000010000 */
[----:B------:R-:W-:Y:S01]  /*5500*/  FMUL.FTZ R214, R214, R169 ;  /* 0x000000a9d6d67220 */ /* 0x000fe20000410000 */
[----:B------:R-:W-:-:S05]  /*5510*/  @P3 PRMT R169, RZ, 0x7610, R155 ;  /* 0x00007610ffa93816 */ /* 0x000fca000000009b */
[----:B------:R-:W-:Y:S02]  /*5520*/  @P3 FADD.FTZ R214, R214, R169 ;  /* 0x000000a9d6d63221 */ /* 0x000fe40000010000 */
.L_x_557:
[----:B------:R-:W-:Y:S05]  /*5530*/  BSYNC B0 ;  /* 0x0000000000007941 */ /* 0x000fea0003800000 */
.L_x_555:
[----:B------:R-:W-:Y:S02]  /*5540*/  @P0 MOV R168, 0x10 ;  /* 0x0000001000a80802 */ /* 0x000fe40000000f00 */
[----:B------:R-:W-:Y:S01]  /*5550*/  @P0 F2FP.BF16.PACK_AB R170, RZ, R214 ;  /* 0x000000d6ffaa023e */ /* 0x000fe200000010ff */
[----:B------:R-:W-:Y:S01]  /*5560*/  @P2 FMUL.FTZ R214, R214, c[0x0][0x1ec] ;  /* 0x00007b00d6d62a20 */ /* 0x000fe20000410000 */
[----:B------:R-:W-:Y:S01]  /*5570*/  IADD3 R0, R0, c[0x0][0x160], RZ ;  /* 0x0000580000007a10 */ /* 0x000fe20007ffe0ff */
[----:B------:R-:W-:Y:S01]  /*5580*/  @P0 IMAD.WIDE.U32 R168, R215, R168, c[0x0][0x258] ;  /* 0x00009600d7a80625 */ /* 0x000fe200078e00a8 */
[----:B------:R-:W-:Y:S02]  /*5590*/  @P0 PRMT R163, R163, 0x5410, R170 ;  /* 0x00005410a3a30816 */ /* 0x000fe400000000aa */
[----:B------:R-:W-:Y:S02]  /*55a0*/  @P2 MOV R171, 0x10 ;  /* 0x0000001000ab2802 */ /* 0x000fe40000000f00 */
[----:B------:R-:W-:Y:S01]  /*55b0*/  LOP3.LUT P1, RZ, R217, 0xff, RZ, 0xc0, !PT ;  /* 0x000000ffd9ff7812 */ /* 0x000fe2000782c0ff */
[----:B------:R1:W-:Y:S01]  /*55c0*/  @P0 STG.E.128 [R168.64], R160 ;  /* 0x000000a0a8000986 */ /* 0x0003e2000c101d04 */
[----:B------:R-:W-:-:S02]  /*55d0*/  ISETP.GE.AND P0, PT, R0, c[0x0][0x164], PT ;  /* 0x0000590000007a0c */ /* 0x000fc40003f06270 */
[----:B------:R-:W-:Y:S02]  /*55e0*/  SEL R217, RZ, 0x1, P1 ;  /* 0x00000001ffd97807 */ /* 0x000fe40000800000 */
[----:B-1----:R-:W-:-:S05]  /*55f0*/  @P2 PRMT R169, RZ, 0x7610, R43 ;  /* 0x00007610ffa92816 */ /* 0x002fca000000002b */
[----:B------:R-:W-:Y:S02]  /*5600*/  @P2 FMUL.FTZ R170, R214, R169 ;  /* 0x000000a9d6aa2220 */ /* 0x000fe40000410000 */
[----:B------:R-:W-:-:S03]  /*5610*/  @P2 IMAD.WIDE.U32 R168, R196, R171, c[0x0][0x248] ;  /* 0x00009200c4a82625 */ /* 0x000fc600078e00ab */
[----:B------:R-:W-:-:S04]  /*5620*/  @P2 F2FP.BF16.PACK_AB R170, RZ, R170 ;  /* 0x000000aaffaa223e */ /* 0x000fc800000010ff */
[----:B------:R-:W-:-:S05]  /*5630*/  @P2 PRMT R167, R167, 0x5410, R170 ;  /* 0x00005410a7a72816 */ /* 0x000fca00000000aa */
[----:B------:R1:W-:Y:S02]  /*5640*/  @P2 STG.E.128 [R168.64], R164 ;  /* 0x000000a4a8002986 */ /* 0x0003e4000c101d04 */
[----:B-1----:R-:W-:-:S05]  /*5650*/  @P2 PRMT R168, RZ, 0x7610, R159 ;  /* 0x00007610ffa82816 */ /* 0x002fca000000009f */
[----:B------:R-:W-:Y:S01]  /*5660*/  @P2 FFMA.FTZ R107, R168, R214, R107 ;  /* 0x000000d6a86b2223 */ /* 0x000fe2000001006b */
[----:B0-----:R-:W-:Y:S01]  /*5670*/  @P0 CALL.REL.NOINC `(.L_x_450) ;  /* 0x0000001000000944 */ /* 0x001fe20003c00000 */
[----:B------:R-:W-:Y:S05]  /*5680*/  BRA `(.L_x_558) ;  /* 0xffffb36000007947 */ /* 0x000fea000383ffff */
.L_x_450:
[----:B------:R-:W0:Y:S01]  /*5690*/  S2UR UR6, SR_CTAID.X ;  /* 0x00000000000679c3 */ /* 0x000e220000002500 */
[----:B------:R-:W0:Y:S01]  /*56a0*/  S2R R0, SR_TID.X ;  /* 0x0000000000007919 */ /* 0x000e220000002100 */
[----:B------:R-:W-:-:S03]  /*56b0*/  IMAD.MOV.U32 R7, RZ, RZ, 0x20 ;  /* 0x00000020ff077424 */ /* 0x000fc600078e00ff */
[----:B------:R-:W1:Y:S01]  /*56c0*/  S2R R168, SR_TID.X ;  /* 0x0000000000a87919 */ /* 0x000e620000002100 */
[----:B0-----:R-:W-:Y:S02]  /*56d0*/  LEA.HI R0, R0, UR6, RZ, 0x18 ;  /* 0x0000000600007c11 */ /* 0x001fe4000f8fc0ff */
[----:B-1----:R-:W-:-:S03]  /*56e0*/  LOP3.LUT R168, R168, 0xff, RZ, 0xc0, !PT ;  /* 0x000000ffa8a87812 */ /* 0x002fc600078ec0ff */
        /* <DEDUP_REMOVED lines=30> */
.L_x_454:
[----:B------:R-:W-:Y:S01]  /*58d0*/  HFMA2.MMA R170, -RZ, RZ, 0, 9.5367431640625e-07 ;  /* 0x00000010ffaa7435 */ /* 0x000fe200000001ff */
[----:B------:R-:W-:Y:S01]  /*58e0*/  MOV R169, R247 ;  /* 0x000000f700a97202 */ /* 0x000fe20000000f00 */
[----:B------:R-:W-:Y:S01]  /*58f0*/  IMAD.MOV.U32 R199, RZ, RZ, 0x1f ;  /* 0x0000001fffc77424 */ /* 0x000fe200078e00ff */
[----:B------:R-:W-:-:S02]  /*5900*/  MOV R198, 0xffffffff ;  /* 0xffffffff00c67802 */ /* 0x000fc40000000f00 */
[----:B------:R-:W-:Y:S02]  /*5910*/  MOV R168, 0x5930 ;  /* 0x0000593000a87802 */ /* 0x000fe40000000f00 */
[----:B-----5:R-:W-:Y:S05]  /*5920*/  CALL.REL.NOINC `($__internal_7_$__cuda_sm70_shflsync_down_p) ;  /* 0x0000046000007944 */ /* 0x020fea0003c00000 */
[----:B-1----:R-:W-:Y:S01]  /*5930*/  MOV R171, R170 ;  /* 0x000000aa00ab7202 */ /* 0x002fe20000000f00 */
[----:B------:R-:W-:Y:S05]  /*5940*/  BRA `(.L_x_559) ;  /* 0xffffc7c000007947 */ /* 0x000fea000383ffff */
.L_x_455:
[----:B------:R-:W-:Y:S01]  /*5950*/  HFMA2.MMA R170, -RZ, RZ, 0, 9.5367431640625e-07 ;  /* 0x00000010ffaa7435 */ /* 0x000fe200000001ff */
[----:B------:R-:W-:Y:S01]  /*5960*/  IMAD.MOV.U32 R169, RZ, RZ, R246 ;  /* 0x000000ffffa97224 */ /* 0x000fe200078e00f6 */
[----:B------:R-:W-:Y:S01]  /*5970*/  MOV R199, 0x1f ;  /* 0x0000001f00c77802 */ /* 0x000fe20000000f00 */
[----:B------:R-:W-:Y:S01]  /*5980*/  IMAD.MOV.U32 R198, RZ, RZ, -0x1 ;  /* 0xffffffffffc67424 */ /* 0x000fe200078e00ff */
[----:B------:R-:W-:Y:S02]  /*5990*/  MOV R168, 0x59b0 ;  /* 0x000059b000a87802 */ /* 0x000fe40000000f00 */
[----:B01---5:R-:W-:Y:S05]  /*59a0*/  CALL.REL.NOINC `($__internal_7_$__cuda_sm70_shflsync_down_p) ;  /* 0x000003e000007944 */ /* 0x023fea0003c00000 */
[----:B------:R-:W-:Y:S01]  /*59b0*/  FADD.FTZ R247, R171, R247 ;  /* 0x000000f7abf77221 */ /* 0x000fe20000010000 */
[----:B------:R-:W-:Y:S01]  /*59c0*/  MOV R199, 0x1f ;  /* 0x0000001f00c77802 */ /* 0x000fe20000000f00 */
[----:B-1----:R-:W-:Y:S01]  /*59d0*/  FADD.FTZ R246, R246, R170 ;  /* 0x000000aaf6f67221 */ /* 0x002fe20000010000 */
[----:B------:R-:W-:Y:S01]  /*59e0*/  HFMA2.MMA R170, -RZ, RZ, 0, 4.76837158203125e-07 ;  /* 0x00000008ffaa7435 */ /* 0x000fe200000001ff */
[----:B------:R-:W-:Y:S01]  /*59f0*/  IMAD.MOV.U32 R198, RZ, RZ, -0x1 ;  /* 0xffffffffffc67424 */ /* 0x000fe200078e00ff */
[----:B------:R-:W-:-:S02]  /*5a00*/  MOV R169, R247 ;  /* 0x000000f700a97202 */ /* 0x000fc40000000f00 */
[----:B------:R-:W-:Y:S02]  /*5a10*/  MOV R168, 0x5a30 ;  /* 0x00005a3000a87802 */ /* 0x000fe40000000f00 */
[----:B------:R-:W-:Y:S05]  /*5a20*/  CALL.REL.NOINC `($__internal_7_$__cuda_sm70_shflsync_down_p) ;  /* 0x0000036000007944 */ /* 0x000fea0003c00000 */
[----:B-1----:R-:W-:Y:S01]  /*5a30*/  MOV R171, R170 ;  /* 0x000000aa00ab7202 */ /* 0x002fe20000000f00 */
[----:B------:R-:W-:Y:S01]  /*5a40*/  HFMA2.MMA R170, -RZ, RZ, 0, 4.76837158203125e-07 ;  /* 0x00000008ffaa7435 */ /* 0x000fe200000001ff */
[----:B------:R-:W-:Y:S01]  /*5a50*/  IMAD.MOV.U32 R169, RZ, RZ, R246 ;  /* 0x000000ffffa97224 */ /* 0x000fe200078e00f6 */
[----:B------:R-:W-:Y:S01]  /*5a60*/  MOV R199, 0x1f ;  /* 0x0000001f00c77802 */ /* 0x000fe20000000f00 */
[----:B------:R-:W-:Y:S01]  /*5a70*/  IMAD.MOV.U32 R198, RZ, RZ, -0x1 ;  /* 0xffffffffffc67424 */ /* 0x000fe200078e00ff */
[----:B------:R-:W-:Y:S02]  /*5a80*/  MOV R168, 0x5aa0 ;  /* 0x00005aa000a87802 */ /* 0x000fe40000000f00 */
[----:B------:R-:W-:Y:S05]  /*5a90*/  CALL.REL.NOINC `($__internal_7_$__cuda_sm70_shflsync_down_p) ;  /* 0x000002f000007944 */ /* 0x000fea0003c00000 */
[----:B------:R-:W-:Y:S01]  /*5aa0*/  FADD.FTZ R247, R171, R247 ;  /* 0x000000f7abf77221 */ /* 0x000fe20000010000 */
[----:B------:R-:W-:Y:S01]  /*5ab0*/  MOV R199, 0x1f ;  /* 0x0000001f00c77802 */ /* 0x000fe20000000f00 */
[----:B-1----:R-:W-:Y:S01]  /*5ac0*/  FADD.FTZ R246, R246, R170 ;  /* 0x000000aaf6f67221 */ /* 0x002fe20000010000 */
[----:B------:R-:W-:Y:S01]  /*5ad0*/  HFMA2.MMA R170, -RZ, RZ, 0, 2.384185791015625e-07 ;  /* 0x00000004ffaa7435 */ /* 0x000fe200000001ff */
[----:B------:R-:W-:Y:S01]  /*5ae0*/  IMAD.MOV.U32 R198, RZ, RZ, -0x1 ;  /* 0xffffffffffc67424 */ /* 0x000fe200078e00ff */
[----:B------:R-:W-:-:S02]  /*5af0*/  MOV R169, R247 ;  /* 0x000000f700a97202 */ /* 0x000fc40000000f00 */
[----:B------:R-:W-:Y:S02]  /*5b00*/  MOV R168, 0x5b20 ;  /* 0x00005b2000a87802 */ /* 0x000fe40000000f00 */
[----:B------:R-:W-:Y:S05]  /*5b10*/  CALL.REL.NOINC `($__internal_7_$__cuda_sm70_shflsync_down_p) ;  /* 0x0000027000007944 */ /* 0x000fea0003c00000 */
[----:B-1----:R-:W-:Y:S01]  /*5b20*/  MOV R171, R170 ;  /* 0x000000aa00ab7202 */ /* 0x002fe20000000f00 */
[----:B------:R-:W-:Y:S01]  /*5b30*/  HFMA2.MMA R170, -RZ, RZ, 0, 2.384185791015625e-07 ;  /* 0x00000004ffaa7435 */ /* 0x000fe200000001ff */
[----:B------:R-:W-:Y:S01]  /*5b40*/  IMAD.MOV.U32 R169, RZ, RZ, R246 ;  /* 0x000000ffffa97224 */ /* 0x000fe200078e00f6 */
[----:B------:R-:W-:Y:S02]  /*5b50*/  MOV R199, 0x1f ;  /* 0x0000001f00c77802 */ /* 0x000fe40000000f00 */
[----:B------:R-:W-:Y:S02]  /*5b60*/  MOV R198, 0xffffffff ;  /* 0xffffffff00c67802 */ /* 0x000fe40000000f00 */
[----:B------:R-:W-:Y:S02]  /*5b70*/  MOV R168, 0x5b90 ;  /* 0x00005b9000a87802 */ /* 0x000fe40000000f00 */
[----:B------:R-:W-:Y:S05]  /*5b80*/  CALL.REL.NOINC `($__internal_7_$__cuda_sm70_shflsync_down_p) ;  /* 0x0000020000007944 */ /* 0x000fea0003c00000 */
[----:B------:R-:W-:Y:S01]  /*5b90*/  FADD.FTZ R247, R171, R247 ;  /* 0x000000f7abf77221 */ /* 0x000fe20000010000 */
[----:B------:R-:W-:Y:S01]  /*5ba0*/  HFMA2.MMA R199, -RZ, RZ, 0, 1.847743988037109375e-06 ;  /* 0x0000001fffc77435 */ /* 0x000fe200000001ff */
[----:B-1----:R-:W-:Y:S01]  /*5bb0*/  FADD.FTZ R246, R246, R170 ;  /* 0x000000aaf6f67221 */ /* 0x002fe20000010000 */
[----:B------:R-:W-:Y:S01]  /*5bc0*/  MOV R198, 0xffffffff ;  /* 0xffffffff00c67802 */ /* 0x000fe20000000f00 */
[----:B------:R-:W-:Y:S01]  /*5bd0*/  IMAD.MOV.U32 R170, RZ, RZ, 0x2 ;  /* 0x00000002ffaa7424 */ /* 0x000fe200078e00ff */
[----:B------:R-:W-:-:S02]  /*5be0*/  MOV R169, R247 ;  /* 0x000000f700a97202 */ /* 0x000fc40000000f00 */
[----:B------:R-:W-:Y:S02]  /*5bf0*/  MOV R168, 0x5c10 ;  /* 0x00005c1000a87802 */ /* 0x000fe40000000f00 */
[----:B------:R-:W-:Y:S05]  /*5c00*/  CALL.REL.NOINC `($__internal_7_$__cuda_sm70_shflsync_down_p) ;  /* 0x0000018000007944 */ /* 0x000fea0003c00000 */
[----:B-1----:R-:W-:Y:S01]  /*5c10*/  IMAD.MOV.U32 R171, RZ, RZ, R170 ;  /* 0x000000ffffab7224 */ /* 0x002fe200078e00aa */
[----:B------:R-:W-:Y:S01]  /*5c20*/  HFMA2.MMA R170, -RZ, RZ, 0, 1.1920928955078125e-07 ;  /* 0x00000002ffaa7435 */ /* 0x000fe200000001ff */
[----:B------:R-:W-:Y:S01]  /*5c30*/  MOV R169, R246 ;  /* 0x000000f600a97202 */ /* 0x000fe20000000f00 */
[----:B------:R-:W-:Y:S01]  /*5c40*/  IMAD.MOV.U32 R198, RZ, RZ, -0x1 ;  /* 0xffffffffffc67424 */ /* 0x000fe200078e00ff */
[----:B------:R-:W-:Y:S02]  /*5c50*/  MOV R199, 0x1f ;  /* 0x0000001f00c77802 */ /* 0x000fe40000000f00 */
[----:B------:R-:W-:Y:S02]  /*5c60*/  MOV R168, 0x5c80 ;  /* 0x00005c8000a87802 */ /* 0x000fe40000000f00 */
[----:B------:R-:W-:Y:S05]  /*5c70*/  CALL.REL.NOINC `($__internal_7_$__cuda_sm70_shflsync_down_p) ;  /* 0x0000011000007944 */ /* 0x000fea0003c00000 */
[----:B------:R-:W-:Y:S01]  /*5c80*/  FADD.FTZ R247, R171, R247 ;  /* 0x000000f7abf77221 */ /* 0x000fe20000010000 */
[----:B------:R-:W-:Y:S01]  /*5c90*/  MOV R199, 0x1f ;  /* 0x0000001f00c77802 */ /* 0x000fe20000000f00 */
[----:B-1----:R-:W-:Y:S01]  /*5ca0*/  FADD.FTZ R246, R246, R170 ;  /* 0x000000aaf6f67221 */ /* 0x002fe20000010000 */
[----:B------:R-:W-:Y:S01]  /*5cb0*/  HFMA2.MMA R170, -RZ, RZ, 0, 5.9604644775390625e-08 ;  /* 0x00000001ffaa7435 */ /* 0x000fe200000001ff */
[----:B------:R-:W-:Y:S01]  /*5cc0*/  MOV R198, 0xffffffff ;  /* 0xffffffff00c67802 */ /* 0x000fe20000000f00 */
[----:B------:R-:W-:Y:S01]  /*5cd0*/  IMAD.MOV.U32 R169, RZ, RZ, R247 ;  /* 0x000000ffffa97224 */ /* 0x000fe200078e00f7 */
[----:B------:R-:W-:-:S03]  /*5ce0*/  MOV R168, 0x5d00 ;  /* 0x00005d0000a87802 */ /* 0x000fc60000000f00 */
[----:B------:R-:W-:Y:S05]  /*5cf0*/  CALL.REL.NOINC `($__internal_7_$__cuda_sm70_shflsync_down_p) ;  /* 0x0000009000007944 */ /* 0x000fea0003c00000 */
[----:B-1----:R-:W-:Y:S01]  /*5d00*/  MOV R171, R170 ;  /* 0x000000aa00ab7202 */ /* 0x002fe20000000f00 */
[----:B------:R-:W-:Y:S01]  /*5d10*/  HFMA2.MMA R170, -RZ, RZ, 0, 5.9604644775390625e-08 ;  /* 0x00000001ffaa7435 */ /* 0x000fe200000001ff */
[----:B------:R-:W-:Y:S01]  /*5d20*/  MOV R169, R246 ;  /* 0x000000f600a97202 */ /* 0x000fe20000000f00 */
[----:B------:R-:W-:Y:S01]  /*5d30*/  IMAD.MOV.U32 R199, RZ, RZ, 0x1f ;  /* 0x0000001fffc77424 */ /* 0x000fe200078e00ff */
[----:B------:R-:W-:-:S02]  /*5d40*/  MOV R198, 0xffffffff ;  /* 0xffffffff00c67802 */ /* 0x000fc40000000f00 */
[----:B------:R-:W-:Y:S02]  /*5d50*/  MOV R168, 0x5d70 ;  /* 0x00005d7000a87802 */ /* 0x000fe40000000f00 */
[----:B------:R-:W-:Y:S05]  /*5d60*/  CALL.REL.NOINC `($__internal_7_$__cuda_sm70_shflsync_down_p) ;  /* 0x0000002000007944 */ /* 0x000fea0003c00000 */
[----:B-1----:R-:W-:Y:S01]  /*5d70*/  MOV R169, R170 ;  /* 0x000000aa00a97202 */ /* 0x002fe20000000f00 */
[----:B------:R-:W-:Y:S05]  /*5d80*/  BRA `(.L_x_560) ;  /* 0xffffc4a000007947 */ /* 0x000fea000383ffff */
        .weak           $__internal_7_$__cuda_sm70_shflsync_down_p
        .type           $__internal_7_$__cuda_sm70_shflsync_down_p,@function
        .size           $__internal_7_$__cuda_sm70_shflsync_down_p,(.L_x_11741 - $__internal_7_$__cuda_sm70_shflsync_down_p)
$__internal_7_$__cuda_sm70_shflsync_down_p:
[----:B------:R-:W-:Y:S04]  /*5d90*/  WARPSYNC R198 ;  /* 0x000000c600007348 */ /* 0x000fe80003800000 */
[----:B------:R0:W1:Y:S02]  /*5da0*/  SHFL.DOWN PT, R170, R169, R170, R199 ;  /* 0x080000aaa9aa7389 */ /* 0x00006400000e00c7 */
[----:B0-----:R-:W-:-:S06]  /*5db0*/  HFMA2.MMA R169, -RZ, RZ, 0, 0 ;  /* 0x00000000ffa97435 */ /* 0x001fcc00000001ff */
[----:B------:R-:W-:Y:S05]  /*5dc0*/  RET.REL.NODEC R168 `(_ZN10layer_norm13ln_bwd_kernelINS_13Kernel_traitsI13__nv_bfloat16S2_S2_S2_fjLj8192ELj1ELj1ELj8ELj16ENS_18Kernel_traits_baseILj8192ES2_S2_S2_S2_fjLj256EEEEELb0ELb1ELb1ELb1EEEvNS_9BwdParamsE) ;  /* 0xffffa230a8007950 */ /* 0x000fea0003c3ffff */
.L_x_561:
        /* <DEDUP_REMOVED lines=11> */
.L_x_11741:


//--------------------- .text._ZN10layer_norm13ln_bwd_kernelINS_13Kernel_traitsI13__nv_bfloat16S2_S2_S2_fjLj8192ELj1ELj1ELj8ELj16ENS_18Kernel_traits_baseILj8192ES2_S2_S2_S2_fjLj256EEEEELb1ELb0ELb0ELb0EEEvNS_9BwdParamsE --------------------------
	.section	.text._ZN10layer_norm13ln_bwd_kernelINS_13Kernel_traitsI13__nv_bfloat16S2_S2_S2_fjLj8192ELj1ELj1ELj8ELj16ENS_18Kernel_traits_baseILj8192ES2_S2_S2_S2_fjLj256EEEEELb1ELb0ELb0ELb0EEEvNS_9BwdParamsE,"ax",@progbits
	.sectioninfo	@"SHI_REGISTERS=218"
	.align	128
        .global         _ZN10layer_norm13ln_bwd_kernelINS_13Kernel_traitsI13__nv_bfloat16S2_S2_S2_fjLj8192ELj1ELj1ELj8ELj16ENS_18Kernel_traits_baseILj8192ES2_S2_S2_S2_fjLj256EEEEELb1ELb0ELb0ELb0EEEvNS_9BwdParamsE
        .type           _ZN10layer_norm13ln_bwd_kernelINS_13Kernel_traitsI13__nv_bfloat16S2_S2_S2_fjLj8192ELj1ELj1ELj8ELj16ENS_18Kernel_traits_baseILj8192ES2_S2_S2_S2_fjLj256EEEEELb1ELb0ELb0ELb0EEEvNS_9BwdParamsE,@function
        .size           _ZN10layer_norm13ln_bwd_kernelINS_13Kernel_traitsI13__nv_bfloat16S2_S2_S2_fjLj8192ELj1ELj1ELj8ELj16ENS_18Kernel_traits_baseILj8192ES2_S2_S2_S2_fjLj256EEEEELb1ELb0ELb0ELb0EEEvNS_9BwdParamsE,(.L_x_11742 - _ZN10layer_norm13ln_bwd_kernelINS_13Kernel_traitsI13__nv_bfloat16S2_S2_S2_fjLj8192ELj1ELj1ELj8ELj16ENS_18Kernel_traits_baseILj8192ES2_S2_S2_S2_fjLj256EEEEELb1ELb0ELb0ELb0EEEvNS_9BwdParamsE)
        .other          _ZN10layer_norm13ln_bwd_kernelINS_13Kernel_traitsI13__nv_bfloat16S2_S2_S2_fjLj8192ELj1ELj1ELj8ELj16ENS_18Kernel_traits_baseILj8192ES2_S2_S2_S2_fjLj256EEEEELb1ELb0ELb0ELb0EEEvNS_9BwdParamsE,@"STO_CUDA_ENTRY STV_DEFAULT"
_ZN10layer_norm13ln_bwd_kernelINS_13Kernel_traitsI13__nv_bfloat16S2_S2_S2_fjLj8192ELj1ELj1ELj8ELj16ENS_18Kernel_traits_baseILj8192ES2_S2_S2_S2_fjLj256EEEEELb1ELb0ELb0ELb0EEEvNS_9BwdParamsE:
.text._ZN10layer_norm13ln_bwd_kernelINS_13Kernel_traitsI13__nv_bfloat16S2_S2_S2_fjLj8192ELj1ELj1ELj8ELj16ENS_18Kernel_traits_baseILj8192ES2_S2_S2_S2_fjLj256EEEEELb1ELb0ELb0ELb0EEEvNS_9BwdParamsE:
        /* <DEDUP_REMOVED lines=98> */
.L_x_581:
        /* <DEDUP_REMOVED lines=18> */
[----:B------:R-:W-:Y:S01]  /*0740*/  LEA.HI.SX32 R0, R0, R131, 0x1d ;  /* 0x0000008300007211 */ /* 0x000fe200078feaff */
[----:B------:R-:W-:-:S03]  /*0750*/  CS2R R136, SRZ ;  /* 0x0000000000887805 */ /* 0x000fc6000001ff00 */
        /* <DEDUP_REMOVED lines=12> */
[C---:B------:R-:W-:Y:S02]  /*0820*/  @P5 LEA.HI.X R39, R0.reuse, c[0x0][0x21c], RZ, 0x4, P6 ;  /* 0x0000870000275a11 */ /* 0x040fe400030f24ff */
[----:B------:R-:W-:-:S03]  /*0830*/  LEA R150, P6, R0, c[0x0][0x190], 0x3 ;  /* 0x0000640000967a11 */ /* 0x000fc600078c18ff */
[----:B------:R2:W5:Y:S01]  /*0840*/  @P5 LDG.E.128 R40, [R38.64] ;  /* 0x0000000426285981 */ /* 0x000562000c1e1d00 */
[----:B------:R-:W-:-:S06]  /*0850*/  LEA.HI.X R151, R0, c[0x0][0x194], RZ, 0x3, P6 ;  /* 0x0000650000977a11 */ /* 0x000fcc00030f1cff */
[----:B------:R-:W5:Y:S01]  /*0860*/  LDG.E.64 R150, [R150.64] ;  /* 0x0000000496967981 */ /* 0x000f62000c1e1b00 */
[--C-:B--2---:R-:W-:Y:S02]  /*0870*/  PRMT R38, RZ, 0x5410, R128.reuse ;  /* 0x00005410ff267816 */ /* 0x104fe40000000080 */
[----:B------:R-:W-:Y:S02]  /*0880*/  PRMT R128, RZ, 0x7610, R128 ;  /* 0x00007610ff807816 */ /* 0x000fe40000000080 */
[--C-:B------:R-:W-:Y:S01]  /*0890*/  PRMT R136, RZ, 0x7610, R129.reuse ;  /* 0x00007610ff887816 */ /* 0x100fe20000000081 */
[C---:B------:R-:W-:Y:S01]  /*08a0*/  FADD.FTZ R38, -R135.reuse, R38 ;  /* 0x0000002687267221 */ /* 0x040fe20000010100 */
[----:B------:R-:W-:Y:S01]  /*08b0*/  PRMT R132, RZ, 0x5410, R129 ;  /* 0x00005410ff847816 */ /* 0x000fe20000000081 */
[----:B------:R-:W-:Y:S01]  /*08c0*/  FADD.FTZ R128, -R135, R128 ;  /* 0x0000008087807221 */ /* 0x000fe20000010100 */
[----:B---3--:R-:W-:Y:S01]  /*08d0*/  PRMT R140, RZ, 0x5410, R124 ;  /* 0x00005410ff8c7816 */ /* 0x008fe2000000007c */
[----:B-----5:R-:W-:-:S02]  /*08e0*/  FMUL.FTZ R39, R37, R38 ;  /* 0x0000002625277220 */ /* 0x020fc40000410000 */
[----:B------:R-:W-:Y:S01]  /*08f0*/  FADD.FTZ R136, -R135, R136 ;  /* 0x0000008887887221 */ /* 0x000fe20000010100 */
[--C-:B------:R-:W-:Y:S01]  /*0900*/  PRMT R144, RZ, 0x5410, R125.reuse ;  /* 0x00005410ff907816 */ /* 0x100fe2000000007d */
[----:B------:R-:W-:Y:S01]  /*0910*/  FADD.FTZ R72, R72, R140 ;  /* 0x0000008c48487221 */ /* 0x000fe20000010000 */
[----:B------:R-:W-:Y:S01]  /*0920*/  PRMT R124, RZ, 0x7610, R124 ;  /* 0x00007610ff7c7816 */ /* 0x000fe2000000007c */
[----:B------:R-:W-:Y:S01]  /*0930*/  FMUL.FTZ R38, R37, R128 ;  /* 0x0000008025267220 */ /* 0x000fe20000410000 */
[----:B------:R-:W-:Y:S01]  /*0940*/  PRMT R125, RZ, 0x7610, R125 ;  /* 0x00007610ff7d7816 */ /* 0x000fe2000000007d */
[----:B------:R-:W-:Y:S02]  /*0950*/  FFMA.FTZ R104, R39, R140, R104 ;  /* 0x0000008c27687223 */ /* 0x000fe40000010068 */
[----:B------:R-:W-:Y:S02]  /*0960*/  FADD.FTZ R132, -R135, R132 ;  /* 0x0000008487847221 */ /* 0x000fe40000010100 */
[----:B------:R-:W-:-:S02]  /*0970*/  FMUL.FTZ R142, R37, R136 ;  /* 0x00000088258e7220 */ /* 0x000fc40000410000 */
        /* <DEDUP_REMOVED lines=9> */
[----:B------:R-:W-:Y:S02]  /*0a10*/  FADD.FTZ R124, RZ, R140 ;  /* 0x0000008cff7c7221 */ /* 0x000fe40000010000 */
[----:B------:R-:W-:Y:S01]  /*0a20*/  FFMA.FTZ R125, R39, R140, RZ ;  /* 0x0000008c277d7223 */ /* 0x000fe200000100ff */
[--C-:B------:R-:W-:Y:S01]  /*0a30*/  PRMT R158, RZ, 0x5410, R131.reuse ;  /* 0x00005410ff9e7816 */ /* 0x100fe20000000083 */
[----:B------:R-:W-:Y:S01]  /*0a40*/  FADD.FTZ R74, R74, R144 ;  /* 0x000000904a4a7221 */ /* 0x000fe20000010000 */
[----:B------:R-:W-:Y:S01]  /*0a50*/  PRMT R160, RZ, 0x7610, R131 ;  /* 0x00007610ffa07816 */ /* 0x000fe20000000083 */
[----:B------:R-:W-:Y:S01]  /*0a60*/  FADD.FTZ R138, -R135, R138 ;  /* 0x0000008a878a7221 */ /* 0x000fe20000010100 */
[--C-:B------:R-:W-:Y:S01]  /*0a70*/  PRMT R129, RZ, 0x5410, R127.reuse ;  /* 0x00005410ff817816 */ /* 0x100fe2000000007f */
[-C--:B------:R-:W-:Y:S01]  /*0a80*/  FFMA.FTZ R106, R149, R144.reuse, R106 ;  /* 0x00000090956a7223 */ /* 0x080fe2000001006a */
[----:B------:R-:W-:Y:S01]  /*0a90*/  PRMT R131, RZ, 0x7610, R127 ;  /* 0x00007610ff837816 */ /* 0x000fe2000000007f */
[----:B------:R-:W-:-:S02]  /*0aa0*/  FMUL.FTZ R144, R33, R144 ;  /* 0x0000009021907220 */ /* 0x000fc40000410000 */
[----:B------:R-:W-:Y:S02]  /*0ab0*/  FADD.FTZ R127, R124, R147 ;  /* 0x000000937c7f7221 */ /* 0x000fe40000010000 */
[----:B------:R-:W-:Y:S01]  /*0ac0*/  FFMA.FTZ R125, R38, R147, R125 ;  /* 0x00000093267d7223 */ /* 0x000fe2000001007d */
[----:B------:R-:W-:Y:S01]  /*0ad0*/  PRMT R146, RZ, 0x5410, R126 ;  /* 0x00005410ff927816 */ /* 0x000fe2000000007e */
[----:B------:R-:W-:Y:S01]  /*0ae0*/  FMUL.FTZ R159, R37, R138 ;  /* 0x0000008a259f7220 */ /* 0x000fe20000410000 */
[----:B------:R-:W-:Y:S01]  /*0af0*/  PRMT R130, RZ, 0x7610, R130 ;  /* 0x00007610ff827816 */ /* 0x000fe20000000082 */
[----:B------:R-:W-:Y:S02]  /*0b00*/  FADD.FTZ R124, R127, R144 ;  /* 0x000000907f7c7221 */ /* 0x000fe40000010000 */
[----:B------:R-:W-:Y:S01]  /*0b10*/  FFMA.FTZ R125, R149, R144, R125 ;  /* 0x00000090957d7223 */ /* 0x000fe2000001007d */
[----:B------:R-:W-:Y:S01]  /*0b20*/  PRMT R126, RZ, 0x7610, R126 ;  /* 0x00007610ff7e7816 */ /* 0x000fe2000000007e */
[----:B------:R-:W-:-:S02]  /*0b30*/  FADD.FTZ R68, R68, R146 ;  /* 0x0000009244447221 */ /* 0x000fc40000010000 */
[-C--:B------:R-:W-:Y:S02]  /*0b40*/  FFMA.FTZ R100, R159, R146.reuse, R100 ;  /* 0x000000929f647223 */ /* 0x080fe40000010064 */
[----:B------:R-:W-:Y:S02]  /*0b50*/  FMUL.FTZ R146, R31, R146 ;  /* 0x000000921f927220 */ /* 0x000fe40000410000 */
[C---:B------:R-:W-:Y:S02]  /*0b60*/  FADD.FTZ R130, -R135.reuse, R130 ;  /* 0x0000008287827221 */ /* 0x040fe40000010100 */
[----:B------:R-:W-:Y:S02]  /*0b70*/  FADD.FTZ R127, R124, R161 ;  /* 0x000000a17c7f7221 */ /* 0x000fe40000010000 */
[----:B------:R-:W-:Y:S02]  /*0b80*/  FFMA.FTZ R125, R142, R161, R125 ;  /* 0x000000a18e7d7223 */ /* 0x000fe4000001007d */
[----:B------:R-:W-:-:S02]  /*0b90*/  FADD.FTZ R158, -R135, R158 ;  /* 0x0000009e879e7221 */ /* 0x000fc40000010100 */
[----:B------:R-:W-:Y:S02]  /*0ba0*/  FMUL.FTZ R148, R37, R130 ;  /* 0x0000008225947220 */ /* 0x000fe40000410000 */
[----:B------:R-:W-:Y:S02]  /*0bb0*/  FMUL.FTZ R163, R30, R126 ;  /* 0x0000007e1ea37220 */ /* 0x000fe40000410000 */
[----:B------:R-:W-:Y:S02]  /*0bc0*/  FADD.FTZ R124, R127, R146 ;  /* 0x000000927f7c7221 */ /* 0x000fe40000010000 */
[----:B------:R-:W-:Y:S02]  /*0bd0*/  FFMA.FTZ R125, R159, R146, R125 ;  /* 0x000000929f7d7223 */ /* 0x000fe4000001007d */
[----:B------:R-:W-:Y:S02]  /*0be0*/  FMUL.FTZ R165, R37, R158 ;  /* 0x0000009e25a57220 */ /* 0x000fe40000410000 */
[----:B------:R-:W-:-:S02]  /*0bf0*/  FMUL.FTZ R158, R29, R129 ;  /* 0x000000811d9e7220 */ /* 0x000fc40000410000 */
[----:B------:R-:W-:Y:S02]  /*0c00*/  FADD.FTZ R162, -R135, R160 ;  /* 0x000000a087a27221 */ /* 0x000fe40000010100 */
[----:B------:R-:W-:Y:S02]  /*0c10*/  FADD.FTZ R127, R124, R163 ;  /* 0x000000a37c7f7221 */ /* 0x000fe40000010000 */
[----:B------:R-:W-:Y:S02]  /*0c20*/  FFMA.FTZ R125, R148, R163, R125 ;  /* 0x000000a3947d7223 */ /* 0x000fe4000001007d */
[----:B------:R-:W-:Y:S02]  /*0c30*/  FMUL.FTZ R160, R28, R131 ;  /* 0x000000831ca07220 */ /* 0x000fe40000410000 */
[----:B------:R-:W-:Y:S02]  /*0c40*/  FMUL.FTZ R162, R37, R162 ;  /* 0x000000a225a27220 */ /* 0x000fe40000410000 */
[----:B------:R-:W-:-:S02]  /*0c50*/  FADD.FTZ R127, R127, R158 ;  /* 0x0000009e7f7f7221 */ /* 0x000fc40000010000 */
[----:B------:R-:W-:Y:S01]  /*0c60*/  FFMA.FTZ R125, R165, R158, R125 ;  /* 0x0000009ea57d7223 */ /* 0x000fe2000001007d */
[----:B------:R-:W-:Y:S01]  /*0c70*/  IADD3 R138, R0, 0x100, RZ ;  /* 0x00000100008a7810 */ /* 0x000fe20007ffe0ff */
[----:B------:R-:W-:Y:S02]  /*0c80*/  FADD.FTZ R69, R69, R126 ;  /* 0x0000007e45457221 */ /* 0x000fe40000010000 */
[----:B------:R-:W-:Y:S02]  /*0c90*/  FFMA.FTZ R101, R148, R126, R101 ;  /* 0x0000007e94657223 */ /* 0x000fe40000010065 */
[----:B------:R-:W-:Y:S02]  /*0ca0*/  FADD.FTZ R70, R70, R129 ;  /* 0x0000008146467221 */ /* 0x000fe40000010000 */
[----:B------:R-:W-:Y:S02]  /*0cb0*/  FFMA.FTZ R102, R165, R129, R102 ;  /* 0x00000081a5667223 */ /* 0x000fe40000010066 */
[----:B------:R-:W-:-:S02]  /*0cc0*/  FADD.FTZ R71, R71, R131 ;  /* 0x0000008347477221 */ /* 0x000fc40000010000 */
[C---:B------:R-:W-:Y:S02]  /*0cd0*/  FFMA.FTZ R103, R162.reuse, R131, R103 ;  /* 0x00000083a2677223 */ /* 0x040fe40000010067 */
[----:B------:R-:W-:Y:S02]  /*0ce0*/  FADD.FTZ R137, R127, R160 ;  /* 0x000000a07f897221 */ /* 0x000fe40000010000 */
[----:B------:R-:W-:Y:S02]  /*0cf0*/  FFMA.FTZ R136, R162, R160, R125 ;  /* 0x000000a0a2887223 */ /* 0x000fe4000001007d */
.L_x_564:
[----:B0-----:R-:W-:Y:S05]  /*0d00*/  BSYNC B0 ;  /* 0x0000000000007941 */ /* 0x001fea0003800000 */
.L_x_563:
[----:B------:R-:W-:Y:S01]  /*0d10*/  BSSY B0, `(.L_x_565) ;  /* 0x0000059000007945 */ /* 0x000fe20003800000 */
[----:B------:R-:W-:Y:S05]  /*0d20*/  @!P2 BRA `(.L_x_566) ;  /* 0x000005700000a947 */ /* 0x000fea0003800000 */
[C---:B------:R-:W-:Y:S02]  /*0d30*/  LEA R128, P5, R138.reuse, c[0x0][0x188], 0x4 ;  /* 0x000062008a807a11 */ /* 0x040fe400078a20ff */
[----:B------:R-:W-:Y:S02]  /*0d40*/  MOV R125, 0x10 ;  /* 0x00000010007d7802 */ /* 0x000fe40000000f00 */
[----:B------:R-:W-:-:S03]  /*0d50*/  LEA.HI.X R129, R138, c[0x0][0x18c], RZ, 0x4, P5 ;  /* 0x000063008a817a11 */ /* 0x000fc600028f24ff */
[----:B------:R-:W-:-:S03]  /*0d60*/  IMAD.WIDE.U32 R124, R138, R125, c[0x0][0x208] ;  /* 0x000082008a7c7625 */ /* 0x000fc600078e007d */
[----:B------:R-:W2:Y:S04]  /*0d70*/  LDG.E.128 R128, [R128.64] ;  /* 0x0000000480807981 */ /* 0x000ea8000c1e1d00 */
        /* <DEDUP_REMOVED lines=9> */
[----:B------:R-:W-:Y:S02]  /*0e10*/  IADD3 R138, R138, 0x100, RZ ;  /* 0x000001008a8a7810 */ /* 0x000fe40007ffe0ff */
[--C-:B--2---:R-:W-:Y:S02]  /*0e20*/  PRMT R132, RZ, 0x5410, R128.reuse ;  /* 0x00005410ff847816 */ /* 0x104fe40000000080 */
[----:B------:R-:W-:-:S03]  /*0e30*/  PRMT R128, RZ, 0x7610, R128 ;  /* 0x00007610ff807816 */ /* 0x000fc60000000080 */
[C---:B------:R-:W-:Y:S01]  /*0e40*/  FADD.FTZ R132, -R135.reuse, R132 ;  /* 0x0000008487847221 */ /* 0x040fe20000010100 */
[--C-:B------:R-:W-:Y:S01]  /*0e50*/  PRMT R168, RZ, 0x5410, R129.reuse ;  /* 0x00005410ffa87816 */ /* 0x100fe20000000081 */
[----:B------:R-:W-:Y:S01]  /*0e60*/  FADD.FTZ R128, -R135, R128 ;  /* 0x0000008087807221 */ /* 0x000fe20000010100 */
[----:B------:R-:W-:Y:S01]  /*0e70*/  PRMT R172, RZ, 0x7610, R129 ;  /* 0x00007610ffac7816 */ /* 0x000fe20000000081 */
[----:B-----5:R-:W-:Y:S01]  /*0e80*/  FMUL.FTZ R141, R37, R132 ;  /* 0x00000084258d7220 */ /* 0x020fe20000410000 */
[----:B---3--:R-:W-:Y:S01]  /*0e90*/  PRMT R166, RZ, 0x5410, R124 ;  /* 0x00005410ffa67816 */ /* 0x008fe2000000007c */
[----:B------:R-:W-:Y:S01]  /*0ea0*/  FADD.FTZ R168, -R135, R168 ;  /* 0x000000a887a87221 */ /* 0x000fe20000010100 */
[----:B------:R-:W-:Y:S01]  /*0eb0*/  PRMT R124, RZ, 0x7610, R124 ;  /* 0x00007610ff7c7816 */ /* 0x000fe2000000007c */
[----:B------:R-:W-:Y:S02]  /*0ec0*/  FMUL.FTZ R164, R37, R128 ;  /* 0x0000008025a47220 */ /* 0x000fe40000410000 */
[----:B------:R-:W-:-:S02]  /*0ed0*/  FADD.FTZ R64, R64, R166 ;  /* 0x000000a640407221 */ /* 0x000fc40000010000 */
[-C--:B------:R-:W-:Y:S02]  /*0ee0*/  FFMA.FTZ R96, R141, R166.reuse, R96 ;  /* 0x000000a68d607223 */ /* 0x080fe40000010060 */
[----:B------:R-:W-:Y:S01]  /*0ef0*/  FADD.FTZ R172, -R135, R172 ;  /* 0x000000ac87ac7221 */ /* 0x000fe20000010100 */
[--C-:B------:R-:W-:Y:S01]  /*0f00*/  PRMT R170, RZ, 0x5410, R125.reuse ;  /* 0x00005410ffaa7816 */ /* 0x100fe2000000007d */
[----:B------:R-:W-:Y:S01]  /*0f10*/  FMUL.FTZ R166, R27, R166 ;  /* 0x000000a61ba67220 */ /* 0x000fe20000410000 */
[----:B------:R-:W-:Y:S01]  /*0f20*/  PRMT R125, RZ, 0x7610, R125 ;  /* 0x00007610ff7d7816 */ /* 0x000fe2000000007d */
[----:B------:R-:W-:Y:S02]  /*0f30*/  FMUL.FTZ R169, R37, R168 ;  /* 0x000000a825a97220 */ /* 0x000fe40000410000 */
[----:B------:R-:W-:Y:S02]  /*0f40*/  FADD.FTZ R65, R65, R124 ;  /* 0x0000007c41417221 */ /* 0x000fe40000010000 */
[----:B------:R-:W-:-:S02]  /*0f50*/  FFMA.FTZ R97, R164, R124, R97 ;  /* 0x0000007ca4617223 */ /* 0x000fc40000010061 */
[----:B------:R-:W-:Y:S02]  /*0f60*/  FMUL.FTZ R167, R26, R124 ;  /* 0x0000007c1aa77220 */ /* 0x000fe40000410000 */
[----:B------:R-:W-:Y:S02]  /*0f70*/  FMUL.FTZ R168, R37, R172 ;  /* 0x000000ac25a87220 */ /* 0x000fe40000410000 */
[----:B------:R-:W-:Y:S02]  /*0f80*/  FADD.FTZ R124, R137, R166 ;  /* 0x000000a6897c7221 */ /* 0x000fe40000010000 */
[----:B------:R-:W-:Y:S01]  /*0f90*/  FFMA.FTZ R136, R141, R166, R136 ;  /* 0x000000a68d887223 */ /* 0x000fe20000010088 */
[----:B------:R-:W-:Y:S01]  /*0fa0*/  PRMT R174, RZ, 0x5410, R130 ;  /* 0x00005410ffae7816 */ /* 0x000fe20000000082 */
[----:B------:R-:W-:Y:S02]  /*0fb0*/  FADD.FTZ R66, R66, R170 ;  /* 0x000000aa42427221 */ /* 0x000fe40000010000 */
[----:B------:R-:W-:-:S02]  /*0fc0*/  FFMA.FTZ R98, R169, R170, R98 ;  /* 0x000000aaa9627223 */ /* 0x000fc40000010062 */
[----:B------:R-:W-:Y:S02]  /*0fd0*/  FADD.FTZ R67, R67, R125 ;  /* 0x0000007d43437221 */ /* 0x000fe40000010000 */
[-C--:B------:R-:W-:Y:S02]  /*0fe0*/  FFMA.FTZ R99, R168, R125.reuse, R99 ;  /* 0x0000007da8637223 */ /* 0x080fe40000010063 */
[----:B------:R-:W-:Y:S02]  /*0ff0*/  FMUL.FTZ R173, R24, R125 ;  /* 0x0000007d18ad7220 */ /* 0x000fe40000410000 */
[----:B------:R-:W-:Y:S02]  /*1000*/  FMUL.FTZ R170, R25, R170 ;  /* 0x000000aa19aa7220 */ /* 0x000fe40000410000 */
[----:B------:R-:W-:Y:S02]  /*1010*/  FADD.FTZ R125, R124, R167 ;  /* 0x000000a77c7d7221 */ /* 0x000fe40000010000 */
[----:B------:R-:W-:Y:S01]  /*1020*/  FFMA.FTZ R136, R164, R167, R136 ;  /* 0x000000a7a4887223 */ /* 0x000fe20000010088 */
[----:B------:R-:W-:Y:S01]  /*1030*/  PRMT R130, RZ, 0x7610, R130 ;  /* 0x00007610ff827816 */ /* 0x000fe20000000082 */
[----:B------:R-:W-:Y:S01]  /*1040*/  FADD.FTZ R174, -R135, R174 ;  /* 0x000000ae87ae7221 */ /* 0x000fe20000010100 */
[----:B------:R-:W-:Y:S01]  /*1050*/  PRMT R129, RZ, 0x5410, R126 ;  /* 0x00005410ff817816 */ /* 0x000fe2000000007e */
[----:B------:R-:W-:-:S02]  /*1060*/  FADD.FTZ R124, R125, R170 ;  /* 0x000000aa7d7c7221 */ /* 0x000fc40000010000 */
[----:B------:R-:W-:Y:S01]  /*1070*/  FFMA.FTZ R136, R169, R170, R136 ;  /* 0x000000aaa9887223 */ /* 0x000fe20000010088 */
[----:B------:R-:W-:Y:S01]  /*1080*/  PRMT R176, RZ, 0x5410, R131 ;  /* 0x00005410ffb07816 */ /* 0x000fe20000000083 */
[----:B------:R-:W-:Y:S01]  /*1090*/  FADD.FTZ R130, -R135, R130 ;  /* 0x0000008287827221 */ /* 0x000fe20000010100 */
[----:B------:R-:W-:Y:S01]  /*10a0*/  PRMT R126, RZ, 0x7610, R126 ;  /* 0x00007610ff7e7816 */ /* 0x000fe2000000007e */
[----:B------:R-:W-:Y:S02]  /*10b0*/  FMUL.FTZ R171, R37, R174 ;  /* 0x000000ae25ab7220 */ /* 0x000fe40000410000 */
[----:B------:R-:W-:Y:S02]  /*10c0*/  FMUL.FTZ R172, R23, R129 ;  /* 0x0000008117ac7220 */ /* 0x000fe40000410000 */
[----:B------:R-:W-:Y:S02]  /*10d0*/  FADD.FTZ R125, R124, R173 ;  /* 0x000000ad7c7d7221 */ /* 0x000fe40000010000 */
[----:B------:R-:W-:Y:S01]  /*10e0*/  FFMA.FTZ R136, R168, R173, R136 ;  /* 0x000000ada8887223 */ /* 0x000fe20000010088 */
[----:B------:R-:W-:Y:S01]  /*10f0*/  PRMT R178, RZ, 0x7610, R131 ;  /* 0x00007610ffb27816 */ /* 0x000fe20000000083 */
[----:B------:R-:W-:Y:S01]  /*1100*/  FMUL.FTZ R174, R37, R130 ;  /* 0x0000008225ae7220 */ /* 0x000fe20000410000 */
[----:B------:R-:W-:Y:S01]  /*1110*/  PRMT R131, RZ, 0x5410, R127 ;  /* 0x00005410ff837816 */ /* 0x000fe2000000007f */
[----:B------:R-:W-:-:S02]  /*1120*/  FADD.FTZ R176, -R135, R176 ;  /* 0x000000b087b07221 */ /* 0x000fc40000010100 */
[----:B------:R-:W-:Y:S02]  /*1130*/  FMUL.FTZ R175, R22, R126 ;  /* 0x0000007e16af7220 */ /* 0x000fe40000410000 */
[----:B------:R-:W-:Y:S02]  /*1140*/  FADD.FTZ R124, R125, R172 ;  /* 0x000000ac7d7c7221 */ /* 0x000fe40000010000 */
[----:B------:R-:W-:Y:S01]  /*1150*/  FFMA.FTZ R136, R171, R172, R136 ;  /* 0x000000acab887223 */ /* 0x000fe20000010088 */
[----:B------:R-:W-:Y:S01]  /*1160*/  PRMT R132, RZ, 0x7610, R127 ;  /* 0x00007610ff847816 */ /* 0x000fe2000000007f */
[----:B------:R-:W-:Y:S02]  /*1170*/  FADD.FTZ R61, R61, R126 ;  /* 0x0000007e3d3d7221 */ /* 0x000fe40000010000 */
[----:B------:R-:W-:Y:S02]  /*1180*/  FFMA.FTZ R93, R174, R126, R93 ;  /* 0x0000007eae5d7223 */ /* 0x000fe4000001005d */
[----:B------:R-:W-:-:S02]  /*1190*/  FMUL.FTZ R177, R37, R176 ;  /* 0x000000b025b17220 */ /* 0x000fc40000410000 */
[----:B------:R-:W-:Y:S02]  /*11a0*/  FMUL.FTZ R176, R21, R131 ;  /* 0x0000008315b07220 */ /* 0x000fe40000410000 */
[----:B------:R-:W-:Y:S02]  /*11b0*/  FADD.FTZ R126, -R135, R178 ;  /* 0x000000b2877e7221 */ /* 0x000fe40000010100 */
        /* <DEDUP_REMOVED lines=14> */
.L_x_566:
[----:B------:R-:W-:Y:S05]  /*12a0*/  BSYNC B0 ;  /* 0x0000000000007941 */ /* 0x000fea0003800000 */
.L_x_565:
        /* <DEDUP_REMOVED lines=56> */
[----:B------:R-:W-:Y:S01]  /*1630*/  FMUL.FTZ R185, R37, R190 ;  /* 0x000000be25b97220 */ /* 0x000fe20000410000 */
[----:B------:R-:W-:Y:S01]  /*1640*/  PRMT R126, RZ, 0x7610, R126 ;  /* 0x00007610ff7e7816 */ /* 0x000fe2000000007e */
[----:B------:R-:W-:Y:S02]  /*1650*/  FMUL.FTZ R190, R15, R129 ;  /* 0x000000810fbe7220 */ /* 0x000fe40000410000 */
[C---:B------:R-:W-:Y:S02]  /*1660*/  FADD.FTZ R130, -R135.reuse, R130 ;  /* 0x0000008287827221 */ /* 0x040fe40000010100 */
[----:B------:R-:W-:Y:S02]  /*1670*/  FADD.FTZ R125, R124, R187 ;  /* 0x000000bb7c7d7221 */ /* 0x000fe40000010000 */
[----:B------:R-:W-:Y:S01]  /*1680*/  FFMA.FTZ R136, R184, R187, R136 ;  /* 0x000000bbb8887223 */ /* 0x000fe20000010088 */
[----:B------:R-:W-:Y:S01]  /*1690*/  PRMT R196, RZ, 0x7610, R131 ;  /* 0x00007610ffc47816 */ /* 0x000fe20000000083 */
[----:B------:R-:W-:Y:S01]  /*16a0*/  FADD.FTZ R194, -R135, R194 ;  /* 0x000000c287c27221 */ /* 0x000fe20000010100 */
[----:B------:R-:W-:Y:S01]  /*16b0*/  PRMT R131, RZ, 0x5410, R127 ;  /* 0x00005410ff837816 */ /* 0x000fe2000000007f */
[----:B------:R-:W-:-:S02]  /*16c0*/  FMUL.FTZ R192, R37, R130 ;  /* 0x0000008225c07220 */ /* 0x000fc40000410000 */
[----:B------:R-:W-:Y:S02]  /*16d0*/  FMUL.FTZ R191, R14, R126 ;  /* 0x0000007e0ebf7220 */ /* 0x000fe40000410000 */
[----:B------:R-:W-:Y:S02]  /*16e0*/  FADD.FTZ R124, R125, R190 ;  /* 0x000000be7d7c7221 */ /* 0x000fe40000010000 */
[----:B------:R-:W-:Y:S01]  /*16f0*/  FFMA.FTZ R136, R185, R190, R136 ;  /* 0x000000beb9887223 */ /* 0x000fe20000010088 */
[----:B------:R-:W-:Y:S01]  /*1700*/  PRMT R127, RZ, 0x7610, R127 ;  /* 0x00007610ff7f7816 */ /* 0x000fe2000000007f */
[----:B------:R-:W-:Y:S02]  /*1710*/  FMUL.FTZ R193, R37, R194 ;  /* 0x000000c225c17220 */ /* 0x000fe40000410000 */
[----:B------:R-:W-:Y:S02]  /*1720*/  FMUL.FTZ R194, R13, R131 ;  /* 0x000000830dc27220 */ /* 0x000fe40000410000 */
[----:B------:R-:W-:-:S02]  /*1730*/  FADD.FTZ R196, -R135, R196 ;  /* 0x000000c487c47221 */ /* 0x000fc40000010100 */
        /* <DEDUP_REMOVED lines=16> */
.L_x_568:
[----:B------:R-:W-:Y:S05]  /*1840*/  BSYNC B0 ;  /* 0x0000000000007941 */ /* 0x000fea0003800000 */
.L_x_567:
        /* <DEDUP_REMOVED lines=16> */
[----:B--2---:R-:W-:Y:S02]  /*1950*/  PRMT R132, RZ, 0x5410, R124 ;  /* 0x00005410ff847816 */ /* 0x004fe4000000007c */
[--C-:B------:R-:W-:Y:S02]  /*1960*/  PRMT R188, RZ, 0x5410, R125.reuse ;  /* 0x00005410ffbc7816 */ /* 0x100fe4000000007d */
[----:B------:R-:W-:Y:S02]  /*1970*/  PRMT R198, RZ, 0x7610, R125 ;  /* 0x00007610ffc67816 */ /* 0x000fe4000000007d */
[----:B------:R-:W-:Y:S02]  /*1980*/  PRMT R200, RZ, 0x5410, R126 ;  /* 0x00005410ffc87816 */ /* 0x000fe4000000007e */
[----:B------:R-:W-:Y:S01]  /*1990*/  PRMT R138, RZ, 0x7610, R124 ;  /* 0x00007610ff8a7816 */ /* 0x000fe2000000007c */
[----:B------:R-:W-:Y:S01]  /*19a0*/  FADD.FTZ R124, -R135, R132 ;  /* 0x00000084877c7221 */ /* 0x000fe20000010100 */
[----:B---3--:R-:W-:-:S02]  /*19b0*/  PRMT R125, RZ, 0x5410, R128 ;  /* 0x00005410ff7d7816 */ /* 0x008fc40000000080 */
[----:B------:R-:W-:Y:S01]  /*19c0*/  PRMT R204, RZ, 0x7610, R126 ;  /* 0x00007610ffcc7816 */ /* 0x000fe2000000007e */
[C---:B------:R-:W-:Y:S01]  /*19d0*/  FADD.FTZ R188, -R135.reuse, R188 ;  /* 0x000000bc87bc7221 */ /* 0x040fe20000010100 */
[----:B------:R-:W-:Y:S01]  /*19e0*/  PRMT R128, RZ, 0x7610, R128 ;  /* 0x00007610ff807816 */ /* 0x000fe20000000080 */
[C---:B------:R-:W-:Y:S02]  /*19f0*/  FADD.FTZ R126, -R135.reuse, R200 ;  /* 0x000000c8877e7221 */ /* 0x040fe40000010100 */
[----:B------:R-:W-:Y:S02]  /*1a00*/  FADD.FTZ R138, -R135, R138 ;  /* 0x0000008a878a7221 */ /* 0x000fe40000010100 */
[----:B-----5:R-:W-:Y:S02]  /*1a10*/  FMUL.FTZ R145, R37, R124 ;  /* 0x0000007c25917220 */ /* 0x020fe40000410000 */
[----:B------:R-:W-:Y:S02]  /*1a20*/  FMUL.FTZ R200, R10, R125 ;  /* 0x0000007d0ac87220 */ /* 0x000fe40000410000 */
[C---:B------:R-:W-:Y:S01]  /*1a30*/  FADD.FTZ R208, -R135.reuse, R204 ;  /* 0x000000cc87d07221 */ /* 0x040fe20000010100 */
[----:B------:R-:W-:Y:S01]  /*1a40*/  PRMT R204, RZ, 0x5410, R129 ;  /* 0x00005410ffcc7816 */ /* 0x000fe20000000081 */
[----:B------:R-:W-:Y:S01]  /*1a50*/  FADD.FTZ R202, -R135, R198 ;  /* 0x000000c687ca7221 */ /* 0x000fe20000010100 */
[----:B------:R-:W-:Y:S01]  /*1a60*/  PRMT R206, RZ, 0x5410, R127 ;  /* 0x00005410ffce7816 */ /* 0x000fe2000000007f */
[----:B------:R-:W-:-:S02]  /*1a70*/  FMUL.FTZ R197, R37, R188 ;  /* 0x000000bc25c57220 */ /* 0x000fc40000410000 */
[----:B------:R-:W-:Y:S02]  /*1a80*/  FMUL.FTZ R198, R37, R138 ;  /* 0x0000008a25c67220 */ /* 0x000fe40000410000 */
[----:B------:R-:W-:Y:S02]  /*1a90*/  FMUL.FTZ R199, R8, R128 ;  /* 0x0000008008c77220 */ /* 0x000fe40000410000 */
[----:B------:R-:W-:Y:S02]  /*1aa0*/  FADD.FTZ R124, R137, R200 ;  /* 0x000000c8897c7221 */ /* 0x000fe40000010000 */
[C---:B------:R-:W-:Y:S01]  /*1ab0*/  FFMA.FTZ R136, R145.reuse, R200, R136 ;  /* 0x000000c891887223 */ /* 0x040fe20000010088 */
[----:B------:R-:W-:Y:S01]  /*1ac0*/  PRMT R129, RZ, 0x7610, R129 ;  /* 0x00007610ff817816 */ /* 0x000fe20000000081 */
[----:B------:R-:W-:Y:S02]  /*1ad0*/  FADD.FTZ R48, R48, R125 ;  /* 0x0000007d30307221 */ /* 0x000fe40000010000 */
[----:B------:R-:W-:-:S02]  /*1ae0*/  FFMA.FTZ R80, R145, R125, R80 ;  /* 0x0000007d91507223 */ /* 0x000fc40000010050 */
[----:B------:R-:W-:Y:S02]  /*1af0*/  FADD.FTZ R50, R50, R204 ;  /* 0x000000cc32327221 */ /* 0x000fe40000010000 */
[-C--:B------:R-:W-:Y:S02]  /*1b00*/  FFMA.FTZ R82, R197, R204.reuse, R82 ;  /* 0x000000ccc5527223 */ /* 0x080fe40000010052 */
[----:B------:R-:W-:Y:S02]  /*1b10*/  FMUL.FTZ R204, R7, R204 ;  /* 0x000000cc07cc7220 */ /* 0x000fe40000410000 */
[----:B------:R-:W-:Y:S02]  /*1b20*/  FADD.FTZ R125, R124, R199 ;  /* 0x000000c77c7d7221 */ /* 0x000fe40000010000 */
[----:B------:R-:W-:Y:S02]  /*1b30*/  FFMA.FTZ R136, R198, R199, R136 ;  /* 0x000000c7c6887223 */ /* 0x000fe40000010088 */
[----:B------:R-:W-:Y:S01]  /*1b40*/  FADD.FTZ R132, -R135, R206 ;  /* 0x000000ce87847221 */ /* 0x000fe20000010100 */
[----:B------:R-:W-:Y:S01]  /*1b50*/  PRMT R206, RZ, 0x5410, R130 ;  /* 0x00005410ffce7816 */ /* 0x000fe20000000082 */
[C---:B------:R-:W-:Y:S01]  /*1b60*/  FMUL.FTZ R203, R37.reuse, R126 ;  /* 0x0000007e25cb7220 */ /* 0x040fe20000410000 */
[----:B------:R-:W-:Y:S01]  /*1b70*/  PRMT R210, RZ, 0x7610, R127 ;  /* 0x00007610ffd27816 */ /* 0x000fe2000000007f */
[----:B------:R-:W-:-:S02]  /*1b80*/  FMUL.FTZ R202, R37, R202 ;  /* 0x000000ca25ca7220 */ /* 0x000fc40000410000 */
[----:B------:R-:W-:Y:S02]  /*1b90*/  FMUL.FTZ R201, R6, R129 ;  /* 0x0000008106c97220 */ /* 0x000fe40000410000 */
[----:B------:R-:W-:Y:S02]  /*1ba0*/  FADD.FTZ R124, R125, R204 ;  /* 0x000000cc7d7c7221 */ /* 0x000fe40000010000 */
[----:B------:R-:W-:Y:S01]  /*1bb0*/  FFMA.FTZ R136, R197, R204, R136 ;  /* 0x000000ccc5887223 */ /* 0x000fe20000010088 */
[----:B------:R-:W-:Y:S01]  /*1bc0*/  PRMT R130, RZ, 0x7610, R130 ;  /* 0x00007610ff827816 */ /* 0x000fe20000000082 */
[----:B------:R-:W-:Y:S02]  /*1bd0*/  FADD.FTZ R44, R44, R206 ;  /* 0x000000ce2c2c7221 */ /* 0x000fe40000010000 */
[-C--:B------:R-:W-:Y:S02]  /*1be0*/  FFMA.FTZ R76, R203, R206.reuse, R76 ;  /* 0x000000cecb4c7223 */ /* 0x080fe4000001004c */
[----:B------:R-:W-:-:S02]  /*1bf0*/  FMUL.FTZ R206, R5, R206 ;  /* 0x000000ce05ce7220 */ /* 0x000fc40000410000 */
[----:B------:R-:W-:Y:S02]  /*1c00*/  FADD.FTZ R125, R124, R201 ;  /* 0x000000c97c7d7221 */ /* 0x000fe40000010000 */
[----:B------:R-:W-:Y:S02]  /*1c10*/  FFMA.FTZ R136, R202, R201, R136 ;  /* 0x000000c9ca887223 */ /* 0x000fe40000010088 */
[----:B------:R-:W-:Y:S01]  /*1c20*/  FADD.FTZ R212, -R135, R210 ;  /* 0x000000d287d47221 */ /* 0x000fe20000010100 */
[----:B------:R-:W-:Y:S01]  /*1c30*/  PRMT R210, RZ, 0x5410, R131 ;  /* 0x00005410ffd27816 */ /* 0x000fe20000000083 */
[C---:B------:R-:W-:Y:S02]  /*1c40*/  FMUL.FTZ R207, R37.reuse, R132 ;  /* 0x0000008425cf7220 */ /* 0x040fe40000410000 */
[----:B------:R-:W-:Y:S02]  /*1c50*/  FMUL.FTZ R208, R37, R208 ;  /* 0x000000d025d07220 */ /* 0x000fe40000410000 */
[----:B------:R-:W-:-:S02]  /*1c60*/  FMUL.FTZ R205, R4, R130 ;  /* 0x0000008204cd7220 */ /* 0x000fc40000410000 */
[----:B------:R-:W-:Y:S02]  /*1c70*/  FADD.FTZ R124, R125, R206 ;  /* 0x000000ce7d7c7221 */ /* 0x000fe40000010000 */
[----:B------:R-:W-:Y:S01]  /*1c80*/  FFMA.FTZ R136, R203, R206, R136 ;  /* 0x000000cecb887223 */ /* 0x000fe20000010088 */
[----:B------:R-:W-:Y:S01]  /*1c90*/  PRMT R131, RZ, 0x7610, R131 ;  /* 0x00007610ff837816 */ /* 0x000fe20000000083 */
        /* <DEDUP_REMOVED lines=19> */
.L_x_570:
[----:B------:R-:W-:Y:S05]  /*1dd0*/  BSYNC B0 ;  /* 0x0000000000007941 */ /* 0x000fea0003800000 */
.L_x_569:
[----:B------:R-:W-:Y:S01]  /*1de0*/  LOP3.LUT P6, RZ, R9, 0xff, RZ, 0xc0, !PT ;  /* 0x000000ff09ff7812 */ /* 0x000fe200078cc0ff */
[----:B------:R-:W-:Y:S01]  /*1df0*/  HFMA2.MMA R211, -RZ, RZ, 1.875, 0 ;  /* 0x3f800000ffd37435 */ /* 0x000fe200000001ff */
[----:B------:R-:W-:Y:S02]  /*1e00*/  SHF.R.U32.HI R126, RZ, 0x5, R36 ;  /* 0x00000005ff7e7819 */ /* 0x000fe40000011624 */
[----:B------:R-:W-:Y:S02]  /*1e10*/  LOP3.LUT P5, RZ, R36, 0x1f, RZ, 0xc0, !PT ;  /* 0x0000001f24ff7812 */ /* 0x000fe400078ac0ff */
[----:B------:R-:W-:-:S02]  /*1e20*/  LOP3.LUT R213, R126, 0x7fffff8, RZ, 0xc0, !PT ;  /* 0x07fffff87ed57812 */ /* 0x000fc400078ec0ff */
[----:B-----5:R-:W-:-:S05]  /*1e30*/  @P0 PRMT R211, RZ, 0x5410, R134 ;  /* 0x00005410ffd30816 */ /* 0x020fca0000000086 */
[----:B------:R-:W-:Y:S01]  /*1e40*/  @!P6 IADD3 R213, R213, 0x8, RZ ;  /* 0x00000008d5d5e810 */ /* 0x000fe20007ffe0ff */
[----:B------:R-:W-:Y:S05]  /*1e50*/  BRA.DIV ~URZ, `(.L_x_571) ;  /* 0x000020f27f007947 */ /* 0x000fea000b800000 */
[----:B------:R0:W1:Y:S02]  /*1e60*/  SHFL.DOWN PT, R128, R137, 0x10, 0x1f ;  /* 0x0a001f0089807f89 */ /* 0x00006400000e0000 */
.L_x_582:
        /* <DEDUP_REMOVED lines=18> */
.L_x_583:
        /* <DEDUP_REMOVED lines=35> */
[--C-:B------:R-:W-:Y:S01]  /*21c0*/  FFMA.FTZ R125, R159, R132, R133.reuse ;  /* 0x000000849f7d7223 */ /* 0x100fe20000010085 */
[----:B------:R-:W-:Y:S01]  /*21d0*/  MOV R124, R150 ;  /* 0x00000096007c7202 */ /* 0x000fe20000000f00 */
[-C--:B------:R-:W-:Y:S01]  /*21e0*/  FFMA.FTZ R128, R148, R132.reuse, R133 ;  /* 0x0000008494807223 */ /* 0x080fe20000010085 */
[----:B------:R-:W-:Y:S01]  /*21f0*/  ISETP.NE.AND.EX P6, PT, RZ, c[0x0][0x21c], PT, P6 ;  /* 0x00008700ff007a0c */ /* 0x000fe20003fc5360 */
[----:B------:R-:W-:Y:S01]  /*2200*/  FADD.FTZ R126, R146, -R125 ;  /* 0x8000007d927e7221 */ /* 0x000fe20000010000 */
[----:B------:R-:W-:Y:S01]  /*2210*/  LOP3.LUT P5, RZ, R124, 0xff, RZ, 0xc0, !PT ;  /* 0x000000ff7cff7812 */ /* 0x000fe200078ac0ff */
[----:B------:R-:W-:Y:S01]  /*2220*/  FFMA.FTZ R125, R39, R132, R133 ;  /* 0x00000084277d7223 */ /* 0x000fe20000010085 */
[----:B------:R-:W-:Y:S01]  /*2230*/  LOP3.LUT P0, RZ, R151, 0xff, RZ, 0xc0, !PT ;  /* 0x000000ff97ff7812 */ /* 0x000fe2000780c0ff */
[----:B------:R-:W-:-:S02]  /*2240*/  FADD.FTZ R128, R163, -R128 ;  /* 0x80000080a3807221 */ /* 0x000fc40000010000 */
[----:B------:R-:W-:Y:S02]  /*2250*/  FADD.FTZ R124, R140, -R125 ;  /* 0x8000007d8c7c7221 */ /* 0x000fe40000010000 */
[C---:B------:R-:W-:Y:S02]  /*2260*/  FMUL.FTZ R136, R37.reuse, R128 ;  /* 0x0000008025887220 */ /* 0x040fe40000410000 */
[C---:B------:R-:W-:Y:S02]  /*2270*/  FMUL.FTZ R134, R37.reuse, R126 ;  /* 0x0000007e25867220 */ /* 0x040fe40000410000 */
[--C-:B------:R-:W-:Y:S01]  /*2280*/  @P6 PRMT R125, RZ, 0x7610, R42.reuse ;  /* 0x00007610ff7d6816 */ /* 0x100fe2000000002a */
[----:B------:R-:W-:Y:S01]  /*2290*/  FFMA.FTZ R126, R38, R132, R133 ;  /* 0x00000084267e7223 */ /* 0x000fe20000010085 */
[----:B------:R-:W-:Y:S01]  /*22a0*/  @P6 PRMT R127, RZ, 0x5410, R42 ;  /* 0x00005410ff7f6816 */ /* 0x000fe2000000002a */
[----:B------:R-:W-:Y:S02]  /*22b0*/  FMUL.FTZ R124, R37, R124 ;  /* 0x0000007c257c7220 */ /* 0x000fe40000410000 */
[----:B------:R-:W-:Y:S01]  /*22c0*/  @P6 FADD.FTZ R136, R136, R125 ;  /* 0x0000007d88886221 */ /* 0x000fe20000010000 */
[----:B------:R-:W-:Y:S01]  /*22d0*/  @P6 PRMT R125, RZ, 0x5410, R40 ;  /* 0x00005410ff7d6816 */ /* 0x000fe20000000028 */
[----:B------:R-:W-:-:S02]  /*22e0*/  FADD.FTZ R126, R147, -R126 ;  /* 0x8000007e937e7221 */ /* 0x000fc40000010000 */
[----:B------:R-:W-:Y:S02]  /*22f0*/  @P6 FADD.FTZ R134, R134, R127 ;  /* 0x0000007f86866221 */ /* 0x000fe40000010000 */
[----:B------:R-:W-:Y:S01]  /*2300*/  @P6 FADD.FTZ R124, R124, R125 ;  /* 0x0000007d7c7c6221 */ /* 0x000fe20000010000 */
[----:B------:R-:W-:Y:S01]  /*2310*/  @P6 PRMT R125, RZ, 0x7610, R40 ;  /* 0x00007610ff7d6816 */ /* 0x000fe20000000028 */
[----:B------:R-:W-:Y:S02]  /*2320*/  FMUL.FTZ R126, R37, R126 ;  /* 0x0000007e257e7220 */ /* 0x000fe40000410000 */
[----:B------:R-:W-:Y:S02]  /*2330*/  FMUL.FTZ R127, R134, R211 ;  /* 0x000000d3867f7220 */ /* 0x000fe40000410000 */
[----:B------:R-:W-:Y:S02]  /*2340*/  @P6 FADD.FTZ R126, R126, R125 ;  /* 0x0000007d7e7e6221 */ /* 0x000fe40000010000 */
[----:B------:R-:W-:-:S02]  /*2350*/  FFMA.FTZ R125, R149, R132, R133 ;  /* 0x00000084957d7223 */ /* 0x000fc40000010085 */
[----:B------:R-:W-:Y:S02]  /*2360*/  FMUL.FTZ R127, R127, c[0x0][0x1e8] ;  /* 0x00007a007f7f7a20 */ /* 0x000fe40000410000 */
[----:B------:R-:W-:Y:S02]  /*2370*/  FADD.FTZ R128, R144, -R125 ;  /* 0x8000007d90807221 */ /* 0x000fe40000010000 */
[-CC-:B------:R-:W-:Y:S01]  /*2380*/  FFMA.FTZ R125, R165, R132.reuse, R133.reuse ;  /* 0x00000084a57d7223 */ /* 0x180fe20000010085 */
[----:B------:R-:W-:Y:S01]  /*2390*/  FSEL R189, R127, RZ, P0 ;  /* 0x000000ff7fbd7208 */ /* 0x000fe20000000000 */
[----:B------:R-:W-:Y:S01]  /*23a0*/  FFMA.FTZ R130, R142, R132, R133 ;  /* 0x000000848e827223 */ /* 0x000fe20000010085 */
[----:B------:R-:W-:Y:S01]  /*23b0*/  ISETP.NE.U32.AND P0, PT, RZ, c[0x0][0x258], PT ;  /* 0x00009600ff007a0c */ /* 0x000fe20003f05070 */
[----:B------:R-:W-:Y:S01]  /*23c0*/  FADD.FTZ R138, R158, -R125 ;  /* 0x8000007d9e8a7221 */ /* 0x000fe20000010000 */
[----:B------:R-:W-:Y:S01]  /*23d0*/  @P6 PRMT R125, RZ, 0x5410, R41 ;  /* 0x00005410ff7d6816 */ /* 0x000fe20000000029 */
[----:B------:R-:W-:Y:S01]  /*23e0*/  FMUL.FTZ R128, R37, R128 ;  /* 0x0000008025807220 */ /* 0x000fe20000410000 */
[----:B------:R-:W-:Y:S01]  /*23f0*/  ISETP.NE.AND.EX P0, PT, RZ, c[0x0][0x25c], PT, P0 ;  /* 0x00009700ff007a0c */ /* 0x000fe20003f05300 */
[----:B------:R-:W-:-:S02]  /*2400*/  FADD.FTZ R130, R161, -R130 ;  /* 0x80000082a1827221 */ /* 0x000fc40000010000 */
[----:B------:R-:W-:Y:S01]  /*2410*/  @P6 FADD.FTZ R128, R128, R125 ;  /* 0x0000007d80806221 */ /* 0x000fe20000010000 */
[----:B------:R-:W-:Y:S01]  /*2420*/  @P6 PRMT R125, RZ, 0x7610, R41 ;  /* 0x00007610ff7d6816 */ /* 0x000fe20000000029 */
[C---:B------:R-:W-:Y:S02]  /*2430*/  FMUL.FTZ R130, R37.reuse, R130 ;  /* 0x0000008225827220 */ /* 0x040fe40000410000 */
[----:B------:R-:W-:Y:S02]  /*2440*/  FFMA.FTZ R127, R162, R132, R133 ;  /* 0x00000084a27f7223 */ /* 0x000fe40000010085 */
[----:B------:R-:W-:Y:S01]  /*2450*/  @P6 FADD.FTZ R130, R130, R125 ;  /* 0x0000007d82826221 */ /* 0x000fe20000010000 */
[----:B------:R-:W-:Y:S01]  /*2460*/  @P6 PRMT R125, RZ, 0x5410, R43 ;  /* 0x00005410ff7d6816 */ /* 0x000fe2000000002b */
[C---:B------:R-:W-:Y:S02]  /*2470*/  FMUL.FTZ R138, R37.reuse, R138 ;  /* 0x0000008a258a7220 */ /* 0x040fe40000410000 */
[----:B------:R-:W-:Y:S01]  /*2480*/  FADD.FTZ R188, R160, -R127 ;  /* 0x8000007fa0bc7221 */ /* 0x000fe20000010000 */
        /* <DEDUP_REMOVED lines=8> */
[----:B------:R-:W-:Y:S01]  /*2510*/  LOP3.LUT P6, RZ, R151, 0xff00, RZ, 0xc0, !PT ;  /* 0x0000ff0097ff7812 */ /* 0x000fe200078cc0ff */
[----:B------:R-:W-:Y:S01]  /*2520*/  FMUL.FTZ R136, R136, c[0x0][0x1e8] ;  /* 0x00007a0088887a20 */ /* 0x000fe20000410000 */
[----:B------:R-:W-:Y:S01]  /*2530*/  @P0 F2FP.BF16.PACK_AB R125, RZ, R124 ;  /* 0x0000007cff7d023e */ /* 0x000fe200000010ff */
[-C--:B------:R-:W-:Y:S01]  /*2540*/  FMUL.FTZ R128, R128, R211.reuse ;  /* 0x000000d380807220 */ /* 0x080fe20000410000 */
[----:B------:R-:W-:Y:S01]  /*2550*/  @P0 F2FP.BF16.PACK_AB R129, RZ, R134 ;  /* 0x00000086ff81023e */ /* 0x000fe200000010ff */
[-C--:B------:R-:W-:Y:S01]  /*2560*/  FMUL.FTZ R130, R130, R211.reuse ;  /* 0x000000d382827220 */ /* 0x080fe20000410000 */
[----:B------:R-:W-:Y:S01]  /*2570*/  FSEL R136, R136, RZ, P6 ;  /* 0x000000ff88887208 */ /* 0x000fe20003000000 */
[----:B------:R-:W-:Y:S01]  /*2580*/  FMUL.FTZ R128, R128, c[0x0][0x1e8] ;  /* 0x00007a0080807a20 */ /* 0x000fe20000410000 */
[----:B------:R-:W-:Y:S01]  /*2590*/  LOP3.LUT P6, RZ, R150, 0xff0000, RZ, 0xc0, !PT ;  /* 0x00ff000096ff7812 */ /* 0x000fe200078cc0ff */
[-C--:B------:R-:W-:Y:S01]  /*25a0*/  FMUL.FTZ R124, R124, R211.reuse ;  /* 0x000000d37c7c7220 */ /* 0x080fe20000410000 */
[----:B------:R-:W-:Y:S01]  /*25b0*/  @P0 F2FP.BF16.PACK_AB R134, RZ, R126 ;  /* 0x0000007eff86023e */ /* 0x000fe200000010ff */
[----:B------:R-:W-:Y:S01]  /*25c0*/  FMUL.FTZ R130, R130, c[0x0][0x1e8] ;  /* 0x00007a0082827a20 */ /* 0x000fe20000410000 */
[----:B------:R-:W-:Y:S01]  /*25d0*/  FSEL R128, R128, RZ, P6 ;  /* 0x000000ff80807208 */ /* 0x000fe20003000000 */
[-C--:B------:R-:W-:Y:S01]  /*25e0*/  FMUL.FTZ R126, R126, R211.reuse ;  /* 0x000000d37e7e7220 */ /* 0x080fe20000410000 */
[----:B------:R-:W-:Y:S01]  /*25f0*/  LOP3.LUT P6, RZ, R150, 0xff000000, RZ, 0xc0, !PT ;  /* 0xff00000096ff7812 */ /* 0x000fe200078cc0ff */
[----:B------:R-:W-:Y:S01]  /*2600*/  FMUL.FTZ R124, R124, c[0x0][0x1e8] ;  /* 0x00007a007c7c7a20 */ /* 0x000fe20000410000 */
[----:B------:R-:W-:Y:S01]  /*2610*/  @P0 PRMT R122, R129, 0x7610, R122 ;  /* 0x00007610817a0816 */ /* 0x000fe2000000007a */
[----:B------:R-:W-:Y:S01]  /*2620*/  FMUL.FTZ R126, R126, c[0x0][0x1e8] ;  /* 0x00007a007e7e7a20 */ /* 0x000fe20000410000 */
[----:B------:R-:W-:Y:S01]  /*2630*/  @P0 F2FP.BF16.PACK_AB R137, RZ, R138 ;  /* 0x0000008aff89023e */ /* 0x000fe200000010ff */
[----:B------:R-:W-:Y:S01]  /*2640*/  FMUL.FTZ R138, R138, R211 ;  /* 0x000000d38a8a7220 */ /* 0x000fe20000410000 */
[----:B------:R-:W-:-:S02]  /*2650*/  FSEL R129, R130, RZ, P6 ;  /* 0x000000ff82817208 */ /* 0x000fc40003000000 */
[----:B------:R-:W-:Y:S01]  /*2660*/  LOP3.LUT P6, RZ, R150, 0xff00, RZ, 0xc0, !PT ;  /* 0x0000ff0096ff7812 */ /* 0x000fe200078cc0ff */
[----:B------:R-:W-:Y:S01]  /*2670*/  FMUL.FTZ R138, R138, c[0x0][0x1e8] ;  /* 0x00007a008a8a7a20 */ /* 0x000fe20000410000 */
[----:B------:R-:W-:Y:S02]  /*2680*/  FSEL R124, R124, RZ, P5 ;  /* 0x000000ff7c7c7208 */ /* 0x000fe40002800000 */
[----:B------:R-:W-:Y:S02]  /*2690*/  ISETP.NE.U32.AND P5, PT, RZ, c[0x0][0x258], PT ;  /* 0x00009600ff007a0c */ /* 0x000fe40003fa5070 */
[----:B------:R-:W-:Y:S02]  /*26a0*/  @P0 PRMT R121, R127, 0x7610, R121 ;  /* 0x000076107f790816 */ /* 0x000fe40000000079 */
[----:B------:R-:W-:Y:S01]  /*26b0*/  @P0 F2FP.BF16.PACK_AB R139, RZ, R188 ;  /* 0x000000bcff8b023e */ /* 0x000fe200000010ff */
[----:B------:R-:W-:Y:S01]  /*26c0*/  FMUL.FTZ R188, R188, R211 ;  /* 0x000000d3bcbc7220 */ /* 0x000fe20000410000 */
[----:B------:R-:W-:-:S02]  /*26d0*/  FSEL R127, R126, RZ, P6 ;  /* 0x000000ff7e7f7208 */ /* 0x000fc40003000000 */
[----:B------:R-:W-:Y:S01]  /*26e0*/  LOP3.LUT P6, RZ, R151, 0xff0000, RZ, 0xc0, !PT ;  /* 0x00ff000097ff7812 */ /* 0x000fe200078cc0ff */
[----:B------:R-:W-:Y:S01]  /*26f0*/  FMUL.FTZ R188, R188, c[0x0][0x1e8] ;  /* 0x00007a00bcbc7a20 */ /* 0x000fe20000410000 */
[----:B------:R-:W-:Y:S02]  /*2700*/  ISETP.NE.AND.EX P5, PT, RZ, c[0x0][0x25c], PT, P5 ;  /* 0x00009700ff007a0c */ /* 0x000fe40003fa5350 */
[----:B------:R-:W-:Y:S01]  /*2710*/  @P0 PRMT R123, R137, 0x7610, R123 ;  /* 0x00007610897b0816 */ /* 0x000fe2000000007b */
[----:B------:R-:W-:Y:S01]  /*2720*/  HFMA2.MMA R137, -RZ, RZ, 0, 9.5367431640625e-07 ;  /* 0x00000010ff897435 */ /* 0x000fe200000001ff */
[----:B------:R-:W-:Y:S02]  /*2730*/  FSEL R138, R138, RZ, P6 ;  /* 0x000000ff8a8a7208 */ /* 0x000fe40003000000 */
[----:B------:R-:W-:Y:S02]  /*2740*/  LOP3.LUT P6, RZ, R151, 0xff000000, RZ, 0xc0, !PT ;  /* 0xff00000097ff7812 */ /* 0x000fe400078cc0ff */
[----:B------:R-:W-:-:S02]  /*2750*/  @P0 PRMT R122, R122, 0x5410, R131 ;  /* 0x000054107a7a0816 */ /* 0x000fc40000000083 */
[----:B------:R-:W-:Y:S02]  /*2760*/  FSEL R131, R188, RZ, P6 ;  /* 0x000000ffbc837208 */ /* 0x000fe40003000000 */
[----:B------:R-:W-:Y:S02]  /*2770*/  @P0 PRMT R120, R125, 0x7610, R120 ;  /* 0x000076107d780816 */ /* 0x000fe40000000078 */
[----:B------:R-:W-:Y:S02]  /*2780*/  F2FP.BF16.PACK_AB R124, R127, R124 ;  /* 0x0000007c7f7c723e */ /* 0x000fe400000010ff */
[----:B------:R-:W-:Y:S01]  /*2790*/  F2FP.BF16.PACK_AB R127, R131, R138 ;  /* 0x0000008a837f723e */ /* 0x000fe200000010ff */
[CC--:B------:R-:W-:Y:S01]  /*27a0*/  @P5 IMAD.WIDE.U32 R130, R0.reuse, R137.reuse, c[0x0][0x258] ;  /* 0x0000960000825625 */ /* 0x0c0fe200078e0089 */
[----:B------:R-:W-:Y:S02]  /*27b0*/  F2FP.BF16.PACK_AB R125, R129, R128 ;  /* 0x00000080817d723e */ /* 0x000fe400000010ff */
[----:B------:R-:W-:Y:S01]  /*27c0*/  @P0 PRMT R121, R121, 0x5410, R135 ;  /* 0x0000541079790816 */ /* 0x000fe20000000087 */
[----:B------:R-:W-:Y:S01]  /*27d0*/  IMAD.WIDE.U32 R128, R0, R137, c[0x0][0x248] ;  /* 0x0000920000807625 */ /* 0x000fe200078e0089 */
[----:B------:R-:W-:-:S02]  /*27e0*/  @P0 PRMT R120, R120, 0x5410, R134 ;  /* 0x0000541078780816 */ /* 0x000fc40000000086 */
[----:B------:R-:W-:Y:S02]  /*27f0*/  @P0 PRMT R123, R123, 0x5410, R139 ;  /* 0x000054107b7b0816 */ /* 0x000fe4000000008b */
[----:B------:R-:W-:Y:S02]  /*2800*/  F2FP.BF16.PACK_AB R126, R136, R189 ;  /* 0x000000bd887e723e */ /* 0x000fe400000010ff */
[----:B------:R-:W-:Y:S01]  /*2810*/  IADD3 R0, R0, 0x100, RZ ;  /* 0x0000010000007810 */ /* 0x000fe20007ffe0ff */
[----:B------:R0:W-:Y:S04]  /*2820*/  @P5 STG.E.128 [R130.64], R120 ;  /* 0x0000007882005986 */ /* 0x0001e8000c101d04 */
[----:B------:R0:W-:Y:S02]  /*2830*/  STG.E.128 [R128.64], R124 ;  /* 0x0000007c80007986 */ /* 0x0001e4000c101d04 */
.L_x_574:
[----:B------:R-:W-:Y:S05]  /*2840*/  BSYNC B0 ;  /* 0x0000000000007941 */ /* 0x000fea0003800000 */
.L_x_573:
[----:B------:R-:W-:Y:S01]  /*2850*/  BSSY B0, `(.L_x_575) ;  /* 0x000006b000007945 */ /* 0x000fe20003800000 */
[----:B------:R-:W-:Y:S05]  /*2860*/  @!P2 BRA `(.L_x_576) ;  /* 0x000006900000a947 */ /* 0x000fea0003800000 */
[----:B------:R-:W-:Y:S01]  /*2870*/  ISETP.NE.U32.AND P6, PT, RZ, c[0x0][0x218], PT ;  /* 0x00008600ff007a0c */ /* 0x000fe20003fc5070 */
[--C-:B0-----:R-:W-:Y:S01]  /*2880*/  FFMA.FTZ R125, R171, R132, R133.reuse ;  /* 0x00000084ab7d7223 */ /* 0x101fe20000010085 */
        /* <DEDUP_REMOVED lines=38> */
[----:B------:R-:W-:Y:S02]  /*2af0*/  FMUL.FTZ R130, R37, R130 ;  /* 0x0000008225827220 */ /* 0x000fe40000410000 */
        /* <DEDUP_REMOVED lines=64> */
.L_x_576:
[----:B------:R-:W-:Y:S05]  /*2f00*/  BSYNC B0 ;  /* 0x0000000000007941 */ /* 0x000fea0003800000 */
.L_x_575:
        /* <DEDUP_REMOVED lines=46> */
[----:B------:R-:W-:Y:S02]  /*31f0*/  FMUL.FTZ R138, R37, R138 ;  /* 0x0000008a258a7220 */ /* 0x000fe40000410000 */
        /* <DEDUP_REMOVED lines=60> */
.L_x_578:
[----:B------:R-:W-:Y:S05]  /*35c0*/  BSYNC B0 ;  /* 0x0000000000007941 */ /* 0x000fea0003800000 */
.L_x_577:
[----:B------:R-:W-:Y:S01]  /*35d0*/  BSSY B0, `(.L_x_579) ;  /* 0x000006a000007945 */ /* 0x000fe20003800000 */
[----:B------:R-:W-:Y:S05]  /*35e0*/  @!P4 BRA `(.L_x_580) ;  /* 0x000006800000c947 */ /* 0x000fea0003800000 */
[----:B------:R-:W-:Y:S01]  /*35f0*/  ISETP.NE.U32.AND P6, PT, RZ, c[0x0][0x218], PT ;  /* 0x00008600ff007a0c */ /* 0x000fe20003fc5070 */
[-CC-:B0-----:R-:W-:Y:S01]  /*3600*/  FFMA.FTZ R125, R203, R132.reuse, R133.reuse ;  /* 0x00000084cb7d7223 */ /* 0x181fe20000010085 */
[C---:B------:R-:W-:Y:S01]  /*3610*/  LOP3.LUT P5, RZ, R157.reuse, 0xff, RZ, 0xc0, !PT ;  /* 0x000000ff9dff7812 */ /* 0x040fe200078ac0ff */
[----:B------:R-:W-:Y:S01]  /*3620*/  FFMA.FTZ R126, R208, R132, R133 ;  /* 0x00000084d07e7223 */ /* 0x000fe20000010085 */
[----:B------:R-:W-:Y:S01]  /*3630*/  ISETP.NE.AND.EX P6, PT, RZ, c[0x0][0x21c], PT, P6 ;  /* 0x00008700ff007a0c */ /* 0x000fe20003fc5360 */
[----:B------:R-:W-:Y:S01]  /*3640*/  FADD.FTZ R124, R206, -R125 ;  /* 0x8000007dce7c7221 */ /* 0x000fe20000010000 */
[----:B------:R-:W-:Y:S01]  /*3650*/  LOP3.LUT P0, RZ, R157, 0xff00, RZ, 0xc0, !PT ;  /* 0x0000ff009dff7812 */ /* 0x000fe2000780c0ff */
[----:B------:R-:W-:-:S02]  /*3660*/  FADD.FTZ R126, R205, -R126 ;  /* 0x8000007ecd7e7221 */ /* 0x000fc40000010000 */
[C---:B------:R-:W-:Y:S02]  /*3670*/  FMUL.FTZ R134, R37.reuse, R124 ;  /* 0x0000007c25867220 */ /* 0x040fe40000410000 */
[----:B------:R-:W-:Y:S02]  /*3680*/  FMUL.FTZ R136, R37, R126 ;  /* 0x0000007e25887220 */ /* 0x000fe40000410000 */
[-CC-:B------:R-:W-:Y:S02]  /*3690*/  FFMA.FTZ R126, R198, R132.reuse, R133.reuse ;  /* 0x00000084c67e7223 */ /* 0x180fe40000010085 */
[-CC-:B------:R-:W-:Y:S02]  /*36a0*/  FFMA.FTZ R127, R197, R132.reuse, R133.reuse ;  /* 0x00000084c57f7223 */ /* 0x180fe40000010085 */
[----:B------:R-:W-:Y:S01]  /*36b0*/  @P6 PRMT R125, RZ, 0x5410, R118 ;  /* 0x00005410ff7d6816 */ /* 0x000fe20000000076 */
[-CC-:B------:R-:W-:Y:S02]  /*36c0*/  FFMA.FTZ R130, R202, R132.reuse, R133.reuse ;  /* 0x00000084ca827223 */ /* 0x180fe40000010085 */
[----:B------:R-:W-:-:S02]  /*36d0*/  FFMA.FTZ R131, R207, R132, R133 ;  /* 0x00000084cf837223 */ /* 0x000fc40000010085 */
[----:B------:R-:W-:Y:S01]  /*36e0*/  @P6 FADD.FTZ R134, R134, R125 ;  /* 0x0000007d86866221 */ /* 0x000fe20000010000 */
[----:B------:R-:W-:Y:S01]  /*36f0*/  @P6 PRMT R125, RZ, 0x7610, R118 ;  /* 0x00007610ff7d6816 */ /* 0x000fe20000000076 */
[----:B------:R-:W-:Y:S02]  /*3700*/  FFMA.FTZ R138, R212, R132, R133 ;  /* 0x00000084d48a7223 */ /* 0x000fe40000010085 */
[----:B------:R-:W-:Y:S02]  /*3710*/  FMUL.FTZ R124, R134, R211 ;  /* 0x000000d3867c7220 */ /* 0x000fe40000410000 */
[----:B------:R-:W-:Y:S02]  /*3720*/  @P6 FADD.FTZ R136, R136, R125 ;  /* 0x0000007d88886221 */ /* 0x000fe40000010000 */
[----:B------:R-:W-:Y:S01]  /*3730*/  FMUL.FTZ R128, R124, c[0x0][0x1e8] ;  /* 0x00007a007c807a20 */ /* 0x000fe20000410000 */
[----:B------:R-:W-:Y:S01]  /*3740*/  MOV R124, R156 ;  /* 0x0000009c007c7202 */ /* 0x000fe20000000f00 */
[----:B------:R-:W-:-:S02]  /*3750*/  FFMA.FTZ R125, R145, R132, R133 ;  /* 0x00000084917d7223 */ /* 0x000fc40000010085 */
[----:B------:R-:W-:Y:S01]  /*3760*/  FADD.FTZ R126, R199, -R126 ;  /* 0x8000007ec77e7221 */ /* 0x000fe20000010000 */
[----:B------:R-:W-:Y:S01]  /*3770*/  FSEL R135, R128, RZ, P5 ;  /* 0x000000ff80877208 */ /* 0x000fe20002800000 */
[----:B------:R-:W-:Y:S01]  /*3780*/  FADD.FTZ R128, R204, -R127 ;  /* 0x8000007fcc807221 */ /* 0x000fe20000010000 */
[----:B------:R-:W-:Y:S01]  /*3790*/  LOP3.LUT P5, RZ, R124, 0xff, RZ, 0xc0, !PT ;  /* 0x000000ff7cff7812 */ /* 0x000fe200078ac0ff */
[----:B------:R-:W-:Y:S02]  /*37a0*/  FADD.FTZ R124, R200, -R125 ;  /* 0x8000007dc87c7221 */ /* 0x000fe40000010000 */
[----:B------:R-:W-:Y:S02]  /*37b0*/  FADD.FTZ R130, R201, -R130 ;  /* 0x80000082c9827221 */ /* 0x000fe40000010000 */
[----:B------:R-:W-:Y:S01]  /*37c0*/  FADD.FTZ R132, R210, -R131 ;  /* 0x80000083d2847221 */ /* 0x000fe20000010000 */
[----:B------:R-:W-:Y:S01]  /*37d0*/  HFMA2.MMA R131, -RZ, RZ, 0, 9.5367431640625e-07 ;  /* 0x00000010ff837435 */ /* 0x000fe200000001ff */
[----:B------:R-:W-:-:S02]  /*37e0*/  FADD.FTZ R188, R209, -R138 ;  /* 0x8000008ad1bc7221 */ /* 0x000fc40000010000 */
[C---:B------:R-:W-:Y:S02]  /*37f0*/  FMUL.FTZ R124, R37.reuse, R124 ;  /* 0x0000007c257c7220 */ /* 0x040fe40000410000 */
[C---:B------:R-:W-:Y:S02]  /*3800*/  FMUL.FTZ R126, R37.reuse, R126 ;  /* 0x0000007e257e7220 */ /* 0x040fe40000410000 */
[C---:B------:R-:W-:Y:S02]  /*3810*/  FMUL.FTZ R128, R37.reuse, R128 ;  /* 0x0000008025807220 */ /* 0x040fe40000410000 */
[C---:B------:R-:W-:Y:S02]  /*3820*/  FMUL.FTZ R130, R37.reuse, R130 ;  /* 0x0000008225827220 */ /* 0x040fe40000410000 */
[C---:B------:R-:W-:Y:S02]  /*3830*/  FMUL.FTZ R138, R37.reuse, R132 ;  /* 0x00000084258a7220 */ /* 0x040fe40000410000 */
[----:B------:R-:W-:Y:S01]  /*3840*/  FMUL.FTZ R188, R37, R188 ;  /* 0x000000bc25bc7220 */ /* 0x000fe20000410000 */
[----:B------:R-:W-:Y:S01]  /*3850*/  @P6 PRMT R37, RZ, 0x5410, R116 ;  /* 0x00005410ff256816 */ /* 0x000fe20000000074 */
[----:B------:R-:W-:-:S04]  /*3860*/  FMUL.FTZ R129, R136, R211 ;  /* 0x000000d388817220 */ /* 0x000fc80000410000 */
[----:B------:R-:W-:Y:S01]  /*3870*/  @P6 FADD.FTZ R124, R124, R37 ;  /* 0x000000257c7c6221 */ /* 0x000fe20000010000 */
[----:B------:R-:W-:Y:S01]  /*3880*/  @P6 PRMT R37, RZ, 0x7610, R116 ;  /* 0x00007610ff256816 */ /* 0x000fe20000000074 */
[----:B------:R-:W-:-:S04]  /*3890*/  FMUL.FTZ R129, R129, c[0x0][0x1e8] ;  /* 0x00007a0081817a20 */ /* 0x000fc80000410000 */
[----:B------:R-:W-:Y:S01]  /*38a0*/  @P6 FADD.FTZ R126, R126, R37 ;  /* 0x000000257e7e6221 */ /* 0x000fe20000010000 */
[----:B------:R-:W-:Y:S02]  /*38b0*/  @P6 PRMT R37, RZ, 0x5410, R117 ;  /* 0x00005410ff256816 */ /* 0x000fe40000000075 */
[----:B------:R-:W-:Y:S02]  /*38c0*/  FSEL R214, R129, RZ, P0 ;  /* 0x000000ff81d67208 */ /* 0x000fe40000000000 */
[----:B------:R-:W-:Y:S01]  /*38d0*/  ISETP.NE.U32.AND P0, PT, RZ, c[0x0][0x258], PT ;  /* 0x00009600ff007a0c */ /* 0x000fe20003f05070 */
[----:B------:R-:W-:Y:S01]  /*38e0*/  @P6 FADD.FTZ R128, R128, R37 ;  /* 0x0000002580806221 */ /* 0x000fe20000010000 */
[----:B------:R-:W-:Y:S02]  /*38f0*/  @P6 PRMT R37, RZ, 0x7610, R117 ;  /* 0x00007610ff256816 */ /* 0x000fe40000000075 */
[----:B------:R-:W-:-:S03]  /*3900*/  ISETP.NE.AND.EX P0, PT, RZ, c[0x0][0x25c], PT, P0 ;  /* 0x00009700ff007a0c */ /* 0x000fc60003f05300 */
[----:B------:R-:W-:Y:S01]  /*3910*/  @P6 FADD.FTZ R130, R130, R37 ;  /* 0x0000002582826221 */ /* 0x000fe20000010000 */
[----:B------:R-:W-:-:S05]  /*3920*/  @P6 PRMT R37, RZ, 0x5410, R119 ;  /* 0x00005410ff256816 */ /* 0x000fca0000000077 */
[----:B------:R-:W-:Y:S01]  /*3930*/  @P6 FADD.FTZ R138, R138, R37 ;  /* 0x000000258a8a6221 */ /* 0x000fe20000010000 */
[----:B------:R-:W-:-:S03]  /*3940*/  @P6 PRMT R37, RZ, 0x7610, R119 ;  /* 0x00007610ff256816 */ /* 0x000fc60000000077 */
[----:B------:R-:W-:Y:S01]  /*3950*/  @P0 F2FP.BF16.PACK_AB R125, RZ, R128 ;  /* 0x00000080ff7d023e */ /* 0x000fe200000010ff */
[-C--:B------:R-:W-:Y:S01]  /*3960*/  FMUL.FTZ R128, R128, R211.reuse ;  /* 0x000000d380807220 */ /* 0x080fe20000410000 */
[----:B------:R-:W-:Y:S01]  /*3970*/  @P0 F2FP.BF16.PACK_AB R133, RZ, R130 ;  /* 0x00000082ff85023e */ /* 0x000fe200000010ff */
[----:B------:R-:W-:Y:S01]  /*3980*/  @P6 FADD.FTZ R188, R188, R37 ;  /* 0x00000025bcbc6221 */ /* 0x000fe20000010000 */
[----:B------:R-:W-:Y:S01]  /*3990*/  @P0 F2FP.BF16.PACK_AB R37, RZ, R124 ;  /* 0x0000007cff25023e */ /* 0x000fe200000010ff */
[----:B------:R-:W-:Y:S01]  /*39a0*/  FMUL.FTZ R128, R128, c[0x0][0x1e8] ;  /* 0x00007a0080807a20 */ /* 0x000fe20000410000 */
[----:B------:R-:W-:Y:S01]  /*39b0*/  LOP3.LUT P6, RZ, R156, 0xff0000, RZ, 0xc0, !PT ;  /* 0x00ff00009cff7812 */ /* 0x000fe200078cc0ff */
[-C--:B------:R-:W-:Y:S01]  /*39c0*/  FMUL.FTZ R130, R130, R211.reuse ;  /* 0x000000d382827220 */ /* 0x080fe20000410000 */
[----:B------:R-:W-:Y:S01]  /*39d0*/  @P0 F2FP.BF16.PACK_AB R132, RZ, R126 ;  /* 0x0000007eff84023e */ /* 0x000fe200000010ff */
[-C--:B------:R-:W-:Y:S01]  /*39e0*/  FMUL.FTZ R124, R124, R211.reuse ;  /* 0x000000d37c7c7220 */ /* 0x080fe20000410000 */
[----:B------:R-:W-:Y:S01]  /*39f0*/  FSEL R128, R128, RZ, P6 ;  /* 0x000000ff80807208 */ /* 0x000fe20003000000 */
[----:B------:R-:W-:Y:S01]  /*3a00*/  FMUL.FTZ R130, R130, c[0x0][0x1e8] ;  /* 0x00007a0082827a20 */ /* 0x000fe20000410000 */
[----:B------:R-:W-:Y:S01]  /*3a10*/  LOP3.LUT P6, RZ, R156, 0xff000000, RZ, 0xc0, !PT ;  /* 0xff0000009cff7812 */ /* 0x000fe200078cc0ff */
[----:B------:R-:W-:Y:S01]  /*3a20*/  FMUL.FTZ R124, R124, c[0x0][0x1e8] ;  /* 0x00007a007c7c7a20 */ /* 0x000fe20000410000 */
[----:B------:R-:W-:Y:S01]  /*3a30*/  @P0 PRMT R121, R125, 0x7610, R121 ;  /* 0x000076107d790816 */ /* 0x000fe20000000079 */
[-C--:B------:R-:W-:Y:S01]  /*3a40*/  FMUL.FTZ R126, R126, R211.reuse ;  /* 0x000000d37e7e7220 */ /* 0x080fe20000410000 */
[----:B------:R-:W-:Y:S01]  /*3a50*/  @P0 F2FP.BF16.PACK_AB R127, RZ, R138 ;  /* 0x0000008aff7f023e */ /* 0x000fe200000010ff */
[-C--:B------:R-:W-:Y:S01]  /*3a60*/  FMUL.FTZ R138, R138, R211.reuse ;  /* 0x000000d38a8a7220 */ /* 0x080fe20000410000 */
[----:B------:R-:W-:Y:S01]  /*3a70*/  FSEL R125, R130, RZ, P6 ;  /* 0x000000ff827d7208 */ /* 0x000fe20003000000 */
[----:B------:R-:W-:Y:S01]  /*3a80*/  FMUL.FTZ R126, R126, c[0x0][0x1e8] ;  /* 0x00007a007e7e7a20 */ /* 0x000fe20000410000 */
[----:B------:R-:W-:Y:S01]  /*3a90*/  FSEL R124, R124, RZ, P5 ;  /* 0x000000ff7c7c7208 */ /* 0x000fe20002800000 */
[----:B------:R-:W-:Y:S01]  /*3aa0*/  FMUL.FTZ R138, R138, c[0x0][0x1e8] ;  /* 0x00007a008a8a7a20 */ /* 0x000fe20000410000 */
[----:B------:R-:W-:Y:S01]  /*3ab0*/  LOP3.LUT P6, RZ, R156, 0xff00, RZ, 0xc0, !PT ;  /* 0x0000ff009cff7812 */ /* 0x000fe200078cc0ff */
[----:B------:R-:W-:Y:S01]  /*3ac0*/  FMUL.FTZ R211, R188, R211 ;  /* 0x000000d3bcd37220 */ /* 0x000fe20000410000 */
[----:B------:R-:W-:-:S02]  /*3ad0*/  ISETP.NE.U32.AND P5, PT, RZ, c[0x0][0x258], PT ;  /* 0x00009600ff007a0c */ /* 0x000fc40003fa5070 */
[----:B------:R-:W-:Y:S01]  /*3ae0*/  FSEL R129, R126, RZ, P6 ;  /* 0x000000ff7e817208 */ /* 0x000fe20003000000 */
[----:B------:R-:W-:Y:S01]  /*3af0*/  FMUL.FTZ R211, R211, c[0x0][0x1e8] ;  /* 0x00007a00d3d37a20 */ /* 0x000fe20000410000 */
[----:B------:R-:W-:Y:S02]  /*3b00*/  ISETP.NE.AND.EX P5, PT, RZ, c[0x0][0x25c], PT, P5 ;  /* 0x00009700ff007a0c */ /* 0x000fe40003fa5350 */
[C---:B------:R-:W-:Y:S02]  /*3b10*/  LOP3.LUT P6, RZ, R157.reuse, 0xff0000, RZ, 0xc0, !PT ;  /* 0x00ff00009dff7812 */ /* 0x040fe400078cc0ff */
[----:B------:R-:W-:Y:S02]  /*3b20*/  @P0 F2FP.BF16.PACK_AB R134, RZ, R134 ;  /* 0x00000086ff86023e */ /* 0x000fe400000010ff */
[----:B------:R-:W-:Y:S02]  /*3b30*/  FSEL R138, R138, RZ, P6 ;  /* 0x000000ff8a8a7208 */ /* 0x000fe40003000000 */
[----:B------:R-:W-:-:S02]  /*3b40*/  LOP3.LUT P6, RZ, R157, 0xff000000, RZ, 0xc0, !PT ;  /* 0xff0000009dff7812 */ /* 0x000fc400078cc0ff */
[----:B------:R-:W-:Y:S02]  /*3b50*/  @P0 F2FP.BF16.PACK_AB R136, RZ, R136 ;  /* 0x00000088ff88023e */ /* 0x000fe400000010ff */
[----:B------:R-:W-:Y:S02]  /*3b60*/  @P0 F2FP.BF16.PACK_AB R188, RZ, R188 ;  /* 0x000000bcffbc023e */ /* 0x000fe400000010ff */
[----:B------:R-:W-:Y:S02]  /*3b70*/  @P0 PRMT R122, R134, 0x7610, R122 ;  /* 0x00007610867a0816 */ /* 0x000fe4000000007a */
[----:B------:R-:W-:Y:S02]  /*3b80*/  @P0 PRMT R120, R37, 0x7610, R120 ;  /* 0x0000761025780816 */ /* 0x000fe40000000078 */
[----:B------:R-:W-:Y:S02]  /*3b90*/  @P0 PRMT R123, R127, 0x7610, R123 ;  /* 0x000076107f7b0816 */ /* 0x000fe4000000007b */
[----:B------:R-:W-:-:S02]  /*3ba0*/  FSEL R127, R211, RZ, P6 ;  /* 0x000000ffd37f7208 */ /* 0x000fc40003000000 */
[----:B------:R-:W-:Y:S02]  /*3bb0*/  F2FP.BF16.PACK_AB R125, R125, R128 ;  /* 0x000000807d7d723e */ /* 0x000fe400000010ff */
[----:B------:R-:W-:Y:S01]  /*3bc0*/  F2FP.BF16.PACK_AB R124, R129, R124 ;  /* 0x0000007c817c723e */ /* 0x000fe200000010ff */
[-C--:B------:R-:W-:Y:S01]  /*3bd0*/  @P5 IMAD.WIDE.U32 R128, R0, R131.reuse, c[0x0][0x258] ;  /* 0x0000960000805625 */ /* 0x080fe200078e0083 */
[----:B------:R-:W-:Y:S02]  /*3be0*/  @P0 PRMT R122, R122, 0x5410, R136 ;  /* 0x000054107a7a0816 */ /* 0x000fe40000000088 */
[----:B------:R-:W-:Y:S01]  /*3bf0*/  @P0 PRMT R121, R121, 0x5410, R133 ;  /* 0x0000541079790816 */ /* 0x000fe20000000085 */
[----:B------:R-:W-:Y:S01]  /*3c00*/  IMAD.WIDE.U32 R130, R0, R131, c[0x0][0x248] ;  /* 0x0000920000827625 */ /* 0x000fe200078e0083 */
[----:B------:R-:W-:Y:S02]  /*3c10*/  @P0 PRMT R120, R120, 0x5410, R132 ;  /* 0x0000541078780816 */ /* 0x000fe40000000084 */
[----:B------:R-:W-:-:S02]  /*3c20*/  @P0 PRMT R123, R123, 0x5410, R188 ;  /* 0x000054107b7b0816 */ /* 0x000fc400000000bc */
[----:B------:R-:W-:Y:S02]  /*3c30*/  F2FP.BF16.PACK_AB R126, R214, R135 ;  /* 0x00000087d67e723e */ /* 0x000fe400000010ff */
[----:B------:R-:W-:Y:S01]  /*3c40*/  F2FP.BF16.PACK_AB R127, R127, R138 ;  /* 0x0000008a7f7f723e */ /* 0x000fe200000010ff */
[----:B------:R0:W-:Y:S04]  /*3c50*/  @P5 STG.E.128 [R128.64], R120 ;  /* 0x0000007880005986 */ /* 0x0001e8000c101d04 */
[----:B------:R0:W-:Y:S02]  /*3c60*/  STG.E.128 [R130.64], R124 ;  /* 0x0000007c82007986 */ /* 0x0001e4000c101d04 */
.L_x_580:
[----:B------:R-:W-:Y:S05]  /*3c70*/  BSYNC B0 ;  /* 0x0000000000007941 */ /* 0x000fea0003800000 */
.L_x_579:
[----:B------:R-:W-:Y:S02]  /*3c80*/  IADD3 R11, R11, c[0x0][0x160], RZ ;  /* 0x000058000b0b7a10 */ /* 0x000fe40007ffe0ff */
[----:B------:R-:W-:Y:S02]  /*3c90*/  LOP3.LUT P5, RZ, R9, 0xff, RZ, 0xc0, !PT ;  /* 0x000000ff09ff7812 */ /* 0x000fe400078ac0ff */
[----:B------:R-:W-:-:S02]  /*3ca0*/  ISETP.GE.AND P0, PT, R11, c[0x0][0x164], PT ;  /* 0x000059000b007a0c */ /* 0x000fc40003f06270 */
[----:B------:R-:W-:-:S11]  /*3cb0*/  SEL R9, RZ, 0x1, P5 ;  /* 0x00000001ff097807 */ /* 0x000fd60002800000 */
[----:B0-----:R-:W-:Y:S01]  /*3cc0*/  @P0 CALL.REL.NOINC `(.L_x_562) ;  /* 0x0000001000000944 */ /* 0x001fe20003c00000 */
[----:B------:R-:W-:Y:S05]  /*3cd0*/  BRA `(.L_x_581) ;  /* 0xffffc94000007947 */ /* 0x000fea000383ffff */
.L_x_562:
        /* <DEDUP_REMOVED lines=39> */
.L_x_571:
[----:B------:R-:W-:Y:S02]  /*3f50*/  MOV R129, R137 ;  /* 0x0000008900817202 */ /* 0x000fe40000000f00 */
[----:B------:R-:W-:-:S02]  /*3f60*/  MOV R134, 0x10 ;  /* 0x0000001000867802 */ /* 0x000fc40000000f00 */
[----:B------:R-:W-:Y:S02]  /*3f70*/  MOV R189, 0x1f ;  /* 0x0000001f00bd7802 */ /* 0x000fe40000000f00 */
[----:B------:R-:W-:Y:S02]  /*3f80*/  MOV R138, 0xffffffff ;  /* 0xffffffff008a7802 */ /* 0x000fe40000000f00 */
[----:B------:R-:W-:Y:S02]  /*3f90*/  MOV R124, 0x3fb0 ;  /* 0x00003fb0007c7802 */ /* 0x000fe40000000f00 */
[----:B------:R-:W-:Y:S05]  /*3fa0*/  CALL.REL.NOINC `($__internal_8_$__cuda_sm70_shflsync_down_p) ;  /* 0x0000045000007944 */ /* 0x000fea0003c00000 */
[----:B-1----:R-:W-:Y:S01]  /*3fb0*/  MOV R128, R189 ;  /* 0x000000bd00807202 */ /* 0x002fe20000000f00 */
[----:B0-----:R-:W-:Y:S05]  /*3fc0*/  BRA `(.L_x_582) ;  /* 0xffffdea000007947 */ /* 0x001fea000383ffff */
.L_x_572:
[----:B------:R-:W-:Y:S01]  /*3fd0*/  HFMA2.MMA R134, -RZ, RZ, 0, 9.5367431640625e-07 ;  /* 0x00000010ff867435 */ /* 0x000fe200000001ff */
[----:B------:R-:W-:Y:S02]  /*3fe0*/  MOV R129, R136 ;  /* 0x0000008800817202 */ /* 0x000fe40000000f00 */
[----:B------:R-:W-:Y:S02]  /*3ff0*/  MOV R189, 0x1f ;  /* 0x0000001f00bd7802 */ /* 0x000fe40000000f00 */
[----:B------:R-:W-:-:S02]  /*4000*/  MOV R138, 0xffffffff ;  /* 0xffffffff008a7802 */ /* 0x000fc40000000f00 */
[----:B------:R-:W-:Y:S02]  /*4010*/  MOV R124, 0x4030 ;  /* 0x00004030007c7802 */ /* 0x000fe40000000f00 */
[----:B01----:R-:W-:Y:S05]  /*4020*/  CALL.REL.NOINC `($__internal_8_$__cuda_sm70_shflsync_down_p) ;  /* 0x000003d000007944 */ /* 0x003fea0003c00000 */
[----:B------:R-:W-:Y:S01]  /*4030*/  FADD.FTZ R128, R128, R137 ;  /* 0x0000008980807221 */ /* 0x000fe20000010000 */
[----:B0-----:R-:W-:Y:S01]  /*4040*/  HFMA2.MMA R134, -RZ, RZ, 0, 4.76837158203125e-07 ;  /* 0x00000008ff867435 */ /* 0x001fe200000001ff */
[----:B-1----:R-:W-:Y:S01]  /*4050*/  FADD.FTZ R136, R136, R189 ;  /* 0x000000bd88887221 */ /* 0x002fe20000010000 */
[----:B------:R-:W-:Y:S02]  /*4060*/  MOV R189, 0x1f ;  /* 0x0000001f00bd7802 */ /* 0x000fe40000000f00 */
[----:B------:R-:W-:Y:S02]  /*4070*/  MOV R138, 0xffffffff ;  /* 0xffffffff008a7802 */ /* 0x000fe40000000f00 */
[----:B------:R-:W-:Y:S02]  /*4080*/  MOV R129, R128 ;  /* 0x0000008000817202 */ /* 0x000fe40000000f00 */
[----:B------:R-:W-:Y:S02]  /*4090*/  MOV R124, 0x40b0 ;  /* 0x000040b0007c7802 */ /* 0x000fe40000000f00 */
[----:B------:R-:W-:Y:S05]  /*40a0*/  CALL.REL.NOINC `($__internal_8_$__cuda_sm70_shflsync_down_p) ;  /* 0x0000035000007944 */ /* 0x000fea0003c00000 */
[----:B0-----:R-:W-:Y:S01]  /*40b0*/  HFMA2.MMA R134, -RZ, RZ, 0, 4.76837158203125e-07 ;  /* 0x00000008ff867435 */ /* 0x001fe200000001ff */
[----:B-1----:R-:W-:-:S02]  /*40c0*/  MOV R127, R189 ;  /* 0x000000bd007f7202 */ /* 0x002fc40000000f00 */
[----:B------:R-:W-:Y:S02]  /*40d0*/  MOV R129, R136 ;  /* 0x0000008800817202 */ /* 0x000fe40000000f00 */
[----:B------:R-:W-:Y:S02]  /*40e0*/  MOV R189, 0x1f ;  /* 0x0000001f00bd7802 */ /* 0x000fe40000000f00 */
[----:B------:R-:W-:Y:S02]  /*40f0*/  MOV R138, 0xffffffff ;  /* 0xffffffff008a7802 */ /* 0x000fe40000000f00 */
[----:B------:R-:W-:Y:S02]  /*4100*/  MOV R124, 0x4120 ;  /* 0x00004120007c7802 */ /* 0x000fe40000000f00 */
[----:B------:R-:W-:Y:S05]  /*4110*/  CALL.REL.NOINC `($__internal_8_$__cuda_sm70_shflsync_down_p) ;  /* 0x000002e000007944 */ /* 0x000fea0003c00000 */
[----:B------:R-:W-:Y:S01]  /*4120*/  FADD.FTZ R128, R127, R128 ;  /* 0x000000807f807221 */ /* 0x000fe20000010000 */
[----:B0-----:R-:W-:Y:S01]  /*4130*/  HFMA2.MMA R134, -RZ, RZ, 0, 2.384185791015625e-07 ;  /* 0x00000004ff867435 */ /* 0x001fe200000001ff */
[----:B-1----:R-:W-:Y:S01]  /*4140*/  FADD.FTZ R136, R136, R189 ;  /* 0x000000bd88887221 */ /* 0x002fe20000010000 */
[----:B------:R-:W-:Y:S02]  /*4150*/  MOV R189, 0x1f ;  /* 0x0000001f00bd7802 */ /* 0x000fe40000000f00 */
[----:B------:R-:W-:-:S02]  /*4160*/  MOV R138, 0xffffffff ;  /* 0xffffffff008a7802 */ /* 0x000fc40000000f00 */
[----:B------:R-:W-:Y:S02]  /*4170*/  MOV R129, R128 ;  /* 0x0000008000817202 */ /* 0x000fe40000000f00 */
[----:B------:R-:W-:Y:S02]  /*4180*/  MOV R124, 0x41a0 ;  /* 0x000041a0007c7802 */ /* 0x000fe40000000f00 */
[----:B------:R-:W-:Y:S05]  /*4190*/  CALL.REL.NOINC `($__internal_8_$__cuda_sm70_shflsync_down_p) ;  /* 0x0000026000007944 */ /* 0x000fea0003c00000 */
[----:B0-----:R-:W-:Y:S01]  /*41a0*/  HFMA2.MMA R134, -RZ, RZ, 0, 2.384185791015625e-07 ;  /* 0x00000004ff867435 */ /* 0x001fe200000001ff */
[----:B-1----:R-:W-:Y:S02]  /*41b0*/  MOV R127, R189 ;  /* 0x000000bd007f7202 */ /* 0x002fe40000000f00 */
[----:B------:R-:W-:Y:S02]  /*41c0*/  MOV R129, R136 ;  /* 0x0000008800817202 */ /* 0x000fe40000000f00 */
[----:B------:R-:W-:Y:S02]  /*41d0*/  MOV R189, 0x1f ;  /* 0x0000001f00bd7802 */ /* 0x000fe40000000f00 */
[----:B------:R-:W-:Y:S02]  /*41e0*/  MOV R138, 0xffffffff ;  /* 0xffffffff008a7802 */ /* 0x000fe40000000f00 */
[----:B------:R-:W-:-:S02]  /*41f0*/  MOV R124, 0x4210 ;  /* 0x00004210007c7802 */ /* 0x000fc40000000f00 */
[----:B------:R-:W-:Y:S05]  /*4200*/  CALL.REL.NOINC `($__internal_8_$__cuda_sm70_shflsync_down_p) ;  /* 0x000001f000007944 */ /* 0x000fea0003c00000 */
[----:B------:R-:W-:Y:S01]  /*4210*/  FADD.FTZ R128, R127, R128 ;  /* 0x000000807f807221 */ /* 0x000fe20000010000 */
[----:B0-----:R-:W-:Y:S01]  /*4220*/  HFMA2.MMA R134, -RZ, RZ, 0, 1.1920928955078125e-07 ;  /* 0x00000002ff867435 */ /* 0x001fe200000001ff */
[----:B-1----:R-:W-:Y:S01]  /*4230*/  FADD.FTZ R132, R136, R189 ;  /* 0x000000bd88847221 */ /* 0x002fe20000010000 */
[----:B------:R-:W-:-:S02]  /*4240*/  MOV R189, 0x1f ;  /* 0x0000001f00bd7802 */ /* 0x000fc40000000f00 */
[----:B------:R-:W-:Y:S02]  /*4250*/  MOV R138, 0xffffffff ;  /* 0xffffffff008a7802 */ /* 0x000fe40000000f00 */
[----:B------:R-:W-:Y:S02]  /*4260*/  MOV R129, R128 ;  /* 0x0000008000817202 */ /* 0x000fe40000000f00 */
[----:B------:R-:W-:Y:S02]  /*4270*/  MOV R124, 0x4290 ;  /* 0x00004290007c7802 */ /* 0x000fe40000000f00 */
[----:B------:R-:W-:Y:S05]  /*4280*/  CALL.REL.NOINC `($__internal_8_$__cuda_sm70_shflsync_down_p) ;  /* 0x0000017000007944 */ /* 0x000fea0003c00000 */
[----:B0-----:R-:W-:Y:S01]  /*4290*/  HFMA2.MMA R134, -RZ, RZ, 0, 1.1920928955078125e-07 ;  /* 0x00000002ff867435 */ /* 0x001fe200000001ff */
[----:B-1----:R-:W-:Y:S02]  /*42a0*/  MOV R127, R189 ;  /* 0x000000bd007f7202 */ /* 0x002fe40000000f00 */
[----:B------:R-:W-:Y:S02]  /*42b0*/  MOV R129, R132 ;  /* 0x0000008400817202 */ /* 0x000fe40000000f00 */
[----:B------:R-:W-:Y:S02]  /*42c0*/  MOV R189, 0x1f ;  /* 0x0000001f00bd7802 */ /* 0x000fe40000000f00 */
[----:B------:R-:W-:-:S02]  /*42d0*/  MOV R138, 0xffffffff ;  /* 0xffffffff008a7802 */ /* 0x000fc40000000f00 */
[----:B------:R-:W-:Y:S02]  /*42e0*/  MOV R124, 0x4300 ;  /* 0x00004300007c7802 */ /* 0x000fe40000000f00 */
[----:B------:R-:W-:Y:S05]  /*42f0*/  CALL.REL.NOINC `($__internal_8_$__cuda_sm70_shflsync_down_p) ;  /* 0x0000010000007944 */ /* 0x000fea0003c00000 */
[----:B------:R-:W-:Y:S01]  /*4300*/  FADD.FTZ R130, R127, R128 ;  /* 0x000000807f827221 */ /* 0x000fe20000010000 */
[----:B0-----:R-:W-:Y:S01]  /*4310*/  HFMA2.MMA R134, -RZ, RZ, 0, 5.9604644775390625e-08 ;  /* 0x00000001ff867435 */ /* 0x001fe200000001ff */
[----:B-1----:R-:W-:Y:S01]  /*4320*/  FADD.FTZ R132, R132, R189 ;  /* 0x000000bd84847221 */ /* 0x002fe20000010000 */
[----:B------:R-:W-:Y:S02]  /*4330*/  MOV R189, 0x1f ;  /* 0x0000001f00bd7802 */ /* 0x000fe40000000f00 */
[----:B------:R-:W-:Y:S02]  /*4340*/  MOV R138, 0xffffffff ;  /* 0xffffffff008a7802 */ /* 0x000fe40000000f00 */
[----:B------:R-:W-:Y:S02]  /*4350*/  MOV R129, R130 ;  /* 0x0000008200817202 */ /* 0x000fe40000000f00 */
[----:B------:R-:W-:Y:S02]  /*4360*/  MOV R124, 0x4380 ;  /* 0x00004380007c7802 */ /* 0x000fe40000000f00 */
[----:B------:R-:W-:Y:S05]  /*4370*/  CALL.REL.NOINC `($__internal_8_$__cuda_sm70_shflsync_down_p) ;  /* 0x0000008000007944 */ /* 0x000fea0003c00000 */
[----:B0-----:R-:W-:Y:S01]  /*4380*/  HFMA2.MMA R134, -RZ, RZ, 0, 5.9604644775390625e-08 ;  /* 0x00000001ff867435 */ /* 0x001fe200000001ff */
[----:B-1----:R-:W-:-:S02]  /*4390*/  MOV R131, R189 ;  /* 0x000000bd00837202 */ /* 0x002fc40000000f00 */
[----:B------:R-:W-:Y:S02]  /*43a0*/  MOV R129, R132 ;  /* 0x0000008400817202 */ /* 0x000fe40000000f00 */
[----:B------:R-:W-:Y:S02]  /*43b0*/  MOV R189, 0x1f ;  /* 0x0000001f00bd7802 */ /* 0x000fe40000000f00 */
[----:B------:R-:W-:Y:S02]  /*43c0*/  MOV R138, 0xffffffff ;  /* 0xffffffff008a7802 */ /* 0x000fe40000000f00 */
[----:B------:R-:W-:Y:S02]  /*43d0*/  MOV R124, 0x43f0 ;  /* 0x000043f0007c7802 */ /* 0x000fe40000000f00 */
[----:B------:R-:W-:Y:S05]  /*43e0*/  CALL.REL.NOINC `($__internal_8_$__cuda_sm70_shflsync_down_p) ;  /* 0x0000001000007944 */ /* 0x000fea0003c00000 */
[----:B01----:R-:W-:Y:S05]  /*43f0*/  BRA `(.L_x_583) ;  /* 0xffffdb9000007947 */ /* 0x003fea000383ffff */
        .weak           $__internal_8_$__cuda_sm70_shflsync_down_p
        .type           $__internal_8_$__cuda_sm70_shflsync_down_p,@function
        .size           $__internal_8_$__cuda_sm70_shflsync_down_p,(.L_x_11742 - $__internal_8_$__cuda_sm70_shflsync_down_p)
$__internal_8_$__cuda_sm70_shflsync_down_p:
[----:B------:R-:W-:Y:S01]  /*4400*/  HFMA2.MMA R125, -RZ, RZ, 0, 0 ;  /* 0x00000000ff7d7435 */ /* 0x000fe200000001ff */
[----:B------:R-:W-:Y:S04]  /*4410*/  WARPSYNC R138 ;  /* 0x0000008a00007348 */ /* 0x000fe80003800000 */
[----:B------:R0:W1:Y:S01]  /*4420*/  SHFL.DOWN PT, R189, R129, R134, R189 ;  /* 0x0800008681bd7389 */ /* 0x00006200000e00bd */
[----:B------:R-:W-:Y:S05]  /*4430*/  RET.REL.NODEC R124 `(_ZN10layer_norm13ln_bwd_kernelINS_13Kernel_traitsI13__nv_bfloat16S2_S2_S2_fjLj8192ELj1ELj1ELj8ELj16ENS_18Kernel_traits_baseILj8192ES2_S2_S2_S2_fjLj256EEEEELb1ELb0ELb0ELb0EEEvNS_9BwdParamsE) ;  /* 0xffffbbc07c007950 */ /* 0x000fea0003c3ffff */
.L_x_584:
        /* <DEDUP_REMOVED lines=12> */
.L_x_11742:


//--------------------- .text._ZN10layer_norm13ln_bwd_kernelINS_13Kernel_traitsI13__nv_bfloat16S2_S2_S2_fjLj8192ELj1ELj1ELj8ELj16ENS_18Kernel_traits_baseILj8192ES2_S2_S2_S2_fjLj256EEEEELb1ELb0ELb0ELb1EEEvNS_9BwdParamsE --------------------------
	.section	.text._ZN10layer_norm13ln_bwd_kernelINS_13Kernel_traitsI13__nv_bfloat16S2_S2_S2_fjLj8192ELj1ELj1ELj8ELj16ENS_18Kernel_traits_baseILj8192ES2_S2_S2_S2_fjLj256EEEEELb1ELb0ELb0ELb1EEEvNS_9BwdParamsE,"ax",@progbits
	.sectioninfo	@"SHI_REGISTERS=239"
	.align	128
        .global         _ZN10layer_norm13ln_bwd_kernelINS_13Kernel_traitsI13__nv_bfloat16S2_S2_S2_fjLj8192ELj1ELj1ELj8ELj16ENS_18Kernel_traits_baseILj8192ES2_S2_S2_S2_fjLj256EEEEELb1ELb0ELb0ELb1EEEvNS_9BwdParamsE
        .type           _ZN10layer_norm13ln_bwd_kernelINS_13Kernel_traitsI13__nv_bfloat16S2_S2_S2_fjLj8192ELj1ELj1ELj8ELj16ENS_18Kernel_traits_baseILj8192ES2_S2_S2_S2_fjLj256EEEEELb1ELb0ELb0ELb1EEEvNS_9BwdParamsE,@function
        .size           _ZN10layer_norm13ln_bwd_kernelINS_13Kernel_traitsI13__nv_bfloat16S2_S2_S2_fjLj8192ELj1ELj1ELj8ELj16ENS_18Kernel_traits_baseILj8192ES2_S2_S2_S2_fjLj256EEEEELb1ELb0ELb0ELb1EEEvNS_9BwdParamsE,(.L_x_11743 - _ZN10layer_norm13ln_bwd_kernelINS_13Kernel_traitsI13__nv_bfloat16S2_S2_S2_fjLj8192ELj1ELj1ELj8ELj16ENS_18Kernel_traits_baseILj8192ES2_S2_S2_S2_fjLj256EEEEELb1ELb0ELb0ELb1EEEvNS_9BwdParamsE)
        .other          _ZN10layer_norm13ln_bwd_kernelINS_13Kernel_traitsI13__nv_bfloat16S2_S2_S2_fjLj8192ELj1ELj1ELj8ELj16ENS_18Kernel_traits_baseILj8192ES2_S2_S2_S2_fjLj256EEEEELb1ELb0ELb0ELb1EEEvNS_9BwdParamsE,@"STO_CUDA_ENTRY STV_DEFAULT"
_ZN10layer_norm13ln_bwd_kernelINS_13Kernel_traitsI13__nv_bfloat16S2_S2_S2_fjLj8192ELj1ELj1ELj8ELj16ENS_18Kernel_traits_baseILj8192ES2_S2_S2_S2_fjLj256EEEEELb1ELb0ELb0ELb1EEEvNS_9BwdParamsE:
.text._ZN10layer_norm13ln_bwd_kernelINS_13Kernel_traitsI13__nv_bfloat16S2_S2_S2_fjLj8192ELj1ELj1ELj8ELj16ENS_18Kernel_traits_baseILj8192ES2_S2_S2_S2_fjLj256EEEEELb1ELb0ELb0ELb1EEEvNS_9BwdParamsE:
        /* <DEDUP_REMOVED lines=40> */
.L_x_585:
        /* <DEDUP_REMOVED lines=75> */
.L_x_590:
        /* <DEDUP_REMOVED lines=8> */
[C---:B------:R-:W-:Y:S01]  /*07b0*/  IMAD.WIDE.U32 R24, R169.reuse, R62, c[0x0][0x188] ;  /* 0x00006200a9187625 */ /* 0x040fe200078e003e */
[----:B------:R-:W-:-:S03]  /*07c0*/  IADD3 R172, R169, 0x100, RZ ;  /* 0x00000100a9ac7810 */ /* 0x000fc60007ffe0ff */
[----:B------:R-:W-:Y:S01]  /*07d0*/  IMAD.WIDE.U32 R40, R171, R62, c[0x0][0x188] ;  /* 0x00006200ab287625 */ /* 0x000fe200078e003e */
[----:B------:R-:W-:Y:S01]  /*07e0*/  IADD3 R168, R169, 0x300, RZ ;  /* 0x00000300a9a87810 */ /* 0x000fe20007ffe0ff */
[----:B------:R-:W2:Y:S02]  /*07f0*/  LDG.E.128 R24, [R24.64] ;  /* 0x0000000418187981 */ /* 0x000ea4000c1e1d00 */
[----:B------:R-:W-:Y:S02]  /*0800*/  IMAD.WIDE R56, R161, R2, c[0x0][0x1a0] ;  /* 0x00006800a1387625 */ /* 0x000fe400078e0202 */
[----:B------:R-:W3:Y:S02]  /*0810*/  LDG.E.128 R40, [R40.64] ;  /* 0x0000000428287981 */ /* 0x000ee4000c1e1d00 */
[-C--:B------:R-:W-:Y:S02]  /*0820*/  IMAD.WIDE.U32 R28, R169, R62.reuse, c[0x0][0x208] ;  /* 0x00008200a91c7625 */ /* 0x080fe400078e003e */
[----:B------:R0:W4:Y:S02]  /*0830*/  LDG.E R176, [R56.64] ;  /* 0x0000000438b07981 */ /* 0x000124000c1e1900 */
        /* <DEDUP_REMOVED lines=8> */
[----:B------:R-:W-:Y:S02]  /*08c0*/  IMAD.WIDE R2, R161, R2, c[0x0][0x1a8] ;  /* 0x00006a00a1027625 */ /* 0x000fe400078e0202 */
[----:B------:R-:W4:Y:S02]  /*08d0*/  LDG.E.128 R44, [R44.64] ;  /* 0x000000042c2c7981 */ /* 0x000f24000c1e1d00 */
[----:B------:R-:W-:Y:S02]  /*08e0*/  IMAD.WIDE.U32 R52, R168, R62, c[0x0][0x208] ;  /* 0x00008200a8347625 */ /* 0x000fe400078e003e */
[----:B------:R1:W4:Y:S04]  /*08f0*/  LDG.E R173, [R2.64] ;  /* 0x0000000402ad7981 */ /* 0x000328000c1e1900 */
[----:B------:R-:W4:Y:S01]  /*0900*/  LDG.E.128 R52, [R52.64] ;  /* 0x0000000434347981 */ /* 0x000f22000c1e1d00 */
[----:B------:R-:W-:-:S04]  /*0910*/  ISETP.NE.U32.AND P0, PT, RZ, c[0x0][0x1c0], PT ;  /* 0x00007000ff007a0c */ /* 0x000fc80003f05070 */
[----:B------:R-:W-:Y:S02]  /*0920*/  ISETP.NE.AND.EX P0, PT, RZ, c[0x0][0x1c4], PT, P0 ;  /* 0x00007100ff007a0c */ /* 0x000fe40003f05300 */
[----:B------:R-:W-:Y:S02]  /*0930*/  SHF.R.S32.HI R58, RZ, 0x1f, R161 ;  /* 0x0000001fff3a7819 */ /* 0x000fe400000114a1 */
[----:B------:R-:W-:-:S09]  /*0940*/  MOV R60, 0x8 ;  /* 0x00000008003c7802 */ /* 0x000fd20000000f00 */
[----:B------:R-:W-:Y:S01]  /*0950*/  @P0 LEA R64, P2, R161, c[0x0][0x1c0], 0x1 ;  /* 0x00007000a1400a11 */ /* 0x000fe200078408ff */
[----:B-1----:R-:W-:-:S03]  /*0960*/  IMAD.WIDE.U32 R2, R169, R60, c[0x0][0x190] ;  /* 0x00006400a9027625 */ /* 0x002fc600078e003c */
[----:B------:R-:W-:Y:S01]  /*0970*/  @P0 LEA.HI.X R65, R161, c[0x0][0x1c4], R58, 0x1, P2 ;  /* 0x00007100a1410a11 */ /* 0x000fe200010f0c3a */
[-C--:B0-----:R-:W-:Y:S02]  /*0980*/  IMAD.WIDE.U32 R56, R172, R60.reuse, c[0x0][0x190] ;  /* 0x00006400ac387625 */ /* 0x081fe400078e003c */
[----:B------:R-:W5:Y:S02]  /*0990*/  LDG.E.64 R2, [R2.64] ;  /* 0x0000000402027981 */ /* 0x000f64000c1e1b00 */
[-C--:B------:R-:W-:Y:S02]  /*09a0*/  IMAD.WIDE.U32 R58, R171, R60.reuse, c[0x0][0x190] ;  /* 0x00006400ab3a7625 */ /* 0x080fe400078e003c */
[----:B------:R0:W4:Y:S02]  /*09b0*/  @P0 LDG.E.U16 R64, [R64.64] ;  /* 0x0000000440400981 */ /* 0x000124000c1e1500 */
[----:B------:R-:W-:Y:S02]  /*09c0*/  IMAD.WIDE.U32 R60, R168, R60, c[0x0][0x190] ;  /* 0x00006400a83c7625 */ /* 0x000fe400078e003c */
[----:B------:R-:W5:Y:S04]  /*09d0*/  LDG.E.64 R56, [R56.64] ;  /* 0x0000000438387981 */ /* 0x000f68000c1e1b00 */
[----:B------:R-:W5:Y:S04]  /*09e0*/  LDG.E.64 R58, [R58.64] ;  /* 0x000000043a3a7981 */ /* 0x000f68000c1e1b00 */
[----:B------:R-:W5:Y:S01]  /*09f0*/  LDG.E.64 R60, [R60.64] ;  /* 0x000000043c3c7981 */ /* 0x000f62000c1e1b00 */
[----:B------:R-:W-:-:S04]  /*0a00*/  ISETP.NE.U32.AND P1, PT, RZ, c[0x0][0x218], PT ;  /* 0x00008600ff007a0c */ /* 0x000fc80003f25070 */
[----:B------:R-:W-:Y:S01]  /*0a10*/  ISETP.NE.AND.EX P1, PT, RZ, c[0x0][0x21c], PT, P1 ;  /* 0x00008700ff007a0c */ /* 0x000fe20003f25310 */
[----:B------:R-:W-:Y:S02]  /*0a20*/  ULDC.U8 UR6, c[0x0][0x1f0] ;  /* 0x00007c0000067ab9 */ /* 0x000fe40000000000 */
[----:B------:R-:W-:-:S10]  /*0a30*/  ISETP.NE.AND P2, PT, RZ, UR6, PT ;  /* 0x00000006ff007c0c */ /* 0x000fd4000bf45270 */
[----:B------:R-:W-:-:S04]  /*0a40*/  @P1 IMAD.WIDE.U32 R66, R169, R62, c[0x0][0x218] ;  /* 0x00008600a9421625 */ /* 0x000fc800078e003e */
[-C--:B------:R-:W-:Y:S01]  /*0a50*/  @P1 IMAD.WIDE.U32 R68, R172, R62.reuse, c[0x0][0x218] ;  /* 0x00008600ac441625 */ /* 0x080fe200078e003e */
[----:B------:R2:W5:Y:S03]  /*0a60*/  @P1 LDG.E.128 R4, [R66.64] ;  /* 0x0000000442041981 */ /* 0x000566000c1e1d00 */
[-C--:B------:R-:W-:Y:S01]  /*0a70*/  @P1 IMAD.WIDE.U32 R70, R171, R62.reuse, c[0x0][0x218] ;  /* 0x00008600ab461625 */ /* 0x080fe200078e003e */
[----:B------:R1:W5:Y:S03]  /*0a80*/  @P1 LDG.E.128 R8, [R68.64] ;  /* 0x0000000444081981 */ /* 0x000366000c1e1d00 */
[----:B------:R-:W-:Y:S01]  /*0a90*/  @P1 IMAD.WIDE.U32 R62, R168, R62, c[0x0][0x218] ;  /* 0x00008600a83e1625 */ /* 0x000fe200078e003e */
[----:B------:R0:W5:Y:S04]  /*0aa0*/  @P1 LDG.E.128 R12, [R70.64] ;  /* 0x00000004460c1981 */ /* 0x000168000c1e1d00 */
[----:B------:R0:W5:Y:S01]  /*0ab0*/  @P1 LDG.E.128 R16, [R62.64] ;  /* 0x000000043e101981 */ /* 0x000162000c1e1d00 */
[----:B------:R-:W-:-:S02]  /*0ac0*/  LOP3.LUT P3, RZ, R127, 0x1f, RZ, 0xc0, !PT ;  /* 0x0000001f7fff7812 */ /* 0x000fc4000786c0ff */
[----:B--2---:R-:W-:Y:S02]  /*0ad0*/  PRMT R66, RZ, 0x5410, R25 ;  /* 0x00005410ff427816 */ /* 0x004fe40000000019 */
[--C-:B---3--:R-:W-:Y:S02]  /*0ae0*/  PRMT R198, RZ, 0x5410, R43.reuse ;  /* 0x00005410ffc67816 */ /* 0x108fe4000000002b */
[----:B------:R-:W-:Y:S02]  /*0af0*/  PRMT R200, RZ, 0x7610, R43 ;  /* 0x00007610ffc87816 */ /* 0x000fe4000000002b */
[----:B----4-:R-:W-:Y:S02]  /*0b00*/  FSEL R43, R176, RZ, !P2 ;  /* 0x000000ffb02b7208 */ /* 0x010fe40005000000 */
[----:B0-----:R-:W-:Y:S02]  /*0b10*/  PRMT R70, RZ, 0x5410, R27 ;  /* 0x00005410ff467816 */ /* 0x001fe4000000001b */
[----:B------:R-:W-:Y:S01]  /*0b20*/  PRMT R67, RZ, 0x5410, R26 ;  /* 0x00005410ff437816 */ /* 0x000fe2000000001a */
[----:B------:R-:W-:Y:S01]  /*0b30*/  FADD.FTZ R66, -R43, R66 ;  /* 0x000000422b427221 */ /* 0x000fe20000010100 */
[----:B------:R-:W-:-:S02]  /*0b40*/  PRMT R63, RZ, 0x5410, R29 ;  /* 0x00005410ff3f7816 */ /* 0x000fc4000000001d */
[----:B------:R-:W-:Y:S02]  /*0b50*/  PRMT R65, RZ, 0x7610, R29 ;  /* 0x00007610ff417816 */ /* 0x000fe4000000001d */
[----:B------:R-:W-:Y:S02]  /*0b60*/  PRMT R26, RZ, 0x7610, R26 ;  /* 0x00007610ff1a7816 */ /* 0x000fe4000000001a */
[--C-:B------:R-:W-:Y:S02]  /*0b70*/  PRMT R29, RZ, 0x5410, R33.reuse ;  /* 0x00005410ff1d7816 */ /* 0x100fe40000000021 */
[--C-:B------:R-:W-:Y:S02]  /*0b80*/  PRMT R71, RZ, 0x5410, R28.reuse ;  /* 0x00005410ff477816 */ /* 0x100fe4000000001c */
[----:B-1----:R-:W-:Y:S02]  /*0b90*/  PRMT R69, RZ, 0x7610, R28 ;  /* 0x00007610ff457816 */ /* 0x002fe4000000001c */
[----:B------:R-:W-:-:S02]  /*0ba0*/  PRMT R33, RZ, 0x7610, R33 ;  /* 0x00007610ff217816 */ /* 0x000fc40000000021 */
[----:B------:R-:W-:Y:S02]  /*0bb0*/  PRMT R175, RZ, 0x7610, R27 ;  /* 0x00007610ffaf7816 */ /* 0x000fe4000000001b */
[----:B------:R-:W-:Y:S02]  /*0bc0*/  PRMT R28, RZ, 0x5410, R32 ;  /* 0x00005410ff1c7816 */ /* 0x000fe40000000020 */
[--C-:B------:R-:W-:Y:S02]  /*0bd0*/  PRMT R210, RZ, 0x5410, R48.reuse ;  /* 0x00005410ffd27816 */ /* 0x100fe40000000030 */
[----:B------:R-:W-:Y:S01]  /*0be0*/  PRMT R204, RZ, 0x7610, R48 ;  /* 0x00007610ffcc7816 */ /* 0x000fe20000000030 */
[----:B------:R-:W-:Y:S01]  /*0bf0*/  FADD.FTZ R48, -R43, R70 ;  /* 0x000000462b307221 */ /* 0x000fe20000010100 */
[--C-:B------:R-:W-:Y:S01]  /*0c00*/  PRMT R185, RZ, 0x5410, R30.reuse ;  /* 0x00005410ffb97816 */ /* 0x100fe2000000001e */
[----:B------:R-:W-:Y:S01]  /*0c10*/  FMUL.FTZ R70, R173, R66 ;  /* 0x00000042ad467220 */ /* 0x000fe20000410000 */
[----:B------:R-:W-:-:S02]  /*0c20*/  PRMT R188, RZ, 0x7610, R30 ;  /* 0x00007610ffbc7816 */ /* 0x000fc4000000001e */
[--C-:B------:R-:W-:Y:S02]  /*0c30*/  PRMT R183, RZ, 0x5410, R31.reuse ;  /* 0x00005410ffb77816 */ /* 0x100fe4000000001f */
[----:B------:R-:W-:Y:S02]  /*0c40*/  PRMT R184, RZ, 0x7610, R31 ;  /* 0x00007610ffb87816 */ /* 0x000fe4000000001f */
[----:B------:R-:W-:Y:S02]  /*0c50*/  PRMT R32, RZ, 0x7610, R32 ;  /* 0x00007610ff207816 */ /* 0x000fe40000000020 */
[--C-:B------:R-:W-:Y:S02]  /*0c60*/  PRMT R179, RZ, 0x5410, R38.reuse ;  /* 0x00005410ffb37816 */ /* 0x100fe40000000026 */
[----:B------:R-:W-:Y:S01]  /*0c70*/  PRMT R182, RZ, 0x7610, R38 ;  /* 0x00007610ffb67816 */ /* 0x000fe20000000026 */
[----:B------:R-:W-:Y:S01]  /*0c80*/  FADD.FTZ R224, -R43, R29 ;  /* 0x0000001d2be07221 */ /* 0x000fe20000010100 */
[----:B------:R-:W-:-:S02]  /*0c90*/  PRMT R62, RZ, 0x5410, R24 ;  /* 0x00005410ff3e7816 */ /* 0x000fc40000000018 */
[----:B------:R-:W-:Y:S02]  /*0ca0*/  PRMT R30, RZ, 0x5410, R34 ;  /* 0x00005410ff1e7816 */ /* 0x000fe40000000022 */
[--C-:B------:R-:W-:Y:S02]  /*0cb0*/  PRMT R31, RZ, 0x5410, R46.reuse ;  /* 0x00005410ff1f7816 */ /* 0x100fe4000000002e */
[----:B------:R-:W-:Y:S01]  /*0cc0*/  PRMT R38, RZ, 0x7610, R46 ;  /* 0x00007610ff267816 */ /* 0x000fe2000000002e */
[C---:B------:R-:W-:Y:S01]  /*0cd0*/  FADD.FTZ R46, -R43.reuse, R26 ;  /* 0x0000001a2b2e7221 */ /* 0x040fe20000010100 */
[--C-:B------:R-:W-:Y:S01]  /*0ce0*/  PRMT R181, RZ, 0x5410, R36.reuse ;  /* 0x00005410ffb57816 */ /* 0x100fe20000000024 */
[----:B------:R-:W-:Y:S01]  /*0cf0*/  FADD.FTZ R226, -R43, R33 ;  /* 0x000000212be27221 */ /* 0x000fe20000010100 */
        /* <DEDUP_REMOVED lines=14> */
[----:B------:R-:W-:Y:S01]  /*0de0*/  PRMT R212, RZ, 0x7610, R50 ;  /* 0x00007610ffd47816 */ /* 0x000fe20000000032 */
[C---:B------:R-:W-:Y:S01]  /*0df0*/  FADD.FTZ R50, -R43.reuse, R175 ;  /* 0x000000af2b327221 */ /* 0x040fe20000010100 */
        /* <DEDUP_REMOVED lines=8> */
[----:B------:R-:W-:-:S02]  /*0e80*/  PRMT R39, RZ, 0x5410, R44 ;  /* 0x00005410ff277816 */ /* 0x000fc4000000002c */
[----:B------:R-:W-:Y:S01]  /*0e90*/  PRMT R190, RZ, 0x7610, R44 ;  /* 0x00007610ffbe7816 */ /* 0x000fe2000000002c */
[C---:B------:R-:W-:Y:S01]  /*0ea0*/  FADD.FTZ R44, -R43.reuse, R67 ;  /* 0x000000432b2c7221 */ /* 0x040fe20000010100 */
[--C-:B------:R-:W-:Y:S02]  /*0eb0*/  PRMT R40, RZ, 0x5410, R49.reuse ;  /* 0x00005410ff287816 */ /* 0x100fe40000000031 */
[----:B------:R-:W-:Y:S02]  /*0ec0*/  PRMT R208, RZ, 0x7610, R49 ;  /* 0x00007610ffd07816 */ /* 0x000fe40000000031 */
[----:B------:R-:W-:Y:S01]  /*0ed0*/  PRMT R51, RZ, 0x7610, R51 ;  /* 0x00007610ff337816 */ /* 0x000fe20000000033 */
[C---:B------:R-:W-:Y:S01]  /*0ee0*/  FADD.FTZ R62, -R43.reuse, R62 ;  /* 0x0000003e2b3e7221 */ /* 0x040fe20000010100 */
[--C-:B------:R-:W-:Y:S01]  /*0ef0*/  PRMT R27, RZ, 0x5410, R47.reuse ;  /* 0x00005410ff1b7816 */ /* 0x100fe2000000002f */
[----:B------:R-:W-:Y:S01]  /*0f00*/  FADD.FTZ R228, -R43, R30 ;  /* 0x0000001e2be47221 */ /* 0x000fe20000010100 */
[----:B------:R-:W-:Y:S01]  /*0f10*/  PRMT R34, RZ, 0x7610, R47 ;  /* 0x00007610ff227816 */ /* 0x000fe2000000002f */
[C---:B------:R-:W-:Y:S01]  /*0f20*/  FMUL.FTZ R63, R173.reuse, R46 ;  /* 0x0000002ead3f7220 */ /* 0x040fe20000410000 */
[--C-:B------:R-:W-:Y:S01]  /*0f30*/  PRMT R29, RZ, 0x5410, R54.reuse ;  /* 0x00005410ff1d7816 */ /* 0x100fe20000000036 */
[----:B------:R-:W-:Y:S01]  /*0f40*/  FMUL.FTZ R47, R173, R224 ;  /* 0x000000e0ad2f7220 */ /* 0x000fe20000410000 */
[----:B------:R-:W-:Y:S01]  /*0f50*/  PRMT R30, RZ, 0x7610, R54 ;  /* 0x00007610ff1e7816 */ /* 0x000fe20000000036 */
[----:B------:R-:W-:-:S02]  /*0f60*/  FADD.FTZ R220, -R43, R28 ;  /* 0x0000001c2bdc7221 */ /* 0x000fc40000010100 */
[----:B------:R-:W-:Y:S02]  /*0f70*/  FMUL.FTZ R46, R173, R226 ;  /* 0x000000e2ad2e7220 */ /* 0x000fe40000410000 */
[C---:B------:R-:W-:Y:S02]  /*0f80*/  FADD.FTZ R176, -R43.reuse, R24 ;  /* 0x000000182bb07221 */ /* 0x040fe40000010100 */
[----:B------:R-:W-:Y:S02]  /*0f90*/  FADD.FTZ R230, -R43, R187 ;  /* 0x000000bb2be67221 */ /* 0x000fe40000010100 */
        /* <DEDUP_REMOVED lines=19> */
[----:B------:R-:W-:Y:S02]  /*10d0*/  FADD.FTZ R24, -R43, R51 ;  /* 0x000000332b187221 */ /* 0x000fe40000010100 */
[----:B------:R-:W-:-:S02]  /*10e0*/  FMUL.FTZ R67, R173, R44 ;  /* 0x0000002cad437220 */ /* 0x000fc40000410000 */
[C---:B------:R-:W-:Y:S02]  /*10f0*/  FMUL.FTZ R50, R173.reuse, R222 ;  /* 0x000000dead327220 */ /* 0x040fe40000410000 */
[----:B------:R-:W-:Y:S02]  /*1100*/  FMUL.FTZ R175, R173, R62 ;  /* 0x0000003eadaf7220 */ /* 0x000fe40000410000 */
[----:B------:R-:W-:Y:S02]  /*1110*/  FADD.FTZ R106, R177, R106 ;  /* 0x0000006ab16a7221 */ /* 0x000fe40000010000 */
[-C--:B------:R-:W-:Y:S02]  /*1120*/  FFMA.FTZ R78, R47, R177.reuse, R78 ;  /* 0x000000b12f4e7223 */ /* 0x080fe4000001004e */
[----:B------:R-:W-:Y:S02]  /*1130*/  FMUL.FTZ R44, R150, R177 ;  /* 0x000000b1962c7220 */ /* 0x000fe40000410000 */
[C---:B------:R-:W-:Y:S01]  /*1140*/  FMUL.FTZ R43, R173.reuse, R228 ;  /* 0x000000e4ad2b7220 */ /* 0x040fe20000410000 */
[--C-:B------:R-:W-:Y:S01]  /*1150*/  PRMT R35, RZ, 0x5410, R45.reuse ;  /* 0x00005410ff237816 */ /* 0x100fe2000000002d */
[----:B------:R-:W-:Y:S01]  /*1160*/  FMUL.FTZ R49, R173, R220 ;  /* 0x000000dcad317220 */ /* 0x000fe20000410000 */
[----:B------:R-:W-:Y:S01]  /*1170*/  PRMT R194, RZ, 0x7610, R45 ;  /* 0x00007610ffc27816 */ /* 0x000fe2000000002d */
[----:B------:R-:W-:Y:S01]  /*1180*/  FADD.FTZ R105, R178, R105 ;  /* 0x00000069b2697221 */ /* 0x000fe20000010000 */
[----:B------:R-:W-:Y:S01]  /*1190*/  PRMT R25, RZ, 0x5410, R55 ;  /* 0x00005410ff197816 */ /* 0x000fe20000000037 */
[-C--:B------:R-:W-:Y:S01]  /*11a0*/  FFMA.FTZ R77, R46, R178.reuse, R77 ;  /* 0x000000b22e4d7223 */ /* 0x080fe2000001004d */
[----:B------:R-:W-:Y:S01]  /*11b0*/  PRMT R26, RZ, 0x7610, R55 ;  /* 0x00007610ff1a7816 */ /* 0x000fe20000000037 */
[----:B------:R-:W-:-:S02]  /*11c0*/  FMUL.FTZ R177, R149, R178 ;  /* 0x000000b295b17220 */ /* 0x000fc40000410000 */
[C---:B------:R-:W-:Y:S02]  /*11d0*/  FMUL.FTZ R178, R173.reuse, R230 ;  /* 0x000000e6adb27220 */ /* 0x040fe40000410000 */
[----:B------:R-:W-:Y:S02]  /*11e0*/  FMUL.FTZ R55, R173, R48 ;  /* 0x00000030ad377220 */ /* 0x000fe40000410000 */
[----:B------:R-:W-:Y:S02]  /*11f0*/  FADD.FTZ R103, R180, R103 ;  /* 0x00000067b4677221 */ /* 0x000fe40000010000 */
[-C--:B------:R-:W-:Y:S02]  /*1200*/  FFMA.FTZ R75, R50, R180.reuse, R75 ;  /* 0x000000b4324b7223 */ /* 0x080fe4000001004b */
[----:B------:R-:W-:Y:S02]  /*1210*/  FMUL.FTZ R45, R151, R180 ;  /* 0x000000b4972d7220 */ /* 0x000fe40000410000 */
[----:B------:R-:W-:-:S02]  /*1220*/  FADD.FTZ R134, R71, R134 ;  /* 0x0000008647867221 */ /* 0x000fc40000010000 */
[----:B------:R-:W-:Y:S02]  /*1230*/  FMUL.FTZ R176, R173, R176 ;  /* 0x000000b0adb07220 */ /* 0x000fe40000410000 */
[----:B------:R-:W-:Y:S02]  /*1240*/  FFMA.FTZ R136, R175, R71, R136 ;  /* 0x00000047af887223 */ /* 0x000fe40000010088 */
[----:B------:R-:W-:Y:S02]  /*1250*/  FADD.FTZ R108, R179, R108 ;  /* 0x0000006cb36c7221 */ /* 0x000fe40000010000 */
[-C--:B------:R-:W-:Y:S02]  /*1260*/  FFMA.FTZ R80, R43, R179.reuse, R80 ;  /* 0x000000b32b507223 */ /* 0x080fe40000010050 */
[----:B------:R-:W-:Y:S01]  /*1270*/  FMUL.FTZ R180, R148, R179 ;  /* 0x000000b394b47220 */ /* 0x000fe20000410000 */
[--C-:B------:R-:W-:Y:S01]  /*1280*/  PRMT R202, RZ, 0x5410, R52.reuse ;  /* 0x00005410ffca7816 */ /* 0x100fe20000000034 */
[----:B------:R-:W-:Y:S01]  /*1290*/  FMUL.FTZ R71, R160, R71 ;  /* 0x00000047a0477220 */ /* 0x000fe20000410000 */
[----:B------:R-:W-:Y:S01]  /*12a0*/  PRMT R206, RZ, 0x7610, R52 ;  /* 0x00007610ffce7816 */ /* 0x000fe20000000034 */
[----:B------:R-:W-:-:S02]  /*12b0*/  FADD.FTZ R104, R181, R104 ;  /* 0x00000068b5687221 */ /* 0x000fc40000010000 */
[-C--:B------:R-:W-:Y:S02]  /*12c0*/  FFMA.FTZ R76, R49, R181.reuse, R76 ;  /* 0x000000b5314c7223 */ /* 0x080fe4000001004c */
[----:B------:R-:W-:Y:S02]  /*12d0*/  FMUL.FTZ R48, R152, R181 ;  /* 0x000000b598307220 */ /* 0x000fe40000410000 */
[----:B------:R-:W-:Y:S01]  /*12e0*/  FMUL.FTZ R179, R173, R232 ;  /* 0x000000e8adb37220 */ /* 0x000fe20000410000 */
[----:B------:R-:W-:Y:S01]  /*12f0*/  PRMT R33, RZ, 0x5410, R53 ;  /* 0x00005410ff217816 */ /* 0x000fe20000000035 */
[----:B------:R-:W-:Y:S01]  /*1300*/  FADD.FTZ R107, R182, R107 ;  /* 0x0000006bb66b7221 */ /* 0x000fe20000010000 */
[----:B------:R-:W-:Y:S01]  /*1310*/  PRMT R36, RZ, 0x7610, R53 ;  /* 0x00007610ff247816 */ /* 0x000fe20000000035 */
[-C--:B------:R-:W-:Y:S02]  /*1320*/  FFMA.FTZ R79, R178, R182.reuse, R79 ;  /* 0x000000b6b24f7223 */ /* 0x080fe4000001004f */
[----:B------:R-:W-:-:S02]  /*1330*/  FMUL.FTZ R181, R147, R182 ;  /* 0x000000b693b57220 */ /* 0x000fc40000410000 */
[----:B------:R-:W-:Y:S02]  /*1340*/  FADD.FTZ R102, R183, R102 ;  /* 0x00000066b7667221 */ /* 0x000fe40000010000 */
[-C--:B------:R-:W-:Y:S02]  /*1350*/  FFMA.FTZ R74, R55, R183.reuse, R74 ;  /* 0x000000b7374a7223 */ /* 0x080fe4000001004a */
        /* <DEDUP_REMOVED lines=8> */
[-C--:B------:R-:W-:Y:S02]  /*13e0*/  FFMA.FTZ R73, R54, R184.reuse, R73 ;  /* 0x000000b836497223 */ /* 0x080fe40000010049 */
[----:B------:R-:W-:-:S02]  /*13f0*/  FMUL.FTZ R51, R153, R184 ;  /* 0x000000b899337220 */ /* 0x000fc40000410000 */
[----:B------:R-:W-:Y:S02]  /*1400*/  FMUL.FTZ R183, R173, R236 ;  /* 0x000000ecadb77220 */ /* 0x000fe40000410000 */
[----:B------:R-:W-:Y:S02]  /*1410*/  FMUL.FTZ R69, R159, R69 ;  /* 0x000000459f457220 */ /* 0x000fe40000410000 */
[----:B------:R-:W-:Y:S02]  /*1420*/  FADD.FTZ R188, RZ, R71 ;  /* 0x00000047ffbc7221 */ /* 0x000fe40000010000 */
[----:B------:R-:W-:Y:S02]  /*1430*/  FADD.FTZ R110, R37, R110 ;  /* 0x0000006e256e7221 */ /* 0x000fe40000010000 */
[-C--:B------:R-:W-:Y:S02]  /*1440*/  FFMA.FTZ R82, R179, R37.reuse, R82 ;  /* 0x00000025b3527223 */ /* 0x080fe40000010052 */
[----:B------:R-:W-:-:S02]  /*1450*/  FMUL.FTZ R184, R146, R37 ;  /* 0x0000002592b87220 */ /* 0x000fc40000410000 */
[----:B------:R-:W-:Y:S02]  /*1460*/  FADD.FTZ R100, R185, R100 ;  /* 0x00000064b9647221 */ /* 0x000fe40000010000 */
[-C--:B------:R-:W-:Y:S02]  /*1470*/  FFMA.FTZ R72, R67, R185.reuse, R72 ;  /* 0x000000b943487223 */ /* 0x080fe40000010048 */
[----:B------:R-:W-:Y:S02]  /*1480*/  FMUL.FTZ R62, R156, R185 ;  /* 0x000000b99c3e7220 */ /* 0x000fe40000410000 */
[----:B------:R-:W-:Y:S02]  /*1490*/  FFMA.FTZ R37, R175, R71, RZ ;  /* 0x00000047af257223 */ /* 0x000fe400000100ff */
[----:B------:R-:W-:Y:S02]  /*14a0*/  FADD.FTZ R109, R186, R109 ;  /* 0x0000006dba6d7221 */ /* 0x000fe40000010000 */
[----:B------:R-:W-:-:S02]  /*14b0*/  FFMA.FTZ R81, R182, R186, R81 ;  /* 0x000000bab6517223 */ /* 0x000fc40000010051 */
        /* <DEDUP_REMOVED lines=12> */
[----:B------:R-:W-:Y:S02]  /*1580*/  FFMA.FTZ R37, R70, R66, R37 ;  /* 0x0000004246257223 */ /* 0x000fe40000010025 */
[----:B------:R-:W-:Y:S02]  /*1590*/  FADD.FTZ R39, R218, R65 ;  /* 0x00000041da277221 */ /* 0x000fe40000010000 */
[----:B------:R-:W-:Y:S02]  /*15a0*/  FFMA.FTZ R37, R68, R65, R37 ;  /* 0x0000004144257223 */ /* 0x000fe40000010025 */
        /* <DEDUP_REMOVED lines=14> */
[----:B------:R-:W-:-:S02]  /*1690*/  FFMA.FTZ R218, R54, R51, R218 ;  /* 0x0000003336da7223 */ /* 0x000fc400000100da */
[C---:B------:R-:W-:Y:S02]  /*16a0*/  FMUL.FTZ R192, R173.reuse, R192 ;  /* 0x000000c0adc07220 */ /* 0x040fe40000410000 */
[----:B------:R-:W-:Y:S02]  /*16b0*/  FMUL.FTZ R193, R173, R214 ;  /* 0x000000d6adc17220 */ /* 0x000fe40000410000 */
[----:B------:R-:W-:Y:S02]  /*16c0*/  FADD.FTZ R214, R35, R48 ;  /* 0x0000003023d67221 */ /* 0x000fe40000010000 */
[----:B------:R-:W-:Y:S02]  /*16d0*/  FFMA.FTZ R35, R49, R48, R218 ;  /* 0x0000003031237223 */ /* 0x000fe400000100da */
[----:B------:R-:W-:Y:S02]  /*16e0*/  FADD.FTZ R113, R194, R113 ;  /* 0x00000071c2717221 */ /* 0x000fe40000010000 */
[----:B------:R-:W-:-:S02]  /*16f0*/  FFMA.FTZ R85, R192, R194, R85 ;  /* 0x000000c2c0557223 */ /* 0x000fc40000010055 */
[----:B------:R-:W-:Y:S02]  /*1700*/  FMUL.FTZ R191, R141, R194 ;  /* 0x000000c28dbf7220 */ /* 0x000fe40000410000 */
[----:B------:R-:W-:Y:S02]  /*1710*/  FADD.FTZ R116, R31, R116 ;  /* 0x000000741f747221 */ /* 0x000fe40000010000 */
[-C--:B------:R-:W-:Y:S02]  /*1720*/  FFMA.FTZ R88, R193, R31.reuse, R88 ;  /* 0x0000001fc1587223 */ /* 0x080fe40000010058 */
[----:B------:R-:W-:Y:S02]  /*1730*/  FMUL.FTZ R194, R140, R31 ;  /* 0x0000001f8cc27220 */ /* 0x000fe40000410000 */
[----:B------:R-:W-:Y:S02]  /*1740*/  FADD.FTZ R31, R214, R45 ;  /* 0x0000002dd61f7221 */ /* 0x000fe40000010000 */
[----:B------:R-:W-:-:S02]  /*1750*/  FFMA.FTZ R35, R50, R45, R35 ;  /* 0x0000002d32237223 */ /* 0x000fc40000010023 */
[----:B------:R-:W-:Y:S02]  /*1760*/  FADD.FTZ R214, R31, R44 ;  /* 0x0000002c1fd67221 */ /* 0x000fe40000010000 */
[----:B------:R-:W-:Y:S02]  /*1770*/  FFMA.FTZ R35, R47, R44, R35 ;  /* 0x0000002c2f237223 */ /* 0x000fe40000010023 */
        /* <DEDUP_REMOVED lines=42> */
[C---:B------:R-:W-:Y:S02]  /*1a20*/  FMUL.FTZ R204, R173.reuse, R204 ;  /* 0x000000ccadcc7220 */ /* 0x040fe40000410000 */
[----:B------:R-:W-:Y:S02]  /*1a30*/  FMUL.FTZ R209, R173, R32 ;  /* 0x00000020add17220 */ /* 0x000fe40000410000 */
        /* <DEDUP_REMOVED lines=34> */
[----:B------:R-:W-:Y:S01]  /*1c60*/  @P0 PRMT R42, RZ, 0x5410, R64 ;  /* 0x00005410ff2a0816 */ /* 0x000fe20000000040 */
        /* <DEDUP_REMOVED lines=9> */
[----:B------:R-:W-:Y:S05]  /*1d00*/  BRA.DIV ~URZ, `(.L_x_587) ;  /* 0x000022327f007947 */ /* 0x000fea000b800000 */
[----:B------:R0:W1:Y:S02]  /*1d10*/  SHFL.DOWN PT, R26, R29, 0x10, 0x1f ;  /* 0x0a001f001d1a7f89 */ /* 0x00006400000e0000 */
.L_x_591:
        /* <DEDUP_REMOVED lines=18> */
.L_x_592:
[----:B------:R-:W-:Y:S01]  /*1e40*/  LOP3.LUT P2, RZ, R174, 0xff, RZ, 0xc0, !PT ;  /* 0x000000ffaeff7812 */ /* 0x000fe2000784c0ff */
[----:B-1----:R-:W-:Y:S01]  /*1e50*/  FADD.FTZ R41, R24, R31 ;  /* 0x0000001f18297221 */ /* 0x002fe20000010000 */
[----:B------:R-:W-:Y:S01]  /*1e60*/  PLOP3.LUT P0, PT, PT, PT, PT, 0x80, 0x0 ;  /* 0x000000000000781c */ /* 0x000fe20003f0f070 */
[----:B--2---:R-:W-:Y:S01]  /*1e70*/  FADD.FTZ R40, R40, R29 ;  /* 0x0000001d28287221 */ /* 0x004fe20000010000 */
[----:B------:R-:W-:Y:S01]  /*1e80*/  @!P3 PLOP3.LUT P0, PT, P2, PT, PT, 0x80, 0x0 ;  /* 0x000000000000b81c */ /* 0x000fe2000170f070 */
[----:B------:R-:W-:Y:S01]  /*1e90*/  ULDC.U8 UR6, c[0x0][0x1f0] ;  /* 0x00007c0000067ab9 */ /* 0x000fe20000000000 */
[----:B------:R-:W-:Y:S02]  /*1ea0*/  SHF.R.U32.HI R25, RZ, 0x5, R127 ;  /* 0x00000005ff197819 */ /* 0x000fe4000001167f */
[----:B-----5:R-:W-:Y:S02]  /*1eb0*/  LOP3.LUT P5, RZ, R2, 0xff00, RZ, 0xc0, !PT ;  /* 0x0000ff0002ff7812 */ /* 0x020fe400078ac0ff */
[----:B------:R-:W-:-:S02]  /*1ec0*/  @!P3 LOP3.LUT R26, R25, 0x7fffff8, RZ, 0xc0, !PT ;  /* 0x07fffff8191ab812 */ /* 0x000fc400078ec0ff */
[----:B------:R-:W-:Y:S02]  /*1ed0*/  LOP3.LUT R174, R25, 0x7fffff8, RZ, 0xc0, !PT ;  /* 0x07fffff819ae7812 */ /* 0x000fe400078ec0ff */
[----:B------:R-:W-:Y:S02]  /*1ee0*/  LOP3.LUT P6, RZ, R2, 0xff0000, RZ, 0xc0, !PT ;  /* 0x00ff000002ff7812 */ /* 0x000fe400078cc0ff */
[----:B------:R-:W-:Y:S02]  /*1ef0*/  @!P2 IADD3 R174, R174, 0x8, RZ ;  /* 0x00000008aeaea810 */ /* 0x000fe40007ffe0ff */
[----:B------:R-:W-:Y:S02]  /*1f00*/  @!P0 IADD3 R26, R26, 0x8, RZ ;  /* 0x000000081a1a8810 */ /* 0x000fe40007ffe0ff */
[----:B------:R-:W-:Y:S01]  /*1f10*/  ISETP.NE.AND P0, PT, RZ, UR6, PT ;  /* 0x00000006ff007c0c */ /* 0x000fe2000bf05270 */
[----:B------:R-:W-:Y:S01]  /*1f20*/  WARPSYNC 0xffffffff ;  /* 0xffffffff00007948 */ /* 0x000fe20003800000 */
[----:B------:R-:W-:-:S02]  /*1f30*/  @!P3 LOP3.LUT R64, R26, 0x7, R25, 0xf8, !PT ;  /* 0x000000071a40b812 */ /* 0x000fc400078ef819 */
[----:B------:R-:W-:Y:S02]  /*1f40*/  SHF.L.U32 R174, R174, 0x3, RZ ;  /* 0x00000003aeae7819 */ /* 0x000fe400000006ff */
[----:B------:R-:W-:Y:S01]  /*1f50*/  LOP3.LUT P4, RZ, R3, 0xff, RZ, 0xc0, !PT ;  /* 0x000000ff03ff7812 */ /* 0x000fe2000788c0ff */
[----:B------:R1:W-:Y:S04]  /*1f60*/  @!P3 STS.64 [R64.X8+0x8000], R40 ;  /* 0x008000284000b388 */ /* 0x0003e80000008a00 */
[----:B------:R-:W-:Y:S01]  /*1f70*/  BAR.SYNC.DEFER_BLOCKING 0x0 ;  /* 0x0000000000007b1d */ /* 0x000fe20000010000 */
[----:B------:R-:W-:Y:S02]  /*1f80*/  LOP3.LUT P3, RZ, R2, 0xff000000, RZ, 0xc0, !PT ;  /* 0xff00000002ff7812 */ /* 0x000fe4000786c0ff */
[----:B------:R-:W-:-:S02]  /*1f90*/  IADD3 R161, R161, c[0x0][0x160], RZ ;  /* 0x00005800a1a17a10 */ /* 0x000fc40007ffe0ff */
[----:B-1----:R-:W-:Y:S01]  /*1fa0*/  @P1 PRMT R40, RZ, 0x7610, R13 ;  /* 0x00007610ff281816 */ /* 0x002fe2000000000d */
[----:B------:R-:W1:Y:S04]  /*1fb0*/  LDS.128 R24, [R174+0x8000] ;  /* 0x00800000ae187984 */ /* 0x000e680000000c00 */
[----:B0-----:R-:W0:Y:S04]  /*1fc0*/  LDS.128 R28, [R174+0x8010] ;  /* 0x00801000ae1c7984 */ /* 0x001e280000000c00 */
[----:B------:R-:W2:Y:S04]  /*1fd0*/  LDS.128 R32, [R174+0x8020] ;  /* 0x00802000ae207984 */ /* 0x000ea80000000c00 */
[----:B------:R3:W4:Y:S02]  /*1fe0*/  LDS.128 R36, [R174+0x8030] ;  /* 0x00803000ae247984 */ /* 0x0007240000000c00 */
[----:B---3--:R-:W-:Y:S01]  /*1ff0*/  SEL R174, RZ, 0x1, P2 ;  /* 0x00000001ffae7807 */ /* 0x008fe20001000000 */
[----:B-1----:R-:W-:-:S02]  /*2000*/  FADD.FTZ R217, RZ, R24 ;  /* 0x00000018ffd97221 */ /* 0x002fc40000010000 */
[----:B------:R-:W-:Y:S01]  /*2010*/  FADD.FTZ R24, RZ, R25 ;  /* 0x00000019ff187221 */ /* 0x000fe20000010000 */
[----:B------:R-:W-:Y:S01]  /*2020*/  MOV R25, R2 ;  /* 0x0000000200197202 */ /* 0x000fe20000000f00 */
[----:B------:R-:W-:Y:S02]  /*2030*/  FADD.FTZ R217, R26, R217 ;  /* 0x000000d91ad97221 */ /* 0x000fe40000010000 */
[----:B------:R-:W-:Y:S02]  /*2040*/  FADD.FTZ R24, R27, R24 ;  /* 0x000000181b187221 */ /* 0x000fe40000010000 */
[----:B0-----:R-:W-:Y:S02]  /*2050*/  FADD.FTZ R217, R217, R28 ;  /* 0x0000001cd9d97221 */ /* 0x001fe40000010000 */
[----:B------:R-:W-:Y:S02]  /*2060*/  FADD.FTZ R24, R24, R29 ;  /* 0x0000001d18187221 */ /* 0x000fe40000010000 */
[----:B------:R-:W-:-:S02]  /*2070*/  FADD.FTZ R217, R30, R217 ;  /* 0x000000d91ed97221 */ /* 0x000fc40000010000 */
[----:B------:R-:W-:Y:S02]  /*2080*/  FADD.FTZ R24, R31, R24 ;  /* 0x000000181f187221 */ /* 0x000fe40000010000 */
[----:B--2---:R-:W-:Y:S01]  /*2090*/  FADD.FTZ R217, R217, R32 ;  /* 0x00000020d9d97221 */ /* 0x004fe20000010000 */
[----:B------:R-:W-:Y:S01]  /*20a0*/  MOV R32, R56 ;  /* 0x0000003800207202 */ /* 0x000fe20000000f00 */
        /* <DEDUP_REMOVED lines=10> */
[----:B------:R-:W-:-:S03]  /*2150*/  LOP3.LUT P0, RZ, R25, 0xff, RZ, 0xc0, !PT ;  /* 0x000000ff19ff7812 */ /* 0x000fc6000780c0ff */
[-CC-:B------:R-:W-:Y:S02]  /*2160*/  FFMA.FTZ R26, R175, R33.reuse, R24.reuse ;  /* 0x00000021af1a7223 */ /* 0x180fe40000010018 */
[-C--:B------:R-:W-:Y:S02]  /*2170*/  FFMA.FTZ R25, R70, R33.reuse, R24 ;  /* 0x0000002146197223 */ /* 0x080fe40000010018 */
[----:B------:R-:W-:Y:S02]  /*2180*/  FADD.FTZ R26, R71, -R26 ;  /* 0x8000001a471a7221 */ /* 0x000fe40000010000 */
[----:B------:R-:W-:Y:S02]  /*2190*/  FADD.FTZ R66, R66, -R25 ;  /* 0x8000001942427221 */ /* 0x000fe40000010000 */
[----:B------:R-:W-:Y:S02]  /*21a0*/  FFMA.FTZ R176, R176, R33, R24 ;  /* 0x00000021b0b07223 */ /* 0x000fe40000010018 */
[----:B------:R-:W-:Y:S01]  /*21b0*/  FMUL.FTZ R25, R173, R26 ;  /* 0x0000001aad197220 */ /* 0x000fe20000410000 */
[----:B------:R-:W-:Y:S01]  /*21c0*/  @P1 PRMT R26, RZ, 0x5410, R4 ;  /* 0x00005410ff1a1816 */ /* 0x000fe20000000004 */
[----:B------:R-:W-:-:S02]  /*21d0*/  FADD.FTZ R176, R69, -R176 ;  /* 0x800000b045b07221 */ /* 0x000fc40000010000 */
[----:B------:R-:W-:Y:S02]  /*21e0*/  FFMA.FTZ R68, R68, R33, R24 ;  /* 0x0000002144447223 */ /* 0x000fe40000010018 */
[----:B------:R-:W-:Y:S01]  /*21f0*/  @P1 FADD.FTZ R25, R25, R26 ;  /* 0x0000001a19191221 */ /* 0x000fe20000010000 */
[----:B------:R-:W-:Y:S01]  /*2200*/  @P1 PRMT R26, RZ, 0x7610, R4 ;  /* 0x00007610ff1a1816 */ /* 0x000fe20000000004 */
[C---:B------:R-:W-:Y:S02]  /*2210*/  FMUL.FTZ R27, R173.reuse, R176 ;  /* 0x000000b0ad1b7220 */ /* 0x040fe40000410000 */
[----:B------:R-:W-:Y:S02]  /*2220*/  FMUL.FTZ R29, R173, R66 ;  /* 0x00000042ad1d7220 */ /* 0x000fe40000410000 */
[----:B------:R-:W-:Y:S01]  /*2230*/  @P1 FADD.FTZ R27, R27, R26 ;  /* 0x0000001a1b1b1221 */ /* 0x000fe20000010000 */
[----:B------:R-:W-:Y:S01]  /*2240*/  @P1 PRMT R26, RZ, 0x5410, R5 ;  /* 0x00005410ff1a1816 */ /* 0x000fe20000000005 */
[----:B------:R-:W-:-:S02]  /*2250*/  FADD.FTZ R68, R65, -R68 ;  /* 0x8000004441447221 */ /* 0x000fc40000010000 */
[----:B------:R-:W-:Y:S02]  /*2260*/  FMUL.FTZ R28, R27, R42 ;  /* 0x0000002a1b1c7220 */ /* 0x000fe40000410000 */
[----:B------:R-:W-:Y:S01]  /*2270*/  @P1 FADD.FTZ R29, R29, R26 ;  /* 0x0000001a1d1d1221 */ /* 0x000fe20000010000 */
[----:B------:R-:W-:Y:S01]  /*2280*/  @P1 PRMT R26, RZ, 0x7610, R5 ;  /* 0x00007610ff1a1816 */ /* 0x000fe20000000005 */
[----:B------:R-:W-:Y:S02]  /*2290*/  FMUL.FTZ R31, R173, R68 ;  /* 0x00000044ad1f7220 */ /* 0x000fe40000410000 */
[-C--:B------:R-:W-:Y:S02]  /*22a0*/  FMUL.FTZ R30, R29, R42.reuse ;  /* 0x0000002a1d1e7220 */ /* 0x080fe40000410000 */
[----:B------:R-:W-:Y:S02]  /*22b0*/  @P1 FADD.FTZ R31, R31, R26 ;  /* 0x0000001a1f1f1221 */ /* 0x000fe40000010000 */
[----:B------:R-:W-:-:S02]  /*22c0*/  FMUL.FTZ R26, R25, R42 ;  /* 0x0000002a191a7220 */ /* 0x000fc40000410000 */
[----:B------:R-:W-:Y:S02]  /*22d0*/  FMUL.FTZ R28, R28, c[0x0][0x1e8] ;  /* 0x00007a001c1c7a20 */ /* 0x000fe40000410000 */
[----:B------:R-:W-:Y:S02]  /*22e0*/  FMUL.FTZ R26, R26, c[0x0][0x1e8] ;  /* 0x00007a001a1a7a20 */ /* 0x000fe40000410000 */
[----:B------:R-:W-:Y:S01]  /*22f0*/  FMUL.FTZ R30, R30, c[0x0][0x1e8] ;  /* 0x00007a001e1e7a20 */ /* 0x000fe20000410000 */
[----:B------:R-:W-:Y:S01]  /*2300*/  FSEL R35, R28, RZ, P5 ;  /* 0x000000ff1c237208 */ /* 0x000fe20002800000 */
[-CC-:B------:R-:W-:Y:S01]  /*2310*/  FFMA.FTZ R67, R67, R33.reuse, R24.reuse ;  /* 0x0000002143437223 */ /* 0x180fe20000010018 */
[----:B------:R-:W-:Y:S01]  /*2320*/  FSEL R2, R26, RZ, P0 ;  /* 0x000000ff1a027208 */ /* 0x000fe20000000000 */
[----:B------:R-:W-:Y:S01]  /*2330*/  FMUL.FTZ R26, R31, R42 ;  /* 0x0000002a1f1a7220 */ /* 0x000fe20000410000 */
[----:B------:R-:W-:Y:S01]  /*2340*/  FSEL R28, R30, RZ, P6 ;  /* 0x000000ff1e1c7208 */ /* 0x000fe20003000000 */
[-CC-:B------:R-:W-:Y:S01]  /*2350*/  FFMA.FTZ R47, R47, R33.reuse, R24.reuse ;  /* 0x000000212f2f7223 */ /* 0x180fe20000010018 */
[C---:B------:R-:W-:Y:S01]  /*2360*/  LOP3.LUT P0, RZ, R3.reuse, 0xff00, RZ, 0xc0, !PT ;  /* 0x0000ff0003ff7812 */ /* 0x040fe2000780c0ff */
[----:B------:R-:W-:Y:S01]  /*2370*/  FMUL.FTZ R26, R26, c[0x0][0x1e8] ;  /* 0x00007a001a1a7a20 */ /* 0x000fe20000410000 */
[C---:B------:R-:W-:Y:S01]  /*2380*/  LOP3.LUT P5, RZ, R3.reuse, 0xff0000, RZ, 0xc0, !PT ;  /* 0x00ff000003ff7812 */ /* 0x040fe200078ac0ff */
[----:B------:R-:W-:Y:S01]  /*2390*/  FADD.FTZ R62, R62, -R67 ;  /* 0x800000433e3e7221 */ /* 0x000fe20000010000 */
[----:B------:R-:W-:Y:S01]  /*23a0*/  LOP3.LUT P6, RZ, R3, 0xff000000, RZ, 0xc0, !PT ;  /* 0xff00000003ff7812 */ /* 0x000fe200078cc0ff */
[----:B------:R-:W-:Y:S01]  /*23b0*/  FADD.FTZ R44, R44, -R47 ;  /* 0x8000002f2c2c7221 */ /* 0x000fe20000010000 */
[----:B------:R-:W-:Y:S01]  /*23c0*/  FSEL R3, R26, RZ, P3 ;  /* 0x000000ff1a037208 */ /* 0x000fe20001800000 */
[-C--:B------:R-:W-:Y:S01]  /*23d0*/  FFMA.FTZ R26, R63, R33.reuse, R24 ;  /* 0x000000213f1a7223 */ /* 0x080fe20000010018 */
[----:B------:R-:W-:Y:S01]  /*23e0*/  LOP3.LUT P3, RZ, R32, 0xff, RZ, 0xc0, !PT ;  /* 0x000000ff20ff7812 */ /* 0x000fe2000786c0ff */
[----:B------:R-:W-:Y:S01]  /*23f0*/  FMUL.FTZ R47, R173, R62 ;  /* 0x0000003ead2f7220 */ /* 0x000fe20000410000 */
[----:B------:R-:W-:Y:S01]  /*2400*/  @P1 PRMT R32, RZ, 0x7610, R9 ;  /* 0x00007610ff201816 */ /* 0x000fe20000000009 */
[----:B------:R-:W-:Y:S01]  /*2410*/  FADD.FTZ R30, R53, -R26 ;  /* 0x8000001a351e7221 */ /* 0x000fe20000010000 */
[----:B------:R-:W-:Y:S01]  /*2420*/  @P1 PRMT R26, RZ, 0x5410, R6 ;  /* 0x00005410ff1a1816 */ /* 0x000fe20000000006 */
[----:B------:R-:W-:-:S02]  /*2430*/  FFMA.FTZ R49, R49, R33, R24 ;  /* 0x0000002131317223 */ /* 0x000fc40000010018 */
[-C--:B------:R-:W-:Y:S02]  /*2440*/  FFMA.FTZ R55, R55, R33.reuse, R24 ;  /* 0x0000002137377223 */ /* 0x080fe40000010018 */
[----:B------:R-:W-:Y:S01]  /*2450*/  @P1 FADD.FTZ R47, R47, R26 ;  /* 0x0000001a2f2f1221 */ /* 0x000fe20000010000 */
[----:B------:R-:W-:Y:S01]  /*2460*/  @P1 PRMT R26, RZ, 0x7610, R6 ;  /* 0x00007610ff1a1816 */ /* 0x000fe20000000006 */
[----:B------:R-:W-:Y:S02]  /*2470*/  FADD.FTZ R48, R48, -R49 ;  /* 0x8000003130307221 */ /* 0x000fe40000010000 */
[----:B------:R-:W-:Y:S01]  /*2480*/  FMUL.FTZ R49, R173, R30 ;  /* 0x0000001ead317220 */ /* 0x000fe20000410000 */
[----:B------:R-:W-:Y:S01]  /*2490*/  @P1 PRMT R30, RZ, 0x5410, R9 ;  /* 0x00005410ff1e1816 */ /* 0x000fe20000000009 */
[----:B------:R-:W-:Y:S02]  /*24a0*/  FFMA.FTZ R54, R54, R33, R24 ;  /* 0x0000002136367223 */ /* 0x000fe40000010018 */
[----:B------:R-:W-:-:S02]  /*24b0*/  FADD.FTZ R52, R52, -R55 ;  /* 0x8000003734347221 */ /* 0x000fc40000010000 */
[----:B------:R-:W-:Y:S01]  /*24c0*/  @P1 FADD.FTZ R49, R49, R26 ;  /* 0x0000001a31311221 */ /* 0x000fe20000010000 */
[--C-:B------:R-:W-:Y:S01]  /*24d0*/  @P1 PRMT R26, RZ, 0x5410, R7.reuse ;  /* 0x00005410ff1a1816 */ /* 0x100fe20000000007 */
[----:B------:R-:W-:Y:S02]  /*24e0*/  FADD.FTZ R54, R51, -R54 ;  /* 0x8000003633367221 */ /* 0x000fe40000010000 */
[C---:B------:R-:W-:Y:S02]  /*24f0*/  FMUL.FTZ R51, R173.reuse, R52 ;  /* 0x00000034ad337220 */ /* 0x040fe40000410000 */
[----:B------:R-:W-:Y:S02]  /*2500*/  FMUL.FTZ R53, R173, R54 ;  /* 0x00000036ad357220 */ /* 0x000fe40000410000 */
[----:B------:R-:W-:Y:S01]  /*2510*/  @P1 FADD.FTZ R51, R51, R26 ;  /* 0x0000001a33331221 */ /* 0x000fe20000010000 */
[----:B------:R-:W-:Y:S01]  /*2520*/  @P1 PRMT R26, RZ, 0x7610, R7 ;  /* 0x00007610ff1a1816 */ /* 0x000fe20000000007 */
[----:B------:R-:W-:-:S02]  /*2530*/  FFMA.FTZ R46, R46, R33, R24 ;  /* 0x000000212e2e7223 */ /* 0x000fc40000010018 */
[----:B------:R-:W-:Y:S02]  /*2540*/  FFMA.FTZ R50, R50, R33, R24 ;  /* 0x0000002132327223 */ /* 0x000fe40000010018 */
[----:B------:R-:W-:Y:S01]  /*2550*/  @P1 FADD.FTZ R53, R53, R26 ;  /* 0x0000001a35351221 */ /* 0x000fe20000010000 */
[----:B------:R-:W-:Y:S01]  /*2560*/  @P1 PRMT R26, RZ, 0x5410, R8 ;  /* 0x00005410ff1a1816 */ /* 0x000fe20000000008 */
[----:B------:R-:W-:Y:S02]  /*2570*/  FMUL.FTZ R37, R173, R48 ;  /* 0x00000030ad257220 */ /* 0x000fe40000410000 */
[----:B------:R-:W-:Y:S02]  /*2580*/  FADD.FTZ R46, R177, -R46 ;  /* 0x8000002eb12e7221 */ /* 0x000fe40000010000 */
[----:B------:R-:W-:Y:S02]  /*2590*/  FADD.FTZ R50, R45, -R50 ;  /* 0x800000322d327221 */ /* 0x000fe40000010000 */
[----:B------:R-:W-:Y:S01]  /*25a0*/  @P1 FADD.FTZ R37, R37, R26 ;  /* 0x0000001a25251221 */ /* 0x000fe20000010000 */
[----:B------:R-:W-:Y:S01]  /*25b0*/  @P1 PRMT R26, RZ, 0x7610, R8 ;  /* 0x00007610ff1a1816 */ /* 0x000fe20000000008 */
[----:B------:R-:W-:-:S02]  /*25c0*/  FMUL.FTZ R41, R173, R44 ;  /* 0x0000002cad297220 */ /* 0x000fc40000410000 */
[C---:B------:R-:W-:Y:S02]  /*25d0*/  FMUL.FTZ R45, R173.reuse, R46 ;  /* 0x0000002ead2d7220 */ /* 0x040fe40000410000 */
[----:B------:R-:W-:Y:S02]  /*25e0*/  FMUL.FTZ R39, R173, R50 ;  /* 0x00000032ad277220 */ /* 0x000fe40000410000 */
[-C--:B------:R-:W-:Y:S02]  /*25f0*/  FMUL.FTZ R34, R53, R42.reuse ;  /* 0x0000002a35227220 */ /* 0x080fe40000410000 */
[----:B------:R-:W-:Y:S02]  /*2600*/  @P1 FADD.FTZ R41, R41, R30 ;  /* 0x0000001e29291221 */ /* 0x000fe40000010000 */
[----:B------:R-:W-:Y:S02]  /*2610*/  FMUL.FTZ R30, R49, R42 ;  /* 0x0000002a311e7220 */ /* 0x000fe40000410000 */
[----:B------:R-:W-:-:S02]  /*2620*/  @P1 FADD.FTZ R45, R45, R32 ;  /* 0x000000202d2d1221 */ /* 0x000fc40000010000 */
[----:B------:R-:W-:Y:S02]  /*2630*/  @P1 FADD.FTZ R39, R39, R26 ;  /* 0x0000001a27271221 */ /* 0x000fe40000010000 */
[-C--:B------:R-:W-:Y:S02]  /*2640*/  FMUL.FTZ R32, R51, R42.reuse ;  /* 0x0000002a33207220 */ /* 0x080fe40000410000 */
[----:B------:R-:W-:Y:S02]  /*2650*/  FMUL.FTZ R34, R34, c[0x0][0x1e8] ;  /* 0x00007a0022227a20 */ /* 0x000fe40000410000 */
[-C--:B------:R-:W-:Y:S02]  /*2660*/  FMUL.FTZ R26, R47, R42.reuse ;  /* 0x0000002a2f1a7220 */ /* 0x080fe40000410000 */
[----:B------:R-:W-:Y:S01]  /*2670*/  FMUL.FTZ R30, R30, c[0x0][0x1e8] ;  /* 0x00007a001e1e7a20 */ /* 0x000fe20000410000 */
[----:B------:R-:W-:Y:S01]  /*2680*/  FSEL R65, R34, RZ, P6 ;  /* 0x000000ff22417208 */ /* 0x000fe20003000000 */
[----:B------:R-:W-:Y:S01]  /*2690*/  FMUL.FTZ R32, R32, c[0x0][0x1e8] ;  /* 0x00007a0020207a20 */ /* 0x000fe20000410000 */
[----:B------:R-:W-:Y:S01]  /*26a0*/  LOP3.LUT P6, RZ, R57, 0xff, RZ, 0xc0, !PT ;  /* 0x000000ff39ff7812 */ /* 0x000fe200078cc0ff */
[----:B------:R-:W-:Y:S01]  /*26b0*/  FMUL.FTZ R26, R26, c[0x0][0x1e8] ;  /* 0x00007a001a1a7a20 */ /* 0x000fe20000410000 */
[----:B------:R-:W-:Y:S01]  /*26c0*/  FSEL R63, R30, RZ, P0 ;  /* 0x000000ff1e3f7208 */ /* 0x000fe20000000000 */
[-C--:B------:R-:W-:Y:S01]  /*26d0*/  FMUL.FTZ R36, R37, R42.reuse ;  /* 0x0000002a25247220 */ /* 0x080fe20000410000 */
[----:B------:R-:W-:Y:S01]  /*26e0*/  FSEL R30, R32, RZ, P5 ;  /* 0x000000ff201e7208 */ /* 0x000fe20002800000 */
[-C--:B------:R-:W-:Y:S01]  /*26f0*/  FMUL.FTZ R38, R39, R42.reuse ;  /* 0x0000002a27267220 */ /* 0x080fe20000410000 */
[----:B------:R-:W-:Y:S01]  /*2700*/  FSEL R26, R26, RZ, P4 ;  /* 0x000000ff1a1a7208 */ /* 0x000fe20002000000 */
[----:B------:R-:W-:Y:S01]  /*2710*/  FMUL.FTZ R34, R41, R42 ;  /* 0x0000002a29227220 */ /* 0x000fe20000410000 */
[----:B------:R-:W-:Y:S01]  /*2720*/  LOP3.LUT P4, RZ, R56, 0xff00, RZ, 0xc0, !PT ;  /* 0x0000ff0038ff7812 */ /* 0x000fe2000788c0ff */
[----:B------:R-:W-:Y:S01]  /*2730*/  FMUL.FTZ R32, R36, c[0x0][0x1e8] ;  /* 0x00007a0024207a20 */ /* 0x000fe20000410000 */
[----:B------:R-:W-:Y:S01]  /*2740*/  LOP3.LUT P0, RZ, R56, 0xff0000, RZ, 0xc0, !PT ;  /* 0x00ff000038ff7812 */ /* 0x000fe2000780c0ff */
[----:B------:R-:W-:Y:S01]  /*2750*/  FMUL.FTZ R38, R38, c[0x0][0x1e8] ;  /* 0x00007a0026267a20 */ /* 0x000fe20000410000 */
[----:B------:R-:W-:Y:S01]  /*2760*/  LOP3.LUT P5, RZ, R56, 0xff000000, RZ, 0xc0, !PT ;  /* 0xff00000038ff7812 */ /* 0x000fe200078ac0ff */
[----:B------:R-:W-:Y:S01]  /*2770*/  FMUL.FTZ R34, R34, c[0x0][0x1e8] ;  /* 0x00007a0022227a20 */ /* 0x000fe20000410000 */
[----:B------:R-:W-:Y:S01]  /*2780*/  FSEL R32, R32, RZ, P3 ;  /* 0x000000ff20207208 */ /* 0x000fe20001800000 */
[-CC-:B------:R-:W-:Y:S01]  /*2790*/  FFMA.FTZ R193, R193, R33.reuse, R24.reuse ;  /* 0x00000021c1c17223 */ /* 0x180fe20000010018 */
[----:B------:R-:W-:Y:S01]  /*27a0*/  FSEL R55, R38, RZ, P4 ;  /* 0x000000ff26377208 */ /* 0x000fe20002000000 */
[-CC-:B------:R-:W-:Y:S01]  /*27b0*/  FFMA.FTZ R204, R204, R33.reuse, R24.reuse ;  /* 0x00000021cccc7223 */ /* 0x180fe20000010018 */
[----:B------:R-:W-:Y:S01]  /*27c0*/  FSEL R34, R34, RZ, P0 ;  /* 0x000000ff22227208 */ /* 0x000fe20000000000 */
[----:B------:R-:W-:Y:S01]  /*27d0*/  FADD.FTZ R194, R194, -R193 ;  /* 0x800000c1c2c27221 */ /* 0x000fe20000010000 */
[C---:B------:R-:W-:Y:S01]  /*27e0*/  LOP3.LUT P3, RZ, R57.reuse, 0xff00, RZ, 0xc0, !PT ;  /* 0x0000ff0039ff7812 */ /* 0x040fe2000786c0ff */
[-CC-:B------:R-:W-:Y:S01]  /*27f0*/  FFMA.FTZ R178, R178, R33.reuse, R24.reuse ;  /* 0x00000021b2b27223 */ /* 0x180fe20000010018 */
[----:B------:R-:W-:Y:S01]  /*2800*/  LOP3.LUT P4, RZ, R57, 0xff0000, RZ, 0xc0, !PT ;  /* 0x00ff000039ff7812 */ /* 0x000fe2000788c0ff */
[-CC-:B------:R-:W-:Y:S01]  /*2810*/  FFMA.FTZ R179, R179, R33.reuse, R24.reuse ;  /* 0x00000021b3b37223 */ /* 0x180fe20000010018 */
[----:B------:R-:W-:Y:S01]  /*2820*/  LOP3.LUT P0, RZ, R57, 0xff000000, RZ, 0xc0, !PT ;  /* 0xff00000039ff7812 */ /* 0x000fe2000780c0ff */
[-CC-:B------:R-:W-:Y:S01]  /*2830*/  FFMA.FTZ R57, R43, R33.reuse, R24.reuse ;  /* 0x000000212b397223 */ /* 0x180fe20000010018 */
[----:B------:R-:W-:Y:S01]  /*2840*/  MOV R38, R58 ;  /* 0x0000003a00267202 */ /* 0x000fe20000000f00 */
[-CC-:B------:R-:W-:Y:S01]  /*2850*/  FFMA.FTZ R182, R182, R33.reuse, R24.reuse ;  /* 0x00000021b6b67223 */ /* 0x180fe20000010018 */
[----:B------:R-:W-:Y:S01]  /*2860*/  HFMA2.MMA R56, -RZ, RZ, 0, 9.5367431640625e-07 ;  /* 0x00000010ff387435 */ /* 0x000fe200000001ff */
[-CC-:B------:R-:W-:Y:S01]  /*2870*/  FFMA.FTZ R183, R183, R33.reuse, R24.reuse ;  /* 0x00000021b7b77223 */ /* 0x180fe20000010018 */
[----:B------:R-:W-:Y:S01]  /*2880*/  F2FP.BF16.PACK_AB R26, R63, R26 ;  /* 0x0000001a3f1a723e */ /* 0x000fe200000010ff */
        /* <DEDUP_REMOVED lines=11> */
[----:B------:R-:W-:Y:S02]  /*2940*/  FFMA.FTZ R213, R213, R33, R24 ;  /* 0x00000021d5d57223 */ /* 0x000fe40000010018 */
[----:B------:R-:W-:-:S02]  /*2950*/  FMUL.FTZ R36, R45, R42 ;  /* 0x0000002a2d247220 */ /* 0x000fc40000410000 */
[----:B------:R-:W-:Y:S01]  /*2960*/  FFMA.FTZ R33, R215, R33, R24 ;  /* 0x00000021d7217223 */ /* 0x000fe20000010018 */
[----:B------:R-:W-:Y:S01]  /*2970*/  @P1 PRMT R24, RZ, 0x5410, R14 ;  /* 0x00005410ff181816 */ /* 0x000fe2000000000e */
[----:B------:R-:W-:Y:S02]  /*2980*/  FADD.FTZ R204, R203, -R204 ;  /* 0x800000cccbcc7221 */ /* 0x000fe40000010000 */
[----:B------:R-:W-:Y:S02]  /*2990*/  FMUL.FTZ R203, R173, R194 ;  /* 0x000000c2adcb7220 */ /* 0x000fe40000410000 */
[----:B------:R-:W-:Y:S02]  /*29a0*/  FMUL.FTZ R36, R36, c[0x0][0x1e8] ;  /* 0x00007a0024247a20 */ /* 0x000fe40000410000 */
[----:B------:R-:W-:Y:S02]  /*29b0*/  FADD.FTZ R196, R195, -R196 ;  /* 0x800000c4c3c47221 */ /* 0x000fe40000010000 */
[----:B------:R-:W-:Y:S01]  /*29c0*/  @P1 FADD.FTZ R203, R203, R24 ;  /* 0x00000018cbcb1221 */ /* 0x000fe20000010000 */
[----:B------:R-:W-:Y:S01]  /*29d0*/  @P1 PRMT R24, RZ, 0x7610, R14 ;  /* 0x00007610ff181816 */ /* 0x000fe2000000000e */
[----:B------:R-:W-:Y:S01]  /*29e0*/  FADD.FTZ R180, R180, -R57 ;  /* 0x80000039b4b47221 */ /* 0x000fe20000010000 */
[----:B------:R-:W-:Y:S01]  /*29f0*/  FSEL R43, R36, RZ, P5 ;  /* 0x000000ff242b7208 */ /* 0x000fe20002800000 */
[----:B------:R-:W-:Y:S01]  /*2a00*/  FADD.FTZ R206, R206, -R205 ;  /* 0x800000cdcece7221 */ /* 0x000fe20000010000 */
[----:B------:R-:W-:Y:S01]  /*2a10*/  @P1 PRMT R36, RZ, 0x5410, R10 ;  /* 0x00005410ff241816 */ /* 0x000fe2000000000a */
[C---:B------:R-:W-:Y:S01]  /*2a20*/  FMUL.FTZ R205, R173.reuse, R196 ;  /* 0x000000c4adcd7220 */ /* 0x040fe20000410000 */
[----:B------:R-:W-:Y:S01]  /*2a30*/  LOP3.LUT P5, RZ, R38, 0xff, RZ, 0xc0, !PT ;  /* 0x000000ff26ff7812 */ /* 0x000fe200078ac0ff */
[----:B------:R-:W-:Y:S01]  /*2a40*/  FADD.FTZ R198, R198, -R197 ;  /* 0x800000c5c6c67221 */ /* 0x000fe20000010000 */
[----:B------:R-:W-:Y:S01]  /*2a50*/  @P1 PRMT R38, RZ, 0x5410, R13 ;  /* 0x00005410ff261816 */ /* 0x000fe2000000000d */
[----:B------:R-:W-:-:S02]  /*2a60*/  FMUL.FTZ R175, R173, R180 ;  /* 0x000000b4adaf7220 */ /* 0x000fc40000410000 */
[----:B------:R-:W-:Y:S01]  /*2a70*/  @P1 FADD.FTZ R205, R205, R24 ;  /* 0x00000018cdcd1221 */ /* 0x000fe20000010000 */
[----:B------:R-:W-:Y:S01]  /*2a80*/  @P1 PRMT R24, RZ, 0x5410, R15 ;  /* 0x00005410ff181816 */ /* 0x000fe2000000000f */
[----:B------:R-:W-:Y:S02]  /*2a90*/  FADD.FTZ R178, R181, -R178 ;  /* 0x800000b2b5b27221 */ /* 0x000fe40000010000 */
[----:B------:R-:W-:Y:S02]  /*2aa0*/  FADD.FTZ R208, R207, -R208 ;  /* 0x800000d0cfd07221 */ /* 0x000fe40000010000 */
[----:B------:R-:W-:Y:S02]  /*2ab0*/  FMUL.FTZ R207, R173, R198 ;  /* 0x000000c6adcf7220 */ /* 0x000fe40000410000 */
[----:B------:R-:W-:Y:S01]  /*2ac0*/  @P1 FADD.FTZ R175, R175, R36 ;  /* 0x00000024afaf1221 */ /* 0x000fe20000010000 */
[----:B------:R-:W-:Y:S01]  /*2ad0*/  @P1 PRMT R36, RZ, 0x7610, R10 ;  /* 0x00007610ff241816 */ /* 0x000fe2000000000a */
[----:B------:R-:W-:-:S02]  /*2ae0*/  FADD.FTZ R200, R199, -R200 ;  /* 0x800000c8c7c87221 */ /* 0x000fc40000010000 */
[----:B------:R-:W-:Y:S02]  /*2af0*/  FMUL.FTZ R177, R173, R178 ;  /* 0x000000b2adb17220 */ /* 0x000fe40000410000 */
        /* <DEDUP_REMOVED lines=23> */
[----:B------:R-:W-:-:S02]  /*2c70*/  FMUL.FTZ R67, R173, R186 ;  /* 0x000000baad437220 */ /* 0x000fc40000410000 */
[----:B------:R-:W-:Y:S01]  /*2c80*/  @P1 FADD.FTZ R199, R199, R24 ;  /* 0x00000018c7c71221 */ /* 0x000fe20000010000 */
[----:B------:R-:W-:Y:S01]  /*2c90*/  @P1 PRMT R24, RZ, 0x7610, R16 ;  /* 0x00007610ff181816 */ /* 0x000fe20000000010 */
[----:B------:R-:W-:Y:S02]  /*2ca0*/  FADD.FTZ R188, R187, -R188 ;  /* 0x800000bcbbbc7221 */ /* 0x000fe40000010000 */
[----:B------:R-:W-:Y:S02]  /*2cb0*/  FMUL.FTZ R33, R173, R204 ;  /* 0x000000ccad217220 */ /* 0x000fe40000410000 */
[----:B------:R-:W-:Y:S01]  /*2cc0*/  @P1 FADD.FTZ R67, R67, R36 ;  /* 0x0000002443431221 */ /* 0x000fe20000010000 */
[----:B------:R-:W-:Y:S01]  /*2cd0*/  @P1 PRMT R36, RZ, 0x7610, R12 ;  /* 0x00007610ff241816 */ /* 0x000fe2000000000c */
[----:B------:R-:W-:Y:S02]  /*2ce0*/  FMUL.FTZ R57, R173, R188 ;  /* 0x000000bcad397220 */ /* 0x000fe40000410000 */
[----:B------:R-:W-:Y:S01]  /*2cf0*/  @P1 FADD.FTZ R33, R33, R24 ;  /* 0x0000001821211221 */ /* 0x000fe20000010000 */
[----:B------:R-:W-:Y:S01]  /*2d00*/  @P1 PRMT R24, RZ, 0x5410, R17 ;  /* 0x00005410ff181816 */ /* 0x000fe20000000011 */
[----:B------:R-:W-:-:S02]  /*2d10*/  FMUL.FTZ R201, R173, R206 ;  /* 0x000000ceadc97220 */ /* 0x000fc40000410000 */
[----:B------:R-:W-:Y:S02]  /*2d20*/  @P1 FADD.FTZ R57, R57, R36 ;  /* 0x0000002439391221 */ /* 0x000fe40000010000 */
[----:B------:R-:W-:Y:S02]  /*2d30*/  FADD.FTZ R192, R191, -R192 ;  /* 0x800000c0bfc07221 */ /* 0x000fe40000010000 */
[----:B------:R-:W-:Y:S02]  /*2d40*/  FMUL.FTZ R36, R175, R42 ;  /* 0x0000002aaf247220 */ /* 0x000fe40000410000 */
[----:B------:R-:W-:Y:S01]  /*2d50*/  @P1 FADD.FTZ R201, R201, R24 ;  /* 0x00000018c9c91221 */ /* 0x000fe20000010000 */
[----:B------:R-:W-:Y:S01]  /*2d60*/  @P1 PRMT R24, RZ, 0x7610, R17 ;  /* 0x00007610ff181816 */ /* 0x000fe20000000011 */
[----:B------:R-:W-:Y:S02]  /*2d70*/  FMUL.FTZ R71, R173, R192 ;  /* 0x000000c0ad477220 */ /* 0x000fe40000410000 */
[----:B------:R-:W-:-:S02]  /*2d80*/  FMUL.FTZ R36, R36, c[0x0][0x1e8] ;  /* 0x00007a0024247a20 */ /* 0x000fc40000410000 */
[----:B------:R-:W-:Y:S02]  /*2d90*/  FMUL.FTZ R193, R173, R208 ;  /* 0x000000d0adc17220 */ /* 0x000fe40000410000 */
[----:B------:R-:W-:Y:S01]  /*2da0*/  @P1 FADD.FTZ R71, R71, R40 ;  /* 0x0000002847471221 */ /* 0x000fe20000010000 */
[----:B------:R-:W-:Y:S01]  /*2db0*/  FSEL R40, R36, RZ, P6 ;  /* 0x000000ff24287208 */ /* 0x000fe20003000000 */
[----:B------:R-:W-:Y:S01]  /*2dc0*/  @P1 FADD.FTZ R193, R193, R24 ;  /* 0x00000018c1c11221 */ /* 0x000fe20000010000 */
[----:B------:R-:W-:Y:S01]  /*2dd0*/  @P1 PRMT R24, RZ, 0x5410, R18 ;  /* 0x00005410ff181816 */ /* 0x000fe20000000012 */
[----:B------:R-:W-:Y:S01]  /*2de0*/  FADD.FTZ R190, R190, -R189 ;  /* 0x800000bdbebe7221 */ /* 0x000fe20000010000 */
[----:B------:R-:W-:Y:S01]  /*2df0*/  LOP3.LUT P6, RZ, R58, 0xff00, RZ, 0xc0, !PT ;  /* 0x0000ff003aff7812 */ /* 0x000fe200078cc0ff */
[----:B------:R-:W-:Y:S02]  /*2e00*/  FMUL.FTZ R36, R181, R42 ;  /* 0x0000002ab5247220 */ /* 0x000fe40000410000 */
[----:B------:R-:W-:-:S02]  /*2e10*/  FMUL.FTZ R197, R173, R210 ;  /* 0x000000d2adc57220 */ /* 0x000fc40000410000 */
[----:B------:R-:W-:Y:S02]  /*2e20*/  FMUL.FTZ R69, R173, R190 ;  /* 0x000000bead457220 */ /* 0x000fe40000410000 */
[----:B------:R-:W-:Y:S02]  /*2e30*/  FMUL.FTZ R36, R36, c[0x0][0x1e8] ;  /* 0x00007a0024247a20 */ /* 0x000fe40000410000 */
[----:B------:R-:W-:Y:S02]  /*2e40*/  @P1 FADD.FTZ R197, R197, R24 ;  /* 0x00000018c5c51221 */ /* 0x000fe40000010000 */
[-C--:B------:R-:W-:Y:S01]  /*2e50*/  FMUL.FTZ R24, R203, R42.reuse ;  /* 0x0000002acb187220 */ /* 0x080fe20000410000 */
[----:B------:R-:W-:Y:S01]  /*2e60*/  FSEL R187, R36, RZ, P0 ;  /* 0x000000ff24bb7208 */ /* 0x000fe20000000000 */
[----:B------:R-:W-:Y:S01]  /*2e70*/  @P1 FADD.FTZ R69, R69, R38 ;  /* 0x0000002645451221 */ /* 0x000fe20000010000 */
[----:B------:R-:W-:Y:S01]  /*2e80*/  LOP3.LUT P0, RZ, R59, 0xff, RZ, 0xc0, !PT ;  /* 0x000000ff3bff7812 */ /* 0x000fe2000780c0ff */
[----:B------:R-:W-:-:S02]  /*2e90*/  FMUL.FTZ R38, R177, R42 ;  /* 0x0000002ab1267220 */ /* 0x000fc40000410000 */
[----:B------:R-:W-:Y:S02]  /*2ea0*/  FMUL.FTZ R24, R24, c[0x0][0x1e8] ;  /* 0x00007a0018187a20 */ /* 0x000fe40000410000 */
[----:B------:R-:W-:Y:S02]  /*2eb0*/  FMUL.FTZ R38, R38, c[0x0][0x1e8] ;  /* 0x00007a0026267a20 */ /* 0x000fe40000410000 */
[-C--:B------:R-:W-:Y:S01]  /*2ec0*/  FMUL.FTZ R48, R69, R42.reuse ;  /* 0x0000002a45307220 */ /* 0x080fe20000410000 */
[----:B------:R-:W-:Y:S01]  /*2ed0*/  FSEL R52, R24, RZ, P0 ;  /* 0x000000ff18347208 */ /* 0x000fe20000000000 */
[-C--:B------:R-:W-:Y:S01]  /*2ee0*/  FMUL.FTZ R44, R179, R42.reuse ;  /* 0x0000002ab32c7220 */ /* 0x080fe20000410000 */
[----:B------:R-:W-:Y:S01]  /*2ef0*/  ISETP.NE.U32.AND P0, PT, RZ, c[0x0][0x258], PT ;  /* 0x00009600ff007a0c */ /* 0x000fe20003f05070 */
[-C--:B------:R-:W-:Y:S01]  /*2f00*/  FMUL.FTZ R46, R57, R42.reuse ;  /* 0x0000002a392e7220 */ /* 0x080fe20000410000 */
[----:B------:R-:W-:Y:S01]  /*2f10*/  FSEL R185, R38, RZ, P3 ;  /* 0x000000ff26b97208 */ /* 0x000fe20001800000 */
[-C--:B------:R-:W-:Y:S01]  /*2f20*/  FMUL.FTZ R38, R67, R42.reuse ;  /* 0x0000002a43267220 */ /* 0x080fe20000410000 */
[----:B------:R-:W-:Y:S01]  /*2f30*/  ISETP.NE.AND.EX P0, PT, RZ, c[0x0][0x25c], PT, P0 ;  /* 0x00009700ff007a0c */ /* 0x000fe20003f05300 */
[----:B------:R-:W-:Y:S01]  /*2f40*/  FMUL.FTZ R24, R209, R42 ;  /* 0x0000002ad1187220 */ /* 0x000fe20000410000 */
[----:B------:R-:W-:Y:S01]  /*2f50*/  LOP3.LUT P3, RZ, R58, 0xff0000, RZ, 0xc0, !PT ;  /* 0x00ff00003aff7812 */ /* 0x000fe2000786c0ff */
[----:B------:R-:W-:-:S02]  /*2f60*/  FMUL.FTZ R38, R38, c[0x0][0x1e8] ;  /* 0x00007a0026267a20 */ /* 0x000fc40000410000 */
[----:B------:R-:W-:Y:S02]  /*2f70*/  FMUL.FTZ R44, R44, c[0x0][0x1e8] ;  /* 0x00007a002c2c7a20 */ /* 0x000fe40000410000 */
[----:B------:R-:W-:Y:S01]  /*2f80*/  FMUL.FTZ R50, R71, R42 ;  /* 0x0000002a47327220 */ /* 0x000fe20000410000 */
[----:B------:R-:W-:Y:S01]  /*2f90*/  FSEL R36, R38, RZ, P5 ;  /* 0x000000ff26247208 */ /* 0x000fe20002800000 */
[----:B------:R-:W-:Y:S01]  /*2fa0*/  FMUL.FTZ R38, R48, c[0x0][0x1e8] ;  /* 0x00007a0030267a20 */ /* 0x000fe20000410000 */
[----:B------:R-:W-:Y:S01]  /*2fb0*/  FSEL R44, R44, RZ, P4 ;  /* 0x000000ff2c2c7208 */ /* 0x000fe20002000000 */
[----:B------:R-:W-:Y:S01]  /*2fc0*/  FMUL.FTZ R46, R46, c[0x0][0x1e8] ;  /* 0x00007a002e2e7a20 */ /* 0x000fe20000410000 */
[----:B------:R-:W-:Y:S01]  /*2fd0*/  LOP3.LUT P4, RZ, R58, 0xff000000, RZ, 0xc0, !PT ;  /* 0xff0000003aff7812 */ /* 0x000fe2000788c0ff */
[----:B------:R-:W-:Y:S01]  /*2fe0*/  FMUL.FTZ R24, R24, c[0x0][0x1e8] ;  /* 0x00007a0018187a20 */ /* 0x000fe20000410000 */
[----:B------:R-:W-:Y:S01]  /*2ff0*/  @P0 F2FP.BF16.PACK_AB R25, RZ, R25 ;  /* 0x00000019ff19023e */ /* 0x000fe200000010ff */
[----:B------:R-:W-:Y:S01]  /*3000*/  FMUL.FTZ R50, R50, c[0x0][0x1e8] ;  /* 0x00007a0032327a20 */ /* 0x000fe20000410000 */
[----:B------:R-:W-:Y:S01]  /*3010*/  @P0 F2FP.BF16.PACK_AB R29, RZ, R29 ;  /* 0x0000001dff1d023e */ /* 0x000fe200000010ff */
[----:B------:R-:W-:Y:S01]  /*3020*/  FADD.FTZ R216, R216, -R213 ;  /* 0x800000d5d8d87221 */ /* 0x000fe20000010000 */
[----:B------:R-:W-:Y:S01]  /*3030*/  @P0 F2FP.BF16.PACK_AB R47, RZ, R47 ;  /* 0x0000002fff2f023e */ /* 0x000fe200000010ff */
[----:B------:R-:W-:Y:S01]  /*3040*/  FADD.FTZ R212, R211, -R212 ;  /* 0x800000d4d3d47221 */ /* 0x000fe20000010000 */
[----:B------:R-:W-:Y:S01]  /*3050*/  @P0 F2FP.BF16.PACK_AB R51, RZ, R51 ;  /* 0x00000033ff33023e */ /* 0x000fe200000010ff */
[C---:B------:R-:W-:Y:S01]  /*3060*/  FMUL.FTZ R191, R173.reuse, R216 ;  /* 0x000000d8adbf7220 */ /* 0x040fe20000410000 */
[----:B------:R-:W-:Y:S01]  /*3070*/  FSEL R38, R38, RZ, P3 ;  /* 0x000000ff26267208 */ /* 0x000fe20001800000 */
[----:B------:R-:W-:Y:S01]  /*3080*/  FMUL.FTZ R189, R173, R212 ;  /* 0x000000d4adbd7220 */ /* 0x000fe20000410000 */
[----:B------:R-:W-:Y:S01]  /*3090*/  LOP3.LUT P3, RZ, R59, 0xff000000, RZ, 0xc0, !PT ;  /* 0xff0000003bff7812 */ /* 0x000fe2000786c0ff */
[----:B------:R-:W-:Y:S01]  /*30a0*/  FMUL.FTZ R48, R207, R42 ;  /* 0x0000002acf307220 */ /* 0x000fe20000410000 */
[----:B------:R-:W-:Y:S01]  /*30b0*/  @P0 F2FP.BF16.PACK_AB R27, RZ, R27 ;  /* 0x0000001bff1b023e */ /* 0x000fe200000010ff */
[----:B------:R-:W-:Y:S01]  /*30c0*/  @P0 IMAD.WIDE.U32 R172, R172, R56, c[0x0][0x258] ;  /* 0x00009600acac0625 */ /* 0x000fe200078e0038 */
[----:B------:R-:W-:-:S02]  /*30d0*/  @P0 F2FP.BF16.PACK_AB R31, RZ, R31 ;  /* 0x0000001fff1f023e */ /* 0x000fc400000010ff */
[----:B------:R-:W-:Y:S01]  /*30e0*/  @P0 F2FP.BF16.PACK_AB R49, RZ, R49 ;  /* 0x00000031ff31023e */ /* 0x000fe200000010ff */
[----:B------:R-:W-:Y:S01]  /*30f0*/  FMUL.FTZ R48, R48, c[0x0][0x1e8] ;  /* 0x00007a0030307a20 */ /* 0x000fe20000410000 */
[----:B------:R-:W-:Y:S02]  /*3100*/  @P0 F2FP.BF16.PACK_AB R53, RZ, R53 ;  /* 0x00000035ff35023e */ /* 0x000fe400000010ff */
[----:B------:R-:W-:Y:S02]  /*3110*/  @P0 PRMT R20, R25, 0x7610, R20 ;  /* 0x0000761019140816 */ /* 0x000fe40000000014 */
[----:B------:R-:W-:Y:S02]  /*3120*/  @P0 PRMT R21, R29, 0x7610, R21 ;  /* 0x000076101d150816 */ /* 0x000fe40000000015 */
[----:B------:R-:W-:Y:S02]  /*3130*/  @P0 PRMT R22, R47, 0x7610, R22 ;  /* 0x000076102f160816 */ /* 0x000fe40000000016 */
[----:B------:R-:W-:-:S02]  /*3140*/  @P0 PRMT R23, R51, 0x7610, R23 ;  /* 0x0000761033170816 */ /* 0x000fc40000000017 */
[----:B------:R-:W-:Y:S02]  /*3150*/  FSEL R183, R46, RZ, P6 ;  /* 0x000000ff2eb77208 */ /* 0x000fe40003000000 */
[----:B------:R-:W-:Y:S02]  /*3160*/  MOV R46, R60 ;  /* 0x0000003c002e7202 */ /* 0x000fe40000000f00 */
[----:B------:R-:W-:Y:S02]  /*3170*/  FSEL R213, R24, RZ, P3 ;  /* 0x000000ff18d57208 */ /* 0x000fe40001800000 */
[----:B------:R-:W-:Y:S01]  /*3180*/  F2FP.BF16.PACK_AB R25, R3, R28 ;  /* 0x0000001c0319723e */ /* 0x000fe200000010ff */
[----:B------:R-:W-:Y:S01]  /*3190*/  IMAD.WIDE.U32 R28, R169, R56, c[0x0][0x248] ;  /* 0x00009200a91c7625 */ /* 0x000fe200078e0038 */
[----:B------:R-:W-:Y:S02]  /*31a0*/  F2FP.BF16.PACK_AB R24, R35, R2 ;  /* 0x000000022318723e */ /* 0x000fe400000010ff */
[----:B------:R-:W-:Y:S01]  /*31b0*/  LOP3.LUT P5, RZ, R59, 0xff00, RZ, 0xc0, !PT ;  /* 0x0000ff003bff7812 */ /* 0x000fe200078ac0ff */
[----:B------:R-:W-:Y:S01]  /*31c0*/  @P0 IMAD.WIDE.U32 R2, R169, R56, c[0x0][0x258] ;  /* 0x00009600a9020625 */ /* 0x000fe200078e0038 */
[----:B------:R-:W-:-:S02]  /*31d0*/  LOP3.LUT P6, RZ, R59, 0xff0000, RZ, 0xc0, !PT ;  /* 0x00ff00003bff7812 */ /* 0x000fc400078cc0ff */
[----:B------:R-:W-:Y:S02]  /*31e0*/  @P0 PRMT R20, R20, 0x5410, R27 ;  /* 0x0000541014140816 */ /* 0x000fe4000000001b */
[----:B------:R-:W-:Y:S02]  /*31f0*/  @P0 PRMT R21, R21, 0x5410, R31 ;  /* 0x0000541015150816 */ /* 0x000fe4000000001f */
[----:B------:R-:W-:Y:S02]  /*3200*/  @P0 PRMT R22, R22, 0x5410, R49 ;  /* 0x0000541016160816 */ /* 0x000fe40000000031 */
[----:B------:R-:W-:Y:S02]  /*3210*/  @P0 PRMT R23, R23, 0x5410, R53 ;  /* 0x0000541017170816 */ /* 0x000fe40000000035 */
[----:B------:R-:W-:Y:S02]  /*3220*/  FSEL R59, R50, RZ, P4 ;  /* 0x000000ff323b7208 */ /* 0x000fe40002000000 */
[----:B------:R-:W-:Y:S01]  /*3230*/  LOP3.LUT P4, RZ, R46, 0xff, RZ, 0xc0, !PT ;  /* 0x000000ff2eff7812 */ /* 0x000fe2000788c0ff */
[----:B------:R0:W-:Y:S01]  /*3240*/  @P0 STG.E.128 [R2.64], R20 ;  /* 0x0000001402000986 */ /* 0x0001e2000c101d04 */
[----:B------:R-:W-:-:S02]  /*3250*/  @P0 F2FP.BF16.PACK_AB R37, RZ, R37 ;  /* 0x00000025ff25023e */ /* 0x000fc400000010ff */
[----:B------:R-:W-:Y:S02]  /*3260*/  @P0 F2FP.BF16.PACK_AB R41, RZ, R41 ;  /* 0x00000029ff29023e */ /* 0x000fe400000010ff */
[----:B------:R-:W-:Y:S02]  /*3270*/  @P0 F2FP.BF16.PACK_AB R175, RZ, R175 ;  /* 0x000000afffaf023e */ /* 0x000fe400000010ff */
[----:B------:R-:W-:Y:S02]  /*3280*/  @P0 F2FP.BF16.PACK_AB R179, RZ, R179 ;  /* 0x000000b3ffb3023e */ /* 0x000fe400000010ff */
[----:B------:R-:W-:Y:S02]  /*3290*/  @P1 PRMT R46, RZ, 0x7610, R18 ;  /* 0x00007610ff2e1816 */ /* 0x000fe40000000012 */
[----:B------:R-:W-:Y:S02]  /*32a0*/  F2FP.BF16.PACK_AB R27, R65, R30 ;  /* 0x0000001e411b723e */ /* 0x000fe400000010ff */
[----:B------:R-:W-:Y:S01]  /*32b0*/  @P0 F2FP.BF16.PACK_AB R39, RZ, R39 ;  /* 0x00000027ff27023e */ /* 0x000fe200000010ff */
[----:B------:R-:W-:Y:S01]  /*32c0*/  @P1 FADD.FTZ R189, R189, R46 ;  /* 0x0000002ebdbd1221 */ /* 0x000fe20000010000 */
[----:B------:R-:W-:Y:S01]  /*32d0*/  @P0 F2FP.BF16.PACK_AB R45, RZ, R45 ;  /* 0x0000002dff2d023e */ /* 0x000fe200000010ff */
[----:B------:R-:W-:Y:S01]  /*32e0*/  FMUL.FTZ R46, R205, R42 ;  /* 0x0000002acd2e7220 */ /* 0x000fe20000410000 */
[----:B------:R-:W-:Y:S01]  /*32f0*/  @P0 F2FP.BF16.PACK_AB R177, RZ, R177 ;  /* 0x000000b1ffb1023e */ /* 0x000fe200000010ff */
[----:B------:R1:W-:Y:S01]  /*3300*/  STG.E.128 [R28.64], R24 ;  /* 0x000000181c007986 */ /* 0x0003e2000c101d04 */
[----:B------:R-:W-:Y:S01]  /*3310*/  @P0 F2FP.BF16.PACK_AB R181, RZ, R181 ;  /* 0x000000b5ffb5023e */ /* 0x000fe200000010ff */
[----:B------:R-:W-:Y:S01]  /*3320*/  FMUL.FTZ R46, R46, c[0x0][0x1e8] ;  /* 0x00007a002e2e7a20 */ /* 0x000fe20000410000 */
[----:B0-----:R-:W-:-:S02]  /*3330*/  @P0 PRMT R20, R37, 0x7610, R20 ;  /* 0x0000761025140816 */ /* 0x001fc40000000014 */
[----:B------:R-:W-:Y:S02]  /*3340*/  @P0 PRMT R21, R41, 0x7610, R21 ;  /* 0x0000761029150816 */ /* 0x000fe40000000015 */
[----:B------:R-:W-:Y:S02]  /*3350*/  IADD3 R3, R169, 0x100, RZ ;  /* 0x00000100a9037810 */ /* 0x000fe40007ffe0ff */
[----:B------:R-:W-:Y:S02]  /*3360*/  @P0 PRMT R22, R175, 0x7610, R22 ;  /* 0x00007610af160816 */ /* 0x000fe40000000016 */
[----:B------:R-:W-:Y:S01]  /*3370*/  @P0 PRMT R23, R179, 0x7610, R23 ;  /* 0x00007610b3170816 */ /* 0x000fe20000000017 */
        /* <DEDUP_REMOVED lines=8> */
[----:B-1----:R-:W-:Y:S02]  /*3400*/  F2FP.BF16.PACK_AB R29, R43, R34 ;  /* 0x000000222b1d723e */ /* 0x002fe400000010ff */
[----:B------:R-:W-:-:S02]  /*3410*/  F2FP.BF16.PACK_AB R28, R55, R32 ;  /* 0x00000020371c723e */ /* 0x000fc400000010ff */
[----:B------:R-:W-:Y:S02]  /*3420*/  @P0 F2FP.BF16.PACK_AB R67, RZ, R67 ;  /* 0x00000043ff43023e */ /* 0x000fe400000010ff */
[----:B------:R-:W-:Y:S01]  /*3430*/  @P0 F2FP.BF16.PACK_AB R69, RZ, R69 ;  /* 0x00000045ff45023e */ /* 0x000fe200000010ff */
[----:B------:R1:W-:Y:S01]  /*3440*/  STG.E.128 [R2.64], R28 ;  /* 0x0000001c02007986 */ /* 0x0003e2000c101d04 */
[----:B------:R-:W-:Y:S02]  /*3450*/  @P0 F2FP.BF16.PACK_AB R203, RZ, R203 ;  /* 0x000000cbffcb023e */ /* 0x000fe400000010ff */
[----:B------:R-:W-:Y:S02]  /*3460*/  @P0 F2FP.BF16.PACK_AB R207, RZ, R207 ;  /* 0x000000cfffcf023e */ /* 0x000fe400000010ff */
[----:B------:R-:W-:Y:S02]  /*3470*/  @P0 F2FP.BF16.PACK_AB R57, RZ, R57 ;  /* 0x00000039ff39023e */ /* 0x000fe400000010ff */
[----:B------:R-:W-:-:S02]  /*3480*/  @P0 F2FP.BF16.PACK_AB R71, RZ, R71 ;  /* 0x00000047ff47023e */ /* 0x000fc400000010ff */
[----:B------:R-:W-:Y:S02]  /*3490*/  @P0 F2FP.BF16.PACK_AB R205, RZ, R205 ;  /* 0x000000cdffcd023e */ /* 0x000fe400000010ff */
[----:B------:R-:W-:Y:S02]  /*34a0*/  @P0 F2FP.BF16.PACK_AB R209, RZ, R209 ;  /* 0x000000d1ffd1023e */ /* 0x000fe400000010ff */
[----:B0-----:R-:W-:Y:S02]  /*34b0*/  @P0 PRMT R20, R67, 0x7610, R20 ;  /* 0x0000761043140816 */ /* 0x001fe40000000014 */
[----:B------:R-:W-:Y:S02]  /*34c0*/  @P0 PRMT R21, R69, 0x7610, R21 ;  /* 0x0000761045150816 */ /* 0x000fe40000000015 */
[----:B------:R-:W-:Y:S01]  /*34d0*/  @P0 PRMT R22, R203, 0x7610, R22 ;  /* 0x00007610cb160816 */ /* 0x000fe20000000016 */
[----:B-1----:R-:W-:Y:S01]  /*34e0*/  @P0 IMAD.WIDE.U32 R2, R171, R56, c[0x0][0x258] ;  /* 0x00009600ab020625 */ /* 0x002fe200078e0038 */
[----:B------:R-:W-:-:S02]  /*34f0*/  IADD3 R29, R169, 0x200, RZ ;  /* 0x00000200a91d7810 */ /* 0x000fc40007ffe0ff */
[----:B------:R-:W-:Y:S02]  /*3500*/  @P0 PRMT R23, R207, 0x7610, R23 ;  /* 0x00007610cf170816 */ /* 0x000fe40000000017 */
[----:B------:R-:W-:Y:S01]  /*3510*/  FSEL R211, R46, RZ, P5 ;  /* 0x000000ff2ed37208 */ /* 0x000fe20002800000 */
[----:B------:R-:W-:Y:S01]  /*3520*/  IMAD.WIDE.U32 R28, R56, R29, c[0x0][0x248] ;  /* 0x00009200381c7625 */ /* 0x000fe200078e001d */
[----:B------:R-:W-:Y:S02]  /*3530*/  FSEL R54, R48, RZ, P6 ;  /* 0x000000ff30367208 */ /* 0x000fe40003000000 */
[----:B------:R-:W-:Y:S01]  /*3540*/  @P1 PRMT R50, RZ, 0x5410, R19 ;  /* 0x00005410ff321816 */ /* 0x000fe20000000013 */
[-C--:B------:R-:W-:Y:S01]  /*3550*/  FMUL.FTZ R48, R201, R42.reuse ;  /* 0x0000002ac9307220 */ /* 0x080fe20000410000 */
[----:B------:R-:W-:Y:S01]  /*3560*/  @P0 PRMT R20, R20, 0x5410, R57 ;  /* 0x0000541014140816 */ /* 0x000fe20000000039 */
[-C--:B------:R-:W-:Y:S01]  /*3570*/  FMUL.FTZ R46, R199, R42.reuse ;  /* 0x0000002ac72e7220 */ /* 0x080fe20000410000 */
[----:B------:R-:W-:Y:S01]  /*3580*/  @P0 PRMT R21, R21, 0x5410, R71 ;  /* 0x0000541015150816 */ /* 0x000fe20000000047 */
[----:B------:R-:W-:Y:S01]  /*3590*/  @P1 FADD.FTZ R191, R191, R50 ;  /* 0x00000032bfbf1221 */ /* 0x000fe20000010000 */
[----:B------:R-:W-:Y:S01]  /*35a0*/  @P0 PRMT R22, R22, 0x5410, R205 ;  /* 0x0000541016160816 */ /* 0x000fe200000000cd */
[----:B------:R-:W-:Y:S01]  /*35b0*/  FMUL.FTZ R50, R197, R42 ;  /* 0x0000002ac5327220 */ /* 0x000fe20000410000 */
[----:B------:R-:W-:Y:S01]  /*35c0*/  @P0 PRMT R23, R23, 0x5410, R209 ;  /* 0x0000541017170816 */ /* 0x000fe200000000d1 */
[----:B------:R-:W-:Y:S01]  /*35d0*/  FMUL.FTZ R48, R48, c[0x0][0x1e8] ;  /* 0x00007a0030307a20 */ /* 0x000fe20000410000 */
[----:B------:R-:W-:Y:S01]  /*35e0*/  F2FP.BF16.PACK_AB R27, R213, R54 ;  /* 0x00000036d51b723e */ /* 0x000fe200000010ff */
[----:B------:R-:W-:Y:S01]  /*35f0*/  FMUL.FTZ R50, R50, c[0x0][0x1e8] ;  /* 0x00007a0032327a20 */ /* 0x000fe20000410000 */
[----:B------:R-:W-:Y:S01]  /*3600*/  F2FP.BF16.PACK_AB R26, R211, R52 ;  /* 0x00000034d31a723e */ /* 0x000fe200000010ff */
[----:B------:R0:W-:Y:S01]  /*3610*/  @P0 STG.E.128 [R2.64], R20 ;  /* 0x0000001402000986 */ /* 0x0001e2000c101d04 */
[----:B------:R-:W-:Y:S01]  /*3620*/  F2FP.BF16.PACK_AB R25, R59, R38 ;  /* 0x000000263b19723e */ /* 0x000fe200000010ff */
[----:B------:R-:W-:Y:S01]  /*3630*/  FMUL.FTZ R46, R46, c[0x0][0x1e8] ;  /* 0x00007a002e2e7a20 */ /* 0x000fe20000410000 */
[----:B------:R-:W-:-:S02]  /*3640*/  F2FP.BF16.PACK_AB R24, R183, R36 ;  /* 0x00000024b718723e */ /* 0x000fc400000010ff */
[----:B------:R-:W-:Y:S01]  /*3650*/  @P0 F2FP.BF16.PACK_AB R30, RZ, R189 ;  /* 0x000000bdff1e023e */ /* 0x000fe200000010ff */
[----:B------:R-:W-:Y:S01]  /*3660*/  FMUL.FTZ R189, R189, R42 ;  /* 0x0000002abdbd7220 */ /* 0x000fe20000410000 */
[----:B------:R-:W-:Y:S01]  /*3670*/  LOP3.LUT P5, RZ, R60, 0xff0000, RZ, 0xc0, !PT ;  /* 0x00ff00003cff7812 */ /* 0x000fe200078ac0ff */
[----:B------:R1:W-:Y:S01]  /*3680*/  STG.E.128 [R28.64], R24 ;  /* 0x000000181c007986 */ /* 0x0003e2000c101d04 */
[----:B------:R-:W-:Y:S01]  /*3690*/  LOP3.LUT P6, RZ, R61, 0xff, RZ, 0xc0, !PT ;  /* 0x000000ff3dff7812 */ /* 0x000fe200078cc0ff */
[----:B------:R-:W-:Y:S01]  /*36a0*/  FMUL.FTZ R189, R189, c[0x0][0x1e8] ;  /* 0x00007a00bdbd7a20 */ /* 0x000fe20000410000 */
[----:B------:R-:W-:Y:S02]  /*36b0*/  FSEL R48, R48, RZ, P5 ;  /* 0x000000ff30307208 */ /* 0x000fe40002800000 */
[----:B------:R-:W-:Y:S02]  /*36c0*/  FSEL R50, R50, RZ, P6 ;  /* 0x000000ff32327208 */ /* 0x000fe40003000000 */
[----:B------:R-:W-:-:S02]  /*36d0*/  FSEL R46, R46, RZ, P4 ;  /* 0x000000ff2e2e7208 */ /* 0x000fc40002000000 */
[----:B------:R-:W-:Y:S01]  /*36e0*/  LOP3.LUT P5, RZ, R61, 0xff0000, RZ, 0xc0, !PT ;  /* 0x00ff00003dff7812 */ /* 0x000fe200078ac0ff */
[-C--:B0-----:R-:W-:Y:S01]  /*36f0*/  FMUL.FTZ R2, R191, R42.reuse ;  /* 0x0000002abf027220 */ /* 0x081fe20000410000 */
[----:B------:R-:W-:Y:S01]  /*3700*/  @P0 F2FP.BF16.PACK_AB R3, RZ, R33 ;  /* 0x00000021ff03023e */ /* 0x000fe200000010ff */
[-C--:B------:R-:W-:Y:S01]  /*3710*/  FMUL.FTZ R33, R33, R42.reuse ;  /* 0x0000002a21217220 */ /* 0x080fe20000410000 */
[----:B------:R-:W-:Y:S01]  /*3720*/  LOP3.LUT P6, RZ, R61, 0xff000000, RZ, 0xc0, !PT ;  /* 0xff0000003dff7812 */ /* 0x000fe200078cc0ff */
[----:B------:R-:W-:Y:S01]  /*3730*/  FMUL.FTZ R2, R2, c[0x0][0x1e8] ;  /* 0x00007a0002027a20 */ /* 0x000fe20000410000 */
[----:B------:R-:W-:Y:S01]  /*3740*/  @P0 F2FP.BF16.PACK_AB R199, RZ, R199 ;  /* 0x000000c7ffc7023e */ /* 0x000fe200000010ff */
[----:B------:R-:W-:Y:S01]  /*3750*/  FMUL.FTZ R33, R33, c[0x0][0x1e8] ;  /* 0x00007a0021217a20 */ /* 0x000fe20000410000 */
[----:B------:R-:W-:Y:S02]  /*3760*/  @P0 F2FP.BF16.PACK_AB R201, RZ, R201 ;  /* 0x000000c9ffc9023e */ /* 0x000fe400000010ff */
[----:B-1----:R-:W-:Y:S01]  /*3770*/  @P0 F2FP.BF16.PACK_AB R29, RZ, R193 ;  /* 0x000000c1ff1d023e */ /* 0x002fe200000010ff */
[-C--:B------:R-:W-:Y:S01]  /*3780*/  FMUL.FTZ R193, R193, R42.reuse ;  /* 0x0000002ac1c17220 */ /* 0x080fe20000410000 */
[----:B------:R-:W-:Y:S01]  /*3790*/  @P0 F2FP.BF16.PACK_AB R197, RZ, R197 ;  /* 0x000000c5ffc5023e */ /* 0x000fe200000010ff */
[----:B------:R-:W-:Y:S01]  /*37a0*/  FMUL.FTZ R42, R195, R42 ;  /* 0x0000002ac32a7220 */ /* 0x000fe20000410000 */
[----:B------:R-:W-:Y:S01]  /*37b0*/  @P0 F2FP.BF16.PACK_AB R191, RZ, R191 ;  /* 0x000000bfffbf023e */ /* 0x000fe200000010ff */
[----:B------:R-:W-:Y:S01]  /*37c0*/  FMUL.FTZ R193, R193, c[0x0][0x1e8] ;  /* 0x00007a00c1c17a20 */ /* 0x000fe20000410000 */
[----:B------:R-:W-:Y:S01]  /*37d0*/  LOP3.LUT P1, RZ, R60, 0xff00, RZ, 0xc0, !PT ;  /* 0x0000ff003cff7812 */ /* 0x000fe2000782c0ff */
[----:B------:R-:W-:Y:S01]  /*37e0*/  FMUL.FTZ R42, R42, c[0x0][0x1e8] ;  /* 0x00007a002a2a7a20 */ /* 0x000fe20000410000 */
[----:B------:R-:W-:-:S02]  /*37f0*/  LOP3.LUT P3, RZ, R60, 0xff000000, RZ, 0xc0, !PT ;  /* 0xff0000003cff7812 */ /* 0x000fc4000786c0ff */
[----:B------:R-:W-:Y:S02]  /*3800*/  LOP3.LUT P4, RZ, R61, 0xff00, RZ, 0xc0, !PT ;  /* 0x0000ff003dff7812 */ /* 0x000fe4000788c0ff */
[----:B------:R-:W-:Y:S02]  /*3810*/  @P0 F2FP.BF16.PACK_AB R195, RZ, R195 ;  /* 0x000000c3ffc3023e */ /* 0x000fe400000010ff */
[----:B------:R-:W-:Y:S02]  /*3820*/  FSEL R2, R2, RZ, P5 ;  /* 0x000000ff02027208 */ /* 0x000fe40002800000 */
[----:B------:R-:W-:Y:S02]  /*3830*/  FSEL R27, R42, RZ, P6 ;  /* 0x000000ff2a1b7208 */ /* 0x000fe40003000000 */
[----:B------:R-:W-:Y:S02]  /*3840*/  @P0 PRMT R20, R199, 0x7610, R20 ;  /* 0x00007610c7140816 */ /* 0x000fe40000000014 */
[----:B------:R-:W-:-:S02]  /*3850*/  @P0 PRMT R21, R201, 0x7610, R21 ;  /* 0x00007610c9150816 */ /* 0x000fc40000000015 */
[----:B------:R-:W-:Y:S01]  /*3860*/  IADD3 R31, R169, 0x300, RZ ;  /* 0x00000300a91f7810 */ /* 0x000fe20007ffe0ff */
[----:B------:R-:W-:Y:S01]  /*3870*/  @P0 IMAD.WIDE.U32 R168, R168, R56, c[0x0][0x258] ;  /* 0x00009600a8a80625 */ /* 0x000fe200078e0038 */
[----:B------:R-:W-:Y:S02]  /*3880*/  @P0 PRMT R22, R197, 0x7610, R22 ;  /* 0x00007610c5160816 */ /* 0x000fe40000000016 */
[----:B------:R-:W-:Y:S02]  /*3890*/  @P0 PRMT R23, R191, 0x7610, R23 ;  /* 0x00007610bf170816 */ /* 0x000fe40000000017 */
[----:B------:R-:W-:Y:S02]  /*38a0*/  FSEL R189, R189, RZ, P4 ;  /* 0x000000ffbdbd7208 */ /* 0x000fe40002000000 */
[----:B------:R-:W-:Y:S02]  /*38b0*/  FSEL R25, R193, RZ, P3 ;  /* 0x000000ffc1197208 */ /* 0x000fe40001800000 */
[----:B------:R-:W-:-:S02]  /*38c0*/  FSEL R33, R33, RZ, P1 ;  /* 0x000000ff21217208 */ /* 0x000fc40000800000 */
[----:B------:R-:W-:Y:S02]  /*38d0*/  F2FP.BF16.PACK_AB R27, R27, R2 ;  /* 0x000000021b1b723e */ /* 0x000fe400000010ff */
[----:B------:R-:W-:Y:S01]  /*38e0*/  @P0 PRMT R20, R20, 0x5410, R3 ;  /* 0x0000541014140816 */ /* 0x000fe20000000003 */
[----:B------:R-:W-:Y:S01]  /*38f0*/  IMAD.WIDE.U32 R2, R56, R31, c[0x0][0x248] ;  /* 0x0000920038027625 */ /* 0x000fe200078e001f */
[----:B------:R-:W-:Y:S02]  /*3900*/  @P0 PRMT R21, R21, 0x5410, R29 ;  /* 0x0000541015150816 */ /* 0x000fe4000000001d */
[----:B------:R-:W-:Y:S02]  /*3910*/  @P0 PRMT R22, R22, 0x5410, R30 ;  /* 0x0000541016160816 */ /* 0x000fe4000000001e */
[----:B------:R-:W-:Y:S02]  /*3920*/  @P0 PRMT R23, R23, 0x5410, R195 ;  /* 0x0000541017170816 */ /* 0x000fe400000000c3 */
[----:B------:R-:W-:-:S02]  /*3930*/  F2FP.BF16.PACK_AB R26, R189, R50 ;  /* 0x00000032bd1a723e */ /* 0x000fc400000010ff */
[----:B------:R-:W-:Y:S01]  /*3940*/  F2FP.BF16.PACK_AB R25, R25, R48 ;  /* 0x000000301919723e */ /* 0x000fe200000010ff */
[----:B------:R0:W-:Y:S01]  /*3950*/  @P0 STG.E.128 [R168.64], R20 ;  /* 0x00000014a8000986 */ /* 0x0001e2000c101d04 */
[----:B------:R-:W-:Y:S02]  /*3960*/  F2FP.BF16.PACK_AB R24, R33, R46 ;  /* 0x0000002e2118723e */ /* 0x000fe400000010ff */
[----:B------:R-:W-:-:S03]  /*3970*/  ISETP.GE.AND P0, PT, R161, c[0x0][0x164], PT ;  /* 0x00005900a1007a0c */ /* 0x000fc60003f06270 */
[----:B------:R0:W-:Y:S10]  /*3980*/  STG.E.128 [R2.64], R24 ;  /* 0x0000001802007986 */ /* 0x0001f4000c101d04 */
[----:B0-----:R-:W-:Y:S01]  /*3990*/  @P0 CALL.REL.NOINC `(.L_x_589) ;  /* 0x0000001000000944 */ /* 0x001fe20003c00000 */
[----:B------:R-:W-:Y:S05]  /*39a0*/  BRA `(.L_x_590) ;  /* 0xffffcd8000007947 */ /* 0x000fea000383ffff */
.L_x_589:
        /* <DEDUP_REMOVED lines=64> */
.L_x_586:
        /* <DEDUP_REMOVED lines=25> */
.L_x_587:
[----:B------:R-:W-:Y:S01]  /*3f40*/  HFMA2.MMA R28, -RZ, RZ, 0, 9.5367431640625e-07 ;  /* 0x00000010ff1c7435 */ /* 0x000fe200000001ff */
[----:B------:R-:W-:-:S02]  /*3f50*/  MOV R27, R29 ;  /* 0x0000001d001b7202 */ /* 0x000fc40000000f00 */
[----:B------:R-:W-:Y:S02]  /*3f60*/  MOV R30, 0x1f ;  /* 0x0000001f001e7802 */ /* 0x000fe40000000f00 */
[----:B------:R-:W-:Y:S02]  /*3f70*/  MOV R33, 0xffffffff ;  /* 0xffffffff00217802 */ /* 0x000fe40000000f00 */
[----:B------:R-:W-:Y:S02]  /*3f80*/  MOV R24, 0x3fa0 ;  /* 0x00003fa000187802 */ /* 0x000fe40000000f00 */
[----:B-----5:R-:W-:Y:S05]  /*3f90*/  CALL.REL.NOINC `($__internal_9_$__cuda_sm70_shflsync_down_p) ;  /* 0x0000046000007944 */ /* 0x020fea0003c00000 */
[----:B-1----:R-:W-:Y:S01]  /*3fa0*/  MOV R26, R27 ;  /* 0x0000001b001a7202 */ /* 0x002fe20000000f00 */
[----:B0-----:R-:W-:Y:S05]  /*3fb0*/  BRA `(.L_x_591) ;  /* 0xffffdd6000007947 */ /* 0x001fea000383ffff */
.L_x_588:
[----:B------:R-:W-:Y:S01]  /*3fc0*/  HFMA2.MMA R28, -RZ, RZ, 0, 9.5367431640625e-07 ;  /* 0x00000010ff1c7435 */ /* 0x000fe200000001ff */
[----:B------:R-:W-:Y:S02]  /*3fd0*/  MOV R27, R31 ;  /* 0x0000001f001b7202 */ /* 0x000fe40000000f00 */
[----:B------:R-:W-:Y:S02]  /*3fe0*/  MOV R30, 0x1f ;  /* 0x0000001f001e7802 */ /* 0x000fe40000000f00 */
[----:B------:R-:W-:-:S02]  /*3ff0*/  MOV R33, 0xffffffff ;  /* 0xffffffff00217802 */ /* 0x000fc40000000f00 */
[----:B------:R-:W-:Y:S02]  /*4000*/  MOV R24, 0x4020 ;  /* 0x0000402000187802 */ /* 0x000fe40000000f00 */
[----:B01---5:R-:W-:Y:S05]  /*4010*/  CALL.REL.NOINC `($__internal_9_$__cuda_sm70_shflsync_down_p) ;  /* 0x000003e000007944 */ /* 0x023fea0003c00000 */
[----:B------:R-:W-:Y:S01]  /*4020*/  FADD.FTZ R29, R29, R26 ;  /* 0x0000001a1d1d7221 */ /* 0x000fe20000010000 */
[----:B0-----:R-:W-:Y:S01]  /*4030*/  HFMA2.MMA R28, -RZ, RZ, 0, 4.76837158203125e-07 ;  /* 0x00000008ff1c7435 */ /* 0x001fe200000001ff */
[----:B-1----:R-:W-:Y:S01]  /*4040*/  FADD.FTZ R32, R31, R27 ;  /* 0x0000001b1f207221 */ /* 0x002fe20000010000 */
[----:B------:R-:W-:Y:S02]  /*4050*/  MOV R30, 0x1f ;  /* 0x0000001f001e7802 */ /* 0x000fe40000000f00 */
[----:B------:R-:W-:Y:S02]  /*4060*/  MOV R33, 0xffffffff ;  /* 0xffffffff00217802 */ /* 0x000fe40000000f00 */
[----:B------:R-:W-:Y:S02]  /*4070*/  MOV R27, R29 ;  /* 0x0000001d001b7202 */ /* 0x000fe40000000f00 */
[----:B------:R-:W-:Y:S02]  /*4080*/  MOV R24, 0x40a0 ;  /* 0x000040a000187802 */ /* 0x000fe40000000f00 */
[----:B------:R-:W-:Y:S05]  /*4090*/  CALL.REL.NOINC `($__internal_9_$__cuda_sm70_shflsync_down_p) ;  /* 0x0000036000007944 */ /* 0x000fea0003c00000 */
[----:B0-----:R-:W-:Y:S01]  /*40a0*/  HFMA2.MMA R28, -RZ, RZ, 0, 4.76837158203125e-07 ;  /* 0x00000008ff1c7435 */ /* 0x001fe200000001ff */
[----:B-1----:R-:W-:-:S02]  /*40b0*/  MOV R26, R27 ;  /* 0x0000001b001a7202 */ /* 0x002fc40000000f00 */
[----:B------:R-:W-:Y:S02]  /*40c0*/  MOV R27, R32 ;  /* 0x00000020001b7202 */ /* 0x000fe40000000f00 */
[----:B------:R-:W-:Y:S02]  /*40d0*/  MOV R30, 0x1f ;  /* 0x0000001f001e7802 */ /* 0x000fe40000000f00 */
[----:B------:R-:W-:Y:S02]  /*40e0*/  MOV R33, 0xffffffff ;  /* 0xffffffff00217802 */ /* 0x000fe40000000f00 */
[----:B------:R-:W-:Y:S02]  /*40f0*/  MOV R24, 0x4110 ;  /* 0x0000411000187802 */ /* 0x000fe40000000f00 */
[----:B------:R-:W-:Y:S05]  /*4100*/  CALL.REL.NOINC `($__internal_9_$__cuda_sm70_shflsync_down_p) ;  /* 0x000002f000007944 */ /* 0x000fea0003c00000 */
[----:B------:R-:W-:Y:S01]  /*4110*/  FADD.FTZ R29, R26, R29 ;  /* 0x0000001d1a1d7221 */ /* 0x000fe20000010000 */
[----:B0-----:R-:W-:Y:S01]  /*4120*/  HFMA2.MMA R28, -RZ, RZ, 0, 2.384185791015625e-07 ;  /* 0x00000004ff1c7435 */ /* 0x001fe200000001ff */
[----:B-1----:R-:W-:Y:S01]  /*4130*/  FADD.FTZ R32, R32, R27 ;  /* 0x0000001b20207221 */ /* 0x002fe20000010000 */
[----:B------:R-:W-:Y:S02]  /*4140*/  MOV R30, 0x1f ;  /* 0x0000001f001e7802 */ /* 0x000fe40000000f00 */
[----:B------:R-:W-:-:S02]  /*4150*/  MOV R33, 0xffffffff ;  /* 0xffffffff00217802 */ /* 0x000fc40000000f00 */
[----:B------:R-:W-:Y:S02]  /*4160*/  MOV R27, R29 ;  /* 0x0000001d001b7202 */ /* 0x000fe40000000f00 */
[----:B------:R-:W-:Y:S02]  /*4170*/  MOV R24, 0x4190 ;  /* 0x0000419000187802 */ /* 0x000fe40000000f00 */
[----:B------:R-:W-:Y:S05]  /*4180*/  CALL.REL.NOINC `($__internal_9_$__cuda_sm70_shflsync_down_p) ;  /* 0x0000027000007944 */ /* 0x000fea0003c00000 */
[----:B0-----:R-:W-:Y:S01]  /*4190*/  HFMA2.MMA R28, -RZ, RZ, 0, 2.384185791015625e-07 ;  /* 0x00000004ff1c7435 */ /* 0x001fe200000001ff */
[----:B-1----:R-:W-:Y:S02]  /*41a0*/  MOV R26, R27 ;  /* 0x0000001b001a7202 */ /* 0x002fe40000000f00 */
[----:B------:R-:W-:Y:S02]  /*41b0*/  MOV R27, R32 ;  /* 0x00000020001b7202 */ /* 0x000fe40000000f00 */
[----:B------:R-:W-:Y:S02]  /*41c0*/  MOV R30, 0x1f ;  /* 0x0000001f001e7802 */ /* 0x000fe40000000f00 */
[----:B------:R-:W-:Y:S02]  /*41d0*/  MOV R33, 0xffffffff ;  /* 0xffffffff00217802 */ /* 0x000fe40000000f00 */
[----:B------:R-:W-:-:S02]  /*41e0*/  MOV R24, 0x4200 ;  /* 0x0000420000187802 */ /* 0x000fc40000000f00 */
[----:B------:R-:W-:Y:S05]  /*41f0*/  CALL.REL.NOINC `($__internal_9_$__cuda_sm70_shflsync_down_p) ;  /* 0x0000020000007944 */ /* 0x000fea0003c00000 */
[----:B------:R-:W-:Y:S01]  /*4200*/  FADD.FTZ R29, R26, R29 ;  /* 0x0000001d1a1d7221 */ /* 0x000fe20000010000 */
[----:B0-----:R-:W-:Y:S01]  /*4210*/  HFMA2.MMA R28, -RZ, RZ, 0, 1.1920928955078125e-07 ;  /* 0x00000002ff1c7435 */ /* 0x001fe200000001ff */
[----:B-1----:R-:W-:Y:S01]  /*4220*/  FADD.FTZ R32, R32, R27 ;  /* 0x0000001b20207221 */ /* 0x002fe20000010000 */
[----:B------:R-:W-:-:S02]  /*4230*/  MOV R30, 0x1f ;  /* 0x0000001f001e7802 */ /* 0x000fc40000000f00 */
[----:B------:R-:W-:Y:S02]  /*4240*/  MOV R33, 0xffffffff ;  /* 0xffffffff00217802 */ /* 0x000fe40000000f00 */
[----:B------:R-:W-:Y:S02]  /*4250*/  MOV R27, R29 ;  /* 0x0000001d001b7202 */ /* 0x000fe40000000f00 */
[----:B------:R-:W-:Y:S02]  /*4260*/  MOV R24, 0x4280 ;  /* 0x0000428000187802 */ /* 0x000fe40000000f00 */
[----:B------:R-:W-:Y:S05]  /*4270*/  CALL.REL.NOINC `($__internal_9_$__cuda_sm70_shflsync_down_p) ;  /* 0x0000018000007944 */ /* 0x000fea0003c00000 */
[----:B0-----:R-:W-:Y:S01]  /*4280*/  HFMA2.MMA R28, -RZ, RZ, 0, 1.1920928955078125e-07 ;  /* 0x00000002ff1c7435 */ /* 0x001fe200000001ff */
[----:B-1----:R-:W-:Y:S02]  /*4290*/  MOV R26, R27 ;  /* 0x0000001b001a7202 */ /* 0x002fe40000000f00 */
[----:B------:R-:W-:Y:S02]  /*42a0*/  MOV R27, R32 ;  /* 0x00000020001b7202 */ /* 0x000fe40000000f00 */
[----:B------:R-:W-:Y:S02]  /*42b0*/  MOV R30, 0x1f ;  /* 0x0000001f001e7802 */ /* 0x000fe40000000f00 */
[----:B------:R-:W-:-:S02]  /*42c0*/  MOV R33, 0xffffffff ;  /* 0xffffffff00217802 */ /* 0x000fc40000000f00 */
[----:B------:R-:W-:Y:S02]  /*42d0*/  MOV R24, 0x42f0 ;  /* 0x000042f000187802 */ /* 0x000fe40000000f00 */
[----:B------:R-:W-:Y:S05]  /*42e0*/  CALL.REL.NOINC `($__internal_9_$__cuda_sm70_shflsync_down_p) ;  /* 0x0000011000007944 */ /* 0x000fea0003c00000 */
[----:B------:R-:W-:Y:S01]  /*42f0*/  FADD.FTZ R29, R26, R29 ;  /* 0x0000001d1a1d7221 */ /* 0x000fe20000010000 */
[----:B0-----:R-:W-:Y:S01]  /*4300*/  HFMA2.MMA R28, -RZ, RZ, 0, 5.9604644775390625e-08 ;  /* 0x00000001ff1c7435 */ /* 0x001fe200000001ff */
[----:B-1----:R-:W-:Y:S01]  /*4310*/  FADD.FTZ R31, R32, R27 ;  /* 0x0000001b201f7221 */ /* 0x002fe20000010000 */
[----:B------:R-:W-:Y:S02]  /*4320*/  MOV R30, 0x1f ;  /* 0x0000001f001e7802 */ /* 0x000fe40000000f00 */
[----:B------:R-:W-:Y:S02]  /*4330*/  MOV R33, 0xffffffff ;  /* 0xffffffff00217802 */ /* 0x000fe40000000f00 */
[----:B------:R-:W-:Y:S02]  /*4340*/  MOV R27, R29 ;  /* 0x0000001d001b7202 */ /* 0x000fe40000000f00 */
[----:B------:R-:W-:Y:S02]  /*4350*/  MOV R24, 0x4370 ;  /* 0x0000437000187802 */ /* 0x000fe40000000f00 */
[----:B------:R-:W-:Y:S05]  /*4360*/  CALL.REL.NOINC `($__internal_9_$__cuda_sm70_shflsync_down_p) ;  /* 0x0000009000007944 */ /* 0x000fea0003c00000 */
[----:B0-----:R-:W-:Y:S01]  /*4370*/  HFMA2.MMA R28, -RZ, RZ, 0, 5.9604644775390625e-08 ;  /* 0x00000001ff1c7435 */ /* 0x001fe200000001ff */
[----:B-1----:R-:W-:-:S02]  /*4380*/  MOV R40, R27 ;  /* 0x0000001b00287202 */ /* 0x002fc40000000f00 */
[----:B------:R-:W-:Y:S02]  /*4390*/  MOV R27, R31 ;  /* 0x0000001f001b7202 */ /* 0x000fe40000000f00 */
[----:B------:R-:W-:Y:S02]  /*43a0*/  MOV R30, 0x1f ;  /* 0x0000001f001e7802 */ /* 0x000fe40000000f00 */
[----:B------:R-:W-:Y:S02]  /*43b0*/  MOV R33, 0xffffffff ;  /* 0xffffffff00217802 */ /* 0x000fe40000000f00 */
[----:B------:R-:W-:Y:S02]  /*43c0*/  MOV R24, 0x43e0 ;  /* 0x000043e000187802 */ /* 0x000fe40000000f00 */
[----:B------:R-:W-:Y:S05]  /*43d0*/  CALL.REL.NOINC `($__internal_9_$__cuda_sm70_shflsync_down_p) ;  /* 0x0000002000007944 */ /* 0x000fea0003c00000 */
[----:B-1----:R-:W-:Y:S01]  /*43e0*/  MOV R24, R27 ;  /* 0x0000001b00187202 */ /* 0x002fe20000000f00 */
[----:B0-----:R-:W-:Y:S05]  /*43f0*/  BRA `(.L_x_592) ;  /* 0xffffda4000007947 */ /* 0x001fea000383ffff */
        .weak           $__internal_9_$__cuda_sm70_shflsync_down_p
        .type           $__internal_9_$__cuda_sm70_shflsync_down_p,@function
        .size           $__internal_9_$__cuda_sm70_shflsync_down_p,(.L_x_11743 - $__internal_9_$__cuda_sm70_shflsync_down_p)
$__internal_9_$__cuda_sm70_shflsync_down_p:
[----:B------:R-:W-:Y:S01]  /*4400*/  HFMA2.MMA R25, -RZ, RZ, 0, 0 ;  /* 0x00000000ff197435 */ /* 0x000fe200000001ff */
[----:B------:R-:W-:Y:S04]  /*4410*/  WARPSYNC R33 ;  /* 0x0000002100007348 */ /* 0x000fe80003800000 */
[----:B------:R0:W1:Y:S01]  /*4420*/  SHFL.DOWN PT, R27, R27, R28, R30 ;  /* 0x0800001c1b1b7389 */ /* 0x00006200000e001e */
[----:B------:R-:W-:Y:S05]  /*4430*/  RET.REL.NODEC R24 `(_ZN10layer_norm13ln_bwd_kernelINS_13Kernel_traitsI13__nv_bfloat16S2_S2_S2_fjLj8192ELj1ELj1ELj8ELj16ENS_18Kernel_traits_baseILj8192ES2_S2_S2_S2_fjLj256EEEEELb1ELb0ELb0ELb1EEEvNS_9BwdParamsE) ;  /* 0xffffbbc018007950 */ /* 0x000fea0003c3ffff */
.L_x_593:
        /* <DEDUP_REMOVED lines=12> */
.L_x_11743:


//--------------------- .text._ZN10layer_norm22ln_bwd_finalize_kernelINS_22Kernel_traits_finalizeILj8192E13__nv_bfloat16S2_S2_S2_fjLb0ELj1024ELj4ENS_18Kernel_traits_baseILj8192ES2_S2_S2_S2_fjLj1024EEEEELb0ELb0EEEvNS_9BwdParamsE --------------------------
	.section	.text._ZN10layer_norm22ln_bwd_finalize_kernelINS_22Kernel_traits_finalizeILj8192E13__nv_bfloat16S2_S2_S2_fjLb0ELj1024ELj4ENS_18Kernel_traits_baseILj8192ES2_S2_S2_S2_fjLj1024EEEEELb0ELb0EEEvNS_9BwdParamsE,"ax",@progbits
	.sectioninfo	@"SHI_REGISTERS=30"
	.align	128
        .global         _ZN10layer_norm22ln_bwd_finalize_kernelINS_22Kernel_traits_finalizeILj8192E13__nv_bfloat16S2_S2_S2_fjLb0ELj1024ELj4ENS_18Kernel_traits_baseILj8192ES2_S2_S2_S2_fjLj1024EEEEELb0ELb0EEEvNS_9BwdParamsE
        .type           _ZN10layer_norm22ln_bwd_finalize_kernelINS_22Kernel_traits_finalizeILj8192E13__nv_bfloat16S2_S2_S2_fjLb0ELj1024ELj4ENS_18Kernel_traits_baseILj8192ES2_S2_S2_S2_fjLj1024EEEEELb0ELb0EEEvNS_9BwdParamsE,@function
        .size           _ZN10layer_norm22ln_bwd_finalize_kernelINS_22Kernel_traits_finalizeILj8192E13__nv_bfloat16S2_S2_S2_fjLb0ELj1024ELj4ENS_18Kernel_traits_baseILj8192ES2_S2_S2_S2_fjLj1024EEEEELb0ELb0EEEvNS_9BwdParamsE,(.L_x_11744 - _ZN10layer_norm22ln_bwd_finalize_kernelINS_22Kernel_traits_finalizeILj8192E13__nv_bfloat16S2_S2_S2_fjLb0ELj1024ELj4ENS_18Kernel_traits_baseILj8192ES2_S2_S2_S2_fjLj1024EEEEELb0ELb0EEEvNS_9BwdParamsE)
        .other          _ZN10layer_norm22ln_bwd_finalize_kernelINS_22Kernel_traits_finalizeILj8192E13__nv_bfloat16S2_S2_S2_fjLb0ELj1024ELj4ENS_18Kernel_traits_baseILj8192ES2_S2_S2_S2_fjLj1024EEEEELb0ELb0EEEvNS_9BwdParamsE,@"STO_CUDA_ENTRY STV_DEFAULT"
_ZN10layer_norm22ln_bwd_finalize_kernelINS_22Kernel_traits_finalizeILj8192E13__nv_bfloat16S2_S2_S2_fjLb0ELj1024ELj4ENS_18Kernel_traits_baseILj8192ES2_S2_S2_S2_fjLj1024EEEEELb0ELb0EEEvNS_9BwdParamsE:
.text._ZN10layer_norm22ln_bwd_finalize_kernelINS_22Kernel_traits_finalizeILj8192E13__nv_bfloat16S2_S2_S2_fjLb0ELj1024ELj4ENS_18Kernel_traits_baseILj8192ES2_S2_S2_S2_fjLj1024EEEEELb0ELb0EEEvNS_9BwdParamsE:
[----:B------:R-:W-:Y:S02]  /*0000*/  MOV R1, c[0x0][0x28] ;  /* 0x00000a0000017a02 */ /* 0x000fe40000000f00 */
[----:B------:R-:W0:Y:S04]  /*0010*/  S2R R2, SR_CTAID.X ;  /* 0x0000000000027919 */ /* 0x000e280000002500 */
[----:B------:R-:W1:Y:S01]  /*0020*/  S2R R0, SR_TID.X ;  /* 0x0000000000007919 */ /* 0x000e620000002100 */
[----:B0-----:R-:W-:Y:S01]  /*0030*/  IMAD.SHL.U32 R3, R2, 0x20, RZ ;  /* 0x0000002002037824 */ /* 0x001fe200078e00ff */
[----:B-1----:R-:W-:-:S04]  /*0040*/  LOP3.LUT R16, R0, 0x1f, RZ, 0xc0, !PT ;  /* 0x0000001f00107812 */ /* 0x002fc800078ec0ff */
[----:B------:R-:W-:-:S04]  /*0050*/  LOP3.LUT R18, R3, 0xffffffe0, R16, 0xe2, !PT ;  /* 0xffffffe003127812 */ /* 0x000fc800078ee210 */
[----:B------:R-:W-:-:S13]  /*0060*/  ISETP.GT.U32.AND P0, PT, R18, 0x1fff, PT ;  /* 0x00001fff1200780c */ /* 0x000fda0003f04070 */
[----:B------:R-:W-:Y:S05]  /*0070*/  @P0 EXIT ;  /* 0x000000000000094d */ /* 0x000fea0003800000 */
[--C-:B------:R-:W-:Y:S01]  /*0080*/  SHF.R.U32.HI R17, RZ, 0x5, R0.reuse ;  /* 0x00000005ff117819 */ /* 0x100fe20000011600 */
[----:B------:R-:W-:Y:S01]  /*0090*/  ULDC.64 UR4, c[0x0][0x118] ;  /* 0x0000460000047ab9 */ /* 0x000fe20000000a00 */
[----:B------:R-:W-:Y:S02]  /*00a0*/  SHF.L.U32 R2, R2, 0x4, RZ ;  /* 0x0000000402027819 */ /* 0x000fe400000006ff */
[----:B------:R-:W-:Y:S02]  /*00b0*/  LOP3.LUT R20, R0, 0x3fffffe0, RZ, 0xc0, !PT ;  /* 0x3fffffe000147812 */ /* 0x000fe400078ec0ff */
[----:B------:R-:W-:Y:S02]  /*00c0*/  LOP3.LUT R19, R2, 0x7ffffff0, RZ, 0xc0, !PT ;  /* 0x7ffffff002137812 */ /* 0x000fe400078ec0ff */
[C---:B------:R-:W-:Y:S02]  /*00d0*/  LOP3.LUT R21, R17.reuse, 0x1f, R0, 0x78, !PT ;  /* 0x0000001f11157812 */ /* 0x040fe400078e7800 */
[----:B------:R-:W-:Y:S01]  /*00e0*/  ISETP.NE.AND P0, PT, R17, 0x1f, PT ;  /* 0x0000001f1100780c */ /* 0x000fe20003f05270 */
[----:B------:R-:W-:Y:S01]  /*00f0*/  IMAD.IADD R19, R16, 0x1, R19 ;  /* 0x0000000110137824 */ /* 0x000fe200078e0213 */
[----:B------:R-:W-:Y:S01]  /*0100*/  IADD3 R20, R20, R21, RZ ;  /* 0x0000001514147210 */ /* 0x000fe20007ffe0ff */
[C---:B------:R-:W-:Y:S01]  /*0110*/  IMAD R21, R16.reuse, 0x20, R21 ;  /* 0x0000002010157824 */ /* 0x040fe200078e0215 */
[----:B------:R-:W-:-:S02]  /*0120*/  ISETP.GT.U32.OR P0, PT, R16, 0xf, P0 ;  /* 0x0000000f1000780c */ /* 0x000fc40000704470 */
.L_x_607:
[----:B------:R-:W-:Y:S01]  /*0130*/  ISETP.GE.U32.AND P1, PT, R17, c[0x0][0x160], PT ;  /* 0x0000580011007a0c */ /* 0x000fe20003f26070 */
[----:B------:R-:W-:Y:S01]  /*0140*/  BSSY B0, `(.L_x_594) ;  /* 0x0000063000007945 */ /* 0x000fe20003800000 */
[----:B------:R-:W-:Y:S01]  /*0150*/  HFMA2.MMA R24, -RZ, RZ, 0, 0 ;  /* 0x00000000ff187435 */ /* 0x000fe200000001ff */
[----:B------:R-:W-:Y:S01]  /*0160*/  IMAD.MOV.U32 R23, RZ, RZ, RZ ;  /* 0x000000ffff177224 */ /* 0x000fe200078e00ff */
[----:B------:R-:W-:-:S13]  /*0170*/  ISETP.GE.U32.OR P1, PT, R18, c[0x0][0x168], P1 ;  /* 0x00005a0012007a0c */ /* 0x000fda0000f26470 */
[----:B------:R-:W-:Y:S05]  /*0180*/  @P1 BRA `(.L_x_595) ;  /* 0x000005e000001947 */ /* 0x000fea0003800000 */
[----:B------:R-:W-:Y:S02]  /*0190*/  ISETP.GE.U32.AND P2, PT, R17, c[0x0][0x160], PT ;  /* 0x0000580011007a0c */ /* 0x000fe40003f46070 */
[----:B------:R-:W-:-:S11]  /*01a0*/  MOV R25, R17 ;  /* 0x0000001100197202 */ /* 0x000fd60000000f00 */
[----:B------:R-:W-:Y:S02]  /*01b0*/  @P2 IMAD.MOV.U32 R3, RZ, RZ, 0x4 ;  /* 0x00000004ff032424 */ /* 0x000fe400078e00ff */
[----:B------:R-:W-:-:S04]  /*01c0*/  @P2 IMAD R2, R25, c[0x0][0x168], R18 ;  /* 0x00005a0019022a24 */ /* 0x000fc800078e0212 */
[----:B------:R-:W-:-:S04]  /*01d0*/  @P2 IMAD.WIDE.U32 R4, R2, R3, c[0x0][0x228] ;  /* 0x00008a0002042625 */ /* 0x000fc800078e0003 */
[----:B------:R-:W-:Y:S02]  /*01e0*/  @P2 IMAD.WIDE.U32 R2, R2, R3, c[0x0][0x220] ;  /* 0x0000880002022625 */ /* 0x000fe400078e0003 */
[----:B------:R-:W2:Y:S04]  /*01f0*/  @P2 LDG.E R5, [R4.64] ;  /* 0x0000000404052981 */ /* 0x000ea8000c1e1900 */
[----:B------:R-:W3:Y:S01]  /*0200*/  @P2 LDG.E R2, [R2.64] ;  /* 0x0000000402022981 */ /* 0x000ee2000c1e1900 */
[----:B------:R-:W-:Y:S01]  /*0210*/  @P2 IADD3 R25, R25, 0x20, RZ ;  /* 0x0000002019192810 */ /* 0x000fe20007ffe0ff */
[----:B------:R-:W-:Y:S01]  /*0220*/  IMAD.MOV.U32 R23, RZ, RZ, RZ ;  /* 0x000000ffff177224 */ /* 0x000fe200078e00ff */
[----:B------:R-:W-:Y:S01]  /*0230*/  MOV R24, RZ ;  /* 0x000000ff00187202 */ /* 0x000fe20000000f00 */
[----:B------:R-:W-:Y:S01]  /*0240*/  BSSY B1, `(.L_x_596) ;  /* 0x000002e000017945 */ /* 0x000fe20003800000 */
[----:B------:R-:W-:-:S02]  /*0250*/  ISETP.GE.U32.AND P1, PT, R25, c[0x0][0x160], PT ;  /* 0x0000580019007a0c */ /* 0x000fc40003f26070 */
[----:B------:R-:W-:-:S04]  /*0260*/  IADD3 R6, -R25, c[0x0][0x160], RZ ;  /* 0x0000580019067a10 */ /* 0x000fc80007ffe1ff */
[----:B------:R-:W-:Y:S01]  /*0270*/  ISETP.LE.U32.OR P1, PT, R6, 0x60, P1 ;  /* 0x000000600600780c */ /* 0x000fe20000f23470 */
[----:B--2---:R-:W-:Y:S02]  /*0280*/  @P2 FADD.FTZ R24, R24, R5 ;  /* 0x0000000518182221 */ /* 0x004fe40000010000 */
[----:B---3--:R-:W-:Y:S01]  /*0290*/  @P2 FADD.FTZ R23, R23, R2 ;  /* 0x0000000217172221 */ /* 0x008fe20000010000 */
[----:B------:R-:W-:-:S09]  /*02a0*/  PLOP3.LUT P2, PT, P2, PT, PT, 0x8, 0x0 ;  /* 0x000000000000781c */ /* 0x000fd2000174e170 */
[----:B------:R-:W-:Y:S05]  /*02b0*/  @P1 BRA `(.L_x_597) ;  /* 0x0000026000001947 */ /* 0x000fea0003800000 */
[----:B------:R-:W-:Y:S02]  /*02c0*/  MOV R22, c[0x0][0x160] ;  /* 0x0000580000167a02 */ /* 0x000fe40000000f00 */
[----:B------:R-:W-:Y:S02]  /*02d0*/  PLOP3.LUT P2, PT, PT, PT, PT, 0x8, 0x0 ;  /* 0x000000000000781c */ /* 0x000fe40003f4e170 */
[----:B------:R-:W-:Y:S02]  /*02e0*/  IADD3 R22, R22, -0x60, RZ ;  /* 0xffffffa016167810 */ /* 0x000fe40007ffe0ff */
.L_x_598:
[----:B------:R-:W-:Y:S01]  /*02f0*/  IMAD.MOV.U32 R14, RZ, RZ, 0x4 ;  /* 0x00000004ff0e7424 */ /* 0x000fe200078e00ff */
[C---:B------:R-:W-:Y:S01]  /*0300*/  IADD3 R3, R25.reuse, 0x20, RZ ;  /* 0x0000002019037810 */ /* 0x040fe20007ffe0ff */
[C---:B------:R-:W-:Y:S01]  /*0310*/  IMAD R13, R25.reuse, c[0x0][0x168], R18 ;  /* 0x00005a00190d7a24 */ /* 0x040fe200078e0212 */
[----:B------:R-:W-:-:S03]  /*0320*/  IADD3 R5, R25, 0x40, RZ ;  /* 0x0000004019057810 */ /* 0x000fc60007ffe0ff */
[----:B------:R-:W-:Y:S01]  /*0330*/  IMAD.WIDE.U32 R26, R13, R14, c[0x0][0x220] ;  /* 0x000088000d1a7625 */ /* 0x000fe200078e000e */
[----:B------:R-:W-:-:S03]  /*0340*/  IADD3 R15, R25, 0x60, RZ ;  /* 0x00000060190f7810 */ /* 0x000fc60007ffe0ff */
[--C-:B------:R-:W-:Y:S02]  /*0350*/  IMAD R3, R3, c[0x0][0x168], R18.reuse ;  /* 0x00005a0003037a24 */ /* 0x100fe400078e0212 */
[-C--:B------:R-:W-:Y:S01]  /*0360*/  IMAD.WIDE.U32 R12, R13, R14.reuse, c[0x0][0x228] ;  /* 0x00008a000d0c7625 */ /* 0x080fe200078e000e */
[----:B------:R-:W2:Y:S03]  /*0370*/  LDG.E R26, [R26.64] ;  /* 0x000000041a1a7981 */ /* 0x000ea6000c1e1900 */
[----:B------:R-:W-:Y:S02]  /*0380*/  IMAD R11, R5, c[0x0][0x168], R18 ;  /* 0x00005a00050b7a24 */ /* 0x000fe400078e0212 */
[CC--:B------:R-:W-:Y:S01]  /*0390*/  IMAD.WIDE.U32 R4, R3.reuse, R14.reuse, c[0x0][0x220] ;  /* 0x0000880003047625 */ /* 0x0c0fe200078e000e */
[----:B------:R-:W3:Y:S03]  /*03a0*/  LDG.E R13, [R12.64] ;  /* 0x000000040c0d7981 */ /* 0x000ee6000c1e1900 */
[----:B------:R-:W-:-:S02]  /*03b0*/  IMAD.WIDE.U32 R6, R3, R14, c[0x0][0x228] ;  /* 0x00008a0003067625 */ /* 0x000fc400078e000e */
[----:B------:R-:W4:Y:S02]  /*03c0*/  LDG.E R4, [R4.64] ;  /* 0x0000000404047981 */ /* 0x000f24000c1e1900 */
[----:B------:R-:W-:Y:S02]  /*03d0*/  IMAD R15, R15, c[0x0][0x168], R18 ;  /* 0x00005a000f0f7a24 */ /* 0x000fe400078e0212 */
[CC--:B------:R-:W-:Y:S01]  /*03e0*/  IMAD.WIDE.U32 R8, R11.reuse, R14.reuse, c[0x0][0x220] ;  /* 0x000088000b087625 */ /* 0x0c0fe200078e000e */
[----:B------:R-:W5:Y:S03]  /*03f0*/  LDG.E R6, [R6.64] ;  /* 0x0000000406067981 */ /* 0x000f66000c1e1900 */
[-C--:B------:R-:W-:Y:S02]  /*0400*/  IMAD.WIDE.U32 R2, R11, R14.reuse, c[0x0][0x228] ;  /* 0x00008a000b027625 */ /* 0x080fe400078e000e */
[----:B------:R-:W5:Y:S02]  /*0410*/  LDG.E R8, [R8.64] ;  /* 0x0000000408087981 */ /* 0x000f64000c1e1900 */
[----:B------:R-:W-:-:S02]  /*0420*/  IMAD.WIDE.U32 R10, R15, R14, c[0x0][0x220] ;  /* 0x000088000f0a7625 */ /* 0x000fc400078e000e */
[----:B------:R-:W5:Y:S02]  /*0430*/  LDG.E R3, [R2.64] ;  /* 0x0000000402037981 */ /* 0x000f64000c1e1900 */
[----:B------:R-:W-:Y:S02]  /*0440*/  IMAD.WIDE.U32 R14, R15, R14, c[0x0][0x228] ;  /* 0x00008a000f0e7625 */ /* 0x000fe400078e000e */
[----:B------:R-:W5:Y:S04]  /*0450*/  LDG.E R10, [R10.64] ;  /* 0x000000040a0a7981 */ /* 0x000f68000c1e1900 */
[----:B------:R-:W5:Y:S01]  /*0460*/  LDG.E R15, [R14.64] ;  /* 0x000000040e0f7981 */ /* 0x000f62000c1e1900 */
[----:B------:R-:W-:-:S04]  /*0470*/  IADD3 R25, R25, 0x80, RZ ;  /* 0x0000008019197810 */ /* 0x000fc80007ffe0ff */
[----:B------:R-:W-:Y:S01]  /*0480*/  ISETP.GE.U32.AND P1, PT, R25, R22, PT ;  /* 0x000000161900720c */ /* 0x000fe20003f26070 */
[----:B--2---:R-:W-:Y:S02]  /*0490*/  FADD.FTZ R23, R26, R23 ;  /* 0x000000171a177221 */ /* 0x004fe40000010000 */
[----:B---3--:R-:W-:Y:S02]  /*04a0*/  FADD.FTZ R13, R13, R24 ;  /* 0x000000180d0d7221 */ /* 0x008fe40000010000 */
[----:B----4-:R-:W-:Y:S02]  /*04b0*/  FADD.FTZ R23, R23, R4 ;  /* 0x0000000417177221 */ /* 0x010fe40000010000 */
[----:B-----5:R-:W-:Y:S02]  /*04c0*/  FADD.FTZ R6, R13, R6 ;  /* 0x000000060d067221 */ /* 0x020fe40000010000 */
[----:B------:R-:W-:Y:S02]  /*04d0*/  FADD.FTZ R23, R23, R8 ;  /* 0x0000000817177221 */ /* 0x000fe40000010000 */
[----:B------:R-:W-:-:S02]  /*04e0*/  FADD.FTZ R6, R6, R3 ;  /* 0x0000000306067221 */ /* 0x000fc40000010000 */
[----:B------:R-:W-:Y:S02]  /*04f0*/  FADD.FTZ R23, R23, R10 ;  /* 0x0000000a17177221 */ /* 0x000fe40000010000 */
[----:B------:R-:W-:Y:S01]  /*0500*/  FADD.FTZ R24, R6, R15 ;  /* 0x0000000f06187221 */ /* 0x000fe20000010000 */
[----:B------:R-:W-:Y:S05]  /*0510*/  @!P1 BRA `(.L_x_598) ;  /* 0xfffffdd000009947 */ /* 0x000fea000383ffff */
.L_x_597:
[----:B------:R-:W-:Y:S05]  /*0520*/  BSYNC B1 ;  /* 0x0000000000017941 */ /* 0x000fea0003800000 */
.L_x_596:
[C---:B------:R-:W-:Y:S01]  /*0530*/  ISETP.GE.U32.AND P1, PT, R25.reuse, c[0x0][0x160], PT ;  /* 0x0000580019007a0c */ /* 0x040fe20003f26070 */
[----:B------:R-:W-:Y:S01]  /*0540*/  BSSY B1, `(.L_x_599) ;  /* 0x0000016000017945 */ /* 0x000fe20003800000 */
[----:B------:R-:W-:-:S04]  /*0550*/  IADD3 R2, -R25, c[0x0][0x160], RZ ;  /* 0x0000580019027a10 */ /* 0x000fc80007ffe1ff */
[----:B------:R-:W-:-:S13]  /*0560*/  ISETP.LE.U32.OR P1, PT, R2, 0x20, P1 ;  /* 0x000000200200780c */ /* 0x000fda0000f23470 */
[----:B------:R-:W-:Y:S05]  /*0570*/  @P1 BRA `(.L_x_600) ;  /* 0x0000012000001947 */ /* 0x000fea0003800000 */
[----:B------:R-:W-:Y:S01]  /*0580*/  HFMA2.MMA R7, -RZ, RZ, 0, 2.384185791015625e-07 ;  /* 0x00000004ff077435 */ /* 0x000fe200000001ff */
[C---:B------:R-:W-:Y:S01]  /*0590*/  IADD3 R3, R25.reuse, 0x20, RZ ;  /* 0x0000002019037810 */ /* 0x040fe20007ffe0ff */
[----:B------:R-:W-:-:S04]  /*05a0*/  IMAD R2, R25, c[0x0][0x168], R18 ;  /* 0x00005a0019027a24 */ /* 0x000fc800078e0212 */
[----:B------:R-:W-:-:S04]  /*05b0*/  IMAD R6, R3, c[0x0][0x168], R18 ;  /* 0x00005a0003067a24 */ /* 0x000fc800078e0212 */
[----:B------:R-:W-:-:S04]  /*05c0*/  IMAD.WIDE.U32 R8, R2, R7, c[0x0][0x220] ;  /* 0x0000880002087625 */ /* 0x000fc800078e0007 */
[-C--:B------:R-:W-:Y:S02]  /*05d0*/  IMAD.WIDE.U32 R2, R2, R7.reuse, c[0x0][0x228] ;  /* 0x00008a0002027625 */ /* 0x080fe400078e0007 */
[----:B------:R-:W2:Y:S02]  /*05e0*/  LDG.E R8, [R8.64] ;  /* 0x0000000408087981 */ /* 0x000ea4000c1e1900 */
[CC--:B------:R-:W-:Y:S02]  /*05f0*/  IMAD.WIDE.U32 R4, R6.reuse, R7.reuse, c[0x0][0x220] ;  /* 0x0000880006047625 */ /* 0x0c0fe400078e0007 */
[----:B------:R-:W3:Y:S02]  /*0600*/  LDG.E R3, [R2.64] ;  /* 0x0000000402037981 */ /* 0x000ee4000c1e1900 */
[----:B------:R-:W-:Y:S02]  /*0610*/  IMAD.WIDE.U32 R6, R6, R7, c[0x0][0x228] ;  /* 0x00008a0006067625 */ /* 0x000fe400078e0007 */
[----:B------:R-:W4:Y:S04]  /*0620*/  LDG.E R4, [R4.64] ;  /* 0x0000000404047981 */ /* 0x000f28000c1e1900 */
[----:B------:R-:W5:Y:S01]  /*0630*/  LDG.E R7, [R6.64] ;  /* 0x0000000406077981 */ /* 0x000f62000c1e1900 */
[----:B------:R-:W-:-:S02]  /*0640*/  PLOP3.LUT P2, PT, PT, PT, PT, 0x8, 0x0 ;  /* 0x000000000000781c */ /* 0x000fc40003f4e170 */
[----:B------:R-:W-:Y:S01]  /*0650*/  IADD3 R25, R25, 0x40, RZ ;  /* 0x0000004019197810 */ /* 0x000fe20007ffe0ff */
[----:B--2---:R-:W-:Y:S02]  /*0660*/  FADD.FTZ R23, R23, R8 ;  /* 0x0000000817177221 */ /* 0x004fe40000010000 */
[----:B---3--:R-:W-:Y:S02]  /*0670*/  FADD.FTZ R24, R24, R3 ;  /* 0x0000000318187221 */ /* 0x008fe40000010000 */
[----:B----4-:R-:W-:Y:S02]  /*0680*/  FADD.FTZ R23, R23, R4 ;  /* 0x0000000417177221 */ /* 0x010fe40000010000 */
[----:B-----5:R-:W-:Y:S02]  /*0690*/  FADD.FTZ R24, R24, R7 ;  /* 0x0000000718187221 */ /* 0x020fe40000010000 */
.L_x_600:
[----:B------:R-:W-:Y:S05]  /*06a0*/  BSYNC B1 ;  /* 0x0000000000017941 */ /* 0x000fea0003800000 */
.L_x_599:
[----:B------:R-:W-:Y:S01]  /*06b0*/  ISETP.LT.U32.OR P2, PT, R25, c[0x0][0x160], P2 ;  /* 0x0000580019007a0c */ /* 0x000fe20001741470 */
[----:B------:R-:W-:-:S12]  /*06c0*/  BSSY B1, `(.L_x_595) ;  /* 0x000000a000017945 */ /* 0x000fd80003800000 */
[----:B------:R-:W-:Y:S05]  /*06d0*/  @!P2 BRA `(.L_x_601) ;  /* 0x000000800000a947 */ /* 0x000fea0003800000 */
[----:B------:R-:W-:Y:S02]  /*06e0*/  IMAD.MOV.U32 R3, RZ, RZ, 0x4 ;  /* 0x00000004ff037424 */ /* 0x000fe400078e00ff */
[----:B------:R-:W-:-:S04]  /*06f0*/  IMAD R2, R25, c[0x0][0x168], R18 ;  /* 0x00005a0019027a24 */ /* 0x000fc800078e0212 */
[----:B------:R-:W-:-:S04]  /*0700*/  IMAD.WIDE.U32 R4, R2, R3, c[0x0][0x228] ;  /* 0x00008a0002047625 */ /* 0x000fc800078e0003 */
[----:B------:R-:W-:Y:S02]  /*0710*/  IMAD.WIDE.U32 R2, R2, R3, c[0x0][0x220] ;  /* 0x0000880002027625 */ /* 0x000fe400078e0003 */
[----:B------:R-:W2:Y:S04]  /*0720*/  LDG.E R5, [R4.64] ;  /* 0x0000000404057981 */ /* 0x000ea8000c1e1900 */
[----:B------:R-:W3:Y:S01]  /*0730*/  LDG.E R2, [R2.64] ;  /* 0x0000000402027981 */ /* 0x000ee2000c1e1900 */
[----:B--2---:R-:W-:Y:S02]  /*0740*/  FADD.FTZ R24, R24, R5 ;  /* 0x0000000518187221 */ /* 0x004fe40000010000 */
[----:B---3--:R-:W-:Y:S02]  /*0750*/  FADD.FTZ R23, R23, R2 ;  /* 0x0000000217177221 */ /* 0x008fe40000010000 */
.L_x_601:
[----:B------:R-:W-:Y:S05]  /*0760*/  BSYNC B1 ;  /* 0x0000000000017941 */ /* 0x000fea0003800000 */
.L_x_595:
[----:B------:R-:W-:Y:S05]  /*0770*/  BSYNC B0 ;  /* 0x0000000000007941 */ /* 0x000fea0003800000 */
.L_x_594:
[----:B------:R-:W-:Y:S01]  /*0780*/  ISETP.GT.U32.AND P1, PT, R0, 0x3ff, PT ;  /* 0x000003ff0000780c */ /* 0x000fe20003f24070 */
[----:B------:R0:W-:Y:S01]  /*0790*/  STS [R20.X4], R24 ;  /* 0x0000001814007388 */ /* 0x0001e20000004800 */
[----:B------:R-:W-:Y:S03]  /*07a0*/  WARPSYNC 0xffffffff ;  /* 0xffffffff00007948 */ /* 0x000fe60003800000 */
[----:B------:R0:W-:Y:S04]  /*07b0*/  STS [R20.X4+0x1000], R23 ;  /* 0x0010001714007388 */ /* 0x0001e80000004800 */
[----:B------:R-:W-:Y:S06]  /*07c0*/  BAR.SYNC.DEFER_BLOCKING 0x0 ;  /* 0x0000000000007b1d */ /* 0x000fec0000010000 */
[----:B------:R-:W-:Y:S05]  /*07d0*/  @P1 BRA `(.L_x_602) ;  /* 0x000001b000001947 */ /* 0x000fea0003800000 */
[----:B0-----:R0:W1:Y:S01]  /*07e0*/  LDS R4, [R21.X4] ;  /* 0x0000000015047984 */ /* 0x0010620000004800 */
[----:B------:R-:W-:-:S03]  /*07f0*/  ISETP.NE.AND P1, PT, R16, RZ, PT ;  /* 0x000000ff1000720c */ /* 0x000fc60003f25270 */
[----:B------:R0:W2:Y:S01]  /*0800*/  LDS R5, [R21.X4+0x1000] ;  /* 0x0010000015057984 */ /* 0x0000a20000004800 */
[----:B------:R-:W-:Y:S07]  /*0810*/  BRA.DIV ~URZ, `(.L_x_603) ;  /* 0x000002e27f007947 */ /* 0x000fee000b800000 */
[----:B--2---:R2:W3:Y:S02]  /*0820*/  SHFL.BFLY PT, R2, R5, 0x1, 0x1f ;  /* 0x0c201f0005027f89 */ /* 0x0044e400000e0000 */
.L_x_608:
[----:B---3--:R-:W-:Y:S01]  /*0830*/  FADD.FTZ R9, R5, R2 ;  /* 0x0000000205097221 */ /* 0x008fe20000010000 */
[----:B------:R-:W-:Y:S05]  /*0840*/  BRA.DIV ~URZ, `(.L_x_604) ;  /* 0x000003327f007947 */ /* 0x000fea000b800000 */
[----:B-1----:R-:W1:Y:S04]  /*0850*/  SHFL.BFLY PT, R3, R4, 0x1, 0x1f ;  /* 0x0c201f0004037f89 */ /* 0x002e6800000e0000 */
[----:B------:R-:W3:Y:S01]  /*0860*/  SHFL.BFLY PT, R2, R9, 0x2, 0x1f ;  /* 0x0c401f0009027f89 */ /* 0x000ee200000e0000 */
[----:B-12---:R-:W-:Y:S02]  /*0870*/  FADD.FTZ R5, R4, R3 ;  /* 0x0000000304057221 */ /* 0x006fe40000010000 */
[----:B---3--:R-:W-:-:S03]  /*0880*/  FADD.FTZ R2, R9, R2 ;  /* 0x0000000209027221 */ /* 0x008fc60000010000 */
[----:B------:R-:W1:Y:S04]  /*0890*/  SHFL.BFLY PT, R6, R5, 0x2, 0x1f ;  /* 0x0c401f0005067f89 */ /* 0x000e6800000e0000 */
[----:B------:R-:W2:Y:S01]  /*08a0*/  SHFL.BFLY PT, R3, R2, 0x4, 0x1f ;  /* 0x0c801f0002037f89 */ /* 0x000ea200000e0000 */
[----:B-1----:R-:W-:Y:S02]  /*08b0*/  FADD.FTZ R7, R5, R6 ;  /* 0x0000000605077221 */ /* 0x002fe40000010000 */
[----:B--2---:R-:W-:-:S03]  /*08c0*/  FADD.FTZ R3, R2, R3 ;  /* 0x0000000302037221 */ /* 0x004fc60000010000 */
[----:B------:R-:W1:Y:S02]  /*08d0*/  SHFL.BFLY PT, R6, R7, 0x4, 0x1f ;  /* 0x0c801f0007067f89 */ /* 0x000e6400000e0000 */
[----:B-1----:R-:W-:Y:S02]  /*08e0*/  FADD.FTZ R8, R7, R6 ;  /* 0x0000000607087221 */ /* 0x002fe40000010000 */
[----:B------:R-:W1:Y:S04]  /*08f0*/  SHFL.BFLY PT, R6, R3, 0x8, 0x1f ;  /* 0x0d001f0003067f89 */ /* 0x000e6800000e0000 */
[----:B------:R-:W2:Y:S01]  /*0900*/  SHFL.BFLY PT, R9, R8, 0x8, 0x1f ;  /* 0x0d001f0008097f89 */ /* 0x000ea200000e0000 */
[----:B-1----:R-:W-:Y:S02]  /*0910*/  FADD.FTZ R6, R3, R6 ;  /* 0x0000000603067221 */ /* 0x002fe40000010000 */
[----:B--2---:R-:W-:-:S03]  /*0920*/  FADD.FTZ R9, R8, R9 ;  /* 0x0000000908097221 */ /* 0x004fc60000010000 */
[----:B------:R1:W2:Y:S04]  /*0930*/  SHFL.BFLY PT, R5, R6, 0x10, 0x1f ;  /* 0x0e001f0006057f89 */ /* 0x0002a800000e0000 */
[----:B------:R1:W3:Y:S02]  /*0940*/  SHFL.BFLY PT, R4, R9, 0x10, 0x1f ;  /* 0x0e001f0009047f89 */ /* 0x0002e400000e0000 */
.L_x_609:
[----:B---3--:R-:W-:Y:S02]  /*0950*/  FADD.FTZ R4, R4, R9 ;  /* 0x0000000904047221 */ /* 0x008fe40000010000 */
[----:B-12---:R-:W-:-:S03]  /*0960*/  FADD.FTZ R6, R5, R6 ;  /* 0x0000000605067221 */ /* 0x006fc60000010000 */
[----:B------:R1:W-:Y:S04]  /*0970*/  @!P1 STS [R17.X4+0x2000], R4 ;  /* 0x0020000411009388 */ /* 0x0003e80000004800 */
[----:B------:R1:W-:Y:S02]  /*0980*/  @!P1 STS [R17.X4+0x2080], R6 ;  /* 0x0020800611009388 */ /* 0x0003e40000004800 */
.L_x_602:
[----:B0-----:R-:W-:Y:S01]  /*0990*/  SHF.L.U32 R2, R19, 0x1, RZ ;  /* 0x0000000113027819 */ /* 0x001fe200000006ff */
[----:B------:R-:W-:Y:S01]  /*09a0*/  WARPSYNC 0xffffffff ;  /* 0xffffffff00007948 */ /* 0x000fe20003800000 */
[----:B------:R-:W-:Y:S02]  /*09b0*/  BAR.SYNC.DEFER_BLOCKING 0x0 ;  /* 0x0000000000007b1d */ /* 0x000fe40000010000 */
[----:B------:R-:W-:-:S04]  /*09c0*/  ISETP.GE.U32.OR P1, PT, R2, c[0x0][0x168], P0 ;  /* 0x00005a0002007a0c */ /* 0x000fc80000726470 */
[----:B------:R-:W-:Y:S09]  /*09d0*/  BSSY B0, `(.L_x_605) ;  /* 0x000000d000007945 */ /* 0x000ff20003800000 */
[----:B------:R-:W-:Y:S05]  /*09e0*/  @P1 BRA `(.L_x_606) ;  /* 0x000000b000001947 */ /* 0x000fea0003800000 */
[----:B------:R-:W-:Y:S01]  /*09f0*/  IMAD.SHL.U32 R2, R0, 0x8, RZ ;  /* 0x0000000800027824 */ /* 0x000fe200078e00ff */
[----:B------:R-:W-:-:S04]  /*0a00*/  HFMA2.MMA R10, -RZ, RZ, 0, 2.384185791015625e-07 ;  /* 0x00000004ff0a7435 */ /* 0x000fc800000001ff */
[----:B-1----:R-:W-:-:S05]  /*0a10*/  LOP3.LUT R6, R2, 0xf8, RZ, 0xc0, !PT ;  /* 0x000000f802067812 */ /* 0x002fca00078ec0ff */
[----:B------:R-:W0:Y:S01]  /*0a20*/  LDS.64 R4, [R6+0x2000] ;  /* 0x0020000006047984 */ /* 0x000e220000000a00 */
[----:B------:R-:W-:-:S03]  /*0a30*/  IMAD.WIDE.U32 R2, R19, R10, c[0x0][0x268] ;  /* 0x00009a0013027625 */ /* 0x000fc600078e000a */
[----:B------:R-:W1:Y:S01]  /*0a40*/  LDS.64 R8, [R6+0x2080] ;  /* 0x0020800006087984 */ /* 0x000e620000000a00 */
[----:B0-----:R-:W-:Y:S01]  /*0a50*/  F2FP.BF16.PACK_AB R7, R5, R4 ;  /* 0x000000040507723e */ /* 0x001fe200000010ff */
[----:B------:R-:W-:Y:S01]  /*0a60*/  IMAD.WIDE.U32 R4, R19, R10, c[0x0][0x260] ;  /* 0x0000980013047625 */ /* 0x000fe200078e000a */
[----:B-1----:R-:W-:-:S03]  /*0a70*/  F2FP.BF16.PACK_AB R9, R9, R8 ;  /* 0x000000080909723e */ /* 0x002fc600000010ff */
[----:B------:R0:W-:Y:S04]  /*0a80*/  STG.E [R2.64], R7 ;  /* 0x0000000702007986 */ /* 0x0001e8000c101904 */
[----:B------:R0:W-:Y:S02]  /*0a90*/  STG.E [R4.64], R9 ;  /* 0x0000000904007986 */ /* 0x0001e4000c101904 */
.L_x_606:
[----:B------:R-:W-:Y:S05]  /*0aa0*/  BSYNC B0 ;  /* 0x0000000000007941 */ /* 0x000fea0003800000 */
.L_x_605:
[C---:B------:R-:W-:Y:S02]  /*0ab0*/  ISETP.GT.U32.AND P1, PT, R18.reuse, -0x2001, PT ;  /* 0xffffdfff1200780c */ /* 0x040fe40003f24070 */
[----:B------:R-:W-:Y:S02]  /*0ac0*/  IADD3 R18, R18, 0x2000, RZ ;  /* 0x0000200012127810 */ /* 0x000fe40007ffe0ff */
[----:B------:R-:W-:-:S09]  /*0ad0*/  IADD3 R19, R19, 0x1000, RZ ;  /* 0x0000100013137810 */ /* 0x000fd20007ffe0ff */
[----:B01----:R-:W-:Y:S05]  /*0ae0*/  @P1 BRA `(.L_x_607) ;  /* 0xfffff64000001947 */ /* 0x003fea000383ffff */
[----:B------:R-:W-:Y:S05]  /*0af0*/  EXIT ;  /* 0x000000000000794d */ /* 0x000fea0003800000 */
.L_x_603:
[----:B--2---:R-:W-:Y:S01]  /*0b00*/  IMAD.MOV.U32 R9, RZ, RZ, R5 ;  /* 0x000000ffff097224 */ /* 0x004fe200078e0005 */
[----:B------:R-:W-:Y:S01]  /*0b10*/  MOV R8, 0x1 ;  /* 0x0000000100087802 */ /* 0x000fe20000000f00 */
[----:B------:R-:W-:Y:S01]  /*0b20*/  IMAD.MOV.U32 R7, RZ, RZ, 0x1f ;  /* 0x0000001fff077424 */ /* 0x000fe200078e00ff */
[----:B------:R-:W-:Y:S02]  /*0b30*/  MOV R10, 0xffffffff ;  /* 0xffffffff000a7802 */ /* 0x000fe40000000f00 */
[----:B------:R-:W-:Y:S02]  /*0b40*/  MOV R2, 0xb60 ;  /* 0x00000b6000027802 */ /* 0x000fe40000000f00 */
[----:B01----:R-:W-:Y:S05]  /*0b50*/  CALL.REL.NOINC `($__internal_10_$__cuda_sm70_shflsync_bfly_p) ;  /* 0x000003b000007944 */ /* 0x003fea0003c00000 */
[----:B-1----:R-:W-:Y:S01]  /*0b60*/  IMAD.MOV.U32 R2, RZ, RZ, R7 ;  /* 0x000000ffff027224 */ /* 0x002fe200078e0007 */
[----:B0-----:R-:W-:Y:S05]  /*0b70*/  BRA `(.L_x_608) ;  /* 0xfffffcb000007947 */ /* 0x001fea000383ffff */
.L_x_604:
[----:B------:R-:W-:Y:S01]  /*0b80*/  HFMA2.MMA R8, -RZ, RZ, 0, 1.1920928955078125e-07 ;  /* 0x00000002ff087435 */ /* 0x000fe200000001ff */
[----:B------:R-:W-:Y:S01]  /*0b90*/  IMAD.MOV.U32 R7, RZ, RZ, 0x1f ;  /* 0x0000001fff077424 */ /* 0x000fe200078e00ff */
[----:B------:R-:W-:Y:S02]  /*0ba0*/  MOV R10, 0xffffffff ;  /* 0xffffffff000a7802 */ /* 0x000fe40000000f00 */
[----:B------:R-:W-:-:S02]  /*0bb0*/  MOV R2, 0xbd0 ;  /* 0x00000bd000027802 */ /* 0x000fc40000000f00 */
[----:B012---:R-:W-:Y:S05]  /*0bc0*/  CALL.REL.NOINC `($__internal_10_$__cuda_sm70_shflsync_bfly_p) ;  /* 0x0000034000007944 */ /* 0x007fea0003c00000 */
[----:B01----:R-:W-:Y:S01]  /*0bd0*/  FADD.FTZ R9, R9, R7 ;  /* 0x0000000709097221 */ /* 0x003fe20000010000 */
[----:B------:R-:W-:Y:S01]  /*0be0*/  HFMA2.MMA R7, -RZ, RZ, 0, 1.847743988037109375e-06 ;  /* 0x0000001fff077435 */ /* 0x000fe200000001ff */
[----:B------:R-:W-:Y:S01]  /*0bf0*/  IMAD.MOV.U32 R8, RZ, RZ, 0x4 ;  /* 0x00000004ff087424 */ /* 0x000fe200078e00ff */
[----:B------:R-:W-:Y:S01]  /*0c00*/  MOV R2, 0xc30 ;  /* 0x00000c3000027802 */ /* 0x000fe20000000f00 */
[----:B------:R-:W-:-:S03]  /*0c10*/  IMAD.MOV.U32 R10, RZ, RZ, -0x1 ;  /* 0xffffffffff0a7424 */ /* 0x000fc600078e00ff */
[----:B------:R-:W-:Y:S05]  /*0c20*/  CALL.REL.NOINC `($__internal_10_$__cuda_sm70_shflsync_bfly_p) ;  /* 0x000002e000007944 */ /* 0x000fea0003c00000 */
[----:B01----:R-:W-:Y:S01]  /*0c30*/  FADD.FTZ R9, R9, R7 ;  /* 0x0000000709097221 */ /* 0x003fe20000010000 */
[----:B------:R-:W-:Y:S01]  /*0c40*/  HFMA2.MMA R7, -RZ, RZ, 0, 1.847743988037109375e-06 ;  /* 0x0000001fff077435 */ /* 0x000fe200000001ff */
[----:B------:R-:W-:Y:S01]  /*0c50*/  MOV R8, 0x8 ;  /* 0x0000000800087802 */ /* 0x000fe20000000f00 */
[----:B------:R-:W-:Y:S01]  /*0c60*/  IMAD.MOV.U32 R10, RZ, RZ, -0x1 ;  /* 0xffffffffff0a7424 */ /* 0x000fe200078e00ff */
[----:B------:R-:W-:-:S03]  /*0c70*/  MOV R2, 0xc90 ;  /* 0x00000c9000027802 */ /* 0x000fc60000000f00 */
[----:B------:R-:W-:Y:S05]  /*0c80*/  CALL.REL.NOINC `($__internal_10_$__cuda_sm70_shflsync_bfly_p) ;  /* 0x0000028000007944 */ /* 0x000fea0003c00000 */
[----:B-1----:R-:W-:Y:S01]  /*0c90*/  FADD.FTZ R6, R9, R7 ;  /* 0x0000000709067221 */ /* 0x002fe20000010000 */
[----:B------:R-:W-:Y:S01]  /*0ca0*/  HFMA2.MMA R7, -RZ, RZ, 0, 1.847743988037109375e-06 ;  /* 0x0000001fff077435 */ /* 0x000fe200000001ff */
[----:B0-----:R-:W-:Y:S01]  /*0cb0*/  MOV R8, 0x10 ;  /* 0x0000001000087802 */ /* 0x001fe20000000f00 */
[----:B------:R-:W-:Y:S01]  /*0cc0*/  IMAD.MOV.U32 R10, RZ, RZ, -0x1 ;  /* 0xffffffffff0a7424 */ /* 0x000fe200078e00ff */
[----:B------:R-:W-:-:S02]  /*0cd0*/  MOV R2, 0xd00 ;  /* 0x00000d0000027802 */ /* 0x000fc40000000f00 */
[----:B------:R-:W-:Y:S02]  /*0ce0*/  MOV R9, R6 ;  /* 0x0000000600097202 */ /* 0x000fe40000000f00 */
[----:B------:R-:W-:Y:S05]  /*0cf0*/  CALL.REL.NOINC `($__internal_10_$__cuda_sm70_shflsync_bfly_p) ;  /* 0x0000021000007944 */ /* 0x000fea0003c00000 */
[----:B0-----:R-:W-:Y:S01]  /*0d00*/  HFMA2.MMA R8, -RZ, RZ, 0, 5.9604644775390625e-08 ;  /* 0x00000001ff087435 */ /* 0x001fe200000001ff */
[----:B-1----:R-:W-:Y:S01]  /*0d10*/  MOV R5, R7 ;  /* 0x0000000700057202 */ /* 0x002fe20000000f00 */
[----:B------:R-:W-:Y:S01]  /*0d20*/  IMAD.MOV.U32 R9, RZ, RZ, R4 ;  /* 0x000000ffff097224 */ /* 0x000fe200078e0004 */
[----:B------:R-:W-:Y:S01]  /*0d30*/  MOV R7, 0x1f ;  /* 0x0000001f00077802 */ /* 0x000fe20000000f00 */
[----:B------:R-:W-:Y:S01]  /*0d40*/  IMAD.MOV.U32 R10, RZ, RZ, -0x1 ;  /* 0xffffffffff0a7424 */ /* 0x000fe200078e00ff */
[----:B------:R-:W-:Y:S02]  /*0d50*/  MOV R2, 0xd70 ;  /* 0x00000d7000027802 */ /* 0x000fe40000000f00 */
[----:B------:R-:W-:Y:S05]  /*0d60*/  CALL.REL.NOINC `($__internal_10_$__cuda_sm70_shflsync_bfly_p) ;  /* 0x000001a000007944 */ /* 0x000fea0003c00000 */
[----:B0-----:R-:W-:Y:S01]  /*0d70*/  HFMA2.MMA R8, -RZ, RZ, 0, 1.1920928955078125e-07 ;  /* 0x00000002ff087435 */ /* 0x001fe200000001ff */
[----:B-1----:R-:W-:Y:S01]  /*0d80*/  FADD.FTZ R9, R4, R7 ;  /* 0x0000000704097221 */ /* 0x002fe20000010000 */
[----:B------:R-:W-:Y:S01]  /*0d90*/  MOV R7, 0x1f ;  /* 0x0000001f00077802 */ /* 0x000fe20000000f00 */
[----:B------:R-:W-:Y:S01]  /*0da0*/  IMAD.MOV.U32 R10, RZ, RZ, -0x1 ;  /* 0xffffffffff0a7424 */ /* 0x000fe200078e00ff */
[----:B------:R-:W-:Y:S02]  /*0db0*/  MOV R2, 0xdd0 ;  /* 0x00000dd000027802 */ /* 0x000fe40000000f00 */
[----:B------:R-:W-:Y:S05]  /*0dc0*/  CALL.REL.NOINC `($__internal_10_$__cuda_sm70_shflsync_bfly_p) ;  /* 0x0000014000007944 */ /* 0x000fea0003c00000 */
[----:B0-----:R-:W-:Y:S01]  /*0dd0*/  HFMA2.MMA R8, -RZ, RZ, 0, 2.384185791015625e-07 ;  /* 0x00000004ff087435 */ /* 0x001fe200000001ff */
[----:B-1----:R-:W-:Y:S01]  /*0de0*/  FADD.FTZ R9, R9, R7 ;  /* 0x0000000709097221 */ /* 0x002fe20000010000 */
[----:B------:R-:W-:Y:S01]  /*0df0*/  MOV R7, 0x1f ;  /* 0x0000001f00077802 */ /* 0x000fe20000000f00 */
[----:B------:R-:W-:Y:S01]  /*0e00*/  IMAD.MOV.U32 R10, RZ, RZ, -0x1 ;  /* 0xffffffffff0a7424 */ /* 0x000fe200078e00ff */
[----:B------:R-:W-:-:S02]  /*0e10*/  MOV R2, 0xe30 ;  /* 0x00000e3000027802 */ /* 0x000fc40000000f00 */
[----:B------:R-:W-:Y:S05]  /*0e20*/  CALL.REL.NOINC `($__internal_10_$__cuda_sm70_shflsync_bfly_p) ;  /* 0x000000e000007944 */ /* 0x000fea0003c00000 */
[----:B0-----:R-:W-:Y:S01]  /*0e30*/  HFMA2.MMA R8, -RZ, RZ, 0, 4.76837158203125e-07 ;  /* 0x00000008ff087435 */ /* 0x001fe200000001ff */
[----:B-1----:R-:W-:Y:S01]  /*0e40*/  FADD.FTZ R9, R9, R7 ;  /* 0x0000000709097221 */ /* 0x002fe20000010000 */
[----:B------:R-:W-:Y:S01]  /*0e50*/  MOV R7, 0x1f ;  /* 0x0000001f00077802 */ /* 0x000fe20000000f00 */
[----:B------:R-:W-:Y:S01]  /*0e60*/  IMAD.MOV.U32 R10, RZ, RZ, -0x1 ;  /* 0xffffffffff0a7424 */ /* 0x000fe200078e00ff */
[----:B------:R-:W-:-:S02]  /*0e70*/  MOV R2, 0xe90 ;  /* 0x00000e9000027802 */ /* 0x000fc40000000f00 */
[----:B------:R-:W-:Y:S05]  /*0e80*/  CALL.REL.NOINC `($__internal_10_$__cuda_sm70_shflsync_bfly_p) ;  /* 0x0000008000007944 */ /* 0x000fea0003c00000 */
[----:B0-----:R-:W-:Y:S01]  /*0e90*/  HFMA2.MMA R8, -RZ, RZ, 0, 9.5367431640625e-07 ;  /* 0x00000010ff087435 */ /* 0x001fe200000001ff */
[----:B-1----:R-:W-:Y:S01]  /*0ea0*/  FADD.FTZ R9, R9, R7 ;  /* 0x0000000709097221 */ /* 0x002fe20000010000 */
[----:B------:R-:W-:Y:S01]  /*0eb0*/  MOV R7, 0x1f ;  /* 0x0000001f00077802 */ /* 0x000fe20000000f00 */
[----:B------:R-:W-:Y:S01]  /*0ec0*/  IMAD.MOV.U32 R10, RZ, RZ, -0x1 ;  /* 0xffffffffff0a7424 */ /* 0x000fe200078e00ff */
[----:B------:R-:W-:-:S02]  /*0ed0*/  MOV R2, 0xef0 ;  /* 0x00000ef000027802 */ /* 0x000fc40000000f00 */
[----:B------:R-:W-:Y:S05]  /*0ee0*/  CALL.REL.NOINC `($__internal_10_$__cuda_sm70_shflsync_bfly_p) ;  /* 0x0000002000007944 */ /* 0x000fea0003c00000 */
[----:B-1----:R-:W-:Y:S01]  /*0ef0*/  MOV R4, R7 ;  /* 0x0000000700047202 */ /* 0x002fe20000000f00 */
[----:B0-----:R-:W-:Y:S05]  /*0f00*/  BRA `(.L_x_609) ;  /* 0xfffffa4000007947 */ /* 0x001fea000383ffff */
        .weak           $__internal_10_$__cuda_sm70_shflsync_bfly_p
        .type           $__internal_10_$__cuda_sm70_shflsync_bfly_p,@function
        .size           $__internal_10_$__cuda_sm70_shflsync_bfly_p,(.L_x_11744 - $__internal_10_$__cuda_sm70_shflsync_bfly_p)
$__internal_10_$__cuda_sm70_shflsync_bfly_p:
[----:B------:R-:W-:Y:S01]  /*0f10*/  HFMA2.MMA R3, -RZ, RZ, 0, 0 ;  /* 0x00000000ff037435 */ /* 0x000fe200000001ff */
[----:B------:R-:W-:Y:S04]  /*0f20*/  WARPSYNC R10 ;  /* 0x0000000a00007348 */ /* 0x000fe80003800000 */
[----:B------:R0:W1:Y:S01]  /*0f30*/  SHFL.BFLY PT, R7, R9, R8, R7 ;  /* 0x0c00000809077389 */ /* 0x00006200000e0007 */
[----:B------:R-:W-:Y:S05]  /*0f40*/  RET.REL.NODEC R2 `(_ZN10layer_norm22ln_bwd_finalize_kernelINS_22Kernel_traits_finalizeILj8192E13__nv_bfloat16S2_S2_S2_fjLb0ELj1024ELj4ENS_18Kernel_traits_baseILj8192ES2_S2_S2_S2_fjLj1024EEEEELb0ELb0EEEvNS_9BwdParamsE) ;  /* 0xfffff0b002007950 */ /* 0x000fea0003c3ffff */
.L_x_610:
        /* <DEDUP_REMOVED lines=11> */
.L_x_11744:


//--------------------- .text._ZN10layer_norm13ln_bwd_kernelINS_13Kernel_traitsI13__nv_bfloat16S2_S2_S2_fjLj8192ELj1ELj1ELj8ELj16ENS_18Kernel_traits_baseILj8192ES2_S2_S2_S2_fjLj256EEEEELb1ELb0ELb1ELb0EEEvNS_9BwdParamsE --------------------------
	.section	.text._ZN10layer_norm13ln_bwd_kernelINS_13Kernel_traitsI13__nv_bfloat16S2_S2_S2_fjLj8192ELj1ELj1ELj8ELj16ENS_18Kernel_traits_baseILj8192ES2_S2_S2_S2_fjLj256EEEEELb1ELb0ELb1ELb0EEEvNS_9BwdParamsE,"ax",@progbits
	.sectioninfo	@"SHI_REGISTERS=225"
	.align	128
        .global         _ZN10layer_norm13ln_bwd_kernelINS_13Kernel_traitsI13__nv_bfloat16S2_S2_S2_fjLj8192ELj1ELj1ELj8ELj16ENS_18Kernel_traits_baseILj8192ES2_S2_S2_S2_fjLj256EEEEELb1ELb0ELb1ELb0EEEvNS_9BwdParamsE
        .type           _ZN10layer_norm13ln_bwd_kernelINS_13Kernel_traitsI13__nv_bfloat16S2_S2_S2_fjLj8192ELj1ELj1ELj8ELj16ENS_18Kernel_traits_baseILj8192ES2_S2_S2_S2_fjLj256EEEEELb1ELb0ELb1ELb0EEEvNS_9BwdParamsE,@function
        .size           _ZN10layer_norm13ln_bwd_kernelINS_13Kernel_traitsI13__nv_bfloat16S2_S2_S2_fjLj8192ELj1ELj1ELj8ELj16ENS_18Kernel_traits_baseILj8192ES2_S2_S2_S2_fjLj256EEEEELb1ELb0ELb1ELb0EEEvNS_9BwdParamsE,(.L_x_11745 - _ZN10layer_norm13ln_bwd_kernelINS_13Kernel_traitsI13__nv_bfloat16S2_S2_S2_fjLj8192ELj1ELj1ELj8ELj16ENS_18Kernel_traits_baseILj8192ES2_S2_S2_S2_fjLj256EEEEELb1ELb0ELb1ELb0EEEvNS_9BwdParamsE)
        .other          _ZN10layer_norm13ln_bwd_kernelINS_13Kernel_traitsI13__nv_bfloat16S2_S2_S2_fjLj8192ELj1ELj1ELj8ELj16ENS_18Kernel_traits_baseILj8192ES2_S2_S2_S2_fjLj256EEEEELb1ELb0ELb1ELb0EEEvNS_9BwdParamsE,@"STO_CUDA_ENTRY STV_DEFAULT"
_ZN10layer_norm13ln_bwd_kernelINS_13Kernel_traitsI13__nv_bfloat16S2_S2_S2_fjLj8192ELj1ELj1ELj8ELj16ENS_18Kernel_traits_baseILj8192ES2_S2_S2_S2_fjLj256EEEEELb1ELb0ELb1ELb0EEEvNS_9BwdParamsE:
.text._ZN10layer_norm13ln_bwd_kernelINS_13Kernel_traitsI13__nv_bfloat16S2_S2_S2_fjLj8192ELj1ELj1ELj8ELj16ENS_18Kernel_traits_baseILj8192ES2_S2_S2_S2_fjLj256EEEEELb1ELb0ELb1ELb0EEEvNS_9BwdParamsE:
[----:B------:R-:W-:Y:S02]  /*0000*/  IMAD.MOV.U32 R1, RZ, RZ, c[0x0][0x28] ;  /* 0x00000a00ff017624 */ /* 0x000fe400078e00ff */
[----:B------:R-:W0:Y:S01]  /*0010*/  S2R R39, SR_TID.X ;  /* 0x0000000000277919 */ /* 0x000e220000002100 */
[----:B------:R-:W-:Y:S01]  /*0020*/  IMAD.MOV.U32 R0, RZ, RZ, c[0x0][0x168] ;  /* 0x00005a00ff007624 */ /* 0x000fe200078e00ff */
[----:B------:R-:W-:-:S04]  /*0030*/  ULDC.64 UR4, c[0x0][0x118] ;  /* 0x0000460000047ab9 */ /* 0x000fc80000000a00 */
        /* <DEDUP_REMOVED lines=8> */
[----:B------:R-:W-:Y:S01]  /*00c0*/  P2R R2, PR, RZ, 0x8 ;  /* 0x00000008ff027803 */ /* 0x000fe20000000000 */
[----:B------:R-:W0:Y:S01]  /*00d0*/  S2UR UR6, SR_CTAID.X ;  /* 0x00000000000679c3 */ /* 0x000e220000002500 */
[----:B------:R-:W-:-:S04]  /*00e0*/  ISETP.GE.U32.AND P2, PT, R0, 0x400, PT ;  /* 0x000004000000780c */ /* 0x000fc80003f46070 */
[----:B------:R-:W-:Y:S02]  /*00f0*/  P2R R5, PR, RZ, 0x4 ;  /* 0x00000004ff057803 */ /* 0x000fe40000000000 */
[----:B------:R-:W-:Y:S01]  /*0100*/  @P3 MOV R3, 0x10 ;  /* 0x0000001000033802 */ /* 0x000fe20000000f00 */
[----:B------:R-:W-:Y:S02]  /*0110*/  @P0 IMAD.MOV.U32 R7, RZ, RZ, 0x10 ;  /* 0x00000010ff070424 */ /* 0x000fe400078e00ff */
[----:B------:R-:W-:Y:S02]  /*0120*/  @P1 IMAD.MOV.U32 R9, RZ, RZ, 0x10 ;  /* 0x00000010ff091424 */ /* 0x000fe400078e00ff */
[C---:B------:R-:W-:Y:S01]  /*0130*/  @P3 IMAD.WIDE.U32 R2, R4.reuse, R3, c[0x0][0x1b0] ;  /* 0x00006c0004023625 */ /* 0x040fe200078e0003 */
[----:B------:R-:W-:Y:S02]  /*0140*/  @P3 LOP3.LUT R4, R4, 0x100, RZ, 0xfc, !PT ;  /* 0x0000010004043812 */ /* 0x000fe400078efcff */
[----:B------:R-:W-:-:S02]  /*0150*/  @P2 MOV R5, 0x10 ;  /* 0x0000001000052802 */ /* 0x000fc40000000f00 */
        /* <DEDUP_REMOVED lines=45> */
[--C-:B-----5:R-:W-:Y:S01]  /*0430*/  PRMT R38, RZ, 0x5410, R28.reuse ;  /* 0x00005410ff267816 */ /* 0x120fe2000000001c */
[----:B------:R-:W-:Y:S01]  /*0440*/  HFMA2.MMA R101, -RZ, RZ, 0, 0 ;  /* 0x00000000ff657435 */ /* 0x000fe200000001ff */
[----:B------:R-:W-:Y:S01]  /*0450*/  PRMT R37, RZ, 0x7610, R28 ;  /* 0x00007610ff257816 */ /* 0x000fe2000000001c */
[----:B------:R-:W-:Y:S01]  /*0460*/  IMAD.MOV.U32 R11, RZ, RZ, 0x1 ;  /* 0x00000001ff0b7424 */ /* 0x000fe200078e00ff */
        /* <DEDUP_REMOVED lines=8> */
[----:B------:R-:W-:Y:S01]  /*04f0*/  PRMT R27, RZ, 0x7610, R13 ;  /* 0x00007610ff1b7816 */ /* 0x000fe2000000000d */
[----:B------:R-:W-:Y:S01]  /*0500*/  IMAD.MOV.U32 R13, RZ, RZ, R2 ;  /* 0x000000ffff0d7224 */ /* 0x000fe200078e0002 */
[--C-:B------:R-:W-:Y:S02]  /*0510*/  PRMT R25, RZ, 0x5410, R14.reuse ;  /* 0x00005410ff197816 */ /* 0x100fe4000000000e */
[----:B------:R-:W-:Y:S02]  /*0520*/  PRMT R24, RZ, 0x7610, R14 ;  /* 0x00007610ff187816 */ /* 0x000fe4000000000e */
[--C-:B------:R-:W-:Y:S02]  /*0530*/  PRMT R23, RZ, 0x5410, R15.reuse ;  /* 0x00005410ff177816 */ /* 0x100fe4000000000f */
        /* <DEDUP_REMOVED lines=17> */
[----:B0-----:R-:W-:Y:S02]  /*0650*/  PRMT R4, RZ, 0x7610, R107 ;  /* 0x00007610ff047816 */ /* 0x001fe4000000006b */
.L_x_733:
[----:B------:R-:W-:-:S04]  /*0660*/  IMAD.MOV.U32 R138, RZ, RZ, 0x4 ;  /* 0x00000004ff8a7424 */ /* 0x000fc800078e00ff */
[----:B------:R-:W-:-:S06]  /*0670*/  IMAD.WIDE R132, R13, R138, c[0x0][0x1d8] ;  /* 0x000076000d847625 */ /* 0x000fcc00078e028a */
[----:B------:R-:W2:Y:S01]  /*0680*/  LDG.E R132, [R132.64] ;  /* 0x0000000484847981 */ /* 0x000ea2000c1e1900 */
[----:B------:R-:W-:-:S04]  /*0690*/  IMAD.WIDE R130, R13, R138, c[0x0][0x1a8] ;  /* 0x00006a000d827625 */ /* 0x000fc800078e028a */
[C---:B------:R-:W-:Y:S01]  /*06a0*/  IMAD.WIDE R128, R13.reuse, R138, c[0x0][0x1d0] ;  /* 0x000074000d807625 */ /* 0x040fe200078e028a */
[----:B------:R0:W5:Y:S04]  /*06b0*/  LDG.E R3, [R130.64] ;  /* 0x0000000482037981 */ /* 0x000168000c1e1900 */
[----:B------:R0:W5:Y:S01]  /*06c0*/  LDG.E R2, [R128.64] ;  /* 0x0000000480027981 */ /* 0x000162000c1e1900 */
[----:B------:R-:W-:Y:S01]  /*06d0*/  IMAD R134, R13, c[0x0][0x168], RZ ;  /* 0x00005a000d867a24 */ /* 0x000fe200078e02ff */
[----:B------:R-:W-:Y:S01]  /*06e0*/  BSSY B0, `(.L_x_612) ;  /* 0x00001b4000007945 */ /* 0x000fe20003800000 */
[----:B------:R-:W-:-:S03]  /*06f0*/  IMAD.MOV.U32 R139, RZ, RZ, 0x10 ;  /* 0x00000010ff8b7424 */ /* 0x000fc600078e00ff */
[----:B------:R-:W-:-:S04]  /*0700*/  SHF.R.S32.HI R135, RZ, 0x1f, R134 ;  /* 0x0000001fff877819 */ /* 0x000fc80000011486 */
[----:B------:R-:W-:Y:S02]  /*0710*/  LEA.HI R135, R135, R134, RZ, 0x3 ;  /* 0x0000008687877211 */ /* 0x000fe400078f18ff */
[----:B------:R-:W-:-:S04]  /*0720*/  LOP3.LUT R134, R39, 0xff, RZ, 0xc0, !PT ;  /* 0x000000ff27867812 */ /* 0x000fc800078ec0ff */
[----:B------:R-:W-:-:S05]  /*0730*/  LEA.HI.SX32 R144, R135, R134, 0x1d ;  /* 0x0000008687907211 */ /* 0x000fca00078feaff */
[----:B------:R-:W-:Y:S01]  /*0740*/  IMAD.WIDE.U32 R136, R144, R139, c[0x0][0x218] ;  /* 0x0000860090887625 */ /* 0x000fe200078e008b */
[----:B--2---:R-:W-:-:S13]  /*0750*/  ISETP.GT.AND P2, PT, R132, RZ, PT ;  /* 0x000000ff8400720c */ /* 0x004fda0003f44270 */
[----:B------:R-:W-:Y:S05]  /*0760*/  @P2 BRA `(.L_x_613) ;  /* 0x0000039000002947 */ /* 0x000fea0003800000 */
[----:B0----5:R-:W-:Y:S01]  /*0770*/  ISETP.GE.AND P3, PT, R2, 0x1, PT ;  /* 0x000000010200780c */ /* 0x021fe20003f66270 */
[----:B------:R-:W-:Y:S01]  /*0780*/  BSSY B1, `(.L_x_614) ;  /* 0x0000012000017945 */ /* 0x000fe20003800000 */
[----:B------:R-:W-:Y:S01]  /*0790*/  LOP3.LUT P4, RZ, R0, 0xffffff00, RZ, 0xc0, !PT ;  /* 0xffffff0000ff7812 */ /* 0x000fe2000788c0ff */
[----:B------:R-:W-:Y:S01]  /*07a0*/  IMAD.MOV.U32 R132, RZ, RZ, R144 ;  /* 0x000000ffff847224 */ /* 0x000fe200078e0090 */
[----:B------:R-:W-:-:S09]  /*07b0*/  MOV R130, RZ ;  /* 0x000000ff00827202 */ /* 0x000fd20000000f00 */
[----:B------:R-:W-:-:S05]  /*07c0*/  @P3 IADD3 R128, R2, -0x1, RZ ;  /* 0xffffffff02803810 */ /* 0x000fca0007ffe0ff */
[----:B------:R-:W-:-:S05]  /*07d0*/  @P3 IMAD R128, R128, c[0x0][0x168], RZ ;  /* 0x00005a0080803a24 */ /* 0x000fca00078e02ff */
[----:B------:R-:W-:-:S04]  /*07e0*/  @P3 SHF.R.S32.HI R129, RZ, 0x1f, R128 ;  /* 0x0000001fff813819 */ /* 0x000fc80000011480 */
[----:B------:R-:W-:-:S04]  /*07f0*/  @P3 LEA.HI R129, R129, R128, RZ, 0x3 ;  /* 0x0000008081813211 */ /* 0x000fc800078f18ff */
[----:B------:R-:W-:Y:S01]  /*0800*/  @P3 LEA.HI.SX32 R130, R129, R134, 0x1d ;  /* 0x0000008681823211 */ /* 0x000fe200078feaff */
[----:B------:R-:W-:Y:S05]  /*0810*/  @!P4 BRA `(.L_x_615) ;  /* 0x000000800000c947 */ /* 0x000fea0003800000 */
[----:B------:R-:W-:Y:S01]  /*0820*/  ISETP.NE.U32.AND P3, PT, RZ, c[0x0][0x218], PT ;  /* 0x00008600ff007a0c */ /* 0x000fe20003f65070 */
[----:B------:R-:W-:-:S03]  /*0830*/  IMAD.MOV.U32 R165, RZ, RZ, 0x8 ;  /* 0x00000008ffa57424 */ /* 0x000fc600078e00ff */
[----:B------:R-:W-:Y:S01]  /*0840*/  ISETP.NE.AND.EX P3, PT, RZ, c[0x0][0x21c], PT, P3 ;  /* 0x00008700ff007a0c */ /* 0x000fe20003f65330 */
[----:B------:R-:W-:-:S06]  /*0850*/  IMAD.WIDE.U32 R164, R130, R165, c[0x0][0x190] ;  /* 0x0000640082a47625 */ /* 0x000fcc00078e00a5 */
[----:B------:R-:W5:Y:S06]  /*0860*/  LDG.E.64 R164, [R164.64] ;  /* 0x00000004a4a47981 */ /* 0x000f6c000c1e1b00 */
[----:B------:R0:W5:Y:S01]  /*0870*/  @P3 LDG.E.128 R104, [R136.64] ;  /* 0x0000000488683981 */ /* 0x000162000c1e1d00 */
[----:B------:R-:W-:Y:S02]  /*0880*/  IADD3 R132, R144, 0x100, RZ ;  /* 0x0000010090847810 */ /* 0x000fe40007ffe0ff */
[----:B------:R-:W-:Y:S02]  /*0890*/  IADD3 R130, R130, 0x100, RZ ;  /* 0x0000010082827810 */ /* 0x000fe40007ffe0ff */
.L_x_615:
[----:B------:R-:W-:Y:S05]  /*08a0*/  BSYNC B1 ;  /* 0x0000000000017941 */ /* 0x000fea0003800000 */
.L_x_614:
[----:B------:R-:W-:Y:S01]  /*08b0*/  BSSY B1, `(.L_x_616) ;  /* 0x000000b000017945 */ /* 0x000fe20003800000 */
[----:B------:R-:W-:Y:S05]  /*08c0*/  @!P0 BRA `(.L_x_617) ;  /* 0x0000009000008947 */ /* 0x000fea0003800000 */
[----:B------:R-:W-:Y:S01]  /*08d0*/  ISETP.NE.U32.AND P3, PT, RZ, c[0x0][0x218], PT ;  /* 0x00008600ff007a0c */ /* 0x000fe20003f65070 */
[----:B------:R-:W-:-:S03]  /*08e0*/  HFMA2.MMA R163, -RZ, RZ, 0, 4.76837158203125e-07 ;  /* 0x00000008ffa37435 */ /* 0x000fc600000001ff */
[----:B------:R-:W-:-:S07]  /*08f0*/  ISETP.NE.AND.EX P3, PT, RZ, c[0x0][0x21c], PT, P3 ;  /* 0x00008700ff007a0c */ /* 0x000fce0003f65330 */
[----:B------:R-:W-:-:S06]  /*0900*/  IMAD.WIDE.U32 R162, R130, R163, c[0x0][0x190] ;  /* 0x0000640082a27625 */ /* 0x000fcc00078e00a3 */
[----:B------:R-:W-:Y:S01]  /*0910*/  @P3 IMAD.WIDE.U32 R128, R132, R139, c[0x0][0x218] ;  /* 0x0000860084803625 */ /* 0x000fe200078e008b */
[----:B------:R-:W5:Y:S04]  /*0920*/  LDG.E.64 R162, [R162.64] ;  /* 0x00000004a2a27981 */ /* 0x000f68000c1e1b00 */
[----:B------:R1:W5:Y:S01]  /*0930*/  @P3 LDG.E.128 R108, [R128.64] ;  /* 0x00000004806c3981 */ /* 0x000362000c1e1d00 */
[----:B------:R-:W-:Y:S02]  /*0940*/  IADD3 R130, R130, 0x100, RZ ;  /* 0x0000010082827810 */ /* 0x000fe40007ffe0ff */
[----:B------:R-:W-:Y:S02]  /*0950*/  IADD3 R132, R132, 0x100, RZ ;  /* 0x0000010084847810 */ /* 0x000fe40007ffe0ff */
.L_x_617:
[----:B------:R-:W-:Y:S05]  /*0960*/  BSYNC B1 ;  /* 0x0000000000017941 */ /* 0x000fea0003800000 */
.L_x_616:
[----:B------:R-:W-:Y:S01]  /*0970*/  BSSY B1, `(.L_x_618) ;  /* 0x000000b000017945 */ /* 0x000fe20003800000 */
[----:B------:R-:W-:Y:S05]  /*0980*/  @!P1 BRA `(.L_x_619) ;  /* 0x0000009000009947 */ /* 0x000fea0003800000 */
[----:B------:R-:W-:Y:S01]  /*0990*/  ISETP.NE.U32.AND P3, PT, RZ, c[0x0][0x218], PT ;  /* 0x00008600ff007a0c */ /* 0x000fe20003f65070 */
[----:B------:R-:W-:-:S03]  /*09a0*/  IMAD.MOV.U32 R161, RZ, RZ, 0x8 ;  /* 0x00000008ffa17424 */ /* 0x000fc600078e00ff */
[----:B------:R-:W-:Y:S01]  /*09b0*/  ISETP.NE.AND.EX P3, PT, RZ, c[0x0][0x21c], PT, P3 ;  /* 0x00008700ff007a0c */ /* 0x000fe20003f65330 */
[----:B------:R-:W-:-:S06]  /*09c0*/  IMAD.WIDE.U32 R160, R130, R161, c[0x0][0x190] ;  /* 0x0000640082a07625 */ /* 0x000fcc00078e00a1 */
[----:B------:R-:W5:Y:S06]  /*09d0*/  LDG.E.64 R160, [R160.64] ;  /* 0x00000004a0a07981 */ /* 0x000f6c000c1e1b00 */
[----:B-1----:R-:W-:-:S05]  /*09e0*/  @P3 IMAD.WIDE.U32 R128, R132, R139, c[0x0][0x218] ;  /* 0x0000860084803625 */ /* 0x002fca00078e008b */
[----:B------:R1:W5:Y:S01]  /*09f0*/  @P3 LDG.E.128 R112, [R128.64] ;  /* 0x0000000480703981 */ /* 0x000362000c1e1d00 */
[----:B------:R-:W-:Y:S02]  /*0a00*/  IADD3 R130, R130, 0x100, RZ ;  /* 0x0000010082827810 */ /* 0x000fe40007ffe0ff */
[----:B------:R-:W-:Y:S02]  /*0a10*/  IADD3 R132, R132, 0x100, RZ ;  /* 0x0000010084847810 */ /* 0x000fe40007ffe0ff */
.L_x_619:
[----:B------:R-:W-:Y:S05]  /*0a20*/  BSYNC B1 ;  /* 0x0000000000017941 */ /* 0x000fea0003800000 */
.L_x_618:
[----:B------:R-:W-:Y:S01]  /*0a30*/  ISETP.GE.U32.AND P3, PT, R0, 0x400, PT ;  /* 0x000004000000780c */ /* 0x000fe20003f66070 */
[----:B------:R-:W-:Y:S01]  /*0a40*/  IMAD.MOV.U32 R141, RZ, RZ, RZ ;  /* 0x000000ffff8d7224 */ /* 0x000fe200078e00ff */
[----:B------:R-:W-:-:S11]  /*0a50*/  MOV R142, RZ ;  /* 0x000000ff008e7202 */ /* 0x000fd60000000f00 */
        /* <DEDUP_REMOVED lines=8> */
[----:B------:R-:W-:Y:S01]  /*0ae0*/  IMAD.MOV.U32 R142, RZ, RZ, RZ ;  /* 0x000000ffff8e7224 */ /* 0x000fe200078e00ff */
[----:B------:R-:W-:Y:S05]  /*0af0*/  BRA `(.L_x_620) ;  /* 0x0000172000007947 */ /* 0x000fea0003800000 */
.L_x_613:
[----:B0-----:R-:W-:-:S06]  /*0b00*/  IMAD.WIDE R128, R13, R138, c[0x0][0x1a0] ;  /* 0x000068000d807625 */ /* 0x001fcc00078e028a */
[----:B------:R-:W2:Y:S01]  /*0b10*/  LDG.E R128, [R128.64] ;  /* 0x0000000480807981 */ /* 0x000ea2000c1e1900 */
[----:B-----5:R-:W-:Y:S01]  /*0b20*/  ISETP.GE.AND P3, PT, R2, 0x1, PT ;  /* 0x000000010200780c */ /* 0x020fe20003f66270 */
[----:B------:R-:W-:Y:S01]  /*0b30*/  CS2R R140, SRZ ;  /* 0x00000000008c7805 */ /* 0x000fe2000001ff00 */
[----:B------:R-:W-:Y:S01]  /*0b40*/  IADD3 R130, R132, -0x1, RZ ;  /* 0xffffffff84827810 */ /* 0x000fe20007ffe0ff */
[----:B------:R-:W-:Y:S01]  /*0b50*/  BSSY B1, `(.L_x_621) ;  /* 0x0000065000017945 */ /* 0x000fe20003800000 */
[----:B------:R-:W-:Y:S01]  /*0b60*/  LOP3.LUT P4, RZ, R0, 0xffffff00, RZ, 0xc0, !PT ;  /* 0xffffff0000ff7812 */ /* 0x000fe2000788c0ff */
[----:B------:R-:W-:Y:S01]  /*0b70*/  HFMA2.MMA R142, -RZ, RZ, 0, 0 ;  /* 0x00000000ff8e7435 */ /* 0x000fe200000001ff */
[----:B------:R-:W-:Y:S02]  /*0b80*/  IMAD.MOV.U32 R220, RZ, RZ, R144 ;  /* 0x000000ffffdc7224 */ /* 0x000fe400078e0090 */
[----:B------:R-:W-:-:S05]  /*0b90*/  IMAD R130, R130, c[0x0][0x168], RZ ;  /* 0x00005a0082827a24 */ /* 0x000fca00078e02ff */
[----:B------:R-:W-:-:S05]  /*0ba0*/  @P3 IADD3 R131, R2, -0x1, RZ ;  /* 0xffffffff02833810 */ /* 0x000fca0007ffe0ff */
[----:B------:R-:W-:Y:S01]  /*0bb0*/  @P3 IMAD R132, R131, c[0x0][0x168], RZ ;  /* 0x00005a0083843a24 */ /* 0x000fe200078e02ff */
[----:B------:R-:W-:-:S04]  /*0bc0*/  SHF.R.S32.HI R131, RZ, 0x1f, R130 ;  /* 0x0000001fff837819 */ /* 0x000fc80000011482 */
[----:B------:R-:W-:Y:S02]  /*0bd0*/  @P3 SHF.R.S32.HI R133, RZ, 0x1f, R132 ;  /* 0x0000001fff853819 */ /* 0x000fe40000011484 */
[----:B------:R-:W-:Y:S02]  /*0be0*/  LEA.HI R131, R131, R130, RZ, 0x3 ;  /* 0x0000008283837211 */ /* 0x000fe400078f18ff */
[----:B------:R-:W-:Y:S02]  /*0bf0*/  @P3 LEA.HI R133, R133, R132, RZ, 0x3 ;  /* 0x0000008485853211 */ /* 0x000fe400078f18ff */
[-C--:B------:R-:W-:Y:S02]  /*0c00*/  LEA.HI.SX32 R188, R131, R134.reuse, 0x1d ;  /* 0x0000008683bc7211 */ /* 0x080fe400078feaff */
[----:B------:R-:W-:Y:S02]  /*0c10*/  @P3 LEA.HI.SX32 R140, R133, R134, 0x1d ;  /* 0x00000086858c3211 */ /* 0x000fe400078feaff */
[----:B------:R-:W-:-:S04]  /*0c20*/  ISETP.NE.AND P3, PT, R26, RZ, PT ;  /* 0x000000ff1a00720c */ /* 0x000fc80003f65270 */
[----:B--2---:R-:W-:Y:S01]  /*0c30*/  FSEL R138, R128, RZ, !P3 ;  /* 0x000000ff808a7208 */ /* 0x004fe20005800000 */
[----:B------:R-:W-:Y:S05]  /*0c40*/  @!P4 BRA `(.L_x_622) ;  /* 0x000005500000c947 */ /* 0x000fea0003800000 */
[----:B------:R-:W-:-:S04]  /*0c50*/  IMAD.WIDE.U32 R128, R144, R139, c[0x0][0x188] ;  /* 0x0000620090807625 */ /* 0x000fc800078e008b */
[----:B------:R-:W-:Y:S02]  /*0c60*/  IMAD.WIDE.U32 R132, R188, R139, c[0x0][0x208] ;  /* 0x00008200bc847625 */ /* 0x000fe400078e008b */
[----:B------:R-:W2:Y:S04]  /*0c70*/  LDG.E.128 R128, [R128.64] ;  /* 0x0000000480807981 */ /* 0x000ea8000c1e1d00 */
[----:B------:R-:W3:Y:S01]  /*0c80*/  LDG.E.128 R132, [R132.64] ;  /* 0x0000000484847981 */ /* 0x000ee2000c1e1d00 */
[----:B------:R-:W-:Y:S01]  /*0c90*/  IMAD.MOV.U32 R165, RZ, RZ, 0x8 ;  /* 0x00000008ffa57424 */ /* 0x000fe200078e00ff */
[----:B------:R-:W-:-:S03]  /*0ca0*/  ISETP.NE.U32.AND P3, PT, RZ, c[0x0][0x218], PT ;  /* 0x00008600ff007a0c */ /* 0x000fc60003f65070 */
[----:B------:R-:W-:Y:S01]  /*0cb0*/  IMAD.WIDE.U32 R164, R140, R165, c[0x0][0x190] ;  /* 0x000064008ca47625 */ /* 0x000fe200078e00a5 */
[----:B------:R-:W-:-:S05]  /*0cc0*/  ISETP.NE.AND.EX P3, PT, RZ, c[0x0][0x21c], PT, P3 ;  /* 0x00008700ff007a0c */ /* 0x000fca0003f65330 */
[----:B------:R-:W5:Y:S08]  /*0cd0*/  LDG.E.64 R164, [R164.64] ;  /* 0x00000004a4a47981 */ /* 0x000f70000c1e1b00 */
[----:B------:R2:W5:Y:S01]  /*0ce0*/  @P3 LDG.E.128 R104, [R136.64] ;  /* 0x0000000488683981 */ /* 0x000562000c1e1d00 */
[----:B------:R-:W-:Y:S02]  /*0cf0*/  IADD3 R220, R144, 0x100, RZ ;  /* 0x0000010090dc7810 */ /* 0x000fe40007ffe0ff */
[----:B------:R-:W-:-:S02]  /*0d00*/  IADD3 R188, R188, 0x100, RZ ;  /* 0x00000100bcbc7810 */ /* 0x000fc40007ffe0ff */
[----:B------:R-:W-:Y:S02]  /*0d10*/  IADD3 R140, R140, 0x100, RZ ;  /* 0x000001008c8c7810 */ /* 0x000fe40007ffe0ff */
[--C-:B--2---:R-:W-:Y:S02]  /*0d20*/  PRMT R137, RZ, 0x5410, R128.reuse ;  /* 0x00005410ff897816 */ /* 0x104fe40000000080 */
[----:B------:R-:W-:Y:S02]  /*0d30*/  PRMT R147, RZ, 0x7610, R129 ;  /* 0x00007610ff937816 */ /* 0x000fe40000000081 */
[----:B------:R-:W-:Y:S01]  /*0d40*/  PRMT R141, RZ, 0x7610, R128 ;  /* 0x00007610ff8d7816 */ /* 0x000fe20000000080 */
[C---:B------:R-:W-:Y:S01]  /*0d50*/  FADD.FTZ R128, -R138.reuse, R137 ;  /* 0x000000898a807221 */ /* 0x040fe20000010100 */
[----:B------:R-:W-:Y:S02]  /*0d60*/  PRMT R143, RZ, 0x5410, R129 ;  /* 0x00005410ff8f7816 */ /* 0x000fe40000000081 */
[----:B---3--:R-:W-:Y:S01]  /*0d70*/  PRMT R129, RZ, 0x5410, R132 ;  /* 0x00005410ff817816 */ /* 0x008fe20000000084 */
[C---:B------:R-:W-:Y:S01]  /*0d80*/  FADD.FTZ R150, -R138.reuse, R147 ;  /* 0x000000938a967221 */ /* 0x040fe20000010100 */
[--C-:B------:R-:W-:Y:S01]  /*0d90*/  PRMT R149, RZ, 0x5410, R130.reuse ;  /* 0x00005410ff957816 */ /* 0x100fe20000000082 */
[----:B------:R-:W-:Y:S01]  /*0da0*/  FMUL.FTZ R147, R3, R128 ;  /* 0x0000008003937220 */ /* 0x000fe20000410000 */
[----:B------:R-:W-:Y:S01]  /*0db0*/  PRMT R151, RZ, 0x7610, R130 ;  /* 0x00007610ff977816 */ /* 0x000fe20000000082 */
[C---:B------:R-:W-:Y:S01]  /*0dc0*/  FADD.FTZ R130, -R138.reuse, R143 ;  /* 0x0000008f8a827221 */ /* 0x040fe20000010100 */
[----:B------:R-:W-:Y:S01]  /*0dd0*/  PRMT R153, RZ, 0x5410, R131 ;  /* 0x00005410ff997816 */ /* 0x000fe20000000083 */
[----:B------:R-:W-:Y:S01]  /*0de0*/  FADD.FTZ R146, -R138, R141 ;  /* 0x0000008d8a927221 */ /* 0x000fe20000010100 */
[----:B------:R-:W-:Y:S01]  /*0df0*/  PRMT R155, RZ, 0x7610, R131 ;  /* 0x00007610ff9b7816 */ /* 0x000fe20000000083 */
[----:B------:R-:W-:Y:S01]  /*0e00*/  FMUL.FTZ R148, R38, R129 ;  /* 0x0000008126947220 */ /* 0x000fe20000410000 */
[----:B------:R-:W-:-:S02]  /*0e10*/  PRMT R132, RZ, 0x7610, R132 ;  /* 0x00007610ff847816 */ /* 0x000fc40000000084 */
[--C-:B------:R-:W-:Y:S02]  /*0e20*/  PRMT R131, RZ, 0x5410, R133.reuse ;  /* 0x00005410ff837816 */ /* 0x100fe40000000085 */
[----:B------:R-:W-:Y:S02]  /*0e30*/  PRMT R136, RZ, 0x7610, R133 ;  /* 0x00007610ff887816 */ /* 0x000fe40000000085 */
[--C-:B------:R-:W-:Y:S02]  /*0e40*/  PRMT R133, RZ, 0x5410, R134.reuse ;  /* 0x00005410ff857816 */ /* 0x100fe40000000086 */
[----:B------:R-:W-:Y:S01]  /*0e50*/  PRMT R142, RZ, 0x7610, R134 ;  /* 0x00007610ff8e7816 */ /* 0x000fe20000000086 */
[C---:B------:R-:W-:Y:S02]  /*0e60*/  FADD.FTZ R134, -R138.reuse, R149 ;  /* 0x000000958a867221 */ /* 0x040fe40000010100 */
[----:B------:R-:W-:Y:S02]  /*0e70*/  FADD.FTZ R156, -R138, R151 ;  /* 0x000000978a9c7221 */ /* 0x000fe40000010100 */
[----:B------:R-:W-:-:S02]  /*0e80*/  FADD.FTZ R68, R68, R129 ;  /* 0x0000008144447221 */ /* 0x000fc40000010000 */
[----:B------:R-:W-:Y:S02]  /*0e90*/  FFMA.FTZ R100, R147, R129, R100 ;  /* 0x0000008193647223 */ /* 0x000fe40000010064 */
[C---:B------:R-:W-:Y:S02]  /*0ea0*/  FMUL.FTZ R149, R3.reuse, R130 ;  /* 0x0000008203957220 */ /* 0x040fe40000410000 */
[----:B------:R-:W-:Y:S02]  /*0eb0*/  FMUL.FTZ R146, R3, R146 ;  /* 0x0000009203927220 */ /* 0x000fe40000410000 */
[----:B------:R-:W-:Y:S02]  /*0ec0*/  FMUL.FTZ R151, R37, R132 ;  /* 0x0000008425977220 */ /* 0x000fe40000410000 */
[----:B------:R-:W-:Y:S02]  /*0ed0*/  FADD.FTZ R128, RZ, R148 ;  /* 0x00000094ff807221 */ /* 0x000fe40000010000 */
[----:B------:R-:W-:-:S02]  /*0ee0*/  FFMA.FTZ R129, R147, R148, RZ ;  /* 0x0000009493817223 */ /* 0x000fc400000100ff */
[----:B------:R-:W-:Y:S02]  /*0ef0*/  FADD.FTZ R70, R70, R131 ;  /* 0x0000008346467221 */ /* 0x000fe40000010000 */
[-C--:B------:R-:W-:Y:S02]  /*0f00*/  FFMA.FTZ R102, R149, R131.reuse, R102 ;  /* 0x0000008395667223 */ /* 0x080fe40000010066 */
[----:B------:R-:W-:Y:S02]  /*0f10*/  FMUL.FTZ R152, R36, R131 ;  /* 0x0000008324987220 */ /* 0x000fe40000410000 */
[----:B------:R-:W-:Y:S02]  /*0f20*/  FADD.FTZ R131, R128, R151 ;  /* 0x0000009780837221 */ /* 0x000fe40000010000 */
[----:B------:R-:W-:Y:S02]  /*0f30*/  FFMA.FTZ R129, R146, R151, R129 ;  /* 0x0000009792817223 */ /* 0x000fe40000010081 */
[----:B------:R-:W-:-:S02]  /*0f40*/  FADD.FTZ R168, -R138, R155 ;  /* 0x0000009b8aa87221 */ /* 0x000fc40000010100 */
[----:B------:R-:W-:Y:S02]  /*0f50*/  FMUL.FTZ R150, R3, R150 ;  /* 0x0000009603967220 */ /* 0x000fe40000410000 */
[----:B------:R-:W-:Y:S02]  /*0f60*/  FMUL.FTZ R155, R35, R136 ;  /* 0x00000088239b7220 */ /* 0x000fe40000410000 */
[----:B------:R-:W-:Y:S02]  /*0f70*/  FADD.FTZ R128, R131, R152 ;  /* 0x0000009883807221 */ /* 0x000fe40000010000 */
[----:B------:R-:W-:Y:S02]  /*0f80*/  FFMA.FTZ R129, R149, R152, R129 ;  /* 0x0000009895817223 */ /* 0x000fe40000010081 */
[----:B------:R-:W-:Y:S02]  /*0f90*/  FADD.FTZ R166, -R138, R153 ;  /* 0x000000998aa67221 */ /* 0x000fe40000010100 */
[----:B------:R-:W-:-:S02]  /*0fa0*/  FMUL.FTZ R153, R3, R134 ;  /* 0x0000008603997220 */ /* 0x000fc40000410000 */
[----:B------:R-:W-:Y:S02]  /*0fb0*/  FMUL.FTZ R154, R34, R133 ;  /* 0x00000085229a7220 */ /* 0x000fe40000410000 */
[----:B------:R-:W-:Y:S02]  /*0fc0*/  FADD.FTZ R131, R128, R155 ;  /* 0x0000009b80837221 */ /* 0x000fe40000010000 */
[----:B------:R-:W-:Y:S01]  /*0fd0*/  FFMA.FTZ R129, R150, R155, R129 ;  /* 0x0000009b96817223 */ /* 0x000fe20000010081 */
[----:B------:R-:W-:Y:S01]  /*0fe0*/  PRMT R169, RZ, 0x5410, R135 ;  /* 0x00005410ffa97816 */ /* 0x000fe20000000087 */
[----:B------:R-:W-:Y:S02]  /*0ff0*/  FMUL.FTZ R156, R3, R156 ;  /* 0x0000009c039c7220 */ /* 0x000fe40000410000 */
[----:B------:R-:W-:Y:S02]  /*1000*/  FMUL.FTZ R157, R33, R142 ;  /* 0x0000008e219d7220 */ /* 0x000fe40000410000 */
[----:B------:R-:W-:-:S02]  /*1010*/  FADD.FTZ R128, R131, R154 ;  /* 0x0000009a83807221 */ /* 0x000fc40000010000 */
[----:B------:R-:W-:Y:S01]  /*1020*/  FFMA.FTZ R129, R153, R154, R129 ;  /* 0x0000009a99817223 */ /* 0x000fe20000010081 */
[----:B------:R-:W-:Y:S01]  /*1030*/  PRMT R222, RZ, 0x7610, R135 ;  /* 0x00007610ffde7816 */ /* 0x000fe20000000087 */
        /* <DEDUP_REMOVED lines=22> */
.L_x_622:
[----:B------:R-:W-:Y:S05]  /*11a0*/  BSYNC B1 ;  /* 0x0000000000017941 */ /* 0x000fea0003800000 */
.L_x_621:
[----:B------:R-:W-:Y:S01]  /*11b0*/  BSSY B1, `(.L_x_623) ;  /* 0x0000058000017945 */ /* 0x000fe20003800000 */
[----:B------:R-:W-:Y:S05]  /*11c0*/  @!P0 BRA `(.L_x_624) ;  /* 0x0000056000008947 */ /* 0x000fea0003800000 */
[----:B------:R-:W-:-:S04]  /*11d0*/  IMAD.WIDE.U32 R128, R220, R139, c[0x0][0x188] ;  /* 0x00006200dc807625 */ /* 0x000fc800078e008b */
[----:B------:R-:W-:Y:S02]  /*11e0*/  IMAD.WIDE.U32 R132, R188, R139, c[0x0][0x208] ;  /* 0x00008200bc847625 */ /* 0x000fe400078e008b */
[----:B------:R-:W2:Y:S04]  /*11f0*/  LDG.E.128 R128, [R128.64] ;  /* 0x0000000480807981 */ /* 0x000ea8000c1e1d00 */
[----:B------:R-:W3:Y:S01]  /*1200*/  LDG.E.128 R132, [R132.64] ;  /* 0x0000000484847981 */ /* 0x000ee2000c1e1d00 */
[----:B------:R-:W-:Y:S02]  /*1210*/  MOV R163, 0x8 ;  /* 0x0000000800a37802 */ /* 0x000fe40000000f00 */
[----:B------:R-:W-:-:S03]  /*1220*/  ISETP.NE.U32.AND P3, PT, RZ, c[0x0][0x218], PT ;  /* 0x00008600ff007a0c */ /* 0x000fc60003f65070 */
[----:B------:R-:W-:Y:S01]  /*1230*/  IMAD.WIDE.U32 R162, R140, R163, c[0x0][0x190] ;  /* 0x000064008ca27625 */ /* 0x000fe200078e00a3 */
[----:B------:R-:W-:-:S05]  /*1240*/  ISETP.NE.AND.EX P3, PT, RZ, c[0x0][0x21c], PT, P3 ;  /* 0x00008700ff007a0c */ /* 0x000fca0003f65330 */
[----:B------:R-:W5:Y:S08]  /*1250*/  LDG.E.64 R162, [R162.64] ;  /* 0x00000004a2a27981 */ /* 0x000f70000c1e1b00 */
[----:B------:R-:W-:-:S05]  /*1260*/  @P3 IMAD.WIDE.U32 R136, R220, R139, c[0x0][0x218] ;  /* 0x00008600dc883625 */ /* 0x000fca00078e008b */
[----:B------:R2:W5:Y:S01]  /*1270*/  @P3 LDG.E.128 R108, [R136.64] ;  /* 0x00000004886c3981 */ /* 0x000562000c1e1d00 */
[----:B------:R-:W-:Y:S02]  /*1280*/  IADD3 R188, R188, 0x100, RZ ;  /* 0x00000100bcbc7810 */ /* 0x000fe40007ffe0ff */
[----:B------:R-:W-:Y:S02]  /*1290*/  IADD3 R140, R140, 0x100, RZ ;  /* 0x000001008c8c7810 */ /* 0x000fe40007ffe0ff */
[----:B------:R-:W-:Y:S02]  /*12a0*/  IADD3 R220, R220, 0x100, RZ ;  /* 0x00000100dcdc7810 */ /* 0x000fe40007ffe0ff */
[----:B--2---:R-:W-:Y:S02]  /*12b0*/  PRMT R137, RZ, 0x5410, R128 ;  /* 0x00005410ff897816 */ /* 0x004fe40000000080 */
[--C-:B------:R-:W-:Y:S02]  /*12c0*/  PRMT R171, RZ, 0x5410, R129.reuse ;  /* 0x00005410ffab7816 */ /* 0x100fe40000000081 */
[----:B------:R-:W-:-:S02]  /*12d0*/  PRMT R173, RZ, 0x7610, R129 ;  /* 0x00007610ffad7816 */ /* 0x000fc40000000081 */
[----:B------:R-:W-:Y:S01]  /*12e0*/  PRMT R143, RZ, 0x7610, R128 ;  /* 0x00007610ff8f7816 */ /* 0x000fe20000000080 */
[C---:B------:R-:W-:Y:S01]  /*12f0*/  FADD.FTZ R128, -R138.reuse, R137 ;  /* 0x000000898a807221 */ /* 0x040fe20000010100 */
[----:B---3--:R-:W-:Y:S02]  /*1300*/  PRMT R129, RZ, 0x5410, R132 ;  /* 0x00005410ff817816 */ /* 0x008fe40000000084 */
[--C-:B------:R-:W-:Y:S02]  /*1310*/  PRMT R175, RZ, 0x5410, R130.reuse ;  /* 0x00005410ffaf7816 */ /* 0x100fe40000000082 */
[----:B------:R-:W-:Y:S01]  /*1320*/  PRMT R177, RZ, 0x7610, R130 ;  /* 0x00007610ffb17816 */ /* 0x000fe20000000082 */
[C---:B------:R-:W-:Y:S01]  /*1330*/  FADD.FTZ R130, -R138.reuse, R171 ;  /* 0x000000ab8a827221 */ /* 0x040fe20000010100 */
[----:B------:R-:W-:Y:S01]  /*1340*/  PRMT R132, RZ, 0x7610, R132 ;  /* 0x00007610ff847816 */ /* 0x000fe20000000084 */
[----:B------:R-:W-:Y:S02]  /*1350*/  FADD.FTZ R170, -R138, R143 ;  /* 0x0000008f8aaa7221 */ /* 0x000fe40000010100 */
[----:B------:R-:W-:-:S02]  /*1360*/  FMUL.FTZ R171, R3, R128 ;  /* 0x0000008003ab7220 */ /* 0x000fc40000410000 */
[----:B------:R-:W-:Y:S01]  /*1370*/  FMUL.FTZ R172, R30, R129 ;  /* 0x000000811eac7220 */ /* 0x000fe20000410000 */
[--C-:B------:R-:W-:Y:S02]  /*1380*/  PRMT R179, RZ, 0x5410, R131.reuse ;  /* 0x00005410ffb37816 */ /* 0x100fe40000000083 */
[----:B------:R-:W-:Y:S02]  /*1390*/  PRMT R183, RZ, 0x7610, R131 ;  /* 0x00007610ffb77816 */ /* 0x000fe40000000083 */
[--C-:B------:R-:W-:Y:S02]  /*13a0*/  PRMT R178, RZ, 0x5410, R134.reuse ;  /* 0x00005410ffb27816 */ /* 0x100fe40000000086 */
[----:B------:R-:W-:Y:S01]  /*13b0*/  PRMT R181, RZ, 0x7610, R134 ;  /* 0x00007610ffb57816 */ /* 0x000fe20000000086 */
[----:B------:R-:W-:Y:S01]  /*13c0*/  FADD.FTZ R134, -R138, R175 ;  /* 0x000000af8a867221 */ /* 0x000fe20000010100 */
[----:B------:R-:W-:Y:S01]  /*13d0*/  PRMT R131, RZ, 0x5410, R133 ;  /* 0x00005410ff837816 */ /* 0x000fe20000000085 */
[----:B------:R-:W-:-:S02]  /*13e0*/  FMUL.FTZ R170, R3, R170 ;  /* 0x000000aa03aa7220 */ /* 0x000fc40000410000 */
[----:B------:R-:W-:Y:S02]  /*13f0*/  FMUL.FTZ R175, R29, R132 ;  /* 0x000000841daf7220 */ /* 0x000fe40000410000 */
[----:B------:R-:W-:Y:S02]  /*1400*/  FADD.FTZ R128, R141, R172 ;  /* 0x000000ac8d807221 */ /* 0x000fe40000010000 */
[C---:B------:R-:W-:Y:S01]  /*1410*/  FFMA.FTZ R142, R171.reuse, R172, R142 ;  /* 0x000000acab8e7223 */ /* 0x040fe2000001008e */
[----:B------:R-:W-:Y:S01]  /*1420*/  PRMT R136, RZ, 0x7610, R133 ;  /* 0x00007610ff887816 */ /* 0x000fe20000000085 */
[----:B------:R-:W-:Y:S02]  /*1430*/  FADD.FTZ R174, -R138, R173 ;  /* 0x000000ad8aae7221 */ /* 0x000fe40000010100 */
[----:B------:R-:W-:Y:S02]  /*1440*/  FADD.FTZ R60, R60, R129 ;  /* 0x000000813c3c7221 */ /* 0x000fe40000010000 */
[----:B------:R-:W-:-:S02]  /*1450*/  FFMA.FTZ R92, R171, R129, R92 ;  /* 0x00000081ab5c7223 */ /* 0x000fc4000001005c */
[----:B------:R-:W-:Y:S02]  /*1460*/  FMUL.FTZ R173, R3, R130 ;  /* 0x0000008203ad7220 */ /* 0x000fe40000410000 */
[----:B------:R-:W-:Y:S02]  /*1470*/  FMUL.FTZ R176, R28, R131 ;  /* 0x000000831cb07220 */ /* 0x000fe40000410000 */
[----:B------:R-:W-:Y:S02]  /*1480*/  FADD.FTZ R129, R128, R175 ;  /* 0x000000af80817221 */ /* 0x000fe40000010000 */
[----:B------:R-:W-:Y:S02]  /*1490*/  FFMA.FTZ R142, R170, R175, R142 ;  /* 0x000000afaa8e7223 */ /* 0x000fe4000001008e */
[C---:B------:R-:W-:Y:S02]  /*14a0*/  FADD.FTZ R180, -R138.reuse, R177 ;  /* 0x000000b18ab47221 */ /* 0x040fe40000010100 */
[----:B------:R-:W-:-:S02]  /*14b0*/  FADD.FTZ R182, -R138, R179 ;  /* 0x000000b38ab67221 */ /* 0x000fc40000010100 */
[C---:B------:R-:W-:Y:S02]  /*14c0*/  FMUL.FTZ R177, R3.reuse, R134 ;  /* 0x0000008603b17220 */ /* 0x040fe40000410000 */
        /* <DEDUP_REMOVED lines=9> */
[----:B------:R-:W-:Y:S01]  /*1560*/  FFMA.FTZ R142, R174, R179, R142 ;  /* 0x000000b3ae8e7223 */ /* 0x000fe2000001008e */
[----:B------:R-:W-:Y:S01]  /*1570*/  PRMT R133, RZ, 0x5410, R135 ;  /* 0x00005410ff857816 */ /* 0x000fe20000000087 */
[----:B------:R-:W-:-:S02]  /*1580*/  FADD.FTZ R57, R57, R181 ;  /* 0x000000b539397221 */ /* 0x000fc40000010000 */
[-C--:B------:R-:W-:Y:S02]  /*1590*/  FFMA.FTZ R89, R180, R181.reuse, R89 ;  /* 0x000000b5b4597223 */ /* 0x080fe40000010059 */
[----:B------:R-:W-:Y:S02]  /*15a0*/  FMUL.FTZ R181, R24, R181 ;  /* 0x000000b518b57220 */ /* 0x000fe40000410000 */
[----:B------:R-:W-:Y:S02]  /*15b0*/  FADD.FTZ R128, R129, R178 ;  /* 0x000000b281807221 */ /* 0x000fe40000010000 */
[----:B------:R-:W-:Y:S01]  /*15c0*/  FFMA.FTZ R142, R177, R178, R142 ;  /* 0x000000b2b18e7223 */ /* 0x000fe2000001008e */
[----:B------:R-:W-:Y:S01]  /*15d0*/  PRMT R135, RZ, 0x7610, R135 ;  /* 0x00007610ff877816 */ /* 0x000fe20000000087 */
[----:B------:R-:W-:Y:S02]  /*15e0*/  FADD.FTZ R184, -R138, R183 ;  /* 0x000000b78ab87221 */ /* 0x000fe40000010100 */
[----:B------:R-:W-:-:S02]  /*15f0*/  FMUL.FTZ R183, R3, R182 ;  /* 0x000000b603b77220 */ /* 0x000fc40000410000 */
[----:B------:R-:W-:Y:S02]  /*1600*/  FMUL.FTZ R182, R23, R133 ;  /* 0x0000008517b67220 */ /* 0x000fe40000410000 */
[----:B------:R-:W-:Y:S02]  /*1610*/  FADD.FTZ R129, R128, R181 ;  /* 0x000000b580817221 */ /* 0x000fe40000010000 */
[----:B------:R-:W-:Y:S02]  /*1620*/  FFMA.FTZ R142, R180, R181, R142 ;  /* 0x000000b5b48e7223 */ /* 0x000fe4000001008e */
[----:B------:R-:W-:Y:S02]  /*1630*/  FMUL.FTZ R184, R3, R184 ;  /* 0x000000b803b87220 */ /* 0x000fe40000410000 */
        /* <DEDUP_REMOVED lines=15> */
.L_x_624:
[----:B------:R-:W-:Y:S05]  /*1730*/  BSYNC B1 ;  /* 0x0000000000017941 */ /* 0x000fea0003800000 */
.L_x_623:
[----:B------:R-:W-:Y:S01]  /*1740*/  BSSY B1, `(.L_x_625) ;  /* 0x0000058000017945 */ /* 0x000fe20003800000 */
        /* <DEDUP_REMOVED lines=15> */
[--C-:B--2---:R-:W-:Y:S02]  /*1840*/  PRMT R137, RZ, 0x5410, R128.reuse ;  /* 0x00005410ff897816 */ /* 0x104fe40000000080 */
[----:B------:R-:W-:Y:S02]  /*1850*/  PRMT R187, RZ, 0x5410, R129 ;  /* 0x00005410ffbb7816 */ /* 0x000fe40000000081 */
[----:B------:R-:W-:Y:S01]  /*1860*/  PRMT R143, RZ, 0x7610, R128 ;  /* 0x00007610ff8f7816 */ /* 0x000fe20000000080 */
[----:B------:R-:W-:Y:S01]  /*1870*/  FADD.FTZ R128, -R138, R137 ;  /* 0x000000898a807221 */ /* 0x000fe20000010100 */
[----:B------:R-:W-:-:S02]  /*1880*/  PRMT R189, RZ, 0x5410, R130 ;  /* 0x00005410ffbd7816 */ /* 0x000fc40000000082 */
[----:B------:R-:W-:Y:S01]  /*1890*/  PRMT R191, RZ, 0x7610, R130 ;  /* 0x00007610ffbf7816 */ /* 0x000fe20000000082 */
[C---:B------:R-:W-:Y:S01]  /*18a0*/  FADD.FTZ R130, -R138.reuse, R187 ;  /* 0x000000bb8a827221 */ /* 0x040fe20000010100 */
[--C-:B---3--:R-:W-:Y:S01]  /*18b0*/  PRMT R190, RZ, 0x5410, R132.reuse ;  /* 0x00005410ffbe7816 */ /* 0x108fe20000000084 */
[----:B------:R-:W-:Y:S01]  /*18c0*/  FMUL.FTZ R187, R3, R128 ;  /* 0x0000008003bb7220 */ /* 0x000fe20000410000 */
[----:B------:R-:W-:Y:S01]  /*18d0*/  PRMT R193, RZ, 0x5410, R131 ;  /* 0x00005410ffc17816 */ /* 0x000fe20000000083 */
[----:B------:R-:W-:Y:S01]  /*18e0*/  FADD.FTZ R186, -R138, R143 ;  /* 0x0000008f8aba7221 */ /* 0x000fe20000010100 */
[----:B------:R-:W-:Y:S01]  /*18f0*/  PRMT R132, RZ, 0x7610, R132 ;  /* 0x00007610ff847816 */ /* 0x000fe20000000084 */
[----:B------:R-:W-:Y:S02]  /*1900*/  FADD.FTZ R52, R52, R190 ;  /* 0x000000be34347221 */ /* 0x000fe40000010000 */
[-C--:B------:R-:W-:Y:S02]  /*1910*/  FFMA.FTZ R84, R187, R190.reuse, R84 ;  /* 0x000000bebb547223 */ /* 0x080fe40000010054 */
[----:B------:R-:W-:Y:S01]  /*1920*/  FMUL.FTZ R190, R21, R190 ;  /* 0x000000be15be7220 */ /* 0x000fe20000410000 */
[----:B------:R-:W-:Y:S01]  /*1930*/  PRMT R129, RZ, 0x7610, R129 ;  /* 0x00007610ff817816 */ /* 0x000fe20000000081 */
[C---:B------:R-:W-:Y:S01]  /*1940*/  FADD.FTZ R198, -R138.reuse, R191 ;  /* 0x000000bf8ac67221 */ /* 0x040fe20000010100 */
[----:B------:R-:W-:Y:S01]  /*1950*/  PRMT R194, RZ, 0x5410, R133 ;  /* 0x00005410ffc27816 */ /* 0x000fe20000000085 */
[----:B------:R-:W-:-:S02]  /*1960*/  FADD.FTZ R202, -R138, R193 ;  /* 0x000000c18aca7221 */ /* 0x000fc40000010100 */
[C---:B------:R-:W-:Y:S02]  /*1970*/  FMUL.FTZ R191, R3.reuse, R130 ;  /* 0x0000008203bf7220 */ /* 0x040fe40000410000 */
[----:B------:R-:W-:Y:S02]  /*1980*/  FMUL.FTZ R186, R3, R186 ;  /* 0x000000ba03ba7220 */ /* 0x000fe40000410000 */
[----:B------:R-:W-:Y:S02]  /*1990*/  FMUL.FTZ R193, R20, R132 ;  /* 0x0000008414c17220 */ /* 0x000fe40000410000 */
[----:B------:R-:W-:Y:S02]  /*19a0*/  FADD.FTZ R128, R141, R190 ;  /* 0x000000be8d807221 */ /* 0x000fe40000010000 */
[----:B------:R-:W-:Y:S01]  /*19b0*/  FFMA.FTZ R142, R187, R190, R142 ;  /* 0x000000bebb8e7223 */ /* 0x000fe2000001008e */
[----:B------:R-:W-:Y:S01]  /*19c0*/  PRMT R133, RZ, 0x7610, R133 ;  /* 0x00007610ff857816 */ /* 0x000fe20000000085 */
[----:B------:R-:W-:-:S02]  /*19d0*/  FADD.FTZ R192, -R138, R129 ;  /* 0x000000818ac07221 */ /* 0x000fc40000010100 */
[----:B------:R-:W-:Y:S02]  /*19e0*/  FADD.FTZ R136, -R138, R189 ;  /* 0x000000bd8a887221 */ /* 0x000fe40000010100 */
[----:B------:R-:W-:Y:S02]  /*19f0*/  FADD.FTZ R54, R54, R194 ;  /* 0x000000c236367221 */ /* 0x000fe40000010000 */
[-C--:B------:R-:W-:Y:S02]  /*1a00*/  FFMA.FTZ R86, R191, R194.reuse, R86 ;  /* 0x000000c2bf567223 */ /* 0x080fe40000010056 */
[----:B------:R-:W-:Y:S02]  /*1a10*/  FMUL.FTZ R194, R19, R194 ;  /* 0x000000c213c27220 */ /* 0x000fe40000410000 */
[----:B------:R-:W-:Y:S02]  /*1a20*/  FADD.FTZ R129, R128, R193 ;  /* 0x000000c180817221 */ /* 0x000fe40000010000 */
[----:B------:R-:W-:Y:S01]  /*1a30*/  FFMA.FTZ R142, R186, R193, R142 ;  /* 0x000000c1ba8e7223 */ /* 0x000fe2000001008e */
[----:B------:R-:W-:Y:S01]  /*1a40*/  PRMT R196, RZ, 0x5410, R134 ;  /* 0x00005410ffc47816 */ /* 0x000fe20000000086 */
[----:B------:R-:W-:-:S02]  /*1a50*/  FMUL.FTZ R195, R3, R136 ;  /* 0x0000008803c37220 */ /* 0x000fc40000410000 */
[----:B------:R-:W-:Y:S02]  /*1a60*/  FMUL.FTZ R192, R3, R192 ;  /* 0x000000c003c07220 */ /* 0x000fe40000410000 */
[----:B------:R-:W-:Y:S02]  /*1a70*/  FMUL.FTZ R197, R18, R133 ;  /* 0x0000008512c57220 */ /* 0x000fe40000410000 */
[----:B------:R-:W-:Y:S02]  /*1a80*/  FADD.FTZ R128, R129, R194 ;  /* 0x000000c281807221 */ /* 0x000fe40000010000 */
[----:B------:R-:W-:Y:S01]  /*1a90*/  FFMA.FTZ R142, R191, R194, R142 ;  /* 0x000000c2bf8e7223 */ /* 0x000fe2000001008e */
[----:B------:R-:W-:Y:S01]  /*1aa0*/  PRMT R134, RZ, 0x7610, R134 ;  /* 0x00007610ff867816 */ /* 0x000fe20000000086 */
[----:B------:R-:W-:Y:S02]  /*1ab0*/  FADD.FTZ R48, R48, R196 ;  /* 0x000000c430307221 */ /* 0x000fe40000010000 */
[----:B------:R-:W-:-:S02]  /*1ac0*/  FFMA.FTZ R80, R195, R196, R80 ;  /* 0x000000c4c3507223 */ /* 0x000fc40000010050 */
[----:B------:R-:W-:Y:S02]  /*1ad0*/  FMUL.FTZ R196, R17, R196 ;  /* 0x000000c411c47220 */ /* 0x000fe40000410000 */
[----:B------:R-:W-:Y:S02]  /*1ae0*/  FADD.FTZ R129, R128, R197 ;  /* 0x000000c580817221 */ /* 0x000fe40000010000 */
[----:B------:R-:W-:Y:S01]  /*1af0*/  FFMA.FTZ R142, R192, R197, R142 ;  /* 0x000000c5c08e7223 */ /* 0x000fe2000001008e */
[----:B------:R-:W-:Y:S01]  /*1b00*/  PRMT R200, RZ, 0x5410, R135 ;  /* 0x00005410ffc87816 */ /* 0x000fe20000000087 */
[C---:B------:R-:W-:Y:S01]  /*1b10*/  FMUL.FTZ R201, R3.reuse, R202 ;  /* 0x000000ca03c97220 */ /* 0x040fe20000410000 */
[----:B------:R-:W-:Y:S01]  /*1b20*/  PRMT R131, RZ, 0x7610, R131 ;  /* 0x00007610ff837816 */ /* 0x000fe20000000083 */
[----:B------:R-:W-:Y:S02]  /*1b30*/  FMUL.FTZ R198, R3, R198 ;  /* 0x000000c603c67220 */ /* 0x000fe40000410000 */
[----:B------:R-:W-:-:S02]  /*1b40*/  FMUL.FTZ R199, R16, R134 ;  /* 0x0000008610c77220 */ /* 0x000fc40000410000 */
[----:B------:R-:W-:Y:S02]  /*1b50*/  FADD.FTZ R128, R129, R196 ;  /* 0x000000c481807221 */ /* 0x000fe40000010000 */
[----:B------:R-:W-:Y:S01]  /*1b60*/  FFMA.FTZ R142, R195, R196, R142 ;  /* 0x000000c4c38e7223 */ /* 0x000fe2000001008e */
[----:B------:R-:W-:Y:S01]  /*1b70*/  PRMT R135, RZ, 0x7610, R135 ;  /* 0x00007610ff877816 */ /* 0x000fe20000000087 */
[----:B------:R-:W-:Y:S02]  /*1b80*/  FADD.FTZ R50, R50, R200 ;  /* 0x000000c832327221 */ /* 0x000fe40000010000 */
[-C--:B------:R-:W-:Y:S02]  /*1b90*/  FFMA.FTZ R82, R201, R200.reuse, R82 ;  /* 0x000000c8c9527223 */ /* 0x080fe40000010052 */
[----:B------:R-:W-:Y:S02]  /*1ba0*/  FADD.FTZ R222, -R138, R131 ;  /* 0x000000838ade7221 */ /* 0x000fe40000010100 */
        /* <DEDUP_REMOVED lines=17> */
.L_x_626:
[----:B------:R-:W-:Y:S05]  /*1cc0*/  BSYNC B1 ;  /* 0x0000000000017941 */ /* 0x000fea0003800000 */
.L_x_625:
[----:B------:R-:W-:-:S13]  /*1cd0*/  ISETP.GE.U32.AND P3, PT, R0, 0x400, PT ;  /* 0x000004000000780c */ /* 0x000fda0003f66070 */
        /* <DEDUP_REMOVED lines=12> */
[--C-:B--2---:R-:W-:Y:S02]  /*1da0*/  PRMT R143, RZ, 0x5410, R129.reuse ;  /* 0x00005410ff8f7816 */ /* 0x104fe40000000081 */
[----:B------:R-:W-:Y:S02]  /*1db0*/  PRMT R129, RZ, 0x7610, R129 ;  /* 0x00007610ff817816 */ /* 0x000fe40000000081 */
[----:B0-----:R-:W-:Y:S02]  /*1dc0*/  PRMT R137, RZ, 0x5410, R128 ;  /* 0x00005410ff897816 */ /* 0x001fe40000000080 */
[----:B------:R-:W-:Y:S01]  /*1dd0*/  PRMT R145, RZ, 0x5410, R130 ;  /* 0x00005410ff917816 */ /* 0x000fe20000000082 */
[C---:B------:R-:W-:Y:S01]  /*1de0*/  FADD.FTZ R208, -R138.reuse, R129 ;  /* 0x000000818ad07221 */ /* 0x040fe20000010100 */
[----:B------:R-:W-:Y:S01]  /*1df0*/  PRMT R139, RZ, 0x7610, R128 ;  /* 0x00007610ff8b7816 */ /* 0x000fe20000000080 */
[----:B------:R-:W-:Y:S01]  /*1e00*/  FADD.FTZ R128, -R138, R137 ;  /* 0x000000898a807221 */ /* 0x000fe20000010100 */
[----:B---3--:R-:W-:-:S02]  /*1e10*/  PRMT R129, RZ, 0x5410, R132 ;  /* 0x00005410ff817816 */ /* 0x008fc40000000084 */
[----:B------:R-:W-:Y:S01]  /*1e20*/  PRMT R205, RZ, 0x5410, R131 ;  /* 0x00005410ffcd7816 */ /* 0x000fe20000000083 */
[C---:B------:R-:W-:Y:S01]  /*1e30*/  FADD.FTZ R136, -R138.reuse, R145 ;  /* 0x000000918a887221 */ /* 0x040fe20000010100 */
[----:B------:R-:W-:Y:S01]  /*1e40*/  PRMT R189, RZ, 0x7610, R130 ;  /* 0x00007610ffbd7816 */ /* 0x000fe20000000082 */
[C---:B------:R-:W-:Y:S01]  /*1e50*/  FADD.FTZ R130, -R138.reuse, R143 ;  /* 0x0000008f8a827221 */ /* 0x040fe20000010100 */
[----:B------:R-:W-:Y:S01]  /*1e60*/  PRMT R132, RZ, 0x7610, R132 ;  /* 0x00007610ff847816 */ /* 0x000fe20000000084 */
[----:B------:R-:W-:Y:S02]  /*1e70*/  FADD.FTZ R204, -R138, R139 ;  /* 0x0000008b8acc7221 */ /* 0x000fe40000010100 */
[----:B------:R-:W-:Y:S02]  /*1e80*/  FMUL.FTZ R145, R3, R128 ;  /* 0x0000008003917220 */ /* 0x000fe40000410000 */
[----:B------:R-:W-:Y:S01]  /*1e90*/  FMUL.FTZ R206, R12, R129 ;  /* 0x000000810cce7220 */ /* 0x000fe20000410000 */
        /* <DEDUP_REMOVED lines=8> */
[----:B------:R-:W-:-:S02]  /*1f20*/  FADD.FTZ R44, R44, R129 ;  /* 0x000000812c2c7221 */ /* 0x000fc40000010000 */
[----:B------:R-:W-:Y:S02]  /*1f30*/  FFMA.FTZ R76, R145, R129, R76 ;  /* 0x00000081914c7223 */ /* 0x000fe4000001004c */
        /* <DEDUP_REMOVED lines=14> */
[----:B------:R-:W-:Y:S02]  /*2020*/  FADD.FTZ R214, -R138, R189 ;  /* 0x000000bd8ad67221 */ /* 0x000fe40000010100 */
[----:B------:R-:W-:Y:S02]  /*2030*/  FMUL.FTZ R212, R7, R212 ;  /* 0x000000d407d47220 */ /* 0x000fe40000410000 */
[----:B------:R-:W-:Y:S02]  /*2040*/  FADD.FTZ R129, R128, R209 ;  /* 0x000000d180817221 */ /* 0x000fe40000010000 */
[----:B------:R-:W-:Y:S01]  /*2050*/  FFMA.FTZ R142, R208, R209, R142 ;  /* 0x000000d1d08e7223 */ /* 0x000fe2000001008e */
        /* <DEDUP_REMOVED lines=9> */
[----:B------:R-:W-:Y:S02]  /*20f0*/  FFMA.FTZ R74, R215, R216, R74 ;  /* 0x000000d8d74a7223 */ /* 0x000fe4000001004a */
[----:B------:R-:W-:-:S02]  /*2100*/  FADD.FTZ R218, -R138, R131 ;  /* 0x000000838ada7221 */ /* 0x000fc40000010100 */
        /* <DEDUP_REMOVED lines=17> */
.L_x_620:
[----:B------:R-:W-:Y:S05]  /*2220*/  BSYNC B0 ;  /* 0x0000000000007941 */ /* 0x000fea0003800000 */
.L_x_612:
[----:B------:R-:W-:Y:S02]  /*2230*/  LOP3.LUT P4, RZ, R11, 0xff, RZ, 0xc0, !PT ;  /* 0x000000ff0bff7812 */ /* 0x000fe4000788c0ff */
[----:B------:R-:W-:-:S02]  /*2240*/  SHF.R.U32.HI R130, RZ, 0x5, R39 ;  /* 0x00000005ff827819 */ /* 0x000fc40000011627 */
[----:B------:R-:W-:Y:S02]  /*2250*/  LOP3.LUT P3, RZ, R39, 0x1f, RZ, 0xc0, !PT ;  /* 0x0000001f27ff7812 */ /* 0x000fe4000786c0ff */
[----:B------:R-:W-:-:S07]  /*2260*/  LOP3.LUT R219, R130, 0x7fffff8, RZ, 0xc0, !PT ;  /* 0x07fffff882db7812 */ /* 0x000fce00078ec0ff */
[----:B------:R-:W-:Y:S01]  /*2270*/  @!P4 IADD3 R219, R219, 0x8, RZ ;  /* 0x00000008dbdbc810 */ /* 0x000fe20007ffe0ff */
[----:B------:R-:W-:Y:S05]  /*2280*/  BRA.DIV ~URZ, `(.L_x_627) ;  /* 0x000037b27f007947 */ /* 0x000fea000b800000 */
[----:B------:R2:W3:Y:S02]  /*2290*/  SHFL.DOWN PT, R132, R141, 0x10, 0x1f ;  /* 0x0a001f008d847f89 */ /* 0x0004e400000e0000 */
.L_x_734:
[----:B------:R-:W-:Y:S05]  /*22a0*/  BRA.DIV ~URZ, `(.L_x_628) ;  /* 0x000038127f007947 */ /* 0x000fea000b800000 */
[----:B-1----:R-:W1:Y:S01]  /*22b0*/  SHFL.DOWN PT, R129, R142, 0x10, 0x1f ;  /* 0x0a001f008e817f89 */ /* 0x002e6200000e0000 */
[----:B--23--:R-:W-:-:S05]  /*22c0*/  FADD.FTZ R141, R132, R141 ;  /* 0x0000008d848d7221 */ /* 0x00cfca0000010000 */
        /* <DEDUP_REMOVED lines=12> */
[----:B------:R1:W2:Y:S01]  /*2390*/  SHFL.DOWN PT, R135, R134, 0x1, 0x1f ;  /* 0x08201f0086877f89 */ /* 0x0002a200000e0000 */
[----:B0-----:R-:W-:-:S05]  /*23a0*/  FADD.FTZ R136, R133, R136 ;  /* 0x0000008885887221 */ /* 0x001fca0000010000 */
[----:B------:R1:W0:Y:S02]  /*23b0*/  SHFL.DOWN PT, R189, R136, 0x1, 0x1f ;  /* 0x08201f0088bd7f89 */ /* 0x00022400000e0000 */
.L_x_735:
[----:B------:R-:W-:Y:S01]  /*23c0*/  @!P3 LOP3.LUT R130, R130, 0x7, RZ, 0xc0, !PT ;  /* 0x000000078282b812 */ /* 0x000fe200078ec0ff */
[----:B--2---:R-:W-:Y:S01]  /*23d0*/  FADD.FTZ R188, R135, R134 ;  /* 0x0000008687bc7221 */ /* 0x004fe20000010000 */
[----:B------:R-:W-:Y:S01]  /*23e0*/  WARPSYNC 0xffffffff ;  /* 0xffffffff00007948 */ /* 0x000fe20003800000 */
[----:B0-----:R-:W-:Y:S01]  /*23f0*/  FADD.FTZ R189, R189, R136 ;  /* 0x00000088bdbd7221 */ /* 0x001fe20000010000 */
[----:B------:R-:W-:Y:S01]  /*2400*/  @!P3 IADD3 R220, R219, R130, RZ ;  /* 0x00000082dbdcb210 */ /* 0x000fe20007ffe0ff */
[----:B------:R-:W-:Y:S01]  /*2410*/  BSSY B0, `(.L_x_629) ;  /* 0x00000e5000007945 */ /* 0x000fe20003800000 */
[----:B------:R-:W-:-:S03]  /*2420*/  LOP3.LUT P4, RZ, R0, 0xffffff00, RZ, 0xc0, !PT ;  /* 0xffffff0000ff7812 */ /* 0x000fc6000788c0ff */
[----:B------:R-:W-:Y:S04]  /*2430*/  @!P3 STS.64 [R220.X8+0x8000], R188 ;  /* 0x008000bcdc00b388 */ /* 0x000fe80000008a00 */
[----:B------:R-:W-:Y:S01]  /*2440*/  BAR.SYNC.DEFER_BLOCKING 0x0 ;  /* 0x0000000000007b1d */ /* 0x000fe20000010000 */
[----:B------:R-:W-:-:S13]  /*2450*/  ISETP.GE.AND P3, PT, R2, 0x1, PT ;  /* 0x000000010200780c */ /* 0x000fda0003f66270 */
        /* <DEDUP_REMOVED lines=9> */
[----:B------:R-:W-:Y:S02]  /*24f0*/  FADD.FTZ R221, R130, R221 ;  /* 0x000000dd82dd7221 */ /* 0x000fe40000010000 */
[----:B------:R-:W-:Y:S01]  /*2500*/  FADD.FTZ R128, R131, R128 ;  /* 0x0000008083807221 */ /* 0x000fe20000010000 */
[----:B------:R-:W-:Y:S01]  /*2510*/  @P3 LEA.HI R130, R129, R2, RZ, 0x3 ;  /* 0x0000000281823211 */ /* 0x000fe200078f18ff */
[----:B-1----:R-:W-:Y:S01]  /*2520*/  FADD.FTZ R221, R221, R132 ;  /* 0x00000084dddd7221 */ /* 0x002fe20000010000 */
[----:B------:R-:W-:Y:S01]  /*2530*/  @P3 LOP3.LUT R129, R39, 0xff, RZ, 0xc0, !PT ;  /* 0x000000ff27813812 */ /* 0x000fe200078ec0ff */
        /* <DEDUP_REMOVED lines=11> */
[----:B------:R-:W-:Y:S01]  /*25f0*/  IMAD.MOV.U32 R2, RZ, RZ, RZ ;  /* 0x000000ffff027224 */ /* 0x000fe200078e00ff */
[----:B------:R-:W-:Y:S01]  /*2600*/  @P3 LEA.HI.SX32 R2, R130, R129, 0x1d ;  /* 0x0000008182023211 */ /* 0x000fe200078feaff */
[----:B------:R-:W-:Y:S02]  /*2610*/  FMUL.FTZ R132, R132, c[0x0][0x1e0] ;  /* 0x0000780084847a20 */ /* 0x000fe40000410000 */
[----:B------:R-:W-:Y:S01]  /*2620*/  FMUL.FTZ R133, R128, c[0x0][0x1e0] ;  /* 0x0000780080857a20 */ /* 0x000fe20000410000 */
        /* <DEDUP_REMOVED lines=9> */
[----:B-----5:R-:W-:Y:S01]  /*26c0*/  PRMT R128, RZ, 0x5410, R104 ;  /* 0x00005410ff807816 */ /* 0x020fe20000000068 */
[----:B------:R-:W-:Y:S05]  /*26d0*/  BRA `(.L_x_633) ;  /* 0x000000b000007947 */ /* 0x000fea0003800000 */
.L_x_632:
        /* <DEDUP_REMOVED lines=9> */
[----:B-----5:R-:W-:-:S05]  /*2770*/  @P4 PRMT R129, RZ, 0x5410, R104 ;  /* 0x00005410ff814816 */ /* 0x020fca0000000068 */
[----:B------:R-:W-:Y:S02]  /*2780*/  @P4 FADD.FTZ R128, R128, R129 ;  /* 0x0000008180804221 */ /* 0x000fe40000010000 */
.L_x_633:
[----:B------:R-:W-:Y:S05]  /*2790*/  BSYNC B1 ;  /* 0x0000000000017941 */ /* 0x000fea0003800000 */
.L_x_631:
[----:B------:R-:W-:Y:S01]  /*27a0*/  @P3 FMUL.FTZ R129, R128, c[0x0][0x1ec] ;  /* 0x00007b0080813a20 */ /* 0x000fe20000410000 */
[----:B-----5:R-:W-:Y:S01]  /*27b0*/  @P3 LOP3.LUT P5, RZ, R164, 0xff, RZ, 0xc0, !PT ;  /* 0x000000ffa4ff3812 */ /* 0x020fe200078ac0ff */
[----:B------:R-:W-:Y:S02]  /*27c0*/  BSSY B1, `(.L_x_634) ;  /* 0x0000015000017945 */ /* 0x000fe40003800000 */
[----:B------:R-:W-:-:S05]  /*27d0*/  @P3 FMUL.FTZ R129, R129, c[0x0][0x1e8] ;  /* 0x00007a0081813a20 */ /* 0x000fca0000410000 */
[----:B------:R-:W-:Y:S02]  /*27e0*/  @P3 FSEL R129, R129, RZ, P5 ;  /* 0x000000ff81813208 */ /* 0x000fe40002800000 */
[----:B------:R-:W-:Y:S02]  /*27f0*/  ISETP.NE.U32.AND P5, PT, RZ, c[0x0][0x258], PT ;  /* 0x00009600ff007a0c */ /* 0x000fe40003fa5070 */
[----:B------:R-:W-:Y:S02]  /*2800*/  @P3 F2FP.BF16.PACK_AB R129, RZ, R129 ;  /* 0x00000081ff81323e */ /* 0x000fe400000010ff */
[----:B------:R-:W-:Y:S02]  /*2810*/  ISETP.NE.AND.EX P5, PT, RZ, c[0x0][0x25c], PT, P5 ;  /* 0x00009700ff007a0c */ /* 0x000fe40003fa5350 */
[----:B------:R-:W-:-:S11]  /*2820*/  @P3 PRMT R124, R129, 0x7610, R124 ;  /* 0x00007610817c3816 */ /* 0x000fd6000000007c */
[----:B------:R-:W-:-:S04]  /*2830*/  @P5 F2FP.BF16.PACK_AB R128, RZ, R128 ;  /* 0x00000080ff80523e */ /* 0x000fc800000010ff */
[----:B------:R-:W-:Y:S01]  /*2840*/  @P5 PRMT R120, R128, 0x7610, R120 ;  /* 0x0000761080785816 */ /* 0x000fe20000000078 */
[----:B------:R-:W-:Y:S05]  /*2850*/  @P2 BRA `(.L_x_635) ;  /* 0x0000004000002947 */ /* 0x000fea0003800000 */
[----:B------:R-:W-:Y:S01]  /*2860*/  HFMA2.MMA R128, -RZ, RZ, 0, 0 ;  /* 0x00000000ff807435 */ /* 0x000fe200000001ff */
[----:B------:R-:W-:Y:S05]  /*2870*/  @!P4 BRA `(.L_x_636) ;  /* 0x000000900000c947 */ /* 0x000fea0003800000 */
[----:B------:R-:W-:Y:S01]  /*2880*/  PRMT R128, RZ, 0x7610, R104 ;  /* 0x00007610ff807816 */ /* 0x000fe20000000068 */
[----:B------:R-:W-:Y:S05]  /*2890*/  BRA `(.L_x_636) ;  /* 0x0000007000007947 */ /* 0x000fea0003800000 */
.L_x_635:
[----:B------:R-:W-:Y:S02]  /*28a0*/  ISETP.NE.AND P6, PT, R26, RZ, PT ;  /* 0x000000ff1a00720c */ /* 0x000fe40003fc5270 */
[----:B------:R-:W-:Y:S02]  /*28b0*/  @P4 PRMT R129, RZ, 0x7610, R104 ;  /* 0x00007610ff814816 */ /* 0x000fe40000000068 */
[----:B------:R-:W-:-:S05]  /*28c0*/  FSEL R128, R132, RZ, !P6 ;  /* 0x000000ff84807208 */ /* 0x000fca0007000000 */
[----:B------:R-:W-:-:S04]  /*28d0*/  FFMA.FTZ R128, R146, R133, R128 ;  /* 0x0000008592807223 */ /* 0x000fc80000010080 */
[----:B------:R-:W-:-:S04]  /*28e0*/  FADD.FTZ R128, R151, -R128 ;  /* 0x8000008097807221 */ /* 0x000fc80000010000 */
[----:B------:R-:W-:-:S04]  /*28f0*/  FMUL.FTZ R128, R3, R128 ;  /* 0x0000008003807220 */ /* 0x000fc80000410000 */
[----:B------:R-:W-:Y:S02]  /*2900*/  @P4 FADD.FTZ R128, R128, R129 ;  /* 0x0000008180804221 */ /* 0x000fe40000010000 */
.L_x_636:
[----:B------:R-:W-:Y:S05]  /*2910*/  BSYNC B1 ;  /* 0x0000000000017941 */ /* 0x000fea0003800000 */
.L_x_634:
[----:B------:R-:W-:Y:S01]  /*2920*/  @P3 FMUL.FTZ R129, R128, c[0x0][0x1ec] ;  /* 0x00007b0080813a20 */ /* 0x000fe20000410000 */
[----:B------:R-:W-:Y:S01]  /*2930*/  @P3 LOP3.LUT P6, RZ, R164, 0xff00, RZ, 0xc0, !PT ;  /* 0x0000ff00a4ff3812 */ /* 0x000fe200078cc0ff */
[----:B------:R-:W-:Y:S01]  /*2940*/  BSSY B1, `(.L_x_637) ;  /* 0x0000013000017945 */ /* 0x000fe20003800000 */
[----:B------:R-:W-:Y:S01]  /*2950*/  @P5 F2FP.BF16.PACK_AB R128, RZ, R128 ;  /* 0x00000080ff80523e */ /* 0x000fe200000010ff */
[----:B------:R-:W-:-:S03]  /*2960*/  @P3 FMUL.FTZ R129, R129, c[0x0][0x1e8] ;  /* 0x00007a0081813a20 */ /* 0x000fc60000410000 */
[----:B------:R-:W-:Y:S02]  /*2970*/  @P5 PRMT R120, R120, 0x5410, R128 ;  /* 0x0000541078785816 */ /* 0x000fe40000000080 */
[----:B------:R-:W-:-:S04]  /*2980*/  @P3 FSEL R129, R129, RZ, P6 ;  /* 0x000000ff81813208 */ /* 0x000fc80003000000 */
[----:B------:R-:W-:-:S04]  /*2990*/  @P3 F2FP.BF16.PACK_AB R129, RZ, R129 ;  /* 0x00000081ff81323e */ /* 0x000fc800000010ff */
[----:B------:R-:W-:Y:S01]  /*29a0*/  @P3 PRMT R124, R124, 0x5410, R129 ;  /* 0x000054107c7c3816 */ /* 0x000fe20000000081 */
[----:B------:R-:W-:Y:S05]  /*29b0*/  @P2 BRA `(.L_x_638) ;  /* 0x0000004000002947 */ /* 0x000fea0003800000 */
[----:B------:R-:W-:Y:S01]  /*29c0*/  IMAD.MOV.U32 R128, RZ, RZ, RZ ;  /* 0x000000ffff807224 */ /* 0x000fe200078e00ff */
[----:B------:R-:W-:Y:S05]  /*29d0*/  @!P4 BRA `(.L_x_639) ;  /* 0x000000900000c947 */ /* 0x000fea0003800000 */
[----:B------:R-:W-:Y:S01]  /*29e0*/  PRMT R128, RZ, 0x5410, R105 ;  /* 0x00005410ff807816 */ /* 0x000fe20000000069 */
[----:B------:R-:W-:Y:S05]  /*29f0*/  BRA `(.L_x_639) ;  /* 0x0000007000007947 */ /* 0x000fea0003800000 */
.L_x_638:
[----:B------:R-:W-:-:S04]  /*2a00*/  ISETP.NE.AND P6, PT, R26, RZ, PT ;  /* 0x000000ff1a00720c */ /* 0x000fc80003fc5270 */
[----:B------:R-:W-:-:S05]  /*2a10*/  FSEL R128, R132, RZ, !P6 ;  /* 0x000000ff84807208 */ /* 0x000fca0007000000 */
[----:B------:R-:W-:-:S04]  /*2a20*/  FFMA.FTZ R129, R149, R133, R128 ;  /* 0x0000008595817223 */ /* 0x000fc80000010080 */
[----:B------:R-:W-:Y:S01]  /*2a30*/  FADD.FTZ R128, R152, -R129 ;  /* 0x8000008198807221 */ /* 0x000fe20000010000 */
[----:B------:R-:W-:-:S03]  /*2a40*/  @P4 PRMT R129, RZ, 0x5410, R105 ;  /* 0x00005410ff814816 */ /* 0x000fc60000000069 */
[----:B------:R-:W-:-:S04]  /*2a50*/  FMUL.FTZ R128, R3, R128 ;  /* 0x0000008003807220 */ /* 0x000fc80000410000 */
[----:B------:R-:W-:Y:S02]  /*2a60*/  @P4 FADD.FTZ R128, R128, R129 ;  /* 0x0000008180804221 */ /* 0x000fe40000010000 */
.L_x_639:
[----:B------:R-:W-:Y:S05]  /*2a70*/  BSYNC B1 ;  /* 0x0000000000017941 */ /* 0x000fea0003800000 */
.L_x_637:
        /* <DEDUP_REMOVED lines=14> */
.L_x_641:
[----:B------:R-:W-:Y:S02]  /*2b60*/  ISETP.NE.AND P6, PT, R26, RZ, PT ;  /* 0x000000ff1a00720c */ /* 0x000fe40003fc5270 */
[----:B------:R-:W-:Y:S02]  /*2b70*/  @P4 PRMT R129, RZ, 0x7610, R105 ;  /* 0x00007610ff814816 */ /* 0x000fe40000000069 */
[----:B------:R-:W-:-:S05]  /*2b80*/  FSEL R128, R132, RZ, !P6 ;  /* 0x000000ff84807208 */ /* 0x000fca0007000000 */
[----:B------:R-:W-:-:S04]  /*2b90*/  FFMA.FTZ R128, R150, R133, R128 ;  /* 0x0000008596807223 */ /* 0x000fc80000010080 */
[----:B------:R-:W-:-:S04]  /*2ba0*/  FADD.FTZ R128, R155, -R128 ;  /* 0x800000809b807221 */ /* 0x000fc80000010000 */
[----:B------:R-:W-:-:S04]  /*2bb0*/  FMUL.FTZ R128, R3, R128 ;  /* 0x0000008003807220 */ /* 0x000fc80000410000 */
[----:B------:R-:W-:Y:S02]  /*2bc0*/  @P4 FADD.FTZ R128, R128, R129 ;  /* 0x0000008180804221 */ /* 0x000fe40000010000 */
.L_x_642:
[----:B------:R-:W-:Y:S05]  /*2bd0*/  BSYNC B1 ;  /* 0x0000000000017941 */ /* 0x000fea0003800000 */
.L_x_640:
        /* <DEDUP_REMOVED lines=10> */
[----:B------:R-:W-:Y:S01]  /*2c80*/  MOV R128, RZ ;  /* 0x000000ff00807202 */ /* 0x000fe20000000f00 */
[----:B------:R-:W-:Y:S05]  /*2c90*/  @!P4 BRA `(.L_x_645) ;  /* 0x000000900000c947 */ /* 0x000fea0003800000 */
[----:B------:R-:W-:Y:S01]  /*2ca0*/  PRMT R128, RZ, 0x5410, R106 ;  /* 0x00005410ff807816 */ /* 0x000fe2000000006a */
[----:B------:R-:W-:Y:S05]  /*2cb0*/  BRA `(.L_x_645) ;  /* 0x0000007000007947 */ /* 0x000fea0003800000 */
.L_x_644:
[----:B------:R-:W-:-:S04]  /*2cc0*/  ISETP.NE.AND P6, PT, R26, RZ, PT ;  /* 0x000000ff1a00720c */ /* 0x000fc80003fc5270 */
[----:B------:R-:W-:-:S05]  /*2cd0*/  FSEL R128, R132, RZ, !P6 ;  /* 0x000000ff84807208 */ /* 0x000fca0007000000 */
[----:B------:R-:W-:-:S04]  /*2ce0*/  FFMA.FTZ R129, R153, R133, R128 ;  /* 0x0000008599817223 */ /* 0x000fc80000010080 */
[----:B------:R-:W-:Y:S01]  /*2cf0*/  FADD.FTZ R128, R154, -R129 ;  /* 0x800000819a807221 */ /* 0x000fe20000010000 */
[----:B------:R-:W-:-:S03]  /*2d00*/  @P4 PRMT R129, RZ, 0x5410, R106 ;  /* 0x00005410ff814816 */ /* 0x000fc6000000006a */
[----:B------:R-:W-:-:S04]  /*2d10*/  FMUL.FTZ R128, R3, R128 ;  /* 0x0000008003807220 */ /* 0x000fc80000410000 */
[----:B------:R-:W-:Y:S02]  /*2d20*/  @P4 FADD.FTZ R128, R128, R129 ;  /* 0x0000008180804221 */ /* 0x000fe40000010000 */
.L_x_645:
[----:B------:R-:W-:Y:S05]  /*2d30*/  BSYNC B1 ;  /* 0x0000000000017941 */ /* 0x000fea0003800000 */
.L_x_643:
        /* <DEDUP_REMOVED lines=14> */
.L_x_647:
[----:B------:R-:W-:Y:S02]  /*2e20*/  ISETP.NE.AND P6, PT, R26, RZ, PT ;  /* 0x000000ff1a00720c */ /* 0x000fe40003fc5270 */
[----:B------:R-:W-:Y:S02]  /*2e30*/  @P4 PRMT R129, RZ, 0x7610, R106 ;  /* 0x00007610ff814816 */ /* 0x000fe4000000006a */
[----:B------:R-:W-:-:S05]  /*2e40*/  FSEL R128, R132, RZ, !P6 ;  /* 0x000000ff84807208 */ /* 0x000fca0007000000 */
[----:B------:R-:W-:-:S04]  /*2e50*/  FFMA.FTZ R128, R156, R133, R128 ;  /* 0x000000859c807223 */ /* 0x000fc80000010080 */
[----:B------:R-:W-:-:S04]  /*2e60*/  FADD.FTZ R128, R157, -R128 ;  /* 0x800000809d807221 */ /* 0x000fc80000010000 */
[----:B------:R-:W-:-:S04]  /*2e70*/  FMUL.FTZ R128, R3, R128 ;  /* 0x0000008003807220 */ /* 0x000fc80000410000 */
[----:B------:R-:W-:Y:S02]  /*2e80*/  @P4 FADD.FTZ R128, R128, R129 ;  /* 0x0000008180804221 */ /* 0x000fe40000010000 */
.L_x_648:
[----:B------:R-:W-:Y:S05]  /*2e90*/  BSYNC B1 ;  /* 0x0000000000017941 */ /* 0x000fea0003800000 */
.L_x_646:
        /* <DEDUP_REMOVED lines=14> */
.L_x_650:
[----:B------:R-:W-:-:S04]  /*2f80*/  ISETP.NE.AND P6, PT, R26, RZ, PT ;  /* 0x000000ff1a00720c */ /* 0x000fc80003fc5270 */
[----:B------:R-:W-:-:S05]  /*2f90*/  FSEL R128, R132, RZ, !P6 ;  /* 0x000000ff84807208 */ /* 0x000fca0007000000 */
[----:B------:R-:W-:-:S04]  /*2fa0*/  FFMA.FTZ R129, R167, R133, R128 ;  /* 0x00000085a7817223 */ /* 0x000fc80000010080 */
[----:B------:R-:W-:Y:S01]  /*2fb0*/  FADD.FTZ R128, R166, -R129 ;  /* 0x80000081a6807221 */ /* 0x000fe20000010000 */
[----:B------:R-:W-:-:S03]  /*2fc0*/  @P4 PRMT R129, RZ, 0x5410, R107 ;  /* 0x00005410ff814816 */ /* 0x000fc6000000006b */
[----:B------:R-:W-:-:S04]  /*2fd0*/  FMUL.FTZ R128, R3, R128 ;  /* 0x0000008003807220 */ /* 0x000fc80000410000 */
[----:B------:R-:W-:Y:S02]  /*2fe0*/  @P4 FADD.FTZ R128, R128, R129 ;  /* 0x0000008180804221 */ /* 0x000fe40000010000 */
.L_x_651:
[----:B------:R-:W-:Y:S05]  /*2ff0*/  BSYNC B1 ;  /* 0x0000000000017941 */ /* 0x000fea0003800000 */
.L_x_649:
        /* <DEDUP_REMOVED lines=10> */
[----:B------:R-:W-:Y:S01]  /*30a0*/  HFMA2.MMA R128, -RZ, RZ, 0, 0 ;  /* 0x00000000ff807435 */ /* 0x000fe200000001ff */
[----:B------:R-:W-:Y:S05]  /*30b0*/  @!P4 BRA `(.L_x_654) ;  /* 0x000000900000c947 */ /* 0x000fea0003800000 */
[----:B------:R-:W-:Y:S01]  /*30c0*/  PRMT R128, RZ, 0x7610, R107 ;  /* 0x00007610ff807816 */ /* 0x000fe2000000006b */
[----:B------:R-:W-:Y:S05]  /*30d0*/  BRA `(.L_x_654) ;  /* 0x0000007000007947 */ /* 0x000fea0003800000 */
.L_x_653:
[----:B------:R-:W-:Y:S02]  /*30e0*/  ISETP.NE.AND P6, PT, R26, RZ, PT ;  /* 0x000000ff1a00720c */ /* 0x000fe40003fc5270 */
[----:B------:R-:W-:Y:S02]  /*30f0*/  @P4 PRMT R129, RZ, 0x7610, R107 ;  /* 0x00007610ff814816 */ /* 0x000fe4000000006b */
[----:B------:R-:W-:-:S05]  /*3100*/  FSEL R128, R132, RZ, !P6 ;  /* 0x000000ff84807208 */ /* 0x000fca0007000000 */
[----:B------:R-:W-:-:S04]  /*3110*/  FFMA.FTZ R128, R168, R133, R128 ;  /* 0x00000085a8807223 */ /* 0x000fc80000010080 */
[----:B------:R-:W-:-:S04]  /*3120*/  FADD.FTZ R128, R169, -R128 ;  /* 0x80000080a9807221 */ /* 0x000fc80000010000 */
[----:B------:R-:W-:-:S04]  /*3130*/  FMUL.FTZ R128, R3, R128 ;  /* 0x0000008003807220 */ /* 0x000fc80000410000 */
[----:B------:R-:W-:Y:S02]  /*3140*/  @P4 FADD.FTZ R128, R128, R129 ;  /* 0x0000008180804221 */ /* 0x000fe40000010000 */
.L_x_654:
[----:B------:R-:W-:Y:S05]  /*3150*/  BSYNC B1 ;  /* 0x0000000000017941 */ /* 0x000fea0003800000 */
.L_x_652:
[----:B------:R-:W-:Y:S01]  /*3160*/  @P3 FMUL.FTZ R129, R128, c[0x0][0x1ec] ;  /* 0x00007b0080813a20 */ /* 0x000fe20000410000 */
[----:B------:R-:W-:Y:S01]  /*3170*/  @P3 LOP3.LUT P4, RZ, R165, 0xff000000, RZ, 0xc0, !PT ;  /* 0xff000000a5ff3812 */ /* 0x000fe2000788c0ff */
[----:B------:R-:W-:Y:S01]  /*3180*/  @P5 IMAD.MOV.U32 R131, RZ, RZ, 0x10 ;  /* 0x00000010ff835424 */ /* 0x000fe200078e00ff */
[----:B------:R-:W-:Y:S01]  /*3190*/  @P5 F2FP.BF16.PACK_AB R134, RZ, R128 ;  /* 0x00000080ff86523e */ /* 0x000fe200000010ff */
[----:B------:R-:W-:Y:S02]  /*31a0*/  @P3 FMUL.FTZ R129, R129, c[0x0][0x1e8] ;  /* 0x00007a0081813a20 */ /* 0x000fe40000410000 */
[----:B------:R-:W-:Y:S01]  /*31b0*/  @P3 IMAD.MOV.U32 R137, RZ, RZ, 0x10 ;  /* 0x00000010ff893424 */ /* 0x000fe200078e00ff */
[----:B------:R-:W-:Y:S01]  /*31c0*/  @P5 PRMT R123, R123, 0x5410, R134 ;  /* 0x000054107b7b5816 */ /* 0x000fe20000000086 */
[C---:B------:R-:W-:Y:S01]  /*31d0*/  @P5 IMAD.WIDE.U32 R130, R144.reuse, R131, c[0x0][0x258] ;  /* 0x0000960090825625 */ /* 0x040fe200078e0083 */
[----:B------:R-:W-:Y:S02]  /*31e0*/  @P3 FSEL R129, R129, RZ, P4 ;  /* 0x000000ff81813208 */ /* 0x000fe40002000000 */
[----:B------:R-:W-:-:S02]  /*31f0*/  IADD3 R144, R144, 0x100, RZ ;  /* 0x0000010090907810 */ /* 0x000fc40007ffe0ff */
[----:B------:R-:W-:Y:S01]  /*3200*/  @P3 F2FP.BF16.PACK_AB R135, RZ, R129 ;  /* 0x00000081ff87323e */ /* 0x000fe200000010ff */
[C---:B------:R-:W-:Y:S01]  /*3210*/  @P3 IMAD.WIDE.U32 R128, R2.reuse, R137, c[0x0][0x248] ;  /* 0x0000920002803625 */ /* 0x040fe200078e0089 */
[----:B------:R0:W-:Y:S01]  /*3220*/  @P5 STG.E.128 [R130.64], R120 ;  /* 0x0000007882005986 */ /* 0x0001e2000c101d04 */
[----:B------:R-:W-:Y:S02]  /*3230*/  IADD3 R2, R2, 0x100, RZ ;  /* 0x0000010002027810 */ /* 0x000fe40007ffe0ff */
[----:B------:R-:W-:-:S05]  /*3240*/  @P3 PRMT R127, R127, 0x5410, R135 ;  /* 0x000054107f7f3816 */ /* 0x000fca0000000087 */
[----:B------:R0:W-:Y:S02]  /*3250*/  @P3 STG.E.128 [R128.64], R124 ;  /* 0x0000007c80003986 */ /* 0x0001e4000c101d04 */
.L_x_630:
[----:B------:R-:W-:Y:S05]  /*3260*/  BSYNC B0 ;  /* 0x0000000000007941 */ /* 0x000fea0003800000 */
.L_x_629:
[----:B------:R-:W-:Y:S01]  /*3270*/  BSSY B0, `(.L_x_655) ;  /* 0x00000c4000007945 */ /* 0x000fe20003800000 */
[----:B------:R-:W-:Y:S05]  /*3280*/  @!P0 BRA `(.L_x_656) ;  /* 0x00000c2000008947 */ /* 0x000fea0003800000 */
[----:B------:R-:W-:Y:S01]  /*3290*/  BSSY B1, `(.L_x_657) ;  /* 0x0000015000017945 */ /* 0x000fe20003800000 */
[----:B------:R-:W-:Y:S05]  /*32a0*/  @P2 BRA `(.L_x_658) ;  /* 0x0000008000002947 */ /* 0x000fea0003800000 */
[----:B------:R-:W-:Y:S01]  /*32b0*/  ULDC.64 UR6, c[0x0][0x218] ;  /* 0x0000860000067ab9 */ /* 0x000fe20000000a00 */
[----:B0-----:R-:W-:Y:S01]  /*32c0*/  MOV R128, RZ ;  /* 0x000000ff00807202 */ /* 0x001fe20000000f00 */
[----:B------:R-:W-:-:S04]  /*32d0*/  UISETP.NE.U32.AND UP0, UPT, URZ, UR6, UPT ;  /* 0x000000063f00728c */ /* 0x000fc8000bf05070 */
[----:B------:R-:W-:-:S06]  /*32e0*/  UISETP.NE.AND.EX UP0, UPT, URZ, UR7, UPT, UP0 ;  /* 0x000000073f00728c */ /* 0x000fcc000bf05300 */
[----:B------:R-:W-:-:S13]  /*32f0*/  PLOP3.LUT P4, PT, PT, PT, UP0, 0x80, 0x0 ;  /* 0x000000000000781c */ /* 0x000fda0003f8f008 */
[----:B------:R-:W-:Y:S05]  /*3300*/  @!P4 BRA `(.L_x_659) ;  /* 0x000000d00000c947 */ /* 0x000fea0003800000 */
[----:B-----5:R-:W-:Y:S01]  /*3310*/  PRMT R128, RZ, 0x5410, R108 ;  /* 0x00005410ff807816 */ /* 0x020fe2000000006c */
[----:B------:R-:W-:Y:S05]  /*3320*/  BRA `(.L_x_659) ;  /* 0x000000b000007947 */ /* 0x000fea0003800000 */
.L_x_658:
        /* <DEDUP_REMOVED lines=9> */
[----:B-----5:R-:W-:-:S05]  /*33c0*/  @P4 PRMT R129, RZ, 0x5410, R108 ;  /* 0x00005410ff814816 */ /* 0x020fca000000006c */
[----:B------:R-:W-:Y:S02]  /*33d0*/  @P4 FADD.FTZ R128, R128, R129 ;  /* 0x0000008180804221 */ /* 0x000fe40000010000 */
.L_x_659:
[----:B------:R-:W-:Y:S05]  /*33e0*/  BSYNC B1 ;  /* 0x0000000000017941 */ /* 0x000fea0003800000 */
.L_x_657:
        /* <DEDUP_REMOVED lines=12> */
[----:B------:R-:W-:Y:S01]  /*34b0*/  IMAD.MOV.U32 R128, RZ, RZ, RZ ;  /* 0x000000ffff807224 */ /* 0x000fe200078e00ff */
[----:B------:R-:W-:Y:S05]  /*34c0*/  @!P4 BRA `(.L_x_662) ;  /* 0x000000900000c947 */ /* 0x000fea0003800000 */
[----:B------:R-:W-:Y:S01]  /*34d0*/  PRMT R128, RZ, 0x7610, R108 ;  /* 0x00007610ff807816 */ /* 0x000fe2000000006c */
[----:B------:R-:W-:Y:S05]  /*34e0*/  BRA `(.L_x_662) ;  /* 0x0000007000007947 */ /* 0x000fea0003800000 */
.L_x_661:
[----:B------:R-:W-:Y:S02]  /*34f0*/  ISETP.NE.AND P6, PT, R26, RZ, PT ;  /* 0x000000ff1a00720c */ /* 0x000fe40003fc5270 */
[----:B------:R-:W-:Y:S02]  /*3500*/  @P4 PRMT R129, RZ, 0x7610, R108 ;  /* 0x00007610ff814816 */ /* 0x000fe4000000006c */
[----:B------:R-:W-:-:S05]  /*3510*/  FSEL R128, R132, RZ, !P6 ;  /* 0x000000ff84807208 */ /* 0x000fca0007000000 */
[----:B------:R-:W-:-:S04]  /*3520*/  FFMA.FTZ R128, R170, R133, R128 ;  /* 0x00000085aa807223 */ /* 0x000fc80000010080 */
[----:B------:R-:W-:-:S04]  /*3530*/  FADD.FTZ R128, R175, -R128 ;  /* 0x80000080af807221 */ /* 0x000fc80000010000 */
[----:B------:R-:W-:-:S04]  /*3540*/  FMUL.FTZ R128, R3, R128 ;  /* 0x0000008003807220 */ /* 0x000fc80000410000 */
[----:B------:R-:W-:Y:S02]  /*3550*/  @P4 FADD.FTZ R128, R128, R129 ;  /* 0x0000008180804221 */ /* 0x000fe40000010000 */
.L_x_662:
[----:B------:R-:W-:Y:S05]  /*3560*/  BSYNC B1 ;  /* 0x0000000000017941 */ /* 0x000fea0003800000 */
.L_x_660:
        /* <DEDUP_REMOVED lines=14> */
.L_x_664:
[----:B------:R-:W-:-:S04]  /*3650*/  ISETP.NE.AND P6, PT, R26, RZ, PT ;  /* 0x000000ff1a00720c */ /* 0x000fc80003fc5270 */
[----:B------:R-:W-:-:S05]  /*3660*/  FSEL R128, R132, RZ, !P6 ;  /* 0x000000ff84807208 */ /* 0x000fca0007000000 */
[----:B------:R-:W-:-:S04]  /*3670*/  FFMA.FTZ R129, R173, R133, R128 ;  /* 0x00000085ad817223 */ /* 0x000fc80000010080 */
[----:B------:R-:W-:Y:S01]  /*3680*/  FADD.FTZ R128, R176, -R129 ;  /* 0x80000081b0807221 */ /* 0x000fe20000010000 */
[----:B------:R-:W-:-:S03]  /*3690*/  @P4 PRMT R129, RZ, 0x5410, R109 ;  /* 0x00005410ff814816 */ /* 0x000fc6000000006d */
[----:B------:R-:W-:-:S04]  /*36a0*/  FMUL.FTZ R128, R3, R128 ;  /* 0x0000008003807220 */ /* 0x000fc80000410000 */
[----:B------:R-:W-:Y:S02]  /*36b0*/  @P4 FADD.FTZ R128, R128, R129 ;  /* 0x0000008180804221 */ /* 0x000fe40000010000 */
.L_x_665:
[----:B------:R-:W-:Y:S05]  /*36c0*/  BSYNC B1 ;  /* 0x0000000000017941 */ /* 0x000fea0003800000 */
.L_x_663:
        /* <DEDUP_REMOVED lines=14> */
.L_x_667:
[----:B------:R-:W-:Y:S02]  /*37b0*/  ISETP.NE.AND P6, PT, R26, RZ, PT ;  /* 0x000000ff1a00720c */ /* 0x000fe40003fc5270 */
[----:B------:R-:W-:Y:S02]  /*37c0*/  @P4 PRMT R129, RZ, 0x7610, R109 ;  /* 0x00007610ff814816 */ /* 0x000fe4000000006d */
[----:B------:R-:W-:-:S05]  /*37d0*/  FSEL R128, R132, RZ, !P6 ;  /* 0x000000ff84807208 */ /* 0x000fca0007000000 */
[----:B------:R-:W-:-:S04]  /*37e0*/  FFMA.FTZ R128, R174, R133, R128 ;  /* 0x00000085ae807223 */ /* 0x000fc80000010080 */
[----:B------:R-:W-:-:S04]  /*37f0*/  FADD.FTZ R128, R179, -R128 ;  /* 0x80000080b3807221 */ /* 0x000fc80000010000 */
[----:B------:R-:W-:-:S04]  /*3800*/  FMUL.FTZ R128, R3, R128 ;  /* 0x0000008003807220 */ /* 0x000fc80000410000 */
[----:B------:R-:W-:Y:S02]  /*3810*/  @P4 FADD.FTZ R128, R128, R129 ;  /* 0x0000008180804221 */ /* 0x000fe40000010000 */
.L_x_668:
[----:B------:R-:W-:Y:S05]  /*3820*/  BSYNC B1 ;  /* 0x0000000000017941 */ /* 0x000fea0003800000 */
.L_x_666:
        /* <DEDUP_REMOVED lines=14> */
.L_x_670:
[----:B------:R-:W-:-:S04]  /*3910*/  ISETP.NE.AND P6, PT, R26, RZ, PT ;  /* 0x000000ff1a00720c */ /* 0x000fc80003fc5270 */
[----:B------:R-:W-:-:S05]  /*3920*/  FSEL R128, R132, RZ, !P6 ;  /* 0x000000ff84807208 */ /* 0x000fca0007000000 */
[----:B------:R-:W-:-:S04]  /*3930*/  FFMA.FTZ R129, R177, R133, R128 ;  /* 0x00000085b1817223 */ /* 0x000fc80000010080 */
[----:B------:R-:W-:Y:S01]  /*3940*/  FADD.FTZ R128, R178, -R129 ;  /* 0x80000081b2807221 */ /* 0x000fe20000010000 */
[----:B------:R-:W-:-:S03]  /*3950*/  @P4 PRMT R129, RZ, 0x5410, R110 ;  /* 0x00005410ff814816 */ /* 0x000fc6000000006e */
[----:B------:R-:W-:-:S04]  /*3960*/  FMUL.FTZ R128, R3, R128 ;  /* 0x0000008003807220 */ /* 0x000fc80000410000 */
[----:B------:R-:W-:Y:S02]  /*3970*/  @P4 FADD.FTZ R128, R128, R129 ;  /* 0x0000008180804221 */ /* 0x000fe40000010000 */
.L_x_671:
[----:B------:R-:W-:Y:S05]  /*3980*/  BSYNC B1 ;  /* 0x0000000000017941 */ /* 0x000fea0003800000 */
.L_x_669:
        /* <DEDUP_REMOVED lines=14> */
.L_x_673:
[----:B------:R-:W-:Y:S02]  /*3a70*/  ISETP.NE.AND P6, PT, R26, RZ, PT ;  /* 0x000000ff1a00720c */ /* 0x000fe40003fc5270 */
[----:B------:R-:W-:Y:S02]  /*3a80*/  @P4 PRMT R129, RZ, 0x7610, R110 ;  /* 0x00007610ff814816 */ /* 0x000fe4000000006e */
[----:B------:R-:W-:-:S05]  /*3a90*/  FSEL R128, R132, RZ, !P6 ;  /* 0x000000ff84807208 */ /* 0x000fca0007000000 */
[----:B------:R-:W-:-:S04]  /*3aa0*/  FFMA.FTZ R128, R180, R133, R128 ;  /* 0x00000085b4807223 */ /* 0x000fc80000010080 */
[----:B------:R-:W-:-:S04]  /*3ab0*/  FADD.FTZ R128, R181, -R128 ;  /* 0x80000080b5807221 */ /* 0x000fc80000010000 */
[----:B------:R-:W-:-:S04]  /*3ac0*/  FMUL.FTZ R128, R3, R128 ;  /* 0x0000008003807220 */ /* 0x000fc80000410000 */
[----:B------:R-:W-:Y:S02]  /*3ad0*/  @P4 FADD.FTZ R128, R128, R129 ;  /* 0x0000008180804221 */ /* 0x000fe40000010000 */
.L_x_674:
[----:B------:R-:W-:Y:S05]  /*3ae0*/  BSYNC B1 ;  /* 0x0000000000017941 */ /* 0x000fea0003800000 */
.L_x_672:
        /* <DEDUP_REMOVED lines=14> */
.L_x_676:
[----:B------:R-:W-:-:S04]  /*3bd0*/  ISETP.NE.AND P6, PT, R26, RZ, PT ;  /* 0x000000ff1a00720c */ /* 0x000fc80003fc5270 */
[----:B------:R-:W-:-:S05]  /*3be0*/  FSEL R128, R132, RZ, !P6 ;  /* 0x000000ff84807208 */ /* 0x000fca0007000000 */
[----:B------:R-:W-:-:S04]  /*3bf0*/  FFMA.FTZ R129, R183, R133, R128 ;  /* 0x00000085b7817223 */ /* 0x000fc80000010080 */
[----:B------:R-:W-:Y:S01]  /*3c00*/  FADD.FTZ R128, R182, -R129 ;  /* 0x80000081b6807221 */ /* 0x000fe20000010000 */
[----:B------:R-:W-:-:S03]  /*3c10*/  @P4 PRMT R129, RZ, 0x5410, R111 ;  /* 0x00005410ff814816 */ /* 0x000fc6000000006f */
[----:B------:R-:W-:-:S04]  /*3c20*/  FMUL.FTZ R128, R3, R128 ;  /* 0x0000008003807220 */ /* 0x000fc80000410000 */
[----:B------:R-:W-:Y:S02]  /*3c30*/  @P4 FADD.FTZ R128, R128, R129 ;  /* 0x0000008180804221 */ /* 0x000fe40000010000 */
.L_x_677:
[----:B------:R-:W-:Y:S05]  /*3c40*/  BSYNC B1 ;  /* 0x0000000000017941 */ /* 0x000fea0003800000 */
.L_x_675:
        /* <DEDUP_REMOVED lines=14> */
.L_x_679:
[----:B------:R-:W-:Y:S02]  /*3d30*/  ISETP.NE.AND P6, PT, R26, RZ, PT ;  /* 0x000000ff1a00720c */ /* 0x000fe40003fc5270 */
[----:B------:R-:W-:Y:S02]  /*3d40*/  @P4 PRMT R129, RZ, 0x7610, R111 ;  /* 0x00007610ff814816 */ /* 0x000fe4000000006f */
[----:B------:R-:W-:-:S05]  /*3d50*/  FSEL R128, R132, RZ, !P6 ;  /* 0x000000ff84807208 */ /* 0x000fca0007000000 */
[----:B------:R-:W-:-:S04]  /*3d60*/  FFMA.FTZ R128, R184, R133, R128 ;  /* 0x00000085b8807223 */ /* 0x000fc80000010080 */
[----:B------:R-:W-:-:S04]  /*3d70*/  FADD.FTZ R128, R185, -R128 ;  /* 0x80000080b9807221 */ /* 0x000fc80000010000 */
[----:B------:R-:W-:-:S04]  /*3d80*/  FMUL.FTZ R128, R3, R128 ;  /* 0x0000008003807220 */ /* 0x000fc80000410000 */
[----:B------:R-:W-:Y:S02]  /*3d90*/  @P4 FADD.FTZ R128, R128, R129 ;  /* 0x0000008180804221 */ /* 0x000fe40000010000 */
.L_x_680:
[----:B------:R-:W-:Y:S05]  /*3da0*/  BSYNC B1 ;  /* 0x0000000000017941 */ /* 0x000fea0003800000 */
.L_x_678:
[----:B------:R-:W-:Y:S01]  /*3db0*/  @P3 FMUL.FTZ R129, R128, c[0x0][0x1ec] ;  /* 0x00007b0080813a20 */ /* 0x000fe20000410000 */
[----:B------:R-:W-:Y:S01]  /*3dc0*/  @P3 LOP3.LUT P4, RZ, R163, 0xff000000, RZ, 0xc0, !PT ;  /* 0xff000000a3ff3812 */ /* 0x000fe2000788c0ff */
[----:B------:R-:W-:Y:S01]  /*3dd0*/  @P5 IMAD.MOV.U32 R131, RZ, RZ, 0x10 ;  /* 0x00000010ff835424 */ /* 0x000fe200078e00ff */
[----:B------:R-:W-:Y:S01]  /*3de0*/  @P3 MOV R137, 0x10 ;  /* 0x0000001000893802 */ /* 0x000fe20000000f00 */
[----:B------:R-:W-:Y:S01]  /*3df0*/  @P3 FMUL.FTZ R129, R129, c[0x0][0x1e8] ;  /* 0x00007a0081813a20 */ /* 0x000fe20000410000 */
[----:B------:R-:W-:Y:S01]  /*3e00*/  @P5 F2FP.BF16.PACK_AB R134, RZ, R128 ;  /* 0x00000080ff86523e */ /* 0x000fe200000010ff */
[C---:B------:R-:W-:Y:S01]  /*3e10*/  @P5 IMAD.WIDE.U32 R130, R144.reuse, R131, c[0x0][0x258] ;  /* 0x0000960090825625 */ /* 0x040fe200078e0083 */
[----:B------:R-:W-:Y:S02]  /*3e20*/  IADD3 R144, R144, 0x100, RZ ;  /* 0x0000010090907810 */ /* 0x000fe40007ffe0ff */
[----:B------:R-:W-:Y:S02]  /*3e30*/  @P3 FSEL R129, R129, RZ, P4 ;  /* 0x000000ff81813208 */ /* 0x000fe40002000000 */
[----:B------:R-:W-:-:S02]  /*3e40*/  @P5 PRMT R123, R123, 0x5410, R134 ;  /* 0x000054107b7b5816 */ /* 0x000fc40000000086 */
[----:B------:R-:W-:Y:S01]  /*3e50*/  @P3 F2FP.BF16.PACK_AB R135, RZ, R129 ;  /* 0x00000081ff87323e */ /* 0x000fe200000010ff */
[C---:B------:R-:W-:Y:S01]  /*3e60*/  @P3 IMAD.WIDE.U32 R128, R2.reuse, R137, c[0x0][0x248] ;  /* 0x0000920002803625 */ /* 0x040fe200078e0089 */
[----:B------:R-:W-:Y:S01]  /*3e70*/  IADD3 R2, R2, 0x100, RZ ;  /* 0x0000010002027810 */ /* 0x000fe20007ffe0ff */
[----:B------:R0:W-:Y:S01]  /*3e80*/  @P5 STG.E.128 [R130.64], R120 ;  /* 0x0000007882005986 */ /* 0x0001e2000c101d04 */
[----:B------:R-:W-:-:S05]  /*3e90*/  @P3 PRMT R127, R127, 0x5410, R135 ;  /* 0x000054107f7f3816 */ /* 0x000fca0000000087 */
[----:B------:R0:W-:Y:S02]  /*3ea0*/  @P3 STG.E.128 [R128.64], R124 ;  /* 0x0000007c80003986 */ /* 0x0001e4000c101d04 */
.L_x_656:
[----:B------:R-:W-:Y:S05]  /*3eb0*/  BSYNC B0 ;  /* 0x0000000000007941 */ /* 0x000fea0003800000 */
.L_x_655:
        /* <DEDUP_REMOVED lines=10> */
[----:B-----5:R-:W-:Y:S01]  /*3f60*/  PRMT R128, RZ, 0x5410, R112 ;  /* 0x00005410ff807816 */ /* 0x020fe20000000070 */
[----:B------:R-:W-:Y:S05]  /*3f70*/  BRA `(.L_x_685) ;  /* 0x000000b000007947 */ /* 0x000fea0003800000 */
.L_x_684:
        /* <DEDUP_REMOVED lines=11> */
.L_x_685:
[----:B------:R-:W-:Y:S05]  /*4030*/  BSYNC B1 ;  /* 0x0000000000017941 */ /* 0x000fea0003800000 */
.L_x_683:
        /* <DEDUP_REMOVED lines=16> */
.L_x_687:
[----:B------:R-:W-:Y:S02]  /*4140*/  ISETP.NE.AND P6, PT, R26, RZ, PT ;  /* 0x000000ff1a00720c */ /* 0x000fe40003fc5270 */
[----:B------:R-:W-:Y:S02]  /*4150*/  @P4 PRMT R129, RZ, 0x7610, R112 ;  /* 0x00007610ff814816 */ /* 0x000fe40000000070 */
[----:B------:R-:W-:-:S05]  /*4160*/  FSEL R128, R132, RZ, !P6 ;  /* 0x000000ff84807208 */ /* 0x000fca0007000000 */
[----:B------:R-:W-:-:S04]  /*4170*/  FFMA.FTZ R128, R186, R133, R128 ;  /* 0x00000085ba807223 */ /* 0x000fc80000010080 */
[----:B------:R-:W-:-:S04]  /*4180*/  FADD.FTZ R128, R193, -R128 ;  /* 0x80000080c1807221 */ /* 0x000fc80000010000 */
[----:B------:R-:W-:-:S04]  /*4190*/  FMUL.FTZ R128, R3, R128 ;  /* 0x0000008003807220 */ /* 0x000fc80000410000 */
[----:B------:R-:W-:Y:S02]  /*41a0*/  @P4 FADD.FTZ R128, R128, R129 ;  /* 0x0000008180804221 */ /* 0x000fe40000010000 */
.L_x_688:
[----:B------:R-:W-:Y:S05]  /*41b0*/  BSYNC B1 ;  /* 0x0000000000017941 */ /* 0x000fea0003800000 */
.L_x_686:
        /* <DEDUP_REMOVED lines=14> */
.L_x_690:
[----:B------:R-:W-:-:S04]  /*42a0*/  ISETP.NE.AND P6, PT, R26, RZ, PT ;  /* 0x000000ff1a00720c */ /* 0x000fc80003fc5270 */
[----:B------:R-:W-:-:S05]  /*42b0*/  FSEL R128, R132, RZ, !P6 ;  /* 0x000000ff84807208 */ /* 0x000fca0007000000 */
[----:B------:R-:W-:-:S04]  /*42c0*/  FFMA.FTZ R129, R191, R133, R128 ;  /* 0x00000085bf817223 */ /* 0x000fc80000010080 */
[----:B------:R-:W-:Y:S01]  /*42d0*/  FADD.FTZ R128, R194, -R129 ;  /* 0x80000081c2807221 */ /* 0x000fe20000010000 */
[----:B------:R-:W-:-:S03]  /*42e0*/  @P4 PRMT R129, RZ, 0x5410, R113 ;  /* 0x00005410ff814816 */ /* 0x000fc60000000071 */
[----:B------:R-:W-:-:S04]  /*42f0*/  FMUL.FTZ R128, R3, R128 ;  /* 0x0000008003807220 */ /* 0x000fc80000410000 */
[----:B------:R-:W-:Y:S02]  /*4300*/  @P4 FADD.FTZ R128, R128, R129 ;  /* 0x0000008180804221 */ /* 0x000fe40000010000 */
.L_x_691:
[----:B------:R-:W-:Y:S05]  /*4310*/  BSYNC B1 ;  /* 0x0000000000017941 */ /* 0x000fea0003800000 */
.L_x_689:
        /* <DEDUP_REMOVED lines=14> */
.L_x_693:
[----:B------:R-:W-:Y:S02]  /*4400*/  ISETP.NE.AND P6, PT, R26, RZ, PT ;  /* 0x000000ff1a00720c */ /* 0x000fe40003fc5270 */
[----:B------:R-:W-:Y:S02]  /*4410*/  @P4 PRMT R129, RZ, 0x7610, R113 ;  /* 0x00007610ff814816 */ /* 0x000fe40000000071 */
[----:B------:R-:W-:-:S05]  /*4420*/  FSEL R128, R132, RZ, !P6 ;  /* 0x000000ff84807208 */ /* 0x000fca0007000000 */
[----:B------:R-:W-:-:S04]  /*4430*/  FFMA.FTZ R128, R192, R133, R128 ;  /* 0x00000085c0807223 */ /* 0x000fc80000010080 */
[----:B------:R-:W-:-:S04]  /*4440*/  FADD.FTZ R128, R197, -R128 ;  /* 0x80000080c5807221 */ /* 0x000fc80000010000 */
[----:B------:R-:W-:-:S04]  /*4450*/  FMUL.FTZ R128, R3, R128 ;  /* 0x0000008003807220 */ /* 0x000fc80000410000 */
[----:B------:R-:W-:Y:S02]  /*4460*/  @P4 FADD.FTZ R128, R128, R129 ;  /* 0x0000008180804221 */ /* 0x000fe40000010000 */
.L_x_694:
[----:B------:R-:W-:Y:S05]  /*4470*/  BSYNC B1 ;  /* 0x0000000000017941 */ /* 0x000fea0003800000 */
.L_x_692:
        /* <DEDUP_REMOVED lines=14> */
.L_x_696:
[----:B------:R-:W-:-:S04]  /*4560*/  ISETP.NE.AND P6, PT, R26, RZ, PT ;  /* 0x000000ff1a00720c */ /* 0x000fc80003fc5270 */
[----:B------:R-:W-:-:S05]  /*4570*/  FSEL R128, R132, RZ, !P6 ;  /* 0x000000ff84807208 */ /* 0x000fca0007000000 */
[----:B------:R-:W-:-:S04]  /*4580*/  FFMA.FTZ R129, R195, R133, R128 ;  /* 0x00000085c3817223 */ /* 0x000fc80000010080 */
[----:B------:R-:W-:Y:S01]  /*4590*/  FADD.FTZ R128, R196, -R129 ;  /* 0x80000081c4807221 */ /* 0x000fe20000010000 */
[----:B------:R-:W-:-:S03]  /*45a0*/  @P4 PRMT R129, RZ, 0x5410, R114 ;  /* 0x00005410ff814816 */ /* 0x000fc60000000072 */
[----:B------:R-:W-:-:S04]  /*45b0*/  FMUL.FTZ R128, R3, R128 ;  /* 0x0000008003807220 */ /* 0x000fc80000410000 */
[----:B------:R-:W-:Y:S02]  /*45c0*/  @P4 FADD.FTZ R128, R128, R129 ;  /* 0x0000008180804221 */ /* 0x000fe40000010000 */
.L_x_697:
[----:B------:R-:W-:Y:S05]  /*45d0*/  BSYNC B1 ;  /* 0x0000000000017941 */ /* 0x000fea0003800000 */
.L_x_695:
        /* <DEDUP_REMOVED lines=14> */
.L_x_699:
[----:B------:R-:W-:Y:S02]  /*46c0*/  ISETP.NE.AND P6, PT, R26, RZ, PT ;  /* 0x000000ff1a00720c */ /* 0x000fe40003fc5270 */
[----:B------:R-:W-:Y:S02]  /*46d0*/  @P4 PRMT R129, RZ, 0x7610, R114 ;  /* 0x00007610ff814816 */ /* 0x000fe40000000072 */
[----:B------:R-:W-:-:S05]  /*46e0*/  FSEL R128, R132, RZ, !P6 ;  /* 0x000000ff84807208 */ /* 0x000fca0007000000 */
[----:B------:R-:W-:-:S04]  /*46f0*/  FFMA.FTZ R128, R198, R133, R128 ;  /* 0x00000085c6807223 */ /* 0x000fc80000010080 */
[----:B------:R-:W-:-:S04]  /*4700*/  FADD.FTZ R128, R199, -R128 ;  /* 0x80000080c7807221 */ /* 0x000fc80000010000 */
[----:B------:R-:W-:-:S04]  /*4710*/  FMUL.FTZ R128, R3, R128 ;  /* 0x0000008003807220 */ /* 0x000fc80000410000 */
[----:B------:R-:W-:Y:S02]  /*4720*/  @P4 FADD.FTZ R128, R128, R129 ;  /* 0x0000008180804221 */ /* 0x000fe40000010000 */
.L_x_700:
[----:B------:R-:W-:Y:S05]  /*4730*/  BSYNC B1 ;  /* 0x0000000000017941 */ /* 0x000fea0003800000 */
.L_x_698:
        /* <DEDUP_REMOVED lines=14> */
.L_x_702:
[----:B------:R-:W-:-:S04]  /*4820*/  ISETP.NE.AND P6, PT, R26, RZ, PT ;  /* 0x000000ff1a00720c */ /* 0x000fc80003fc5270 */
[----:B------:R-:W-:-:S05]  /*4830*/  FSEL R128, R132, RZ, !P6 ;  /* 0x000000ff84807208 */ /* 0x000fca0007000000 */
[----:B------:R-:W-:-:S04]  /*4840*/  FFMA.FTZ R129, R201, R133, R128 ;  /* 0x00000085c9817223 */ /* 0x000fc80000010080 */
[----:B------:R-:W-:Y:S01]  /*4850*/  FADD.FTZ R128, R200, -R129 ;  /* 0x80000081c8807221 */ /* 0x000fe20000010000 */
[----:B------:R-:W-:-:S03]  /*4860*/  @P4 PRMT R129, RZ, 0x5410, R115 ;  /* 0x00005410ff814816 */ /* 0x000fc60000000073 */
[----:B------:R-:W-:-:S04]  /*4870*/  FMUL.FTZ R128, R3, R128 ;  /* 0x0000008003807220 */ /* 0x000fc80000410000 */
[----:B------:R-:W-:Y:S02]  /*4880*/  @P4 FADD.FTZ R128, R128, R129 ;  /* 0x0000008180804221 */ /* 0x000fe40000010000 */
.L_x_703:
[----:B------:R-:W-:Y:S05]  /*4890*/  BSYNC B1 ;  /* 0x0000000000017941 */ /* 0x000fea0003800000 */
.L_x_701:
        /* <DEDUP_REMOVED lines=14> */
.L_x_705:
[----:B------:R-:W-:Y:S02]  /*4980*/  ISETP.NE.AND P6, PT, R26, RZ, PT ;  /* 0x000000ff1a00720c */ /* 0x000fe40003fc5270 */
[----:B------:R-:W-:Y:S02]  /*4990*/  @P4 PRMT R129, RZ, 0x7610, R115 ;  /* 0x00007610ff814816 */ /* 0x000fe40000000073 */
[----:B------:R-:W-:-:S05]  /*49a0*/  FSEL R128, R132, RZ, !P6 ;  /* 0x000000ff84807208 */ /* 0x000fca0007000000 */
[----:B------:R-:W-:-:S04]  /*49b0*/  FFMA.FTZ R128, R202, R133, R128 ;  /* 0x00000085ca807223 */ /* 0x000fc80000010080 */
[----:B------:R-:W-:-:S04]  /*49c0*/  FADD.FTZ R128, R203, -R128 ;  /* 0x80000080cb807221 */ /* 0x000fc80000010000 */
[----:B------:R-:W-:-:S04]  /*49d0*/  FMUL.FTZ R128, R3, R128 ;  /* 0x0000008003807220 */ /* 0x000fc80000410000 */
[----:B------:R-:W-:Y:S02]  /*49e0*/  @P4 FADD.FTZ R128, R128, R129 ;  /* 0x0000008180804221 */ /* 0x000fe40000010000 */
.L_x_706:
[----:B------:R-:W-:Y:S05]  /*49f0*/  BSYNC B1 ;  /* 0x0000000000017941 */ /* 0x000fea0003800000 */
.L_x_704:
[----:B------:R-:W-:Y:S01]  /*4a00*/  @P3 FMUL.FTZ R129, R128, c[0x0][0x1ec] ;  /* 0x00007b0080813a20 */ /* 0x000fe20000410000 */
[----:B------:R-:W-:Y:S01]  /*4a10*/  @P3 LOP3.LUT P4, RZ, R161, 0xff000000, RZ, 0xc0, !PT ;  /* 0xff000000a1ff3812 */ /* 0x000fe2000788c0ff */
[----:B------:R-:W-:Y:S01]  /*4a20*/  @P3 IMAD.MOV.U32 R137, RZ, RZ, 0x10 ;  /* 0x00000010ff893424 */ /* 0x000fe200078e00ff */
[----:B------:R-:W-:Y:S01]  /*4a30*/  @P5 MOV R131, 0x10 ;  /* 0x0000001000835802 */ /* 0x000fe20000000f00 */
[----:B------:R-:W-:Y:S01]  /*4a40*/  @P3 FMUL.FTZ R129, R129, c[0x0][0x1e8] ;  /* 0x00007a0081813a20 */ /* 0x000fe20000410000 */
[----:B------:R-:W-:-:S03]  /*4a50*/  @P5 F2FP.BF16.PACK_AB R134, RZ, R128 ;  /* 0x00000080ff86523e */ /* 0x000fc600000010ff */
[----:B------:R-:W-:Y:S01]  /*4a60*/  @P5 IMAD.WIDE.U32 R130, R144, R131, c[0x0][0x258] ;  /* 0x0000960090825625 */ /* 0x000fe200078e0083 */
[----:B------:R-:W-:Y:S02]  /*4a70*/  @P3 FSEL R129, R129, RZ, P4 ;  /* 0x000000ff81813208 */ /* 0x000fe40002000000 */
[----:B------:R-:W-:Y:S02]  /*4a80*/  @P5 PRMT R123, R123, 0x5410, R134 ;  /* 0x000054107b7b5816 */ /* 0x000fe40000000086 */
[----:B------:R-:W-:Y:S01]  /*4a90*/  @P3 F2FP.BF16.PACK_AB R135, RZ, R129 ;  /* 0x00000081ff87323e */ /* 0x000fe200000010ff */
[----:B------:R-:W-:Y:S01]  /*4aa0*/  @P3 IMAD.WIDE.U32 R128, R2, R137, c[0x0][0x248] ;  /* 0x0000920002803625 */ /* 0x000fe200078e0089 */
[----:B------:R-:W-:Y:S01]  /*4ab0*/  IADD3 R144, R144, 0x100, RZ ;  /* 0x0000010090907810 */ /* 0x000fe20007ffe0ff */
[----:B------:R0:W-:Y:S01]  /*4ac0*/  @P5 STG.E.128 [R130.64], R120 ;  /* 0x0000007882005986 */ /* 0x0001e2000c101d04 */
[----:B------:R-:W-:Y:S02]  /*4ad0*/  @P3 PRMT R127, R127, 0x5410, R135 ;  /* 0x000054107f7f3816 */ /* 0x000fe40000000087 */
[----:B------:R-:W-:-:S03]  /*4ae0*/  IADD3 R2, R2, 0x100, RZ ;  /* 0x0000010002027810 */ /* 0x000fc60007ffe0ff */
[----:B------:R0:W-:Y:S04]  /*4af0*/  @P3 STG.E.128 [R128.64], R124 ;  /* 0x0000007c80003986 */ /* 0x0001e8000c101d04 */
.L_x_682:
[----:B------:R-:W-:Y:S05]  /*4b00*/  BSYNC B0 ;  /* 0x0000000000007941 */ /* 0x000fea0003800000 */
.L_x_681:
[----:B------:R-:W-:Y:S01]  /*4b10*/  ISETP.GE.U32.AND P4, PT, R0, 0x400, PT ;  /* 0x000004000000780c */ /* 0x000fe20003f86070 */
[----:B------:R-:W-:-:S12]  /*4b20*/  BSSY B0, `(.L_x_707) ;  /* 0x00000c2000007945 */ /* 0x000fd80003800000 */
        /* <DEDUP_REMOVED lines=11> */
.L_x_710:
        /* <DEDUP_REMOVED lines=11> */
.L_x_711:
[----:B------:R-:W-:Y:S05]  /*4c90*/  BSYNC B1 ;  /* 0x0000000000017941 */ /* 0x000fea0003800000 */
.L_x_709:
        /* <DEDUP_REMOVED lines=16> */
.L_x_713:
[----:B------:R-:W-:Y:S02]  /*4da0*/  ISETP.NE.AND P6, PT, R26, RZ, PT ;  /* 0x000000ff1a00720c */ /* 0x000fe40003fc5270 */
[----:B------:R-:W-:Y:S02]  /*4db0*/  @P4 PRMT R129, RZ, 0x7610, R116 ;  /* 0x00007610ff814816 */ /* 0x000fe40000000074 */
[----:B------:R-:W-:-:S05]  /*4dc0*/  FSEL R128, R132, RZ, !P6 ;  /* 0x000000ff84807208 */ /* 0x000fca0007000000 */
[----:B------:R-:W-:-:S04]  /*4dd0*/  FFMA.FTZ R128, R204, R133, R128 ;  /* 0x00000085cc807223 */ /* 0x000fc80000010080 */
[----:B------:R-:W-:-:S04]  /*4de0*/  FADD.FTZ R128, R207, -R128 ;  /* 0x80000080cf807221 */ /* 0x000fc80000010000 */
[----:B------:R-:W-:-:S04]  /*4df0*/  FMUL.FTZ R128, R3, R128 ;  /* 0x0000008003807220 */ /* 0x000fc80000410000 */
[----:B------:R-:W-:Y:S02]  /*4e00*/  @P4 FADD.FTZ R128, R128, R129 ;  /* 0x0000008180804221 */ /* 0x000fe40000010000 */
.L_x_714:
[----:B------:R-:W-:Y:S05]  /*4e10*/  BSYNC B1 ;  /* 0x0000000000017941 */ /* 0x000fea0003800000 */
.L_x_712:
        /* <DEDUP_REMOVED lines=14> */
.L_x_716:
[----:B------:R-:W-:-:S04]  /*4f00*/  ISETP.NE.AND P6, PT, R26, RZ, PT ;  /* 0x000000ff1a00720c */ /* 0x000fc80003fc5270 */
[----:B------:R-:W-:-:S05]  /*4f10*/  FSEL R128, R132, RZ, !P6 ;  /* 0x000000ff84807208 */ /* 0x000fca0007000000 */
[----:B------:R-:W-:-:S04]  /*4f20*/  FFMA.FTZ R129, R205, R133, R128 ;  /* 0x00000085cd817223 */ /* 0x000fc80000010080 */
[----:B------:R-:W-:Y:S01]  /*4f30*/  FADD.FTZ R128, R210, -R129 ;  /* 0x80000081d2807221 */ /* 0x000fe20000010000 */
[----:B------:R-:W-:-:S03]  /*4f40*/  @P4 PRMT R129, RZ, 0x5410, R117 ;  /* 0x00005410ff814816 */ /* 0x000fc60000000075 */
[----:B------:R-:W-:-:S04]  /*4f50*/  FMUL.FTZ R128, R3, R128 ;  /* 0x0000008003807220 */ /* 0x000fc80000410000 */
[----:B------:R-:W-:Y:S02]  /*4f60*/  @P4 FADD.FTZ R128, R128, R129 ;  /* 0x0000008180804221 */ /* 0x000fe40000010000 */
.L_x_717:
[----:B------:R-:W-:Y:S05]  /*4f70*/  BSYNC B1 ;  /* 0x0000000000017941 */ /* 0x000fea0003800000 */
.L_x_715:
        /* <DEDUP_REMOVED lines=14> */
.L_x_719:
[----:B------:R-:W-:Y:S02]  /*5060*/  ISETP.NE.AND P6, PT, R26, RZ, PT ;  /* 0x000000ff1a00720c */ /* 0x000fe40003fc5270 */
[----:B------:R-:W-:Y:S02]  /*5070*/  @P4 PRMT R129, RZ, 0x7610, R117 ;  /* 0x00007610ff814816 */ /* 0x000fe40000000075 */
[----:B------:R-:W-:-:S05]  /*5080*/  FSEL R128, R132, RZ, !P6 ;  /* 0x000000ff84807208 */ /* 0x000fca0007000000 */
[----:B------:R-:W-:-:S04]  /*5090*/  FFMA.FTZ R128, R208, R133, R128 ;  /* 0x00000085d0807223 */ /* 0x000fc80000010080 */
[----:B------:R-:W-:-:S04]  /*50a0*/  FADD.FTZ R128, R209, -R128 ;  /* 0x80000080d1807221 */ /* 0x000fc80000010000 */
[----:B------:R-:W-:-:S04]  /*50b0*/  FMUL.FTZ R128, R3, R128 ;  /* 0x0000008003807220 */ /* 0x000fc80000410000 */
[----:B------:R-:W-:Y:S02]  /*50c0*/  @P4 FADD.FTZ R128, R128, R129 ;  /* 0x0000008180804221 */ /* 0x000fe40000010000 */
.L_x_720:
[----:B------:R-:W-:Y:S05]  /*50d0*/  BSYNC B1 ;  /* 0x0000000000017941 */ /* 0x000fea0003800000 */
.L_x_718:
        /* <DEDUP_REMOVED lines=14> */
.L_x_722:
[----:B------:R-:W-:-:S04]  /*51c0*/  ISETP.NE.AND P6, PT, R26, RZ, PT ;  /* 0x000000ff1a00720c */ /* 0x000fc80003fc5270 */
[----:B------:R-:W-:-:S05]  /*51d0*/  FSEL R128, R132, RZ, !P6 ;  /* 0x000000ff84807208 */ /* 0x000fca0007000000 */
[----:B------:R-:W-:-:S04]  /*51e0*/  FFMA.FTZ R129, R211, R133, R128 ;  /* 0x00000085d3817223 */ /* 0x000fc80000010080 */
[----:B------:R-:W-:Y:S01]  /*51f0*/  FADD.FTZ R128, R212, -R129 ;  /* 0x80000081d4807221 */ /* 0x000fe20000010000 */
[----:B------:R-:W-:-:S03]  /*5200*/  @P4 PRMT R129, RZ, 0x5410, R118 ;  /* 0x00005410ff814816 */ /* 0x000fc60000000076 */
[----:B------:R-:W-:-:S04]  /*5210*/  FMUL.FTZ R128, R3, R128 ;  /* 0x0000008003807220 */ /* 0x000fc80000410000 */
[----:B------:R-:W-:Y:S02]  /*5220*/  @P4 FADD.FTZ R128, R128, R129 ;  /* 0x0000008180804221 */ /* 0x000fe40000010000 */
.L_x_723:
[----:B------:R-:W-:Y:S05]  /*5230*/  BSYNC B1 ;  /* 0x0000000000017941 */ /* 0x000fea0003800000 */
.L_x_721:
        /* <DEDUP_REMOVED lines=14> */
.L_x_725:
[----:B------:R-:W-:Y:S02]  /*5320*/  ISETP.NE.AND P6, PT, R26, RZ, PT ;  /* 0x000000ff1a00720c */ /* 0x000fe40003fc5270 */
[----:B------:R-:W-:Y:S02]  /*5330*/  @P4 PRMT R129, RZ, 0x7610, R118 ;  /* 0x00007610ff814816 */ /* 0x000fe40000000076 */
[----:B------:R-:W-:-:S05]  /*5340*/  FSEL R128, R132, RZ, !P6 ;  /* 0x000000ff84807208 */ /* 0x000fca0007000000 */
[----:B------:R-:W-:-:S04]  /*5350*/  FFMA.FTZ R128, R214, R133, R128 ;  /* 0x00000085d6807223 */ /* 0x000fc80000010080 */
[----:B------:R-:W-:-:S04]  /*5360*/  FADD.FTZ R128, R213, -R128 ;  /* 0x80000080d5807221 */ /* 0x000fc80000010000 */
[----:B------:R-:W-:-:S04]  /*5370*/  FMUL.FTZ R128, R3, R128 ;  /* 0x0000008003807220 */ /* 0x000fc80000410000 */
[----:B------:R-:W-:Y:S02]  /*5380*/  @P4 FADD.FTZ R128, R128, R129 ;  /* 0x0000008180804221 */ /* 0x000fe40000010000 */
.L_x_726:
[----:B------:R-:W-:Y:S05]  /*5390*/  BSYNC B1 ;  /* 0x0000000000017941 */ /* 0x000fea0003800000 */
.L_x_724:
        /* <DEDUP_REMOVED lines=14> */
.L_x_728:
[----:B------:R-:W-:-:S04]  /*5480*/  ISETP.NE.AND P6, PT, R26, RZ, PT ;  /* 0x000000ff1a00720c */ /* 0x000fc80003fc5270 */
[----:B------:R-:W-:-:S05]  /*5490*/  FSEL R128, R132, RZ, !P6 ;  /* 0x000000ff84807208 */ /* 0x000fca0007000000 */
[----:B------:R-:W-:-:S04]  /*54a0*/  FFMA.FTZ R129, R215, R133, R128 ;  /* 0x00000085d7817223 */ /* 0x000fc80000010080 */
[----:B------:R-:W-:Y:S01]  /*54b0*/  FADD.FTZ R128, R216, -R129 ;  /* 0x80000081d8807221 */ /* 0x000fe20000010000 */
[----:B------:R-:W-:-:S03]  /*54c0*/  @P4 PRMT R129, RZ, 0x5410, R119 ;  /* 0x00005410ff814816 */ /* 0x000fc60000000077 */
[----:B------:R-:W-:-:S04]  /*54d0*/  FMUL.FTZ R128, R3, R128 ;  /* 0x0000008003807220 */ /* 0x000fc80000410000 */
[----:B------:R-:W-:Y:S02]  /*54e0*/  @P4 FADD.FTZ R128, R128, R129 ;  /* 0x0000008180804221 */ /* 0x000fe40000010000 */
.L_x_729:
[----:B------:R-:W-:Y:S05]  /*54f0*/  BSYNC B1 ;  /* 0x0000000000017941 */ /* 0x000fea0003800000 */
.L_x_727:
        /* <DEDUP_REMOVED lines=14> */
.L_x_731:
[----:B------:R-:W-:-:S04]  /*55e0*/  ISETP.NE.AND P2, PT, R26, RZ, PT ;  /* 0x000000ff1a00720c */ /* 0x000fc80003f45270 */
[----:B------:R-:W-:-:S05]  /*55f0*/  FSEL R128, R132, RZ, !P2 ;  /* 0x000000ff84807208 */ /* 0x000fca0005000000 */
[----:B------:R-:W-:-:S04]  /*5600*/  FFMA.FTZ R128, R218, R133, R128 ;  /* 0x00000085da807223 */ /* 0x000fc80000010080 */
[----:B------:R-:W-:-:S04]  /*5610*/  FADD.FTZ R128, R217, -R128 ;  /* 0x80000080d9807221 */ /* 0x000fc80000010000 */
[----:B------:R-:W-:Y:S01]  /*5620*/  FMUL.FTZ R3, R3, R128 ;  /* 0x0000008003037220 */ /* 0x000fe20000410000 */
[----:B------:R-:W-:-:S05]  /*5630*/  @P4 PRMT R128, RZ, 0x7610, R119 ;  /* 0x00007610ff804816 */ /* 0x000fca0000000077 */
[----:B------:R-:W-:Y:S02]  /*5640*/  @P4 FADD.FTZ R3, R3, R128 ;  /* 0x0000008003034221 */ /* 0x000fe40000010000 */
.L_x_732:
[----:B------:R-:W-:Y:S05]  /*5650*/  BSYNC B1 ;  /* 0x0000000000017941 */ /* 0x000fea0003800000 */
.L_x_730:
[----:B------:R-:W-:Y:S01]  /*5660*/  @P3 FMUL.FTZ R128, R3, c[0x0][0x1ec] ;  /* 0x00007b0003803a20 */ /* 0x000fe20000410000 */
[----:B------:R-:W-:Y:S01]  /*5670*/  @P3 LOP3.LUT P2, RZ, R159, 0xff000000, RZ, 0xc0, !PT ;  /* 0xff0000009fff3812 */ /* 0x000fe2000784c0ff */
[----:B------:R-:W-:Y:S01]  /*5680*/  @P5 IMAD.MOV.U32 R129, RZ, RZ, 0x10 ;  /* 0x00000010ff815424 */ /* 0x000fe200078e00ff */
[----:B------:R-:W-:Y:S01]  /*5690*/  @P5 F2FP.BF16.PACK_AB R130, RZ, R3 ;  /* 0x00000003ff82523e */ /* 0x000fe200000010ff */
[----:B------:R-:W-:Y:S02]  /*56a0*/  @P3 FMUL.FTZ R128, R128, c[0x0][0x1e8] ;  /* 0x00007a0080803a20 */ /* 0x000fe40000410000 */
[----:B------:R-:W-:Y:S01]  /*56b0*/  @P3 IMAD.MOV.U32 R133, RZ, RZ, 0x10 ;  /* 0x00000010ff853424 */ /* 0x000fe200078e00ff */
[----:B------:R-:W-:Y:S02]  /*56c0*/  @P5 PRMT R123, R123, 0x5410, R130 ;  /* 0x000054107b7b5816 */ /* 0x000fe40000000082 */
[----:B------:R-:W-:Y:S01]  /*56d0*/  @P3 FSEL R131, R128, RZ, P2 ;  /* 0x000000ff80833208 */ /* 0x000fe20001000000 */
[----:B------:R-:W-:-:S03]  /*56e0*/  @P5 IMAD.WIDE.U32 R128, R144, R129, c[0x0][0x258] ;  /* 0x0000960090805625 */ /* 0x000fc600078e0081 */
[----:B------:R-:W-:Y:S01]  /*56f0*/  @P3 F2FP.BF16.PACK_AB R131, RZ, R131 ;  /* 0x00000083ff83323e */ /* 0x000fe200000010ff */
[----:B------:R-:W-:Y:S01]  /*5700*/  @P3 IMAD.WIDE.U32 R2, R2, R133, c[0x0][0x248] ;  /* 0x0000920002023625 */ /* 0x000fe200078e0085 */
[----:B------:R0:W-:Y:S02]  /*5710*/  @P5 STG.E.128 [R128.64], R120 ;  /* 0x0000007880005986 */ /* 0x0001e4000c101d04 */
[----:B------:R-:W-:-:S05]  /*5720*/  @P3 PRMT R127, R127, 0x5410, R131 ;  /* 0x000054107f7f3816 */ /* 0x000fca0000000083 */
[----:B------:R0:W-:Y:S02]  /*5730*/  @P3 STG.E.128 [R2.64], R124 ;  /* 0x0000007c02003986 */ /* 0x0001e4000c101d04 */
.L_x_708:
[----:B------:R-:W-:Y:S05]  /*5740*/  BSYNC B0 ;  /* 0x0000000000007941 */ /* 0x000fea0003800000 */
.L_x_707:
[----:B------:R-:W-:Y:S02]  /*5750*/  IADD3 R13, R13, c[0x0][0x160], RZ ;  /* 0x000058000d0d7a10 */ /* 0x000fe40007ffe0ff */
[----:B------:R-:W-:Y:S02]  /*5760*/  LOP3.LUT P3, RZ, R11, 0xff, RZ, 0xc0, !PT ;  /* 0x000000ff0bff7812 */ /* 0x000fe4000786c0ff */
[----:B------:R-:W-:Y:S02]  /*5770*/  ISETP.GE.AND P2, PT, R13, c[0x0][0x164], PT ;  /* 0x000059000d007a0c */ /* 0x000fe40003f46270 */
[----:B------:R-:W-:-:S11]  /*5780*/  SEL R11, RZ, 0x1, P3 ;  /* 0x00000001ff0b7807 */ /* 0x000fd60001800000 */
[----:B0----5:R-:W-:Y:S01]  /*5790*/  @P2 CALL.REL.NOINC `(.L_x_611) ;  /* 0x0000001000002944 */ /* 0x021fe20003c00000 */
[----:B------:R-:W-:Y:S05]  /*57a0*/  BRA `(.L_x_733) ;  /* 0xffffaeb000007947 */ /* 0x000fea000383ffff */
.L_x_611:
[----:B-1----:R-:W0:Y:S01]  /*57b0*/  S2UR UR6, SR_CTAID.X ;  /* 0x00000000000679c3 */ /* 0x002e220000002500 */
[----:B------:R-:W0:Y:S01]  /*57c0*/  S2R R3, SR_TID.X ;  /* 0x0000000000037919 */ /* 0x000e220000002100 */
[----:B------:R-:W-:Y:S01]  /*57d0*/  LOP3.LUT P2, RZ, R0, 0xffffff00, RZ, 0xc0, !PT ;  /* 0xffffff0000ff7812 */ /* 0x000fe2000784c0ff */
[----:B------:R-:W-:Y:S02]  /*57e0*/  @P0 IMAD.MOV.U32 R9, RZ, RZ, 0x20 ;  /* 0x00000020ff090424 */ /* 0x000fe400078e00ff */
[----:B-----5:R-:W-:-:S10]  /*57f0*/  @P1 IMAD.MOV.U32 R13, RZ, RZ, 0x20 ;  /* 0x00000020ff0d1424 */ /* 0x020fd400078e00ff */
[----:B------:R-:W-:Y:S02]  /*5800*/  @P2 MOV R5, 0x20 ;  /* 0x0000002000052802 */ /* 0x000fe40000000f00 */
        /* <DEDUP_REMOVED lines=35> */
.L_x_627:
[----:B------:R-:W-:Y:S01]  /*5a40*/  IMAD.MOV.U32 R133, RZ, RZ, R141 ;  /* 0x000000ffff857224 */ /* 0x000fe200078e008d */
[----:B------:R-:W-:Y:S01]  /*5a50*/  MOV R189, 0x1f ;  /* 0x0000001f00bd7802 */ /* 0x000fe20000000f00 */
[----:B------:R-:W-:Y:S01]  /*5a60*/  IMAD.MOV.U32 R138, RZ, RZ, 0x10 ;  /* 0x00000010ff8a7424 */ /* 0x000fe200078e00ff */
[----:B-1----:R-:W-:Y:S01]  /*5a70*/  MOV R128, 0x5aa0 ;  /* 0x00005aa000807802 */ /* 0x002fe20000000f00 */
[----:B------:R-:W-:-:S02]  /*5a80*/  IMAD.MOV.U32 R140, RZ, RZ, -0x1 ;  /* 0xffffffffff8c7424 */ /* 0x000fc400078e00ff */
[----:B0----5:R-:W-:Y:S05]  /*5a90*/  CALL.REL.NOINC `($__internal_11_$__cuda_sm70_shflsync_down_p) ;  /* 0x0000045000007944 */ /* 0x021fea0003c00000 */
[----:B-1----:R-:W-:Y:S01]  /*5aa0*/  IMAD.MOV.U32 R132, RZ, RZ, R189 ;  /* 0x000000ffff847224 */ /* 0x002fe200078e00bd */
[----:B0-----:R-:W-:Y:S05]  /*5ab0*/  BRA `(.L_x_734) ;  /* 0xffffc7e000007947 */ /* 0x001fea000383ffff */
.L_x_628:
[----:B------:R-:W-:Y:S01]  /*5ac0*/  MOV R133, R142 ;  /* 0x0000008e00857202 */ /* 0x000fe20000000f00 */
[----:B------:R-:W-:Y:S01]  /*5ad0*/  IMAD.MOV.U32 R138, RZ, RZ, 0x10 ;  /* 0x00000010ff8a7424 */ /* 0x000fe200078e00ff */
[----:B------:R-:W-:Y:S01]  /*5ae0*/  MOV R140, 0xffffffff ;  /* 0xffffffff008c7802 */ /* 0x000fe20000000f00 */
[----:B------:R-:W-:Y:S01]  /*5af0*/  IMAD.MOV.U32 R189, RZ, RZ, 0x1f ;  /* 0x0000001fffbd7424 */ /* 0x000fe200078e00ff */
[----:B-1----:R-:W-:-:S02]  /*5b00*/  MOV R128, 0x5b20 ;  /* 0x00005b2000807802 */ /* 0x002fc40000000f00 */
[----:B0-23-5:R-:W-:Y:S05]  /*5b10*/  CALL.REL.NOINC `($__internal_11_$__cuda_sm70_shflsync_down_p) ;  /* 0x000003d000007944 */ /* 0x02dfea0003c00000 */
[----:B------:R-:W-:Y:S01]  /*5b20*/  FADD.FTZ R132, R132, R141 ;  /* 0x0000008d84847221 */ /* 0x000fe20000010000 */
[----:B0-----:R-:W-:Y:S01]  /*5b30*/  MOV R140, 0xffffffff ;  /* 0xffffffff008c7802 */ /* 0x001fe20000000f00 */
[----:B-1----:R-:W-:Y:S01]  /*5b40*/  FADD.FTZ R142, R142, R189 ;  /* 0x000000bd8e8e7221 */ /* 0x002fe20000010000 */
[----:B------:R-:W-:Y:S01]  /*5b50*/  MOV R128, 0x5ba0 ;  /* 0x00005ba000807802 */ /* 0x000fe20000000f00 */
[----:B------:R-:W-:-:S02]  /*5b60*/  IMAD.MOV.U32 R138, RZ, RZ, 0x8 ;  /* 0x00000008ff8a7424 */ /* 0x000fc400078e00ff */
[----:B------:R-:W-:Y:S02]  /*5b70*/  IMAD.MOV.U32 R189, RZ, RZ, 0x1f ;  /* 0x0000001fffbd7424 */ /* 0x000fe400078e00ff */
[----:B------:R-:W-:Y:S02]  /*5b80*/  IMAD.MOV.U32 R133, RZ, RZ, R132 ;  /* 0x000000ffff857224 */ /* 0x000fe400078e0084 */
[----:B------:R-:W-:Y:S05]  /*5b90*/  CALL.REL.NOINC `($__internal_11_$__cuda_sm70_shflsync_down_p) ;  /* 0x0000035000007944 */ /* 0x000fea0003c00000 */
[----:B-1----:R-:W-:Y:S01]  /*5ba0*/  IMAD.MOV.U32 R131, RZ, RZ, R189 ;  /* 0x000000ffff837224 */ /* 0x002fe200078e00bd */
[----:B0-----:R-:W-:Y:S01]  /*5bb0*/  MOV R133, R142 ;  /* 0x0000008e00857202 */ /* 0x001fe20000000f00 */
[----:B------:R-:W-:Y:S01]  /*5bc0*/  IMAD.MOV.U32 R138, RZ, RZ, 0x8 ;  /* 0x00000008ff8a7424 */ /* 0x000fe200078e00ff */
[----:B------:R-:W-:Y:S01]  /*5bd0*/  MOV R140, 0xffffffff ;  /* 0xffffffff008c7802 */ /* 0x000fe20000000f00 */
[----:B------:R-:W-:Y:S01]  /*5be0*/  IMAD.MOV.U32 R189, RZ, RZ, 0x1f ;  /* 0x0000001fffbd7424 */ /* 0x000fe200078e00ff */
[----:B------:R-:W-:Y:S02]  /*5bf0*/  MOV R128, 0x5c10 ;  /* 0x00005c1000807802 */ /* 0x000fe40000000f00 */
[----:B------:R-:W-:Y:S05]  /*5c00*/  CALL.REL.NOINC `($__internal_11_$__cuda_sm70_shflsync_down_p) ;  /* 0x000002e000007944 */ /* 0x000fea0003c00000 */
        /* <DEDUP_REMOVED lines=39> */
[----:B------:R-:W-:Y:S01]  /*5e80*/  HFMA2.MMA R189, -RZ, RZ, 0, 1.847743988037109375e-06 ;  /* 0x0000001fffbd7435 */ /* 0x000fe200000001ff */
[----:B0-----:R-:W-:Y:S01]  /*5e90*/  MOV R133, R136 ;  /* 0x0000008800857202 */ /* 0x001fe20000000f00 */
[----:B------:R-:W-:Y:S01]  /*5ea0*/  IMAD.MOV.U32 R138, RZ, RZ, 0x1 ;  /* 0x00000001ff8a7424 */ /* 0x000fe200078e00ff */
[----:B------:R-:W-:Y:S01]  /*5eb0*/  MOV R128, 0x5ee0 ;  /* 0x00005ee000807802 */ /* 0x000fe20000000f00 */
[----:B------:R-:W-:Y:S02]  /*5ec0*/  IMAD.MOV.U32 R140, RZ, RZ, -0x1 ;  /* 0xffffffffff8c7424 */ /* 0x000fe400078e00ff */
[----:B------:R-:W-:Y:S05]  /*5ed0*/  CALL.REL.NOINC `($__internal_11_$__cuda_sm70_shflsync_down_p) ;  /* 0x0000001000007944 */ /* 0x000fea0003c00000 */
[----:B01----:R-:W-:Y:S05]  /*5ee0*/  BRA `(.L_x_735) ;  /* 0xffffc4d000007947 */ /* 0x003fea000383ffff */
        .weak           $__internal_11_$__cuda_sm70_shflsync_down_p
        .type           $__internal_11_$__cuda_sm70_shflsync_down_p,@function
        .size           $__internal_11_$__cuda_sm70_shflsync_down_p,(.L_x_11745 - $__internal_11_$__cuda_sm70_shflsync_down_p)
$__internal_11_$__cuda_sm70_shflsync_down_p:
[----:B------:R-:W-:Y:S01]  /*5ef0*/  MOV R129, 0x0 ;  /* 0x0000000000817802 */ /* 0x000fe20000000f00 */
[----:B------:R-:W-:Y:S04]  /*5f00*/  WARPSYNC R140 ;  /* 0x0000008c00007348 */ /* 0x000fe80003800000 */
[----:B------:R0:W1:Y:S01]  /*5f10*/  SHFL.DOWN PT, R189, R133, R138, R189 ;  /* 0x0800008a85bd7389 */ /* 0x00006200000e00bd */
[----:B------:R-:W-:Y:S05]  /*5f20*/  RET.REL.NODEC R128 `(_ZN10layer_norm13ln_bwd_kernelINS_13Kernel_traitsI13__nv_bfloat16S2_S2_S2_fjLj8192ELj1ELj1ELj8ELj16ENS_18Kernel_traits_baseILj8192ES2_S2_S2_S2_fjLj256EEEEELb1ELb0ELb1ELb0EEEvNS_9BwdParamsE) ;  /* 0xffffa0d080007950 */ /* 0x000fea0003c3ffff */
.L_x_736:
        /* <DEDUP_REMOVED lines=13> */
.L_x_11745:


//--------------------- .text._ZN10layer_norm22ln_bwd_finalize_kernelINS_22Kernel_traits_finalizeILj8192E13__nv_bfloat16S2_S2_S2_fjLb0ELj1024ELj4ENS_18Kernel_traits_baseILj8192ES2_S2_S2_S2_fjLj1024EEEEELb0ELb1EEEvNS_9BwdParamsE --------------------------
	.section	.text._ZN10layer_norm22ln_bwd_finalize_kernelINS_22Kernel_traits_finalizeILj8192E13__nv_bfloat16S2_S2_S2_fjLb0ELj1024ELj4ENS_18Kernel_traits_baseILj8192ES2_S2_S2_S2_fjLj1024EEEEELb0ELb1EEEvNS_9BwdParamsE,"ax",@progbits
	.sectioninfo	@"SHI_REGISTERS=32"
	.align	128
        .global         _ZN10layer_norm22ln_bwd_finalize_kernelINS_22Kernel_traits_finalizeILj8192E13__nv_bfloat16S2_S2_S2_fjLb0ELj1024ELj4ENS_18Kernel_traits_baseILj8192ES2_S2_S2_S2_fjLj1024EEEEELb0ELb1EEEvNS_9BwdParamsE
        .type           _ZN10layer_norm22ln_bwd_finalize_kernelINS_22Kernel_traits_finalizeILj8192E13__nv_bfloat16S2_S2_S2_fjLb0ELj1024ELj4ENS_18Kernel_traits_baseILj8192ES2_S2_S2_S2_fjLj1024EEEEELb0ELb1EEEvNS_9BwdParamsE,@function
        .size           _ZN10layer_norm22ln_bwd_finalize_kernelINS_22Kernel_traits_finalizeILj8192E13__nv_bfloat16S2_S2_S2_fjLb0ELj1024ELj4ENS_18Kernel_traits_baseILj8192ES2_S2_S2_S2_fjLj1024EEEEELb0ELb1EEEvNS_9BwdParamsE,(.L_x_11746 - _ZN10layer_norm22ln_bwd_finalize_kernelINS_22Kernel_traits_finalizeILj8192E13__nv_bfloat16S2_S2_S2_fjLb0ELj1024ELj4ENS_18Kernel_traits_baseILj8192ES2_S2_S2_S2_fjLj1024EEEEELb0ELb1EEEvNS_9BwdParamsE)
        .other          _ZN10layer_norm22ln_bwd_finalize_kernelINS_22Kernel_traits_finalizeILj8192E13__nv_bfloat16S2_S2_S2_fjLb0ELj1024ELj4ENS_18Kernel_traits_baseILj8192ES2_S2_S2_S2_fjLj1024EEEEELb0ELb1EEEvNS_9BwdParamsE,@"STO_CUDA_ENTRY STV_DEFAULT"
_ZN10layer_norm22ln_bwd_finalize_kernelINS_22Kernel_traits_finalizeILj8192E13__nv_bfloat16S2_S2_S2_fjLb0ELj1024ELj4ENS_18Kernel_traits_baseILj8192ES2_S2_S2_S2_fjLj1024EEEEELb0ELb1EEEvNS_9BwdParamsE:
.text._ZN10layer_norm22ln_bwd_finalize_kernelINS_22Kernel_traits_finalizeILj8192E13__nv_bfloat16S2_S2_S2_fjLb0ELj1024ELj4ENS_18Kernel_traits_baseILj8192ES2_S2_S2_S2_fjLj1024EEEEELb0ELb1EEEvNS_9BwdParamsE:
        /* <DEDUP_REMOVED lines=8> */
[----:B------:R-:W-:Y:S01]  /*0080*/  SHF.L.U32 R2, R2, 0x4, RZ ;  /* 0x0000000402027819 */ /* 0x000fe200000006ff */
[----:B------:R-:W-:Y:S01]  /*0090*/  ULDC.64 UR4, c[0x0][0x118] ;  /* 0x0000460000047ab9 */ /* 0x000fe20000000a00 */
[--C-:B------:R-:W-:Y:S02]  /*00a0*/  SHF.R.U32.HI R17, RZ, 0x5, R0.reuse ;  /* 0x00000005ff117819 */ /* 0x100fe40000011600 */
[----:B------:R-:W-:Y:S02]  /*00b0*/  LOP3.LUT R20, R0, 0x3fffffe0, RZ, 0xc0, !PT ;  /* 0x3fffffe000147812 */ /* 0x000fe400078ec0ff */
[----:B------:R-:W-:Y:S02]  /*00c0*/  LOP3.LUT R19, R2, 0x7ffffff0, RZ, 0xc0, !PT ;  /* 0x7ffffff002137812 */ /* 0x000fe400078ec0ff */
[C---:B------:R-:W-:Y:S02]  /*00d0*/  LOP3.LUT R21, R17.reuse, 0x1f, R0, 0x78, !PT ;  /* 0x0000001f11157812 */ /* 0x040fe400078e7800 */
[C---:B------:R-:W-:Y:S01]  /*00e0*/  ISETP.GE.U32.AND P0, PT, R16.reuse, 0x10, PT ;  /* 0x000000101000780c */ /* 0x040fe20003f06070 */
[----:B------:R-:W-:Y:S01]  /*00f0*/  IMAD.IADD R19, R16, 0x1, R19 ;  /* 0x0000000110137824 */ /* 0x000fe200078e0213 */
[----:B------:R-:W-:Y:S01]  /*0100*/  IADD3 R20, R20, R21, RZ ;  /* 0x0000001514147210 */ /* 0x000fe20007ffe0ff */
[----:B------:R-:W-:Y:S01]  /*0110*/  IMAD R21, R16, 0x20, R21 ;  /* 0x0000002010157824 */ /* 0x000fe200078e0215 */
[----:B------:R-:W-:-:S02]  /*0120*/  ISETP.EQ.AND P0, PT, R17, 0x1f, !P0 ;  /* 0x0000001f1100780c */ /* 0x000fc40004702270 */
.L_x_749:
[----:B------:R-:W-:Y:S01]  /*0130*/  ISETP.GE.U32.AND P1, PT, R17, c[0x0][0x160], PT ;  /* 0x0000580011007a0c */ /* 0x000fe20003f26070 */
[----:B------:R-:W-:Y:S01]  /*0140*/  BSSY B0, `(.L_x_737) ;  /* 0x0000060000007945 */ /* 0x000fe20003800000 */
[----:B------:R-:W-:Y:S01]  /*0150*/  HFMA2.MMA R27, -RZ, RZ, 0, 0 ;  /* 0x00000000ff1b7435 */ /* 0x000fe200000001ff */
[----:B------:R-:W-:-:S10]  /*0160*/  IMAD.MOV.U32 R23, RZ, RZ, RZ ;  /* 0x000000ffff177224 */ /* 0x000fd400078e00ff */
        /* <DEDUP_REMOVED lines=23> */
.L_x_741:
[----:B------:R-:W-:Y:S01]  /*02e0*/  IMAD.MOV.U32 R14, RZ, RZ, 0x4 ;  /* 0x00000004ff0e7424 */ /* 0x000fe200078e00ff */
[C---:B------:R-:W-:Y:S01]  /*02f0*/  IADD3 R3, R25.reuse, 0x20, RZ ;  /* 0x0000002019037810 */ /* 0x040fe20007ffe0ff */
[C---:B------:R-:W-:Y:S01]  /*0300*/  IMAD R13, R25.reuse, c[0x0][0x168], R18 ;  /* 0x00005a00190d7a24 */ /* 0x040fe200078e0212 */
[----:B------:R-:W-:-:S03]  /*0310*/  IADD3 R5, R25, 0x40, RZ ;  /* 0x0000004019057810 */ /* 0x000fc60007ffe0ff */
[----:B------:R-:W-:Y:S01]  /*0320*/  IMAD.WIDE.U32 R10, R13, R14, c[0x0][0x220] ;  /* 0x000088000d0a7625 */ /* 0x000fe200078e000e */
[----:B------:R-:W-:-:S03]  /*0330*/  IADD3 R29, R25, 0x60, RZ ;  /* 0x00000060191d7810 */ /* 0x000fc60007ffe0ff */
[----:B------:R-:W-:Y:S01]  /*0340*/  IMAD R3, R3, c[0x0][0x168], R18 ;  /* 0x00005a0003037a24 */ /* 0x000fe200078e0212 */
[----:B------:R0:W2:Y:S01]  /*0350*/  LDG.E R24, [R10.64] ;  /* 0x000000040a187981 */ /* 0x0000a2000c1e1900 */
[----:B------:R-:W-:-:S04]  /*0360*/  IMAD.WIDE.U32 R12, R13, R14, c[0x0][0x228] ;  /* 0x00008a000d0c7625 */ /* 0x000fc800078e000e */
[--C-:B------:R-:W-:Y:S02]  /*0370*/  IMAD R15, R5, c[0x0][0x168], R18.reuse ;  /* 0x00005a00050f7a24 */ /* 0x100fe400078e0212 */
[CC--:B------:R-:W-:Y:S01]  /*0380*/  IMAD.WIDE.U32 R4, R3.reuse, R14.reuse, c[0x0][0x220] ;  /* 0x0000880003047625 */ /* 0x0c0fe200078e000e */
[----:B------:R-:W3:Y:S03]  /*0390*/  LDG.E R12, [R12.64] ;  /* 0x000000040c0c7981 */ /* 0x000ee6000c1e1900 */
[----:B------:R-:W-:Y:S02]  /*03a0*/  IMAD.WIDE.U32 R6, R3, R14, c[0x0][0x228] ;  /* 0x00008a0003067625 */ /* 0x000fe400078e000e */
[----:B------:R-:W4:Y:S02]  /*03b0*/  LDG.E R4, [R4.64] ;  /* 0x0000000404047981 */ /* 0x000f24000c1e1900 */
[----:B------:R-:W-:-:S02]  /*03c0*/  IMAD R29, R29, c[0x0][0x168], R18 ;  /* 0x00005a001d1d7a24 */ /* 0x000fc400078e0212 */
[CC--:B------:R-:W-:Y:S01]  /*03d0*/  IMAD.WIDE.U32 R8, R15.reuse, R14.reuse, c[0x0][0x220] ;  /* 0x000088000f087625 */ /* 0x0c0fe200078e000e */
[----:B------:R-:W5:Y:S03]  /*03e0*/  LDG.E R6, [R6.64] ;  /* 0x0000000406067981 */ /* 0x000f66000c1e1900 */
[-C--:B------:R-:W-:Y:S02]  /*03f0*/  IMAD.WIDE.U32 R2, R15, R14.reuse, c[0x0][0x228] ;  /* 0x00008a000f027625 */ /* 0x080fe400078e000e */
[----:B------:R-:W5:Y:S02]  /*0400*/  LDG.E R8, [R8.64] ;  /* 0x0000000408087981 */ /* 0x000f64000c1e1900 */
[CC--:B0-----:R-:W-:Y:S02]  /*0410*/  IMAD.WIDE.U32 R10, R29.reuse, R14.reuse, c[0x0][0x220] ;  /* 0x000088001d0a7625 */ /* 0x0c1fe400078e000e */
[----:B------:R-:W5:Y:S02]  /*0420*/  LDG.E R3, [R2.64] ;  /* 0x0000000402037981 */ /* 0x000f64000c1e1900 */
[----:B------:R-:W-:-:S02]  /*0430*/  IMAD.WIDE.U32 R14, R29, R14, c[0x0][0x228] ;  /* 0x00008a001d0e7625 */ /* 0x000fc400078e000e */
        /* <DEDUP_REMOVED lines=13> */
.L_x_740:
[----:B------:R-:W-:Y:S05]  /*0510*/  BSYNC B1 ;  /* 0x0000000000017941 */ /* 0x000fea0003800000 */
.L_x_739:
        /* <DEDUP_REMOVED lines=23> */
.L_x_743:
[----:B------:R-:W-:Y:S05]  /*0690*/  BSYNC B1 ;  /* 0x0000000000017941 */ /* 0x000fea0003800000 */
.L_x_742:
[----:B------:R-:W-:-:S13]  /*06a0*/  ISETP.LT.U32.OR P2, PT, R25, c[0x0][0x160], P2 ;  /* 0x0000580019007a0c */ /* 0x000fda0001741470 */
        /* <DEDUP_REMOVED lines=9> */
.L_x_738:
[----:B------:R-:W-:Y:S05]  /*0740*/  BSYNC B0 ;  /* 0x0000000000007941 */ /* 0x000fea0003800000 */
.L_x_737:
        /* <DEDUP_REMOVED lines=11> */
.L_x_750:
[----:B---3--:R-:W-:Y:S01]  /*0800*/  FADD.FTZ R13, R4, R3 ;  /* 0x00000003040d7221 */ /* 0x008fe20000010000 */
[----:B------:R-:W-:Y:S05]  /*0810*/  BRA.DIV ~URZ, `(.L_x_746) ;  /* 0x000003127f007947 */ /* 0x000fea000b800000 */
[----:B-1----:R-:W1:Y:S02]  /*0820*/  SHFL.BFLY PT, R2, R5, 0x1, 0x1f ;  /* 0x0c201f0005027f89 */ /* 0x002e6400000e0000 */
[----:B-1----:R-:W-:Y:S02]  /*0830*/  FADD.FTZ R6, R5, R2 ;  /* 0x0000000205067221 */ /* 0x002fe40000010000 */
[----:B------:R-:W1:Y:S04]  /*0840*/  SHFL.BFLY PT, R2, R13, 0x2, 0x1f ;  /* 0x0c401f000d027f89 */ /* 0x000e6800000e0000 */
[----:B------:R-:W3:Y:S01]  /*0850*/  SHFL.BFLY PT, R3, R6, 0x2, 0x1f ;  /* 0x0c401f0006037f89 */ /* 0x000ee200000e0000 */
[----:B-1----:R-:W-:-:S02]  /*0860*/  FADD.FTZ R2, R13, R2 ;  /* 0x000000020d027221 */ /* 0x002fc40000010000 */
[----:B---3--:R-:W-:-:S03]  /*0870*/  FADD.FTZ R8, R6, R3 ;  /* 0x0000000306087221 */ /* 0x008fc60000010000 */
[----:B------:R-:W1:Y:S04]  /*0880*/  SHFL.BFLY PT, R3, R2, 0x4, 0x1f ;  /* 0x0c801f0002037f89 */ /* 0x000e6800000e0000 */
[----:B------:R-:W3:Y:S01]  /*0890*/  SHFL.BFLY PT, R7, R8, 0x4, 0x1f ;  /* 0x0c801f0008077f89 */ /* 0x000ee200000e0000 */
[----:B-1----:R-:W-:Y:S02]  /*08a0*/  FADD.FTZ R3, R2, R3 ;  /* 0x0000000302037221 */ /* 0x002fe40000010000 */
[----:B---3--:R-:W-:-:S03]  /*08b0*/  FADD.FTZ R9, R8, R7 ;  /* 0x0000000708097221 */ /* 0x008fc60000010000 */
[----:B--2---:R-:W1:Y:S04]  /*08c0*/  SHFL.BFLY PT, R4, R3, 0x8, 0x1f ;  /* 0x0d001f0003047f89 */ /* 0x004e6800000e0000 */
[----:B------:R-:W2:Y:S01]  /*08d0*/  SHFL.BFLY PT, R10, R9, 0x8, 0x1f ;  /* 0x0d001f00090a7f89 */ /* 0x000ea200000e0000 */
[----:B-1----:R-:W-:Y:S02]  /*08e0*/  FADD.FTZ R4, R3, R4 ;  /* 0x0000000403047221 */ /* 0x002fe40000010000 */
[----:B--2---:R-:W-:-:S03]  /*08f0*/  FADD.FTZ R10, R9, R10 ;  /* 0x0000000a090a7221 */ /* 0x004fc60000010000 */
[----:B------:R1:W2:Y:S04]  /*0900*/  SHFL.BFLY PT, R7, R4, 0x10, 0x1f ;  /* 0x0e001f0004077f89 */ /* 0x0002a800000e0000 */
[----:B------:R1:W3:Y:S02]  /*0910*/  SHFL.BFLY PT, R5, R10, 0x10, 0x1f ;  /* 0x0e001f000a057f89 */ /* 0x0002e400000e0000 */
.L_x_751:
[----:B------:R-:W-:Y:S01]  /*0920*/  @!P1 SHF.R.U32.HI R2, RZ, 0x3, R0 ;  /* 0x00000003ff029819 */ /* 0x000fe20000011600 */
[----:B---3--:R-:W-:Y:S02]  /*0930*/  FADD.FTZ R5, R5, R10 ;  /* 0x0000000a05057221 */ /* 0x008fe40000010000 */
[----:B--2---:R-:W-:Y:S01]  /*0940*/  FADD.FTZ R7, R7, R4 ;  /* 0x0000000407077221 */ /* 0x004fe20000010000 */
[----:B------:R-:W-:-:S05]  /*0950*/  @!P1 LOP3.LUT R2, R2, 0x1ffffffc, RZ, 0xc0, !PT ;  /* 0x1ffffffc02029812 */ /* 0x000fca00078ec0ff */
[----:B------:R2:W-:Y:S04]  /*0960*/  @!P1 STS [R2+0x2000], R5 ;  /* 0x0020000502009388 */ /* 0x0005e80000000800 */
[----:B------:R2:W-:Y:S02]  /*0970*/  @!P1 STS [R2+0x2080], R7 ;  /* 0x0020800702009388 */ /* 0x0005e40000000800 */
.L_x_744:
[----:B0-----:R-:W-:Y:S01]  /*0980*/  WARPSYNC 0xffffffff ;  /* 0xffffffff00007948 */ /* 0x001fe20003800000 */
[----:B------:R-:W-:Y:S06]  /*0990*/  BAR.SYNC.DEFER_BLOCKING 0x0 ;  /* 0x0000000000007b1d */ /* 0x000fec0000010000 */
[----:B------:R-:W-:Y:S01]  /*09a0*/  BSSY B0, `(.L_x_747) ;  /* 0x000000b000007945 */ /* 0x000fe20003800000 */
[----:B------:R-:W-:Y:S05]  /*09b0*/  @!P0 BRA `(.L_x_748) ;  /* 0x0000009000008947 */ /* 0x000fea0003800000 */
[----:B--2---:R-:W0:Y:S01]  /*09c0*/  LDS.64 R2, [R16.X8+0x2000] ;  /* 0x0020000010027984 */ /* 0x004e220000008a00 */
[----:B------:R-:W-:-:S03]  /*09d0*/  HFMA2.MMA R6, -RZ, RZ, 0, 2.384185791015625e-07 ;  /* 0x00000004ff067435 */ /* 0x000fc600000001ff */
[----:B-1----:R-:W1:Y:S01]  /*09e0*/  LDS.64 R4, [R16.X8+0x2080] ;  /* 0x0020800010047984 */ /* 0x002e620000008a00 */
[----:B0-----:R-:W-:-:S06]  /*09f0*/  F2FP.BF16.PACK_AB R7, R3, R2 ;  /* 0x000000020307723e */ /* 0x001fcc00000010ff */
[----:B------:R-:W-:Y:S01]  /*0a00*/  IMAD.WIDE.U32 R2, R19, R6, c[0x0][0x268] ;  /* 0x00009a0013027625 */ /* 0x000fe200078e0006 */
[----:B-1----:R-:W-:-:S03]  /*0a10*/  F2FP.BF16.PACK_AB R9, R5, R4 ;  /* 0x000000040509723e */ /* 0x002fc600000010ff */
[----:B------:R-:W-:Y:S01]  /*0a20*/  IMAD.WIDE.U32 R4, R19, R6, c[0x0][0x260] ;  /* 0x0000980013047625 */ /* 0x000fe200078e0006 */
[----:B------:R0:W-:Y:S04]  /*0a30*/  STG.E [R2.64], R7 ;  /* 0x0000000702007986 */ /* 0x0001e8000c101904 */
[----:B------:R0:W-:Y:S02]  /*0a40*/  STG.E [R4.64], R9 ;  /* 0x0000000904007986 */ /* 0x0001e4000c101904 */
.L_x_748:
[----:B------:R-:W-:Y:S05]  /*0a50*/  BSYNC B0 ;  /* 0x0000000000007941 */ /* 0x000fea0003800000 */
.L_x_747:
[C---:B------:R-:W-:Y:S02]  /*0a60*/  ISETP.GT.U32.AND P1, PT, R18.reuse, -0x2001, PT ;  /* 0xffffdfff1200780c */ /* 0x040fe40003f24070 */
[----:B------:R-:W-:Y:S02]  /*0a70*/  IADD3 R18, R18, 0x2000, RZ ;  /* 0x0000200012127810 */ /* 0x000fe40007ffe0ff */
[----:B------:R-:W-:-:S09]  /*0a80*/  IADD3 R19, R19, 0x1000, RZ ;  /* 0x0000100013137810 */ /* 0x000fd20007ffe0ff */
[----:B012---:R-:W-:Y:S05]  /*0a90*/  @P1 BRA `(.L_x_749) ;  /* 0xfffff69000001947 */ /* 0x007fea000383ffff */
[----:B------:R-:W-:Y:S05]  /*0aa0*/  EXIT ;  /* 0x000000000000794d */ /* 0x000fea0003800000 */
.L_x_745:
[----:B--2---:R-:W-:Y:S01]  /*0ab0*/  IMAD.MOV.U32 R10, RZ, RZ, R4 ;  /* 0x000000ffff0a7224 */ /* 0x004fe200078e0004 */
[----:B------:R-:W-:Y:S01]  /*0ac0*/  MOV R9, 0x1 ;  /* 0x0000000100097802 */ /* 0x000fe20000000f00 */
[----:B------:R-:W-:Y:S01]  /*0ad0*/  IMAD.MOV.U32 R6, RZ, RZ, 0x1f ;  /* 0x0000001fff067424 */ /* 0x000fe200078e00ff */
[----:B------:R-:W-:Y:S02]  /*0ae0*/  MOV R11, 0xffffffff ;  /* 0xffffffff000b7802 */ /* 0x000fe40000000f00 */
[----:B------:R-:W-:Y:S02]  /*0af0*/  MOV R2, 0xb10 ;  /* 0x00000b1000027802 */ /* 0x000fe40000000f00 */
[----:B01----:R-:W-:Y:S05]  /*0b00*/  CALL.REL.NOINC `($__internal_12_$__cuda_sm70_shflsync_bfly_p) ;  /* 0x000003c000007944 */ /* 0x003fea0003c00000 */
[----:B-1----:R-:W-:Y:S01]  /*0b10*/  IMAD.MOV.U32 R3, RZ, RZ, R6 ;  /* 0x000000ffff037224 */ /* 0x002fe200078e0006 */
[----:B0-----:R-:W-:Y:S05]  /*0b20*/  BRA `(.L_x_750) ;  /* 0xfffffcd000007947 */ /* 0x001fea000383ffff */
.L_x_746:
[----:B------:R-:W-:Y:S01]  /*0b30*/  HFMA2.MMA R6, -RZ, RZ, 0, 1.847743988037109375e-06 ;  /* 0x0000001fff067435 */ /* 0x000fe200000001ff */
[----:B------:R-:W-:Y:S01]  /*0b40*/  MOV R10, R13 ;  /* 0x0000000d000a7202 */ /* 0x000fe20000000f00 */
[----:B------:R-:W-:Y:S01]  /*0b50*/  IMAD.MOV.U32 R9, RZ, RZ, 0x2 ;  /* 0x00000002ff097424 */ /* 0x000fe200078e00ff */
[----:B------:R-:W-:Y:S01]  /*0b60*/  MOV R2, 0xb90 ;  /* 0x00000b9000027802 */ /* 0x000fe20000000f00 */
[----:B------:R-:W-:-:S02]  /*0b70*/  IMAD.MOV.U32 R11, RZ, RZ, -0x1 ;  /* 0xffffffffff0b7424 */ /* 0x000fc400078e00ff */
[----:B012---:R-:W-:Y:S05]  /*0b80*/  CALL.REL.NOINC `($__internal_12_$__cuda_sm70_shflsync_bfly_p) ;  /* 0x0000034000007944 */ /* 0x007fea0003c00000 */
[----:B01----:R-:W-:Y:S01]  /*0b90*/  FADD.FTZ R10, R13, R6 ;  /* 0x000000060d0a7221 */ /* 0x003fe20000010000 */
[----:B------:R-:W-:Y:S01]  /*0ba0*/  HFMA2.MMA R6, -RZ, RZ, 0, 1.847743988037109375e-06 ;  /* 0x0000001fff067435 */ /* 0x000fe200000001ff */
[----:B------:R-:W-:Y:S01]  /*0bb0*/  MOV R9, 0x4 ;  /* 0x0000000400097802 */ /* 0x000fe20000000f00 */
[----:B------:R-:W-:Y:S01]  /*0bc0*/  IMAD.MOV.U32 R11, RZ, RZ, -0x1 ;  /* 0xffffffffff0b7424 */ /* 0x000fe200078e00ff */
[----:B------:R-:W-:-:S03]  /*0bd0*/  MOV R2, 0xbf0 ;  /* 0x00000bf000027802 */ /* 0x000fc60000000f00 */
[----:B------:R-:W-:Y:S05]  /*0be0*/  CALL.REL.NOINC `($__internal_12_$__cuda_sm70_shflsync_bfly_p) ;  /* 0x000002e000007944 */ /* 0x000fea0003c00000 */
[----:B01----:R-:W-:Y:S01]  /*0bf0*/  FADD.FTZ R10, R10, R6 ;  /* 0x000000060a0a7221 */ /* 0x003fe20000010000 */
[----:B------:R-:W-:Y:S01]  /*0c00*/  HFMA2.MMA R6, -RZ, RZ, 0, 1.847743988037109375e-06 ;  /* 0x0000001fff067435 */ /* 0x000fe200000001ff */
[----:B------:R-:W-:Y:S01]  /*0c10*/  MOV R9, 0x8 ;  /* 0x0000000800097802 */ /* 0x000fe20000000f00 */
[----:B------:R-:W-:Y:S01]  /*0c20*/  IMAD.MOV.U32 R11, RZ, RZ, -0x1 ;  /* 0xffffffffff0b7424 */ /* 0x000fe200078e00ff */
[----:B------:R-:W-:-:S03]  /*0c30*/  MOV R2, 0xc50 ;  /* 0x00000c5000027802 */ /* 0x000fc60000000f00 */
[----:B------:R-:W-:Y:S05]  /*0c40*/  CALL.REL.NOINC `($__internal_12_$__cuda_sm70_shflsync_bfly_p) ;  /* 0x0000028000007944 */ /* 0x000fea0003c00000 */
[----:B-1----:R-:W-:Y:S01]  /*0c50*/  FADD.FTZ R4, R10, R6 ;  /* 0x000000060a047221 */ /* 0x002fe20000010000 */
[----:B------:R-:W-:Y:S01]  /*0c60*/  HFMA2.MMA R6, -RZ, RZ, 0, 1.847743988037109375e-06 ;  /* 0x0000001fff067435 */ /* 0x000fe200000001ff */
[----:B0-----:R-:W-:Y:S01]  /*0c70*/  MOV R9, 0x10 ;  /* 0x0000001000097802 */ /* 0x001fe20000000f00 */
[----:B------:R-:W-:Y:S01]  /*0c80*/  IMAD.MOV.U32 R11, RZ, RZ, -0x1 ;  /* 0xffffffffff0b7424 */ /* 0x000fe200078e00ff */
[----:B------:R-:W-:-:S02]  /*0c90*/  MOV R2, 0xcc0 ;  /* 0x00000cc000027802 */ /* 0x000fc40000000f00 */
[----:B------:R-:W-:Y:S02]  /*0ca0*/  MOV R10, R4 ;  /* 0x00000004000a7202 */ /* 0x000fe40000000f00 */
[----:B------:R-:W-:Y:S05]  /*0cb0*/  CALL.REL.NOINC `($__internal_12_$__cuda_sm70_shflsync_bfly_p) ;  /* 0x0000021000007944 */ /* 0x000fea0003c00000 */
[----:B0-----:R-:W-:Y:S01]  /*0cc0*/  HFMA2.MMA R9, -RZ, RZ, 0, 5.9604644775390625e-08 ;  /* 0x00000001ff097435 */ /* 0x001fe200000001ff */
[----:B-1----:R-:W-:Y:S01]  /*0cd0*/  MOV R7, R6 ;  /* 0x0000000600077202 */ /* 0x002fe20000000f00 */
[----:B------:R-:W-:Y:S01]  /*0ce0*/  IMAD.MOV.U32 R10, RZ, RZ, R5 ;  /* 0x000000ffff0a7224 */ /* 0x000fe200078e0005 */
[----:B------:R-:W-:Y:S01]  /*0cf0*/  MOV R6, 0x1f ;  /* 0x0000001f00067802 */ /* 0x000fe20000000f00 */
[----:B------:R-:W-:Y:S01]  /*0d00*/  IMAD.MOV.U32 R11, RZ, RZ, -0x1 ;  /* 0xffffffffff0b7424 */ /* 0x000fe200078e00ff */
[----:B------:R-:W-:Y:S02]  /*0d10*/  MOV R2, 0xd30 ;  /* 0x00000d3000027802 */ /* 0x000fe40000000f00 */
[----:B------:R-:W-:Y:S05]  /*0d20*/  CALL.REL.NOINC `($__internal_12_$__cuda_sm70_shflsync_bfly_p) ;  /* 0x000001a000007944 */ /* 0x000fea0003c00000 */
[----:B0-----:R-:W-:Y:S01]  /*0d30*/  HFMA2.MMA R9, -RZ, RZ, 0, 1.1920928955078125e-07 ;  /* 0x00000002ff097435 */ /* 0x001fe200000001ff */
[----:B-1----:R-:W-:Y:S01]  /*0d40*/  FADD.FTZ R10, R5, R6 ;  /* 0x00000006050a7221 */ /* 0x002fe20000010000 */
[----:B------:R-:W-:Y:S01]  /*0d50*/  MOV R6, 0x1f ;  /* 0x0000001f00067802 */ /* 0x000fe20000000f00 */
[----:B------:R-:W-:Y:S01]  /*0d60*/  IMAD.MOV.U32 R11, RZ, RZ, -0x1 ;  /* 0xffffffffff0b7424 */ /* 0x000fe200078e00ff */
[----:B------:R-:W-:Y:S02]  /*0d70*/  MOV R2, 0xd90 ;  /* 0x00000d9000027802 */ /* 0x000fe40000000f00 */
[----:B------:R-:W-:Y:S05]  /*0d80*/  CALL.REL.NOINC `($__internal_12_$__cuda_sm70_shflsync_bfly_p) ;  /* 0x0000014000007944 */ /* 0x000fea0003c00000 */
[----:B0-----:R-:W-:Y:S01]  /*0d90*/  HFMA2.MMA R9, -RZ, RZ, 0, 2.384185791015625e-07 ;  /* 0x00000004ff097435 */ /* 0x001fe200000001ff */
[----:B-1----:R-:W-:Y:S01]  /*0da0*/  FADD.FTZ R10, R10, R6 ;  /* 0x000000060a0a7221 */ /* 0x002fe20000010000 */
[----:B------:R-:W-:Y:S01]  /*0db0*/  MOV R6, 0x1f ;  /* 0x0000001f00067802 */ /* 0x000fe20000000f00 */
[----:B------:R-:W-:Y:S01]  /*0dc0*/  IMAD.MOV.U32 R11, RZ, RZ, -0x1 ;  /* 0xffffffffff0b7424 */ /* 0x000fe200078e00ff */
[----:B------:R-:W-:-:S02]  /*0dd0*/  MOV R2, 0xdf0 ;  /* 0x00000df000027802 */ /* 0x000fc40000000f00 */
[----:B------:R-:W-:Y:S05]  /*0de0*/  CALL.REL.NOINC `($__internal_12_$__cuda_sm70_shflsync_bfly_p) ;  /* 0x000000e000007944 */ /* 0x000fea0003c00000 */
[----:B0-----:R-:W-:Y:S01]  /*0df0*/  HFMA2.MMA R9, -RZ, RZ, 0, 4.76837158203125e-07 ;  /* 0x00000008ff097435 */ /* 0x001fe200000001ff */
[----:B-1----:R-:W-:Y:S01]  /*0e00*/  FADD.FTZ R10, R10, R6 ;  /* 0x000000060a0a7221 */ /* 0x002fe20000010000 */
[----:B------:R-:W-:Y:S01]  /*0e10*/  MOV R6, 0x1f ;  /* 0x0000001f00067802 */ /* 0x000fe20000000f00 */
[----:B------:R-:W-:Y:S01]  /*0e20*/  IMAD.MOV.U32 R11, RZ, RZ, -0x1 ;  /* 0xffffffffff0b7424 */ /* 0x000fe200078e00ff */
[----:B------:R-:W-:-:S02]  /*0e30*/  MOV R2, 0xe50 ;  /* 0x00000e5000027802 */ /* 0x000fc40000000f00 */
[----:B------:R-:W-:Y:S05]  /*0e40*/  CALL.REL.NOINC `($__internal_12_$__cuda_sm70_shflsync_bfly_p) ;  /* 0x0000008000007944 */ /* 0x000fea0003c00000 */
[----:B0-----:R-:W-:Y:S01]  /*0e50*/  HFMA2.MMA R9, -RZ, RZ, 0, 9.5367431640625e-07 ;  /* 0x00000010ff097435 */ /* 0x001fe200000001ff */
[----:B-1----:R-:W-:Y:S01]  /*0e60*/  FADD.FTZ R10, R10, R6 ;  /* 0x000000060a0a7221 */ /* 0x002fe20000010000 */
[----:B------:R-:W-:Y:S01]  /*0e70*/  MOV R6, 0x1f ;  /* 0x0000001f00067802 */ /* 0x000fe20000000f00 */
[----:B------:R-:W-:Y:S01]  /*0e80*/  IMAD.MOV.U32 R11, RZ, RZ, -0x1 ;  /* 0xffffffffff0b7424 */ /* 0x000fe200078e00ff */
[----:B------:R-:W-:-:S02]  /*0e90*/  MOV R2, 0xeb0 ;  /* 0x00000eb000027802 */ /* 0x000fc40000000f00 */
[----:B------:R-:W-:Y:S05]  /*0ea0*/  CALL.REL.NOINC `($__internal_12_$__cuda_sm70_shflsync_bfly_p) ;  /* 0x0000002000007944 */ /* 0x000fea0003c00000 */
[----:B-1----:R-:W-:Y:S01]  /*0eb0*/  MOV R5, R6 ;  /* 0x0000000600057202 */ /* 0x002fe20000000f00 */
[----:B0-----:R-:W-:Y:S05]  /*0ec0*/  BRA `(.L_x_751) ;  /* 0xfffffa5000007947 */ /* 0x001fea000383ffff */
        .weak           $__internal_12_$__cuda_sm70_shflsync_bfly_p
        .type           $__internal_12_$__cuda_sm70_shflsync_bfly_p,@function
        .size           $__internal_12_$__cuda_sm70_shflsync_bfly_p,(.L_x_11746 - $__internal_12_$__cuda_sm70_shflsync_bfly_p)
$__internal_12_$__cuda_sm70_shflsync_bfly_p:
[----:B------:R-:W-:Y:S01]  /*0ed0*/  HFMA2.MMA R3, -RZ, RZ, 0, 0 ;  /* 0x00000000ff037435 */ /* 0x000fe200000001ff */
[----:B------:R-:W-:Y:S04]  /*0ee0*/  WARPSYNC R11 ;  /* 0x0000000b00007348 */ /* 0x000fe80003800000 */
[----:B------:R0:W1:Y:S01]  /*0ef0*/  SHFL.BFLY PT, R6, R10, R9, R6 ;  /* 0x0c0000090a067389 */ /* 0x00006200000e0006 */
[----:B------:R-:W-:Y:S05]  /*0f00*/  RET.REL.NODEC R2 `(_ZN10layer_norm22ln_bwd_finalize_kernelINS_22Kernel_traits_finalizeILj8192E13__nv_bfloat16S2_S2_S2_fjLb0ELj1024ELj4ENS_18Kernel_traits_baseILj8192ES2_S2_S2_S2_fjLj1024EEEEELb0ELb1EEEvNS_9BwdParamsE) ;  /* 0xfffff0f002007950 */ /* 0x000fea0003c3ffff */
.L_x_752:
        /* <DEDUP_REMOVED lines=15> */
.L_x_11746:


//--------------------- .text._ZN10layer_norm13ln_bwd_kernelINS_13Kernel_traitsI13__nv_bfloat16S2_S2_S2_fjLj8192ELj1ELj1ELj8ELj16ENS_18Kernel_traits_baseILj8192ES2_S2_S2_S2_fjLj256EEEEELb1ELb0ELb1ELb1EEEvNS_9BwdParamsE --------------------------
	.section	.text._ZN10layer_norm13ln_bwd_kernelINS_13Kernel_traitsI13__nv_bfloat16S2_S2_S2_fjLj8192ELj1ELj1ELj8ELj16ENS_18Kernel_traits_baseILj8192ES2_S2_S2_S2_fjLj256EEEEELb1ELb0ELb1ELb1EEEvNS_9BwdParamsE,"ax",@progbits
	.sectioninfo	@"SHI_REGISTERS=251"
	.align	128
        .global         _ZN10layer_norm13ln_bwd_kernelINS_13Kernel_traitsI13__nv_bfloat16S2_S2_S2_fjLj8192ELj1ELj1ELj8ELj16ENS_18Kernel_traits_baseILj8192ES2_S2_S2_S2_fjLj256EEEEELb1ELb0ELb1ELb1EEEvNS_9BwdParamsE
        .type           _ZN10layer_norm13ln_bwd_kernelINS_13Kernel_traitsI13__nv_bfloat16S2_S2_S2_fjLj8192ELj1ELj1ELj8ELj16ENS_18Kernel_traits_baseILj8192ES2_S2_S2_S2_fjLj256EEEEELb1ELb0ELb1ELb1EEEvNS_9BwdParamsE,@function
        .size           _ZN10layer_norm13ln_bwd_kernelINS_13Kernel_traitsI13__nv_bfloat16S2_S2_S2_fjLj8192ELj1ELj1ELj8ELj16ENS_18Kernel_traits_baseILj8192ES2_S2_S2_S2_fjLj256EEEEELb1ELb0ELb1ELb1EEEvNS_9BwdParamsE,(.L_x_11747 - _ZN10layer_norm13ln_bwd_kernelINS_13Kernel_traitsI13__nv_bfloat16S2_S2_S2_fjLj8192ELj1ELj1ELj8ELj16ENS_18Kernel_traits_baseILj8192ES2_S2_S2_S2_fjLj256EEEEELb1ELb0ELb1ELb1EEEvNS_9BwdParamsE)
        .other          _ZN10layer_norm13ln_bwd_kernelINS_13Kernel_traitsI13__nv_bfloat16S2_S2_S2_fjLj8192ELj1ELj1ELj8ELj16ENS_18Kernel_traits_baseILj8192ES2_S2_S2_S2_fjLj256EEEEELb1ELb0ELb1ELb1EEEvNS_9BwdParamsE,@"STO_CUDA_ENTRY STV_DEFAULT"
_ZN10layer_norm13ln_bwd_kernelINS_13Kernel_traitsI13__nv_bfloat16S2_S2_S2_fjLj8192ELj1ELj1ELj8ELj16ENS_18Kernel_traits_baseILj8192ES2_S2_S2_S2_fjLj256EEEEELb1ELb0ELb1ELb1EEEvNS_9BwdParamsE:
.text._ZN10layer_norm13ln_bwd_kernelINS_13Kernel_traitsI13__nv_bfloat16S2_S2_S2_fjLj8192ELj1ELj1ELj8ELj16ENS_18Kernel_traits_baseILj8192ES2_S2_S2_S2_fjLj256EEEEELb1ELb0ELb1ELb1EEEvNS_9BwdParamsE:
[----:B------:R-:W-:Y:S02]  /*0000*/  IMAD.MOV.U32 R1, RZ, RZ, c[0x0][0x28] ;  /* 0x00000a00ff017624 */ /* 0x000fe400078e00ff */
        /* <DEDUP_REMOVED lines=39> */
.L_x_753:
[----:B------:R-:W-:-:S05]  /*0280*/  IMAD.SHL.U32 R3, R0, 0x10, RZ ;  /* 0x0000001000037824 */ /* 0x000fca00078e00ff */
[----:B------:R-:W-:-:S04]  /*0290*/  LOP3.LUT R3, R3, 0xff0, RZ, 0xc0, !PT ;  /* 0x00000ff003037812 */ /* 0x000fc800078ec0ff */
[----:B------:R-:W-:-:S04]  /*02a0*/  IADD3 R4, P0, R3, c[0x0][0x1b0], RZ ;  /* 0x00006c0003047a10 */ /* 0x000fc80007f1e0ff */
[----:B------:R-:W-:-:S05]  /*02b0*/  IADD3.X R5, RZ, c[0x0][0x1b4], RZ, P0, !PT ;  /* 0x00006d00ff057a10 */ /* 0x000fca00007fe4ff */
[----:B------:R-:W2:Y:S04]  /*02c0*/  LDG.E.128 R8, [R4.64] ;  /* 0x0000000404087981 */ /* 0x000ea8000c1e1d00 */
[----:B------:R0:W3:Y:S04]  /*02d0*/  LDG.E.128 R16, [R4.64+0x1000] ;  /* 0x0010000404107981 */ /* 0x0000e8000c1e1d00 */
[----:B------:R0:W4:Y:S04]  /*02e0*/  LDG.E.128 R24, [R4.64+0x2000] ;  /* 0x0020000404187981 */ /* 0x000128000c1e1d00 */
[----:B------:R0:W5:Y:S01]  /*02f0*/  LDG.E.128 R100, [R4.64+0x3000] ;  /* 0x0030000404647981 */ /* 0x000162000c1e1d00 */
[----:B------:R-:W-:Y:S01]  /*0300*/  IMAD.MOV.U32 R28, RZ, RZ, 0x1 ;  /* 0x00000001ff1c7424 */ /* 0x000fe200078e00ff */
        /* <DEDUP_REMOVED lines=33> */
[----:B0-----:R-:W-:Y:S02]  /*0520*/  PRMT R4, RZ, 0x7610, R8 ;  /* 0x00007610ff047816 */ /* 0x001fe40000000008 */
[--C-:B------:R-:W-:Y:S02]  /*0530*/  PRMT R5, RZ, 0x5410, R9.reuse ;  /* 0x00005410ff057816 */ /* 0x100fe40000000009 */
[----:B------:R-:W-:Y:S02]  /*0540*/  PRMT R6, RZ, 0x7610, R9 ;  /* 0x00007610ff067816 */ /* 0x000fe40000000009 */
[--C-:B------:R-:W-:Y:S02]  /*0550*/  PRMT R7, RZ, 0x5410, R10.reuse ;  /* 0x00005410ff077816 */ /* 0x100fe4000000000a */
[----:B------:R-:W-:Y:S02]  /*0560*/  PRMT R8, RZ, 0x7610, R10 ;  /* 0x00007610ff087816 */ /* 0x000fe4000000000a */
[----:B------:R-:W-:-:S02]  /*0570*/  PRMT R9, RZ, 0x5410, R11 ;  /* 0x00005410ff097816 */ /* 0x000fc4000000000b */
[----:B------:R-:W-:Y:S02]  /*0580*/  PRMT R10, RZ, 0x7610, R11 ;  /* 0x00007610ff0a7816 */ /* 0x000fe4000000000b */
[--C-:B---3--:R-:W-:Y:S02]  /*0590*/  PRMT R11, RZ, 0x5410, R16.reuse ;  /* 0x00005410ff0b7816 */ /* 0x108fe40000000010 */
[----:B------:R-:W-:Y:S02]  /*05a0*/  PRMT R12, RZ, 0x7610, R16 ;  /* 0x00007610ff0c7816 */ /* 0x000fe40000000010 */
[--C-:B------:R-:W-:Y:S02]  /*05b0*/  PRMT R13, RZ, 0x5410, R17.reuse ;  /* 0x00005410ff0d7816 */ /* 0x100fe40000000011 */
[----:B------:R-:W-:Y:S02]  /*05c0*/  PRMT R14, RZ, 0x7610, R17 ;  /* 0x00007610ff0e7816 */ /* 0x000fe40000000011 */
[----:B------:R-:W-:-:S02]  /*05d0*/  PRMT R15, RZ, 0x5410, R18 ;  /* 0x00005410ff0f7816 */ /* 0x000fc40000000012 */
[----:B------:R-:W-:Y:S02]  /*05e0*/  PRMT R16, RZ, 0x7610, R18 ;  /* 0x00007610ff107816 */ /* 0x000fe40000000012 */
[--C-:B------:R-:W-:Y:S02]  /*05f0*/  PRMT R17, RZ, 0x5410, R19.reuse ;  /* 0x00005410ff117816 */ /* 0x100fe40000000013 */
[----:B------:R-:W-:Y:S02]  /*0600*/  PRMT R18, RZ, 0x7610, R19 ;  /* 0x00007610ff127816 */ /* 0x000fe40000000013 */
[--C-:B----4-:R-:W-:Y:S02]  /*0610*/  PRMT R19, RZ, 0x5410, R24.reuse ;  /* 0x00005410ff137816 */ /* 0x110fe40000000018 */
[----:B------:R-:W-:Y:S02]  /*0620*/  PRMT R20, RZ, 0x7610, R24 ;  /* 0x00007610ff147816 */ /* 0x000fe40000000018 */
[----:B------:R-:W-:-:S02]  /*0630*/  PRMT R21, RZ, 0x5410, R25 ;  /* 0x00005410ff157816 */ /* 0x000fc40000000019 */
[----:B------:R-:W-:Y:S02]  /*0640*/  PRMT R22, RZ, 0x7610, R25 ;  /* 0x00007610ff167816 */ /* 0x000fe40000000019 */
[--C-:B------:R-:W-:Y:S02]  /*0650*/  PRMT R23, RZ, 0x5410, R26.reuse ;  /* 0x00005410ff177816 */ /* 0x100fe4000000001a */
[----:B------:R-:W-:Y:S02]  /*0660*/  PRMT R24, RZ, 0x7610, R26 ;  /* 0x00007610ff187816 */ /* 0x000fe4000000001a */
[--C-:B------:R-:W-:Y:S02]  /*0670*/  PRMT R25, RZ, 0x5410, R27.reuse ;  /* 0x00005410ff197816 */ /* 0x100fe4000000001b */
[----:B------:R-:W-:Y:S02]  /*0680*/  PRMT R26, RZ, 0x7610, R27 ;  /* 0x00007610ff1a7816 */ /* 0x000fe4000000001b */
[----:B------:R-:W0:Y:S01]  /*0690*/  LDC.U8 R27, c[0x0][0x1f0] ;  /* 0x00007c00ff1b7b82 */ /* 0x000e220000000000 */
        /* <DEDUP_REMOVED lines=8> */
.L_x_856:
[----:B------:R-:W-:-:S04]  /*0720*/  IMAD.MOV.U32 R169, RZ, RZ, 0x4 ;  /* 0x00000004ffa97424 */ /* 0x000fc800078e00ff */
[----:B------:R-:W-:-:S06]  /*0730*/  IMAD.WIDE R128, R2, R169, c[0x0][0x1d8] ;  /* 0x0000760002807625 */ /* 0x000fcc00078e02a9 */
[----:B------:R-:W2:Y:S01]  /*0740*/  LDG.E R128, [R128.64] ;  /* 0x0000000480807981 */ /* 0x000ea2000c1e1900 */
[----:B------:R-:W-:-:S04]  /*0750*/  IMAD.WIDE R126, R2, R169, c[0x0][0x1a8] ;  /* 0x00006a00027e7625 */ /* 0x000fc800078e02a9 */
[CC--:B------:R-:W-:Y:S01]  /*0760*/  IMAD.WIDE R124, R2.reuse, R169.reuse, c[0x0][0x1d0] ;  /* 0x00007400027c7625 */ /* 0x0c0fe200078e02a9 */
[----:B------:R1:W5:Y:S04]  /*0770*/  LDG.E R157, [R126.64] ;  /* 0x000000047e9d7981 */ /* 0x000368000c1e1900 */
[----:B------:R1:W5:Y:S01]  /*0780*/  LDG.E R162, [R124.64] ;  /* 0x000000047ca27981 */ /* 0x000362000c1e1900 */
[----:B------:R-:W-:Y:S01]  /*0790*/  IMAD R130, R2, c[0x0][0x168], RZ ;  /* 0x00005a0002827a24 */ /* 0x000fe200078e02ff */
[----:B------:R-:W-:Y:S01]  /*07a0*/  LOP3.LUT R170, R0, 0xff, RZ, 0xc0, !PT ;  /* 0x000000ff00aa7812 */ /* 0x000fe200078ec0ff */
[----:B------:R-:W-:Y:S01]  /*07b0*/  HFMA2.MMA R171, -RZ, RZ, 0, 9.5367431640625e-07 ;  /* 0x00000010ffab7435 */ /* 0x000fe200000001ff */
[C---:B------:R-:W-:Y:S01]  /*07c0*/  IMAD.WIDE R168, R2.reuse, R169, c[0x0][0x1a0] ;  /* 0x0000680002a87625 */ /* 0x040fe200078e02a9 */
[----:B------:R-:W-:Y:S01]  /*07d0*/  IADD3 R2, R2, c[0x0][0x160], RZ ;  /* 0x0000580002027a10 */ /* 0x000fe20007ffe0ff */
[----:B------:R-:W-:Y:S01]  /*07e0*/  BSSY B0, `(.L_x_755) ;  /* 0x000017d000007945 */ /* 0x000fe20003800000 */
[----:B------:R-:W-:-:S02]  /*07f0*/  SHF.R.S32.HI R131, RZ, 0x1f, R130 ;  /* 0x0000001fff837819 */ /* 0x000fc40000011482 */
[----:B------:R-:W-:Y:S02]  /*0800*/  ISETP.GE.AND P1, PT, R2, c[0x0][0x164], PT ;  /* 0x0000590002007a0c */ /* 0x000fe40003f26270 */
[----:B------:R-:W-:-:S04]  /*0810*/  LEA.HI R131, R131, R130, RZ, 0x3 ;  /* 0x0000008283837211 */ /* 0x000fc800078f18ff */
[----:B------:R-:W-:-:S04]  /*0820*/  LEA.HI.SX32 R161, R131, R170, 0x1d ;  /* 0x000000aa83a17211 */ /* 0x000fc800078feaff */
[C---:B------:R-:W-:Y:S01]  /*0830*/  IADD3 R160, R161.reuse, 0x100, RZ ;  /* 0x00000100a1a07810 */ /* 0x040fe20007ffe0ff */
[CC--:B------:R-:W-:Y:S01]  /*0840*/  IMAD.WIDE.U32 R166, R161.reuse, R171.reuse, c[0x0][0x218] ;  /* 0x00008600a1a67625 */ /* 0x0c0fe200078e00ab */
[C---:B------:R-:W-:Y:S02]  /*0850*/  IADD3 R158, R161.reuse, 0x200, RZ ;  /* 0x00000200a19e7810 */ /* 0x040fe40007ffe0ff */
[----:B------:R-:W-:Y:S01]  /*0860*/  IADD3 R159, R161, 0x300, RZ ;  /* 0x00000300a19f7810 */ /* 0x000fe20007ffe0ff */
[----:B------:R-:W-:-:S04]  /*0870*/  IMAD.WIDE.U32 R164, R160, R171, c[0x0][0x218] ;  /* 0x00008600a0a47625 */ /* 0x000fc800078e00ab */
[----:B------:R-:W-:-:S04]  /*0880*/  IMAD.WIDE.U32 R176, R158, R171, c[0x0][0x218] ;  /* 0x000086009eb07625 */ /* 0x000fc800078e00ab */
[----:B------:R-:W-:Y:S01]  /*0890*/  IMAD.WIDE.U32 R174, R159, R171, c[0x0][0x218] ;  /* 0x000086009fae7625 */ /* 0x000fe200078e00ab */
[----:B--2---:R-:W-:-:S13]  /*08a0*/  ISETP.GT.AND P2, PT, R128, RZ, PT ;  /* 0x000000ff8000720c */ /* 0x004fda0003f44270 */
[----:B------:R-:W-:Y:S05]  /*08b0*/  @P2 BRA `(.L_x_756) ;  /* 0x000001b000002947 */ /* 0x000fea0003800000 */
[----:B-1---5:R-:W-:Y:S01]  /*08c0*/  ISETP.GE.AND P3, PT, R162, 0x1, PT ;  /* 0x00000001a200780c */ /* 0x022fe20003f66270 */
[----:B------:R-:W-:Y:S01]  /*08d0*/  IMAD.MOV.U32 R171, RZ, RZ, RZ ;  /* 0x000000ffffab7224 */ /* 0x000fe200078e00ff */
[----:B------:R-:W-:-:S04]  /*08e0*/  ISETP.NE.U32.AND P0, PT, RZ, c[0x0][0x218], PT ;  /* 0x00008600ff007a0c */ /* 0x000fc80003f05070 */
[----:B------:R-:W-:-:S07]  /*08f0*/  ISETP.NE.AND.EX P0, PT, RZ, c[0x0][0x21c], PT, P0 ;  /* 0x00008700ff007a0c */ /* 0x000fce0003f05300 */
[----:B------:R-:W-:-:S05]  /*0900*/  @P3 IADD3 R124, R162, -0x1, RZ ;  /* 0xffffffffa27c3810 */ /* 0x000fca0007ffe0ff */
[----:B------:R-:W-:Y:S01]  /*0910*/  @P3 IMAD R124, R124, c[0x0][0x168], RZ ;  /* 0x00005a007c7c3a24 */ /* 0x000fe200078e02ff */
[----:B------:R1:W5:Y:S04]  /*0920*/  @P0 LDG.E.128 R100, [R166.64] ;  /* 0x00000004a6640981 */ /* 0x000368000c1e1d00 */
[----:B------:R-:W-:Y:S01]  /*0930*/  @P3 SHF.R.S32.HI R125, RZ, 0x1f, R124 ;  /* 0x0000001fff7d3819 */ /* 0x000fe2000001147c */
[----:B------:R2:W5:Y:S03]  /*0940*/  @P0 LDG.E.128 R104, [R164.64] ;  /* 0x00000004a4680981 */ /* 0x000566000c1e1d00 */
[----:B------:R-:W-:Y:S01]  /*0950*/  @P3 LEA.HI R125, R125, R124, RZ, 0x3 ;  /* 0x0000007c7d7d3211 */ /* 0x000fe200078f18ff */
[----:B------:R3:W5:Y:S03]  /*0960*/  @P0 LDG.E.128 R108, [R176.64] ;  /* 0x00000004b06c0981 */ /* 0x000766000c1e1d00 */
[----:B------:R-:W-:Y:S01]  /*0970*/  @P3 LEA.HI.SX32 R171, R125, R170, 0x1d ;  /* 0x000000aa7dab3211 */ /* 0x000fe200078feaff */
[----:B------:R3:W5:Y:S01]  /*0980*/  @P0 LDG.E.128 R112, [R174.64] ;  /* 0x00000004ae700981 */ /* 0x000762000c1e1d00 */
[----:B------:R-:W-:-:S02]  /*0990*/  MOV R125, 0x8 ;  /* 0x00000008007d7802 */ /* 0x000fc40000000f00 */
[C---:B------:R-:W-:Y:S02]  /*09a0*/  IADD3 R168, R171.reuse, 0x100, RZ ;  /* 0x00000100aba87810 */ /* 0x040fe40007ffe0ff */
[C---:B------:R-:W-:Y:S02]  /*09b0*/  IADD3 R126, R171.reuse, 0x200, RZ ;  /* 0x00000200ab7e7810 */ /* 0x040fe40007ffe0ff */
[C---:B------:R-:W-:Y:S01]  /*09c0*/  IADD3 R124, R171.reuse, 0x300, RZ ;  /* 0x00000300ab7c7810 */ /* 0x040fe20007ffe0ff */
[----:B------:R-:W-:-:S04]  /*09d0*/  IMAD.WIDE.U32 R170, R171, R125, c[0x0][0x190] ;  /* 0x00006400abaa7625 */ /* 0x000fc800078e007d */
[-C--:B------:R-:W-:Y:S02]  /*09e0*/  IMAD.WIDE.U32 R168, R168, R125.reuse, c[0x0][0x190] ;  /* 0x00006400a8a87625 */ /* 0x080fe400078e007d */
[----:B------:R-:W5:Y:S02]  /*09f0*/  LDG.E.64 R170, [R170.64] ;  /* 0x00000004aaaa7981 */ /* 0x000f64000c1e1b00 */
[-C--:B------:R-:W-:Y:S02]  /*0a00*/  IMAD.WIDE.U32 R126, R126, R125.reuse, c[0x0][0x190] ;  /* 0x000064007e7e7625 */ /* 0x080fe400078e007d */
[----:B------:R-:W5:Y:S02]  /*0a10*/  LDG.E.64 R168, [R168.64] ;  /* 0x00000004a8a87981 */ /* 0x000f64000c1e1b00 */
[----:B------:R-:W-:Y:S02]  /*0a20*/  IMAD.WIDE.U32 R124, R124, R125, c[0x0][0x190] ;  /* 0x000064007c7c7625 */ /* 0x000fe400078e007d */
[----:B-1----:R3:W5:Y:S04]  /*0a30*/  LDG.E.64 R166, [R126.64] ;  /* 0x000000047ea67981 */ /* 0x002768000c1e1b00 */
[----:B--2---:R3:W5:Y:S01]  /*0a40*/  LDG.E.64 R164, [R124.64] ;  /* 0x000000047ca47981 */ /* 0x004762000c1e1b00 */
[----:B------:R-:W-:Y:S01]  /*0a50*/  CS2R R128, SRZ ;  /* 0x0000000000807805 */ /* 0x000fe2000001ff00 */
[----:B------:R-:W-:Y:S05]  /*0a60*/  BRA `(.L_x_757) ;  /* 0x0000154000007947 */ /* 0x000fea0003800000 */
.L_x_756:
[----:B-1----:R-:W-:Y:S01]  /*0a70*/  IADD3 R124, R128, -0x1, RZ ;  /* 0xffffffff807c7810 */ /* 0x002fe20007ffe0ff */
[----:B------:R-:W-:Y:S01]  /*0a80*/  IMAD.WIDE.U32 R140, R158, R171, c[0x0][0x188] ;  /* 0x000062009e8c7625 */ /* 0x000fe200078e00ab */
[----:B------:R1:W2:Y:S03]  /*0a90*/  LDG.E R182, [R168.64] ;  /* 0x00000004a8b67981 */ /* 0x0002a6000c1e1900 */
[----:B------:R-:W-:-:S02]  /*0aa0*/  IMAD R124, R124, c[0x0][0x168], RZ ;  /* 0x00005a007c7c7a24 */ /* 0x000fc400078e02ff */
[----:B------:R-:W3:Y:S03]  /*0ab0*/  LDG.E.128 R140, [R140.64] ;  /* 0x000000048c8c7981 */ /* 0x000ee6000c1e1d00 */
[----:B------:R-:W-:-:S04]  /*0ac0*/  SHF.R.S32.HI R125, RZ, 0x1f, R124 ;  /* 0x0000001fff7d7819 */ /* 0x000fc8000001147c */
[----:B------:R-:W-:Y:S01]  /*0ad0*/  LEA.HI R127, R125, R124, RZ, 0x3 ;  /* 0x0000007c7d7f7211 */ /* 0x000fe200078f18ff */
[----:B------:R-:W-:-:S03]  /*0ae0*/  IMAD.WIDE.U32 R124, R161, R171, c[0x0][0x188] ;  /* 0x00006200a17c7625 */ /* 0x000fc600078e00ab */
[----:B------:R-:W-:-:S03]  /*0af0*/  LEA.HI.SX32 R152, R127, R170, 0x1d ;  /* 0x000000aa7f987211 */ /* 0x000fc600078feaff */
[----:B------:R-:W4:Y:S02]  /*0b00*/  LDG.E.128 R124, [R124.64] ;  /* 0x000000047c7c7981 */ /* 0x000f24000c1e1d00 */
[C---:B------:R-:W-:Y:S01]  /*0b10*/  IMAD.WIDE.U32 R128, R152.reuse, R171, c[0x0][0x208] ;  /* 0x0000820098807625 */ /* 0x040fe200078e00ab */
[----:B------:R-:W-:-:S05]  /*0b20*/  IADD3 R144, R152, 0x200, RZ ;  /* 0x0000020098907810 */ /* 0x000fca0007ffe0ff */
[----:B------:R-:W4:Y:S01]  /*0b30*/  LDG.E.128 R128, [R128.64] ;  /* 0x0000000480807981 */ /* 0x000f22000c1e1d00 */
[----:B------:R-:W-:Y:S01]  /*0b40*/  IMAD.WIDE.U32 R144, R144, R171, c[0x0][0x208] ;  /* 0x0000820090907625 */ /* 0x000fe200078e00ab */
[----:B------:R-:W-:-:S03]  /*0b50*/  IADD3 R136, R152, 0x100, RZ ;  /* 0x0000010098887810 */ /* 0x000fc60007ffe0ff */
[-C--:B------:R-:W-:Y:S02]  /*0b60*/  IMAD.WIDE.U32 R148, R159, R171.reuse, c[0x0][0x188] ;  /* 0x000062009f947625 */ /* 0x080fe400078e00ab */
[----:B------:R-:W4:Y:S02]  /*0b70*/  LDG.E.128 R144, [R144.64] ;  /* 0x0000000490907981 */ /* 0x000f24000c1e1d00 */
[-C--:B------:R-:W-:Y:S02]  /*0b80*/  IMAD.WIDE.U32 R132, R160, R171.reuse, c[0x0][0x188] ;  /* 0x00006200a0847625 */ /* 0x080fe400078e00ab */
[----:B------:R-:W4:Y:S04]  /*0b90*/  LDG.E.128 R148, [R148.64] ;  /* 0x0000000494947981 */ /* 0x000f28000c1e1d00 */
[----:B------:R-:W4:Y:S01]  /*0ba0*/  LDG.E.128 R132, [R132.64] ;  /* 0x0000000484847981 */ /* 0x000f22000c1e1d00 */
[----:B------:R-:W-:Y:S01]  /*0bb0*/  IMAD.WIDE.U32 R136, R136, R171, c[0x0][0x208] ;  /* 0x0000820088887625 */ /* 0x000fe200078e00ab */
[----:B------:R-:W-:-:S05]  /*0bc0*/  IADD3 R152, R152, 0x300, RZ ;  /* 0x0000030098987810 */ /* 0x000fca0007ffe0ff */
[----:B------:R-:W4:Y:S01]  /*0bd0*/  LDG.E.128 R136, [R136.64] ;  /* 0x0000000488887981 */ /* 0x000f22000c1e1d00 */
[----:B------:R-:W-:-:S06]  /*0be0*/  IMAD.WIDE.U32 R152, R152, R171, c[0x0][0x208] ;  /* 0x0000820098987625 */ /* 0x000fcc00078e00ab */
[----:B------:R-:W4:Y:S01]  /*0bf0*/  LDG.E.128 R152, [R152.64] ;  /* 0x0000000498987981 */ /* 0x000f22000c1e1d00 */
[----:B-----5:R-:W-:-:S13]  /*0c00*/  ISETP.GE.AND P3, PT, R162, 0x1, PT ;  /* 0x00000001a200780c */ /* 0x020fda0003f66270 */
[----:B------:R-:W-:-:S05]  /*0c10*/  @P3 IADD3 R163, R162, -0x1, RZ ;  /* 0xffffffffa2a33810 */ /* 0x000fca0007ffe0ff */
[----:B------:R-:W-:-:S05]  /*0c20*/  @P3 IMAD R163, R163, c[0x0][0x168], RZ ;  /* 0x00005a00a3a33a24 */ /* 0x000fca00078e02ff */
[----:B------:R-:W-:Y:S01]  /*0c30*/  @P3 SHF.R.S32.HI R172, RZ, 0x1f, R163 ;  /* 0x0000001fffac3819 */ /* 0x000fe200000114a3 */
[----:B------:R-:W-:-:S03]  /*0c40*/  IMAD.MOV.U32 R171, RZ, RZ, RZ ;  /* 0x000000ffffab7224 */ /* 0x000fc600078e00ff */
[----:B------:R-:W-:-:S04]  /*0c50*/  @P3 LEA.HI R163, R172, R163, RZ, 0x3 ;  /* 0x000000a3aca33211 */ /* 0x000fc800078f18ff */
[----:B------:R-:W-:Y:S02]  /*0c60*/  @P3 LEA.HI.SX32 R171, R163, R170, 0x1d ;  /* 0x000000aaa3ab3211 */ /* 0x000fe400078feaff */
[----:B------:R-:W-:Y:S02]  /*0c70*/  MOV R179, 0x8 ;  /* 0x0000000800b37802 */ /* 0x000fe40000000f00 */
[C---:B-1----:R-:W-:Y:S02]  /*0c80*/  IADD3 R168, R171.reuse, 0x100, RZ ;  /* 0x00000100aba87810 */ /* 0x042fe40007ffe0ff */
[C---:B------:R-:W-:Y:S02]  /*0c90*/  IADD3 R172, R171.reuse, 0x200, RZ ;  /* 0x00000200abac7810 */ /* 0x040fe40007ffe0ff */
[C---:B------:R-:W-:Y:S01]  /*0ca0*/  IADD3 R178, R171.reuse, 0x300, RZ ;  /* 0x00000300abb27810 */ /* 0x040fe20007ffe0ff */
[----:B------:R-:W-:-:S04]  /*0cb0*/  IMAD.WIDE.U32 R170, R171, R179, c[0x0][0x190] ;  /* 0x00006400abaa7625 */ /* 0x000fc800078e00b3 */
[----:B------:R-:W-:Y:S02]  /*0cc0*/  IMAD.WIDE.U32 R168, R168, R179, c[0x0][0x190] ;  /* 0x00006400a8a87625 */ /* 0x000fe400078e00b3 */
[----:B------:R-:W5:Y:S04]  /*0cd0*/  LDG.E.64 R170, [R170.64] ;  /* 0x00000004aaaa7981 */ /* 0x000f68000c1e1b00 */
[----:B------:R-:W5:Y:S01]  /*0ce0*/  LDG.E.64 R168, [R168.64] ;  /* 0x00000004a8a87981 */ /* 0x000f62000c1e1b00 */
[----:B------:R-:W-:-:S04]  /*0cf0*/  ISETP.NE.U32.AND P0, PT, RZ, c[0x0][0x218], PT ;  /* 0x00008600ff007a0c */ /* 0x000fc80003f05070 */
[----:B------:R-:W-:Y:S01]  /*0d00*/  ISETP.NE.AND.EX P0, PT, RZ, c[0x0][0x21c], PT, P0 ;  /* 0x00008700ff007a0c */ /* 0x000fe20003f05300 */
[----:B------:R-:W-:-:S12]  /*0d10*/  IMAD.WIDE.U32 R172, R172, R179, c[0x0][0x190] ;  /* 0x00006400acac7625 */ /* 0x000fd800078e00b3 */
[----:B------:R1:W5:Y:S04]  /*0d20*/  @P0 LDG.E.128 R100, [R166.64] ;  /* 0x00000004a6640981 */ /* 0x000368000c1e1d00 */
[----:B------:R0:W5:Y:S04]  /*0d30*/  @P0 LDG.E.128 R104, [R164.64] ;  /* 0x00000004a4680981 */ /* 0x000168000c1e1d00 */
[----:B------:R0:W5:Y:S04]  /*0d40*/  @P0 LDG.E.128 R108, [R176.64] ;  /* 0x00000004b06c0981 */ /* 0x000168000c1e1d00 */
[----:B------:R0:W5:Y:S02]  /*0d50*/  @P0 LDG.E.128 R112, [R174.64] ;  /* 0x00000004ae700981 */ /* 0x000164000c1e1d00 */
[----:B0-----:R-:W-:-:S02]  /*0d60*/  ISETP.NE.AND P0, PT, R27, RZ, PT ;  /* 0x000000ff1b00720c */ /* 0x001fc40003f05270 */
[----:B-1----:R0:W5:Y:S01]  /*0d70*/  LDG.E.64 R166, [R172.64] ;  /* 0x00000004aca67981 */ /* 0x002162000c1e1b00 */
[----:B------:R-:W-:-:S05]  /*0d80*/  IMAD.WIDE.U32 R178, R178, R179, c[0x0][0x190] ;  /* 0x00006400b2b27625 */ /* 0x000fca00078e00b3 */
[----:B------:R1:W5:Y:S01]  /*0d90*/  LDG.E.64 R164, [R178.64] ;  /* 0x00000004b2a47981 */ /* 0x000362000c1e1b00 */
[----:B--2---:R-:W-:Y:S02]  /*0da0*/  FSEL R214, R182, RZ, !P0 ;  /* 0x000000ffb6d67208 */ /* 0x004fe40004000000 */
[--C-:B---3--:R-:W-:Y:S02]  /*0db0*/  PRMT R187, RZ, 0x5410, R141.reuse ;  /* 0x00005410ffbb7816 */ /* 0x108fe4000000008d */
[----:B------:R-:W-:Y:S02]  /*0dc0*/  PRMT R141, RZ, 0x7610, R141 ;  /* 0x00007610ff8d7816 */ /* 0x000fe4000000008d */
[----:B------:R-:W-:Y:S02]  /*0dd0*/  PRMT R193, RZ, 0x5410, R143 ;  /* 0x00005410ffc17816 */ /* 0x000fe4000000008f */
[----:B----4-:R-:W-:Y:S02]  /*0de0*/  PRMT R163, RZ, 0x5410, R124 ;  /* 0x00005410ffa37816 */ /* 0x010fe4000000007c */
[----:B0-----:R-:W-:-:S02]  /*0df0*/  PRMT R173, RZ, 0x5410, R126 ;  /* 0x00005410ffad7816 */ /* 0x001fc4000000007e */
[----:B------:R-:W-:Y:S01]  /*0e00*/  PRMT R174, RZ, 0x7610, R126 ;  /* 0x00007610ffae7816 */ /* 0x000fe2000000007e */
[C---:B------:R-:W-:Y:S01]  /*0e10*/  FADD.FTZ R126, -R214.reuse, R163 ;  /* 0x000000a3d67e7221 */ /* 0x040fe20000010100 */
[----:B------:R-:W-:Y:S01]  /*0e20*/  PRMT R172, RZ, 0x5410, R125 ;  /* 0x00005410ffac7816 */ /* 0x000fe2000000007d */
[C---:B------:R-:W-:Y:S01]  /*0e30*/  FADD.FTZ R226, -R214.reuse, R141 ;  /* 0x0000008dd6e27221 */ /* 0x040fe20000010100 */
[----:B------:R-:W-:Y:S01]  /*0e40*/  PRMT R190, RZ, 0x5410, R128 ;  /* 0x00005410ffbe7816 */ /* 0x000fe20000000080 */
[----:B------:R-:W-:Y:S01]  /*0e50*/  FMUL.FTZ R141, R157, R126 ;  /* 0x0000007e9d8d7220 */ /* 0x000fe20000410000 */
[----:B------:R-:W-:Y:S02]  /*0e60*/  PRMT R124, RZ, 0x7610, R124 ;  /* 0x00007610ff7c7816 */ /* 0x000fe4000000007c */
[----:B------:R-:W-:Y:S01]  /*0e70*/  PRMT R143, RZ, 0x7610, R143 ;  /* 0x00007610ff8f7816 */ /* 0x000fe2000000008f */
[----:B------:R-:W-:Y:S01]  /*0e80*/  FADD.FTZ R172, -R214, R172 ;  /* 0x000000acd6ac7221 */ /* 0x000fe20000010100 */
[----:B------:R-:W-:Y:S01]  /*0e90*/  PRMT R125, RZ, 0x7610, R125 ;  /* 0x00007610ff7d7816 */ /* 0x000fe2000000007d */
[-C--:B------:R-:W-:Y:S01]  /*0ea0*/  FFMA.FTZ R36, R141, R190.reuse, R36 ;  /* 0x000000be8d247223 */ /* 0x080fe20000010024 */
[----:B------:R-:W-:Y:S01]  /*0eb0*/  PRMT R191, RZ, 0x7610, R142 ;  /* 0x00007610ffbf7816 */ /* 0x000fe2000000008e */
[----:B------:R-:W-:Y:S01]  /*0ec0*/  FADD.FTZ R80, R80, R190 ;  /* 0x000000be50507221 */ /* 0x000fe20000010000 */
[----:B------:R-:W-:Y:S01]  /*0ed0*/  PRMT R128, RZ, 0x7610, R128 ;  /* 0x00007610ff807816 */ /* 0x000fe20000000080 */
[----:B------:R-:W-:Y:S01]  /*0ee0*/  FMUL.FTZ R190, R3, R190 ;  /* 0x000000be03be7220 */ /* 0x000fe20000410000 */
[----:B------:R-:W-:-:S02]  /*0ef0*/  PRMT R183, RZ, 0x5410, R140 ;  /* 0x00005410ffb77816 */ /* 0x000fc4000000008c */
[----:B------:R-:W-:Y:S01]  /*0f00*/  PRMT R185, RZ, 0x7610, R140 ;  /* 0x00007610ffb97816 */ /* 0x000fe2000000008c */
[C---:B------:R-:W-:Y:S01]  /*0f10*/  FADD.FTZ R140, -R214.reuse, R124 ;  /* 0x0000007cd68c7221 */ /* 0x040fe20000010100 */
[----:B------:R-:W-:Y:S01]  /*0f20*/  PRMT R175, RZ, 0x5410, R127 ;  /* 0x00005410ffaf7816 */ /* 0x000fe2000000007f */
[C---:B------:R-:W-:Y:S01]  /*0f30*/  FADD.FTZ R234, -R214.reuse, R143 ;  /* 0x0000008fd6ea7221 */ /* 0x040fe20000010100 */
[----:B------:R-:W-:Y:S01]  /*0f40*/  PRMT R127, RZ, 0x7610, R127 ;  /* 0x00007610ff7f7816 */ /* 0x000fe2000000007f */
[C---:B------:R-:W-:Y:S01]  /*0f50*/  FADD.FTZ R230, -R214.reuse, R191 ;  /* 0x000000bfd6e67221 */ /* 0x040fe20000010100 */
[----:B------:R-:W-:Y:S01]  /*0f60*/  PRMT R192, RZ, 0x5410, R129 ;  /* 0x00005410ffc07816 */ /* 0x000fe20000000081 */
[C---:B------:R-:W-:Y:S01]  /*0f70*/  FMUL.FTZ R143, R157.reuse, R172 ;  /* 0x000000ac9d8f7220 */ /* 0x040fe20000410000 */
[----:B------:R-:W-:Y:S01]  /*0f80*/  PRMT R189, RZ, 0x5410, R142 ;  /* 0x00005410ffbd7816 */ /* 0x000fe2000000008e */
[----:B------:R-:W-:Y:S01]  /*0f90*/  FADD.FTZ R142, -R214, R125 ;  /* 0x0000007dd68e7221 */ /* 0x000fe20000010100 */
[--C-:B------:R-:W-:Y:S01]  /*0fa0*/  PRMT R208, RZ, 0x5410, R145.reuse ;  /* 0x00005410ffd07816 */ /* 0x100fe20000000091 */
[----:B------:R-:W-:Y:S01]  /*0fb0*/  FMUL.FTZ R140, R157, R140 ;  /* 0x0000008c9d8c7220 */ /* 0x000fe20000410000 */
[----:B------:R-:W-:Y:S01]  /*0fc0*/  PRMT R209, RZ, 0x7610, R145 ;  /* 0x00007610ffd17816 */ /* 0x000fe20000000091 */
[----:B------:R-:W-:Y:S01]  /*0fd0*/  FMUL.FTZ R191, R4, R128 ;  /* 0x0000008004bf7220 */ /* 0x000fe20000410000 */
[----:B------:R-:W-:Y:S01]  /*0fe0*/  PRMT R145, RZ, 0x5410, R148 ;  /* 0x00005410ff917816 */ /* 0x000fe20000000094 */
[----:B------:R-:W-:-:S02]  /*0ff0*/  FADD.FTZ R126, RZ, R190 ;  /* 0x000000beff7e7221 */ /* 0x000fc40000010000 */
[----:B------:R-:W-:Y:S01]  /*1000*/  FFMA.FTZ R125, R141, R190, RZ ;  /* 0x000000be8d7d7223 */ /* 0x000fe200000100ff */
[----:B------:R-:W-:Y:S01]  /*1010*/  PRMT R176, RZ, 0x5410, R132 ;  /* 0x00005410ffb07816 */ /* 0x000fe20000000084 */
[-C--:B------:R-:W-:Y:S01]  /*1020*/  FFMA.FTZ R38, R143, R192.reuse, R38 ;  /* 0x000000c08f267223 */ /* 0x080fe20000010026 */
[----:B------:R-:W-:Y:S01]  /*1030*/  PRMT R177, RZ, 0x7610, R132 ;  /* 0x00007610ffb17816 */ /* 0x000fe20000000084 */
[----:B------:R-:W-:Y:S01]  /*1040*/  FADD.FTZ R132, -R214, R173 ;  /* 0x000000add6847221 */ /* 0x000fe20000010100 */
[----:B------:R-:W-:Y:S01]  /*1050*/  PRMT R210, RZ, 0x5410, R146 ;  /* 0x00005410ffd27816 */ /* 0x000fe20000000092 */
[----:B------:R-:W-:Y:S01]  /*1060*/  FADD.FTZ R82, R82, R192 ;  /* 0x000000c052527221 */ /* 0x000fe20000010000 */
[----:B------:R-:W-:Y:S01]  /*1070*/  PRMT R211, RZ, 0x7610, R146 ;  /* 0x00007610ffd37816 */ /* 0x000fe20000000092 */
[----:B------:R-:W-:Y:S01]  /*1080*/  FADD.FTZ R146, -R214, R127 ;  /* 0x0000007fd6927221 */ /* 0x000fe20000010100 */
[----:B------:R-:W-:Y:S01]  /*1090*/  PRMT R129, RZ, 0x7610, R129 ;  /* 0x00007610ff817816 */ /* 0x000fe20000000081 */
[----:B------:R-:W-:-:S02]  /*10a0*/  FMUL.FTZ R192, R5, R192 ;  /* 0x000000c005c07220 */ /* 0x000fc40000410000 */
[----:B------:R-:W-:Y:S02]  /*10b0*/  FADD.FTZ R127, R126, R191 ;  /* 0x000000bf7e7f7221 */ /* 0x000fe40000010000 */
[----:B------:R-:W-:Y:S01]  /*10c0*/  FFMA.FTZ R125, R140, R191, R125 ;  /* 0x000000bf8c7d7223 */ /* 0x000fe2000001007d */
[----:B------:R-:W-:Y:S01]  /*10d0*/  PRMT R194, RZ, 0x5410, R130 ;  /* 0x00005410ffc27816 */ /* 0x000fe20000000082 */
[C---:B------:R-:W-:Y:S01]  /*10e0*/  FADD.FTZ R236, -R214.reuse, R145 ;  /* 0x00000091d6ec7221 */ /* 0x040fe20000010100 */
[----:B------:R-:W-:Y:S01]  /*10f0*/  PRMT R212, RZ, 0x5410, R147 ;  /* 0x00005410ffd47816 */ /* 0x000fe20000000093 */
        /* <DEDUP_REMOVED lines=8> */
[----:B-1----:R-:W-:Y:S01]  /*1180*/  PRMT R179, RZ, 0x5410, R134 ;  /* 0x00005410ffb37816 */ /* 0x002fe20000000086 */
[-C--:B------:R-:W-:Y:S01]  /*1190*/  FFMA.FTZ R40, R145, R194.reuse, R40 ;  /* 0x000000c291287223 */ /* 0x080fe20000010028 */
[----:B------:R-:W-:Y:S01]  /*11a0*/  PRMT R180, RZ, 0x7610, R134 ;  /* 0x00007610ffb47816 */ /* 0x000fe20000000086 */
[----:B------:R-:W-:Y:S01]  /*11b0*/  FADD.FTZ R134, -R214, R175 ;  /* 0x000000afd6867221 */ /* 0x000fe20000010100 */
[----:B------:R-:W-:Y:S01]  /*11c0*/  PRMT R195, RZ, 0x5410, R149 ;  /* 0x00005410ffc37816 */ /* 0x000fe20000000095 */
[----:B------:R-:W-:Y:S01]  /*11d0*/  FADD.FTZ R76, R76, R194 ;  /* 0x000000c24c4c7221 */ /* 0x000fe20000010000 */
[----:B------:R-:W-:Y:S01]  /*11e0*/  PRMT R130, RZ, 0x7610, R130 ;  /* 0x00007610ff827816 */ /* 0x000fe20000000082 */
[----:B------:R-:W-:Y:S01]  /*11f0*/  FMUL.FTZ R194, R7, R194 ;  /* 0x000000c207c27220 */ /* 0x000fe20000410000 */
[--C-:B------:R-:W-:Y:S01]  /*1200*/  PRMT R206, RZ, 0x5410, R144.reuse ;  /* 0x00005410ffce7816 */ /* 0x100fe20000000090 */
[----:B------:R-:W-:Y:S01]  /*1210*/  FADD.FTZ R127, R126, R193 ;  /* 0x000000c17e7f7221 */ /* 0x000fe20000010000 */
[----:B------:R-:W-:Y:S01]  /*1220*/  PRMT R207, RZ, 0x7610, R144 ;  /* 0x00007610ffcf7816 */ /* 0x000fe20000000090 */
[----:B------:R-:W-:-:S02]  /*1230*/  FADD.FTZ R144, -R214, R174 ;  /* 0x000000aed6907221 */ /* 0x000fc40000010100 */
[----:B------:R-:W-:Y:S01]  /*1240*/  FFMA.FTZ R125, R142, R193, R125 ;  /* 0x000000c18e7d7223 */ /* 0x000fe2000001007d */
[----:B------:R-:W-:Y:S01]  /*1250*/  PRMT R196, RZ, 0x5410, R131 ;  /* 0x00005410ffc47816 */ /* 0x000fe20000000083 */
[C---:B------:R-:W-:Y:S02]  /*1260*/  FADD.FTZ R238, -R214.reuse, R147 ;  /* 0x00000093d6ee7221 */ /* 0x040fe40000010100 */
[----:B------:R-:W-:Y:S02]  /*1270*/  FADD.FTZ R240, -R214, R195 ;  /* 0x000000c3d6f07221 */ /* 0x000fe40000010100 */
[C---:B------:R-:W-:Y:S01]  /*1280*/  FMUL.FTZ R147, R157.reuse, R134 ;  /* 0x000000869d937220 */ /* 0x040fe20000410000 */
[----:B------:R-:W-:Y:S01]  /*1290*/  PRMT R149, RZ, 0x7610, R149 ;  /* 0x00007610ff957816 */ /* 0x000fe20000000095 */
[----:B------:R-:W-:Y:S02]  /*12a0*/  FMUL.FTZ R144, R157, R144 ;  /* 0x000000909d907220 */ /* 0x000fe40000410000 */
[----:B------:R-:W-:-:S02]  /*12b0*/  FMUL.FTZ R195, R8, R130 ;  /* 0x0000008208c37220 */ /* 0x000fc40000410000 */
[----:B------:R-:W-:Y:S02]  /*12c0*/  FADD.FTZ R126, R127, R194 ;  /* 0x000000c27f7e7221 */ /* 0x000fe40000010000 */
[----:B------:R-:W-:Y:S01]  /*12d0*/  FFMA.FTZ R125, R145, R194, R125 ;  /* 0x000000c2917d7223 */ /* 0x000fe2000001007d */
[----:B------:R-:W-:Y:S01]  /*12e0*/  PRMT R197, RZ, 0x5410, R150 ;  /* 0x00005410ffc57816 */ /* 0x000fe20000000096 */
[----:B------:R-:W-:Y:S01]  /*12f0*/  FADD.FTZ R176, -R214, R176 ;  /* 0x000000b0d6b07221 */ /* 0x000fe20000010100 */
[----:B------:R-:W-:Y:S01]  /*1300*/  PRMT R131, RZ, 0x7610, R131 ;  /* 0x00007610ff837816 */ /* 0x000fe20000000083 */
[-C--:B------:R-:W-:Y:S02]  /*1310*/  FFMA.FTZ R42, R147, R196.reuse, R42 ;  /* 0x000000c4932a7223 */ /* 0x080fe4000001002a */
[----:B------:R-:W-:Y:S02]  /*1320*/  FADD.FTZ R78, R78, R196 ;  /* 0x000000c44e4e7221 */ /* 0x000fe40000010000 */
[----:B------:R-:W-:-:S02]  /*1330*/  FMUL.FTZ R196, R9, R196 ;  /* 0x000000c409c47220 */ /* 0x000fc40000410000 */
[----:B------:R-:W-:Y:S02]  /*1340*/  FADD.FTZ R127, R126, R195 ;  /* 0x000000c37e7f7221 */ /* 0x000fe40000010000 */
[----:B------:R-:W-:Y:S01]  /*1350*/  FFMA.FTZ R125, R144, R195, R125 ;  /* 0x000000c3907d7223 */ /* 0x000fe2000001007d */
[----:B------:R-:W-:Y:S01]  /*1360*/  PRMT R178, RZ, 0x5410, R133 ;  /* 0x00005410ffb27816 */ /* 0x000fe20000000085 */
[C---:B------:R-:W-:Y:S01]  /*1370*/  FADD.FTZ R242, -R214.reuse, R149 ;  /* 0x00000095d6f27221 */ /* 0x040fe20000010100 */
[----:B------:R-:W-:Y:S01]  /*1380*/  PRMT R198, RZ, 0x5410, R136 ;  /* 0x00005410ffc67816 */ /* 0x000fe20000000088 */
[----:B------:R-:W-:Y:S02]  /*1390*/  FADD.FTZ R244, -R214, R197 ;  /* 0x000000c5d6f47221 */ /* 0x000fe40000010100 */
[C---:B------:R-:W-:Y:S02]  /*13a0*/  FMUL.FTZ R149, R157.reuse, R176 ;  /* 0x000000b09d957220 */ /* 0x040fe40000410000 */
[----:B------:R-:W-:-:S02]  /*13b0*/  FMUL.FTZ R146, R157, R146 ;  /* 0x000000929d927220 */ /* 0x000fc40000410000 */
[----:B------:R-:W-:Y:S02]  /*13c0*/  FMUL.FTZ R197, R10, R131 ;  /* 0x000000830ac57220 */ /* 0x000fe40000410000 */
[----:B------:R-:W-:Y:S02]  /*13d0*/  FADD.FTZ R126, R127, R196 ;  /* 0x000000c47f7e7221 */ /* 0x000fe40000010000 */
[----:B------:R-:W-:Y:S01]  /*13e0*/  FFMA.FTZ R125, R147, R196, R125 ;  /* 0x000000c4937d7223 */ /* 0x000fe2000001007d */
[----:B------:R-:W-:Y:S01]  /*13f0*/  PRMT R199, RZ, 0x7610, R150 ;  /* 0x00007610ffc77816 */ /* 0x000fe20000000096 */
[----:B------:R-:W-:Y:S01]  /*1400*/  FADD.FTZ R178, -R214, R178 ;  /* 0x000000b2d6b27221 */ /* 0x000fe20000010100 */
[----:B------:R-:W-:Y:S01]  /*1410*/  PRMT R136, RZ, 0x7610, R136 ;  /* 0x00007610ff887816 */ /* 0x000fe20000000088 */
[----:B------:R-:W-:Y:S02]  /*1420*/  FFMA.FTZ R44, R149, R198, R44 ;  /* 0x000000c6952c7223 */ /* 0x000fe4000001002c */
[----:B------:R-:W-:-:S02]  /*1430*/  FADD.FTZ R72, R72, R198 ;  /* 0x000000c648487221 */ /* 0x000fc40000010000 */
[----:B------:R-:W-:Y:S02]  /*1440*/  FADD.FTZ R148, -R214, R177 ;  /* 0x000000b1d6947221 */ /* 0x000fe40000010100 */
[----:B------:R-:W-:Y:S02]  /*1450*/  FMUL.FTZ R198, R11, R198 ;  /* 0x000000c60bc67220 */ /* 0x000fe40000410000 */
[----:B------:R-:W-:Y:S02]  /*1460*/  FADD.FTZ R127, R126, R197 ;  /* 0x000000c57e7f7221 */ /* 0x000fe40000010000 */
[----:B------:R-:W-:Y:S01]  /*1470*/  FFMA.FTZ R125, R146, R197, R125 ;  /* 0x000000c5927d7223 */ /* 0x000fe2000001007d */
[----:B------:R-:W-:Y:S01]  /*1480*/  PRMT R200, RZ, 0x5410, R137 ;  /* 0x00005410ffc87816 */ /* 0x000fe20000000089 */
[----:B------:R-:W-:Y:S01]  /*1490*/  FADD.FTZ R246, -R214, R199 ;  /* 0x000000c7d6f67221 */ /* 0x000fe20000010100 */
[--C-:B------:R-:W-:Y:S02]  /*14a0*/  PRMT R201, RZ, 0x5410, R151.reuse ;  /* 0x00005410ffc97816 */ /* 0x100fe40000000097 */
        /* <DEDUP_REMOVED lines=8> */
[----:B------:R-:W-:Y:S02]  /*1530*/  FADD.FTZ R174, -R214, R179 ;  /* 0x000000b3d6ae7221 */ /* 0x000fe40000010100 */
        /* <DEDUP_REMOVED lines=8> */
[----:B------:R-:W-:Y:S02]  /*15c0*/  PRMT R202, RZ, 0x5410, R138 ;  /* 0x00005410ffca7816 */ /* 0x000fe4000000008a */
[----:B------:R-:W-:-:S02]  /*15d0*/  PRMT R216, RZ, 0x5410, R153 ;  /* 0x00005410ffd87816 */ /* 0x000fc40000000099 */
[----:B------:R-:W-:Y:S01]  /*15e0*/  PRMT R217, RZ, 0x7610, R153 ;  /* 0x00007610ffd97816 */ /* 0x000fe20000000099 */
[C---:B------:R-:W-:Y:S01]  /*15f0*/  FMUL.FTZ R153, R157.reuse, R174 ;  /* 0x000000ae9d997220 */ /* 0x040fe20000410000 */
[----:B------:R-:W-:Y:S01]  /*1600*/  PRMT R135, RZ, 0x7610, R135 ;  /* 0x00007610ff877816 */ /* 0x000fe20000000087 */
[----:B------:R-:W-:Y:S02]  /*1610*/  FMUL.FTZ R150, R157, R150 ;  /* 0x000000969d967220 */ /* 0x000fe40000410000 */
[----:B------:R-:W-:Y:S02]  /*1620*/  FMUL.FTZ R201, R14, R137 ;  /* 0x000000890ec97220 */ /* 0x000fe40000410000 */
[----:B------:R-:W-:Y:S02]  /*1630*/  FADD.FTZ R126, R127, R200 ;  /* 0x000000c87f7e7221 */ /* 0x000fe40000010000 */
[----:B------:R-:W-:Y:S01]  /*1640*/  FFMA.FTZ R125, R151, R200, R125 ;  /* 0x000000c8977d7223 */ /* 0x000fe2000001007d */
[----:B------:R-:W-:Y:S01]  /*1650*/  PRMT R138, RZ, 0x7610, R138 ;  /* 0x00007610ff8a7816 */ /* 0x000fe2000000008a */
[----:B------:R-:W-:-:S02]  /*1660*/  FADD.FTZ R182, -R214, R181 ;  /* 0x000000b5d6b67221 */ /* 0x000fc40000010100 */
[-C--:B------:R-:W-:Y:S02]  /*1670*/  FFMA.FTZ R48, R153, R202.reuse, R48 ;  /* 0x000000ca99307223 */ /* 0x080fe40000010030 */
[----:B------:R-:W-:Y:S02]  /*1680*/  FADD.FTZ R68, R68, R202 ;  /* 0x000000ca44447221 */ /* 0x000fe40000010000 */
[----:B------:R-:W-:Y:S02]  /*1690*/  FADD.FTZ R180, -R214, R180 ;  /* 0x000000b4d6b47221 */ /* 0x000fe40000010100 */
[----:B------:R-:W-:Y:S02]  /*16a0*/  FMUL.FTZ R202, R15, R202 ;  /* 0x000000ca0fca7220 */ /* 0x000fe40000410000 */
[----:B------:R-:W-:Y:S02]  /*16b0*/  FADD.FTZ R127, R126, R201 ;  /* 0x000000c97e7f7221 */ /* 0x000fe40000010000 */
[----:B------:R-:W-:Y:S01]  /*16c0*/  FFMA.FTZ R125, R150, R201, R125 ;  /* 0x000000c9967d7223 */ /* 0x000fe2000001007d */
[----:B------:R-:W-:Y:S01]  /*16d0*/  PRMT R204, RZ, 0x5410, R139 ;  /* 0x00005410ffcc7816 */ /* 0x000fe2000000008b */
[C---:B------:R-:W-:Y:S01]  /*16e0*/  FADD.FTZ R184, -R214.reuse, R135 ;  /* 0x00000087d6b87221 */ /* 0x040fe20000010100 */
[----:B------:R-:W-:Y:S01]  /*16f0*/  PRMT R220, RZ, 0x5410, R155 ;  /* 0x00005410ffdc7816 */ /* 0x000fe2000000009b */
[C---:B------:R-:W-:Y:S01]  /*1700*/  FADD.FTZ R186, -R214.reuse, R183 ;  /* 0x000000b7d6ba7221 */ /* 0x040fe20000010100 */
[----:B------:R-:W-:Y:S01]  /*1710*/  PRMT R124, RZ, 0x7610, R155 ;  /* 0x00007610ff7c7816 */ /* 0x000fe2000000009b */
[C---:B------:R-:W-:Y:S01]  /*1720*/  FADD.FTZ R188, -R214.reuse, R185 ;  /* 0x000000b9d6bc7221 */ /* 0x040fe20000010100 */
[----:B------:R-:W-:Y:S01]  /*1730*/  PRMT R215, RZ, 0x7610, R152 ;  /* 0x00007610ffd77816 */ /* 0x000fe20000000098 */
[----:B------:R-:W-:-:S02]  /*1740*/  FADD.FTZ R224, -R214, R187 ;  /* 0x000000bbd6e07221 */ /* 0x000fc40000010100 */
[C---:B------:R-:W-:Y:S02]  /*1750*/  FADD.FTZ R228, -R214.reuse, R189 ;  /* 0x000000bdd6e47221 */ /* 0x040fe40000010100 */
[----:B------:R-:W-:Y:S01]  /*1760*/  FADD.FTZ R222, -R214, R222 ;  /* 0x000000ded6de7221 */ /* 0x000fe20000010100 */
[----:B------:R-:W-:Y:S01]  /*1770*/  PRMT R214, RZ, 0x5410, R152 ;  /* 0x00005410ffd67816 */ /* 0x000fe20000000098 */
[C---:B------:R-:W-:Y:S02]  /*1780*/  FMUL.FTZ R155, R157.reuse, R182 ;  /* 0x000000b69d9b7220 */ /* 0x040fe40000410000 */
[----:B------:R-:W-:Y:S02]  /*1790*/  FMUL.FTZ R152, R157, R180 ;  /* 0x000000b49d987220 */ /* 0x000fe40000410000 */
        /* <DEDUP_REMOVED lines=8> */
[----:B------:R-:W-:Y:S01]  /*1820*/  FFMA.FTZ R125, R152, R203, R125 ;  /* 0x000000cb987d7223 */ /* 0x000fe2000001007d */
[--C-:B------:R-:W-:Y:S01]  /*1830*/  PRMT R218, RZ, 0x5410, R154.reuse ;  /* 0x00005410ffda7816 */ /* 0x100fe2000000009a */
[C---:B------:R-:W-:Y:S01]  /*1840*/  FMUL.FTZ R163, R157.reuse, R186 ;  /* 0x000000ba9da37220 */ /* 0x040fe20000410000 */
[----:B------:R-:W-:Y:S01]  /*1850*/  PRMT R219, RZ, 0x7610, R154 ;  /* 0x00007610ffdb7816 */ /* 0x000fe2000000009a */
[----:B------:R-:W-:-:S02]  /*1860*/  FMUL.FTZ R154, R157, R184 ;  /* 0x000000b89d9a7220 */ /* 0x000fc40000410000 */
        /* <DEDUP_REMOVED lines=92> */
[----:B------:R-:W-:Y:S02]  /*1e30*/  FMUL.FTZ R222, R157, R222 ;  /* 0x000000de9dde7220 */ /* 0x000fe40000410000 */
[----:B------:R-:W-:Y:S02]  /*1e40*/  FMUL.FTZ R221, R156, R124 ;  /* 0x0000007c9cdd7220 */ /* 0x000fe40000410000 */
[----:B------:R-:W-:Y:S02]  /*1e50*/  FADD.FTZ R126, R127, R220 ;  /* 0x000000dc7f7e7221 */ /* 0x000fe40000010000 */
[----:B------:R-:W-:-:S02]  /*1e60*/  FFMA.FTZ R125, R189, R220, R125 ;  /* 0x000000dcbd7d7223 */ /* 0x000fc4000001007d */
        /* <DEDUP_REMOVED lines=18> */
[----:B------:R-:W-:Y:S02]  /*1f90*/  FADD.FTZ R128, R126, R221 ;  /* 0x000000dd7e807221 */ /* 0x000fe40000010000 */
[----:B------:R-:W-:Y:S02]  /*1fa0*/  FFMA.FTZ R129, R222, R221, R125 ;  /* 0x000000ddde817223 */ /* 0x000fe4000001007d */
.L_x_757:
[----:B------:R-:W-:Y:S05]  /*1fb0*/  BSYNC B0 ;  /* 0x0000000000007941 */ /* 0x000fea0003800000 */
.L_x_755:
[----:B------:R-:W-:Y:S01]  /*1fc0*/  LOP3.LUT P3, RZ, R28, 0xff, RZ, 0xc0, !PT ;  /* 0x000000ff1cff7812 */ /* 0x000fe2000786c0ff */
[----:B---3-5:R-:W-:Y:S01]  /*1fd0*/  IMAD.MOV.U32 R124, RZ, RZ, R170 ;  /* 0x000000ffff7c7224 */ /* 0x028fe200078e00aa */
[----:B------:R-:W-:Y:S01]  /*1fe0*/  SHF.R.U32.HI R126, RZ, 0x5, R0 ;  /* 0x00000005ff7e7819 */ /* 0x000fe20000011600 */
[----:B------:R-:W-:Y:S01]  /*1ff0*/  IMAD.MOV.U32 R127, RZ, RZ, R166 ;  /* 0x000000ffff7f7224 */ /* 0x000fe200078e00a6 */
[----:B------:R-:W-:Y:S02]  /*2000*/  MOV R125, R168 ;  /* 0x000000a8007d7202 */ /* 0x000fe40000000f00 */
[----:B------:R-:W-:Y:S02]  /*2010*/  MOV R130, R164 ;  /* 0x000000a400827202 */ /* 0x000fe40000000f00 */
[----:B------:R-:W-:-:S02]  /*2020*/  LOP3.LUT R176, R126, 0x7fffff8, RZ, 0xc0, !PT ;  /* 0x07fffff87eb07812 */ /* 0x000fc400078ec0ff */
[----:B------:R-:W-:Y:S02]  /*2030*/  LOP3.LUT P0, RZ, R0, 0x1f, RZ, 0xc0, !PT ;  /* 0x0000001f00ff7812 */ /* 0x000fe4000780c0ff */
[----:B------:R-:W-:Y:S02]  /*2040*/  PRMT R225, R124, 0x7610, R225 ;  /* 0x000076107ce17816 */ /* 0x000fe400000000e1 */
[----:B------:R-:W-:Y:S02]  /*2050*/  PRMT R224, R125, 0x7610, R224 ;  /* 0x000076107de07816 */ /* 0x000fe400000000e0 */
[----:B------:R-:W-:Y:S02]  /*2060*/  PRMT R223, R127, 0x7610, R223 ;  /* 0x000076107fdf7816 */ /* 0x000fe400000000df */
[----:B------:R-:W-:Y:S02]  /*2070*/  PRMT R177, R130, 0x7610, R177 ;  /* 0x0000761082b17816 */ /* 0x000fe400000000b1 */
[----:B------:R-:W-:Y:S01]  /*2080*/  @!P3 IADD3 R176, R176, 0x8, RZ ;  /* 0x00000008b0b0b810 */ /* 0x000fe20007ffe0ff */
[----:B------:R-:W-:Y:S05]  /*2090*/  BRA.DIV ~URZ, `(.L_x_758) ;  /* 0x000033a27f007947 */ /* 0x000fea000b800000 */
[----:B------:R1:W2:Y:S02]  /*20a0*/  SHFL.DOWN PT, R127, R128, 0x10, 0x1f ;  /* 0x0a001f00807f7f89 */ /* 0x0002a400000e0000 */
.L_x_857:
[----:B------:R-:W-:Y:S05]  /*20b0*/  BRA.DIV ~URZ, `(.L_x_759) ;  /* 0x000034027f007947 */ /* 0x000fea000b800000 */
[----:B------:R-:W3:Y:S01]  /*20c0*/  SHFL.DOWN PT, R124, R129, 0x10, 0x1f ;  /* 0x0a001f00817c7f89 */ /* 0x000ee200000e0000 */
[----:B--2---:R-:W-:-:S05]  /*20d0*/  FADD.FTZ R132, R127, R128 ;  /* 0x000000807f847221 */ /* 0x004fca0000010000 */
[----:B------:R-:W2:Y:S01]  /*20e0*/  SHFL.DOWN PT, R125, R132, 0x8, 0x1f ;  /* 0x09001f00847d7f89 */ /* 0x000ea200000e0000 */
[----:B---3--:R-:W-:-:S05]  /*20f0*/  FADD.FTZ R124, R124, R129 ;  /* 0x000000817c7c7221 */ /* 0x008fca0000010000 */
[----:B------:R-:W3:Y:S01]  /*2100*/  SHFL.DOWN PT, R127, R124, 0x8, 0x1f ;  /* 0x09001f007c7f7f89 */ /* 0x000ee200000e0000 */
[----:B--2---:R-:W-:-:S05]  /*2110*/  FADD.FTZ R125, R125, R132 ;  /* 0x000000847d7d7221 */ /* 0x004fca0000010000 */
[----:B-1----:R-:W1:Y:S01]  /*2120*/  SHFL.DOWN PT, R128, R125, 0x4, 0x1f ;  /* 0x08801f007d807f89 */ /* 0x002e6200000e0000 */
[----:B---3--:R-:W-:-:S05]  /*2130*/  FADD.FTZ R127, R124, R127 ;  /* 0x0000007f7c7f7221 */ /* 0x008fca0000010000 */
[----:B------:R-:W2:Y:S01]  /*2140*/  SHFL.DOWN PT, R130, R127, 0x4, 0x1f ;  /* 0x08801f007f827f89 */ /* 0x000ea200000e0000 */
[----:B-1----:R-:W-:-:S05]  /*2150*/  FADD.FTZ R128, R125, R128 ;  /* 0x000000807d807221 */ /* 0x002fca0000010000 */
[----:B------:R-:W1:Y:S01]  /*2160*/  SHFL.DOWN PT, R129, R128, 0x2, 0x1f ;  /* 0x08401f0080817f89 */ /* 0x000e6200000e0000 */
[----:B--2---:R-:W-:-:S05]  /*2170*/  FADD.FTZ R130, R127, R130 ;  /* 0x000000827f827221 */ /* 0x004fca0000010000 */
[----:B------:R-:W2:Y:S01]  /*2180*/  SHFL.DOWN PT, R131, R130, 0x2, 0x1f ;  /* 0x08401f0082837f89 */ /* 0x000ea200000e0000 */
[----:B-1----:R-:W-:-:S05]  /*2190*/  FADD.FTZ R129, R128, R129 ;  /* 0x0000008180817221 */ /* 0x002fca0000010000 */
[----:B------:R1:W3:Y:S01]  /*21a0*/  SHFL.DOWN PT, R174, R129, 0x1, 0x1f ;  /* 0x08201f0081ae7f89 */ /* 0x0002e200000e0000 */
[----:B--2---:R-:W-:-:S05]  /*21b0*/  FADD.FTZ R131, R130, R131 ;  /* 0x0000008382837221 */ /* 0x004fca0000010000 */
[----:B------:R1:W2:Y:S02]  /*21c0*/  SHFL.DOWN PT, R124, R131, 0x1, 0x1f ;  /* 0x08201f00837c7f89 */ /* 0x0002a400000e0000 */
.L_x_858:
[----:B------:R-:W-:Y:S01]  /*21d0*/  @!P0 LOP3.LUT R125, R126, 0x7, RZ, 0xc0, !PT ;  /* 0x000000077e7d8812 */ /* 0x000fe200078ec0ff */
[----:B---3--:R-:W-:Y:S01]  /*21e0*/  FADD.FTZ R174, R174, R129 ;  /* 0x00000081aeae7221 */ /* 0x008fe20000010000 */
[----:B------:R-:W-:Y:S01]  /*21f0*/  WARPSYNC 0xffffffff ;  /* 0xffffffff00007948 */ /* 0x000fe20003800000 */
[----:B--2---:R-:W-:Y:S01]  /*2200*/  FADD.FTZ R175, R124, R131 ;  /* 0x000000837caf7221 */ /* 0x004fe20000010000 */
[----:B------:R-:W-:Y:S01]  /*2210*/  ISETP.GE.AND P3, PT, R162, 0x1, PT ;  /* 0x00000001a200780c */ /* 0x000fe20003f66270 */
[----:B------:R-:W-:Y:S01]  /*2220*/  @!P0 IMAD.IADD R226, R176, 0x1, R125 ;  /* 0x00000001b0e28824 */ /* 0x000fe200078e027d */
[----:B------:R-:W-:Y:S04]  /*2230*/  BSSY B0, `(.L_x_760) ;  /* 0x0000034000007945 */ /* 0x000fe80003800000 */
[----:B------:R-:W-:Y:S04]  /*2240*/  @!P0 STS.64 [R226.X8+0x8000], R174 ;  /* 0x008000aee2008388 */ /* 0x000fe80000008a00 */
[----:B------:R-:W-:Y:S03]  /*2250*/  BAR.SYNC.DEFER_BLOCKING 0x0 ;  /* 0x0000000000007b1d */ /* 0x000fe60000010000 */
[----:B------:R-:W-:-:S05]  /*2260*/  @P3 IADD3 R162, R162, -0x1, RZ ;  /* 0xffffffffa2a23810 */ /* 0x000fca0007ffe0ff */
[----:B------:R-:W-:Y:S01]  /*2270*/  @P3 IMAD R162, R162, c[0x0][0x168], RZ ;  /* 0x00005a00a2a23a24 */ /* 0x000fe200078e02ff */
[----:B------:R-:W2:Y:S04]  /*2280*/  LDS.128 R124, [R176.X8+0x8000] ;  /* 0x00800000b07c7984 */ /* 0x000ea80000008c00 */
[----:B-1----:R-:W1:Y:S04]  /*2290*/  LDS.128 R128, [R176.X8+0x8010] ;  /* 0x00801000b0807984 */ /* 0x002e680000008c00 */
[----:B------:R-:W3:Y:S04]  /*22a0*/  LDS.128 R132, [R176.X8+0x8020] ;  /* 0x00802000b0847984 */ /* 0x000ee80000008c00 */
[----:B------:R-:W4:Y:S01]  /*22b0*/  LDS.128 R136, [R176.X8+0x8030] ;  /* 0x00803000b0887984 */ /* 0x000f220000008c00 */
[----:B--2---:R-:W-:-:S02]  /*22c0*/  FADD.FTZ R227, RZ, R124 ;  /* 0x0000007cffe37221 */ /* 0x004fc40000010000 */
[----:B------:R-:W-:Y:S01]  /*22d0*/  FADD.FTZ R124, RZ, R125 ;  /* 0x0000007dff7c7221 */ /* 0x000fe20000010000 */
[----:B------:R-:W-:Y:S01]  /*22e0*/  @P3 SHF.R.S32.HI R125, RZ, 0x1f, R162 ;  /* 0x0000001fff7d3819 */ /* 0x000fe200000114a2 */
[----:B------:R-:W-:Y:S02]  /*22f0*/  FADD.FTZ R227, R126, R227 ;  /* 0x000000e37ee37221 */ /* 0x000fe40000010000 */
[----:B------:R-:W-:Y:S01]  /*2300*/  FADD.FTZ R124, R127, R124 ;  /* 0x0000007c7f7c7221 */ /* 0x000fe20000010000 */
[----:B------:R-:W-:Y:S01]  /*2310*/  @P3 LEA.HI R162, R125, R162, RZ, 0x3 ;  /* 0x000000a27da23211 */ /* 0x000fe200078f18ff */
[----:B-1----:R-:W-:Y:S01]  /*2320*/  FADD.FTZ R227, R227, R128 ;  /* 0x00000080e3e37221 */ /* 0x002fe20000010000 */
[----:B------:R-:W-:Y:S01]  /*2330*/  HFMA2.MMA R128, -RZ, RZ, 0, 0 ;  /* 0x00000000ff807435 */ /* 0x000fe200000001ff */
[----:B------:R-:W-:Y:S01]  /*2340*/  FADD.FTZ R124, R124, R129 ;  /* 0x000000817c7c7221 */ /* 0x000fe20000010000 */
[----:B------:R-:W-:Y:S01]  /*2350*/  @P3 LOP3.LUT R125, R0, 0xff, RZ, 0xc0, !PT ;  /* 0x000000ff007d3812 */ /* 0x000fe200078ec0ff */
[----:B------:R-:W-:-:S02]  /*2360*/  FADD.FTZ R227, R130, R227 ;  /* 0x000000e382e37221 */ /* 0x000fc40000010000 */
[----:B------:R-:W-:Y:S01]  /*2370*/  FADD.FTZ R124, R131, R124 ;  /* 0x0000007c837c7221 */ /* 0x000fe20000010000 */
[----:B------:R-:W-:Y:S01]  /*2380*/  @P3 LEA.HI.SX32 R128, R162, R125, 0x1d ;  /* 0x0000007da2803211 */ /* 0x000fe200078feaff */
[----:B---3--:R-:W-:Y:S02]  /*2390*/  FADD.FTZ R227, R227, R132 ;  /* 0x00000084e3e37221 */ /* 0x008fe40000010000 */
        /* <DEDUP_REMOVED lines=8> */
[----:B------:R-:W-:Y:S01]  /*2420*/  FMUL.FTZ R130, R124, c[0x0][0x1e0] ;  /* 0x000078007c827a20 */ /* 0x000fe20000410000 */
        /* <DEDUP_REMOVED lines=9> */
.L_x_761:
[----:B------:R-:W-:Y:S01]  /*24c0*/  ULDC.64 UR6, c[0x0][0x218] ;  /* 0x0000860000067ab9 */ /* 0x000fe20000000a00 */
[----:B0-----:R-:W-:Y:S01]  /*24d0*/  ISETP.NE.AND P0, PT, R27, RZ, PT ;  /* 0x000000ff1b00720c */ /* 0x001fe20003f05270 */
        /* <DEDUP_REMOVED lines=9> */
.L_x_762:
[----:B------:R-:W-:Y:S05]  /*2570*/  BSYNC B0 ;  /* 0x0000000000007941 */ /* 0x000fea0003800000 */
.L_x_760:
[----:B------:R-:W-:Y:S01]  /*2580*/  ISETP.NE.U32.AND P0, PT, RZ, c[0x0][0x258], PT ;  /* 0x00009600ff007a0c */ /* 0x000fe20003f05070 */
[----:B------:R-:W-:Y:S01]  /*2590*/  @P3 FMUL.FTZ R125, R124, c[0x0][0x1ec] ;  /* 0x00007b007c7d3a20 */ /* 0x000fe20000410000 */
[----:B------:R-:W-:Y:S01]  /*25a0*/  @P3 LOP3.LUT P5, RZ, R225, 0xff, RZ, 0xc0, !PT ;  /* 0x000000ffe1ff3812 */ /* 0x000fe200078ac0ff */
[----:B------:R-:W-:Y:S01]  /*25b0*/  BSSY B0, `(.L_x_763) ;  /* 0x0000014000007945 */ /* 0x000fe20003800000 */
[----:B------:R-:W-:Y:S01]  /*25c0*/  ISETP.NE.AND.EX P0, PT, RZ, c[0x0][0x25c], PT, P0 ;  /* 0x00009700ff007a0c */ /* 0x000fe20003f05300 */
[----:B------:R-:W-:-:S05]  /*25d0*/  @P3 FMUL.FTZ R125, R125, c[0x0][0x1e8] ;  /* 0x00007a007d7d3a20 */ /* 0x000fca0000410000 */
[----:B------:R-:W-:-:S04]  /*25e0*/  @P3 FSEL R125, R125, RZ, P5 ;  /* 0x000000ff7d7d3208 */ /* 0x000fc80002800000 */
[----:B------:R-:W-:-:S03]  /*25f0*/  @P3 F2FP.BF16.PACK_AB R125, RZ, R125 ;  /* 0x0000007dff7d323e */ /* 0x000fc600000010ff */
        /* <DEDUP_REMOVED lines=8> */
.L_x_764:
[----:B0-----:R-:W-:-:S04]  /*2680*/  ISETP.NE.AND P5, PT, R27, RZ, PT ;  /* 0x000000ff1b00720c */ /* 0x001fc80003fa5270 */
[----:B------:R-:W-:-:S05]  /*2690*/  FSEL R125, R129, RZ, !P5 ;  /* 0x000000ff817d7208 */ /* 0x000fca0006800000 */
[----:B------:R-:W-:Y:S01]  /*26a0*/  FFMA.FTZ R124, R140, R130, R125 ;  /* 0x000000828c7c7223 */ /* 0x000fe2000001007d */
[----:B------:R-:W-:-:S03]  /*26b0*/  @P4 PRMT R125, RZ, 0x7610, R100 ;  /* 0x00007610ff7d4816 */ /* 0x000fc60000000064 */
[----:B------:R-:W-:-:S04]  /*26c0*/  FADD.FTZ R124, R191, -R124 ;  /* 0x8000007cbf7c7221 */ /* 0x000fc80000010000 */
[----:B------:R-:W-:-:S04]  /*26d0*/  FMUL.FTZ R124, R157, R124 ;  /* 0x0000007c9d7c7220 */ /* 0x000fc80000410000 */
[----:B------:R-:W-:Y:S02]  /*26e0*/  @P4 FADD.FTZ R124, R124, R125 ;  /* 0x0000007d7c7c4221 */ /* 0x000fe40000010000 */
.L_x_765:
[----:B------:R-:W-:Y:S05]  /*26f0*/  BSYNC B0 ;  /* 0x0000000000007941 */ /* 0x000fea0003800000 */
.L_x_763:
        /* <DEDUP_REMOVED lines=14> */
.L_x_767:
[----:B0-----:R-:W-:-:S04]  /*27e0*/  ISETP.NE.AND P5, PT, R27, RZ, PT ;  /* 0x000000ff1b00720c */ /* 0x001fc80003fa5270 */
[----:B------:R-:W-:-:S05]  /*27f0*/  FSEL R125, R129, RZ, !P5 ;  /* 0x000000ff817d7208 */ /* 0x000fca0006800000 */
[----:B------:R-:W-:-:S04]  /*2800*/  FFMA.FTZ R125, R143, R130, R125 ;  /* 0x000000828f7d7223 */ /* 0x000fc8000001007d */
[----:B------:R-:W-:Y:S01]  /*2810*/  FADD.FTZ R124, R192, -R125 ;  /* 0x8000007dc07c7221 */ /* 0x000fe20000010000 */
[----:B------:R-:W-:-:S03]  /*2820*/  @P4 PRMT R125, RZ, 0x5410, R101 ;  /* 0x00005410ff7d4816 */ /* 0x000fc60000000065 */
[----:B------:R-:W-:-:S04]  /*2830*/  FMUL.FTZ R124, R157, R124 ;  /* 0x0000007c9d7c7220 */ /* 0x000fc80000410000 */
[----:B------:R-:W-:Y:S02]  /*2840*/  @P4 FADD.FTZ R124, R124, R125 ;  /* 0x0000007d7c7c4221 */ /* 0x000fe40000010000 */
.L_x_768:
[----:B------:R-:W-:Y:S05]  /*2850*/  BSYNC B0 ;  /* 0x0000000000007941 */ /* 0x000fea0003800000 */
.L_x_766:
        /* <DEDUP_REMOVED lines=14> */
.L_x_770:
[----:B0-----:R-:W-:-:S04]  /*2940*/  ISETP.NE.AND P5, PT, R27, RZ, PT ;  /* 0x000000ff1b00720c */ /* 0x001fc80003fa5270 */
[----:B------:R-:W-:-:S05]  /*2950*/  FSEL R125, R129, RZ, !P5 ;  /* 0x000000ff817d7208 */ /* 0x000fca0006800000 */
[----:B------:R-:W-:Y:S01]  /*2960*/  FFMA.FTZ R124, R142, R130, R125 ;  /* 0x000000828e7c7223 */ /* 0x000fe2000001007d */
[----:B------:R-:W-:-:S03]  /*2970*/  @P4 PRMT R125, RZ, 0x7610, R101 ;  /* 0x00007610ff7d4816 */ /* 0x000fc60000000065 */
[----:B------:R-:W-:-:S04]  /*2980*/  FADD.FTZ R124, R193, -R124 ;  /* 0x8000007cc17c7221 */ /* 0x000fc80000010000 */
[----:B------:R-:W-:-:S04]  /*2990*/  FMUL.FTZ R124, R157, R124 ;  /* 0x0000007c9d7c7220 */ /* 0x000fc80000410000 */
[----:B------:R-:W-:Y:S02]  /*29a0*/  @P4 FADD.FTZ R124, R124, R125 ;  /* 0x0000007d7c7c4221 */ /* 0x000fe40000010000 */
.L_x_771:
[----:B------:R-:W-:Y:S05]  /*29b0*/  BSYNC B0 ;  /* 0x0000000000007941 */ /* 0x000fea0003800000 */
.L_x_769:
        /* <DEDUP_REMOVED lines=14> */
.L_x_773:
[----:B0-----:R-:W-:-:S04]  /*2aa0*/  ISETP.NE.AND P5, PT, R27, RZ, PT ;  /* 0x000000ff1b00720c */ /* 0x001fc80003fa5270 */
[----:B------:R-:W-:-:S05]  /*2ab0*/  FSEL R125, R129, RZ, !P5 ;  /* 0x000000ff817d7208 */ /* 0x000fca0006800000 */
[----:B------:R-:W-:-:S04]  /*2ac0*/  FFMA.FTZ R125, R145, R130, R125 ;  /* 0x00000082917d7223 */ /* 0x000fc8000001007d */
[----:B------:R-:W-:Y:S01]  /*2ad0*/  FADD.FTZ R124, R194, -R125 ;  /* 0x8000007dc27c7221 */ /* 0x000fe20000010000 */
[----:B------:R-:W-:-:S03]  /*2ae0*/  @P4 PRMT R125, RZ, 0x5410, R102 ;  /* 0x00005410ff7d4816 */ /* 0x000fc60000000066 */
[----:B------:R-:W-:-:S04]  /*2af0*/  FMUL.FTZ R124, R157, R124 ;  /* 0x0000007c9d7c7220 */ /* 0x000fc80000410000 */
[----:B------:R-:W-:Y:S02]  /*2b00*/  @P4 FADD.FTZ R124, R124, R125 ;  /* 0x0000007d7c7c4221 */ /* 0x000fe40000010000 */
.L_x_774:
[----:B------:R-:W-:Y:S05]  /*2b10*/  BSYNC B0 ;  /* 0x0000000000007941 */ /* 0x000fea0003800000 */
.L_x_772:
        /* <DEDUP_REMOVED lines=14> */
.L_x_776:
[----:B0-----:R-:W-:-:S04]  /*2c00*/  ISETP.NE.AND P5, PT, R27, RZ, PT ;  /* 0x000000ff1b00720c */ /* 0x001fc80003fa5270 */
[----:B------:R-:W-:-:S05]  /*2c10*/  FSEL R125, R129, RZ, !P5 ;  /* 0x000000ff817d7208 */ /* 0x000fca0006800000 */
[----:B------:R-:W-:Y:S01]  /*2c20*/  FFMA.FTZ R124, R144, R130, R125 ;  /* 0x00000082907c7223 */ /* 0x000fe2000001007d */
[----:B------:R-:W-:-:S03]  /*2c30*/  @P4 PRMT R125, RZ, 0x7610, R102 ;  /* 0x00007610ff7d4816 */ /* 0x000fc60000000066 */
[----:B------:R-:W-:-:S04]  /*2c40*/  FADD.FTZ R124, R195, -R124 ;  /* 0x8000007cc37c7221 */ /* 0x000fc80000010000 */
[----:B------:R-:W-:-:S04]  /*2c50*/  FMUL.FTZ R124, R157, R124 ;  /* 0x0000007c9d7c7220 */ /* 0x000fc80000410000 */
[----:B------:R-:W-:Y:S02]  /*2c60*/  @P4 FADD.FTZ R124, R124, R125 ;  /* 0x0000007d7c7c4221 */ /* 0x000fe40000010000 */
.L_x_777:
[----:B------:R-:W-:Y:S05]  /*2c70*/  BSYNC B0 ;  /* 0x0000000000007941 */ /* 0x000fea0003800000 */
.L_x_775:
        /* <DEDUP_REMOVED lines=14> */
.L_x_779:
[----:B0-----:R-:W-:-:S04]  /*2d60*/  ISETP.NE.AND P5, PT, R27, RZ, PT ;  /* 0x000000ff1b00720c */ /* 0x001fc80003fa5270 */
[----:B------:R-:W-:-:S05]  /*2d70*/  FSEL R125, R129, RZ, !P5 ;  /* 0x000000ff817d7208 */ /* 0x000fca0006800000 */
[----:B------:R-:W-:-:S04]  /*2d80*/  FFMA.FTZ R125, R147, R130, R125 ;  /* 0x00000082937d7223 */ /* 0x000fc8000001007d */
[----:B------:R-:W-:Y:S01]  /*2d90*/  FADD.FTZ R124, R196, -R125 ;  /* 0x8000007dc47c7221 */ /* 0x000fe20000010000 */
[----:B------:R-:W-:-:S03]  /*2da0*/  @P4 PRMT R125, RZ, 0x5410, R103 ;  /* 0x00005410ff7d4816 */ /* 0x000fc60000000067 */
[----:B------:R-:W-:-:S04]  /*2db0*/  FMUL.FTZ R124, R157, R124 ;  /* 0x0000007c9d7c7220 */ /* 0x000fc80000410000 */
[----:B------:R-:W-:Y:S02]  /*2dc0*/  @P4 FADD.FTZ R124, R124, R125 ;  /* 0x0000007d7c7c4221 */ /* 0x000fe40000010000 */
.L_x_780:
[----:B------:R-:W-:Y:S05]  /*2dd0*/  BSYNC B0 ;  /* 0x0000000000007941 */ /* 0x000fea0003800000 */
.L_x_778:
        /* <DEDUP_REMOVED lines=14> */
.L_x_782:
[----:B0-----:R-:W-:-:S04]  /*2ec0*/  ISETP.NE.AND P5, PT, R27, RZ, PT ;  /* 0x000000ff1b00720c */ /* 0x001fc80003fa5270 */
[----:B------:R-:W-:-:S05]  /*2ed0*/  FSEL R125, R129, RZ, !P5 ;  /* 0x000000ff817d7208 */ /* 0x000fca0006800000 */
[----:B------:R-:W-:Y:S01]  /*2ee0*/  FFMA.FTZ R124, R146, R130, R125 ;  /* 0x00000082927c7223 */ /* 0x000fe2000001007d */
[----:B------:R-:W-:-:S03]  /*2ef0*/  @P4 PRMT R125, RZ, 0x7610, R103 ;  /* 0x00007610ff7d4816 */ /* 0x000fc60000000067 */
[----:B------:R-:W-:-:S04]  /*2f00*/  FADD.FTZ R124, R197, -R124 ;  /* 0x8000007cc57c7221 */ /* 0x000fc80000010000 */
[----:B------:R-:W-:-:S04]  /*2f10*/  FMUL.FTZ R124, R157, R124 ;  /* 0x0000007c9d7c7220 */ /* 0x000fc80000410000 */
[----:B------:R-:W-:Y:S02]  /*2f20*/  @P4 FADD.FTZ R124, R124, R125 ;  /* 0x0000007d7c7c4221 */ /* 0x000fe40000010000 */
.L_x_783:
[----:B------:R-:W-:Y:S05]  /*2f30*/  BSYNC B0 ;  /* 0x0000000000007941 */ /* 0x000fea0003800000 */
.L_x_781:
[----:B------:R-:W-:Y:S01]  /*2f40*/  @P3 FMUL.FTZ R125, R124, c[0x0][0x1ec] ;  /* 0x00007b007c7d3a20 */ /* 0x000fe20000410000 */
[----:B------:R-:W-:Y:S01]  /*2f50*/  @P3 LOP3.LUT P5, RZ, R171, 0xff000000, RZ, 0xc0, !PT ;  /* 0xff000000abff3812 */ /* 0x000fe200078ac0ff */
[----:B------:R-:W-:Y:S01]  /*2f60*/  @P0 IMAD.MOV.U32 R132, RZ, RZ, 0x10 ;  /* 0x00000010ff840424 */ /* 0x000fe200078e00ff */
[----:B------:R-:W-:Y:S01]  /*2f70*/  @P0 F2FP.BF16.PACK_AB R131, RZ, R124 ;  /* 0x0000007cff83023e */ /* 0x000fe200000010ff */
[----:B------:R-:W-:Y:S01]  /*2f80*/  @P3 FMUL.FTZ R125, R125, c[0x0][0x1e8] ;  /* 0x00007a007d7d3a20 */ /* 0x000fe20000410000 */
[----:B------:R-:W-:Y:S01]  /*2f90*/  @P3 MOV R127, 0x10 ;  /* 0x00000010007f3802 */ /* 0x000fe20000000f00 */
[----:B------:R-:W-:Y:S01]  /*2fa0*/  BSSY B0, `(.L_x_784) ;  /* 0x0000015000007945 */ /* 0x000fe20003800000 */
[----:B------:R-:W-:Y:S02]  /*2fb0*/  @P0 PRMT R119, R119, 0x5410, R131 ;  /* 0x0000541077770816 */ /* 0x000fe40000000083 */
[----:B------:R-:W-:Y:S01]  /*2fc0*/  @P3 FSEL R126, R125, RZ, P5 ;  /* 0x000000ff7d7e3208 */ /* 0x000fe20002800000 */
[----:B------:R-:W-:-:S03]  /*2fd0*/  @P0 IMAD.WIDE.U32 R124, R161, R132, c[0x0][0x258] ;  /* 0x00009600a17c0625 */ /* 0x000fc600078e0084 */
[----:B------:R-:W-:Y:S01]  /*2fe0*/  @P3 F2FP.BF16.PACK_AB R132, RZ, R126 ;  /* 0x0000007eff84323e */ /* 0x000fe200000010ff */
[----:B------:R-:W-:Y:S01]  /*2ff0*/  @P3 IMAD.WIDE.U32 R126, R128, R127, c[0x0][0x248] ;  /* 0x00009200807e3625 */ /* 0x000fe200078e007f */
[----:B------:R1:W-:Y:S02]  /*3000*/  @P0 STG.E.128 [R124.64], R116 ;  /* 0x000000747c000986 */ /* 0x0003e4000c101d04 */
[----:B------:R-:W-:-:S05]  /*3010*/  @P3 PRMT R123, R123, 0x5410, R132 ;  /* 0x000054107b7b3816 */ /* 0x000fca0000000084 */
[----:B------:R1:W-:Y:S01]  /*3020*/  @P3 STG.E.128 [R126.64], R120 ;  /* 0x000000787e003986 */ /* 0x0003e2000c101d04 */
[----:B------:R-:W-:Y:S05]  /*3030*/  @P2 BRA `(.L_x_785) ;  /* 0x0000004000002947 */ /* 0x000fea0003800000 */
[----:B-1----:R-:W-:Y:S01]  /*3040*/  IMAD.MOV.U32 R124, RZ, RZ, RZ ;  /* 0x000000ffff7c7224 */ /* 0x002fe200078e00ff */
[----:B------:R-:W-:Y:S05]  /*3050*/  @!P4 BRA `(.L_x_786) ;  /* 0x000000900000c947 */ /* 0x000fea0003800000 */
[----:B------:R-:W-:Y:S01]  /*3060*/  PRMT R124, RZ, 0x5410, R104 ;  /* 0x00005410ff7c7816 */ /* 0x000fe20000000068 */
[----:B------:R-:W-:Y:S05]  /*3070*/  BRA `(.L_x_786) ;  /* 0x0000007000007947 */ /* 0x000fea0003800000 */
.L_x_785:
[----:B0-----:R-:W-:-:S04]  /*3080*/  ISETP.NE.AND P5, PT, R27, RZ, PT ;  /* 0x000000ff1b00720c */ /* 0x001fc80003fa5270 */
[----:B-1----:R-:W-:-:S05]  /*3090*/  FSEL R125, R129, RZ, !P5 ;  /* 0x000000ff817d7208 */ /* 0x002fca0006800000 */
[----:B------:R-:W-:-:S04]  /*30a0*/  FFMA.FTZ R125, R149, R130, R125 ;  /* 0x00000082957d7223 */ /* 0x000fc8000001007d */
[----:B------:R-:W-:Y:S01]  /*30b0*/  FADD.FTZ R124, R198, -R125 ;  /* 0x8000007dc67c7221 */ /* 0x000fe20000010000 */
[----:B------:R-:W-:-:S03]  /*30c0*/  @P4 PRMT R125, RZ, 0x5410, R104 ;  /* 0x00005410ff7d4816 */ /* 0x000fc60000000068 */
[----:B------:R-:W-:-:S04]  /*30d0*/  FMUL.FTZ R124, R157, R124 ;  /* 0x0000007c9d7c7220 */ /* 0x000fc80000410000 */
[----:B------:R-:W-:Y:S02]  /*30e0*/  @P4 FADD.FTZ R124, R124, R125 ;  /* 0x0000007d7c7c4221 */ /* 0x000fe40000010000 */
.L_x_786:
[----:B------:R-:W-:Y:S05]  /*30f0*/  BSYNC B0 ;  /* 0x0000000000007941 */ /* 0x000fea0003800000 */
.L_x_784:
        /* <DEDUP_REMOVED lines=14> */
.L_x_788:
[----:B0-----:R-:W-:-:S04]  /*31e0*/  ISETP.NE.AND P5, PT, R27, RZ, PT ;  /* 0x000000ff1b00720c */ /* 0x001fc80003fa5270 */
[----:B------:R-:W-:-:S05]  /*31f0*/  FSEL R125, R129, RZ, !P5 ;  /* 0x000000ff817d7208 */ /* 0x000fca0006800000 */
[----:B------:R-:W-:Y:S01]  /*3200*/  FFMA.FTZ R124, R148, R130, R125 ;  /* 0x00000082947c7223 */ /* 0x000fe2000001007d */
[----:B------:R-:W-:-:S03]  /*3210*/  @P4 PRMT R125, RZ, 0x7610, R104 ;  /* 0x00007610ff7d4816 */ /* 0x000fc60000000068 */
[----:B------:R-:W-:-:S04]  /*3220*/  FADD.FTZ R124, R199, -R124 ;  /* 0x8000007cc77c7221 */ /* 0x000fc80000010000 */
[----:B------:R-:W-:-:S04]  /*3230*/  FMUL.FTZ R124, R157, R124 ;  /* 0x0000007c9d7c7220 */ /* 0x000fc80000410000 */
[----:B------:R-:W-:Y:S02]  /*3240*/  @P4 FADD.FTZ R124, R124, R125 ;  /* 0x0000007d7c7c4221 */ /* 0x000fe40000010000 */
.L_x_789:
[----:B------:R-:W-:Y:S05]  /*3250*/  BSYNC B0 ;  /* 0x0000000000007941 */ /* 0x000fea0003800000 */
.L_x_787:
        /* <DEDUP_REMOVED lines=14> */
.L_x_791:
[----:B0-----:R-:W-:-:S04]  /*3340*/  ISETP.NE.AND P5, PT, R27, RZ, PT ;  /* 0x000000ff1b00720c */ /* 0x001fc80003fa5270 */
[----:B------:R-:W-:-:S05]  /*3350*/  FSEL R125, R129, RZ, !P5 ;  /* 0x000000ff817d7208 */ /* 0x000fca0006800000 */
[----:B------:R-:W-:-:S04]  /*3360*/  FFMA.FTZ R125, R151, R130, R125 ;  /* 0x00000082977d7223 */ /* 0x000fc8000001007d */
[----:B------:R-:W-:Y:S01]  /*3370*/  FADD.FTZ R124, R200, -R125 ;  /* 0x8000007dc87c7221 */ /* 0x000fe20000010000 */
[----:B------:R-:W-:-:S03]  /*3380*/  @P4 PRMT R125, RZ, 0x5410, R105 ;  /* 0x00005410ff7d4816 */ /* 0x000fc60000000069 */
[----:B------:R-:W-:-:S04]  /*3390*/  FMUL.FTZ R124, R157, R124 ;  /* 0x0000007c9d7c7220 */ /* 0x000fc80000410000 */
[----:B------:R-:W-:Y:S02]  /*33a0*/  @P4 FADD.FTZ R124, R124, R125 ;  /* 0x0000007d7c7c4221 */ /* 0x000fe40000010000 */
.L_x_792:
[----:B------:R-:W-:Y:S05]  /*33b0*/  BSYNC B0 ;  /* 0x0000000000007941 */ /* 0x000fea0003800000 */
.L_x_790:
        /* <DEDUP_REMOVED lines=14> */
.L_x_794:
[----:B0-----:R-:W-:-:S04]  /*34a0*/  ISETP.NE.AND P5, PT, R27, RZ, PT ;  /* 0x000000ff1b00720c */ /* 0x001fc80003fa5270 */
[----:B------:R-:W-:-:S05]  /*34b0*/  FSEL R125, R129, RZ, !P5 ;  /* 0x000000ff817d7208 */ /* 0x000fca0006800000 */
[----:B------:R-:W-:Y:S01]  /*34c0*/  FFMA.FTZ R124, R150, R130, R125 ;  /* 0x00000082967c7223 */ /* 0x000fe2000001007d */
[----:B------:R-:W-:-:S03]  /*34d0*/  @P4 PRMT R125, RZ, 0x7610, R105 ;  /* 0x00007610ff7d4816 */ /* 0x000fc60000000069 */
[----:B------:R-:W-:-:S04]  /*34e0*/  FADD.FTZ R124, R201, -R124 ;  /* 0x8000007cc97c7221 */ /* 0x000fc80000010000 */
[----:B------:R-:W-:-:S04]  /*34f0*/  FMUL.FTZ R124, R157, R124 ;  /* 0x0000007c9d7c7220 */ /* 0x000fc80000410000 */
[----:B------:R-:W-:Y:S02]  /*3500*/  @P4 FADD.FTZ R124, R124, R125 ;  /* 0x0000007d7c7c4221 */ /* 0x000fe40000010000 */
.L_x_795:
[----:B------:R-:W-:Y:S05]  /*3510*/  BSYNC B0 ;  /* 0x0000000000007941 */ /* 0x000fea0003800000 */
.L_x_793:
        /* <DEDUP_REMOVED lines=14> */
.L_x_797:
[----:B0-----:R-:W-:-:S04]  /*3600*/  ISETP.NE.AND P5, PT, R27, RZ, PT ;  /* 0x000000ff1b00720c */ /* 0x001fc80003fa5270 */
[----:B------:R-:W-:-:S05]  /*3610*/  FSEL R125, R129, RZ, !P5 ;  /* 0x000000ff817d7208 */ /* 0x000fca0006800000 */
[----:B------:R-:W-:-:S04]  /*3620*/  FFMA.FTZ R125, R153, R130, R125 ;  /* 0x00000082997d7223 */ /* 0x000fc8000001007d */
[----:B------:R-:W-:Y:S01]  /*3630*/  FADD.FTZ R124, R202, -R125 ;  /* 0x8000007dca7c7221 */ /* 0x000fe20000010000 */
[----:B------:R-:W-:-:S03]  /*3640*/  @P4 PRMT R125, RZ, 0x5410, R106 ;  /* 0x00005410ff7d4816 */ /* 0x000fc6000000006a */
[----:B------:R-:W-:-:S04]  /*3650*/  FMUL.FTZ R124, R157, R124 ;  /* 0x0000007c9d7c7220 */ /* 0x000fc80000410000 */
[----:B------:R-:W-:Y:S02]  /*3660*/  @P4 FADD.FTZ R124, R124, R125 ;  /* 0x0000007d7c7c4221 */ /* 0x000fe40000010000 */
.L_x_798:
[----:B------:R-:W-:Y:S05]  /*3670*/  BSYNC B0 ;  /* 0x0000000000007941 */ /* 0x000fea0003800000 */
.L_x_796:
        /* <DEDUP_REMOVED lines=14> */
.L_x_800:
[----:B0-----:R-:W-:-:S04]  /*3760*/  ISETP.NE.AND P5, PT, R27, RZ, PT ;  /* 0x000000ff1b00720c */ /* 0x001fc80003fa5270 */
[----:B------:R-:W-:-:S05]  /*3770*/  FSEL R125, R129, RZ, !P5 ;  /* 0x000000ff817d7208 */ /* 0x000fca0006800000 */
[----:B------:R-:W-:Y:S01]  /*3780*/  FFMA.FTZ R124, R152, R130, R125 ;  /* 0x00000082987c7223 */ /* 0x000fe2000001007d */
[----:B------:R-:W-:-:S03]  /*3790*/  @P4 PRMT R125, RZ, 0x7610, R106 ;  /* 0x00007610ff7d4816 */ /* 0x000fc6000000006a */
[----:B------:R-:W-:-:S04]  /*37a0*/  FADD.FTZ R124, R203, -R124 ;  /* 0x8000007ccb7c7221 */ /* 0x000fc80000010000 */
[----:B------:R-:W-:-:S04]  /*37b0*/  FMUL.FTZ R124, R157, R124 ;  /* 0x0000007c9d7c7220 */ /* 0x000fc80000410000 */
[----:B------:R-:W-:Y:S02]  /*37c0*/  @P4 FADD.FTZ R124, R124, R125 ;  /* 0x0000007d7c7c4221 */ /* 0x000fe40000010000 */
.L_x_801:
[----:B------:R-:W-:Y:S05]  /*37d0*/  BSYNC B0 ;  /* 0x0000000000007941 */ /* 0x000fea0003800000 */
.L_x_799:
        /* <DEDUP_REMOVED lines=14> */
.L_x_803:
[----:B0-----:R-:W-:-:S04]  /*38c0*/  ISETP.NE.AND P5, PT, R27, RZ, PT ;  /* 0x000000ff1b00720c */ /* 0x001fc80003fa5270 */
[----:B------:R-:W-:-:S05]  /*38d0*/  FSEL R125, R129, RZ, !P5 ;  /* 0x000000ff817d7208 */ /* 0x000fca0006800000 */
[----:B------:R-:W-:-:S04]  /*38e0*/  FFMA.FTZ R125, R155, R130, R125 ;  /* 0x000000829b7d7223 */ /* 0x000fc8000001007d */
[----:B------:R-:W-:Y:S01]  /*38f0*/  FADD.FTZ R124, R204, -R125 ;  /* 0x8000007dcc7c7221 */ /* 0x000fe20000010000 */
[----:B------:R-:W-:-:S03]  /*3900*/  @P4 PRMT R125, RZ, 0x5410, R107 ;  /* 0x00005410ff7d4816 */ /* 0x000fc6000000006b */
[----:B------:R-:W-:-:S04]  /*3910*/  FMUL.FTZ R124, R157, R124 ;  /* 0x0000007c9d7c7220 */ /* 0x000fc80000410000 */
[----:B------:R-:W-:Y:S02]  /*3920*/  @P4 FADD.FTZ R124, R124, R125 ;  /* 0x0000007d7c7c4221 */ /* 0x000fe40000010000 */
.L_x_804:
[----:B------:R-:W-:Y:S05]  /*3930*/  BSYNC B0 ;  /* 0x0000000000007941 */ /* 0x000fea0003800000 */
.L_x_802:
        /* <DEDUP_REMOVED lines=14> */
.L_x_806:
[----:B0-----:R-:W-:-:S04]  /*3a20*/  ISETP.NE.AND P5, PT, R27, RZ, PT ;  /* 0x000000ff1b00720c */ /* 0x001fc80003fa5270 */
[----:B------:R-:W-:-:S05]  /*3a30*/  FSEL R125, R129, RZ, !P5 ;  /* 0x000000ff817d7208 */ /* 0x000fca0006800000 */
[----:B------:R-:W-:Y:S01]  /*3a40*/  FFMA.FTZ R124, R154, R130, R125 ;  /* 0x000000829a7c7223 */ /* 0x000fe2000001007d */
[----:B------:R-:W-:-:S03]  /*3a50*/  @P4 PRMT R125, RZ, 0x7610, R107 ;  /* 0x00007610ff7d4816 */ /* 0x000fc6000000006b */
[----:B------:R-:W-:-:S04]  /*3a60*/  FADD.FTZ R124, R205, -R124 ;  /* 0x8000007ccd7c7221 */ /* 0x000fc80000010000 */
[----:B------:R-:W-:-:S04]  /*3a70*/  FMUL.FTZ R124, R157, R124 ;  /* 0x0000007c9d7c7220 */ /* 0x000fc80000410000 */
[----:B------:R-:W-:Y:S02]  /*3a80*/  @P4 FADD.FTZ R124, R124, R125 ;  /* 0x0000007d7c7c4221 */ /* 0x000fe40000010000 */
.L_x_807:
[----:B------:R-:W-:Y:S05]  /*3a90*/  BSYNC B0 ;  /* 0x0000000000007941 */ /* 0x000fea0003800000 */
.L_x_805:
[----:B------:R-:W-:Y:S01]  /*3aa0*/  @P3 FMUL.FTZ R125, R124, c[0x0][0x1ec] ;  /* 0x00007b007c7d3a20 */ /* 0x000fe20000410000 */
[----:B------:R-:W-:Y:S01]  /*3ab0*/  @P3 LOP3.LUT P5, RZ, R169, 0xff000000, RZ, 0xc0, !PT ;  /* 0xff000000a9ff3812 */ /* 0x000fe200078ac0ff */
[----:B------:R-:W-:Y:S01]  /*3ac0*/  @P0 IMAD.MOV.U32 R161, RZ, RZ, 0x10 ;  /* 0x00000010ffa10424 */ /* 0x000fe200078e00ff */
[----:B------:R-:W-:Y:S01]  /*3ad0*/  @P3 IADD3 R131, R128, 0x100, RZ ;  /* 0x0000010080833810 */ /* 0x000fe20007ffe0ff */
[----:B------:R-:W-:Y:S01]  /*3ae0*/  @P3 FMUL.FTZ R125, R125, c[0x0][0x1e8] ;  /* 0x00007a007d7d3a20 */ /* 0x000fe20000410000 */
[----:B------:R-:W-:Y:S01]  /*3af0*/  @P3 MOV R132, 0x10 ;  /* 0x0000001000843802 */ /* 0x000fe20000000f00 */
[----:B------:R-:W-:Y:S01]  /*3b00*/  @P0 IMAD.WIDE.U32 R160, R160, R161, c[0x0][0x258] ;  /* 0x00009600a0a00625 */ /* 0x000fe200078e00a1 */
[----:B------:R-:W-:Y:S01]  /*3b10*/  @P0 F2FP.BF16.PACK_AB R126, RZ, R124 ;  /* 0x0000007cff7e023e */ /* 0x000fe200000010ff */
[----:B------:R-:W-:Y:S01]  /*3b20*/  BSSY B0, `(.L_x_808) ;  /* 0x0000014000007945 */ /* 0x000fe20003800000 */
[----:B------:R-:W-:Y:S02]  /*3b30*/  @P3 FSEL R125, R125, RZ, P5 ;  /* 0x000000ff7d7d3208 */ /* 0x000fe40002800000 */
[----:B------:R-:W-:-:S02]  /*3b40*/  @P0 PRMT R119, R119, 0x5410, R126 ;  /* 0x0000541077770816 */ /* 0x000fc4000000007e */
[----:B------:R-:W-:Y:S01]  /*3b50*/  @P3 F2FP.BF16.PACK_AB R127, RZ, R125 ;  /* 0x0000007dff7f323e */ /* 0x000fe200000010ff */
[----:B------:R-:W-:Y:S02]  /*3b60*/  @P3 IMAD.WIDE.U32 R124, R131, R132, c[0x0][0x248] ;  /* 0x00009200837c3625 */ /* 0x000fe400078e0084 */
[----:B------:R1:W-:Y:S01]  /*3b70*/  @P0 STG.E.128 [R160.64], R116 ;  /* 0x00000074a0000986 */ /* 0x0003e2000c101d04 */
[----:B------:R-:W-:-:S05]  /*3b80*/  @P3 PRMT R123, R123, 0x5410, R127 ;  /* 0x000054107b7b3816 */ /* 0x000fca000000007f */
[----:B------:R1:W-:Y:S01]  /*3b90*/  @P3 STG.E.128 [R124.64], R120 ;  /* 0x000000787c003986 */ /* 0x0003e2000c101d04 */
[----:B------:R-:W-:Y:S05]  /*3ba0*/  @P2 BRA `(.L_x_809) ;  /* 0x0000004000002947 */ /* 0x000fea0003800000 */
[----:B-1----:R-:W-:Y:S01]  /*3bb0*/  IMAD.MOV.U32 R124, RZ, RZ, RZ ;  /* 0x000000ffff7c7224 */ /* 0x002fe200078e00ff */
[----:B------:R-:W-:Y:S05]  /*3bc0*/  @!P4 BRA `(.L_x_810) ;  /* 0x000000900000c947 */ /* 0x000fea0003800000 */
[----:B------:R-:W-:Y:S01]  /*3bd0*/  PRMT R124, RZ, 0x5410, R108 ;  /* 0x00005410ff7c7816 */ /* 0x000fe2000000006c */
[----:B------:R-:W-:Y:S05]  /*3be0*/  BRA `(.L_x_810) ;  /* 0x0000007000007947 */ /* 0x000fea0003800000 */
.L_x_809:
[----:B0-----:R-:W-:-:S04]  /*3bf0*/  ISETP.NE.AND P5, PT, R27, RZ, PT ;  /* 0x000000ff1b00720c */ /* 0x001fc80003fa5270 */
[----:B-1----:R-:W-:-:S05]  /*3c00*/  FSEL R125, R129, RZ, !P5 ;  /* 0x000000ff817d7208 */ /* 0x002fca0006800000 */
[----:B------:R-:W-:-:S04]  /*3c10*/  FFMA.FTZ R125, R163, R130, R125 ;  /* 0x00000082a37d7223 */ /* 0x000fc8000001007d */
[----:B------:R-:W-:Y:S01]  /*3c20*/  FADD.FTZ R124, R206, -R125 ;  /* 0x8000007dce7c7221 */ /* 0x000fe20000010000 */
[----:B------:R-:W-:-:S03]  /*3c30*/  @P4 PRMT R125, RZ, 0x5410, R108 ;  /* 0x00005410ff7d4816 */ /* 0x000fc6000000006c */
[----:B------:R-:W-:-:S04]  /*3c40*/  FMUL.FTZ R124, R157, R124 ;  /* 0x0000007c9d7c7220 */ /* 0x000fc80000410000 */
[----:B------:R-:W-:Y:S02]  /*3c50*/  @P4 FADD.FTZ R124, R124, R125 ;  /* 0x0000007d7c7c4221 */ /* 0x000fe40000010000 */
.L_x_810:
[----:B------:R-:W-:Y:S05]  /*3c60*/  BSYNC B0 ;  /* 0x0000000000007941 */ /* 0x000fea0003800000 */
.L_x_808:
        /* <DEDUP_REMOVED lines=14> */
.L_x_812:
[----:B0-----:R-:W-:-:S04]  /*3d50*/  ISETP.NE.AND P5, PT, R27, RZ, PT ;  /* 0x000000ff1b00720c */ /* 0x001fc80003fa5270 */
[----:B------:R-:W-:-:S05]  /*3d60*/  FSEL R125, R129, RZ, !P5 ;  /* 0x000000ff817d7208 */ /* 0x000fca0006800000 */
[----:B------:R-:W-:Y:S01]  /*3d70*/  FFMA.FTZ R124, R172, R130, R125 ;  /* 0x00000082ac7c7223 */ /* 0x000fe2000001007d */
[----:B------:R-:W-:-:S03]  /*3d80*/  @P4 PRMT R125, RZ, 0x7610, R108 ;  /* 0x00007610ff7d4816 */ /* 0x000fc6000000006c */
[----:B------:R-:W-:-:S04]  /*3d90*/  FADD.FTZ R124, R207, -R124 ;  /* 0x8000007ccf7c7221 */ /* 0x000fc80000010000 */
[----:B------:R-:W-:-:S04]  /*3da0*/  FMUL.FTZ R124, R157, R124 ;  /* 0x0000007c9d7c7220 */ /* 0x000fc80000410000 */
[----:B------:R-:W-:Y:S02]  /*3db0*/  @P4 FADD.FTZ R124, R124, R125 ;  /* 0x0000007d7c7c4221 */ /* 0x000fe40000010000 */
.L_x_813:
[----:B------:R-:W-:Y:S05]  /*3dc0*/  BSYNC B0 ;  /* 0x0000000000007941 */ /* 0x000fea0003800000 */
.L_x_811:
        /* <DEDUP_REMOVED lines=14> */
.L_x_815:
[----:B0-----:R-:W-:-:S04]  /*3eb0*/  ISETP.NE.AND P5, PT, R27, RZ, PT ;  /* 0x000000ff1b00720c */ /* 0x001fc80003fa5270 */
[----:B------:R-:W-:-:S05]  /*3ec0*/  FSEL R125, R129, RZ, !P5 ;  /* 0x000000ff817d7208 */ /* 0x000fca0006800000 */
[----:B------:R-:W-:-:S04]  /*3ed0*/  FFMA.FTZ R125, R173, R130, R125 ;  /* 0x00000082ad7d7223 */ /* 0x000fc8000001007d */
[----:B------:R-:W-:Y:S01]  /*3ee0*/  FADD.FTZ R124, R208, -R125 ;  /* 0x8000007dd07c7221 */ /* 0x000fe20000010000 */
[----:B------:R-:W-:-:S03]  /*3ef0*/  @P4 PRMT R125, RZ, 0x5410, R109 ;  /* 0x00005410ff7d4816 */ /* 0x000fc6000000006d */
[----:B------:R-:W-:-:S04]  /*3f00*/  FMUL.FTZ R124, R157, R124 ;  /* 0x0000007c9d7c7220 */ /* 0x000fc80000410000 */
[----:B------:R-:W-:Y:S02]  /*3f10*/  @P4 FADD.FTZ R124, R124, R125 ;  /* 0x0000007d7c7c4221 */ /* 0x000fe40000010000 */
.L_x_816:
[----:B------:R-:W-:Y:S05]  /*3f20*/  BSYNC B0 ;  /* 0x0000000000007941 */ /* 0x000fea0003800000 */
.L_x_814:
        /* <DEDUP_REMOVED lines=14> */
.L_x_818:
[----:B0-----:R-:W-:-:S04]  /*4010*/  ISETP.NE.AND P5, PT, R27, RZ, PT ;  /* 0x000000ff1b00720c */ /* 0x001fc80003fa5270 */
[----:B------:R-:W-:-:S05]  /*4020*/  FSEL R125, R129, RZ, !P5 ;  /* 0x000000ff817d7208 */ /* 0x000fca0006800000 */
[----:B------:R-:W-:Y:S01]  /*4030*/  FFMA.FTZ R124, R178, R130, R125 ;  /* 0x00000082b27c7223 */ /* 0x000fe2000001007d */
[----:B------:R-:W-:-:S03]  /*4040*/  @P4 PRMT R125, RZ, 0x7610, R109 ;  /* 0x00007610ff7d4816 */ /* 0x000fc6000000006d */
[----:B------:R-:W-:-:S04]  /*4050*/  FADD.FTZ R124, R209, -R124 ;  /* 0x8000007cd17c7221 */ /* 0x000fc80000010000 */
[----:B------:R-:W-:-:S04]  /*4060*/  FMUL.FTZ R124, R157, R124 ;  /* 0x0000007c9d7c7220 */ /* 0x000fc80000410000 */
[----:B------:R-:W-:Y:S02]  /*4070*/  @P4 FADD.FTZ R124, R124, R125 ;  /* 0x0000007d7c7c4221 */ /* 0x000fe40000010000 */
.L_x_819:
[----:B------:R-:W-:Y:S05]  /*4080*/  BSYNC B0 ;  /* 0x0000000000007941 */ /* 0x000fea0003800000 */
.L_x_817:
        /* <DEDUP_REMOVED lines=14> */
.L_x_821:
[----:B0-----:R-:W-:-:S04]  /*4170*/  ISETP.NE.AND P5, PT, R27, RZ, PT ;  /* 0x000000ff1b00720c */ /* 0x001fc80003fa5270 */
[----:B------:R-:W-:-:S05]  /*4180*/  FSEL R125, R129, RZ, !P5 ;  /* 0x000000ff817d7208 */ /* 0x000fca0006800000 */
[----:B------:R-:W-:-:S04]  /*4190*/  FFMA.FTZ R125, R179, R130, R125 ;  /* 0x00000082b37d7223 */ /* 0x000fc8000001007d */
[----:B------:R-:W-:Y:S01]  /*41a0*/  FADD.FTZ R124, R210, -R125 ;  /* 0x8000007dd27c7221 */ /* 0x000fe20000010000 */
[----:B------:R-:W-:-:S03]  /*41b0*/  @P4 PRMT R125, RZ, 0x5410, R110 ;  /* 0x00005410ff7d4816 */ /* 0x000fc6000000006e */
[----:B------:R-:W-:-:S04]  /*41c0*/  FMUL.FTZ R124, R157, R124 ;  /* 0x0000007c9d7c7220 */ /* 0x000fc80000410000 */
[----:B------:R-:W-:Y:S02]  /*41d0*/  @P4 FADD.FTZ R124, R124, R125 ;  /* 0x0000007d7c7c4221 */ /* 0x000fe40000010000 */
.L_x_822:
[----:B------:R-:W-:Y:S05]  /*41e0*/  BSYNC B0 ;  /* 0x0000000000007941 */ /* 0x000fea0003800000 */
.L_x_820:
        /* <DEDUP_REMOVED lines=14> */
.L_x_824:
[----:B0-----:R-:W-:-:S04]  /*42d0*/  ISETP.NE.AND P5, PT, R27, RZ, PT ;  /* 0x000000ff1b00720c */ /* 0x001fc80003fa5270 */
[----:B------:R-:W-:-:S05]  /*42e0*/  FSEL R125, R129, RZ, !P5 ;  /* 0x000000ff817d7208 */ /* 0x000fca0006800000 */
[----:B------:R-:W-:Y:S01]  /*42f0*/  FFMA.FTZ R124, R180, R130, R125 ;  /* 0x00000082b47c7223 */ /* 0x000fe2000001007d */
[----:B------:R-:W-:-:S03]  /*4300*/  @P4 PRMT R125, RZ, 0x7610, R110 ;  /* 0x00007610ff7d4816 */ /* 0x000fc6000000006e */
[----:B------:R-:W-:-:S04]  /*4310*/  FADD.FTZ R124, R211, -R124 ;  /* 0x8000007cd37c7221 */ /* 0x000fc80000010000 */
[----:B------:R-:W-:-:S04]  /*4320*/  FMUL.FTZ R124, R157, R124 ;  /* 0x0000007c9d7c7220 */ /* 0x000fc80000410000 */
[----:B------:R-:W-:Y:S02]  /*4330*/  @P4 FADD.FTZ R124, R124, R125 ;  /* 0x0000007d7c7c4221 */ /* 0x000fe40000010000 */
.L_x_825:
[----:B------:R-:W-:Y:S05]  /*4340*/  BSYNC B0 ;  /* 0x0000000000007941 */ /* 0x000fea0003800000 */
.L_x_823:
        /* <DEDUP_REMOVED lines=14> */
.L_x_827:
[----:B0-----:R-:W-:-:S04]  /*4430*/  ISETP.NE.AND P5, PT, R27, RZ, PT ;  /* 0x000000ff1b00720c */ /* 0x001fc80003fa5270 */
[----:B------:R-:W-:-:S05]  /*4440*/  FSEL R125, R129, RZ, !P5 ;  /* 0x000000ff817d7208 */ /* 0x000fca0006800000 */
[----:B------:R-:W-:-:S04]  /*4450*/  FFMA.FTZ R125, R181, R130, R125 ;  /* 0x00000082b57d7223 */ /* 0x000fc8000001007d */
[----:B------:R-:W-:Y:S01]  /*4460*/  FADD.FTZ R124, R212, -R125 ;  /* 0x8000007dd47c7221 */ /* 0x000fe20000010000 */
[----:B------:R-:W-:-:S03]  /*4470*/  @P4 PRMT R125, RZ, 0x5410, R111 ;  /* 0x00005410ff7d4816 */ /* 0x000fc6000000006f */
[----:B------:R-:W-:-:S04]  /*4480*/  FMUL.FTZ R124, R157, R124 ;  /* 0x0000007c9d7c7220 */ /* 0x000fc80000410000 */
[----:B------:R-:W-:Y:S02]  /*4490*/  @P4 FADD.FTZ R124, R124, R125 ;  /* 0x0000007d7c7c4221 */ /* 0x000fe40000010000 */
.L_x_828:
[----:B------:R-:W-:Y:S05]  /*44a0*/  BSYNC B0 ;  /* 0x0000000000007941 */ /* 0x000fea0003800000 */
.L_x_826:
        /* <DEDUP_REMOVED lines=14> */
.L_x_830:
[----:B0-----:R-:W-:-:S04]  /*4590*/  ISETP.NE.AND P5, PT, R27, RZ, PT ;  /* 0x000000ff1b00720c */ /* 0x001fc80003fa5270 */
[----:B------:R-:W-:-:S05]  /*45a0*/  FSEL R125, R129, RZ, !P5 ;  /* 0x000000ff817d7208 */ /* 0x000fca0006800000 */
[----:B------:R-:W-:Y:S01]  /*45b0*/  FFMA.FTZ R124, R182, R130, R125 ;  /* 0x00000082b67c7223 */ /* 0x000fe2000001007d */
[----:B------:R-:W-:-:S03]  /*45c0*/  @P4 PRMT R125, RZ, 0x7610, R111 ;  /* 0x00007610ff7d4816 */ /* 0x000fc6000000006f */
[----:B------:R-:W-:-:S04]  /*45d0*/  FADD.FTZ R124, R213, -R124 ;  /* 0x8000007cd57c7221 */ /* 0x000fc80000010000 */
[----:B------:R-:W-:-:S04]  /*45e0*/  FMUL.FTZ R124, R157, R124 ;  /* 0x0000007c9d7c7220 */ /* 0x000fc80000410000 */
[----:B------:R-:W-:Y:S02]  /*45f0*/  @P4 FADD.FTZ R124, R124, R125 ;  /* 0x0000007d7c7c4221 */ /* 0x000fe40000010000 */
.L_x_831:
[----:B------:R-:W-:Y:S05]  /*4600*/  BSYNC B0 ;  /* 0x0000000000007941 */ /* 0x000fea0003800000 */
.L_x_829:
        /* <DEDUP_REMOVED lines=21> */
.L_x_833:
[----:B0-----:R-:W-:-:S04]  /*4760*/  ISETP.NE.AND P5, PT, R27, RZ, PT ;  /* 0x000000ff1b00720c */ /* 0x001fc80003fa5270 */
[----:B-1----:R-:W-:-:S05]  /*4770*/  FSEL R125, R129, RZ, !P5 ;  /* 0x000000ff817d7208 */ /* 0x002fca0006800000 */
[----:B------:R-:W-:-:S04]  /*4780*/  FFMA.FTZ R125, R183, R130, R125 ;  /* 0x00000082b77d7223 */ /* 0x000fc8000001007d */
[----:B------:R-:W-:Y:S01]  /*4790*/  FADD.FTZ R124, R214, -R125 ;  /* 0x8000007dd67c7221 */ /* 0x000fe20000010000 */
[----:B------:R-:W-:-:S03]  /*47a0*/  @P4 PRMT R125, RZ, 0x5410, R112 ;  /* 0x00005410ff7d4816 */ /* 0x000fc60000000070 */
[----:B------:R-:W-:-:S04]  /*47b0*/  FMUL.FTZ R124, R157, R124 ;  /* 0x0000007c9d7c7220 */ /* 0x000fc80000410000 */
[----:B------:R-:W-:Y:S02]  /*47c0*/  @P4 FADD.FTZ R124, R124, R125 ;  /* 0x0000007d7c7c4221 */ /* 0x000fe40000010000 */
.L_x_834:
[----:B------:R-:W-:Y:S05]  /*47d0*/  BSYNC B0 ;  /* 0x0000000000007941 */ /* 0x000fea0003800000 */
.L_x_832:
        /* <DEDUP_REMOVED lines=14> */
.L_x_836:
[----:B0-----:R-:W-:-:S04]  /*48c0*/  ISETP.NE.AND P5, PT, R27, RZ, PT ;  /* 0x000000ff1b00720c */ /* 0x001fc80003fa5270 */
[----:B------:R-:W-:-:S05]  /*48d0*/  FSEL R125, R129, RZ, !P5 ;  /* 0x000000ff817d7208 */ /* 0x000fca0006800000 */
[----:B------:R-:W-:Y:S01]  /*48e0*/  FFMA.FTZ R124, R184, R130, R125 ;  /* 0x00000082b87c7223 */ /* 0x000fe2000001007d */
[----:B------:R-:W-:-:S03]  /*48f0*/  @P4 PRMT R125, RZ, 0x7610, R112 ;  /* 0x00007610ff7d4816 */ /* 0x000fc60000000070 */
[----:B------:R-:W-:-:S04]  /*4900*/  FADD.FTZ R124, R215, -R124 ;  /* 0x8000007cd77c7221 */ /* 0x000fc80000010000 */
[----:B------:R-:W-:-:S04]  /*4910*/  FMUL.FTZ R124, R157, R124 ;  /* 0x0000007c9d7c7220 */ /* 0x000fc80000410000 */
[----:B------:R-:W-:Y:S02]  /*4920*/  @P4 FADD.FTZ R124, R124, R125 ;  /* 0x0000007d7c7c4221 */ /* 0x000fe40000010000 */
.L_x_837:
[----:B------:R-:W-:Y:S05]  /*4930*/  BSYNC B0 ;  /* 0x0000000000007941 */ /* 0x000fea0003800000 */
.L_x_835:
        /* <DEDUP_REMOVED lines=14> */
.L_x_839:
[----:B0-----:R-:W-:-:S04]  /*4a20*/  ISETP.NE.AND P5, PT, R27, RZ, PT ;  /* 0x000000ff1b00720c */ /* 0x001fc80003fa5270 */
[----:B------:R-:W-:-:S05]  /*4a30*/  FSEL R125, R129, RZ, !P5 ;  /* 0x000000ff817d7208 */ /* 0x000fca0006800000 */
[----:B------:R-:W-:-:S04]  /*4a40*/  FFMA.FTZ R125, R185, R130, R125 ;  /* 0x00000082b97d7223 */ /* 0x000fc8000001007d */
[----:B------:R-:W-:Y:S01]  /*4a50*/  FADD.FTZ R124, R216, -R125 ;  /* 0x8000007dd87c7221 */ /* 0x000fe20000010000 */
[----:B------:R-:W-:-:S03]  /*4a60*/  @P4 PRMT R125, RZ, 0x5410, R113 ;  /* 0x00005410ff7d4816 */ /* 0x000fc60000000071 */
[----:B------:R-:W-:-:S04]  /*4a70*/  FMUL.FTZ R124, R157, R124 ;  /* 0x0000007c9d7c7220 */ /* 0x000fc80000410000 */
[----:B------:R-:W-:Y:S02]  /*4a80*/  @P4 FADD.FTZ R124, R124, R125 ;  /* 0x0000007d7c7c4221 */ /* 0x000fe40000010000 */
.L_x_840:
[----:B------:R-:W-:Y:S05]  /*4a90*/  BSYNC B0 ;  /* 0x0000000000007941 */ /* 0x000fea0003800000 */
.L_x_838:
        /* <DEDUP_REMOVED lines=14> */
.L_x_842:
[----:B0-----:R-:W-:-:S04]  /*4b80*/  ISETP.NE.AND P5, PT, R27, RZ, PT ;  /* 0x000000ff1b00720c */ /* 0x001fc80003fa5270 */
[----:B------:R-:W-:-:S05]  /*4b90*/  FSEL R125, R129, RZ, !P5 ;  /* 0x000000ff817d7208 */ /* 0x000fca0006800000 */
[----:B------:R-:W-:Y:S01]  /*4ba0*/  FFMA.FTZ R124, R186, R130, R125 ;  /* 0x00000082ba7c7223 */ /* 0x000fe2000001007d */
[----:B------:R-:W-:-:S03]  /*4bb0*/  @P4 PRMT R125, RZ, 0x7610, R113 ;  /* 0x00007610ff7d4816 */ /* 0x000fc60000000071 */
[----:B------:R-:W-:-:S04]  /*4bc0*/  FADD.FTZ R124, R217, -R124 ;  /* 0x8000007cd97c7221 */ /* 0x000fc80000010000 */
[----:B------:R-:W-:-:S04]  /*4bd0*/  FMUL.FTZ R124, R157, R124 ;  /* 0x0000007c9d7c7220 */ /* 0x000fc80000410000 */
[----:B------:R-:W-:Y:S02]  /*4be0*/  @P4 FADD.FTZ R124, R124, R125 ;  /* 0x0000007d7c7c4221 */ /* 0x000fe40000010000 */
.L_x_843:
[----:B------:R-:W-:Y:S05]  /*4bf0*/  BSYNC B0 ;  /* 0x0000000000007941 */ /* 0x000fea0003800000 */
.L_x_841:
        /* <DEDUP_REMOVED lines=14> */
.L_x_845:
[----:B0-----:R-:W-:-:S04]  /*4ce0*/  ISETP.NE.AND P5, PT, R27, RZ, PT ;  /* 0x000000ff1b00720c */ /* 0x001fc80003fa5270 */
[----:B------:R-:W-:-:S05]  /*4cf0*/  FSEL R125, R129, RZ, !P5 ;  /* 0x000000ff817d7208 */ /* 0x000fca0006800000 */
[----:B------:R-:W-:-:S04]  /*4d00*/  FFMA.FTZ R125, R187, R130, R125 ;  /* 0x00000082bb7d7223 */ /* 0x000fc8000001007d */
[----:B------:R-:W-:Y:S01]  /*4d10*/  FADD.FTZ R124, R218, -R125 ;  /* 0x8000007dda7c7221 */ /* 0x000fe20000010000 */
[----:B------:R-:W-:-:S03]  /*4d20*/  @P4 PRMT R125, RZ, 0x5410, R114 ;  /* 0x00005410ff7d4816 */ /* 0x000fc60000000072 */
[----:B------:R-:W-:-:S04]  /*4d30*/  FMUL.FTZ R124, R157, R124 ;  /* 0x0000007c9d7c7220 */ /* 0x000fc80000410000 */
[----:B------:R-:W-:Y:S02]  /*4d40*/  @P4 FADD.FTZ R124, R124, R125 ;  /* 0x0000007d7c7c4221 */ /* 0x000fe40000010000 */
.L_x_846:
[----:B------:R-:W-:Y:S05]  /*4d50*/  BSYNC B0 ;  /* 0x0000000000007941 */ /* 0x000fea0003800000 */
.L_x_844:
        /* <DEDUP_REMOVED lines=14> */
.L_x_848:
[----:B0-----:R-:W-:-:S04]  /*4e40*/  ISETP.NE.AND P5, PT, R27, RZ, PT ;  /* 0x000000ff1b00720c */ /* 0x001fc80003fa5270 */
[----:B------:R-:W-:-:S05]  /*4e50*/  FSEL R125, R129, RZ, !P5 ;  /* 0x000000ff817d7208 */ /* 0x000fca0006800000 */
[----:B------:R-:W-:Y:S01]  /*4e60*/  FFMA.FTZ R124, R188, R130, R125 ;  /* 0x00000082bc7c7223 */ /* 0x000fe2000001007d */
[----:B------:R-:W-:-:S03]  /*4e70*/  @P4 PRMT R125, RZ, 0x7610, R114 ;  /* 0x00007610ff7d4816 */ /* 0x000fc60000000072 */
[----:B------:R-:W-:-:S04]  /*4e80*/  FADD.FTZ R124, R219, -R124 ;  /* 0x8000007cdb7c7221 */ /* 0x000fc80000010000 */
[----:B------:R-:W-:-:S04]  /*4e90*/  FMUL.FTZ R124, R157, R124 ;  /* 0x0000007c9d7c7220 */ /* 0x000fc80000410000 */
[----:B------:R-:W-:Y:S02]  /*4ea0*/  @P4 FADD.FTZ R124, R124, R125 ;  /* 0x0000007d7c7c4221 */ /* 0x000fe40000010000 */
.L_x_849:
[----:B------:R-:W-:Y:S05]  /*4eb0*/  BSYNC B0 ;  /* 0x0000000000007941 */ /* 0x000fea0003800000 */
.L_x_847:
        /* <DEDUP_REMOVED lines=14> */
.L_x_851:
[----:B0-----:R-:W-:-:S04]  /*4fa0*/  ISETP.NE.AND P5, PT, R27, RZ, PT ;  /* 0x000000ff1b00720c */ /* 0x001fc80003fa5270 */
[----:B------:R-:W-:-:S05]  /*4fb0*/  FSEL R125, R129, RZ, !P5 ;  /* 0x000000ff817d7208 */ /* 0x000fca0006800000 */
[----:B------:R-:W-:-:S04]  /*4fc0*/  FFMA.FTZ R125, R189, R130, R125 ;  /* 0x00000082bd7d7223 */ /* 0x000fc8000001007d */
[----:B------:R-:W-:Y:S01]  /*4fd0*/  FADD.FTZ R124, R220, -R125 ;  /* 0x8000007ddc7c7221 */ /* 0x000fe20000010000 */
[----:B------:R-:W-:-:S03]  /*4fe0*/  @P4 PRMT R125, RZ, 0x5410, R115 ;  /* 0x00005410ff7d4816 */ /* 0x000fc60000000073 */
[----:B------:R-:W-:-:S04]  /*4ff0*/  FMUL.FTZ R124, R157, R124 ;  /* 0x0000007c9d7c7220 */ /* 0x000fc80000410000 */
[----:B------:R-:W-:Y:S02]  /*5000*/  @P4 FADD.FTZ R124, R124, R125 ;  /* 0x0000007d7c7c4221 */ /* 0x000fe40000010000 */
.L_x_852:
[----:B------:R-:W-:Y:S05]  /*5010*/  BSYNC B0 ;  /* 0x0000000000007941 */ /* 0x000fea0003800000 */
.L_x_850:
        /* <DEDUP_REMOVED lines=14> */
.L_x_854:
[----:B0-----:R-:W-:Y:S02]  /*5100*/  ISETP.NE.AND P2, PT, R27, RZ, PT ;  /* 0x000000ff1b00720c */ /* 0x001fe40003f45270 */
[----:B------:R-:W-:Y:S02]  /*5110*/  @P4 PRMT R125, RZ, 0x7610, R115 ;  /* 0x00007610ff7d4816 */ /* 0x000fe40000000073 */
[----:B------:R-:W-:-:S05]  /*5120*/  FSEL R129, R129, RZ, !P2 ;  /* 0x000000ff81817208 */ /* 0x000fca0005000000 */
[----:B------:R-:W-:-:S04]  /*5130*/  FFMA.FTZ R130, R222, R130, R129 ;  /* 0x00000082de827223 */ /* 0x000fc80000010081 */
[----:B------:R-:W-:-:S04]  /*5140*/  FADD.FTZ R130, R221, -R130 ;  /* 0x80000082dd827221 */ /* 0x000fc80000010000 */
[----:B------:R-:W-:-:S04]  /*5150*/  FMUL.FTZ R130, R157, R130 ;  /* 0x000000829d827220 */ /* 0x000fc80000410000 */
[----:B------:R-:W-:Y:S02]  /*5160*/  @P4 FADD.FTZ R130, R130, R125 ;  /* 0x0000007d82824221 */ /* 0x000fe40000010000 */
.L_x_855:
[----:B------:R-:W-:Y:S05]  /*5170*/  BSYNC B0 ;  /* 0x0000000000007941 */ /* 0x000fea0003800000 */
.L_x_853:
[----:B------:R-:W-:Y:S01]  /*5180*/  @P3 FMUL.FTZ R124, R130, c[0x0][0x1ec] ;  /* 0x00007b00827c3a20 */ /* 0x000fe20000410000 */
[----:B------:R-:W-:Y:S01]  /*5190*/  @P3 LOP3.LUT P2, RZ, R165, 0xff000000, RZ, 0xc0, !PT ;  /* 0xff000000a5ff3812 */ /* 0x000fe2000784c0ff */
[----:B------:R-:W-:Y:S01]  /*51a0*/  @P0 IMAD.MOV.U32 R126, RZ, RZ, 0x10 ;  /* 0x00000010ff7e0424 */ /* 0x000fe200078e00ff */
[----:B------:R-:W-:Y:S01]  /*51b0*/  @P3 IADD3 R125, R128, 0x300, RZ ;  /* 0x00000300807d3810 */ /* 0x000fe20007ffe0ff */
[----:B------:R-:W-:Y:S01]  /*51c0*/  @P3 FMUL.FTZ R124, R124, c[0x0][0x1e8] ;  /* 0x00007a007c7c3a20 */ /* 0x000fe20000410000 */
[----:B------:R-:W-:Y:S01]  /*51d0*/  @P3 MOV R132, 0x10 ;  /* 0x0000001000843802 */ /* 0x000fe20000000f00 */
[----:B------:R-:W-:Y:S01]  /*51e0*/  @P0 IMAD.WIDE.U32 R126, R159, R126, c[0x0][0x258] ;  /* 0x000096009f7e0625 */ /* 0x000fe200078e007e */
[----:B------:R-:W-:Y:S02]  /*51f0*/  @P0 F2FP.BF16.PACK_AB R130, RZ, R130 ;  /* 0x00000082ff82023e */ /* 0x000fe400000010ff */
[----:B------:R-:W-:Y:S02]  /*5200*/  @P3 FSEL R124, R124, RZ, P2 ;  /* 0x000000ff7c7c3208 */ /* 0x000fe40001000000 */
[----:B------:R-:W-:-:S02]  /*5210*/  @P0 PRMT R119, R119, 0x5410, R130 ;  /* 0x0000541077770816 */ /* 0x000fc40000000082 */
[----:B------:R-:W-:Y:S01]  /*5220*/  @P3 F2FP.BF16.PACK_AB R128, RZ, R124 ;  /* 0x0000007cff80323e */ /* 0x000fe200000010ff */
[----:B------:R-:W-:Y:S02]  /*5230*/  @P3 IMAD.WIDE.U32 R124, R125, R132, c[0x0][0x248] ;  /* 0x000092007d7c3625 */ /* 0x000fe400078e0084 */
[----:B------:R1:W-:Y:S01]  /*5240*/  @P0 STG.E.128 [R126.64], R116 ;  /* 0x000000747e000986 */ /* 0x0003e2000c101d04 */
[----:B------:R-:W-:Y:S02]  /*5250*/  @P3 PRMT R123, R123, 0x5410, R128 ;  /* 0x000054107b7b3816 */ /* 0x000fe40000000080 */
[----:B------:R-:W-:-:S03]  /*5260*/  LOP3.LUT P0, RZ, R28, 0xff, RZ, 0xc0, !PT ;  /* 0x000000ff1cff7812 */ /* 0x000fc6000780c0ff */
[----:B------:R1:W-:Y:S01]  /*5270*/  @P3 STG.E.128 [R124.64], R120 ;  /* 0x000000787c003986 */ /* 0x0003e2000c101d04 */
[----:B------:R-:W-:Y:S01]  /*5280*/  SEL R28, RZ, 0x1, P0 ;  /* 0x00000001ff1c7807 */ /* 0x000fe20000000000 */
[----:B01----:R-:W-:Y:S01]  /*5290*/  @P1 CALL.REL.NOINC `(.L_x_754) ;  /* 0x0000001000001944 */ /* 0x003fe20003c00000 */
[----:B------:R-:W-:Y:S05]  /*52a0*/  BRA `(.L_x_856) ;  /* 0xffffb47000007947 */ /* 0x000fea000383ffff */
.L_x_754:
[----:B------:R-:W0:Y:S01]  /*52b0*/  S2UR UR6, SR_CTAID.X ;  /* 0x00000000000679c3 */ /* 0x000e220000002500 */
[C---:B------:R-:W-:Y:S01]  /*52c0*/  LOP3.LUT R3, R0.reuse, 0xff, RZ, 0xc0, !PT ;  /* 0x000000ff00037812 */ /* 0x040fe200078ec0ff */
[----:B------:R-:W-:Y:S01]  /*52d0*/  IMAD.MOV.U32 R5, RZ, RZ, 0x20 ;  /* 0x00000020ff057424 */ /* 0x000fe200078e00ff */
[----:B0-----:R-:W-:-:S05]  /*52e0*/  LEA.HI R2, R0, UR6, RZ, 0x18 ;  /* 0x0000000600027c11 */ /* 0x001fca000f8fc0ff */
        /* <DEDUP_REMOVED lines=21> */
.L_x_758:
[----:B------:R-:W-:Y:S01]  /*5440*/  HFMA2.MMA R132, -RZ, RZ, 0, 1.847743988037109375e-06 ;  /* 0x0000001fff847435 */ /* 0x000fe200000001ff */
[----:B------:R-:W-:Y:S01]  /*5450*/  MOV R130, R128 ;  /* 0x0000008000827202 */ /* 0x000fe20000000f00 */
[----:B------:R-:W-:Y:S01]  /*5460*/  IMAD.MOV.U32 R133, RZ, RZ, 0x10 ;  /* 0x00000010ff857424 */ /* 0x000fe200078e00ff */
[----:B------:R-:W-:Y:S01]  /*5470*/  MOV R124, 0x54a0 ;  /* 0x000054a0007c7802 */ /* 0x000fe20000000f00 */
[----:B------:R-:W-:-:S02]  /*5480*/  IMAD.MOV.U32 R135, RZ, RZ, -0x1 ;  /* 0xffffffffff877424 */ /* 0x000fc400078e00ff */
[----:B0-----:R-:W-:Y:S05]  /*5490*/  CALL.REL.NOINC `($__internal_13_$__cuda_sm70_shflsync_down_p) ;  /* 0x0000046000007944 */ /* 0x001fea0003c00000 */
[----:B-1----:R-:W-:Y:S01]  /*54a0*/  MOV R127, R130 ;  /* 0x00000082007f7202 */ /* 0x002fe20000000f00 */
[----:B0-----:R-:W-:Y:S05]  /*54b0*/  BRA `(.L_x_857) ;  /* 0xffffcbf000007947 */ /* 0x001fea000383ffff */
.L_x_759:
[----:B------:R-:W-:Y:S01]  /*54c0*/  HFMA2.MMA R133, -RZ, RZ, 0, 9.5367431640625e-07 ;  /* 0x00000010ff857435 */ /* 0x000fe200000001ff */
[----:B------:R-:W-:Y:S01]  /*54d0*/  IMAD.MOV.U32 R130, RZ, RZ, R129 ;  /* 0x000000ffff827224 */ /* 0x000fe200078e0081 */
[----:B------:R-:W-:Y:S01]  /*54e0*/  MOV R135, 0xffffffff ;  /* 0xffffffff00877802 */ /* 0x000fe20000000f00 */
[----:B------:R-:W-:Y:S01]  /*54f0*/  IMAD.MOV.U32 R132, RZ, RZ, 0x1f ;  /* 0x0000001fff847424 */ /* 0x000fe200078e00ff */
[----:B------:R-:W-:-:S02]  /*5500*/  MOV R124, 0x5520 ;  /* 0x00005520007c7802 */ /* 0x000fc40000000f00 */
[----:B012---:R-:W-:Y:S05]  /*5510*/  CALL.REL.NOINC `($__internal_13_$__cuda_sm70_shflsync_down_p) ;  /* 0x000003e000007944 */ /* 0x007fea0003c00000 */
[----:B------:R-:W-:Y:S01]  /*5520*/  FADD.FTZ R128, R127, R128 ;  /* 0x000000807f807221 */ /* 0x000fe20000010000 */
[----:B0-----:R-:W-:Y:S01]  /*5530*/  HFMA2.MMA R132, -RZ, RZ, 0, 1.847743988037109375e-06 ;  /* 0x0000001fff847435 */ /* 0x001fe200000001ff */
[----:B-1----:R-:W-:Y:S01]  /*5540*/  FADD.FTZ R129, R129, R130 ;  /* 0x0000008281817221 */ /* 0x002fe20000010000 */
[----:B------:R-:W-:Y:S01]  /*5550*/  MOV R124, 0x55a0 ;  /* 0x000055a0007c7802 */ /* 0x000fe20000000f00 */
[----:B------:R-:W-:Y:S01]  /*5560*/  IMAD.MOV.U32 R133, RZ, RZ, 0x8 ;  /* 0x00000008ff857424 */ /* 0x000fe200078e00ff */
[----:B------:R-:W-:Y:S01]  /*5570*/  MOV R130, R128 ;  /* 0x0000008000827202 */ /* 0x000fe20000000f00 */
[----:B------:R-:W-:-:S02]  /*5580*/  IMAD.MOV.U32 R135, RZ, RZ, -0x1 ;  /* 0xffffffffff877424 */ /* 0x000fc400078e00ff */
[----:B------:R-:W-:Y:S05]  /*5590*/  CALL.REL.NOINC `($__internal_13_$__cuda_sm70_shflsync_down_p) ;  /* 0x0000036000007944 */ /* 0x000fea0003c00000 */
[----:B0-----:R-:W-:Y:S01]  /*55a0*/  HFMA2.MMA R132, -RZ, RZ, 0, 1.847743988037109375e-06 ;  /* 0x0000001fff847435 */ /* 0x001fe200000001ff */
[----:B-1----:R-:W-:Y:S01]  /*55b0*/  IMAD.MOV.U32 R127, RZ, RZ, R130 ;  /* 0x000000ffff7f7224 */ /* 0x002fe200078e0082 */
[----:B------:R-:W-:Y:S01]  /*55c0*/  MOV R130, R129 ;  /* 0x0000008100827202 */ /* 0x000fe20000000f00 */
[----:B------:R-:W-:Y:S01]  /*55d0*/  IMAD.MOV.U32 R133, RZ, RZ, 0x8 ;  /* 0x00000008ff857424 */ /* 0x000fe200078e00ff */
[----:B------:R-:W-:Y:S01]  /*55e0*/  MOV R124, 0x5610 ;  /* 0x00005610007c7802 */ /* 0x000fe20000000f00 */
[----:B------:R-:W-:-:S02]  /*55f0*/  IMAD.MOV.U32 R135, RZ, RZ, -0x1 ;  /* 0xffffffffff877424 */ /* 0x000fc400078e00ff */
[----:B------:R-:W-:Y:S05]  /*5600*/  CALL.REL.NOINC `($__internal_13_$__cuda_sm70_shflsync_down_p) ;  /* 0x000002f000007944 */ /* 0x000fea0003c00000 */
[----:B------:R-:W-:Y:S01]  /*5610*/  FADD.FTZ R128, R127, R128 ;  /* 0x000000807f807221 */ /* 0x000fe20000010000 */
[----:B0-----:R-:W-:Y:S01]  /*5620*/  MOV R133, 0x4 ;  /* 0x0000000400857802 */ /* 0x001fe20000000f00 */
[----:B-1----:R-:W-:Y:S01]  /*5630*/  FADD.FTZ R129, R129, R130 ;  /* 0x0000008281817221 */ /* 0x002fe20000010000 */
[----:B------:R-:W-:Y:S01]  /*5640*/  MOV R135, 0xffffffff ;  /* 0xffffffff00877802 */ /* 0x000fe20000000f00 */
[----:B------:R-:W-:Y:S01]  /*5650*/  IMAD.MOV.U32 R132, RZ, RZ, 0x1f ;  /* 0x0000001fff847424 */ /* 0x000fe200078e00ff */
[----:B------:R-:W-:Y:S01]  /*5660*/  MOV R124, 0x5690 ;  /* 0x00005690007c7802 */ /* 0x000fe20000000f00 */
[----:B------:R-:W-:-:S02]  /*5670*/  IMAD.MOV.U32 R130, RZ, RZ, R128 ;  /* 0x000000ffff827224 */ /* 0x000fc400078e0080 */
[----:B------:R-:W-:Y:S05]  /*5680*/  CALL.REL.NOINC `($__internal_13_$__cuda_sm70_shflsync_down_p) ;  /* 0x0000027000007944 */ /* 0x000fea0003c00000 */
[----:B0-----:R-:W-:Y:S01]  /*5690*/  HFMA2.MMA R133, -RZ, RZ, 0, 2.384185791015625e-07 ;  /* 0x00000004ff857435 */ /* 0x001fe200000001ff */
[----:B-1----:R-:W-:Y:S01]  /*56a0*/  MOV R127, R130 ;  /* 0x00000082007f7202 */ /* 0x002fe20000000f00 */
[----:B------:R-:W-:Y:S01]  /*56b0*/  IMAD.MOV.U32 R130, RZ, RZ, R129 ;  /* 0x000000ffff827224 */ /* 0x000fe200078e0081 */
[----:B------:R-:W-:Y:S01]  /*56c0*/  MOV R135, 0xffffffff ;  /* 0xffffffff00877802 */ /* 0x000fe20000000f00 */
[----:B------:R-:W-:Y:S01]  /*56d0*/  IMAD.MOV.U32 R132, RZ, RZ, 0x1f ;  /* 0x0000001fff847424 */ /* 0x000fe200078e00ff */
[----:B------:R-:W-:-:S02]  /*56e0*/  MOV R124, 0x5700 ;  /* 0x00005700007c7802 */ /* 0x000fc40000000f00 */
[----:B------:R-:W-:Y:S05]  /*56f0*/  CALL.REL.NOINC `($__internal_13_$__cuda_sm70_shflsync_down_p) ;  /* 0x0000020000007944 */ /* 0x000fea0003c00000 */
        /* <DEDUP_REMOVED lines=23> */
[----:B0-----:R-:W-:Y:S01]  /*5870*/  HFMA2.MMA R133, -RZ, RZ, 0, 5.9604644775390625e-08 ;  /* 0x00000001ff857435 */ /* 0x001fe200000001ff */
[----:B-1----:R-:W-:Y:S01]  /*5880*/  MOV R174, R130 ;  /* 0x0000008200ae7202 */ /* 0x002fe20000000f00 */
[----:B------:R-:W-:Y:S01]  /*5890*/  IMAD.MOV.U32 R130, RZ, RZ, R131 ;  /* 0x000000ffff827224 */ /* 0x000fe200078e0083 */
[----:B------:R-:W-:Y:S01]  /*58a0*/  MOV R135, 0xffffffff ;  /* 0xffffffff00877802 */ /* 0x000fe20000000f00 */
[----:B------:R-:W-:Y:S01]  /*58b0*/  IMAD.MOV.U32 R132, RZ, RZ, 0x1f ;  /* 0x0000001fff847424 */ /* 0x000fe200078e00ff */
[----:B------:R-:W-:-:S02]  /*58c0*/  MOV R124, 0x58e0 ;  /* 0x000058e0007c7802 */ /* 0x000fc40000000f00 */
[----:B------:R-:W-:Y:S05]  /*58d0*/  CALL.REL.NOINC `($__internal_13_$__cuda_sm70_shflsync_down_p) ;  /* 0x0000002000007944 */ /* 0x000fea0003c00000 */
[----:B-1----:R-:W-:Y:S01]  /*58e0*/  IMAD.MOV.U32 R124, RZ, RZ, R130 ;  /* 0x000000ffff7c7224 */ /* 0x002fe200078e0082 */
[----:B0-----:R-:W-:Y:S05]  /*58f0*/  BRA `(.L_x_858) ;  /* 0xffffc8d000007947 */ /* 0x001fea000383ffff */
        .weak           $__internal_13_$__cuda_sm70_shflsync_down_p
        .type           $__internal_13_$__cuda_sm70_shflsync_down_p,@function
        .size           $__internal_13_$__cuda_sm70_shflsync_down_p,(.L_x_11747 - $__internal_13_$__cuda_sm70_shflsync_down_p)
$__internal_13_$__cuda_sm70_shflsync_down_p:
[----:B------:R-:W-:Y:S01]  /*5900*/  HFMA2.MMA R125, -RZ, RZ, 0, 0 ;  /* 0x00000000ff7d7435 */ /* 0x000fe200000001ff */
[----:B------:R-:W-:Y:S04]  /*5910*/  WARPSYNC R135 ;  /* 0x0000008700007348 */ /* 0x000fe80003800000 */
[----:B------:R0:W1:Y:S01]  /*5920*/  SHFL.DOWN PT, R130, R130, R133, R132 ;  /* 0x0800008582827389 */ /* 0x00006200000e0084 */
[----:B------:R-:W-:Y:S05]  /*5930*/  RET.REL.NODEC R124 `(_ZN10layer_norm13ln_bwd_kernelINS_13Kernel_traitsI13__nv_bfloat16S2_S2_S2_fjLj8192ELj1ELj1ELj8ELj16ENS_18Kernel_traits_baseILj8192ES2_S2_S2_S2_fjLj256EEEEELb1ELb0ELb1ELb1EEEvNS_9BwdParamsE) ;  /* 0xffffa6c07c007950 */ /* 0x000fea0003c3ffff */
.L_x_859:
        /* <DEDUP_REMOVED lines=12> */
.L_x_11747:


//--------------------- .text._ZN10layer_norm13ln_bwd_kernelINS_13Kernel_traitsI13__nv_bfloat16S2_S2_S2_fjLj8192ELj1ELj1ELj8ELj16ENS_18Kernel_traits_baseILj8192ES2_S2_S2_S2_fjLj256EEEEELb1ELb1ELb0ELb0EEEvNS_9BwdParamsE --------------------------
	.section	.text._ZN10layer_norm13ln_bwd_kernelINS_13Kernel_traitsI13__nv_bfloat16S2_S2_S2_fjLj8192ELj1ELj1ELj8ELj16ENS_18Kernel_traits_baseILj8192ES2_S2_S2_S2_fjLj256EEEEELb1ELb1ELb0ELb0EEEvNS_9BwdParamsE,"ax",@progbits
	.sectioninfo	@"SHI_REGISTERS=255"
	.align	128
        .global         _ZN10layer_norm13ln_bwd_kernelINS_13Kernel_traitsI13__nv_bfloat16S2_S2_S2_fjLj8192ELj1ELj1ELj8ELj16ENS_18Kernel_traits_baseILj8192ES2_S2_S2_S2_fjLj256EEEEELb1ELb1ELb0ELb0EEEvNS_9BwdParamsE
        .type           _ZN10layer_norm13ln_bwd_kernelINS_13Kernel_traitsI13__nv_bfloat16S2_S2_S2_fjLj8192ELj1ELj1ELj8ELj16ENS_18Kernel_traits_baseILj8192ES2_S2_S2_S2_fjLj256EEEEELb1ELb1ELb0ELb0EEEvNS_9BwdParamsE,@function
        .size           _ZN10layer_norm13ln_bwd_kernelINS_13Kernel_traitsI13__nv_bfloat16S2_S2_S2_fjLj8192ELj1ELj1ELj8ELj16ENS_18Kernel_traits_baseILj8192ES2_S2_S2_S2_fjLj256EEEEELb1ELb1ELb0ELb0EEEvNS_9BwdParamsE,(.L_x_11748 - _ZN10layer_norm13ln_bwd_kernelINS_13Kernel_traitsI13__nv_bfloat16S2_S2_S2_fjLj8192ELj1ELj1ELj8ELj16ENS_18Kernel_traits_baseILj8192ES2_S2_S2_S2_fjLj256EEEEELb1ELb1ELb0ELb0EEEvNS_9BwdParamsE)
        .other          _ZN10layer_norm13ln_bwd_kernelINS_13Kernel_traitsI13__nv_bfloat16S2_S2_S2_fjLj8192ELj1ELj1ELj8ELj16ENS_18Kernel_traits_baseILj8192ES2_S2_S2_S2_fjLj256EEEEELb1ELb1ELb0ELb0EEEvNS_9BwdParamsE,@"STO_CUDA_ENTRY STV_DEFAULT"
_ZN10layer_norm13ln_bwd_kernelINS_13Kernel_traitsI13__nv_bfloat16S2_S2_S2_fjLj8192ELj1ELj1ELj8ELj16ENS_18Kernel_traits_baseILj8192ES2_S2_S2_S2_fjLj256EEEEELb1ELb1ELb0ELb0EEEvNS_9BwdParamsE:
.text._ZN10layer_norm13ln_bwd_kernelINS_13Kernel_traitsI13__nv_bfloat16S2_S2_S2_fjLj8192ELj1ELj1ELj8ELj16ENS_18Kernel_traits_baseILj8192ES2_S2_S2_S2_fjLj256EEEEELb1ELb1ELb0ELb0EEEvNS_9BwdParamsE:
        /* <DEDUP_REMOVED lines=90> */
[----:B------:R-:W-:Y:S01]  /*05a0*/  HFMA2.MMA R201, -RZ, RZ, 0, 5.9604644775390625e-08 ;  /* 0x00000001ffc97435 */ /* 0x000fe200000001ff */
[----:B------:R-:W-:-:S02]  /*05b0*/  PRMT R3, RZ, 0x7610, R64 ;  /* 0x00007610ff037816 */ /* 0x000fc40000000040 */
[----:B------:R-:W-:Y:S01]  /*05c0*/  PRMT R0, RZ, 0x5410, R65 ;  /* 0x00005410ff007816 */ /* 0x000fe20000000041 */
[----:B------:R0:W-:Y:S01]  /*05d0*/  STL [R1+0x44], R28 ;  /* 0x0000441c01007387 */ /* 0x0001e20000100800 */
[----:B------:R-:W-:Y:S02]  /*05e0*/  PRMT R213, RZ, 0x5410, R208 ;  /* 0x00005410ffd57816 */ /* 0x000fe400000000d0 */
[--C-:B------:R-:W-:Y:S01]  /*05f0*/  PRMT R251, RZ, 0x5410, R21.reuse ;  /* 0x00005410fffb7816 */ /* 0x100fe20000000015 */
[----:B------:R1:W-:Y:S01]  /*0600*/  STL [R1+0x40], R3 ;  /* 0x0000400301007387 */ /* 0x0003e20000100800 */
[----:B------:R-:W-:Y:S02]  /*0610*/  PRMT R250, RZ, 0x7610, R21 ;  /* 0x00007610fffa7816 */ /* 0x000fe40000000015 */
[--C-:B------:R-:W-:Y:S01]  /*0620*/  PRMT R249, RZ, 0x5410, R22.reuse ;  /* 0x00005410fff97816 */ /* 0x100fe20000000016 */
[----:B------:R2:W-:Y:S01]  /*0630*/  STL [R1+0x3c], R0 ;  /* 0x00003c0001007387 */ /* 0x0005e20000100800 */
[----:B------:R-:W-:-:S02]  /*0640*/  PRMT R248, RZ, 0x7610, R22 ;  /* 0x00007610fff87816 */ /* 0x000fc40000000016 */
[----:B0-----:R-:W-:Y:S02]  /*0650*/  PRMT R28, RZ, 0x7610, R65 ;  /* 0x00007610ff1c7816 */ /* 0x001fe40000000041 */
[--C-:B------:R-:W-:Y:S02]  /*0660*/  PRMT R247, RZ, 0x5410, R23.reuse ;  /* 0x00005410fff77816 */ /* 0x100fe40000000017 */
[--C-:B-1----:R-:W-:Y:S01]  /*0670*/  PRMT R3, RZ, 0x5410, R66.reuse ;  /* 0x00005410ff037816 */ /* 0x102fe20000000042 */
[----:B------:R0:W-:Y:S01]  /*0680*/  STL [R1+0x38], R28 ;  /* 0x0000381c01007387 */ /* 0x0001e20000100800 */
[----:B------:R-:W-:Y:S02]  /*0690*/  PRMT R246, RZ, 0x7610, R23 ;  /* 0x00007610fff67816 */ /* 0x000fe40000000017 */
[----:B--2---:R-:W-:Y:S01]  /*06a0*/  PRMT R0, RZ, 0x7610, R66 ;  /* 0x00007610ff007816 */ /* 0x004fe20000000042 */
[----:B------:R1:W-:Y:S01]  /*06b0*/  STL [R1+0x34], R3 ;  /* 0x0000340301007387 */ /* 0x0003e20000100800 */
[----:B------:R-:W-:-:S02]  /*06c0*/  PRMT R245, RZ, 0x5410, R16 ;  /* 0x00005410fff57816 */ /* 0x000fc40000000010 */
[----:B------:R-:W-:Y:S01]  /*06d0*/  PRMT R244, RZ, 0x7610, R16 ;  /* 0x00007610fff47816 */ /* 0x000fe20000000010 */
[----:B------:R2:W-:Y:S01]  /*06e0*/  STL [R1+0x30], R0 ;  /* 0x0000300001007387 */ /* 0x0005e20000100800 */
[----:B------:R-:W-:Y:S02]  /*06f0*/  PRMT R243, RZ, 0x5410, R17 ;  /* 0x00005410fff37816 */ /* 0x000fe40000000011 */
[----:B0-----:R-:W-:Y:S02]  /*0700*/  PRMT R28, RZ, 0x5410, R67 ;  /* 0x00005410ff1c7816 */ /* 0x001fe40000000043 */
[----:B------:R-:W-:Y:S02]  /*0710*/  PRMT R242, RZ, 0x7610, R17 ;  /* 0x00007610fff27816 */ /* 0x000fe40000000011 */
[----:B-1----:R-:W-:Y:S01]  /*0720*/  PRMT R3, RZ, 0x7610, R67 ;  /* 0x00007610ff037816 */ /* 0x002fe20000000043 */
[----:B------:R-:W-:Y:S01]  /*0730*/  STL [R1+0x2c], R28 ;  /* 0x00002c1c01007387 */ /* 0x000fe20000100800 */
[----:B------:R-:W-:-:S02]  /*0740*/  PRMT R241, RZ, 0x5410, R18 ;  /* 0x00005410fff17816 */ /* 0x000fc40000000012 */
[--C-:B--2---:R-:W-:Y:S01]  /*0750*/  PRMT R0, RZ, 0x5410, R24.reuse ;  /* 0x00005410ff007816 */ /* 0x104fe20000000018 */
[----:B------:R0:W-:Y:S01]  /*0760*/  STL [R1+0x28], R3 ;  /* 0x0000280301007387 */ /* 0x0001e20000100800 */
[----:B------:R-:W-:Y:S02]  /*0770*/  PRMT R24, RZ, 0x7610, R24 ;  /* 0x00007610ff187816 */ /* 0x000fe40000000018 */
[----:B------:R-:W-:Y:S01]  /*0780*/  PRMT R240, RZ, 0x7610, R18 ;  /* 0x00007610fff07816 */ /* 0x000fe20000000012 */
[----:B------:R1:W-:Y:S01]  /*0790*/  STL [R1+0x24], R0 ;  /* 0x0000240001007387 */ /* 0x0003e20000100800 */
[--C-:B------:R-:W-:Y:S02]  /*07a0*/  PRMT R239, RZ, 0x5410, R19.reuse ;  /* 0x00005410ffef7816 */ /* 0x100fe40000000013 */
[----:B------:R-:W-:Y:S01]  /*07b0*/  PRMT R238, RZ, 0x7610, R19 ;  /* 0x00007610ffee7816 */ /* 0x000fe20000000013 */
[----:B------:R2:W-:Y:S01]  /*07c0*/  STL [R1+0x20], R24 ;  /* 0x0000201801007387 */ /* 0x0005e20000100800 */
[----:B------:R-:W-:-:S02]  /*07d0*/  PRMT R237, RZ, 0x5410, R12 ;  /* 0x00005410ffed7816 */ /* 0x000fc4000000000c */
[--C-:B0-----:R-:W-:Y:S02]  /*07e0*/  PRMT R3, RZ, 0x5410, R25.reuse ;  /* 0x00005410ff037816 */ /* 0x101fe40000000019 */
[----:B------:R-:W-:Y:S02]  /*07f0*/  PRMT R236, RZ, 0x7610, R12 ;  /* 0x00007610ffec7816 */ /* 0x000fe4000000000c */
[----:B-1----:R-:W-:Y:S01]  /*0800*/  PRMT R0, RZ, 0x7610, R25 ;  /* 0x00007610ff007816 */ /* 0x002fe20000000019 */
[----:B------:R0:W-:Y:S01]  /*0810*/  STL [R1+0x1c], R3 ;  /* 0x00001c0301007387 */ /* 0x0001e20000100800 */
[--C-:B------:R-:W-:Y:S02]  /*0820*/  PRMT R235, RZ, 0x5410, R13.reuse ;  /* 0x00005410ffeb7816 */ /* 0x100fe4000000000d */
[----:B--2---:R-:W-:Y:S01]  /*0830*/  PRMT R24, RZ, 0x5410, R26 ;  /* 0x00005410ff187816 */ /* 0x004fe2000000001a */
[----:B------:R1:W-:Y:S01]  /*0840*/  STL [R1+0x18], R0 ;  /* 0x0000180001007387 */ /* 0x0003e20000100800 */
[----:B------:R-:W-:-:S02]  /*0850*/  PRMT R234, RZ, 0x7610, R13 ;  /* 0x00007610ffea7816 */ /* 0x000fc4000000000d */
[--C-:B------:R-:W-:Y:S01]  /*0860*/  PRMT R233, RZ, 0x5410, R14.reuse ;  /* 0x00005410ffe97816 */ /* 0x100fe2000000000e */
[----:B------:R2:W-:Y:S01]  /*0870*/  STL [R1+0x14], R24 ;  /* 0x0000141801007387 */ /* 0x0005e20000100800 */
[----:B------:R-:W-:Y:S02]  /*0880*/  PRMT R232, RZ, 0x7610, R14 ;  /* 0x00007610ffe87816 */ /* 0x000fe4000000000e */
[----:B0-----:R-:W-:Y:S02]  /*0890*/  PRMT R3, RZ, 0x7610, R26 ;  /* 0x00007610ff037816 */ /* 0x001fe4000000001a */
[----:B------:R-:W-:Y:S02]  /*08a0*/  PRMT R231, RZ, 0x5410, R15 ;  /* 0x00005410ffe77816 */ /* 0x000fe4000000000f */
        /* <DEDUP_REMOVED lines=8> */
[--C-:B------:R-:W-:Y:S02]  /*0930*/  PRMT R227, RZ, 0x5410, R9.reuse ;  /* 0x00005410ffe37816 */ /* 0x100fe40000000009 */
[----:B0-----:R-:W-:Y:S02]  /*0940*/  PRMT R3, RZ, 0x5410, R20 ;  /* 0x00005410ff037816 */ /* 0x001fe40000000014 */
[----:B------:R-:W-:-:S02]  /*0950*/  PRMT R226, RZ, 0x7610, R9 ;  /* 0x00007610ffe27816 */ /* 0x000fc40000000009 */
[----:B-1----:R-:W-:Y:S01]  /*0960*/  PRMT R0, RZ, 0x7610, R20 ;  /* 0x00007610ff007816 */ /* 0x002fe20000000014 */
[----:B------:R2:W-:Y:S01]  /*0970*/  STL [R1+0x4], R3 ;  /* 0x0000040301007387 */ /* 0x0005e20000100800 */
[--C-:B------:R-:W-:Y:S02]  /*0980*/  PRMT R225, RZ, 0x5410, R10.reuse ;  /* 0x00005410ffe17816 */ /* 0x100fe4000000000a */
[----:B------:R-:W-:Y:S01]  /*0990*/  PRMT R224, RZ, 0x7610, R10 ;  /* 0x00007610ffe07816 */ /* 0x000fe2000000000a */
[----:B------:R2:W-:Y:S01]  /*09a0*/  STL [R1], R0 ;  /* 0x0000000001007387 */ /* 0x0005e20000100800 */
        /* <DEDUP_REMOVED lines=10> */
[----:B------:R-:W-:Y:S02]  /*0a50*/  MOV R41, RZ ;  /* 0x000000ff00297202 */ /* 0x000fe40000000f00 */
[----:B------:R-:W-:Y:S02]  /*0a60*/  PRMT R208, RZ, 0x7610, R208 ;  /* 0x00007610ffd07816 */ /* 0x000fe400000000d0 */
[--C-:B------:R-:W-:Y:S02]  /*0a70*/  PRMT R207, RZ, 0x5410, R209.reuse ;  /* 0x00005410ffcf7816 */ /* 0x100fe400000000d1 */
[----:B------:R-:W-:Y:S02]  /*0a80*/  PRMT R206, RZ, 0x7610, R209 ;  /* 0x00007610ffce7816 */ /* 0x000fe400000000d1 */
[----:B------:R-:W-:-:S02]  /*0a90*/  PRMT R205, RZ, 0x5410, R210 ;  /* 0x00005410ffcd7816 */ /* 0x000fc400000000d2 */
[----:B------:R-:W-:Y:S02]  /*0aa0*/  PRMT R204, RZ, 0x7610, R210 ;  /* 0x00007610ffcc7816 */ /* 0x000fe400000000d2 */
[--C-:B------:R-:W-:Y:S02]  /*0ab0*/  PRMT R203, RZ, 0x5410, R211.reuse ;  /* 0x00005410ffcb7816 */ /* 0x100fe400000000d3 */
[----:B--2---:R-:W-:Y:S02]  /*0ac0*/  PRMT R202, RZ, 0x7610, R211 ;  /* 0x00007610ffca7816 */ /* 0x004fe400000000d3 */
.L_x_879:
        /* <DEDUP_REMOVED lines=8> */
[----:B------:R0:W3:Y:S04]  /*0b50*/  LDG.E R209, [R152.64] ;  /* 0x0000000498d17981 */ /* 0x0000e8000c1e1900 */
[----:B------:R-:W1:Y:S01]  /*0b60*/  S2R R252, SR_TID.X ;  /* 0x0000000000fc7919 */ /* 0x000e620000002100 */
[----:B------:R-:W4:Y:S01]  /*0b70*/  LDC.U8 R154, c[0x0][0x1f0] ;  /* 0x00007c00ff9a7b82 */ /* 0x000f220000000000 */
[----:B0-----:R-:W-:Y:S01]  /*0b80*/  IMAD.WIDE R152, R2, R3, c[0x0][0x1a8] ;  /* 0x00006a0002987625 */ /* 0x001fe200078e0203 */
[----:B------:R-:W-:-:S04]  /*0b90*/  MOV R3, 0x3f800000 ;  /* 0x3f80000000037802 */ /* 0x000fc80000000f00 */
[----:B------:R0:W5:Y:S01]  /*0ba0*/  LDG.E R4, [R152.64] ;  /* 0x0000000498047981 */ /* 0x000162000c1e1900 */
[----:B------:R-:W-:Y:S01]  /*0bb0*/  BSSY B0, `(.L_x_861) ;  /* 0x000006b000007945 */ /* 0x000fe20003800000 */
[----:B------:R-:W-:Y:S01]  /*0bc0*/  CS2R R210, SRZ ;  /* 0x0000000000d27805 */ /* 0x000fe2000001ff00 */
[----:B----4-:R-:W-:Y:S02]  /*0bd0*/  ISETP.NE.AND P6, PT, R154, RZ, PT ;  /* 0x000000ff9a00720c */ /* 0x010fe40003fc5270 */
[----:B--2---:R-:W-:Y:S01]  /*0be0*/  @P4 PRMT R3, RZ, 0x5410, R0 ;  /* 0x00005410ff034816 */ /* 0x004fe20000000000 */
[----:B------:R-:W-:-:S05]  /*0bf0*/  IMAD R0, R2, c[0x0][0x168], RZ ;  /* 0x00005a0002007a24 */ /* 0x000fca00078e02ff */
[----:B0-----:R-:W-:-:S04]  /*0c00*/  SHF.R.S32.HI R152, RZ, 0x1f, R0 ;  /* 0x0000001fff987819 */ /* 0x001fc80000011400 */
[----:B------:R-:W-:Y:S02]  /*0c10*/  LEA.HI R0, R152, R0, RZ, 0x3 ;  /* 0x0000000098007211 */ /* 0x000fe400078f18ff */
[----:B-1----:R-:W-:Y:S02]  /*0c20*/  LOP3.LUT R152, R252, 0xff, RZ, 0xc0, !PT ;  /* 0x000000fffc987812 */ /* 0x002fe400078ec0ff */
[----:B---3--:R-:W-:Y:S02]  /*0c30*/  FSEL R209, R209, RZ, !P6 ;  /* 0x000000ffd1d17208 */ /* 0x008fe40007000000 */
[----:B------:R-:W-:-:S04]  /*0c40*/  LEA.HI.SX32 R0, R0, R152, 0x1d ;  /* 0x0000009800007211 */ /* 0x000fc800078feaff */
[----:B------:R-:W-:Y:S01]  /*0c50*/  MOV R212, R0 ;  /* 0x0000000000d47202 */ /* 0x000fe20000000f00 */
[----:B------:R-:W-:Y:S05]  /*0c60*/  @!P0 BRA `(.L_x_862) ;  /* 0x000005f000008947 */ /* 0x000fea0003800000 */
[C---:B------:R-:W-:Y:S01]  /*0c70*/  LEA R12, P4, R0.reuse, c[0x0][0x188], 0x4 ;  /* 0x00006200000c7a11 */ /* 0x040fe200078820ff */
[----:B------:R-:W2:Y:S03]  /*0c80*/  LDL R200, [R1+0x44] ;  /* 0x0000440001c87983 */ /* 0x000ea60000100800 */
[----:B------:R-:W-:Y:S01]  /*0c90*/  LEA.HI.X R13, R0, c[0x0][0x18c], RZ, 0x4, P4 ;  /* 0x00006300000d7a11 */ /* 0x000fe200020f24ff */
[----:B------:R-:W3:Y:S04]  /*0ca0*/  LDL R198, [R1+0x40] ;  /* 0x0000400001c67983 */ /* 0x000ee80000100800 */
[----:B------:R-:W4:Y:S04]  /*0cb0*/  LDL R194, [R1+0x38] ;  /* 0x0000380001c27983 */ /* 0x000f280000100800 */
[----:B------:R-:W2:Y:S01]  /*0cc0*/  LDG.E.128 R12, [R12.64] ;  /* 0x000000040c0c7981 */ /* 0x000ea2000c1e1d00 */
[----:B------:R-:W-:-:S03]  /*0cd0*/  HFMA2.MMA R153, -RZ, RZ, 0, 9.5367431640625e-07 ;  /* 0x00000010ff997435 */ /* 0x000fc600000001ff */
[----:B------:R-:W3:Y:S04]  /*0ce0*/  LDL R196, [R1+0x3c] ;  /* 0x00003c0001c47983 */ /* 0x000ee80000100800 */
[----:B------:R-:W3:Y:S03]  /*0cf0*/  LDL R193, [R1+0x34] ;  /* 0x0000340001c17983 */ /* 0x000ee60000100800 */
[----:B------:R-:W-:Y:S01]  /*0d00*/  IMAD.WIDE.U32 R152, R0, R153, c[0x0][0x208] ;  /* 0x0000820000987625 */ /* 0x000fe200078e0099 */
[----:B------:R-:W3:Y:S05]  /*0d10*/  LDL R159, [R1+0x30] ;  /* 0x00003000019f7983 */ /* 0x000eea0000100800 */
[----:B------:R-:W3:Y:S01]  /*0d20*/  LDG.E.128 R152, [R152.64] ;  /* 0x0000000498987981 */ /* 0x000ee2000c1e1d00 */
[----:B------:R-:W-:-:S04]  /*0d30*/  ISETP.NE.U32.AND P4, PT, RZ, c[0x0][0x218], PT ;  /* 0x00008600ff007a0c */ /* 0x000fc80003f85070 */
[----:B------:R-:W-:-:S13]  /*0d40*/  ISETP.NE.AND.EX P4, PT, RZ, c[0x0][0x21c], PT, P4 ;  /* 0x00008700ff007a0c */ /* 0x000fda0003f85340 */
[----:B------:R-:W-:-:S04]  /*0d50*/  @P4 LEA R10, P5, R0, c[0x0][0x218], 0x4 ;  /* 0x00008600000a4a11 */ /* 0x000fc800078a20ff */
[----:B------:R-:W-:-:S05]  /*0d60*/  @P4 LEA.HI.X R11, R0, c[0x0][0x21c], RZ, 0x4, P5 ;  /* 0x00008700000b4a11 */ /* 0x000fca00028f24ff */
[----:B------:R0:W5:Y:S01]  /*0d70*/  @P4 LDG.E.128 R132, [R10.64] ;  /* 0x000000040a844981 */ /* 0x000162000c1e1d00 */
[----:B------:R-:W-:-:S04]  /*0d80*/  LEA R34, P4, R0, c[0x0][0x190], 0x3 ;  /* 0x0000640000227a11 */ /* 0x000fc800078818ff */
[----:B------:R-:W-:-:S06]  /*0d90*/  LEA.HI.X R35, R0, c[0x0][0x194], RZ, 0x3, P4 ;  /* 0x0000650000237a11 */ /* 0x000fcc00020f1cff */
[----:B------:R-:W5:Y:S01]  /*0da0*/  LDG.E.64 R34, [R34.64] ;  /* 0x0000000422227981 */ /* 0x000f62000c1e1b00 */
[--C-:B--2---:R-:W-:Y:S02]  /*0db0*/  PRMT R158, RZ, 0x5410, R12.reuse ;  /* 0x00005410ff9e7816 */ /* 0x104fe4000000000c */
[----:B------:R-:W-:-:S03]  /*0dc0*/  PRMT R16, RZ, 0x7610, R12 ;  /* 0x00007610ff107816 */ /* 0x000fc6000000000c */
[C---:B------:R-:W-:Y:S01]  /*0dd0*/  FADD.FTZ R158, -R209.reuse, R158 ;  /* 0x0000009ed19e7221 */ /* 0x040fe20000010100 */
[--C-:B------:R-:W-:Y:S02]  /*0de0*/  PRMT R9, RZ, 0x5410, R15.reuse ;  /* 0x00005410ff097816 */ /* 0x100fe4000000000f */
[----:B------:R-:W-:Y:S01]  /*0df0*/  PRMT R156, RZ, 0x7610, R15 ;  /* 0x00007610ff9c7816 */ /* 0x000fe2000000000f */
[C---:B------:R-:W-:Y:S01]  /*0e00*/  FADD.FTZ R15, -R209.reuse, R16 ;  /* 0x00000010d10f7221 */ /* 0x040fe20000010100 */
[--C-:B------:R-:W-:Y:S01]  /*0e10*/  PRMT R157, RZ, 0x5410, R13.reuse ;  /* 0x00005410ff9d7816 */ /* 0x100fe2000000000d */
[----:B-----5:R-:W-:Y:S02]  /*0e20*/  FMUL.FTZ R16, R4, R158 ;  /* 0x0000009e04107220 */ /* 0x020fe40000410000 */
[----:B------:R-:W2:Y:S01]  /*0e30*/  LDL R158, [R1+0x2c] ;  /* 0x00002c00019e7983 */ /* 0x000ea20000100800 */
[----:B------:R-:W-:Y:S01]  /*0e40*/  PRMT R12, RZ, 0x7610, R13 ;  /* 0x00007610ff0c7816 */ /* 0x000fe2000000000d */
[----:B------:R-:W-:-:S02]  /*0e50*/  FADD.FTZ R13, -R209, R157 ;  /* 0x0000009dd10d7221 */ /* 0x000fc40000010100 */
[----:B------:R-:W2:Y:S01]  /*0e60*/  LDL R157, [R1+0x28] ;  /* 0x00002800019d7983 */ /* 0x000ea20000100800 */
[--C-:B0-----:R-:W-:Y:S02]  /*0e70*/  PRMT R10, RZ, 0x5410, R14.reuse ;  /* 0x00005410ff0a7816 */ /* 0x101fe4000000000e */
[----:B------:R-:W-:Y:S02]  /*0e80*/  PRMT R11, RZ, 0x7610, R14 ;  /* 0x00007610ff0b7816 */ /* 0x000fe4000000000e */
[--C-:B---3--:R-:W-:Y:S01]  /*0e90*/  PRMT R14, RZ, 0x5410, R152.reuse ;  /* 0x00005410ff0e7816 */ /* 0x108fe20000000098 */
[----:B------:R-:W-:Y:S01]  /*0ea0*/  FMUL.FTZ R15, R4, R15 ;  /* 0x0000000f040f7220 */ /* 0x000fe20000410000 */
[----:B------:R-:W-:Y:S01]  /*0eb0*/  PRMT R152, RZ, 0x7610, R152 ;  /* 0x00007610ff987816 */ /* 0x000fe20000000098 */
[----:B------:R-:W-:Y:S01]  /*0ec0*/  FADD.FTZ R12, -R209, R12 ;  /* 0x0000000cd10c7221 */ /* 0x000fe20000010100 */
[----:B------:R-:W-:Y:S01]  /*0ed0*/  PRMT R199, RZ, 0x5410, R153 ;  /* 0x00005410ffc77816 */ /* 0x000fe20000000099 */
[----:B------:R-:W-:-:S02]  /*0ee0*/  FADD.FTZ R72, R72, R14 ;  /* 0x0000000e48487221 */ /* 0x000fc40000010000 */
[-C--:B------:R-:W-:Y:S01]  /*0ef0*/  FFMA.FTZ R40, R16, R14.reuse, R40 ;  /* 0x0000000e10287223 */ /* 0x080fe20000010028 */
[----:B------:R-:W-:Y:S01]  /*0f00*/  PRMT R153, RZ, 0x7610, R153 ;  /* 0x00007610ff997816 */ /* 0x000fe20000000099 */
[----:B------:R-:W-:Y:S02]  /*0f10*/  FMUL.FTZ R14, R200, R14 ;  /* 0x0000000ec80e7220 */ /* 0x000fe40000410000 */
[----:B------:R-:W-:Y:S02]  /*0f20*/  FADD.FTZ R73, R73, R152 ;  /* 0x0000009849497221 */ /* 0x000fe40000010000 */
[-C--:B------:R-:W-:Y:S02]  /*0f30*/  FFMA.FTZ R41, R15, R152.reuse, R41 ;  /* 0x000000980f297223 */ /* 0x080fe40000010029 */
[----:B------:R-:W-:Y:S02]  /*0f40*/  FMUL.FTZ R200, R198, R152 ;  /* 0x00000098c6c87220 */ /* 0x000fe40000410000 */
[----:B------:R-:W-:-:S02]  /*0f50*/  FADD.FTZ R10, -R209, R10 ;  /* 0x0000000ad10a7221 */ /* 0x000fc40000010100 */
[C---:B------:R-:W-:Y:S02]  /*0f60*/  FMUL.FTZ R12, R4.reuse, R12 ;  /* 0x0000000c040c7220 */ /* 0x040fe40000410000 */
[----:B------:R-:W-:Y:S02]  /*0f70*/  FADD.FTZ R152, -R209, R11 ;  /* 0x0000000bd1987221 */ /* 0x000fe40000010100 */
[C---:B------:R-:W-:Y:S02]  /*0f80*/  FMUL.FTZ R11, R4.reuse, R10 ;  /* 0x0000000a040b7220 */ /* 0x040fe40000410000 */
[----:B------:R-:W-:Y:S02]  /*0f90*/  FMUL.FTZ R13, R4, R13 ;  /* 0x0000000d040d7220 */ /* 0x000fe40000410000 */
[----:B------:R-:W-:Y:S02]  /*0fa0*/  FADD.FTZ R75, R75, R153 ;  /* 0x000000994b4b7221 */ /* 0x000fe40000010000 */
[----:B------:R-:W-:-:S02]  /*0fb0*/  FFMA.FTZ R43, R12, R153, R43 ;  /* 0x000000990c2b7223 */ /* 0x000fc4000001002b */
[----:B----4-:R-:W-:Y:S02]  /*0fc0*/  FMUL.FTZ R198, R194, R153 ;  /* 0x00000099c2c67220 */ /* 0x010fe40000410000 */
[----:B------:R-:W-:Y:S02]  /*0fd0*/  FMUL.FTZ R10, R4, R152 ;  /* 0x00000098040a7220 */ /* 0x000fe40000410000 */
[----:B------:R-:W-:Y:S02]  /*0fe0*/  FADD.FTZ R152, RZ, R14 ;  /* 0x0000000eff987221 */ /* 0x000fe40000010000 */
[----:B------:R-:W-:Y:S02]  /*0ff0*/  FFMA.FTZ R153, R16, R14, RZ ;  /* 0x0000000e10997223 */ /* 0x000fe400000100ff */
[----:B------:R-:W-:Y:S02]  /*1000*/  FADD.FTZ R74, R74, R199 ;  /* 0x000000c74a4a7221 */ /* 0x000fe40000010000 */
[----:B------:R-:W-:-:S02]  /*1010*/  FFMA.FTZ R42, R13, R199, R42 ;  /* 0x000000c70d2a7223 */ /* 0x000fc4000001002a */
[----:B------:R-:W-:Y:S02]  /*1020*/  FMUL.FTZ R199, R196, R199 ;  /* 0x000000c7c4c77220 */ /* 0x000fe40000410000 */
[----:B------:R-:W-:Y:S02]  /*1030*/  FADD.FTZ R152, R152, R200 ;  /* 0x000000c898987221 */ /* 0x000fe40000010000 */
[----:B------:R-:W-:Y:S01]  /*1040*/  FFMA.FTZ R153, R15, R200, R153 ;  /* 0x000000c80f997223 */ /* 0x000fe20000010099 */
[--C-:B------:R-:W-:Y:S01]  /*1050*/  PRMT R197, RZ, 0x5410, R154.reuse ;  /* 0x00005410ffc57816 */ /* 0x100fe2000000009a */
[----:B------:R-:W-:Y:S02]  /*1060*/  FADD.FTZ R152, R152, R199 ;  /* 0x000000c798987221 */ /* 0x000fe40000010000 */
[----:B------:R-:W-:Y:S01]  /*1070*/  FFMA.FTZ R153, R13, R199, R153 ;  /* 0x000000c70d997223 */ /* 0x000fe20000010099 */
[----:B------:R-:W-:Y:S01]  /*1080*/  PRMT R154, RZ, 0x7610, R154 ;  /* 0x00007610ff9a7816 */ /* 0x000fe2000000009a */
[----:B------:R-:W-:-:S02]  /*1090*/  FADD.FTZ R76, R76, R197 ;  /* 0x000000c54c4c7221 */ /* 0x000fc40000010000 */
[-C--:B------:R-:W-:Y:S02]  /*10a0*/  FFMA.FTZ R44, R11, R197.reuse, R44 ;  /* 0x000000c50b2c7223 */ /* 0x080fe4000001002c */
[----:B------:R-:W-:Y:S02]  /*10b0*/  FADD.FTZ R9, -R209, R9 ;  /* 0x00000009d1097221 */ /* 0x000fe40000010100 */
[----:B------:R-:W-:Y:S02]  /*10c0*/  FMUL.FTZ R197, R193, R197 ;  /* 0x000000c5c1c57220 */ /* 0x000fe40000410000 */
[----:B------:R-:W-:Y:S02]  /*10d0*/  FADD.FTZ R152, R152, R198 ;  /* 0x000000c698987221 */ /* 0x000fe40000010000 */
[----:B------:R-:W-:Y:S01]  /*10e0*/  FFMA.FTZ R153, R12, R198, R153 ;  /* 0x000000c60c997223 */ /* 0x000fe20000010099 */
        /* <DEDUP_REMOVED lines=9> */
[----:B------:R-:W-:Y:S02]  /*1180*/  FADD.FTZ R152, R152, R196 ;  /* 0x000000c498987221 */ /* 0x000fe40000010000 */
[----:B------:R-:W-:Y:S02]  /*1190*/  FFMA.FTZ R153, R10, R196, R153 ;  /* 0x000000c40a997223 */ /* 0x000fe40000010099 */
[----:B------:R-:W-:Y:S01]  /*11a0*/  FMUL.FTZ R194, R4, R156 ;  /* 0x0000009c04c27220 */ /* 0x000fe20000410000 */
[----:B------:R-:W-:Y:S01]  /*11b0*/  IADD3 R212, R0, 0x100, RZ ;  /* 0x0000010000d47810 */ /* 0x000fe20007ffe0ff */
[----:B------:R-:W-:Y:S02]  /*11c0*/  FADD.FTZ R77, R77, R154 ;  /* 0x0000009a4d4d7221 */ /* 0x000fe40000010000 */
[----:B------:R-:W-:Y:S02]  /*11d0*/  FFMA.FTZ R45, R10, R154, R45 ;  /* 0x0000009a0a2d7223 */ /* 0x000fe4000001002d */
[----:B------:R-:W-:-:S02]  /*11e0*/  FADD.FTZ R79, R79, R155 ;  /* 0x0000009b4f4f7221 */ /* 0x000fc40000010000 */
[----:B------:R-:W-:Y:S02]  /*11f0*/  FFMA.FTZ R47, R194, R155, R47 ;  /* 0x0000009bc22f7223 */ /* 0x000fe4000001002f */
[----:B--2---:R-:W-:Y:S02]  /*1200*/  FMUL.FTZ R195, R158, R195 ;  /* 0x000000c39ec37220 */ /* 0x004fe40000410000 */
[----:B------:R-:W-:Y:S02]  /*1210*/  FMUL.FTZ R193, R157, R155 ;  /* 0x0000009b9dc17220 */ /* 0x000fe40000410000 */
[----:B------:R-:W-:Y:S02]  /*1220*/  FADD.FTZ R152, R152, R195 ;  /* 0x000000c398987221 */ /* 0x000fe40000010000 */
[----:B------:R-:W-:Y:S02]  /*1230*/  FFMA.FTZ R153, R9, R195, R153 ;  /* 0x000000c309997223 */ /* 0x000fe40000010099 */
[----:B------:R-:W-:-:S02]  /*1240*/  FADD.FTZ R210, R152, R193 ;  /* 0x000000c198d27221 */ /* 0x000fc40000010000 */
[----:B------:R-:W-:Y:S02]  /*1250*/  FFMA.FTZ R211, R194, R193, R153 ;  /* 0x000000c1c2d37223 */ /* 0x000fe40000010099 */
.L_x_862:
[----:B------:R-:W-:Y:S05]  /*1260*/  BSYNC B0 ;  /* 0x0000000000007941 */ /* 0x000fea0003800000 */
.L_x_861:
[----:B------:R-:W-:Y:S01]  /*1270*/  BSSY B0, `(.L_x_863) ;  /* 0x0000061000007945 */ /* 0x000fe20003800000 */
[----:B------:R-:W-:Y:S05]  /*1280*/  @!P1 BRA `(.L_x_864) ;  /* 0x000005f000009947 */ /* 0x000fea0003800000 */
[C---:B------:R-:W-:Y:S01]  /*1290*/  LEA R156, P4, R212.reuse, c[0x0][0x188], 0x4 ;  /* 0x00006200d49c7a11 */ /* 0x040fe200078820ff */
[----:B------:R-:W2:Y:S03]  /*12a0*/  LDL R169, [R1+0x24] ;  /* 0x0000240001a97983 */ /* 0x000ea60000100800 */
[----:B------:R-:W-:Y:S01]  /*12b0*/  LEA.HI.X R157, R212, c[0x0][0x18c], RZ, 0x4, P4 ;  /* 0x00006300d49d7a11 */ /* 0x000fe200020f24ff */
[----:B------:R-:W3:Y:S01]  /*12c0*/  LDL R170, [R1+0x20] ;  /* 0x0000200001aa7983 */ /* 0x000ee20000100800 */
[----:B------:R-:W-:-:S03]  /*12d0*/  MOV R153, 0x10 ;  /* 0x0000001000997802 */ /* 0x000fc60000000f00 */
[----:B------:R-:W4:Y:S02]  /*12e0*/  LDL R172, [R1+0x1c] ;  /* 0x00001c0001ac7983 */ /* 0x000f240000100800 */
[----:B------:R-:W-:Y:S02]  /*12f0*/  IMAD.WIDE.U32 R152, R212, R153, c[0x0][0x208] ;  /* 0x00008200d4987625 */ /* 0x000fe400078e0099 */
[----:B------:R-:W2:Y:S04]  /*1300*/  LDG.E.128 R156, [R156.64] ;  /* 0x000000049c9c7981 */ /* 0x000ea8000c1e1d00 */
[----:B------:R-:W3:Y:S01]  /*1310*/  LDG.E.128 R152, [R152.64] ;  /* 0x0000000498987981 */ /* 0x000ee2000c1e1d00 */
[----:B------:R-:W-:-:S03]  /*1320*/  ISETP.NE.U32.AND P4, PT, RZ, c[0x0][0x218], PT ;  /* 0x00008600ff007a0c */ /* 0x000fc60003f85070 */
[----:B------:R-:W3:Y:S01]  /*1330*/  LDL R173, [R1+0x18] ;  /* 0x0000180001ad7983 */ /* 0x000ee20000100800 */
[----:B------:R-:W-:-:S03]  /*1340*/  ISETP.NE.AND.EX P4, PT, RZ, c[0x0][0x21c], PT, P4 ;  /* 0x00008700ff007a0c */ /* 0x000fc60003f85340 */
[----:B------:R-:W4:Y:S10]  /*1350*/  LDL R168, [R1+0x14] ;  /* 0x0000140001a87983 */ /* 0x000f340000100800 */
[----:B------:R-:W-:-:S04]  /*1360*/  @P4 LEA R32, P5, R212, c[0x0][0x218], 0x4 ;  /* 0x00008600d4204a11 */ /* 0x000fc800078a20ff */
[----:B------:R-:W-:-:S05]  /*1370*/  @P4 LEA.HI.X R33, R212, c[0x0][0x21c], RZ, 0x4, P5 ;  /* 0x00008700d4214a11 */ /* 0x000fca00028f24ff */
[----:B------:R0:W5:Y:S02]  /*1380*/  @P4 LDG.E.128 R136, [R32.64] ;  /* 0x0000000420884981 */ /* 0x000164000c1e1d00 */
[----:B0-----:R-:W-:-:S04]  /*1390*/  LEA R32, P4, R212, c[0x0][0x190], 0x3 ;  /* 0x00006400d4207a11 */ /* 0x001fc800078818ff */
[----:B------:R-:W-:-:S06]  /*13a0*/  LEA.HI.X R33, R212, c[0x0][0x194], RZ, 0x3, P4 ;  /* 0x00006500d4217a11 */ /* 0x000fcc00020f1cff */
[----:B------:R-:W5:Y:S01]  /*13b0*/  LDG.E.64 R32, [R32.64] ;  /* 0x0000000420207981 */ /* 0x000f62000c1e1b00 */
[--C-:B--2---:R-:W-:Y:S02]  /*13c0*/  PRMT R165, RZ, 0x5410, R156.reuse ;  /* 0x00005410ffa57816 */ /* 0x104fe4000000009c */
[----:B------:R-:W-:-:S03]  /*13d0*/  PRMT R7, RZ, 0x7610, R156 ;  /* 0x00007610ff077816 */ /* 0x000fc6000000009c */
[C---:B------:R-:W-:Y:S01]  /*13e0*/  FADD.FTZ R165, -R209.reuse, R165 ;  /* 0x000000a5d1a57221 */ /* 0x040fe20000010100 */
[----:B------:R-:W-:Y:S01]  /*13f0*/  PRMT R164, RZ, 0x5410, R157 ;  /* 0x00005410ffa47816 */ /* 0x000fe2000000009d */
[C---:B------:R-:W-:Y:S01]  /*1400*/  FADD.FTZ R166, -R209.reuse, R7 ;  /* 0x00000007d1a67221 */ /* 0x040fe20000010100 */
[----:B------:R-:W-:Y:S01]  /*1410*/  PRMT R157, RZ, 0x7610, R157 ;  /* 0x00007610ff9d7816 */ /* 0x000fe2000000009d */
[----:B-----5:R-:W-:Y:S01]  /*1420*/  FMUL.FTZ R7, R4, R165 ;  /* 0x000000a504077220 */ /* 0x020fe20000410000 */
[----:B---3--:R-:W-:Y:S01]  /*1430*/  PRMT R192, RZ, 0x5410, R152 ;  /* 0x00005410ffc07816 */ /* 0x008fe20000000098 */
[C---:B------:R-:W-:Y:S02]  /*1440*/  FADD.FTZ R164, -R209.reuse, R164 ;  /* 0x000000a4d1a47221 */ /* 0x040fe40000010100 */
[----:B------:R-:W-:Y:S02]  /*1450*/  FADD.FTZ R157, -R209, R157 ;  /* 0x0000009dd19d7221 */ /* 0x000fe40000010100 */
[----:B------:R-:W-:-:S02]  /*1460*/  FADD.FTZ R80, R80, R192 ;  /* 0x000000c050507221 */ /* 0x000fc40000010000 */
[-C--:B------:R-:W-:Y:S02]  /*1470*/  FFMA.FTZ R48, R7, R192.reuse, R48 ;  /* 0x000000c007307223 */ /* 0x080fe40000010030 */
[----:B------:R-:W-:Y:S02]  /*1480*/  FMUL.FTZ R192, R169, R192 ;  /* 0x000000c0a9c07220 */ /* 0x000fe40000410000 */
[----:B------:R-:W2:Y:S01]  /*1490*/  LDL R169, [R1+0x10] ;  /* 0x0000100001a97983 */ /* 0x000ea20000100800 */
[----:B------:R-:W-:Y:S01]  /*14a0*/  PRMT R152, RZ, 0x7610, R152 ;  /* 0x00007610ff987816 */ /* 0x000fe20000000098 */
[C---:B------:R-:W-:Y:S02]  /*14b0*/  FMUL.FTZ R165, R4.reuse, R164 ;  /* 0x000000a404a57220 */ /* 0x040fe40000410000 */
[C---:B------:R-:W-:Y:S02]  /*14c0*/  FMUL.FTZ R166, R4.reuse, R166 ;  /* 0x000000a604a67220 */ /* 0x040fe40000410000 */
[----:B------:R-:W-:-:S02]  /*14d0*/  FMUL.FTZ R164, R4, R157 ;  /* 0x0000009d04a47220 */ /* 0x000fc40000410000 */
[----:B------:R-:W3:Y:S01]  /*14e0*/  LDL R157, [R1+0xc] ;  /* 0x00000c00019d7983 */ /* 0x000ee20000100800 */
[----:B------:R-:W-:Y:S02]  /*14f0*/  FADD.FTZ R81, R81, R152 ;  /* 0x0000009851517221 */ /* 0x000fe40000010000 */
[-C--:B------:R-:W-:Y:S02]  /*1500*/  FFMA.FTZ R49, R166, R152.reuse, R49 ;  /* 0x00000098a6317223 */ /* 0x080fe40000010031 */
[----:B------:R-:W-:Y:S02]  /*1510*/  FMUL.FTZ R191, R170, R152 ;  /* 0x00000098aabf7220 */ /* 0x000fe40000410000 */
[----:B------:R-:W3:Y:S01]  /*1520*/  LDL R152, [R1+0x8] ;  /* 0x0000080001987983 */ /* 0x000ee20000100800 */
[----:B------:R-:W-:Y:S02]  /*1530*/  PRMT R8, RZ, 0x5410, R158 ;  /* 0x00005410ff087816 */ /* 0x000fe4000000009e */
[----:B------:R-:W-:Y:S01]  /*1540*/  PRMT R190, RZ, 0x5410, R153 ;  /* 0x00005410ffbe7816 */ /* 0x000fe20000000099 */
[----:B------:R-:W-:-:S02]  /*1550*/  FADD.FTZ R210, R210, R192 ;  /* 0x000000c0d2d27221 */ /* 0x000fc40000010000 */
[----:B------:R-:W-:Y:S01]  /*1560*/  FFMA.FTZ R211, R7, R192, R211 ;  /* 0x000000c007d37223 */ /* 0x000fe200000100d3 */
[----:B------:R-:W-:Y:S01]  /*1570*/  PRMT R153, RZ, 0x7610, R153 ;  /* 0x00007610ff997816 */ /* 0x000fe20000000099 */
[----:B------:R-:W-:Y:S02]  /*1580*/  FADD.FTZ R82, R82, R190 ;  /* 0x000000be52527221 */ /* 0x000fe40000010000 */
[----:B------:R-:W-:Y:S02]  /*1590*/  FADD.FTZ R8, -R209, R8 ;  /* 0x00000008d1087221 */ /* 0x000fe40000010100 */
[-C--:B------:R-:W-:Y:S02]  /*15a0*/  FFMA.FTZ R50, R165, R190.reuse, R50 ;  /* 0x000000bea5327223 */ /* 0x080fe40000010032 */
[----:B----4-:R-:W-:Y:S02]  /*15b0*/  FMUL.FTZ R190, R172, R190 ;  /* 0x000000beacbe7220 */ /* 0x010fe40000410000 */
[----:B------:R-:W-:-:S02]  /*15c0*/  FADD.FTZ R210, R210, R191 ;  /* 0x000000bfd2d27221 */ /* 0x000fc40000010000 */
[----:B------:R-:W-:Y:S01]  /*15d0*/  FFMA.FTZ R211, R166, R191, R211 ;  /* 0x000000bfa6d37223 */ /* 0x000fe200000100d3 */
[----:B------:R-:W-:Y:S01]  /*15e0*/  PRMT R156, RZ, 0x5410, R159 ;  /* 0x00005410ff9c7816 */ /* 0x000fe2000000009f */
[----:B------:R-:W-:Y:S01]  /*15f0*/  FMUL.FTZ R8, R4, R8 ;  /* 0x0000000804087220 */ /* 0x000fe20000410000 */
        /* <DEDUP_REMOVED lines=8> */
[C---:B------:R-:W-:Y:S02]  /*1680*/  FADD.FTZ R156, -R209.reuse, R156 ;  /* 0x0000009cd19c7221 */ /* 0x040fe40000010100 */
        /* <DEDUP_REMOVED lines=8> */
[----:B------:R-:W-:Y:S02]  /*1710*/  FADD.FTZ R210, R210, R167 ;  /* 0x000000a7d2d27221 */ /* 0x000fe40000010000 */
[----:B------:R-:W-:Y:S01]  /*1720*/  FFMA.FTZ R211, R8, R167, R211 ;  /* 0x000000a708d37223 */ /* 0x000fe200000100d3 */
[----:B------:R-:W-:Y:S01]  /*1730*/  PRMT R155, RZ, 0x7610, R155 ;  /* 0x00007610ff9b7816 */ /* 0x000fe2000000009b */
[----:B------:R-:W-:Y:S02]  /*1740*/  FADD.FTZ R86, R86, R171 ;  /* 0x000000ab56567221 */ /* 0x000fe40000010000 */
[----:B------:R-:W-:Y:S02]  /*1750*/  FFMA.FTZ R54, R170, R171, R54 ;  /* 0x000000abaa367223 */ /* 0x000fe40000010036 */
[----:B------:R-:W-:-:S04]  /*1760*/  FADD.FTZ R159, -R209, R159 ;  /* 0x0000009fd19f7221 */ /* 0x000fc80000010100 */
[----:B------:R-:W-:Y:S01]  /*1770*/  FMUL.FTZ R172, R4, R159 ;  /* 0x0000009f04ac7220 */ /* 0x000fe20000410000 */
[----:B------:R-:W-:Y:S01]  /*1780*/  IADD3 R212, R212, 0x100, RZ ;  /* 0x00000100d4d47810 */ /* 0x000fe20007ffe0ff */
[----:B------:R-:W-:Y:S02]  /*1790*/  FADD.FTZ R83, R83, R153 ;  /* 0x0000009953537221 */ /* 0x000fe40000010000 */
[----:B------:R-:W-:Y:S02]  /*17a0*/  FFMA.FTZ R51, R164, R153, R51 ;  /* 0x00000099a4337223 */ /* 0x000fe40000010033 */
[----:B------:R-:W-:Y:S02]  /*17b0*/  FADD.FTZ R85, R85, R154 ;  /* 0x0000009a55557221 */ /* 0x000fe40000010000 */
[----:B------:R-:W-:Y:S02]  /*17c0*/  FFMA.FTZ R53, R168, R154, R53 ;  /* 0x0000009aa8357223 */ /* 0x000fe40000010035 */
[----:B------:R-:W-:-:S02]  /*17d0*/  FADD.FTZ R87, R87, R155 ;  /* 0x0000009b57577221 */ /* 0x000fc40000010000 */
[----:B------:R-:W-:Y:S02]  /*17e0*/  FFMA.FTZ R55, R172, R155, R55 ;  /* 0x0000009bac377223 */ /* 0x000fe40000010037 */
[----:B--2---:R-:W-:-:S04]  /*17f0*/  FMUL.FTZ R169, R169, R154 ;  /* 0x0000009aa9a97220 */ /* 0x004fc80000410000 */
[----:B------:R-:W-:Y:S02]  /*1800*/  FADD.FTZ R210, R210, R169 ;  /* 0x000000a9d2d27221 */ /* 0x000fe40000010000 */
[----:B------:R-:W-:Y:S02]  /*1810*/  FFMA.FTZ R211, R168, R169, R211 ;  /* 0x000000a9a8d37223 */ /* 0x000fe400000100d3 */
[----:B---3--:R-:W-:-:S04]  /*1820*/  FMUL.FTZ R171, R157, R171 ;  /* 0x000000ab9dab7220 */ /* 0x008fc80000410000 */
[----:B------:R-:W-:Y:S02]  /*1830*/  FADD.FTZ R210, R210, R171 ;  /* 0x000000abd2d27221 */ /* 0x000fe40000010000 */
[----:B------:R-:W-:Y:S02]  /*1840*/  FFMA.FTZ R211, R170, R171, R211 ;  /* 0x000000abaad37223 */ /* 0x000fe400000100d3 */
[----:B------:R-:W-:-:S04]  /*1850*/  FMUL.FTZ R173, R152, R155 ;  /* 0x0000009b98ad7220 */ /* 0x000fc80000410000 */
[----:B------:R-:W-:Y:S02]  /*1860*/  FADD.FTZ R210, R210, R173 ;  /* 0x000000add2d27221 */ /* 0x000fe40000010000 */
[----:B------:R-:W-:Y:S02]  /*1870*/  FFMA.FTZ R211, R172, R173, R211 ;  /* 0x000000adacd37223 */ /* 0x000fe400000100d3 */
.L_x_864:
[----:B------:R-:W-:Y:S05]  /*1880*/  BSYNC B0 ;  /* 0x0000000000007941 */ /* 0x000fea0003800000 */
.L_x_863:
[----:B------:R-:W-:Y:S01]  /*1890*/  BSSY B0, `(.L_x_865) ;  /* 0x000005b000007945 */ /* 0x000fe20003800000 */
[----:B------:R-:W-:Y:S05]  /*18a0*/  @!P2 BRA `(.L_x_866) ;  /* 0x000005900000a947 */ /* 0x000fea0003800000 */
[----:B------:R-:W-:Y:S01]  /*18b0*/  HFMA2.MMA R21, -RZ, RZ, 0, 9.5367431640625e-07 ;  /* 0x00000010ff157435 */ /* 0x000fe200000001ff */
[C---:B------:R-:W-:Y:S01]  /*18c0*/  LEA R24, P4, R212.reuse, c[0x0][0x188], 0x4 ;  /* 0x00006200d4187a11 */ /* 0x040fe200078820ff */
[----:B------:R-:W2:Y:S03]  /*18d0*/  LDL R156, [R1+0x4] ;  /* 0x00000400019c7983 */ /* 0x000ea60000100800 */
[C---:B------:R-:W-:Y:S01]  /*18e0*/  LEA.HI.X R25, R212.reuse, c[0x0][0x18c], RZ, 0x4, P4 ;  /* 0x00006300d4197a11 */ /* 0x040fe200020f24ff */
[----:B------:R-:W3:Y:S04]  /*18f0*/  LDL R155, [R1] ;  /* 0x00000000019b7983 */ /* 0x000ee80000100800 */
[----:B------:R-:W-:Y:S01]  /*1900*/  IMAD.WIDE.U32 R20, R212, R21, c[0x0][0x208] ;  /* 0x00008200d4147625 */ /* 0x000fe200078e0015 */
[----:B------:R-:W4:Y:S05]  /*1910*/  LDG.E.128 R24, [R24.64] ;  /* 0x0000000418187981 */ /* 0x000f2a000c1e1d00 */
[----:B------:R-:W2:Y:S01]  /*1920*/  LDG.E.128 R20, [R20.64] ;  /* 0x0000000414147981 */ /* 0x000ea2000c1e1d00 */
        /* <DEDUP_REMOVED lines=8> */
[----:B------:R-:W-:Y:S02]  /*19b0*/  IADD3 R212, R212, 0x100, RZ ;  /* 0x00000100d4d47810 */ /* 0x000fe40007ffe0ff */
[--C-:B----4-:R-:W-:Y:S02]  /*19c0*/  PRMT R17, RZ, 0x5410, R24.reuse ;  /* 0x00005410ff117816 */ /* 0x110fe40000000018 */
[----:B------:R-:W-:Y:S02]  /*19d0*/  PRMT R6, RZ, 0x7610, R24 ;  /* 0x00007610ff067816 */ /* 0x000fe40000000018 */
[----:B0-----:R-:W-:Y:S02]  /*19e0*/  PRMT R19, RZ, 0x5410, R25 ;  /* 0x00005410ff137816 */ /* 0x001fe40000000019 */
[--C-:B--2---:R-:W-:Y:S02]  /*19f0*/  PRMT R154, RZ, 0x5410, R21.reuse ;  /* 0x00005410ff9a7816 */ /* 0x104fe40000000015 */
[----:B------:R-:W-:Y:S01]  /*1a00*/  PRMT R153, RZ, 0x7610, R21 ;  /* 0x00007610ff997816 */ /* 0x000fe20000000015 */
[C---:B------:R-:W-:Y:S01]  /*1a10*/  FADD.FTZ R21, -R209.reuse, R17 ;  /* 0x00000011d1157221 */ /* 0x040fe20000010100 */
[----:B------:R-:W-:Y:S01]  /*1a20*/  PRMT R18, RZ, 0x5410, R20 ;  /* 0x00005410ff127816 */ /* 0x000fe20000000014 */
[C---:B------:R-:W-:Y:S01]  /*1a30*/  FADD.FTZ R17, -R209.reuse, R6 ;  /* 0x00000006d1117221 */ /* 0x040fe20000010100 */
[----:B------:R-:W-:Y:S01]  /*1a40*/  PRMT R20, RZ, 0x7610, R20 ;  /* 0x00007610ff147816 */ /* 0x000fe20000000014 */
[----:B-----5:R-:W-:Y:S01]  /*1a50*/  FMUL.FTZ R6, R4, R21 ;  /* 0x0000001504067220 */ /* 0x020fe20000410000 */
[----:B------:R-:W-:Y:S01]  /*1a60*/  PRMT R24, RZ, 0x5410, R26 ;  /* 0x00005410ff187816 */ /* 0x000fe2000000001a */
        /* <DEDUP_REMOVED lines=8> */
[----:B------:R-:W-:Y:S01]  /*1af0*/  FADD.FTZ R21, -R209, R19 ;  /* 0x00000013d1157221 */ /* 0x000fe20000010100 */
[--C-:B------:R-:W-:Y:S01]  /*1b00*/  PRMT R30, RZ, 0x5410, R23.reuse ;  /* 0x00005410ff1e7816 */ /* 0x100fe20000000017 */
[----:B---3--:R-:W-:Y:S01]  /*1b10*/  FMUL.FTZ R19, R155, R20 ;  /* 0x000000149b137220 */ /* 0x008fe20000410000 */
[----:B------:R-:W-:Y:S01]  /*1b20*/  PRMT R31, RZ, 0x7610, R23 ;  /* 0x00007610ff1f7816 */ /* 0x000fe20000000017 */
[----:B------:R-:W-:Y:S01]  /*1b30*/  FADD.FTZ R210, R210, R18 ;  /* 0x00000012d2d27221 */ /* 0x000fe20000010000 */
[--C-:B------:R-:W-:Y:S01]  /*1b40*/  PRMT R25, RZ, 0x5410, R22.reuse ;  /* 0x00005410ff197816 */ /* 0x100fe20000000016 */
[----:B------:R-:W-:Y:S01]  /*1b50*/  FFMA.FTZ R211, R6, R18, R211 ;  /* 0x0000001206d37223 */ /* 0x000fe200000100d3 */
[----:B------:R-:W-:Y:S01]  /*1b60*/  PRMT R27, RZ, 0x7610, R22 ;  /* 0x00007610ff1b7816 */ /* 0x000fe20000000016 */
[----:B------:R-:W-:-:S02]  /*1b70*/  FADD.FTZ R89, R89, R20 ;  /* 0x0000001459597221 */ /* 0x000fc40000010000 */
[----:B------:R-:W-:Y:S02]  /*1b80*/  FFMA.FTZ R57, R17, R20, R57 ;  /* 0x0000001411397223 */ /* 0x000fe40000010039 */
[C---:B------:R-:W-:Y:S02]  /*1b90*/  FADD.FTZ R23, -R209.reuse, R24 ;  /* 0x00000018d1177221 */ /* 0x040fe40000010100 */
[----:B------:R-:W-:Y:S02]  /*1ba0*/  FADD.FTZ R152, -R209, R152 ;  /* 0x00000098d1987221 */ /* 0x000fe40000010100 */
[----:B------:R-:W-:Y:S02]  /*1bb0*/  FMUL.FTZ R20, R4, R21 ;  /* 0x0000001504147220 */ /* 0x000fe40000410000 */
[----:B------:R-:W-:Y:S02]  /*1bc0*/  FMUL.FTZ R22, R251, R154 ;  /* 0x0000009afb167220 */ /* 0x000fe40000410000 */
[----:B------:R-:W-:-:S02]  /*1bd0*/  FADD.FTZ R210, R210, R19 ;  /* 0x00000013d2d27221 */ /* 0x000fc40000010000 */
[----:B------:R-:W-:Y:S02]  /*1be0*/  FFMA.FTZ R211, R17, R19, R211 ;  /* 0x0000001311d37223 */ /* 0x000fe400000100d3 */
[C---:B------:R-:W-:Y:S02]  /*1bf0*/  FMUL.FTZ R23, R4.reuse, R23 ;  /* 0x0000001704177220 */ /* 0x040fe40000410000 */
[----:B------:R-:W-:Y:S02]  /*1c00*/  FADD.FTZ R26, -R209, R26 ;  /* 0x0000001ad11a7221 */ /* 0x000fe40000010100 */
[----:B------:R-:W-:Y:S02]  /*1c10*/  FMUL.FTZ R21, R4, R152 ;  /* 0x0000009804157220 */ /* 0x000fe40000410000 */
[----:B------:R-:W-:Y:S02]  /*1c20*/  FMUL.FTZ R24, R250, R153 ;  /* 0x00000099fa187220 */ /* 0x000fe40000410000 */
[----:B------:R-:W-:-:S02]  /*1c30*/  FADD.FTZ R210, R210, R22 ;  /* 0x00000016d2d27221 */ /* 0x000fc40000010000 */
[----:B------:R-:W-:Y:S02]  /*1c40*/  FFMA.FTZ R211, R20, R22, R211 ;  /* 0x0000001614d37223 */ /* 0x000fe400000100d3 */
[----:B------:R-:W-:Y:S02]  /*1c50*/  FADD.FTZ R28, -R209, R28 ;  /* 0x0000001cd11c7221 */ /* 0x000fe40000010100 */
[----:B------:R-:W-:Y:S02]  /*1c60*/  FADD.FTZ R92, R92, R25 ;  /* 0x000000195c5c7221 */ /* 0x000fe40000010000 */
[-C--:B------:R-:W-:Y:S02]  /*1c70*/  FFMA.FTZ R60, R23, R25.reuse, R60 ;  /* 0x00000019173c7223 */ /* 0x080fe4000001003c */
[----:B------:R-:W-:Y:S02]  /*1c80*/  FMUL.FTZ R26, R4, R26 ;  /* 0x0000001a041a7220 */ /* 0x000fe40000410000 */
[----:B------:R-:W-:-:S02]  /*1c90*/  FMUL.FTZ R25, R249, R25 ;  /* 0x00000019f9197220 */ /* 0x000fc40000410000 */
[----:B------:R-:W-:Y:S02]  /*1ca0*/  FADD.FTZ R210, R210, R24 ;  /* 0x00000018d2d27221 */ /* 0x000fe40000010000 */
[----:B------:R-:W-:Y:S02]  /*1cb0*/  FFMA.FTZ R211, R21, R24, R211 ;  /* 0x0000001815d37223 */ /* 0x000fe400000100d3 */
[----:B------:R-:W-:Y:S02]  /*1cc0*/  FMUL.FTZ R28, R4, R28 ;  /* 0x0000001c041c7220 */ /* 0x000fe40000410000 */
[----:B------:R-:W-:Y:S02]  /*1cd0*/  FADD.FTZ R93, R93, R27 ;  /* 0x0000001b5d5d7221 */ /* 0x000fe40000010000 */
[----:B------:R-:W-:Y:S02]  /*1ce0*/  FFMA.FTZ R61, R26, R27, R61 ;  /* 0x0000001b1a3d7223 */ /* 0x000fe4000001003d */
[----:B------:R-:W-:-:S02]  /*1cf0*/  FADD.FTZ R152, -R209, R29 ;  /* 0x0000001dd1987221 */ /* 0x000fc40000010100 */
[----:B------:R-:W-:Y:S02]  /*1d00*/  FMUL.FTZ R27, R248, R27 ;  /* 0x0000001bf81b7220 */ /* 0x000fe40000410000 */
[----:B------:R-:W-:Y:S02]  /*1d10*/  FADD.FTZ R210, R210, R25 ;  /* 0x00000019d2d27221 */ /* 0x000fe40000010000 */
[----:B------:R-:W-:Y:S02]  /*1d20*/  FFMA.FTZ R211, R23, R25, R211 ;  /* 0x0000001917d37223 */ /* 0x000fe400000100d3 */
[----:B------:R-:W-:Y:S02]  /*1d30*/  FADD.FTZ R94, R94, R30 ;  /* 0x0000001e5e5e7221 */ /* 0x000fe40000010000 */
[-C--:B------:R-:W-:Y:S02]  /*1d40*/  FFMA.FTZ R62, R28, R30.reuse, R62 ;  /* 0x0000001e1c3e7223 */ /* 0x080fe4000001003e */
        /* <DEDUP_REMOVED lines=15> */
.L_x_866:
[----:B------:R-:W-:Y:S05]  /*1e40*/  BSYNC B0 ;  /* 0x0000000000007941 */ /* 0x000fea0003800000 */
.L_x_865:
[----:B------:R-:W-:Y:S01]  /*1e50*/  BSSY B0, `(.L_x_867) ;  /* 0x0000058000007945 */ /* 0x000fe20003800000 */
[----:B------:R-:W-:Y:S05]  /*1e60*/  @!P3 BRA `(.L_x_868) ;  /* 0x000005600000b947 */ /* 0x000fea0003800000 */
[----:B------:R-:W-:-:S04]  /*1e70*/  LEA R156, P4, R212, c[0x0][0x188], 0x4 ;  /* 0x00006200d49c7a11 */ /* 0x000fc800078820ff */
[----:B------:R-:W-:Y:S02]  /*1e80*/  LEA.HI.X R157, R212, c[0x0][0x18c], RZ, 0x4, P4 ;  /* 0x00006300d49d7a11 */ /* 0x000fe400020f24ff */
[----:B------:R-:W-:-:S04]  /*1e90*/  MOV R153, 0x10 ;  /* 0x0000001000997802 */ /* 0x000fc80000000f00 */
[----:B------:R-:W2:Y:S01]  /*1ea0*/  LDG.E.128 R156, [R156.64] ;  /* 0x000000049c9c7981 */ /* 0x000ea2000c1e1d00 */
[----:B------:R-:W-:Y:S01]  /*1eb0*/  IMAD.WIDE.U32 R152, R212, R153, c[0x0][0x208] ;  /* 0x00008200d4987625 */ /* 0x000fe200078e0099 */
[----:B------:R-:W-:-:S05]  /*1ec0*/  ISETP.NE.U32.AND P4, PT, RZ, c[0x0][0x218], PT ;  /* 0x00008600ff007a0c */ /* 0x000fca0003f85070 */
[----:B------:R-:W3:Y:S01]  /*1ed0*/  LDG.E.128 R152, [R152.64] ;  /* 0x0000000498987981 */ /* 0x000ee2000c1e1d00 */
[----:B------:R-:W-:-:S13]  /*1ee0*/  ISETP.NE.AND.EX P4, PT, RZ, c[0x0][0x21c], PT, P4 ;  /* 0x00008700ff007a0c */ /* 0x000fda0003f85340 */
[----:B------:R-:W-:-:S04]  /*1ef0*/  @P4 LEA R162, P5, R212, c[0x0][0x218], 0x4 ;  /* 0x00008600d4a24a11 */ /* 0x000fc800078a20ff */
[----:B------:R-:W-:-:S05]  /*1f00*/  @P4 LEA.HI.X R163, R212, c[0x0][0x21c], RZ, 0x4, P5 ;  /* 0x00008700d4a34a11 */ /* 0x000fca00028f24ff */
[----:B------:R0:W5:Y:S02]  /*1f10*/  @P4 LDG.E.128 R36, [R162.64] ;  /* 0x00000004a2244981 */ /* 0x000164000c1e1d00 */
[----:B0-----:R-:W-:-:S04]  /*1f20*/  LEA R162, P4, R212, c[0x0][0x190], 0x3 ;  /* 0x00006400d4a27a11 */ /* 0x001fc800078818ff */
[----:B------:R-:W-:-:S06]  /*1f30*/  LEA.HI.X R163, R212, c[0x0][0x194], RZ, 0x3, P4 ;  /* 0x00006500d4a37a11 */ /* 0x000fcc00020f1cff */
[----:B------:R-:W5:Y:S01]  /*1f40*/  LDG.E.64 R162, [R162.64] ;  /* 0x00000004a2a27981 */ /* 0x000f62000c1e1b00 */
[--C-:B--2---:R-:W-:Y:S02]  /*1f50*/  PRMT R5, RZ, 0x5410, R156.reuse ;  /* 0x00005410ff057816 */ /* 0x104fe4000000009c */
[----:B------:R-:W-:Y:S02]  /*1f60*/  PRMT R176, RZ, 0x5410, R157 ;  /* 0x00005410ffb07816 */ /* 0x000fe4000000009d */
[----:B------:R-:W-:Y:S01]  /*1f70*/  PRMT R174, RZ, 0x7610, R156 ;  /* 0x00007610ffae7816 */ /* 0x000fe2000000009c */
[C---:B------:R-:W-:Y:S01]  /*1f80*/  FADD.FTZ R5, -R209.reuse, R5 ;  /* 0x00000005d1057221 */ /* 0x040fe20000010100 */
[----:B------:R-:W-:Y:S01]  /*1f90*/  PRMT R180, RZ, 0x5410, R158 ;  /* 0x00005410ffb47816 */ /* 0x000fe2000000009e */
[C---:B------:R-:W-:Y:S01]  /*1fa0*/  FADD.FTZ R176, -R209.reuse, R176 ;  /* 0x000000b0d1b07221 */ /* 0x040fe20000010100 */
        /* <DEDUP_REMOVED lines=66> */
.L_x_868:
[----:B------:R-:W-:Y:S05]  /*23d0*/  BSYNC B0 ;  /* 0x0000000000007941 */ /* 0x000fea0003800000 */
.L_x_867:
[----:B------:R-:W-:Y:S02]  /*23e0*/  LOP3.LUT P5, RZ, R201, 0xff, RZ, 0xc0, !PT ;  /* 0x000000ffc9ff7812 */ /* 0x000fe400078ac0ff */
[----:B------:R-:W-:-:S02]  /*23f0*/  SHF.R.U32.HI R157, RZ, 0x5, R252 ;  /* 0x00000005ff9d7819 */ /* 0x000fc400000116fc */
[----:B------:R-:W-:Y:S02]  /*2400*/  LOP3.LUT P4, RZ, R252, 0x1f, RZ, 0xc0, !PT ;  /* 0x0000001ffcff7812 */ /* 0x000fe4000788c0ff */
[----:B------:R-:W-:-:S07]  /*2410*/  LOP3.LUT R156, R157, 0x7fffff8, RZ, 0xc0, !PT ;  /* 0x07fffff89d9c7812 */ /* 0x000fce00078ec0ff */
[----:B------:R-:W-:Y:S01]  /*2420*/  @!P5 IADD3 R156, R156, 0x8, RZ ;  /* 0x000000089c9cd810 */ /* 0x000fe20007ffe0ff */
[----:B------:R-:W-:Y:S05]  /*2430*/  BRA.DIV ~URZ, `(.L_x_869) ;  /* 0x00002d427f007947 */ /* 0x000fea000b800000 */
[----:B------:R0:W1:Y:S02]  /*2440*/  SHFL.DOWN PT, R155, R210, 0x10, 0x1f ;  /* 0x0a001f00d29b7f89 */ /* 0x00006400000e0000 */
.L_x_886:
        /* <DEDUP_REMOVED lines=18> */
.L_x_887:
[----:B--2---:R-:W-:Y:S01]  /*2570*/  @!P4 LOP3.LUT R154, R157, 0x7, RZ, 0xc0, !PT ;  /* 0x000000079d9ac812 */ /* 0x004fe200078ec0ff */
[----:B------:R-:W-:Y:S01]  /*2580*/  FADD.FTZ R152, R155, R210 ;  /* 0x000000d29b987221 */ /* 0x000fe20000010000 */
[----:B------:R-:W-:Y:S01]  /*2590*/  WARPSYNC 0xffffffff ;  /* 0xffffffff00007948 */ /* 0x000fe20003800000 */
[----:B0-----:R-:W-:Y:S01]  /*25a0*/  FADD.FTZ R153, R153, R211 ;  /* 0x000000d399997221 */ /* 0x001fe20000010000 */
[----:B------:R-:W-:Y:S01]  /*25b0*/  @!P4 IADD3 R154, R156, R154, RZ ;  /* 0x0000009a9c9ac210 */ /* 0x000fe20007ffe0ff */
[----:B------:R-:W-:Y:S04]  /*25c0*/  BSSY B0, `(.L_x_871) ;  /* 0x00000af000007945 */ /* 0x000fe80003800000 */
[----:B------:R-:W-:Y:S04]  /*25d0*/  @!P4 STS.64 [R154.X8+0x8000], R152 ;  /* 0x008000989a00c388 */ /* 0x000fe80000008a00 */
        /* <DEDUP_REMOVED lines=22> */
[----:B------:R-:W-:Y:S01]  /*2740*/  FMUL.FTZ R159, R153, c[0x0][0x1e0] ;  /* 0x00007800999f7a20 */ /* 0x000fe20000410000 */
[----:B------:R-:W-:Y:S05]  /*2750*/  @!P0 BRA `(.L_x_872) ;  /* 0x0000095000008947 */ /* 0x000fea0003800000 */
[----:B------:R-:W-:Y:S01]  /*2760*/  HFMA2.MMA R152, -RZ, RZ, 0, 9.5367431640625e-07 ;  /* 0x00000010ff987435 */ /* 0x000fe200000001ff */
[----:B------:R-:W0:Y:S09]  /*2770*/  LDC.U8 R209, c[0x0][0x1f0] ;  /* 0x00007c00ffd17b82 */ /* 0x000e320000000000 */
[----:B------:R-:W-:-:S06]  /*2780*/  IMAD.WIDE.U32 R152, R0, R152, c[0x0][0x170] ;  /* 0x00005c0000987625 */ /* 0x000fcc00078e0098 */
[----:B------:R-:W2:Y:S01]  /*2790*/  LDG.E.128 R152, [R152.64] ;  /* 0x0000000498987981 */ /* 0x000ea2000c1e1d00 */
[----:B------:R-:W-:-:S04]  /*27a0*/  ISETP.NE.U32.AND P5, PT, RZ, c[0x0][0x218], PT ;  /* 0x00008600ff007a0c */ /* 0x000fc80003fa5070 */
[----:B------:R-:W-:Y:S02]  /*27b0*/  ISETP.NE.AND.EX P5, PT, RZ, c[0x0][0x21c], PT, P5 ;  /* 0x00008700ff007a0c */ /* 0x000fe40003fa5350 */
[----:B0-----:R-:W-:-:S04]  /*27c0*/  ISETP.NE.AND P6, PT, R209, RZ, PT ;  /* 0x000000ffd100720c */ /* 0x001fc80003fc5270 */
[----:B------:R-:W-:Y:S02]  /*27d0*/  FSEL R212, R158, RZ, !P6 ;  /* 0x000000ff9ed47208 */ /* 0x000fe40007000000 */
[----:B------:R-:W-:-:S03]  /*27e0*/  MOV R156, R34 ;  /* 0x00000022009c7202 */ /* 0x000fc60000000f00 */
[----:B-1----:R-:W-:Y:S01]  /*27f0*/  FFMA.FTZ R210, R16, R159, R212 ;  /* 0x0000009f10d27223 */ /* 0x002fe200000100d4 */
[----:B------:R-:W-:-:S03]  /*2800*/  LOP3.LUT P4, RZ, R156, 0xff, RZ, 0xc0, !PT ;  /* 0x000000ff9cff7812 */ /* 0x000fc6000788c0ff */
[----:B------:R-:W-:Y:S01]  /*2810*/  FADD.FTZ R210, R14, -R210 ;  /* 0x800000d20ed27221 */ /* 0x000fe20000010000 */
[----:B------:R-:W-:-:S03]  /*2820*/  @P5 PRMT R156, RZ, 0x5410, R132 ;  /* 0x00005410ff9c5816 */ /* 0x000fc60000000084 */
[----:B-----5:R-:W-:-:S04]  /*2830*/  FMUL.FTZ R210, R4, R210 ;  /* 0x000000d204d27220 */ /* 0x020fc80000410000 */
[----:B------:R-:W-:Y:S01]  /*2840*/  @P5 FADD.FTZ R210, R210, R156 ;  /* 0x0000009cd2d25221 */ /* 0x000fe20000010000 */
[----:B------:R-:W-:-:S03]  /*2850*/  HFMA2.MMA R209, -RZ, RZ, 0, 0 ;  /* 0x00000000ffd17435 */ /* 0x000fc600000001ff */
[----:B------:R-:W-:-:S04]  /*2860*/  FMUL.FTZ R157, R210, R3 ;  /* 0x00000003d29d7220 */ /* 0x000fc80000410000 */
[----:B------:R-:W-:Y:S01]  /*2870*/  FMUL.FTZ R157, R157, c[0x0][0x1e8] ;  /* 0x00007a009d9d7a20 */ /* 0x000fe20000410000 */
[----:B------:R-:W-:Y:S01]  /*2880*/  LOP3.LUT P6, RZ, R34, 0xff00, RZ, 0xc0, !PT ;  /* 0x0000ff0022ff7812 */ /* 0x000fe200078cc0ff */
[----:B------:R-:W-:Y:S01]  /*2890*/  HFMA2.MMA R252, -RZ, RZ, 0, 0 ;  /* 0x00000000fffc7435 */ /* 0x000fe200000001ff */
[----:B--2---:R-:W-:-:S05]  /*28a0*/  @P4 PRMT R156, RZ, 0x5410, R152 ;  /* 0x00005410ff9c4816 */ /* 0x004fca0000000098 */
[----:B------:R-:W-:Y:S01]  /*28b0*/  @P4 FMUL.FTZ R209, R157, R156 ;  /* 0x0000009c9dd14220 */ /* 0x000fe20000410000 */
[----:B------:R-:W-:Y:S01]  /*28c0*/  MOV R156, RZ ;  /* 0x000000ff009c7202 */ /* 0x000fe20000000f00 */
[----:B------:R-:W-:Y:S01]  /*28d0*/  @P4 FMUL.FTZ R156, R237, R157 ;  /* 0x0000009ded9c4220 */ /* 0x000fe20000410000 */
[----:B------:R-:W-:-:S04]  /*28e0*/  ISETP.NE.U32.AND P4, PT, RZ, c[0x0][0x258], PT ;  /* 0x00009600ff007a0c */ /* 0x000fc80003f85070 */
[----:B------:R-:W-:Y:S01]  /*28f0*/  ISETP.NE.AND.EX P4, PT, RZ, c[0x0][0x25c], PT, P4 ;  /* 0x00009700ff007a0c */ /* 0x000fe20003f85340 */
[----:B------:R-:W-:-:S04]  /*2900*/  FFMA.FTZ R157, R15, R159, R212 ;  /* 0x0000009f0f9d7223 */ /* 0x000fc800000100d4 */
[----:B------:R-:W-:-:S08]  /*2910*/  FADD.FTZ R157, R200, -R157 ;  /* 0x8000009dc89d7221 */ /* 0x000fd00000010000 */
[----:B------:R-:W-:-:S04]  /*2920*/  @P4 F2FP.BF16.PACK_AB R210, RZ, R210 ;  /* 0x000000d2ffd2423e */ /* 0x000fc800000010ff */
[----:B------:R-:W-:Y:S01]  /*2930*/  @P4 PRMT R64, R210, 0x7610, R64 ;  /* 0x00007610d2404816 */ /* 0x000fe20000000040 */
[----:B------:R-:W-:Y:S01]  /*2940*/  FMUL.FTZ R210, R4, R157 ;  /* 0x0000009d04d27220 */ /* 0x000fe20000410000 */
[----:B------:R-:W-:-:S05]  /*2950*/  @P5 PRMT R157, RZ, 0x7610, R132 ;  /* 0x00007610ff9d5816 */ /* 0x000fca0000000084 */
[----:B------:R-:W-:Y:S01]  /*2960*/  @P5 FADD.FTZ R210, R210, R157 ;  /* 0x0000009dd2d25221 */ /* 0x000fe20000010000 */
[----:B------:R-:W-:-:S03]  /*2970*/  @P6 PRMT R152, RZ, 0x7610, R152 ;  /* 0x00007610ff986816 */ /* 0x000fc60000000098 */
[----:B------:R-:W-:-:S04]  /*2980*/  FMUL.FTZ R211, R210, R3 ;  /* 0x00000003d2d37220 */ /* 0x000fc80000410000 */
[----:B------:R-:W-:-:S04]  /*2990*/  FMUL.FTZ R211, R211, c[0x0][0x1e8] ;  /* 0x00007a00d3d37a20 */ /* 0x000fc80000410000 */
[----:B------:R-:W-:Y:S02]  /*29a0*/  @P6 FMUL.FTZ R252, R211, R152 ;  /* 0x00000098d3fc6220 */ /* 0x000fe40000410000 */
[----:B------:R-:W-:Y:S01]  /*29b0*/  FFMA.FTZ R152, R13, R159, R212 ;  /* 0x0000009f0d987223 */ /* 0x000fe200000100d4 */
[----:B------:R-:W-:Y:S01]  /*29c0*/  MOV R157, RZ ;  /* 0x000000ff009d7202 */ /* 0x000fe20000000f00 */
[----:B------:R-:W-:Y:S02]  /*29d0*/  @P6 FMUL.FTZ R157, R236, R211 ;  /* 0x000000d3ec9d6220 */ /* 0x000fe40000410000 */
[----:B------:R-:W-:Y:S01]  /*29e0*/  FADD.FTZ R152, R199, -R152 ;  /* 0x80000098c7987221 */ /* 0x000fe20000010000 */
[----:B------:R-:W-:Y:S01]  /*29f0*/  LOP3.LUT P6, RZ, R34, 0xff0000, RZ, 0xc0, !PT ;  /* 0x00ff000022ff7812 */ /* 0x000fe200078cc0ff */
[----:B------:R-:W-:Y:S01]  /*2a00*/  FADD.FTZ R100, R100, R209 ;  /* 0x000000d164647221 */ /* 0x000fe20000010000 */
[----:B------:R-:W-:Y:S01]  /*2a10*/  @P5 PRMT R209, RZ, 0x5410, R133 ;  /* 0x00005410ffd15816 */ /* 0x000fe20000000085 */
[----:B------:R-:W-:Y:S01]  /*2a20*/  FMUL.FTZ R152, R4, R152 ;  /* 0x0000009804987220 */ /* 0x000fe20000410000 */
[----:B------:R-:W-:-:S03]  /*2a30*/  @P4 F2FP.BF16.PACK_AB R210, RZ, R210 ;  /* 0x000000d2ffd2423e */ /* 0x000fc600000010ff */
[----:B------:R-:W-:Y:S01]  /*2a40*/  @P5 FADD.FTZ R152, R152, R209 ;  /* 0x000000d198985221 */ /* 0x000fe20000010000 */
[----:B------:R-:W-:Y:S01]  /*2a50*/  @P4 PRMT R64, R64, 0x5410, R210 ;  /* 0x0000541040404816 */ /* 0x000fe200000000d2 */
[----:B------:R-:W-:Y:S02]  /*2a60*/  HFMA2.MMA R210, -RZ, RZ, 0, 0 ;  /* 0x00000000ffd27435 */ /* 0x000fe400000001ff */
[----:B------:R-:W-:Y:S01]  /*2a70*/  FMUL.FTZ R211, R152, R3 ;  /* 0x0000000398d37220 */ /* 0x000fe20000410000 */
[----:B------:R-:W-:Y:S02]  /*2a80*/  @P4 F2FP.BF16.PACK_AB R152, RZ, R152 ;  /* 0x00000098ff98423e */ /* 0x000fe400000010ff */
[----:B------:R-:W-:Y:S01]  /*2a90*/  @P6 PRMT R209, RZ, 0x5410, R153 ;  /* 0x00005410ffd16816 */ /* 0x000fe20000000099 */
[----:B------:R-:W-:Y:S01]  /*2aa0*/  FMUL.FTZ R211, R211, c[0x0][0x1e8] ;  /* 0x00007a00d3d37a20 */ /* 0x000fe20000410000 */
[----:B------:R-:W-:Y:S01]  /*2ab0*/  @P4 PRMT R65, R152, 0x7610, R65 ;  /* 0x0000761098414816 */ /* 0x000fe20000000041 */
[----:B------:R-:W-:-:S02]  /*2ac0*/  FFMA.FTZ R152, R12, R159, R212 ;  /* 0x0000009f0c987223 */ /* 0x000fc400000100d4 */
[----:B------:R-:W-:Y:S02]  /*2ad0*/  @P6 FMUL.FTZ R210, R211, R209 ;  /* 0x000000d1d3d26220 */ /* 0x000fe40000410000 */
[----:B------:R-:W-:Y:S02]  /*2ae0*/  FADD.FTZ R152, R198, -R152 ;  /* 0x80000098c6987221 */ /* 0x000fe40000010000 */
[----:B------:R-:W-:Y:S01]  /*2af0*/  FADD.FTZ R102, R102, R210 ;  /* 0x000000d266667221 */ /* 0x000fe20000010000 */
[----:B------:R-:W-:Y:S01]  /*2b00*/  @P5 PRMT R210, RZ, 0x7610, R133 ;  /* 0x00007610ffd25816 */ /* 0x000fe20000000085 */
[----:B------:R-:W-:Y:S01]  /*2b10*/  FMUL.FTZ R152, R4, R152 ;  /* 0x0000009804987220 */ /* 0x000fe20000410000 */
[----:B------:R-:W-:Y:S01]  /*2b20*/  MOV R209, RZ ;  /* 0x000000ff00d17202 */ /* 0x000fe20000000f00 */
[----:B------:R-:W-:Y:S01]  /*2b30*/  @P6 FMUL.FTZ R209, R235, R211 ;  /* 0x000000d3ebd16220 */ /* 0x000fe20000410000 */
[----:B------:R-:W-:Y:S01]  /*2b40*/  LOP3.LUT P6, RZ, R34, 0xff000000, RZ, 0xc0, !PT ;  /* 0xff00000022ff7812 */ /* 0x000fe200078cc0ff */
[----:B------:R-:W-:-:S04]  /*2b50*/  @P5 FADD.FTZ R152, R152, R210 ;  /* 0x000000d298985221 */ /* 0x000fc80000010000 */
[----:B------:R-:W-:Y:S01]  /*2b60*/  FMUL.FTZ R211, R152, R3 ;  /* 0x0000000398d37220 */ /* 0x000fe20000410000 */
[----:B------:R-:W-:Y:S01]  /*2b70*/  @P4 F2FP.BF16.PACK_AB R152, RZ, R152 ;  /* 0x00000098ff98423e */ /* 0x000fe200000010ff */
[----:B------:R-:W-:Y:S01]  /*2b80*/  FADD.FTZ R101, R101, R252 ;  /* 0x000000fc65657221 */ /* 0x000fe20000010000 */
[----:B------:R-:W-:Y:S02]  /*2b90*/  HFMA2.MMA R252, -RZ, RZ, 0, 0 ;  /* 0x00000000fffc7435 */ /* 0x000fe400000001ff */
[----:B------:R-:W-:Y:S01]  /*2ba0*/  @P4 PRMT R65, R65, 0x5410, R152 ;  /* 0x0000541041414816 */ /* 0x000fe20000000098 */
[----:B------:R-:W-:Y:S02]  /*2bb0*/  FFMA.FTZ R152, R11, R159, R212 ;  /* 0x0000009f0b987223 */ /* 0x000fe400000100d4 */
[----:B------:R-:W-:Y:S01]  /*2bc0*/  @P6 PRMT R153, RZ, 0x7610, R153 ;  /* 0x00007610ff996816 */ /* 0x000fe20000000099 */
[----:B------:R-:W-:Y:S02]  /*2bd0*/  FMUL.FTZ R211, R211, c[0x0][0x1e8] ;  /* 0x00007a00d3d37a20 */ /* 0x000fe40000410000 */
[----:B------:R-:W-:-:S02]  /*2be0*/  FADD.FTZ R152, R197, -R152 ;  /* 0x80000098c5987221 */ /* 0x000fc40000010000 */
[----:B------:R-:W-:Y:S02]  /*2bf0*/  @P6 FMUL.FTZ R252, R211, R153 ;  /* 0x00000099d3fc6220 */ /* 0x000fe40000410000 */
[----:B------:R-:W-:Y:S01]  /*2c00*/  FMUL.FTZ R153, R4, R152 ;  /* 0x0000009804997220 */ /* 0x000fe20000410000 */
[----:B------:R-:W-:Y:S02]  /*2c10*/  @P5 PRMT R152, RZ, 0x5410, R134 ;  /* 0x00005410ff985816 */ /* 0x000fe40000000086 */
[----:B------:R-:W-:Y:S01]  /*2c20*/  MOV R210, RZ ;  /* 0x000000ff00d27202 */ /* 0x000fe20000000f00 */
[----:B------:R-:W-:Y:S01]  /*2c30*/  @P6 FMUL.FTZ R210, R234, R211 ;  /* 0x000000d3ead26220 */ /* 0x000fe20000410000 */
[----:B------:R-:W-:Y:S01]  /*2c40*/  LOP3.LUT P6, RZ, R35, 0xff, RZ, 0xc0, !PT ;  /* 0x000000ff23ff7812 */ /* 0x000fe200078cc0ff */
[----:B------:R-:W-:-:S05]  /*2c50*/  @P5 FADD.FTZ R153, R153, R152 ;  /* 0x0000009899995221 */ /* 0x000fca0000010000 */
[----:B------:R-:W-:Y:S01]  /*2c60*/  @P4 F2FP.BF16.PACK_AB R152, RZ, R153 ;  /* 0x00000099ff98423e */ /* 0x000fe200000010ff */
[----:B------:R-:W-:-:S03]  /*2c70*/  FMUL.FTZ R153, R153, R3 ;  /* 0x0000000399997220 */ /* 0x000fc60000410000 */
[----:B------:R-:W-:Y:S01]  /*2c80*/  @P4 PRMT R66, R152, 0x7610, R66 ;  /* 0x0000761098424816 */ /* 0x000fe20000000042 */
[----:B------:R-:W-:Y:S01]  /*2c90*/  FMUL.FTZ R152, R153, c[0x0][0x1e8] ;  /* 0x00007a0099987a20 */ /* 0x000fe20000410000 */
[----:B------:R-:W-:Y:S01]  /*2ca0*/  HFMA2.MMA R153, -RZ, RZ, 0, 0 ;  /* 0x00000000ff997435 */ /* 0x000fe200000001ff */
[----:B------:R-:W-:-:S05]  /*2cb0*/  @P6 PRMT R211, RZ, 0x5410, R154 ;  /* 0x00005410ffd36816 */ /* 0x000fca000000009a */
[----:B------:R-:W-:Y:S01]  /*2cc0*/  @P6 FMUL.FTZ R153, R152, R211 ;  /* 0x000000d398996220 */ /* 0x000fe20000410000 */
[----:B------:R-:W-:Y:S01]  /*2cd0*/  MOV R211, RZ ;  /* 0x000000ff00d37202 */ /* 0x000fe20000000f00 */
[----:B------:R-:W-:Y:S02]  /*2ce0*/  @P6 FMUL.FTZ R211, R233, R152 ;  /* 0x00000098e9d36220 */ /* 0x000fe40000410000 */
[----:B------:R-:W-:-:S04]  /*2cf0*/  FFMA.FTZ R152, R10, R159, R212 ;  /* 0x0000009f0a987223 */ /* 0x000fc800000100d4 */
[----:B------:R-:W-:Y:S02]  /*2d00*/  FADD.FTZ R152, R196, -R152 ;  /* 0x80000098c4987221 */ /* 0x000fe40000010000 */
[----:B------:R-:W-:Y:S02]  /*2d10*/  FADD.FTZ R104, R104, R153 ;  /* 0x0000009968687221 */ /* 0x000fe40000010000 */
[----:B------:R-:W-:Y:S01]  /*2d20*/  FMUL.FTZ R153, R4, R152 ;  /* 0x0000009804997220 */ /* 0x000fe20000410000 */
[----:B------:R-:W-:Y:S02]  /*2d30*/  @P5 PRMT R152, RZ, 0x7610, R134 ;  /* 0x00007610ff985816 */ /* 0x000fe40000000086 */
[----:B------:R-:W-:-:S03]  /*2d40*/  LOP3.LUT P6, RZ, R35, 0xff00, RZ, 0xc0, !PT ;  /* 0x0000ff0023ff7812 */ /* 0x000fc600078cc0ff */
[----:B------:R-:W-:-:S05]  /*2d50*/  @P5 FADD.FTZ R153, R153, R152 ;  /* 0x0000009899995221 */ /* 0x000fca0000010000 */
[----:B------:R-:W-:-:S04]  /*2d60*/  @P4 F2FP.BF16.PACK_AB R152, RZ, R153 ;  /* 0x00000099ff98423e */ /* 0x000fc800000010ff */
[----:B------:R-:W-:Y:S01]  /*2d70*/  @P4 PRMT R66, R66, 0x5410, R152 ;  /* 0x0000541042424816 */ /* 0x000fe20000000098 */
[----:B------:R-:W-:Y:S01]  /*2d80*/  FMUL.FTZ R152, R153, R3 ;  /* 0x0000000399987220 */ /* 0x000fe20000410000 */
[----:B------:R-:W-:Y:S01]  /*2d90*/  HFMA2.MMA R153, -RZ, RZ, 0, 0 ;  /* 0x00000000ff997435 */ /* 0x000fe200000001ff */
[----:B------:R-:W-:Y:S02]  /*2da0*/  @P6 PRMT R154, RZ, 0x7610, R154 ;  /* 0x00007610ff9a6816 */ /* 0x000fe4000000009a */
[----:B------:R-:W-:-:S04]  /*2db0*/  FMUL.FTZ R152, R152, c[0x0][0x1e8] ;  /* 0x00007a0098987a20 */ /* 0x000fc80000410000 */
[----:B------:R-:W-:Y:S01]  /*2dc0*/  @P6 FMUL.FTZ R153, R152, R154 ;  /* 0x0000009a98996220 */ /* 0x000fe20000410000 */
[----:B------:R-:W-:Y:S01]  /*2dd0*/  MOV R154, RZ ;  /* 0x000000ff009a7202 */ /* 0x000fe20000000f00 */
[----:B------:R-:W-:Y:S02]  /*2de0*/  @P6 FMUL.FTZ R154, R232, R152 ;  /* 0x00000098e89a6220 */ /* 0x000fe40000410000 */
[-C--:B------:R-:W-:Y:S02]  /*2df0*/  FFMA.FTZ R152, R9, R159.reuse, R212 ;  /* 0x0000009f09987223 */ /* 0x080fe400000100d4 */
[----:B------:R-:W-:Y:S02]  /*2e00*/  FADD.FTZ R105, R105, R153 ;  /* 0x0000009969697221 */ /* 0x000fe40000010000 */
[----:B------:R-:W-:Y:S02]  /*2e10*/  FADD.FTZ R152, R195, -R152 ;  /* 0x80000098c3987221 */ /* 0x000fe40000010000 */
[----:B------:R-:W-:-:S02]  /*2e20*/  FFMA.FTZ R153, R194, R159, R212 ;  /* 0x0000009fc2997223 */ /* 0x000fc400000100d4 */
[----:B------:R-:W-:Y:S01]  /*2e30*/  FMUL.FTZ R212, R4, R152 ;  /* 0x0000009804d47220 */ /* 0x000fe20000410000 */
[----:B------:R-:W-:Y:S01]  /*2e40*/  @P5 PRMT R152, RZ, 0x5410, R135 ;  /* 0x00005410ff985816 */ /* 0x000fe20000000087 */
[----:B------:R-:W-:-:S04]  /*2e50*/  FADD.FTZ R153, R193, -R153 ;  /* 0x80000099c1997221 */ /* 0x000fc80000010000 */
[----:B------:R-:W-:Y:S02]  /*2e60*/  @P5 FADD.FTZ R212, R212, R152 ;  /* 0x00000098d4d45221 */ /* 0x000fe40000010000 */
[----:B------:R-:W-:Y:S01]  /*2e70*/  FMUL.FTZ R152, R4, R153 ;  /* 0x0000009904987220 */ /* 0x000fe20000410000 */
[----:B------:R-:W-:-:S05]  /*2e80*/  @P5 PRMT R153, RZ, 0x7610, R135 ;  /* 0x00007610ff995816 */ /* 0x000fca0000000087 */
[----:B------:R-:W-:Y:S01]  /*2e90*/  @P5 FADD.FTZ R152, R152, R153 ;  /* 0x0000009998985221 */ /* 0x000fe20000010000 */
[----:B------:R-:W-:Y:S02]  /*2ea0*/  LOP3.LUT P5, RZ, R35, 0xff0000, RZ, 0xc0, !PT ;  /* 0x00ff000023ff7812 */ /* 0x000fe400078ac0ff */
[----:B------:R-:W-:Y:S01]  /*2eb0*/  @P4 F2FP.BF16.PACK_AB R153, RZ, R212 ;  /* 0x000000d4ff99423e */ /* 0x000fe200000010ff */
[----:B------:R-:W-:-:S03]  /*2ec0*/  FADD.FTZ R103, R103, R252 ;  /* 0x000000fc67677221 */ /* 0x000fc60000010000 */
[----:B------:R-:W-:Y:S01]  /*2ed0*/  @P4 PRMT R67, R153, 0x7610, R67 ;  /* 0x0000761099434816 */ /* 0x000fe20000000043 */
[----:B------:R-:W-:Y:S01]  /*2ee0*/  FMUL.FTZ R153, R212, R3 ;  /* 0x00000003d4997220 */ /* 0x000fe20000410000 */
[----:B------:R-:W-:-:S03]  /*2ef0*/  HFMA2.MMA R212, -RZ, RZ, 0, 0 ;  /* 0x00000000ffd47435 */ /* 0x000fc600000001ff */
[----:B------:R-:W-:Y:S02]  /*2f00*/  FMUL.FTZ R153, R153, c[0x0][0x1e8] ;  /* 0x00007a0099997a20 */ /* 0x000fe40000410000 */
[----:B------:R-:W-:-:S05]  /*2f10*/  @P5 PRMT R252, RZ, 0x5410, R155 ;  /* 0x00005410fffc5816 */ /* 0x000fca000000009b */
[----:B------:R-:W-:-:S04]  /*2f20*/  @P5 FMUL.FTZ R212, R153, R252 ;  /* 0x000000fc99d45220 */ /* 0x000fc80000410000 */
[----:B------:R-:W-:Y:S01]  /*2f30*/  FADD.FTZ R106, R106, R212 ;  /* 0x000000d46a6a7221 */ /* 0x000fe20000010000 */
[----:B------:R-:W-:Y:S01]  /*2f40*/  MOV R212, RZ ;  /* 0x000000ff00d47202 */ /* 0x000fe20000000f00 */
[----:B------:R-:W-:Y:S01]  /*2f50*/  @P5 FMUL.FTZ R212, R231, R153 ;  /* 0x00000099e7d45220 */ /* 0x000fe20000410000 */
[----:B------:R-:W-:Y:S02]  /*2f60*/  LOP3.LUT P5, RZ, R35, 0xff000000, RZ, 0xc0, !PT ;  /* 0xff00000023ff7812 */ /* 0x000fe400078ac0ff */
[----:B------:R-:W-:Y:S01]  /*2f70*/  @P4 F2FP.BF16.PACK_AB R153, RZ, R152 ;  /* 0x00000098ff99423e */ /* 0x000fe200000010ff */
[----:B------:R-:W-:-:S03]  /*2f80*/  FMUL.FTZ R152, R152, R3 ;  /* 0x0000000398987220 */ /* 0x000fc60000410000 */
[----:B------:R-:W-:Y:S01]  /*2f90*/  @P4 PRMT R67, R67, 0x5410, R153 ;  /* 0x0000541043434816 */ /* 0x000fe20000000099 */
[----:B------:R-:W-:Y:S01]  /*2fa0*/  HFMA2.MMA R153, -RZ, RZ, 0, 0 ;  /* 0x00000000ff997435 */ /* 0x000fe200000001ff */
[----:B------:R-:W-:-:S05]  /*2fb0*/  FMUL.FTZ R152, R152, c[0x0][0x1e8] ;  /* 0x00007a0098987a20 */ /* 0x000fca0000410000 */
[----:B------:R-:W-:Y:S02]  /*2fc0*/  @P5 PRMT R155, RZ, 0x7610, R155 ;  /* 0x00007610ff9b5816 */ /* 0x000fe4000000009b */
[----:B------:R-:W-:-:S03]  /*2fd0*/  MOV R252, 0x10 ;  /* 0x0000001000fc7802 */ /* 0x000fc60000000f00 */
[----:B------:R-:W-:Y:S01]  /*2fe0*/  @P5 FMUL.FTZ R153, R152, R155 ;  /* 0x0000009b98995220 */ /* 0x000fe20000410000 */
[----:B------:R-:W-:-:S03]  /*2ff0*/  HFMA2.MMA R155, -RZ, RZ, 0, 0 ;  /* 0x00000000ff9b7435 */ /* 0x000fc600000001ff */
[----:B------:R-:W-:-:S03]  /*3000*/  FADD.FTZ R107, R107, R153 ;  /* 0x000000996b6b7221 */ /* 0x000fc60000010000 */
[----:B------:R-:W-:Y:S02]  /*3010*/  @P5 FMUL.FTZ R155, R230, R152 ;  /* 0x00000098e69b5220 */ /* 0x000fe40000410000 */
[----:B------:R-:W-:Y:S01]  /*3020*/  @P4 IMAD.WIDE.U32 R152, R0, R252, c[0x0][0x258] ;  /* 0x0000960000984625 */ /* 0x000fe200078e00fc */
[----:B------:R-:W-:Y:S02]  /*3030*/  F2FP.BF16.PACK_AB R154, R154, R211 ;  /* 0x000000d39a9a723e */ /* 0x000fe400000010ff */
[----:B------:R-:W-:Y:S02]  /*3040*/  F2FP.BF16.PACK_AB R155, R155, R212 ;  /* 0x000000d49b9b723e */ /* 0x000fe400000010ff */
[----:B------:R0:W-:Y:S02]  /*3050*/  @P4 STG.E.128 [R152.64], R64 ;  /* 0x0000004098004986 */ /* 0x0001e4000c101d04 */
[----:B0-----:R-:W-:Y:S01]  /*3060*/  F2FP.BF16.PACK_AB R152, R157, R156 ;  /* 0x0000009c9d98723e */ /* 0x001fe200000010ff */
[----:B------:R-:W-:Y:S01]  /*3070*/  IMAD.WIDE.U32 R156, R0, R252, c[0x0][0x248] ;  /* 0x00009200009c7625 */ /* 0x000fe200078e00fc */
[----:B------:R-:W-:-:S05]  /*3080*/  F2FP.BF16.PACK_AB R153, R210, R209 ;  /* 0x000000d1d299723e */ /* 0x000fca00000010ff */
[----:B------:R0:W-:Y:S01]  /*3090*/  STG.E.128 [R156.64], R152 ;  /* 0x000000989c007986 */ /* 0x0001e2000c101d04 */
[----:B------:R-:W-:-:S03]  /*30a0*/  IADD3 R0, R0, 0x100, RZ ;  /* 0x0000010000007810 */ /* 0x000fc60007ffe0ff */
.L_x_872:
[----:B------:R-:W-:Y:S05]  /*30b0*/  BSYNC B0 ;  /* 0x0000000000007941 */ /* 0x000fea0003800000 */
.L_x_871:
[----:B------:R-:W-:Y:S01]  /*30c0*/  BSSY B0, `(.L_x_873) ;  /* 0x0000098000007945 */ /* 0x000fe20003800000 */
[----:B------:R-:W-:Y:S05]  /*30d0*/  @!P1 BRA `(.L_x_874) ;  /* 0x0000096000009947 */ /* 0x000fea0003800000 */
[----:B0-----:R-:W0:Y:S01]  /*30e0*/  LDC.U8 R153, c[0x0][0x1f0] ;  /* 0x00007c00ff997b82 */ /* 0x001e220000000000 */
[----:B------:R-:W-:Y:S01]  /*30f0*/  HFMA2.MMA R152, -RZ, RZ, 0, 9.5367431640625e-07 ;  /* 0x00000010ff987435 */ /* 0x000fe200000001ff */
[----:B0-----:R-:W-:-:S09]  /*3100*/  ISETP.NE.AND P4, PT, R153, RZ, PT ;  /* 0x000000ff9900720c */ /* 0x001fd20003f85270 */
[----:B------:R-:W-:-:S06]  /*3110*/  IMAD.WIDE.U32 R152, R0, R152, c[0x0][0x170] ;  /* 0x00005c0000987625 */ /* 0x000fcc00078e0098 */
[----:B------:R-:W2:Y:S01]  /*3120*/  LDG.E.128 R152, [R152.64] ;  /* 0x0000000498987981 */ /* 0x000ea2000c1e1d00 */
[----:B------:R-:W-:Y:S01]  /*3130*/  ISETP.NE.U32.AND P5, PT, RZ, c[0x0][0x218], PT ;  /* 0x00008600ff007a0c */ /* 0x000fe20003fa5070 */
[----:B------:R-:W-:Y:S01]  /*3140*/  HFMA2.MMA R209, -RZ, RZ, 0, 0 ;  /* 0x00000000ffd17435 */ /* 0x000fe200000001ff */
[----:B------:R-:W-:Y:S01]  /*3150*/  FSEL R212, R158, RZ, !P4 ;  /* 0x000000ff9ed47208 */ /* 0x000fe20006000000 */
[----:B------:R-:W-:Y:S01]  /*3160*/  HFMA2.MMA R252, -RZ, RZ, 0, 0 ;  /* 0x00000000fffc7435 */ /* 0x000fe200000001ff */
[----:B------:R-:W-:Y:S02]  /*3170*/  ISETP.NE.AND.EX P5, PT, RZ, c[0x0][0x21c], PT, P5 ;  /* 0x00008700ff007a0c */ /* 0x000fe40003fa5350 */
[----:B------:R-:W-:Y:S01]  /*3180*/  MOV R156, R32 ;  /* 0x00000020009c7202 */ /* 0x000fe20000000f00 */
[----:B-1----:R-:W-:Y:S01]  /*3190*/  FFMA.FTZ R210, R7, R159, R212 ;  /* 0x0000009f07d27223 */ /* 0x002fe200000100d4 */
[----:B------:R-:W-:Y:S02]  /*31a0*/  LOP3.LUT P6, RZ, R32, 0xff00, RZ, 0xc0, !PT ;  /* 0x0000ff0020ff7812 */ /* 0x000fe400078cc0ff */
[----:B------:R-:W-:Y:S01]  /*31b0*/  LOP3.LUT P4, RZ, R156, 0xff, RZ, 0xc0, !PT ;  /* 0x000000ff9cff7812 */ /* 0x000fe2000788c0ff */
[----:B------:R-:W-:-:S04]  /*31c0*/  FADD.FTZ R210, R192, -R210 ;  /* 0x800000d2c0d27221 */ /* 0x000fc80000010000 */
[----:B-----5:R-:W-:Y:S02]  /*31d0*/  FMUL.FTZ R210, R4, R210 ;  /* 0x000000d204d27220 */ /* 0x020fe40000410000 */
[----:B------:R-:W-:-:S05]  /*31e0*/  @P5 PRMT R156, RZ, 0x5410, R136 ;  /* 0x00005410ff9c5816 */ /* 0x000fca0000000088 */
[----:B------:R-:W-:-:S04]  /*31f0*/  @P5 FADD.FTZ R210, R210, R156 ;  /* 0x0000009cd2d25221 */ /* 0x000fc80000010000 */
[----:B------:R-:W-:-:S04]  /*3200*/  FMUL.FTZ R157, R210, R3 ;  /* 0x00000003d29d7220 */ /* 0x000fc80000410000 */
[----:B------:R-:W-:Y:S01]  /*3210*/  FMUL.FTZ R157, R157, c[0x0][0x1e8] ;  /* 0x00007a009d9d7a20 */ /* 0x000fe20000410000 */
[--C-:B--2---:R-:W-:Y:S02]  /*3220*/  @P4 PRMT R156, RZ, 0x5410, R152.reuse ;  /* 0x00005410ff9c4816 */ /* 0x104fe40000000098 */
[----:B------:R-:W-:-:S03]  /*3230*/  @P6 PRMT R152, RZ, 0x7610, R152 ;  /* 0x00007610ff986816 */ /* 0x000fc60000000098 */
[----:B------:R-:W-:Y:S01]  /*3240*/  @P4 FMUL.FTZ R209, R157, R156 ;  /* 0x0000009c9dd14220 */ /* 0x000fe20000410000 */
[----:B------:R-:W-:Y:S01]  /*3250*/  MOV R156, RZ ;  /* 0x000000ff009c7202 */ /* 0x000fe20000000f00 */
[----:B------:R-:W-:Y:S01]  /*3260*/  @P4 FMUL.FTZ R156, R229, R157 ;  /* 0x0000009de59c4220 */ /* 0x000fe20000410000 */
[----:B------:R-:W-:Y:S01]  /*3270*/  ISETP.NE.U32.AND P4, PT, RZ, c[0x0][0x258], PT ;  /* 0x00009600ff007a0c */ /* 0x000fe20003f85070 */
[----:B------:R-:W-:Y:S02]  /*3280*/  FFMA.FTZ R157, R166, R159, R212 ;  /* 0x0000009fa69d7223 */ /* 0x000fe400000100d4 */
[----:B------:R-:W-:Y:S01]  /*3290*/  FADD.FTZ R108, R108, R209 ;  /* 0x000000d16c6c7221 */ /* 0x000fe20000010000 */
[----:B------:R-:W-:Y:S01]  /*32a0*/  ISETP.NE.AND.EX P4, PT, RZ, c[0x0][0x25c], PT, P4 ;  /* 0x00009700ff007a0c */ /* 0x000fe20003f85340 */
[----:B------:R-:W-:Y:S01]  /*32b0*/  FADD.FTZ R157, R191, -R157 ;  /* 0x8000009dbf9d7221 */ /* 0x000fe20000010000 */
[----:B------:R-:W-:-:S11]  /*32c0*/  @P5 PRMT R209, RZ, 0x5410, R137 ;  /* 0x00005410ffd15816 */ /* 0x000fd60000000089 */
[----:B------:R-:W-:-:S04]  /*32d0*/  @P4 F2FP.BF16.PACK_AB R210, RZ, R210 ;  /* 0x000000d2ffd2423e */ /* 0x000fc800000010ff */
[----:B------:R-:W-:Y:S01]  /*32e0*/  @P4 PRMT R64, R210, 0x7610, R64 ;  /* 0x00007610d2404816 */ /* 0x000fe20000000040 */
[----:B------:R-:W-:Y:S01]  /*32f0*/  FMUL.FTZ R210, R4, R157 ;  /* 0x0000009d04d27220 */ /* 0x000fe20000410000 */
[----:B------:R-:W-:-:S05]  /*3300*/  @P5 PRMT R157, RZ, 0x7610, R136 ;  /* 0x00007610ff9d5816 */ /* 0x000fca0000000088 */
[----:B------:R-:W-:Y:S01]  /*3310*/  @P5 FADD.FTZ R210, R210, R157 ;  /* 0x0000009dd2d25221 */ /* 0x000fe20000010000 */
[----:B------:R-:W-:-:S03]  /*3320*/  MOV R157, RZ ;  /* 0x000000ff009d7202 */ /* 0x000fc60000000f00 */
[----:B------:R-:W-:Y:S01]  /*3330*/  FMUL.FTZ R211, R210, R3 ;  /* 0x00000003d2d37220 */ /* 0x000fe20000410000 */
[----:B------:R-:W-:-:S03]  /*3340*/  @P4 F2FP.BF16.PACK_AB R210, RZ, R210 ;  /* 0x000000d2ffd2423e */ /* 0x000fc600000010ff */
[----:B------:R-:W-:Y:S01]  /*3350*/  FMUL.FTZ R211, R211, c[0x0][0x1e8] ;  /* 0x00007a00d3d37a20 */ /* 0x000fe20000410000 */
[----:B------:R-:W-:Y:S01]  /*3360*/  @P4 PRMT R64, R64, 0x5410, R210 ;  /* 0x0000541040404816 */ /* 0x000fe200000000d2 */
[----:B------:R-:W-:Y:S02]  /*3370*/  HFMA2.MMA R210, -RZ, RZ, 0, 0 ;  /* 0x00000000ffd27435 */ /* 0x000fe400000001ff */
[----:B------:R-:W-:Y:S02]  /*3380*/  @P6 FMUL.FTZ R252, R211, R152 ;  /* 0x00000098d3fc6220 */ /* 0x000fe40000410000 */
[----:B------:R-:W-:Y:S02]  /*3390*/  FFMA.FTZ R152, R165, R159, R212 ;  /* 0x0000009fa5987223 */ /* 0x000fe400000100d4 */
[----:B------:R-:W-:Y:S01]  /*33a0*/  @P6 FMUL.FTZ R157, R228, R211 ;  /* 0x000000d3e49d6220 */ /* 0x000fe20000410000 */
[----:B------:R-:W-:Y:S01]  /*33b0*/  LOP3.LUT P6, RZ, R32, 0xff0000, RZ, 0xc0, !PT ;  /* 0x00ff000020ff7812 */ /* 0x000fe200078cc0ff */
[----:B------:R-:W-:-:S02]  /*33c0*/  FADD.FTZ R152, R190, -R152 ;  /* 0x80000098be987221 */ /* 0x000fc40000010000 */
[----:B------:R-:W-:Y:S01]  /*33d0*/  FADD.FTZ R109, R109, R252 ;  /* 0x000000fc6d6d7221 */ /* 0x000fe20000010000 */
[----:B------:R-:W-:Y:S01]  /*33e0*/  HFMA2.MMA R252, -RZ, RZ, 0, 0 ;  /* 0x00000000fffc7435 */ /* 0x000fe200000001ff */
[----:B------:R-:W-:-:S04]  /*33f0*/  FMUL.FTZ R152, R4, R152 ;  /* 0x0000009804987220 */ /* 0x000fc80000410000 */
[----:B------:R-:W-:-:S04]  /*3400*/  @P5 FADD.FTZ R152, R152, R209 ;  /* 0x000000d198985221 */ /* 0x000fc80000010000 */
[----:B------:R-:W-:Y:S01]  /*3410*/  FMUL.FTZ R211, R152, R3 ;  /* 0x0000000398d37220 */ /* 0x000fe20000410000 */
[----:B------:R-:W-:Y:S02]  /*3420*/  @P4 F2FP.BF16.PACK_AB R152, RZ, R152 ;  /* 0x00000098ff98423e */ /* 0x000fe400000010ff */
[----:B------:R-:W-:Y:S01]  /*3430*/  @P6 PRMT R209, RZ, 0x5410, R153 ;  /* 0x00005410ffd16816 */ /* 0x000fe20000000099 */
[----:B------:R-:W-:Y:S01]  /*3440*/  FMUL.FTZ R211, R211, c[0x0][0x1e8] ;  /* 0x00007a00d3d37a20 */ /* 0x000fe20000410000 */
[----:B------:R-:W-:Y:S01]  /*3450*/  @P4 PRMT R65, R152, 0x7610, R65 ;  /* 0x0000761098414816 */ /* 0x000fe20000000041 */
[----:B------:R-:W-:Y:S02]  /*3460*/  FFMA.FTZ R152, R164, R159, R212 ;  /* 0x0000009fa4987223 */ /* 0x000fe400000100d4 */
[----:B------:R-:W-:Y:S01]  /*3470*/  @P6 FMUL.FTZ R210, R211, R209 ;  /* 0x000000d1d3d26220 */ /* 0x000fe20000410000 */
[----:B------:R-:W-:Y:S01]  /*3480*/  MOV R209, RZ ;  /* 0x000000ff00d17202 */ /* 0x000fe20000000f00 */
[----:B------:R-:W-:-:S02]  /*3490*/  FADD.FTZ R152, R189, -R152 ;  /* 0x80000098bd987221 */ /* 0x000fc40000010000 */
[----:B------:R-:W-:Y:S01]  /*34a0*/  FADD.FTZ R110, R110, R210 ;  /* 0x000000d26e6e7221 */ /* 0x000fe20000010000 */
[----:B------:R-:W-:Y:S01]  /*34b0*/  @P5 PRMT R210, RZ, 0x7610, R137 ;  /* 0x00007610ffd25816 */ /* 0x000fe20000000089 */
[----:B------:R-:W-:Y:S02]  /*34c0*/  FMUL.FTZ R152, R4, R152 ;  /* 0x0000009804987220 */ /* 0x000fe40000410000 */
[----:B------:R-:W-:Y:S01]  /*34d0*/  @P6 FMUL.FTZ R209, R227, R211 ;  /* 0x000000d3e3d16220 */ /* 0x000fe20000410000 */
[----:B------:R-:W-:Y:S01]  /*34e0*/  LOP3.LUT P6, RZ, R32, 0xff000000, RZ, 0xc0, !PT ;  /* 0xff00000020ff7812 */ /* 0x000fe200078cc0ff */
[----:B------:R-:W-:Y:S01]  /*34f0*/  @P5 FADD.FTZ R152, R152, R210 ;  /* 0x000000d298985221 */ /* 0x000fe20000010000 */
[----:B------:R-:W-:-:S03]  /*3500*/  MOV R210, RZ ;  /* 0x000000ff00d27202 */ /* 0x000fc60000000f00 */
[----:B------:R-:W-:Y:S01]  /*3510*/  FMUL.FTZ R211, R152, R3 ;  /* 0x0000000398d37220 */ /* 0x000fe20000410000 */
[----:B------:R-:W-:-:S03]  /*3520*/  @P4 F2FP.BF16.PACK_AB R152, RZ, R152 ;  /* 0x00000098ff98423e */ /* 0x000fc600000010ff */
[----:B------:R-:W-:Y:S01]  /*3530*/  FMUL.FTZ R211, R211, c[0x0][0x1e8] ;  /* 0x00007a00d3d37a20 */ /* 0x000fe20000410000 */
[----:B------:R-:W-:Y:S01]  /*3540*/  @P4 PRMT R65, R65, 0x5410, R152 ;  /* 0x0000541041414816 */ /* 0x000fe20000000098 */
[----:B------:R-:W-:Y:S02]  /*3550*/  FFMA.FTZ R152, R8, R159, R212 ;  /* 0x0000009f08987223 */ /* 0x000fe400000100d4 */
[----:B------:R-:W-:Y:S01]  /*3560*/  @P6 PRMT R153, RZ, 0x7610, R153 ;  /* 0x00007610ff996816 */ /* 0x000fe20000000099 */
[----:B------:R-:W-:Y:S02]  /*3570*/  @P6 FMUL.FTZ R210, R226, R211 ;  /* 0x000000d3e2d26220 */ /* 0x000fe40000410000 */
[----:B------:R-:W-:Y:S02]  /*3580*/  FADD.FTZ R152, R167, -R152 ;  /* 0x80000098a7987221 */ /* 0x000fe40000010000 */
[----:B------:R-:W-:Y:S01]  /*3590*/  @P6 FMUL.FTZ R252, R211, R153 ;  /* 0x00000099d3fc6220 */ /* 0x000fe20000410000 */
[----:B------:R-:W-:Y:S01]  /*35a0*/  LOP3.LUT P6, RZ, R33, 0xff, RZ, 0xc0, !PT ;  /* 0x000000ff21ff7812 */ /* 0x000fe200078cc0ff */
[----:B------:R-:W-:Y:S01]  /*35b0*/  FMUL.FTZ R153, R4, R152 ;  /* 0x0000009804997220 */ /* 0x000fe20000410000 */
[----:B------:R-:W-:Y:S01]  /*35c0*/  @P5 PRMT R152, RZ, 0x5410, R138 ;  /* 0x00005410ff985816 */ /* 0x000fe2000000008a */
[----:B------:R-:W-:-:S04]  /*35d0*/  FADD.FTZ R111, R111, R252 ;  /* 0x000000fc6f6f7221 */ /* 0x000fc80000010000 */
[----:B------:R-:W-:-:S05]  /*35e0*/  @P5 FADD.FTZ R153, R153, R152 ;  /* 0x0000009899995221 */ /* 0x000fca0000010000 */
[----:B------:R-:W-:Y:S01]  /*35f0*/  @P4 F2FP.BF16.PACK_AB R152, RZ, R153 ;  /* 0x00000099ff98423e */ /* 0x000fe200000010ff */
[----:B------:R-:W-:Y:S01]  /*3600*/  FMUL.FTZ R153, R153, R3 ;  /* 0x0000000399997220 */ /* 0x000fe20000410000 */
[----:B------:R-:W-:Y:S02]  /*3610*/  @P6 PRMT R211, RZ, 0x5410, R154 ;  /* 0x00005410ffd36816 */ /* 0x000fe4000000009a */
[----:B------:R-:W-:Y:S01]  /*3620*/  @P4 PRMT R66, R152, 0x7610, R66 ;  /* 0x0000761098424816 */ /* 0x000fe20000000042 */
[----:B------:R-:W-:Y:S01]  /*3630*/  FMUL.FTZ R152, R153, c[0x0][0x1e8] ;  /* 0x00007a0099987a20 */ /* 0x000fe20000410000 */
[----:B------:R-:W-:-:S06]  /*3640*/  HFMA2.MMA R153, -RZ, RZ, 0, 0 ;  /* 0x00000000ff997435 */ /* 0x000fcc00000001ff */
[----:B------:R-:W-:Y:S01]  /*3650*/  @P6 FMUL.FTZ R153, R152, R211 ;  /* 0x000000d398996220 */ /* 0x000fe20000410000 */
[----:B------:R-:W-:Y:S01]  /*3660*/  MOV R211, RZ ;  /* 0x000000ff00d37202 */ /* 0x000fe20000000f00 */
[----:B------:R-:W-:Y:S01]  /*3670*/  @P6 FMUL.FTZ R211, R225, R152 ;  /* 0x00000098e1d36220 */ /* 0x000fe20000410000 */
[----:B------:R-:W-:Y:S01]  /*3680*/  LOP3.LUT P6, RZ, R33, 0xff00, RZ, 0xc0, !PT ;  /* 0x0000ff0021ff7812 */ /* 0x000fe200078cc0ff */
[----:B------:R-:W-:Y:S02]  /*3690*/  FFMA.FTZ R152, R168, R159, R212 ;  /* 0x0000009fa8987223 */ /* 0x000fe400000100d4 */
[----:B------:R-:W-:Y:S02]  /*36a0*/  FADD.FTZ R112, R112, R153 ;  /* 0x0000009970707221 */ /* 0x000fe40000010000 */
[----:B------:R-:W-:-:S04]  /*36b0*/  FADD.FTZ R152, R169, -R152 ;  /* 0x80000098a9987221 */ /* 0x000fc80000010000 */
[----:B------:R-:W-:Y:S01]  /*36c0*/  FMUL.FTZ R153, R4, R152 ;  /* 0x0000009804997220 */ /* 0x000fe20000410000 */
[----:B------:R-:W-:-:S03]  /*36d0*/  @P5 PRMT R152, RZ, 0x7610, R138 ;  /* 0x00007610ff985816 */ /* 0x000fc6000000008a */
[----:B------:R-:W-:Y:S02]  /*36e0*/  @P6 PRMT R154, RZ, 0x7610, R154 ;  /* 0x00007610ff9a6816 */ /* 0x000fe4000000009a */
[----:B------:R-:W-:-:S05]  /*36f0*/  @P5 FADD.FTZ R153, R153, R152 ;  /* 0x0000009899995221 */ /* 0x000fca0000010000 */
[----:B------:R-:W-:-:S04]  /*3700*/  @P4 F2FP.BF16.PACK_AB R152, RZ, R153 ;  /* 0x00000099ff98423e */ /* 0x000fc800000010ff */
[----:B------:R-:W-:Y:S01]  /*3710*/  @P4 PRMT R66, R66, 0x5410, R152 ;  /* 0x0000541042424816 */ /* 0x000fe20000000098 */
[----:B------:R-:W-:Y:S01]  /*3720*/  FMUL.FTZ R152, R153, R3 ;  /* 0x0000000399987220 */ /* 0x000fe20000410000 */
[----:B------:R-:W-:-:S03]  /*3730*/  HFMA2.MMA R153, -RZ, RZ, 0, 0 ;  /* 0x00000000ff997435 */ /* 0x000fc600000001ff */
[----:B------:R-:W-:-:S04]  /*3740*/  FMUL.FTZ R152, R152, c[0x0][0x1e8] ;  /* 0x00007a0098987a20 */ /* 0x000fc80000410000 */
[----:B------:R-:W-:Y:S01]  /*3750*/  @P6 FMUL.FTZ R153, R152, R154 ;  /* 0x0000009a98996220 */ /* 0x000fe20000410000 */
[----:B------:R-:W-:Y:S01]  /*3760*/  MOV R154, RZ ;  /* 0x000000ff009a7202 */ /* 0x000fe20000000f00 */
[----:B------:R-:W-:Y:S02]  /*3770*/  @P6 FMUL.FTZ R154, R224, R152 ;  /* 0x00000098e09a6220 */ /* 0x000fe40000410000 */
[----:B------:R-:W-:Y:S02]  /*3780*/  FFMA.FTZ R152, R170, R159, R212 ;  /* 0x0000009faa987223 */ /* 0x000fe400000100d4 */
[----:B------:R-:W-:Y:S01]  /*3790*/  FADD.FTZ R113, R113, R153 ;  /* 0x0000009971717221 */ /* 0x000fe20000010000 */
[----:B------:R-:W-:Y:S01]  /*37a0*/  F2FP.BF16.PACK_AB R154, R154, R211 ;  /* 0x000000d39a9a723e */ /* 0x000fe200000010ff */
        /* <DEDUP_REMOVED lines=10> */
[----:B------:R-:W-:-:S04]  /*3850*/  @P4 F2FP.BF16.PACK_AB R153, RZ, R212 ;  /* 0x000000d4ff99423e */ /* 0x000fc800000010ff */
        /* <DEDUP_REMOVED lines=15> */
[----:B------:R-:W-:-:S05]  /*3950*/  @P5 PRMT R155, RZ, 0x7610, R155 ;  /* 0x00007610ff9b5816 */ /* 0x000fca000000009b */
[----:B------:R-:W-:Y:S01]  /*3960*/  @P5 FMUL.FTZ R153, R152, R155 ;  /* 0x0000009b98995220 */ /* 0x000fe20000410000 */
[----:B------:R-:W-:Y:S01]  /*3970*/  MOV R155, RZ ;  /* 0x000000ff009b7202 */ /* 0x000fe20000000f00 */
[----:B------:R-:W-:Y:S01]  /*3980*/  @P5 FMUL.FTZ R155, R222, R152 ;  /* 0x00000098de9b5220 */ /* 0x000fe20000410000 */
[----:B------:R-:W-:Y:S01]  /*3990*/  @P4 LEA R152, P5, R0, c[0x0][0x258], 0x4 ;  /* 0x0000960000984a11 */ /* 0x000fe200078a20ff */
[----:B------:R-:W-:-:S03]  /*39a0*/  FADD.FTZ R115, R115, R153 ;  /* 0x0000009973737221 */ /* 0x000fc60000010000 */
[----:B------:R-:W-:Y:S02]  /*39b0*/  @P4 LEA.HI.X R153, R0, c[0x0][0x25c], RZ, 0x4, P5 ;  /* 0x0000970000994a11 */ /* 0x000fe400028f24ff */
[----:B------:R-:W-:-:S03]  /*39c0*/  F2FP.BF16.PACK_AB R155, R155, R212 ;  /* 0x000000d49b9b723e */ /* 0x000fc600000010ff */
[----:B------:R0:W-:Y:S02]  /*39d0*/  @P4 STG.E.128 [R152.64], R64 ;  /* 0x0000004098004986 */ /* 0x0001e4000c101d04 */
[----:B0-----:R-:W-:Y:S02]  /*39e0*/  F2FP.BF16.PACK_AB R152, R157, R156 ;  /* 0x0000009c9d98723e */ /* 0x001fe400000010ff */
[----:B------:R-:W-:Y:S02]  /*39f0*/  LEA R156, P4, R0, c[0x0][0x248], 0x4 ;  /* 0x00009200009c7a11 */ /* 0x000fe400078820ff */
[----:B------:R-:W-:Y:S02]  /*3a00*/  F2FP.BF16.PACK_AB R153, R210, R209 ;  /* 0x000000d1d299723e */ /* 0x000fe400000010ff */
[C---:B------:R-:W-:Y:S02]  /*3a10*/  LEA.HI.X R157, R0.reuse, c[0x0][0x24c], RZ, 0x4, P4 ;  /* 0x00009300009d7a11 */ /* 0x040fe400020f24ff */
[----:B------:R-:W-:-:S03]  /*3a20*/  IADD3 R0, R0, 0x100, RZ ;  /* 0x0000010000007810 */ /* 0x000fc60007ffe0ff */
[----:B------:R0:W-:Y:S04]  /*3a30*/  STG.E.128 [R156.64], R152 ;  /* 0x000000989c007986 */ /* 0x0001e8000c101d04 */
.L_x_874:
[----:B------:R-:W-:Y:S05]  /*3a40*/  BSYNC B0 ;  /* 0x0000000000007941 */ /* 0x000fea0003800000 */
.L_x_873:
        /* <DEDUP_REMOVED lines=152> */
.L_x_876:
[----:B------:R-:W-:Y:S05]  /*43d0*/  BSYNC B0 ;  /* 0x0000000000007941 */ /* 0x000fea0003800000 */
.L_x_875:
        /* <DEDUP_REMOVED lines=9> */
[----:B-1----:R-:W-:Y:S02]  /*4470*/  FSEL R211, R158, RZ, !P4 ;  /* 0x000000ff9ed37208 */ /* 0x002fe40006000000 */
[----:B------:R-:W-:Y:S02]  /*4480*/  ISETP.NE.AND.EX P5, PT, RZ, c[0x0][0x21c], PT, P5 ;  /* 0x00008700ff007a0c */ /* 0x000fe40003fa5350 */
[----:B------:R-:W-:Y:S01]  /*4490*/  ISETP.NE.U32.AND P4, PT, RZ, c[0x0][0x258], PT ;  /* 0x00009600ff007a0c */ /* 0x000fe20003f85070 */
[----:B------:R-:W-:-:S03]  /*44a0*/  FFMA.FTZ R156, R5, R159, R211 ;  /* 0x0000009f059c7223 */ /* 0x000fc600000100d3 */
[----:B------:R-:W-:Y:S01]  /*44b0*/  ISETP.NE.AND.EX P4, PT, RZ, c[0x0][0x25c], PT, P4 ;  /* 0x00009700ff007a0c */ /* 0x000fe20003f85340 */
[----:B------:R-:W-:-:S04]  /*44c0*/  FADD.FTZ R156, R175, -R156 ;  /* 0x8000009caf9c7221 */ /* 0x000fc80000010000 */
[----:B-----5:R-:W-:Y:S02]  /*44d0*/  FMUL.FTZ R157, R4, R156 ;  /* 0x0000009c049d7220 */ /* 0x020fe40000410000 */
[----:B------:R-:W-:-:S05]  /*44e0*/  @P5 PRMT R156, RZ, 0x5410, R36 ;  /* 0x00005410ff9c5816 */ /* 0x000fca0000000024 */
[----:B------:R-:W-:Y:S01]  /*44f0*/  @P5 FADD.FTZ R157, R157, R156 ;  /* 0x0000009c9d9d5221 */ /* 0x000fe20000010000 */
[----:B------:R-:W-:-:S03]  /*4500*/  MOV R156, R162 ;  /* 0x000000a2009c7202 */ /* 0x000fc60000000f00 */
[----:B------:R-:W-:Y:S01]  /*4510*/  FMUL.FTZ R158, R157, R3 ;  /* 0x000000039d9e7220 */ /* 0x000fe20000410000 */
[----:B------:R-:W-:Y:S02]  /*4520*/  LOP3.LUT P6, RZ, R156, 0xff, RZ, 0xc0, !PT ;  /* 0x000000ff9cff7812 */ /* 0x000fe400078cc0ff */
[----:B------:R-:W-:Y:S01]  /*4530*/  @P4 F2FP.BF16.PACK_AB R156, RZ, R157 ;  /* 0x0000009dff9c423e */ /* 0x000fe200000010ff */
[----:B------:R-:W-:Y:S01]  /*4540*/  HFMA2.MMA R157, -RZ, RZ, 0, 0 ;  /* 0x00000000ff9d7435 */ /* 0x000fe200000001ff */
[----:B------:R-:W-:Y:S02]  /*4550*/  FMUL.FTZ R158, R158, c[0x0][0x1e8] ;  /* 0x00007a009e9e7a20 */ /* 0x000fe40000410000 */
[----:B------:R-:W-:-:S07]  /*4560*/  @P4 PRMT R64, R156, 0x7610, R64 ;  /* 0x000076109c404816 */ /* 0x000fce0000000040 */
[----:B--2---:R-:W-:-:S05]  /*4570*/  @P6 PRMT R156, RZ, 0x5410, R152 ;  /* 0x00005410ff9c6816 */ /* 0x004fca0000000098 */
[----:B------:R-:W-:Y:S01]  /*4580*/  @P6 FMUL.FTZ R157, R158, R156 ;  /* 0x0000009c9e9d6220 */ /* 0x000fe20000410000 */
[----:B------:R-:W-:Y:S01]  /*4590*/  MOV R156, RZ ;  /* 0x000000ff009c7202 */ /* 0x000fe20000000f00 */
[----:B------:R-:W-:Y:S01]  /*45a0*/  @P6 FMUL.FTZ R156, R213, R158 ;  /* 0x0000009ed59c6220 */ /* 0x000fe20000410000 */
[----:B------:R-:W-:Y:S01]  /*45b0*/  LOP3.LUT P6, RZ, R162, 0xff00, RZ, 0xc0, !PT ;  /* 0x0000ff00a2ff7812 */ /* 0x000fe200078cc0ff */
[----:B------:R-:W-:Y:S02]  /*45c0*/  FFMA.FTZ R158, R174, R159, R211 ;  /* 0x0000009fae9e7223 */ /* 0x000fe400000100d3 */
[----:B------:R-:W-:Y:S01]  /*45d0*/  FADD.FTZ R124, R124, R157 ;  /* 0x0000009d7c7c7221 */ /* 0x000fe20000010000 */
[----:B------:R-:W-:Y:S01]  /*45e0*/  @P5 PRMT R157, RZ, 0x7610, R36 ;  /* 0x00007610ff9d5816 */ /* 0x000fe20000000024 */
[----:B------:R-:W-:-:S04]  /*45f0*/  FADD.FTZ R158, R177, -R158 ;  /* 0x8000009eb19e7221 */ /* 0x000fc80000010000 */
[----:B------:R-:W-:-:S04]  /*4600*/  FMUL.FTZ R158, R4, R158 ;  /* 0x0000009e049e7220 */ /* 0x000fc80000410000 */
[----:B------:R-:W-:Y:S01]  /*4610*/  @P5 FADD.FTZ R158, R158, R157 ;  /* 0x0000009d9e9e5221 */ /* 0x000fe20000010000 */
[----:B------:R-:W-:-:S04]  /*4620*/  @P6 PRMT R152, RZ, 0x7610, R152 ;  /* 0x00007610ff986816 */ /* 0x000fc80000000098 */
[----:B------:R-:W-:Y:S01]  /*4630*/  @P4 F2FP.BF16.PACK_AB R157, RZ, R158 ;  /* 0x0000009eff9d423e */ /* 0x000fe200000010ff */
[----:B------:R-:W-:-:S03]  /*4640*/  FMUL.FTZ R158, R158, R3 ;  /* 0x000000039e9e7220 */ /* 0x000fc60000410000 */
[----:B------:R-:W-:Y:S01]  /*4650*/  @P4 PRMT R64, R64, 0x5410, R157 ;  /* 0x0000541040404816 */ /* 0x000fe2000000009d */
[----:B------:R-:W-:Y:S01]  /*4660*/  FMUL.FTZ R158, R158, c[0x0][0x1e8] ;  /* 0x00007a009e9e7a20 */ /* 0x000fe20000410000 */
[----:B------:R-:W-:-:S03]  /*4670*/  MOV R157, RZ ;  /* 0x000000ff009d7202 */ /* 0x000fc60000000f00 */
[----:B------:R-:W-:Y:S02]  /*4680*/  @P6 FMUL.FTZ R209, R158, R152 ;  /* 0x000000989ed16220 */ /* 0x000fe40000410000 */
[----:B------:R-:W-:Y:S02]  /*4690*/  FFMA.FTZ R152, R176, R159, R211 ;  /* 0x0000009fb0987223 */ /* 0x000fe400000100d3 */
[----:B------:R-:W-:Y:S01]  /*46a0*/  @P6 FMUL.FTZ R157, R208, R158 ;  /* 0x0000009ed09d6220 */ /* 0x000fe20000410000 */
[----:B------:R-:W-:Y:S01]  /*46b0*/  LOP3.LUT P6, RZ, R162, 0xff0000, RZ, 0xc0, !PT ;  /* 0x00ff0000a2ff7812 */ /* 0x000fe200078cc0ff */
[----:B------:R-:W-:Y:S02]  /*46c0*/  FADD.FTZ R152, R179, -R152 ;  /* 0x80000098b3987221 */ /* 0x000fe40000010000 */
[----:B------:R-:W-:Y:S02]  /*46d0*/  FADD.FTZ R125, R125, R209 ;  /* 0x000000d17d7d7221 */ /* 0x000fe40000010000 */
[----:B------:R-:W-:Y:S01]  /*46e0*/  FMUL.FTZ R158, R4, R152 ;  /* 0x00000098049e7220 */ /* 0x000fe20000410000 */
[----:B------:R-:W-:-:S05]  /*46f0*/  @P5 PRMT R152, RZ, 0x5410, R37 ;  /* 0x00005410ff985816 */ /* 0x000fca0000000025 */
[----:B------:R-:W-:Y:S02]  /*4700*/  @P5 FADD.FTZ R158, R158, R152 ;  /* 0x000000989e9e5221 */ /* 0x000fe40000010000 */
[----:B------:R-:W-:-:S03]  /*4710*/  @P6 PRMT R209, RZ, 0x5410, R153 ;  /* 0x00005410ffd16816 */ /* 0x000fc60000000099 */
[----:B------:R-:W-:Y:S01]  /*4720*/  @P4 F2FP.BF16.PACK_AB R152, RZ, R158 ;  /* 0x0000009eff98423e */ /* 0x000fe200000010ff */
[----:B------:R-:W-:-:S03]  /*4730*/  FMUL.FTZ R158, R158, R3 ;  /* 0x000000039e9e7220 */ /* 0x000fc60000410000 */
[----:B------:R-:W-:Y:S01]  /*4740*/  @P4 PRMT R65, R152, 0x7610, R65 ;  /* 0x0000761098414816 */ /* 0x000fe20000000041 */
[----:B------:R-:W-:Y:S01]  /*4750*/  FMUL.FTZ R152, R158, c[0x0][0x1e8] ;  /* 0x00007a009e987a20 */ /* 0x000fe20000410000 */
[----:B------:R-:W-:-:S06]  /*4760*/  HFMA2.MMA R158, -RZ, RZ, 0, 0 ;  /* 0x00000000ff9e7435 */ /* 0x000fcc00000001ff */
[----:B------:R-:W-:-:S04]  /*4770*/  @P6 FMUL.FTZ R158, R152, R209 ;  /* 0x000000d1989e6220 */ /* 0x000fc80000410000 */
[----:B------:R-:W-:Y:S01]  /*4780*/  FADD.FTZ R126, R126, R158 ;  /* 0x0000009e7e7e7221 */ /* 0x000fe20000010000 */
[----:B------:R-:W-:Y:S01]  /*4790*/  MOV R158, RZ ;  /* 0x000000ff009e7202 */ /* 0x000fe20000000f00 */
[----:B------:R-:W-:Y:S01]  /*47a0*/  @P6 FMUL.FTZ R158, R207, R152 ;  /* 0x00000098cf9e6220 */ /* 0x000fe20000410000 */
[----:B------:R-:W-:Y:S01]  /*47b0*/  LOP3.LUT P6, RZ, R162, 0xff000000, RZ, 0xc0, !PT ;  /* 0xff000000a2ff7812 */ /* 0x000fe200078cc0ff */
[----:B------:R-:W-:-:S04]  /*47c0*/  FFMA.FTZ R152, R178, R159, R211 ;  /* 0x0000009fb2987223 */ /* 0x000fc800000100d3 */
        /* <DEDUP_REMOVED lines=46> */
[-CC-:B------:R-:W-:Y:S02]  /*4ab0*/  FFMA.FTZ R152, R185, R159.reuse, R211.reuse ;  /* 0x0000009fb9987223 */ /* 0x180fe400000100d3 */
[----:B------:R-:W-:Y:S01]  /*4ac0*/  FFMA.FTZ R159, R187, R159, R211 ;  /* 0x0000009fbb9f7223 */ /* 0x000fe200000100d3 */
[----:B------:R-:W-:Y:S01]  /*4ad0*/  F2FP.BF16.PACK_AB R154, R154, R210 ;  /* 0x000000d29a9a723e */ /* 0x000fe200000010ff */
[----:B------:R-:W-:Y:S02]  /*4ae0*/  FADD.FTZ R152, R186, -R152 ;  /* 0x80000098ba987221 */ /* 0x000fe40000010000 */
[----:B------:R-:W-:-:S02]  /*4af0*/  FADD.FTZ R159, R188, -R159 ;  /* 0x8000009fbc9f7221 */ /* 0x000fc40000010000 */
[C---:B------:R-:W-:Y:S02]  /*4b00*/  FMUL.FTZ R152, R4.reuse, R152 ;  /* 0x0000009804987220 */ /* 0x040fe40000410000 */
[----:B------:R-:W-:Y:S01]  /*4b10*/  FMUL.FTZ R159, R4, R159 ;  /* 0x0000009f049f7220 */ /* 0x000fe20000410000 */
[----:B------:R-:W-:Y:S01]  /*4b20*/  @P5 PRMT R4, RZ, 0x5410, R39 ;  /* 0x00005410ff045816 */ /* 0x000fe20000000027 */
[----:B------:R-:W-:-:S04]  /*4b30*/  FADD.FTZ R129, R129, R153 ;  /* 0x0000009981817221 */ /* 0x000fc80000010000 */
[----:B------:R-:W-:Y:S01]  /*4b40*/  @P5 FADD.FTZ R152, R152, R4 ;  /* 0x0000000498985221 */ /* 0x000fe20000010000 */
[----:B------:R-:W-:-:S05]  /*4b50*/  @P5 PRMT R4, RZ, 0x7610, R39 ;  /* 0x00007610ff045816 */ /* 0x000fca0000000027 */
[----:B------:R-:W-:Y:S01]  /*4b60*/  @P5 FADD.FTZ R159, R159, R4 ;  /* 0x000000049f9f5221 */ /* 0x000fe20000010000 */
[----:B------:R-:W-:Y:S02]  /*4b70*/  LOP3.LUT P5, RZ, R163, 0xff0000, RZ, 0xc0, !PT ;  /* 0x00ff0000a3ff7812 */ /* 0x000fe400078ac0ff */
[----:B------:R-:W-:Y:S01]  /*4b80*/  @P4 F2FP.BF16.PACK_AB R4, RZ, R152 ;  /* 0x00000098ff04423e */ /* 0x000fe200000010ff */
[-C--:B------:R-:W-:Y:S02]  /*4b90*/  FMUL.FTZ R152, R152, R3.reuse ;  /* 0x0000000398987220 */ /* 0x080fe40000410000 */
[----:B------:R-:W-:Y:S01]  /*4ba0*/  FMUL.FTZ R3, R159, R3 ;  /* 0x000000039f037220 */ /* 0x000fe20000410000 */
[----:B------:R-:W-:Y:S01]  /*4bb0*/  @P4 PRMT R67, R4, 0x7610, R67 ;  /* 0x0000761004434816 */ /* 0x000fe20000000043 */
[----:B------:R-:W-:Y:S01]  /*4bc0*/  FMUL.FTZ R153, R152, c[0x0][0x1e8] ;  /* 0x00007a0098997a20 */ /* 0x000fe20000410000 */
[----:B------:R-:W-:Y:S01]  /*4bd0*/  @P4 F2FP.BF16.PACK_AB R4, RZ, R159 ;  /* 0x0000009fff04423e */ /* 0x000fe200000010ff */
[----:B------:R-:W-:-:S03]  /*4be0*/  HFMA2.MMA R152, -RZ, RZ, 0, 0 ;  /* 0x00000000ff987435 */ /* 0x000fc600000001ff */
[----:B------:R-:W-:Y:S02]  /*4bf0*/  @P4 PRMT R67, R67, 0x5410, R4 ;  /* 0x0000541043434816 */ /* 0x000fe40000000004 */
[--C-:B------:R-:W-:Y:S02]  /*4c00*/  @P5 PRMT R4, RZ, 0x5410, R155.reuse ;  /* 0x00005410ff045816 */ /* 0x100fe4000000009b */
[----:B------:R-:W-:-:S03]  /*4c10*/  @P6 PRMT R155, RZ, 0x7610, R155 ;  /* 0x00007610ff9b6816 */ /* 0x000fc6000000009b */
[----:B------:R-:W-:Y:S01]  /*4c20*/  @P5 FMUL.FTZ R152, R153, R4 ;  /* 0x0000000499985220 */ /* 0x000fe20000410000 */
[----:B------:R-:W-:Y:S01]  /*4c30*/  MOV R4, RZ ;  /* 0x000000ff00047202 */ /* 0x000fe20000000f00 */
[----:B------:R-:W-:Y:S02]  /*4c40*/  @P5 FMUL.FTZ R4, R203, R153 ;  /* 0x00000099cb045220 */ /* 0x000fe40000410000 */
[----:B------:R-:W-:Y:S01]  /*4c50*/  FMUL.FTZ R153, R3, c[0x0][0x1e8] ;  /* 0x00007a0003997a20 */ /* 0x000fe20000410000 */
[----:B------:R-:W-:Y:S01]  /*4c60*/  HFMA2.MMA R3, -RZ, RZ, 0, 0 ;  /* 0x00000000ff037435 */ /* 0x000fe200000001ff */
[----:B------:R-:W-:Y:S01]  /*4c70*/  FADD.FTZ R130, R130, R152 ;  /* 0x0000009882827221 */ /* 0x000fe20000010000 */
[----:B------:R-:W-:-:S04]  /*4c80*/  @P4 LEA R152, P5, R0, c[0x0][0x258], 0x4 ;  /* 0x0000960000984a11 */ /* 0x000fc800078a20ff */
[----:B------:R-:W-:Y:S01]  /*4c90*/  @P6 FMUL.FTZ R3, R153, R155 ;  /* 0x0000009b99036220 */ /* 0x000fe20000410000 */
[----:B------:R-:W-:Y:S01]  /*4ca0*/  MOV R155, RZ ;  /* 0x000000ff009b7202 */ /* 0x000fe20000000f00 */
[----:B------:R-:W-:Y:S01]  /*4cb0*/  @P6 FMUL.FTZ R155, R202, R153 ;  /* 0x00000099ca9b6220 */ /* 0x000fe20000410000 */
[----:B------:R-:W-:Y:S01]  /*4cc0*/  @P4 LEA.HI.X R153, R0, c[0x0][0x25c], RZ, 0x4, P5 ;  /* 0x0000970000994a11 */ /* 0x000fe200028f24ff */
[----:B------:R-:W-:-:S03]  /*4cd0*/  FADD.FTZ R131, R131, R3 ;  /* 0x0000000383837221 */ /* 0x000fc60000010000 */
[----:B------:R-:W-:Y:S01]  /*4ce0*/  F2FP.BF16.PACK_AB R155, R155, R4 ;  /* 0x000000049b9b723e */ /* 0x000fe200000010ff */
[----:B------:R0:W-:Y:S02]  /*4cf0*/  @P4 STG.E.128 [R152.64], R64 ;  /* 0x0000004098004986 */ /* 0x0001e4000c101d04 */
[----:B0-----:R-:W-:Y:S02]  /*4d00*/  F2FP.BF16.PACK_AB R152, R157, R156 ;  /* 0x0000009c9d98723e */ /* 0x001fe400000010ff */
[C---:B------:R-:W-:Y:S02]  /*4d10*/  LEA R156, P4, R0.reuse, c[0x0][0x248], 0x4 ;  /* 0x00009200009c7a11 */ /* 0x040fe400078820ff */
[----:B------:R-:W-:Y:S02]  /*4d20*/  F2FP.BF16.PACK_AB R153, R209, R158 ;  /* 0x0000009ed199723e */ /* 0x000fe400000010ff */
[----:B------:R-:W-:-:S05]  /*4d30*/  LEA.HI.X R157, R0, c[0x0][0x24c], RZ, 0x4, P4 ;  /* 0x00009300009d7a11 */ /* 0x000fca00020f24ff */
[----:B------:R0:W-:Y:S04]  /*4d40*/  STG.E.128 [R156.64], R152 ;  /* 0x000000989c007986 */ /* 0x0001e8000c101d04 */
.L_x_878:
[----:B------:R-:W-:Y:S05]  /*4d50*/  BSYNC B0 ;  /* 0x0000000000007941 */ /* 0x000fea0003800000 */
.L_x_877:
[----:B------:R-:W-:Y:S02]  /*4d60*/  IADD3 R2, R2, c[0x0][0x160], RZ ;  /* 0x0000580002027a10 */ /* 0x000fe40007ffe0ff */
[----:B------:R-:W-:Y:S02]  /*4d70*/  LOP3.LUT P5, RZ, R201, 0xff, RZ, 0xc0, !PT ;  /* 0x000000ffc9ff7812 */ /* 0x000fe400078ac0ff */
[----:B------:R-:W-:Y:S02]  /*4d80*/  ISETP.GE.AND P4, PT, R2, c[0x0][0x164], PT ;  /* 0x0000590002007a0c */ /* 0x000fe40003f86270 */
[----:B------:R-:W-:-:S11]  /*4d90*/  SEL R201, RZ, 0x1, P5 ;  /* 0x00000001ffc97807 */ /* 0x000fd60002800000 */
[----:B01---5:R-:W-:Y:S01]  /*4da0*/  @P4 CALL.REL.NOINC `(.L_x_860) ;  /* 0x0000001000004944 */ /* 0x023fe20003c00000 */
[----:B------:R-:W-:Y:S05]  /*4db0*/  BRA `(.L_x_879) ;  /* 0xffffbd1000007947 */ /* 0x000fea000383ffff */
.L_x_860:
        /* <DEDUP_REMOVED lines=19> */
.L_x_881:
[----:B------:R-:W-:Y:S05]  /*4ef0*/  BSYNC B0 ;  /* 0x0000000000007941 */ /* 0x000fea0003800000 */
.L_x_880:
        /* <DEDUP_REMOVED lines=13> */
.L_x_883:
[----:B------:R-:W-:Y:S05]  /*4fd0*/  BSYNC B0 ;  /* 0x0000000000007941 */ /* 0x000fea0003800000 */
.L_x_882:
        /* <DEDUP_REMOVED lines=13> */
.L_x_885:
[----:B------:R-:W-:Y:S05]  /*50b0*/  BSYNC B0 ;  /* 0x0000000000007941 */ /* 0x000fea0003800000 */
.L_x_884:
        /* <DEDUP_REMOVED lines=12> */
.L_x_869:
[----:B------:R-:W-:Y:S01]  /*5180*/  HFMA2.MMA R154, -RZ, RZ, 0, 9.5367431640625e-07 ;  /* 0x00000010ff9a7435 */ /* 0x000fe200000001ff */
[----:B------:R-:W-:-:S02]  /*5190*/  MOV R153, R210 ;  /* 0x000000d200997202 */ /* 0x000fc40000000f00 */
[----:B------:R-:W-:Y:S02]  /*51a0*/  MOV R159, 0x1f ;  /* 0x0000001f009f7802 */ /* 0x000fe40000000f00 */
[----:B------:R-:W-:Y:S02]  /*51b0*/  MOV R158, 0xffffffff ;  /* 0xffffffff009e7802 */ /* 0x000fe40000000f00 */
[----:B------:R-:W-:Y:S02]  /*51c0*/  MOV R152, 0x51e0 ;  /* 0x000051e000987802 */ /* 0x000fe40000000f00 */
[----:B-----5:R-:W-:Y:S05]  /*51d0*/  CALL.REL.NOINC `($__internal_14_$__cuda_sm70_shflsync_down_p) ;  /* 0x0000046000007944 */ /* 0x020fea0003c00000 */
[----:B-1----:R-:W-:Y:S01]  /*51e0*/  MOV R155, R154 ;  /* 0x0000009a009b7202 */ /* 0x002fe20000000f00 */
[----:B------:R-:W-:Y:S05]  /*51f0*/  BRA `(.L_x_886) ;  /* 0xffffd25000007947 */ /* 0x000fea000383ffff */
.L_x_870:
[----:B------:R-:W-:Y:S01]  /*5200*/  HFMA2.MMA R154, -RZ, RZ, 0, 9.5367431640625e-07 ;  /* 0x00000010ff9a7435 */ /* 0x000fe200000001ff */
[----:B------:R-:W-:Y:S02]  /*5210*/  MOV R153, R211 ;  /* 0x000000d300997202 */ /* 0x000fe40000000f00 */
[----:B------:R-:W-:Y:S02]  /*5220*/  MOV R159, 0x1f ;  /* 0x0000001f009f7802 */ /* 0x000fe40000000f00 */
[----:B------:R-:W-:-:S02]  /*5230*/  MOV R158, 0xffffffff ;  /* 0xffffffff009e7802 */ /* 0x000fc40000000f00 */
[----:B------:R-:W-:Y:S02]  /*5240*/  MOV R152, 0x5260 ;  /* 0x0000526000987802 */ /* 0x000fe40000000f00 */
[----:B01---5:R-:W-:Y:S05]  /*5250*/  CALL.REL.NOINC `($__internal_14_$__cuda_sm70_shflsync_down_p) ;  /* 0x000003e000007944 */ /* 0x023fea0003c00000 */
[----:B------:R-:W-:Y:S01]  /*5260*/  FADD.FTZ R210, R155, R210 ;  /* 0x000000d29bd27221 */ /* 0x000fe20000010000 */
[----:B------:R-:W-:Y:S01]  /*5270*/  MOV R159, 0x1f ;  /* 0x0000001f009f7802 */ /* 0x000fe20000000f00 */
[----:B-1----:R-:W-:Y:S01]  /*5280*/  FADD.FTZ R211, R211, R154 ;  /* 0x0000009ad3d37221 */ /* 0x002fe20000010000 */
[----:B------:R-:W-:Y:S01]  /*5290*/  HFMA2.MMA R154, -RZ, RZ, 0, 4.76837158203125e-07 ;  /* 0x00000008ff9a7435 */ /* 0x000fe200000001ff */
[----:B------:R-:W-:Y:S02]  /*52a0*/  MOV R158, 0xffffffff ;  /* 0xffffffff009e7802 */ /* 0x000fe40000000f00 */
[----:B------:R-:W-:Y:S02]  /*52b0*/  MOV R153, R210 ;  /* 0x000000d200997202 */ /* 0x000fe40000000f00 */
[----:B------:R-:W-:Y:S02]  /*52c0*/  MOV R152, 0x52e0 ;  /* 0x000052e000987802 */ /* 0x000fe40000000f00 */
[----:B------:R-:W-:Y:S05]  /*52d0*/  CALL.REL.NOINC `($__internal_14_$__cuda_sm70_shflsync_down_p) ;  /* 0x0000036000007944 */ /* 0x000fea0003c00000 */
[----:B-1----:R-:W-:Y:S01]  /*52e0*/  MOV R155, R154 ;  /* 0x0000009a009b7202 */ /* 0x002fe20000000f00 */
[----:B------:R-:W-:Y:S01]  /*52f0*/  HFMA2.MMA R154, -RZ, RZ, 0, 4.76837158203125e-07 ;  /* 0x00000008ff9a7435 */ /* 0x000fe200000001ff */
[----:B------:R-:W-:-:S02]  /*5300*/  MOV R153, R211 ;  /* 0x000000d300997202 */ /* 0x000fc40000000f00 */
[----:B------:R-:W-:Y:S02]  /*5310*/  MOV R159, 0x1f ;  /* 0x0000001f009f7802 */ /* 0x000fe40000000f00 */
[----:B------:R-:W-:Y:S02]  /*5320*/  MOV R158, 0xffffffff ;  /* 0xffffffff009e7802 */ /* 0x000fe40000000f00 */
[----:B------:R-:W-:Y:S02]  /*5330*/  MOV R152, 0x5350 ;  /* 0x0000535000987802 */ /* 0x000fe40000000f00 */
[----:B------:R-:W-:Y:S05]  /*5340*/  CALL.REL.NOINC `($__internal_14_$__cuda_sm70_shflsync_down_p) ;  /* 0x000002f000007944 */ /* 0x000fea0003c00000 */
[----:B------:R-:W-:Y:S01]  /*5350*/  FADD.FTZ R210, R155, R210 ;  /* 0x000000d29bd27221 */ /* 0x000fe20000010000 */
[----:B------:R-:W-:Y:S01]  /*5360*/  MOV R159, 0x1f ;  /* 0x0000001f009f7802 */ /* 0x000fe20000000f00 */
[----:B-1----:R-:W-:Y:S01]  /*5370*/  FADD.FTZ R211, R211, R154 ;  /* 0x0000009ad3d37221 */ /* 0x002fe20000010000 */
[----:B------:R-:W-:Y:S01]  /*5380*/  HFMA2.MMA R154, -RZ, RZ, 0, 2.384185791015625e-07 ;  /* 0x00000004ff9a7435 */ /* 0x000fe200000001ff */
[----:B------:R-:W-:Y:S02]  /*5390*/  MOV R158, 0xffffffff ;  /* 0xffffffff009e7802 */ /* 0x000fe40000000f00 */
[----:B------:R-:W-:-:S02]  /*53a0*/  MOV R153, R210 ;  /* 0x000000d200997202 */ /* 0x000fc40000000f00 */
[----:B------:R-:W-:Y:S02]  /*53b0*/  MOV R152, 0x53d0 ;  /* 0x000053d000987802 */ /* 0x000fe40000000f00 */
[----:B------:R-:W-:Y:S05]  /*53c0*/  CALL.REL.NOINC `($__internal_14_$__cuda_sm70_shflsync_down_p) ;  /* 0x0000027000007944 */ /* 0x000fea0003c00000 */
[----:B-1----:R-:W-:Y:S01]  /*53d0*/  MOV R155, R154 ;  /* 0x0000009a009b7202 */ /* 0x002fe20000000f00 */
[----:B------:R-:W-:Y:S01]  /*53e0*/  HFMA2.MMA R154, -RZ, RZ, 0, 2.384185791015625e-07 ;  /* 0x00000004ff9a7435 */ /* 0x000fe200000001ff */
[----:B------:R-:W-:Y:S02]  /*53f0*/  MOV R153, R211 ;  /* 0x000000d300997202 */ /* 0x000fe40000000f00 */
[----:B------:R-:W-:Y:S02]  /*5400*/  MOV R159, 0x1f ;  /* 0x0000001f009f7802 */ /* 0x000fe40000000f00 */
[----:B------:R-:W-:Y:S02]  /*5410*/  MOV R158, 0xffffffff ;  /* 0xffffffff009e7802 */ /* 0x000fe40000000f00 */
[----:B------:R-:W-:Y:S02]  /*5420*/  MOV R152, 0x5440 ;  /* 0x0000544000987802 */ /* 0x000fe40000000f00 */
[----:B------:R-:W-:Y:S05]  /*5430*/  CALL.REL.NOINC `($__internal_14_$__cuda_sm70_shflsync_down_p) ;  /* 0x0000020000007944 */ /* 0x000fea0003c00000 */
[----:B------:R-:W-:Y:S01]  /*5440*/  FADD.FTZ R210, R155, R210 ;  /* 0x000000d29bd27221 */ /* 0x000fe20000010000 */
[----:B------:R-:W-:Y:S01]  /*5450*/  MOV R159, 0x1f ;  /* 0x0000001f009f7802 */ /* 0x000fe20000000f00 */
[----:B-1----:R-:W-:Y:S01]  /*5460*/  FADD.FTZ R211, R211, R154 ;  /* 0x0000009ad3d37221 */ /* 0x002fe20000010000 */
[----:B------:R-:W-:Y:S01]  /*5470*/  HFMA2.MMA R154, -RZ, RZ, 0, 1.1920928955078125e-07 ;  /* 0x00000002ff9a7435 */ /* 0x000fe200000001ff */
[----:B------:R-:W-:-:S02]  /*5480*/  MOV R158, 0xffffffff ;  /* 0xffffffff009e7802 */ /* 0x000fc40000000f00 */
[----:B------:R-:W-:Y:S02]  /*5490*/  MOV R153, R210 ;  /* 0x000000d200997202 */ /* 0x000fe40000000f00 */
[----:B------:R-:W-:Y:S02]  /*54a0*/  MOV R152, 0x54c0 ;  /* 0x000054c000987802 */ /* 0x000fe40000000f00 */
[----:B------:R-:W-:Y:S05]  /*54b0*/  CALL.REL.NOINC `($__internal_14_$__cuda_sm70_shflsync_down_p) ;  /* 0x0000018000007944 */ /* 0x000fea0003c00000 */
[----:B-1----:R-:W-:Y:S01]  /*54c0*/  MOV R155, R154 ;  /* 0x0000009a009b7202 */ /* 0x002fe20000000f00 */
[----:B------:R-:W-:Y:S01]  /*54d0*/  HFMA2.MMA R154, -RZ, RZ, 0, 1.1920928955078125e-07 ;  /* 0x00000002ff9a7435 */ /* 0x000fe200000001ff */
[----:B------:R-:W-:Y:S02]  /*54e0*/  MOV R153, R211 ;  /* 0x000000d300997202 */ /* 0x000fe40000000f00 */
[----:B------:R-:W-:Y:S02]  /*54f0*/  MOV R159, 0x1f ;  /* 0x0000001f009f7802 */ /* 0x000fe40000000f00 */
[----:B------:R-:W-:Y:S02]  /*5500*/  MOV R158, 0xffffffff ;  /* 0xffffffff009e7802 */ /* 0x000fe40000000f00 */
[----:B------:R-:W-:-:S02]  /*5510*/  MOV R152, 0x5530 ;  /* 0x0000553000987802 */ /* 0x000fc40000000f00 */
[----:B------:R-:W-:Y:S05]  /*5520*/  CALL.REL.NOINC `($__internal_14_$__cuda_sm70_shflsync_down_p) ;  /* 0x0000011000007944 */ /* 0x000fea0003c00000 */
[----:B------:R-:W-:Y:S01]  /*5530*/  FADD.FTZ R210, R155, R210 ;  /* 0x000000d29bd27221 */ /* 0x000fe20000010000 */
[----:B------:R-:W-:Y:S01]  /*5540*/  MOV R159, 0x1f ;  /* 0x0000001f009f7802 */ /* 0x000fe20000000f00 */
[----:B-1----:R-:W-:Y:S01]  /*5550*/  FADD.FTZ R211, R211, R154 ;  /* 0x0000009ad3d37221 */ /* 0x002fe20000010000 */
[----:B------:R-:W-:Y:S01]  /*5560*/  HFMA2.MMA R154, -RZ, RZ, 0, 5.9604644775390625e-08 ;  /* 0x00000001ff9a7435 */ /* 0x000fe200000001ff */
[----:B------:R-:W-:-:S02]  /*5570*/  MOV R158, 0xffffffff ;  /* 0xffffffff009e7802 */ /* 0x000fc40000000f00 */
[----:B------:R-:W-:Y:S02]  /*5580*/  MOV R153, R210 ;  /* 0x000000d200997202 */ /* 0x000fe40000000f00 */
[----:B------:R-:W-:Y:S02]  /*5590*/  MOV R152, 0x55b0 ;  /* 0x000055b000987802 */ /* 0x000fe40000000f00 */
[----:B------:R-:W-:Y:S05]  /*55a0*/  CALL.REL.NOINC `($__internal_14_$__cuda_sm70_shflsync_down_p) ;  /* 0x0000009000007944 */ /* 0x000fea0003c00000 */
[----:B-1----:R-:W-:Y:S01]  /*55b0*/  MOV R155, R154 ;  /* 0x0000009a009b7202 */ /* 0x002fe20000000f00 */
[----:B------:R-:W-:Y:S01]  /*55c0*/  HFMA2.MMA R154, -RZ, RZ, 0, 5.9604644775390625e-08 ;  /* 0x00000001ff9a7435 */ /* 0x000fe200000001ff */
[----:B------:R-:W-:Y:S02]  /*55d0*/  MOV R153, R211 ;  /* 0x000000d300997202 */ /* 0x000fe40000000f00 */
[----:B------:R-:W-:Y:S02]  /*55e0*/  MOV R159, 0x1f ;  /* 0x0000001f009f7802 */ /* 0x000fe40000000f00 */
[----:B------:R-:W-:Y:S02]  /*55f0*/  MOV R158, 0xffffffff ;  /* 0xffffffff009e7802 */ /* 0x000fe40000000f00 */
[----:B------:R-:W-:-:S02]  /*5600*/  MOV R152, 0x5620 ;  /* 0x0000562000987802 */ /* 0x000fc40000000f00 */
[----:B------:R-:W-:Y:S05]  /*5610*/  CALL.REL.NOINC `($__internal_14_$__cuda_sm70_shflsync_down_p) ;  /* 0x0000002000007944 */ /* 0x000fea0003c00000 */
[----:B-1----:R-:W-:Y:S01]  /*5620*/  MOV R153, R154 ;  /* 0x0000009a00997202 */ /* 0x002fe20000000f00 */
[----:B------:R-:W-:Y:S05]  /*5630*/  BRA `(.L_x_887) ;  /* 0xffffcf3000007947 */ /* 0x000fea000383ffff */
        .weak           $__internal_14_$__cuda_sm70_shflsync_down_p
        .type           $__internal_14_$__cuda_sm70_shflsync_down_p,@function
        .size           $__internal_14_$__cuda_sm70_shflsync_down_p,(.L_x_11748 - $__internal_14_$__cuda_sm70_shflsync_down_p)
$__internal_14_$__cuda_sm70_shflsync_down_p:
[----:B------:R-:W-:Y:S04]  /*5640*/  WARPSYNC R158 ;  /* 0x0000009e00007348 */ /* 0x000fe80003800000 */
[----:B------:R0:W1:Y:S02]  /*5650*/  SHFL.DOWN PT, R154, R153, R154, R159 ;  /* 0x0800009a999a7389 */ /* 0x00006400000e009f */
[----:B0-----:R-:W-:-:S06]  /*5660*/  HFMA2.MMA R153, -RZ, RZ, 0, 0 ;  /* 0x00000000ff997435 */ /* 0x001fcc00000001ff */
[----:B------:R-:W-:Y:S05]  /*5670*/  RET.REL.NODEC R152 `(_ZN10layer_norm13ln_bwd_kernelINS_13Kernel_traitsI13__nv_bfloat16S2_S2_S2_fjLj8192ELj1ELj1ELj8ELj16ENS_18Kernel_traits_baseILj8192ES2_S2_S2_S2_fjLj256EEEEELb1ELb1ELb0ELb0EEEvNS_9BwdParamsE) ;  /* 0xffffa98098007950 */ /* 0x000fea0003c3ffff */
.L_x_888:
        /* <DEDUP_REMOVED lines=16> */
.L_x_11748:


//--------------------- .text._ZN10layer_norm13ln_bwd_kernelINS_13Kernel_traitsI13__nv_bfloat16S2_S2_S2_fjLj8192ELj1ELj1ELj8ELj16ENS_18Kernel_traits_baseILj8192ES2_S2_S2_S2_fjLj256EEEEELb1ELb1ELb0ELb1EEEvNS_9BwdParamsE --------------------------
	.section	.text._ZN10layer_norm13ln_bwd_kernelINS_13Kernel_traitsI13__nv_bfloat16S2_S2_S2_fjLj8192ELj1ELj1ELj8ELj16ENS_18Kernel_traits_baseILj8192ES2_S2_S2_S2_fjLj256EEEEELb1ELb1ELb0ELb1EEEvNS_9BwdParamsE,"ax",@progbits
	.sectioninfo	@"SHI_REGISTERS=255"
	.align	128
        .global         _ZN10layer_norm13ln_bwd_kernelINS_13Kernel_traitsI13__nv_bfloat16S2_S2_S2_fjLj8192ELj1ELj1ELj8ELj16ENS_18Kernel_traits_baseILj8192ES2_S2_S2_S2_fjLj256EEEEELb1ELb1ELb0ELb1EEEvNS_9BwdParamsE
        .type           _ZN10layer_norm13ln_bwd_kernelINS_13Kernel_traitsI13__nv_bfloat16S2_S2_S2_fjLj8192ELj1ELj1ELj8ELj16ENS_18Kernel_traits_baseILj8192ES2_S2_S2_S2_fjLj256EEEEELb1ELb1ELb0ELb1EEEvNS_9BwdParamsE,@function
        .size           _ZN10layer_norm13ln_bwd_kernelINS_13Kernel_traitsI13__nv_bfloat16S2_S2_S2_fjLj8192ELj1ELj1ELj8ELj16ENS_18Kernel_traits_baseILj8192ES2_S2_S2_S2_fjLj256EEEEELb1ELb1ELb0ELb1EEEvNS_9BwdParamsE,(.L_x_11749 - _ZN10layer_norm13ln_bwd_kernelINS_13Kernel_traitsI13__nv_bfloat16S2_S2_S2_fjLj8192ELj1ELj1ELj8ELj16ENS_18Kernel_traits_baseILj8192ES2_S2_S2_S2_fjLj256EEEEELb1ELb1ELb0ELb1EEEvNS_9BwdParamsE)
        .other          _ZN10layer_norm13ln_bwd_kernelINS_13Kernel_traitsI13__nv_bfloat16S2_S2_S2_fjLj8192ELj1ELj1ELj8ELj16ENS_18Kernel_traits_baseILj8192ES2_S2_S2_S2_fjLj256EEEEELb1ELb1ELb0ELb1EEEvNS_9BwdParamsE,@"STO_CUDA_ENTRY STV_DEFAULT"
_ZN10layer_norm13ln_bwd_kernelINS_13Kernel_traitsI13__nv_bfloat16S2_S2_S2_fjLj8192ELj1ELj1ELj8ELj16ENS_18Kernel_traits_baseILj8192ES2_S2_S2_S2_fjLj256EEEEELb1ELb1ELb0ELb1EEEvNS_9BwdParamsE:
.text._ZN10layer_norm13ln_bwd_kernelINS_13Kernel_traitsI13__nv_bfloat16S2_S2_S2_fjLj8192ELj1ELj1ELj8ELj16ENS_18Kernel_traits_baseILj8192ES2_S2_S2_S2_fjLj256EEEEELb1ELb1ELb0ELb1EEEvNS_9BwdParamsE:
[----:B------:R-:W-:Y:S02]  /*0000*/  MOV R1, c[0x0][0x28] ;  /* 0x00000a0000017a02 */ /* 0x000fe40000000f00 */
[----:B------:R-:W0:Y:S01]  /*0010*/  S2R R4, SR_TID.X ;  /* 0x0000000000047919 */ /* 0x000e220000002100 */
[----:B------:R-:W-:Y:S01]  /*0020*/  ULDC.64 UR4, c[0x0][0x118] ;  /* 0x0000460000047ab9 */ /* 0x000fe20000000a00 */
[----:B0-----:R-:W-:-:S04]  /*0030*/  SHF.L.U32 R0, R4, 0x4, RZ ;  /* 0x0000000404007819 */ /* 0x001fc800000006ff */
[----:B------:R-:W-:-:S04]  /*0040*/  LOP3.LUT R0, R0, 0xff0, RZ, 0xc0, !PT ;  /* 0x00000ff000007812 */ /* 0x000fc800078ec0ff */
[----:B------:R-:W-:-:S04]  /*0050*/  IADD3 R2, P0, R0, c[0x0][0x1c8], RZ ;  /* 0x0000720000027a10 */ /* 0x000fc80007f1e0ff */
[----:B------:R-:W-:-:S05]  /*0060*/  IADD3.X R3, RZ, c[0x0][0x1cc], RZ, P0, !PT ;  /* 0x00007300ff037a10 */ /* 0x000fca00007fe4ff */
        /* <DEDUP_REMOVED lines=31> */
[----:B-----5:R-:W-:Y:S01]  /*0260*/  CS2R R50, SRZ ;  /* 0x0000000000327805 */ /* 0x020fe2000001ff00 */
        /* <DEDUP_REMOVED lines=26> */
.L_x_889:
[----:B0-----:R-:W-:-:S04]  /*0410*/  LEA R2, P0, R0, c[0x0][0x1b0], 0x4 ;  /* 0x00006c0000027a11 */ /* 0x001fc800078020ff */
[----:B------:R-:W-:-:S05]  /*0420*/  IADD3.X R3, RZ, c[0x0][0x1b4], RZ, P0, !PT ;  /* 0x00006d00ff037a10 */ /* 0x000fca00007fe4ff */
[----:B------:R0:W2:Y:S04]  /*0430*/  LDG.E.128 R8, [R2.64] ;  /* 0x0000000402087981 */ /* 0x0000a8000c1e1d00 */
[----:B------:R0:W3:Y:S04]  /*0440*/  LDG.E.128 R12, [R2.64+0x1000] ;  /* 0x00100004020c7981 */ /* 0x0000e8000c1e1d00 */
[----:B------:R0:W4:Y:S04]  /*0450*/  LDG.E.128 R16, [R2.64+0x2000] ;  /* 0x0020000402107981 */ /* 0x000128000c1e1d00 */
[----:B------:R0:W3:Y:S01]  /*0460*/  LDG.E.128 R64, [R2.64+0x3000] ;  /* 0x0030000402407981 */ /* 0x0000e2000c1e1d00 */
[----:B------:R-:W-:Y:S01]  /*0470*/  HFMA2.MMA R142, -RZ, RZ, 0, 5.9604644775390625e-08 ;  /* 0x00000001ff8e7435 */ /* 0x000fe200000001ff */
[----:B------:R-:W-:Y:S01]  /*0480*/  MOV R181, RZ ;  /* 0x000000ff00b57202 */ /* 0x000fe20000000f00 */
[----:B------:R-:W-:Y:S01]  /*0490*/  HFMA2.MMA R7, -RZ, RZ, 0, 0 ;  /* 0x00000000ff077435 */ /* 0x000fe200000001ff */
[----:B------:R-:W-:Y:S01]  /*04a0*/  CS2R R4, SRZ ;  /* 0x0000000000047805 */ /* 0x000fe2000001ff00 */
[----:B------:R-:W-:Y:S01]  /*04b0*/  HFMA2.MMA R174, -RZ, RZ, 0, 0 ;  /* 0x00000000ffae7435 */ /* 0x000fe200000001ff */
[----:B------:R-:W-:Y:S01]  /*04c0*/  CS2R R172, SRZ ;  /* 0x0000000000ac7805 */ /* 0x000fe2000001ff00 */
[----:B------:R-:W-:Y:S01]  /*04d0*/  MOV R0, RZ ;  /* 0x000000ff00007202 */ /* 0x000fe20000000f00 */
        /* <DEDUP_REMOVED lines=76> */
.L_x_894:
[----:B------:R-:W-:Y:S01]  /*09a0*/  ISETP.NE.U32.AND P0, PT, RZ, c[0x0][0x1c0], PT ;  /* 0x00007000ff007a0c */ /* 0x000fe20003f05070 */
[----:B------:R-:W0:Y:S01]  /*09b0*/  S2R R88, SR_TID.X ;  /* 0x0000000000587919 */ /* 0x000e220000002100 */
[----:B------:R-:W-:Y:S01]  /*09c0*/  SHF.R.S32.HI R85, RZ, 0x1f, R6 ;  /* 0x0000001fff557819 */ /* 0x000fe20000011406 */
[----:B------:R-:W-:Y:S01]  /*09d0*/  IMAD R86, R6, c[0x0][0x168], RZ ;  /* 0x00005a0006567a24 */ /* 0x000fe200078e02ff */
[----:B------:R-:W-:-:S04]  /*09e0*/  ISETP.NE.AND.EX P0, PT, RZ, c[0x0][0x1c4], PT, P0 ;  /* 0x00007100ff007a0c */ /* 0x000fc80003f05300 */
[----:B------:R-:W-:-:S09]  /*09f0*/  SHF.R.S32.HI R87, RZ, 0x1f, R86 ;  /* 0x0000001fff577819 */ /* 0x000fd20000011456 */
[----:B------:R-:W-:-:S04]  /*0a00*/  @P0 LEA R84, P1, R6, c[0x0][0x1c0], 0x1 ;  /* 0x0000700006540a11 */ /* 0x000fc800078208ff */
[----:B------:R-:W-:Y:S02]  /*0a10*/  @P0 LEA.HI.X R85, R6, c[0x0][0x1c4], R85, 0x1, P1 ;  /* 0x0000710006550a11 */ /* 0x000fe400008f0c55 */
[----:B0-----:R-:W-:-:S03]  /*0a20*/  LOP3.LUT R88, R88, 0xff, RZ, 0xc0, !PT ;  /* 0x000000ff58587812 */ /* 0x001fc600078ec0ff */
[----:B------:R0:W2:Y:S01]  /*0a30*/  @P0 LDG.E.U16 R143, [R84.64] ;  /* 0x00000004548f0981 */ /* 0x0000a2000c1e1500 */
[----:B------:R-:W-:Y:S02]  /*0a40*/  LEA.HI R87, R87, R86, RZ, 0x3 ;  /* 0x0000005657577211 */ /* 0x000fe400078f18ff */
[----:B------:R-:W-:Y:S02]  /*0a50*/  MOV R152, 0x10 ;  /* 0x0000001000987802 */ /* 0x000fe40000000f00 */
[----:B------:R-:W-:Y:S02]  /*0a60*/  LEA.HI.SX32 R176, R87, R88, 0x1d ;  /* 0x0000005857b07211 */ /* 0x000fe400078feaff */
[----:B------:R-:W-:Y:S02]  /*0a70*/  MOV R139, 0x4 ;  /* 0x00000004008b7802 */ /* 0x000fe40000000f00 */
[C---:B------:R-:W-:Y:S01]  /*0a80*/  IADD3 R180, R176.reuse, 0x100, RZ ;  /* 0x00000100b0b47810 */ /* 0x040fe20007ffe0ff */
[C---:B0-----:R-:W-:Y:S01]  /*0a90*/  IMAD.WIDE.U32 R84, R176.reuse, R152, c[0x0][0x188] ;  /* 0x00006200b0547625 */ /* 0x041fe200078e0098 */
[----:B------:R-:W-:-:S02]  /*0aa0*/  IADD3 R177, R176, 0x200, RZ ;  /* 0x00000200b0b17810 */ /* 0x000fc40007ffe0ff */
[----:B------:R-:W-:Y:S01]  /*0ab0*/  IADD3 R175, R176, 0x300, RZ ;  /* 0x00000300b0af7810 */ /* 0x000fe20007ffe0ff */
[-C--:B------:R-:W-:Y:S02]  /*0ac0*/  IMAD.WIDE.U32 R88, R180, R152.reuse, c[0x0][0x188] ;  /* 0x00006200b4587625 */ /* 0x080fe400078e0098 */
[----:B------:R-:W3:Y:S02]  /*0ad0*/  LDG.E.128 R84, [R84.64] ;  /* 0x0000000454547981 */ /* 0x000ee4000c1e1d00 */
[-C--:B------:R-:W-:Y:S02]  /*0ae0*/  IMAD.WIDE.U32 R92, R177, R152.reuse, c[0x0][0x188] ;  /* 0x00006200b15c7625 */ /* 0x080fe400078e0098 */
[----:B------:R-:W4:Y:S02]  /*0af0*/  LDG.E.128 R88, [R88.64] ;  /* 0x0000000458587981 */ /* 0x000f24000c1e1d00 */
[----:B------:R-:W-:Y:S02]  /*0b00*/  IMAD.WIDE R96, R6, R139, c[0x0][0x1a0] ;  /* 0x0000680006607625 */ /* 0x000fe400078e028b */
[----:B------:R-:W3:Y:S02]  /*0b10*/  LDG.E.128 R92, [R92.64] ;  /* 0x000000045c5c7981 */ /* 0x000ee4000c1e1d00 */
[----:B------:R-:W-:-:S02]  /*0b20*/  IMAD.WIDE.U32 R98, R175, R152, c[0x0][0x188] ;  /* 0x00006200af627625 */ /* 0x000fc400078e0098 */
[----:B------:R0:W4:Y:S02]  /*0b30*/  LDG.E R193, [R96.64] ;  /* 0x0000000460c17981 */ /* 0x000124000c1e1900 */
[----:B------:R-:W-:-:S04]  /*0b40*/  IMAD.WIDE.U32 R100, R176, R152, c[0x0][0x208] ;  /* 0x00008200b0647625 */ /* 0x000fc800078e0098 */
[----:B------:R-:W-:Y:S02]  /*0b50*/  IMAD.WIDE R138, R6, R139, c[0x0][0x1a8] ;  /* 0x00006a00068a7625 */ /* 0x000fe400078e028b */
[----:B------:R-:W4:Y:S04]  /*0b60*/  LDG.E.128 R100, [R100.64] ;  /* 0x0000000464647981 */ /* 0x000f28000c1e1d00 */
[----:B0-----:R-:W4:Y:S01]  /*0b70*/  LDG.E.128 R96, [R98.64] ;  /* 0x0000000462607981 */ /* 0x001f22000c1e1d00 */
[----:B------:R-:W-:-:S03]  /*0b80*/  IMAD.WIDE.U32 R104, R180, R152, c[0x0][0x208] ;  /* 0x00008200b4687625 */ /* 0x000fc600078e0098 */
[----:B------:R0:W4:Y:S01]  /*0b90*/  LDG.E R179, [R138.64] ;  /* 0x000000048ab37981 */ /* 0x000122000c1e1900 */
[----:B------:R-:W-:-:S03]  /*0ba0*/  IMAD.WIDE.U32 R112, R175, R152, c[0x0][0x208] ;  /* 0x00008200af707625 */ /* 0x000fc600078e0098 */
[----:B------:R-:W4:Y:S04]  /*0bb0*/  LDG.E.128 R104, [R104.64] ;  /* 0x0000000468687981 */ /* 0x000f28000c1e1d00 */
[----:B------:R-:W4:Y:S01]  /*0bc0*/  LDG.E.128 R112, [R112.64] ;  /* 0x0000000470707981 */ /* 0x000f22000c1e1d00 */
[----:B------:R-:W-:-:S06]  /*0bd0*/  IMAD.WIDE.U32 R108, R177, R152, c[0x0][0x208] ;  /* 0x00008200b16c7625 */ /* 0x000fcc00078e0098 */
[----:B------:R-:W4:Y:S01]  /*0be0*/  LDG.E.128 R108, [R108.64] ;  /* 0x000000046c6c7981 */ /* 0x000f22000c1e1d00 */
[----:B------:R-:W-:-:S04]  /*0bf0*/  ISETP.NE.U32.AND P1, PT, RZ, c[0x0][0x218], PT ;  /* 0x00008600ff007a0c */ /* 0x000fc80003f25070 */
[----:B------:R-:W-:Y:S02]  /*0c00*/  ISETP.NE.AND.EX P1, PT, RZ, c[0x0][0x21c], PT, P1 ;  /* 0x00008700ff007a0c */ /* 0x000fe40003f25310 */
[----:B------:R-:W-:Y:S02]  /*0c10*/  MOV R178, 0x3f800000 ;  /* 0x3f80000000b27802 */ /* 0x000fe40000000f00 */
[----:B------:R-:W-:Y:S02]  /*0c20*/  LOP3.LUT P2, RZ, R142, 0xff, RZ, 0xc0, !PT ;  /* 0x000000ff8eff7812 */ /* 0x000fe4000784c0ff */
[----:B------:R-:W-:-:S07]  /*0c30*/  MOV R194, 0x8 ;  /* 0x0000000800c27802 */ /* 0x000fce0000000f00 */
[----:B0-----:R-:W-:-:S04]  /*0c40*/  @P1 IMAD.WIDE.U32 R138, R176, R152, c[0x0][0x218] ;  /* 0x00008600b08a1625 */ /* 0x001fc800078e0098 */
[----:B------:R-:W-:Y:S01]  /*0c50*/  @P1 IMAD.WIDE.U32 R148, R177, R152, c[0x0][0x218] ;  /* 0x00008600b1941625 */ /* 0x000fe200078e0098 */
[----:B-----5:R0:W5:Y:S04]  /*0c60*/  @P1 LDG.E.128 R64, [R138.64] ;  /* 0x000000048a401981 */ /* 0x020168000c1e1d00 */
[----:B------:R1:W5:Y:S01]  /*0c70*/  @P1 LDG.E.128 R72, [R148.64] ;  /* 0x0000000494481981 */ /* 0x000362000c1e1d00 */
[----:B0-----:R-:W-:-:S04]  /*0c80*/  IMAD.WIDE.U32 R138, R175, R194, c[0x0][0x190] ;  /* 0x00006400af8a7625 */ /* 0x001fc800078e00c2 */
[----:B-1----:R-:W-:Y:S02]  /*0c90*/  IMAD.WIDE.U32 R148, R194, R180, c[0x0][0x190] ;  /* 0x00006400c2947625 */ /* 0x002fe400078e00b4 */
[----:B------:R-:W5:Y:S04]  /*0ca0*/  LDG.E.64 R138, [R138.64] ;  /* 0x000000048a8a7981 */ /* 0x000f68000c1e1b00 */
[----:B------:R-:W5:Y:S01]  /*0cb0*/  LDG.E.64 R148, [R148.64] ;  /* 0x0000000494947981 */ /* 0x000f62000c1e1b00 */
[----:B------:R-:W-:Y:S01]  /*0cc0*/  ULDC.U8 UR6, c[0x0][0x1f0] ;  /* 0x00007c0000067ab9 */ /* 0x000fe20000000000 */
[----:B------:R-:W-:Y:S02]  /*0cd0*/  IMAD.WIDE.U32 R164, R176, R194, c[0x0][0x190] ;  /* 0x00006400b0a47625 */ /* 0x000fe400078e00c2 */
[----:B------:R-:W0:Y:S01]  /*0ce0*/  S2R R196, SR_TID.X ;  /* 0x0000000000c47919 */ /* 0x000e220000002100 */
[----:B--2---:R-:W-:Y:S01]  /*0cf0*/  @P0 PRMT R178, RZ, 0x5410, R143 ;  /* 0x00005410ffb20816 */ /* 0x004fe2000000008f */
[----:B------:R-:W-:-:S05]  /*0d00*/  @P1 IMAD.WIDE.U32 R142, R180, R152, c[0x0][0x218] ;  /* 0x00008600b48e1625 */ /* 0x000fca00078e0098 */
[----:B------:R1:W5:Y:S02]  /*0d10*/  @P1 LDG.E.128 R68, [R142.64] ;  /* 0x000000048e441981 */ /* 0x000364000c1e1d00 */
[----:B-1----:R-:W-:-:S06]  /*0d20*/  IMAD.WIDE.U32 R142, R177, R194, c[0x0][0x190] ;  /* 0x00006400b18e7625 */ /* 0x002fcc00078e00c2 */
[----:B------:R-:W5:Y:S01]  /*0d30*/  LDG.E.64 R142, [R142.64] ;  /* 0x000000048e8e7981 */ /* 0x000f62000c1e1b00 */
[----:B------:R-:W-:Y:S01]  /*0d40*/  @P1 IMAD.WIDE.U32 R152, R175, R152, c[0x0][0x218] ;  /* 0x00008600af981625 */ /* 0x000fe200078e0098 */
[----:B------:R-:W-:Y:S02]  /*0d50*/  ISETP.NE.AND P0, PT, RZ, UR6, PT ;  /* 0x00000006ff007c0c */ /* 0x000fe4000bf05270 */
[--C-:B---3--:R-:W-:Y:S02]  /*0d60*/  PRMT R209, RZ, 0x5410, R84.reuse ;  /* 0x00005410ffd17816 */ /* 0x108fe40000000054 */
[----:B------:R1:W5:Y:S01]  /*0d70*/  @P1 LDG.E.128 R76, [R152.64] ;  /* 0x00000004984c1981 */ /* 0x000362000c1e1d00 */
[----:B------:R-:W-:Y:S02]  /*0d80*/  PRMT R225, RZ, 0x7610, R84 ;  /* 0x00007610ffe17816 */ /* 0x000fe40000000054 */
[----:B------:R-:W-:Y:S02]  /*0d90*/  PRMT R219, RZ, 0x5410, R85 ;  /* 0x00005410ffdb7816 */ /* 0x000fe40000000055 */
[----:B------:R-:W-:-:S02]  /*0da0*/  PRMT R230, RZ, 0x5410, R86 ;  /* 0x00005410ffe67816 */ /* 0x000fc40000000056 */
[----:B----4-:R-:W-:Y:S02]  /*0db0*/  FSEL R84, R193, RZ, !P0 ;  /* 0x000000ffc1547208 */ /* 0x010fe40004000000 */
[----:B------:R-:W-:Y:S01]  /*0dc0*/  PRMT R231, RZ, 0x7610, R85 ;  /* 0x00007610ffe77816 */ /* 0x000fe20000000055 */
[----:B-1----:R1:W5:Y:S01]  /*0dd0*/  LDG.E.64 R152, [R164.64] ;  /* 0x00000004a4987981 */ /* 0x002362000c1e1b00 */
[----:B------:R-:W-:Y:S02]  /*0de0*/  PRMT R86, RZ, 0x7610, R86 ;  /* 0x00007610ff567816 */ /* 0x000fe40000000056 */
[--C-:B------:R-:W-:Y:S02]  /*0df0*/  PRMT R220, RZ, 0x5410, R87.reuse ;  /* 0x00005410ffdc7816 */ /* 0x100fe40000000057 */
[----:B------:R-:W-:Y:S02]  /*0e00*/  PRMT R222, RZ, 0x7610, R87 ;  /* 0x00007610ffde7816 */ /* 0x000fe40000000057 */
[----:B------:R-:W-:-:S02]  /*0e10*/  PRMT R221, RZ, 0x5410, R91 ;  /* 0x00005410ffdd7816 */ /* 0x000fc4000000005b */
[----:B------:R-:W-:Y:S02]  /*0e20*/  PRMT R223, RZ, 0x7610, R91 ;  /* 0x00007610ffdf7816 */ /* 0x000fe4000000005b */
[----:B-1----:R-:W-:Y:S02]  /*0e30*/  PRMT R164, RZ, 0x5410, R88 ;  /* 0x00005410ffa47816 */ /* 0x002fe40000000058 */
        /* <DEDUP_REMOVED lines=52> */
[----:B------:R-:W-:Y:S01]  /*1180*/  FADD.FTZ R84, -R84, R89 ;  /* 0x0000005954547221 */ /* 0x000fe20000010100 */
[----:B------:R-:W-:Y:S01]  /*1190*/  PRMT R89, RZ, 0x5410, R100 ;  /* 0x00005410ff597816 */ /* 0x000fe20000000064 */
[C---:B------:R-:W-:Y:S01]  /*11a0*/  FMUL.FTZ R88, R179.reuse, R88 ;  /* 0x00000058b3587220 */ /* 0x040fe20000410000 */
[----:B------:R-:W-:Y:S01]  /*11b0*/  PRMT R203, RZ, 0x5410, R106 ;  /* 0x00005410ffcb7816 */ /* 0x000fe2000000006a */
[----:B------:R-:W-:Y:S01]  /*11c0*/  FMUL.FTZ R225, R179, R225 ;  /* 0x000000e1b3e17220 */ /* 0x000fe20000410000 */
[----:B------:R-:W-:Y:S01]  /*11d0*/  PRMT R227, RZ, 0x7610, R100 ;  /* 0x00007610ffe37816 */ /* 0x000fe20000000064 */
[----:B------:R-:W-:Y:S01]  /*11e0*/  FADD.FTZ R129, R89, R129 ;  /* 0x0000008159817221 */ /* 0x000fe20000010000 */
[----:B------:R-:W-:Y:S01]  /*11f0*/  PRMT R106, RZ, 0x7610, R106 ;  /* 0x00007610ff6a7816 */ /* 0x000fe2000000006a */
[----:B------:R-:W-:-:S02]  /*1200*/  FFMA.FTZ R171, R88, R89, R171 ;  /* 0x0000005958ab7223 */ /* 0x000fc400000100ab */
[----:B------:R-:W-:Y:S02]  /*1210*/  FMUL.FTZ R93, R179, R93 ;  /* 0x0000005db35d7220 */ /* 0x000fe40000410000 */
[----:B------:R-:W-:Y:S01]  /*1220*/  FMUL.FTZ R89, R251, R89 ;  /* 0x00000059fb597220 */ /* 0x000fe20000410000 */
[----:B------:R-:W-:Y:S01]  /*1230*/  PRMT R229, RZ, 0x5410, R101 ;  /* 0x00005410ffe57816 */ /* 0x000fe20000000065 */
[----:B------:R-:W-:Y:S01]  /*1240*/  FADD.FTZ R130, R227, R130 ;  /* 0x00000082e3827221 */ /* 0x000fe20000010000 */
[--C-:B------:R-:W-:Y:S01]  /*1250*/  PRMT R232, RZ, 0x5410, R102.reuse ;  /* 0x00005410ffe87816 */ /* 0x100fe20000000066 */
[----:B------:R-:W-:Y:S01]  /*1260*/  FMUL.FTZ R226, R179, R226 ;  /* 0x000000e2b3e27220 */ /* 0x000fe20000410000 */
[----:B------:R-:W-:Y:S01]  /*1270*/  PRMT R221, RZ, 0x7610, R102 ;  /* 0x00007610ffdd7816 */ /* 0x000fe20000000066 */
[----:B------:R-:W-:Y:S01]  /*1280*/  FFMA.FTZ R172, R225, R227, R172 ;  /* 0x000000e3e1ac7223 */ /* 0x000fe200000100ac */
[----:B------:R-:W-:Y:S01]  /*1290*/  PRMT R102, RZ, 0x5410, R112 ;  /* 0x00005410ff667816 */ /* 0x000fe20000000070 */
[----:B------:R-:W-:Y:S01]  /*12a0*/  FADD.FTZ R118, R106, R118 ;  /* 0x000000766a767221 */ /* 0x000fe20000010000 */
[----:B------:R-:W-:Y:S01]  /*12b0*/  PRMT R100, RZ, 0x7610, R112 ;  /* 0x00007610ff647816 */ /* 0x000fe20000000070 */
[----:B------:R-:W-:-:S02]  /*12c0*/  FFMA.FTZ R158, R93, R106, R158 ;  /* 0x0000006a5d9e7223 */ /* 0x000fc4000001009e */
[----:B------:R-:W-:Y:S02]  /*12d0*/  FMUL.FTZ R205, R238, R106 ;  /* 0x0000006aeecd7220 */ /* 0x000fe40000410000 */
[----:B------:R-:W-:Y:S02]  /*12e0*/  FMUL.FTZ R227, R250, R227 ;  /* 0x000000e3fae37220 */ /* 0x000fe40000410000 */
[----:B------:R-:W-:Y:S02]  /*12f0*/  FADD.FTZ R106, RZ, R89 ;  /* 0x00000059ff6a7221 */ /* 0x000fe40000010000 */
[----:B------:R-:W-:Y:S01]  /*1300*/  FFMA.FTZ R112, R88, R89, RZ ;  /* 0x0000005958707223 */ /* 0x000fe200000100ff */
[----:B------:R-:W-:Y:S01]  /*1310*/  PRMT R231, RZ, 0x7610, R101 ;  /* 0x00007610ffe77816 */ /* 0x000fe20000000065 */
[----:B------:R-:W-:Y:S02]  /*1320*/  FADD.FTZ R127, R229, R127 ;  /* 0x0000007fe57f7221 */ /* 0x000fe40000010000 */
[----:B------:R-:W-:-:S02]  /*1330*/  FMUL.FTZ R228, R179, R228 ;  /* 0x000000e4b3e47220 */ /* 0x000fc40000410000 */
[-C--:B------:R-:W-:Y:S02]  /*1340*/  FFMA.FTZ R169, R226, R229.reuse, R169 ;  /* 0x000000e5e2a97223 */ /* 0x080fe400000100a9 */
[----:B------:R-:W-:Y:S02]  /*1350*/  FMUL.FTZ R229, R249, R229 ;  /* 0x000000e5f9e57220 */ /* 0x000fe40000410000 */
[----:B------:R-:W-:Y:S02]  /*1360*/  FADD.FTZ R106, R106, R227 ;  /* 0x000000e36a6a7221 */ /* 0x000fe40000010000 */
[----:B------:R-:W-:Y:S02]  /*1370*/  FFMA.FTZ R112, R225, R227, R112 ;  /* 0x000000e3e1707223 */ /* 0x000fe40000010070 */
[----:B------:R-:W-:Y:S02]  /*1380*/  FADD.FTZ R128, R231, R128 ;  /* 0x00000080e7807221 */ /* 0x000fe40000010000 */
[----:B------:R-:W-:-:S02]  /*1390*/  FMUL.FTZ R230, R179, R230 ;  /* 0x000000e6b3e67220 */ /* 0x000fc40000410000 */
[-C--:B------:R-:W-:Y:S01]  /*13a0*/  FFMA.FTZ R170, R228, R231.reuse, R170 ;  /* 0x000000e7e4aa7223 */ /* 0x080fe200000100aa */
[--C-:B------:R-:W-:Y:S01]  /*13b0*/  PRMT R211, RZ, 0x5410, R104.reuse ;  /* 0x00005410ffd37816 */ /* 0x100fe20000000068 */
[----:B------:R-:W-:Y:S01]  /*13c0*/  FMUL.FTZ R231, R248, R231 ;  /* 0x000000e7f8e77220 */ /* 0x000fe20000410000 */
[----:B------:R-:W-:Y:S01]  /*13d0*/  PRMT R213, RZ, 0x7610, R104 ;  /* 0x00007610ffd57816 */ /* 0x000fe20000000068 */
[----:B------:R-:W-:Y:S01]  /*13e0*/  FADD.FTZ R106, R106, R229 ;  /* 0x000000e56a6a7221 */ /* 0x000fe20000010000 */
[----:B------:R-:W-:Y:S01]  /*13f0*/  PRMT R194, RZ, 0x5410, R108 ;  /* 0x00005410ffc27816 */ /* 0x000fe2000000006c */
[----:B------:R-:W-:Y:S01]  /*1400*/  FFMA.FTZ R112, R226, R229, R112 ;  /* 0x000000e5e2707223 */ /* 0x000fe20000010070 */
[----:B------:R-:W-:Y:S01]  /*1410*/  PRMT R223, RZ, 0x5410, R103 ;  /* 0x00005410ffdf7816 */ /* 0x000fe20000000067 */
[----:B------:R-:W-:Y:S01]  /*1420*/  FADD.FTZ R125, R232, R125 ;  /* 0x0000007de87d7221 */ /* 0x000fe20000010000 */
[----:B------:R-:W-:Y:S01]  /*1430*/  PRMT R224, RZ, 0x7610, R103 ;  /* 0x00007610ffe07816 */ /* 0x000fe20000000067 */
[C---:B------:R-:W-:Y:S01]  /*1440*/  FMUL.FTZ R219, R179.reuse, R219 ;  /* 0x000000dbb3db7220 */ /* 0x040fe20000410000 */
[----:B------:R-:W-:Y:S01]  /*1450*/  PRMT R108, RZ, 0x7610, R108 ;  /* 0x00007610ff6c7816 */ /* 0x000fe2000000006c */
[----:B------:R-:W-:Y:S01]  /*1460*/  FFMA.FTZ R167, R230, R232, R167 ;  /* 0x000000e8e6a77223 */ /* 0x000fe200000100a7 */
[--C-:B------:R-:W-:Y:S01]  /*1470*/  PRMT R198, RZ, 0x5410, R109.reuse ;  /* 0x00005410ffc67816 */ /* 0x100fe2000000006d */
[----:B------:R-:W-:Y:S01]  /*1480*/  FMUL.FTZ R195, R179, R195 ;  /* 0x000000c3b3c37220 */ /* 0x000fe20000410000 */
[----:B------:R-:W-:-:S02]  /*1490*/  PRMT R200, RZ, 0x7610, R109 ;  /* 0x00007610ffc87816 */ /* 0x000fc4000000006d */
[--C-:B------:R-:W-:Y:S02]  /*14a0*/  PRMT R104, RZ, 0x5410, R111.reuse ;  /* 0x00005410ff687816 */ /* 0x100fe4000000006f */
[----:B------:R-:W-:Y:S01]  /*14b0*/  PRMT R165, RZ, 0x7610, R111 ;  /* 0x00007610ffa57816 */ /* 0x000fe2000000006f */
[----:B------:R-:W-:Y:S01]  /*14c0*/  FMUL.FTZ R232, R247, R232 ;  /* 0x000000e8f7e87220 */ /* 0x000fe20000410000 */
[--C-:B------:R-:W-:Y:S02]  /*14d0*/  PRMT R101, RZ, 0x5410, R113.reuse ;  /* 0x00005410ff657816 */ /* 0x100fe40000000071 */
[----:B------:R-:W-:Y:S01]  /*14e0*/  PRMT R103, RZ, 0x7610, R113 ;  /* 0x00007610ff677816 */ /* 0x000fe20000000071 */
[----:B------:R-:W-:Y:S01]  /*14f0*/  FADD.FTZ R113, R106, R231 ;  /* 0x000000e76a717221 */ /* 0x000fe20000010000 */
[--C-:B------:R-:W-:Y:S02]  /*1500*/  PRMT R109, RZ, 0x5410, R115.reuse ;  /* 0x00005410ff6d7816 */ /* 0x100fe40000000073 */
[----:B------:R-:W-:Y:S01]  /*1510*/  PRMT R111, RZ, 0x7610, R115 ;  /* 0x00007610ff6f7816 */ /* 0x000fe20000000073 */
[----:B------:R-:W-:Y:S01]  /*1520*/  FFMA.FTZ R115, R228, R231, R112 ;  /* 0x000000e7e4737223 */ /* 0x000fe20000010070 */
[----:B0-----:R-:W-:Y:S01]  /*1530*/  LOP3.LUT P3, RZ, R196, 0x1f, RZ, 0xc0, !PT ;  /* 0x0000001fc4ff7812 */ /* 0x001fe2000786c0ff */
[----:B------:R-:W-:-:S02]  /*1540*/  FADD.FTZ R126, R221, R126 ;  /* 0x0000007edd7e7221 */ /* 0x000fc40000010000 */
[----:B------:R-:W-:Y:S02]  /*1550*/  FMUL.FTZ R220, R179, R220 ;  /* 0x000000dcb3dc7220 */ /* 0x000fe40000410000 */
[-C--:B------:R-:W-:Y:S02]  /*1560*/  FFMA.FTZ R168, R219, R221.reuse, R168 ;  /* 0x000000dddba87223 */ /* 0x080fe400000100a8 */
[----:B------:R-:W-:Y:S02]  /*1570*/  FADD.FTZ R46, R108, R46 ;  /* 0x0000002e6c2e7221 */ /* 0x000fe40000010000 */
[-C--:B------:R-:W-:Y:S02]  /*1580*/  FFMA.FTZ R154, R195, R108.reuse, R154 ;  /* 0x0000006cc39a7223 */ /* 0x080fe4000001009a */
[----:B------:R-:W-:Y:S02]  /*1590*/  FMUL.FTZ R196, R234, R108 ;  /* 0x0000006ceac47220 */ /* 0x000fe40000410000 */
        /* <DEDUP_REMOVED lines=20> */
[----:B------:R-:W-:Y:S01]  /*16e0*/  FFMA.FTZ R108, R222, R224, R115 ;  /* 0x000000e0de6c7223 */ /* 0x000fe20000010073 */
[----:B------:R-:W-:Y:S01]  /*16f0*/  PRMT R215, RZ, 0x5410, R105 ;  /* 0x00005410ffd77816 */ /* 0x000fe20000000069 */
        /* <DEDUP_REMOVED lines=12> */
[----:B------:R-:W-:Y:S02]  /*17c0*/  FFMA.FTZ R108, R210, R213, R108 ;  /* 0x000000d5d26c7223 */ /* 0x000fe4000001006c */
[----:B------:R-:W-:Y:S02]  /*17d0*/  FADD.FTZ R120, R216, R120 ;  /* 0x00000078d8787221 */ /* 0x000fe40000010000 */
[C---:B------:R-:W-:Y:S02]  /*17e0*/  FMUL.FTZ R92, R179.reuse, R92 ;  /* 0x0000005cb35c7220 */ /* 0x040fe40000410000 */
[-C--:B------:R-:W-:Y:S02]  /*17f0*/  FFMA.FTZ R160, R214, R216.reuse, R160 ;  /* 0x000000d8d6a07223 */ /* 0x080fe400000100a0 */
[----:B------:R-:W-:Y:S01]  /*1800*/  FMUL.FTZ R112, R179, R99 ;  /* 0x00000063b3707220 */ /* 0x000fe20000410000 */
[--C-:B------:R-:W-:Y:S01]  /*1810*/  PRMT R207, RZ, 0x5410, R107.reuse ;  /* 0x00005410ffcf7816 */ /* 0x100fe2000000006b */
[----:B------:R-:W-:Y:S01]  /*1820*/  FMUL.FTZ R216, R240, R216 ;  /* 0x000000d8f0d87220 */ /* 0x000fe20000410000 */
[----:B------:R-:W-:Y:S01]  /*1830*/  PRMT R208, RZ, 0x7610, R107 ;  /* 0x00007610ffd07816 */ /* 0x000fe2000000006b */
[----:B------:R-:W-:-:S02]  /*1840*/  FADD.FTZ R99, R106, R215 ;  /* 0x000000d76a637221 */ /* 0x000fc40000010000 */
[----:B------:R-:W-:Y:S01]  /*1850*/  FFMA.FTZ R115, R212, R215, R108 ;  /* 0x000000d7d4737223 */ /* 0x000fe2000001006c */
[--C-:B------:R-:W-:Y:S01]  /*1860*/  PRMT R105, RZ, 0x5410, R114.reuse ;  /* 0x00005410ff697816 */ /* 0x100fe20000000072 */
[----:B------:R-:W-:Y:S01]  /*1870*/  FADD.FTZ R117, R203, R117 ;  /* 0x00000075cb757221 */ /* 0x000fe20000010000 */
[----:B------:R-:W-:Y:S01]  /*1880*/  PRMT R107, RZ, 0x7610, R114 ;  /* 0x00007610ff6b7816 */ /* 0x000fe20000000072 */
[----:B------:R-:W-:Y:S02]  /*1890*/  FFMA.FTZ R157, R92, R203, R157 ;  /* 0x000000cb5c9d7223 */ /* 0x000fe4000001009d */
[----:B------:R-:W-:Y:S02]  /*18a0*/  FMUL.FTZ R114, R179, R97 ;  /* 0x00000061b3727220 */ /* 0x000fe40000410000 */
[----:B------:R-:W-:Y:S02]  /*18b0*/  FMUL.FTZ R203, R239, R203 ;  /* 0x000000cbefcb7220 */ /* 0x000fe40000410000 */
[----:B------:R-:W-:-:S02]  /*18c0*/  FADD.FTZ R106, R99, R216 ;  /* 0x000000d8636a7221 */ /* 0x000fc40000010000 */
[----:B------:R-:W-:Y:S02]  /*18d0*/  FFMA.FTZ R97, R214, R216, R115 ;  /* 0x000000d8d6617223 */ /* 0x000fe40000010073 */
[----:B------:R-:W-:Y:S02]  /*18e0*/  FMUL.FTZ R204, R179, R204 ;  /* 0x000000ccb3cc7220 */ /* 0x000fe40000410000 */
[----:B------:R-:W-:Y:S02]  /*18f0*/  FADD.FTZ R39, R104, R39 ;  /* 0x0000002768277221 */ /* 0x000fe40000010000 */
[-C--:B------:R-:W-:Y:S02]  /*1900*/  FFMA.FTZ R141, R114, R104.reuse, R141 ;  /* 0x00000068728d7223 */ /* 0x080fe4000001008d */
[----:B------:R-:W-:Y:S02]  /*1910*/  FMUL.FTZ R115, R191, R104 ;  /* 0x00000068bf737220 */ /* 0x000fe40000410000 */
[----:B------:R-:W-:-:S02]  /*1920*/  FADD.FTZ R106, R106, R203 ;  /* 0x000000cb6a6a7221 */ /* 0x000fc40000010000 */
[----:B------:R-:W-:Y:S02]  /*1930*/  FFMA.FTZ R104, R92, R203, R97 ;  /* 0x000000cb5c687223 */ /* 0x000fe40000010061 */
[----:B------:R-:W-:Y:S02]  /*1940*/  FADD.FTZ R47, R207, R47 ;  /* 0x0000002fcf2f7221 */ /* 0x000fe40000010000 */
[----:B------:R-:W-:Y:S02]  /*1950*/  FMUL.FTZ R206, R179, R206 ;  /* 0x000000ceb3ce7220 */ /* 0x000fe40000410000 */
        /* <DEDUP_REMOVED lines=27> */
[----:B------:R-:W-:Y:S01]  /*1b10*/  FFMA.FTZ R102, R195, R196, R102 ;  /* 0x000000c4c3667223 */ /* 0x000fe20000010066 */
[----:B------:R-:W-:Y:S01]  /*1b20*/  PRMT R95, RZ, 0x5410, R110 ;  /* 0x00005410ff5f7816 */ /* 0x000fe2000000006e */
[----:B------:R-:W-:Y:S02]  /*1b30*/  FADD.FTZ R44, R200, R44 ;  /* 0x0000002cc82c7221 */ /* 0x000fe40000010000 */
[----:B------:R-:W-:Y:S02]  /*1b40*/  FFMA.FTZ R150, R199, R200, R150 ;  /* 0x000000c8c7967223 */ /* 0x000fe40000010096 */
[----:B------:R-:W-:Y:S02]  /*1b50*/  FMUL.FTZ R94, R179, R94 ;  /* 0x0000005eb35e7220 */ /* 0x000fe40000410000 */
[----:B------:R-:W-:Y:S02]  /*1b60*/  FMUL.FTZ R200, R218, R200 ;  /* 0x000000c8dac87220 */ /* 0x000fe40000410000 */
[----:B------:R-:W-:-:S02]  /*1b70*/  FADD.FTZ R201, R201, R198 ;  /* 0x000000c6c9c97221 */ /* 0x000fc40000010000 */
[----:B------:R-:W-:Y:S01]  /*1b80*/  FFMA.FTZ R102, R197, R198, R102 ;  /* 0x000000c6c5667223 */ /* 0x000fe20000010066 */
[----:B------:R-:W-:Y:S01]  /*1b90*/  PRMT R110, RZ, 0x7610, R110 ;  /* 0x00007610ff6e7816 */ /* 0x000fe2000000006e */
        /* <DEDUP_REMOVED lines=10> */
[----:B------:R-:W-:-:S02]  /*1c40*/  FMUL.FTZ R113, R192, R110 ;  /* 0x0000006ec0717220 */ /* 0x000fc40000410000 */
[----:B------:R-:W-:Y:S02]  /*1c50*/  FADD.FTZ R104, R104, R95 ;  /* 0x0000005f68687221 */ /* 0x000fe40000010000 */
[----:B------:R-:W-:Y:S02]  /*1c60*/  FFMA.FTZ R91, R94, R95, R102 ;  /* 0x0000005f5e5b7223 */ /* 0x000fe40000010066 */
[----:B------:R-:W-:Y:S02]  /*1c70*/  FMUL.FTZ R164, R179, R164 ;  /* 0x000000a4b3a47220 */ /* 0x000fe40000410000 */
[----:B------:R-:W-:Y:S02]  /*1c80*/  FADD.FTZ R104, R104, R113 ;  /* 0x0000007168687221 */ /* 0x000fe40000010000 */
[----:B------:R-:W-:Y:S02]  /*1c90*/  FFMA.FTZ R91, R112, R113, R91 ;  /* 0x00000071705b7223 */ /* 0x000fe4000001005b */
[----:B------:R-:W-:-:S02]  /*1ca0*/  FADD.FTZ R40, R165, R40 ;  /* 0x00000028a5287221 */ /* 0x000fc40000010000 */
[-C--:B------:R-:W-:Y:S02]  /*1cb0*/  FFMA.FTZ R144, R164, R165.reuse, R144 ;  /* 0x000000a5a4907223 */ /* 0x080fe40000010090 */
[C---:B------:R-:W-:Y:S02]  /*1cc0*/  FMUL.FTZ R102, R179.reuse, R90 ;  /* 0x0000005ab3667220 */ /* 0x040fe40000410000 */
[----:B------:R-:W-:Y:S02]  /*1cd0*/  FMUL.FTZ R165, R190, R165 ;  /* 0x000000a5bea57220 */ /* 0x000fe40000410000 */
[----:B------:R-:W-:Y:S02]  /*1ce0*/  FADD.FTZ R90, R104, R115 ;  /* 0x00000073685a7221 */ /* 0x000fe40000010000 */
[----:B------:R-:W-:Y:S02]  /*1cf0*/  FFMA.FTZ R91, R114, R115, R91 ;  /* 0x00000073725b7223 */ /* 0x000fe4000001005b */
        /* <DEDUP_REMOVED lines=41> */
[----:B------:R-:W-:Y:S01]  /*1f90*/  FFMA.FTZ R87, R110, R111, R87 ;  /* 0x0000006f6e577223 */ /* 0x000fe20000010057 */
[----:B------:R-:W-:Y:S05]  /*1fa0*/  BRA.DIV ~URZ, `(.L_x_891) ;  /* 0x000030727f007947 */ /* 0x000fea000b800000 */
[----:B------:R0:W1:Y:S02]  /*1fb0*/  SHFL.DOWN PT, R91, R86, 0x10, 0x1f ;  /* 0x0a001f00565b7f89 */ /* 0x00006400000e0000 */
.L_x_895:
        /* <DEDUP_REMOVED lines=18> */
.L_x_896:
[----:B------:R-:W3:Y:S01]  /*20e0*/  S2R R90, SR_TID.X ;  /* 0x00000000005a7919 */ /* 0x000ee20000002100 */
[----:B------:R-:W-:Y:S01]  /*20f0*/  PLOP3.LUT P0, PT, PT, PT, PT, 0x80, 0x0 ;  /* 0x000000000000781c */ /* 0x000fe20003f0f070 */
[----:B-1----:R-:W-:Y:S01]  /*2100*/  FADD.FTZ R85, R84, R91 ;  /* 0x0000005b54557221 */ /* 0x002fe20000010000 */
[----:B------:R-:W-:Y:S01]  /*2110*/  @!P3 PLOP3.LUT P0, PT, P2, PT, PT, 0x80, 0x0 ;  /* 0x000000000000b81c */ /* 0x000fe2000170f070 */
[----:B--2---:R-:W-:Y:S01]  /*2120*/  FADD.FTZ R84, R87, R86 ;  /* 0x0000005657547221 */ /* 0x004fe20000010000 */
[----:B------:R-:W-:Y:S01]  /*2130*/  ULDC.U8 UR6, c[0x0][0x1f0] ;  /* 0x00007c0000067ab9 */ /* 0x000fe20000000000 */
[----:B------:R-:W-:Y:S01]  /*2140*/  HFMA2.MMA R252, -RZ, RZ, 0, 9.5367431640625e-07 ;  /* 0x00000010fffc7435 */ /* 0x000fe200000001ff */
[----:B---3--:R-:W-:-:S04]  /*2150*/  SHF.R.U32.HI R90, RZ, 0x5, R90 ;  /* 0x00000005ff5a7819 */ /* 0x008fc8000001165a */
[----:B0-----:R-:W-:-:S05]  /*2160*/  @!P3 LOP3.LUT R91, R90, 0x7fffff8, RZ, 0xc0, !PT ;  /* 0x07fffff85a5bb812 */ /* 0x001fca00078ec0ff */
        /* <DEDUP_REMOVED lines=9> */
[----:B------:R-:W0:Y:S02]  /*2200*/  LDS.128 R84, [R90+0x8000] ;  /* 0x008000005a547984 */ /* 0x000e240000000c00 */
[----:B0-----:R-:W-:Y:S02]  /*2210*/  FADD.FTZ R91, RZ, R84 ;  /* 0x00000054ff5b7221 */ /* 0x001fe40000010000 */
[----:B------:R-:W-:-:S02]  /*2220*/  FADD.FTZ R202, RZ, R85 ;  /* 0x00000055ffca7221 */ /* 0x000fc40000010000 */
[----:B------:R-:W-:Y:S02]  /*2230*/  FADD.FTZ R91, R86, R91 ;  /* 0x0000005b565b7221 */ /* 0x000fe40000010000 */
[----:B------:R-:W-:Y:S02]  /*2240*/  FADD.FTZ R202, R87, R202 ;  /* 0x000000ca57ca7221 */ /* 0x000fe40000010000 */
[----:B------:R-:W0:Y:S02]  /*2250*/  LDS.128 R84, [R90+0x8010] ;  /* 0x008010005a547984 */ /* 0x000e240000000c00 */
[----:B0-----:R-:W-:Y:S02]  /*2260*/  FADD.FTZ R91, R91, R84 ;  /* 0x000000545b5b7221 */ /* 0x001fe40000010000 */
[----:B------:R-:W-:Y:S02]  /*2270*/  FADD.FTZ R202, R202, R85 ;  /* 0x00000055caca7221 */ /* 0x000fe40000010000 */
[----:B------:R-:W-:-:S02]  /*2280*/  FADD.FTZ R91, R86, R91 ;  /* 0x0000005b565b7221 */ /* 0x000fc40000010000 */
[----:B------:R-:W-:Y:S02]  /*2290*/  FADD.FTZ R202, R87, R202 ;  /* 0x000000ca57ca7221 */ /* 0x000fe40000010000 */
[----:B------:R-:W0:Y:S02]  /*22a0*/  LDS.128 R84, [R90+0x8020] ;  /* 0x008020005a547984 */ /* 0x000e240000000c00 */
[----:B0-----:R-:W-:Y:S02]  /*22b0*/  FADD.FTZ R91, R91, R84 ;  /* 0x000000545b5b7221 */ /* 0x001fe40000010000 */
[----:B------:R-:W-:Y:S02]  /*22c0*/  FADD.FTZ R202, R202, R85 ;  /* 0x00000055caca7221 */ /* 0x000fe40000010000 */
[----:B------:R-:W-:Y:S02]  /*22d0*/  FADD.FTZ R91, R86, R91 ;  /* 0x0000005b565b7221 */ /* 0x000fe40000010000 */
[----:B------:R-:W-:-:S02]  /*22e0*/  FADD.FTZ R202, R87, R202 ;  /* 0x000000ca57ca7221 */ /* 0x000fc40000010000 */
[----:B------:R-:W0:Y:S02]  /*22f0*/  LDS.128 R84, [R90+0x8030] ;  /* 0x008030005a547984 */ /* 0x000e240000000c00 */
[----:B0-----:R-:W-:Y:S01]  /*2300*/  FADD.FTZ R91, R91, R84 ;  /* 0x000000545b5b7221 */ /* 0x001fe20000010000 */
[----:B-----5:R-:W-:Y:S01]  /*2310*/  MOV R84, R152 ;  /* 0x0000009800547202 */ /* 0x020fe20000000f00 */
[----:B------:R-:W-:Y:S01]  /*2320*/  FADD.FTZ R202, R202, R85 ;  /* 0x00000055caca7221 */ /* 0x000fe20000010000 */
[----:B------:R-:W-:Y:S01]  /*2330*/  @P1 PRMT R85, RZ, 0x5410, R64 ;  /* 0x00005410ff551816 */ /* 0x000fe20000000040 */
[----:B------:R-:W-:Y:S01]  /*2340*/  FADD.FTZ R86, R86, R91 ;  /* 0x0000005b56567221 */ /* 0x000fe20000010000 */
[----:B------:R-:W-:Y:S01]  /*2350*/  LOP3.LUT P3, RZ, R84, 0xff, RZ, 0xc0, !PT ;  /* 0x000000ff54ff7812 */ /* 0x000fe2000786c0ff */
[----:B------:R-:W-:Y:S02]  /*2360*/  FADD.FTZ R202, R87, R202 ;  /* 0x000000ca57ca7221 */ /* 0x000fe40000010000 */
[----:B------:R-:W-:-:S02]  /*2370*/  FMUL.FTZ R86, R86, c[0x0][0x1e0] ;  /* 0x0000780056567a20 */ /* 0x000fc40000410000 */
[----:B------:R-:W-:-:S03]  /*2380*/  FMUL.FTZ R202, R202, c[0x0][0x1e0] ;  /* 0x00007800caca7a20 */ /* 0x000fc60000410000 */
[----:B------:R-:W-:-:S05]  /*2390*/  FSEL R201, R86, RZ, !P0 ;  /* 0x000000ff56c97208 */ /* 0x000fca0004000000 */
[----:B------:R-:W-:-:S04]  /*23a0*/  FFMA.FTZ R88, R88, R202, R201 ;  /* 0x000000ca58587223 */ /* 0x000fc800000100c9 */
[----:B------:R-:W-:-:S04]  /*23b0*/  FADD.FTZ R88, R89, -R88 ;  /* 0x8000005859587221 */ /* 0x000fc80000010000 */
[----:B------:R-:W-:Y:S02]  /*23c0*/  FMUL.FTZ R84, R179, R88 ;  /* 0x00000058b3547220 */ /* 0x000fe40000410000 */
[----:B------:R-:W-:Y:S01]  /*23d0*/  IMAD.WIDE.U32 R88, R176, R252, c[0x0][0x170] ;  /* 0x00005c00b0587625 */ /* 0x000fe200078e00fc */
[----:B------:R-:W-:-:S03]  /*23e0*/  ISETP.NE.U32.AND P0, PT, RZ, c[0x0][0x258], PT ;  /* 0x00009600ff007a0c */ /* 0x000fc60003f05070 */
[----:B------:R-:W-:Y:S02]  /*23f0*/  @P1 FADD.FTZ R84, R84, R85 ;  /* 0x0000005554541221 */ /* 0x000fe40000010000 */
[----:B------:R-:W2:Y:S01]  /*2400*/  LDG.E.128 R88, [R88.64] ;  /* 0x0000000458587981 */ /* 0x000ea2000c1e1d00 */
[----:B------:R-:W-:Y:S01]  /*2410*/  ISETP.NE.AND.EX P0, PT, RZ, c[0x0][0x25c], PT, P0 ;  /* 0x00009700ff007a0c */ /* 0x000fe20003f05300 */
[-CC-:B------:R-:W-:Y:S01]  /*2420*/  FFMA.FTZ R86, R225, R202.reuse, R201.reuse ;  /* 0x000000cae1567223 */ /* 0x180fe200000100c9 */
[----:B------:R-:W-:Y:S01]  /*2430*/  HFMA2.MMA R225, -RZ, RZ, 0, 0 ;  /* 0x00000000ffe17435 */ /* 0x000fe200000001ff */
[-CC-:B------:R-:W-:Y:S01]  /*2440*/  FFMA.FTZ R226, R226, R202.reuse, R201.reuse ;  /* 0x000000cae2e27223 */ /* 0x180fe200000100c9 */
[----:B------:R-:W-:Y:S01]  /*2450*/  LOP3.LUT P4, RZ, R153, 0xff00, RZ, 0xc0, !PT ;  /* 0x0000ff0099ff7812 */ /* 0x000fe2000788c0ff */
[----:B------:R-:W-:Y:S01]  /*2460*/  FADD.FTZ R86, R227, -R86 ;  /* 0x80000056e3567221 */ /* 0x000fe20000010000 */
[----:B------:R-:W-:Y:S01]  /*2470*/  LOP3.LUT P5, RZ, R153, 0xff0000, RZ, 0xc0, !PT ;  /* 0x00ff000099ff7812 */ /* 0x000fe200078ac0ff */
[----:B------:R-:W-:Y:S01]  /*2480*/  FADD.FTZ R226, R229, -R226 ;  /* 0x800000e2e5e27221 */ /* 0x000fe20000010000 */
[----:B------:R-:W-:Y:S01]  /*2490*/  LOP3.LUT P6, RZ, R153, 0xff000000, RZ, 0xc0, !PT ;  /* 0xff00000099ff7812 */ /* 0x000fe200078cc0ff */
[----:B------:R-:W-:-:S02]  /*24a0*/  FFMA.FTZ R228, R228, R202, R201 ;  /* 0x000000cae4e47223 */ /* 0x000fc400000100c9 */
[----:B------:R-:W-:Y:S02]  /*24b0*/  FFMA.FTZ R220, R220, R202, R201 ;  /* 0x000000cadcdc7223 */ /* 0x000fe400000100c9 */
[----:B------:R-:W-:Y:S01]  /*24c0*/  @P0 F2FP.BF16.PACK_AB R85, RZ, R84 ;  /* 0x00000054ff55023e */ /* 0x000fe200000010ff */
[----:B------:R-:W-:Y:S02]  /*24d0*/  FMUL.FTZ R84, R84, R178 ;  /* 0x000000b254547220 */ /* 0x000fe40000410000 */
[----:B------:R-:W-:Y:S01]  /*24e0*/  FADD.FTZ R228, R231, -R228 ;  /* 0x800000e4e7e47221 */ /* 0x000fe20000010000 */
[----:B------:R-:W-:Y:S01]  /*24f0*/  @P0 PRMT R80, R85, 0x7610, R80 ;  /* 0x0000761055500816 */ /* 0x000fe20000000050 */
[----:B------:R-:W-:Y:S01]  /*2500*/  FMUL.FTZ R84, R84, c[0x0][0x1e8] ;  /* 0x00007a0054547a20 */ /* 0x000fe20000410000 */
[----:B------:R-:W-:Y:S01]  /*2510*/  MOV R85, RZ ;  /* 0x000000ff00557202 */ /* 0x000fe20000000f00 */
[----:B------:R-:W-:Y:S01]  /*2520*/  FADD.FTZ R220, R223, -R220 ;  /* 0x800000dcdfdc7221 */ /* 0x000fe20000010000 */
[----:B--2---:R-:W-:-:S05]  /*2530*/  @P3 PRMT R87, RZ, 0x5410, R88 ;  /* 0x00005410ff573816 */ /* 0x004fca0000000058 */
[----:B------:R-:W-:-:S04]  /*2540*/  @P3 FMUL.FTZ R85, R84, R87 ;  /* 0x0000005754553220 */ /* 0x000fc80000410000 */
[----:B------:R-:W-:Y:S01]  /*2550*/  FADD.FTZ R29, R85, R29 ;  /* 0x0000001d551d7221 */ /* 0x000fe20000010000 */
[----:B------:R-:W-:-:S05]  /*2560*/  @P3 PRMT R85, RZ, 0x5410, R60 ;  /* 0x00005410ff553816 */ /* 0x000fca000000003c */
[----:B------:R-:W-:Y:S01]  /*2570*/  @P3 FMUL.FTZ R225, R84, R85 ;  /* 0x0000005554e13220 */ /* 0x000fe20000410000 */
[----:B------:R-:W-:Y:S01]  /*2580*/  @P1 PRMT R84, RZ, 0x7610, R64 ;  /* 0x00007610ff541816 */ /* 0x000fe20000000040 */
[----:B------:R-:W-:Y:S01]  /*2590*/  FMUL.FTZ R85, R179, R86 ;  /* 0x00000056b3557220 */ /* 0x000fe20000410000 */
[----:B------:R-:W-:-:S03]  /*25a0*/  LOP3.LUT P3, RZ, R152, 0xff00, RZ, 0xc0, !PT ;  /* 0x0000ff0098ff7812 */ /* 0x000fc6000786c0ff */
[----:B------:R-:W-:-:S05]  /*25b0*/  @P1 FADD.FTZ R85, R85, R84 ;  /* 0x0000005455551221 */ /* 0x000fca0000010000 */
[----:B------:R-:W-:-:S04]  /*25c0*/  @P0 F2FP.BF16.PACK_AB R84, RZ, R85 ;  /* 0x00000055ff54023e */ /* 0x000fc800000010ff */
[----:B------:R-:W-:Y:S01]  /*25d0*/  @P0 PRMT R80, R80, 0x5410, R84 ;  /* 0x0000541050500816 */ /* 0x000fe20000000054 */
[----:B------:R-:W-:Y:S01]  /*25e0*/  FMUL.FTZ R84, R85, R178 ;  /* 0x000000b255547220 */ /* 0x000fe20000410000 */
[----:B------:R-:W-:Y:S01]  /*25f0*/  @P3 PRMT R87, RZ, 0x7610, R88 ;  /* 0x00007610ff573816 */ /* 0x000fe20000000058 */
[----:B------:R-:W-:Y:S01]  /*2600*/  HFMA2.MMA R88, -RZ, RZ, 0, 0 ;  /* 0x00000000ff587435 */ /* 0x000fe200000001ff */
[----:B------:R-:W-:Y:S01]  /*2610*/  MOV R85, RZ ;  /* 0x000000ff00557202 */ /* 0x000fe20000000f00 */
[----:B------:R-:W-:-:S04]  /*2620*/  FMUL.FTZ R84, R84, c[0x0][0x1e8] ;  /* 0x00007a0054547a20 */ /* 0x000fc80000410000 */
[----:B------:R-:W-:Y:S02]  /*2630*/  @P3 FMUL.FTZ R85, R84, R87 ;  /* 0x0000005754553220 */ /* 0x000fe40000410000 */
[----:B------:R-:W-:Y:S02]  /*2640*/  FFMA.FTZ R87, R230, R202, R201 ;  /* 0x000000cae6577223 */ /* 0x000fe400000100c9 */
[----:B------:R-:W-:Y:S01]  /*2650*/  FADD.FTZ R30, R85, R30 ;  /* 0x0000001e551e7221 */ /* 0x000fe20000010000 */
[----:B------:R-:W-:Y:S01]  /*2660*/  @P3 PRMT R85, RZ, 0x7610, R60 ;  /* 0x00007610ff553816 */ /* 0x000fe2000000003c */
[----:B------:R-:W-:Y:S02]  /*2670*/  FADD.FTZ R232, R232, -R87 ;  /* 0x80000057e8e87221 */ /* 0x000fe40000010000 */
[C---:B------:R-:W-:Y:S01]  /*2680*/  FMUL.FTZ R87, R179.reuse, R220 ;  /* 0x000000dcb3577220 */ /* 0x040fe20000410000 */
[----:B------:R-:W-:Y:S01]  /*2690*/  @P1 PRMT R220, RZ, 0x5410, R67 ;  /* 0x00005410ffdc1816 */ /* 0x000fe20000000043 */
[----:B------:R-:W-:Y:S01]  /*26a0*/  @P3 FMUL.FTZ R88, R84, R85 ;  /* 0x0000005554583220 */ /* 0x000fe20000410000 */
[----:B------:R-:W-:Y:S01]  /*26b0*/  @P1 PRMT R84, RZ, 0x5410, R65 ;  /* 0x00005410ff541816 */ /* 0x000fe20000000041 */
[----:B------:R-:W-:Y:S01]  /*26c0*/  FMUL.FTZ R85, R179, R226 ;  /* 0x000000e2b3557220 */ /* 0x000fe20000410000 */
[----:B------:R-:W-:Y:S01]  /*26d0*/  LOP3.LUT P3, RZ, R152, 0xff0000, RZ, 0xc0, !PT ;  /* 0x00ff000098ff7812 */ /* 0x000fe2000786c0ff */
[----:B------:R-:W-:Y:S01]  /*26e0*/  HFMA2.MMA R226, -RZ, RZ, 0, 0 ;  /* 0x00000000ffe27435 */ /* 0x000fe200000001ff */
[----:B------:R-:W-:-:S02]  /*26f0*/  @P1 FADD.FTZ R87, R87, R220 ;  /* 0x000000dc57571221 */ /* 0x000fc40000010000 */
[----:B------:R-:W-:-:S03]  /*2700*/  @P1 FADD.FTZ R85, R85, R84 ;  /* 0x0000005455551221 */ /* 0x000fc60000010000 */
[----:B------:R-:W-:Y:S02]  /*2710*/  @P0 F2FP.BF16.PACK_AB R220, RZ, R87 ;  /* 0x00000057ffdc023e */ /* 0x000fe400000010ff */
[----:B------:R-:W-:Y:S01]  /*2720*/  @P0 F2FP.BF16.PACK_AB R84, RZ, R85 ;  /* 0x00000055ff54023e */ /* 0x000fe200000010ff */
[----:B------:R-:W-:Y:S01]  /*2730*/  FMUL.FTZ R85, R85, R178 ;  /* 0x000000b255557220 */ /* 0x000fe20000410000 */
[----:B------:R-:W-:Y:S02]  /*2740*/  @P0 PRMT R83, R220, 0x7610, R83 ;  /* 0x00007610dc530816 */ /* 0x000fe40000000053 */
[----:B------:R-:W-:Y:S01]  /*2750*/  @P0 PRMT R81, R84, 0x7610, R81 ;  /* 0x0000761054510816 */ /* 0x000fe20000000051 */
[----:B------:R-:W-:Y:S01]  /*2760*/  FMUL.FTZ R86, R85, c[0x0][0x1e8] ;  /* 0x00007a0055567a20 */ /* 0x000fe20000410000 */
[----:B------:R-:W-:Y:S02]  /*2770*/  @P3 PRMT R85, RZ, 0x5410, R89 ;  /* 0x00005410ff553816 */ /* 0x000fe40000000059 */
[----:B------:R-:W-:-:S03]  /*2780*/  MOV R84, RZ ;  /* 0x000000ff00547202 */ /* 0x000fc60000000f00 */
[----:B------:R-:W-:Y:S02]  /*2790*/  @P3 FMUL.FTZ R84, R86, R85 ;  /* 0x0000005556543220 */ /* 0x000fe40000410000 */
[----:B------:R-:W-:Y:S02]  /*27a0*/  FMUL.FTZ R85, R179, R228 ;  /* 0x000000e4b3557220 */ /* 0x000fe40000410000 */
[----:B------:R-:W-:Y:S01]  /*27b0*/  FADD.FTZ R27, R84, R27 ;  /* 0x0000001b541b7221 */ /* 0x000fe20000010000 */
[----:B------:R-:W-:-:S05]  /*27c0*/  @P3 PRMT R84, RZ, 0x5410, R61 ;  /* 0x00005410ff543816 */ /* 0x000fca000000003d */
[----:B------:R-:W-:Y:S01]  /*27d0*/  @P3 FMUL.FTZ R226, R86, R84 ;  /* 0x0000005456e23220 */ /* 0x000fe20000410000 */
[----:B------:R-:W-:Y:S01]  /*27e0*/  @P1 PRMT R84, RZ, 0x7610, R65 ;  /* 0x00007610ff541816 */ /* 0x000fe20000000041 */
[----:B------:R-:W-:Y:S01]  /*27f0*/  HFMA2.MMA R86, -RZ, RZ, 0, 0 ;  /* 0x00000000ff567435 */ /* 0x000fe200000001ff */
[----:B------:R-:W-:Y:S02]  /*2800*/  LOP3.LUT P3, RZ, R152, 0xff000000, RZ, 0xc0, !PT ;  /* 0xff00000098ff7812 */ /* 0x000fe4000786c0ff */
[----:B------:R-:W-:Y:S01]  /*2810*/  MOV R152, RZ ;  /* 0x000000ff00987202 */ /* 0x000fe20000000f00 */
[----:B------:R-:W-:-:S05]  /*2820*/  @P1 FADD.FTZ R85, R85, R84 ;  /* 0x0000005455551221 */ /* 0x000fca0000010000 */
[----:B------:R-:W-:Y:S01]  /*2830*/  @P0 F2FP.BF16.PACK_AB R84, RZ, R85 ;  /* 0x00000055ff54023e */ /* 0x000fe200000010ff */
[----:B------:R-:W-:-:S03]  /*2840*/  FMUL.FTZ R85, R85, R178 ;  /* 0x000000b255557220 */ /* 0x000fc60000410000 */
[----:B------:R-:W-:Y:S01]  /*2850*/  @P0 PRMT R81, R81, 0x5410, R84 ;  /* 0x0000541051510816 */ /* 0x000fe20000000054 */
[----:B------:R-:W-:Y:S01]  /*2860*/  FMUL.FTZ R85, R85, c[0x0][0x1e8] ;  /* 0x00007a0055557a20 */ /* 0x000fe20000410000 */
[----:B------:R-:W-:Y:S02]  /*2870*/  @P3 PRMT R89, RZ, 0x7610, R89 ;  /* 0x00007610ff593816 */ /* 0x000fe40000000059 */
[----:B------:R-:W-:-:S03]  /*2880*/  @P3 PRMT R84, RZ, 0x7610, R61 ;  /* 0x00007610ff543816 */ /* 0x000fc6000000003d */
[----:B------:R-:W-:Y:S01]  /*2890*/  @P3 FMUL.FTZ R152, R85, R89 ;  /* 0x0000005955983220 */ /* 0x000fe20000410000 */
[----:B------:R-:W-:-:S06]  /*28a0*/  HFMA2.MMA R89, -RZ, RZ, 0, 0 ;  /* 0x00000000ff597435 */ /* 0x000fcc00000001ff */
[----:B------:R-:W-:Y:S01]  /*28b0*/  @P3 FMUL.FTZ R89, R85, R84 ;  /* 0x0000005455593220 */ /* 0x000fe20000410000 */
[----:B------:R-:W-:Y:S01]  /*28c0*/  @P1 PRMT R84, RZ, 0x5410, R66 ;  /* 0x00005410ff541816 */ /* 0x000fe20000000042 */
[----:B------:R-:W-:Y:S01]  /*28d0*/  FMUL.FTZ R85, R179, R232 ;  /* 0x000000e8b3557220 */ /* 0x000fe20000410000 */
[----:B------:R-:W-:Y:S02]  /*28e0*/  LOP3.LUT P3, RZ, R153, 0xff, RZ, 0xc0, !PT ;  /* 0x000000ff99ff7812 */ /* 0x000fe4000786c0ff */
[----:B------:R-:W-:Y:S01]  /*28f0*/  MOV R153, RZ ;  /* 0x000000ff00997202 */ /* 0x000fe20000000f00 */
[----:B------:R-:W-:-:S05]  /*2900*/  @P1 FADD.FTZ R85, R85, R84 ;  /* 0x0000005455551221 */ /* 0x000fca0000010000 */
[----:B------:R-:W-:Y:S01]  /*2910*/  @P0 F2FP.BF16.PACK_AB R84, RZ, R85 ;  /* 0x00000055ff54023e */ /* 0x000fe200000010ff */
[----:B------:R-:W-:-:S03]  /*2920*/  FMUL.FTZ R85, R85, R178 ;  /* 0x000000b255557220 */ /* 0x000fc60000410000 */
[----:B------:R-:W-:Y:S01]  /*2930*/  @P0 PRMT R82, R84, 0x7610, R82 ;  /* 0x0000761054520816 */ /* 0x000fe20000000052 */
[----:B------:R-:W-:Y:S01]  /*2940*/  FMUL.FTZ R85, R85, c[0x0][0x1e8] ;  /* 0x00007a0055557a20 */ /* 0x000fe20000410000 */
[----:B------:R-:W-:-:S05]  /*2950*/  @P3 PRMT R84, RZ, 0x5410, R90 ;  /* 0x00005410ff543816 */ /* 0x000fca000000005a */
[----:B------:R-:W-:Y:S01]  /*2960*/  @P3 FMUL.FTZ R153, R85, R84 ;  /* 0x0000005455993220 */ /* 0x000fe20000410000 */
[----:B------:R-:W-:-:S05]  /*2970*/  @P3 PRMT R84, RZ, 0x5410, R62 ;  /* 0x00005410ff543816 */ /* 0x000fca000000003e */
[----:B------:R-:W-:Y:S02]  /*2980*/  @P3 FMUL.FTZ R86, R85, R84 ;  /* 0x0000005455563220 */ /* 0x000fe40000410000 */
[-CC-:B------:R-:W-:Y:S02]  /*2990*/  FFMA.FTZ R84, R219, R202.reuse, R201.reuse ;  /* 0x000000cadb547223 */ /* 0x180fe400000100c9 */
[----:B------:R-:W-:Y:S02]  /*29a0*/  FFMA.FTZ R85, R222, R202, R201 ;  /* 0x000000cade557223 */ /* 0x000fe400000100c9 */
[----:B------:R-:W-:Y:S02]  /*29b0*/  FADD.FTZ R84, R221, -R84 ;  /* 0x80000054dd547221 */ /* 0x000fe40000010000 */
[----:B------:R-:W-:Y:S02]  /*29c0*/  FADD.FTZ R224, R224, -R85 ;  /* 0x80000055e0e07221 */ /* 0x000fe40000010000 */
[C---:B------:R-:W-:Y:S01]  /*29d0*/  FMUL.FTZ R219, R179.reuse, R84 ;  /* 0x00000054b3db7220 */ /* 0x040fe20000410000 */
[----:B------:R-:W-:Y:S01]  /*29e0*/  @P1 PRMT R84, RZ, 0x7610, R66 ;  /* 0x00007610ff541816 */ /* 0x000fe20000000042 */
[----:B------:R-:W-:Y:S01]  /*29f0*/  FMUL.FTZ R85, R179, R224 ;  /* 0x000000e0b3557220 */ /* 0x000fe20000410000 */
[----:B------:R-:W-:-:S03]  /*2a00*/  MOV R224, RZ ;  /* 0x000000ff00e07202 */ /* 0x000fc60000000f00 */
[----:B------:R-:W-:Y:S01]  /*2a10*/  @P1 FADD.FTZ R219, R219, R84 ;  /* 0x00000054dbdb1221 */ /* 0x000fe20000010000 */
[----:B------:R-:W-:-:S03]  /*2a20*/  @P1 PRMT R84, RZ, 0x7610, R67 ;  /* 0x00007610ff541816 */ /* 0x000fc60000000043 */
[-C--:B------:R-:W-:Y:S02]  /*2a30*/  FMUL.FTZ R220, R219, R178.reuse ;  /* 0x000000b2dbdc7220 */ /* 0x080fe40000410000 */
[----:B------:R-:W-:Y:S01]  /*2a40*/  @P1 FADD.FTZ R85, R85, R84 ;  /* 0x0000005455551221 */ /* 0x000fe20000010000 */
[----:B------:R-:W-:Y:S01]  /*2a50*/  @P0 F2FP.BF16.PACK_AB R84, RZ, R219 ;  /* 0x000000dbff54023e */ /* 0x000fe200000010ff */
[----:B------:R-:W-:Y:S01]  /*2a60*/  FMUL.FTZ R220, R220, c[0x0][0x1e8] ;  /* 0x00007a00dcdc7a20 */ /* 0x000fe20000410000 */
[----:B------:R-:W-:Y:S01]  /*2a70*/  MOV R219, RZ ;  /* 0x000000ff00db7202 */ /* 0x000fe20000000f00 */
[-C--:B------:R-:W-:Y:S01]  /*2a80*/  FMUL.FTZ R222, R85, R178.reuse ;  /* 0x000000b255de7220 */ /* 0x080fe20000410000 */
[----:B------:R-:W-:Y:S02]  /*2a90*/  @P0 F2FP.BF16.PACK_AB R221, RZ, R85 ;  /* 0x00000055ffdd023e */ /* 0x000fe400000010ff */
[----:B------:R-:W-:Y:S01]  /*2aa0*/  @P0 PRMT R82, R82, 0x5410, R84 ;  /* 0x0000541052520816 */ /* 0x000fe20000000054 */
[----:B------:R-:W-:Y:S01]  /*2ab0*/  FMUL.FTZ R222, R222, c[0x0][0x1e8] ;  /* 0x00007a00dede7a20 */ /* 0x000fe20000410000 */
[----:B------:R-:W-:Y:S01]  /*2ac0*/  @P0 PRMT R83, R83, 0x5410, R221 ;  /* 0x0000541053530816 */ /* 0x000fe200000000dd */
[----:B------:R-:W-:Y:S01]  /*2ad0*/  FMUL.FTZ R221, R87, R178 ;  /* 0x000000b257dd7220 */ /* 0x000fe20000410000 */
[----:B------:R-:W-:-:S02]  /*2ae0*/  @P4 PRMT R87, RZ, 0x7610, R62 ;  /* 0x00007610ff574816 */ /* 0x000fc4000000003e */
[--C-:B------:R-:W-:Y:S01]  /*2af0*/  @P5 PRMT R84, RZ, 0x5410, R63.reuse ;  /* 0x00005410ff545816 */ /* 0x100fe2000000003f */
[----:B------:R-:W-:Y:S01]  /*2b00*/  FMUL.FTZ R221, R221, c[0x0][0x1e8] ;  /* 0x00007a00dddd7a20 */ /* 0x000fe20000410000 */
[----:B------:R-:W-:Y:S01]  /*2b10*/  @P6 PRMT R85, RZ, 0x7610, R63 ;  /* 0x00007610ff556816 */ /* 0x000fe2000000003f */
[----:B------:R-:W-:Y:S01]  /*2b20*/  @P4 FMUL.FTZ R219, R220, R87 ;  /* 0x00000057dcdb4220 */ /* 0x000fe20000410000 */
[----:B------:R-:W-:-:S03]  /*2b30*/  HFMA2.MMA R87, -RZ, RZ, 0, 0 ;  /* 0x00000000ff577435 */ /* 0x000fc600000001ff */
[----:B------:R-:W-:Y:S01]  /*2b40*/  @P6 FMUL.FTZ R224, R222, R85 ;  /* 0x00000055dee06220 */ /* 0x000fe20000410000 */
[----:B------:R-:W-:Y:S02]  /*2b50*/  F2FP.BF16.PACK_AB R86, R219, R86 ;  /* 0x00000056db56723e */ /* 0x000fe400000010ff */
[----:B------:R-:W-:Y:S02]  /*2b60*/  @P5 FMUL.FTZ R87, R221, R84 ;  /* 0x00000054dd575220 */ /* 0x000fe40000410000 */
[----:B------:R-:W-:-:S03]  /*2b70*/  @P0 IMAD.WIDE.U32 R84, R176, R252, c[0x0][0x258] ;  /* 0x00009600b0540625 */ /* 0x000fc600078e00fc */
[----:B------:R-:W-:Y:S02]  /*2b80*/  F2FP.BF16.PACK_AB R87, R224, R87 ;  /* 0x00000057e057723e */ /* 0x000fe400000010ff */
[----:B------:R0:W-:Y:S02]  /*2b90*/  @P0 STG.E.128 [R84.64], R80 ;  /* 0x0000005054000986 */ /* 0x0001e4000c101d04 */
[----:B0-----:R-:W-:Y:S02]  /*2ba0*/  F2FP.BF16.PACK_AB R85, R89, R226 ;  /* 0x000000e25955723e */ /* 0x001fe400000010ff */
[----:B------:R-:W-:Y:S01]  /*2bb0*/  F2FP.BF16.PACK_AB R84, R88, R225 ;  /* 0x000000e15854723e */ /* 0x000fe200000010ff */
[----:B------:R-:W-:-:S05]  /*2bc0*/  IMAD.WIDE.U32 R88, R176, R252, c[0x0][0x248] ;  /* 0x00009200b0587625 */ /* 0x000fca00078e00fc */
[----:B------:R0:W-:Y:S02]  /*2bd0*/  STG.E.128 [R88.64], R84 ;  /* 0x0000005458007986 */ /* 0x0001e4000c101d04 */
[----:B0-----:R-:W-:-:S06]  /*2be0*/  IMAD.WIDE.U32 R84, R180, R252, c[0x0][0x170] ;  /* 0x00005c00b4547625 */ /* 0x001fcc00078e00fc */
[----:B------:R-:W2:Y:S01]  /*2bf0*/  LDG.E.128 R84, [R84.64] ;  /* 0x0000000454547981 */ /* 0x000ea2000c1e1d00 */
[----:B------:R-:W-:Y:S01]  /*2c00*/  HFMA2.MMA R219, -RZ, RZ, 0, 0 ;  /* 0x00000000ffdb7435 */ /* 0x000fe200000001ff */
[----:B------:R-:W-:Y:S01]  /*2c10*/  @P4 PRMT R89, RZ, 0x7610, R90 ;  /* 0x00007610ff594816 */ /* 0x000fe2000000005a */
[-C--:B------:R-:W-:Y:S01]  /*2c20*/  FFMA.FTZ R210, R210, R202.reuse, R201 ;  /* 0x000000cad2d27223 */ /* 0x080fe200000100c9 */
[----:B------:R-:W-:Y:S01]  /*2c30*/  @P5 PRMT R88, RZ, 0x5410, R91 ;  /* 0x00005410ff585816 */ /* 0x000fe2000000005b */
[--C-:B------:R-:W-:Y:S01]  /*2c40*/  FFMA.FTZ R212, R212, R202, R201.reuse ;  /* 0x000000cad4d47223 */ /* 0x100fe200000100c9 */
[----:B------:R-:W-:Y:S01]  /*2c50*/  MOV R90, R148 ;  /* 0x00000094005a7202 */ /* 0x000fe20000000f00 */
[----:B------:R-:W-:Y:S01]  /*2c60*/  @P4 FMUL.FTZ R219, R220, R89 ;  /* 0x00000059dcdb4220 */ /* 0x000fe20000410000 */
[----:B------:R-:W-:Y:S01]  /*2c70*/  MOV R220, RZ ;  /* 0x000000ff00dc7202 */ /* 0x000fe20000000f00 */
[----:B------:R-:W-:Y:S01]  /*2c80*/  @P5 FMUL.FTZ R220, R221, R88 ;  /* 0x00000058dddc5220 */ /* 0x000fe20000410000 */
[----:B------:R-:W-:Y:S01]  /*2c90*/  LOP3.LUT P3, RZ, R90, 0xff, RZ, 0xc0, !PT ;  /* 0x000000ff5aff7812 */ /* 0x000fe2000786c0ff */
[----:B------:R-:W-:Y:S01]  /*2ca0*/  FFMA.FTZ R88, R209, R202, R201 ;  /* 0x000000cad1587223 */ /* 0x000fe200000100c9 */
[----:B------:R-:W-:Y:S01]  /*2cb0*/  HFMA2.MMA R221, -RZ, RZ, 0, 0 ;  /* 0x00000000ffdd7435 */ /* 0x000fe200000001ff */
[----:B------:R-:W-:Y:S01]  /*2cc0*/  @P6 PRMT R91, RZ, 0x7610, R91 ;  /* 0x00007610ff5b6816 */ /* 0x000fe2000000005b */
[----:B------:R-:W-:Y:S01]  /*2cd0*/  FADD.FTZ R210, R213, -R210 ;  /* 0x800000d2d5d27221 */ /* 0x000fe20000010000 */
[----:B------:R-:W-:Y:S01]  /*2ce0*/  HFMA2.MMA R213, -RZ, RZ, 0, 0 ;  /* 0x00000000ffd57435 */ /* 0x000fe200000001ff */
[----:B------:R-:W-:Y:S01]  /*2cf0*/  FADD.FTZ R88, R211, -R88 ;  /* 0x80000058d3587221 */ /* 0x000fe20000010000 */
[----:B------:R-:W-:Y:S01]  /*2d00*/  MOV R209, RZ ;  /* 0x000000ff00d17202 */ /* 0x000fe20000000f00 */
[----:B------:R-:W-:Y:S01]  /*2d10*/  @P6 FMUL.FTZ R221, R222, R91 ;  /* 0x0000005bdedd6220 */ /* 0x000fe20000410000 */
[----:B------:R-:W-:Y:S01]  /*2d20*/  LOP3.LUT P4, RZ, R149, 0xff, RZ, 0xc0, !PT ;  /* 0x000000ff95ff7812 */ /* 0x000fe2000788c0ff */
[----:B------:R-:W-:Y:S01]  /*2d30*/  FMUL.FTZ R89, R179, R88 ;  /* 0x00000058b3597220 */ /* 0x000fe20000410000 */
[----:B------:R-:W-:Y:S01]  /*2d40*/  @P1 PRMT R88, RZ, 0x5410, R68 ;  /* 0x00005410ff581816 */ /* 0x000fe20000000044 */
[----:B------:R-:W-:Y:S01]  /*2d50*/  FADD.FTZ R90, R215, -R212 ;  /* 0x800000d4d75a7221 */ /* 0x000fe20000010000 */
[----:B------:R-:W-:Y:S01]  /*2d60*/  HFMA2.MMA R212, -RZ, RZ, 0, 0 ;  /* 0x00000000ffd47435 */ /* 0x000fe200000001ff */
[----:B------:R-:W-:Y:S01]  /*2d70*/  FFMA.FTZ R92, R92, R202, R201 ;  /* 0x000000ca5c5c7223 */ /* 0x000fe200000100c9 */
[----:B------:R-:W-:Y:S01]  /*2d80*/  LOP3.LUT P6, RZ, R149, 0xff00, RZ, 0xc0, !PT ;  /* 0x0000ff0095ff7812 */ /* 0x000fe200078cc0ff */
[----:B------:R-:W-:Y:S01]  /*2d90*/  @P1 FADD.FTZ R89, R89, R88 ;  /* 0x0000005859591221 */ /* 0x000fe20000010000 */
[----:B------:R-:W-:Y:S01]  /*2da0*/  LOP3.LUT P5, RZ, R149, 0xff0000, RZ, 0xc0, !PT ;  /* 0x00ff000095ff7812 */ /* 0x000fe200078ac0ff */
[----:B------:R-:W-:-:S02]  /*2db0*/  FMUL.FTZ R223, R179, R90 ;  /* 0x0000005ab3df7220 */ /* 0x000fc40000410000 */
[----:B------:R-:W-:Y:S02]  /*2dc0*/  FMUL.FTZ R88, R89, R178 ;  /* 0x000000b259587220 */ /* 0x000fe40000410000 */
[----:B------:R-:W-:Y:S02]  /*2dd0*/  FADD.FTZ R92, R203, -R92 ;  /* 0x8000005ccb5c7221 */ /* 0x000fe40000010000 */
[----:B------:R-:W-:Y:S01]  /*2de0*/  FMUL.FTZ R91, R88, c[0x0][0x1e8] ;  /* 0x00007a00585b7a20 */ /* 0x000fe20000410000 */
[----:B------:R-:W-:Y:S01]  /*2df0*/  @P3 PRMT R88, RZ, 0x5410, R56 ;  /* 0x00005410ff583816 */ /* 0x000fe20000000038 */
[----:B------:R-:W-:-:S04]  /*2e00*/  FFMA.FTZ R204, R204, R202, R201 ;  /* 0x000000cacccc7223 */ /* 0x000fc800000100c9 */
[----:B------:R-:W-:Y:S02]  /*2e10*/  @P3 FMUL.FTZ R213, R91, R88 ;  /* 0x000000585bd53220 */ /* 0x000fe40000410000 */
[----:B------:R-:W-:Y:S01]  /*2e20*/  FADD.FTZ R204, R207, -R204 ;  /* 0x800000cccfcc7221 */ /* 0x000fe20000010000 */
[----:B--2---:R-:W-:-:S05]  /*2e30*/  @P3 PRMT R88, RZ, 0x5410, R84 ;  /* 0x00005410ff583816 */ /* 0x004fca0000000054 */
[----:B------:R-:W-:Y:S01]  /*2e40*/  @P3 FMUL.FTZ R209, R91, R88 ;  /* 0x000000585bd13220 */ /* 0x000fe20000410000 */
[----:B------:R-:W-:Y:S01]  /*2e50*/  @P1 PRMT R88, RZ, 0x7610, R68 ;  /* 0x00007610ff581816 */ /* 0x000fe20000000044 */
[----:B------:R-:W-:Y:S01]  /*2e60*/  FMUL.FTZ R91, R179, R210 ;  /* 0x000000d2b35b7220 */ /* 0x000fe20000410000 */
[----:B------:R-:W-:Y:S02]  /*2e70*/  LOP3.LUT P3, RZ, R148, 0xff00, RZ, 0xc0, !PT ;  /* 0x0000ff0094ff7812 */ /* 0x000fe4000786c0ff */
[----:B------:R-:W-:Y:S01]  /*2e80*/  MOV R210, RZ ;  /* 0x000000ff00d27202 */ /* 0x000fe20000000f00 */
[----:B------:R-:W-:-:S04]  /*2e90*/  @P1 FADD.FTZ R91, R91, R88 ;  /* 0x000000585b5b1221 */ /* 0x000fc80000010000 */
[----:B------:R-:W-:Y:S01]  /*2ea0*/  FMUL.FTZ R88, R91, R178 ;  /* 0x000000b25b587220 */ /* 0x000fe20000410000 */
[----:B------:R-:W-:Y:S01]  /*2eb0*/  @P0 F2FP.BF16.PACK_AB R90, RZ, R91 ;  /* 0x0000005bff5a023e */ /* 0x000fe200000010ff */
[----:B------:R-:W-:Y:S01]  /*2ec0*/  FMUL.FTZ R91, R179, R204 ;  /* 0x000000ccb35b7220 */ /* 0x000fe20000410000 */
[----:B------:R-:W-:Y:S01]  /*2ed0*/  @P1 PRMT R204, RZ, 0x7610, R71 ;  /* 0x00007610ffcc1816 */ /* 0x000fe20000000047 */
[----:B------:R-:W-:Y:S02]  /*2ee0*/  FMUL.FTZ R211, R88, c[0x0][0x1e8] ;  /* 0x00007a0058d37a20 */ /* 0x000fe40000410000 */
[----:B------:R-:W-:Y:S02]  /*2ef0*/  @P3 PRMT R84, RZ, 0x7610, R84 ;  /* 0x00007610ff543816 */ /* 0x000fe40000000054 */
[----:B------:R-:W-:-:S03]  /*2f00*/  @P3 PRMT R88, RZ, 0x7610, R56 ;  /* 0x00007610ff583816 */ /* 0x000fc60000000038 */
[C---:B------:R-:W-:Y:S01]  /*2f10*/  @P3 FMUL.FTZ R210, R211.reuse, R84 ;  /* 0x00000054d3d23220 */ /* 0x040fe20000410000 */
[----:B------:R-:W-:Y:S01]  /*2f20*/  @P1 PRMT R84, RZ, 0x5410, R69 ;  /* 0x00005410ff541816 */ /* 0x000fe20000000045 */
[----:B------:R-:W-:Y:S01]  /*2f30*/  @P3 FMUL.FTZ R212, R211, R88 ;  /* 0x00000058d3d43220 */ /* 0x000fe20000410000 */
[----:B------:R-:W-:Y:S01]  /*2f40*/  LOP3.LUT P3, RZ, R148, 0xff0000, RZ, 0xc0, !PT ;  /* 0x00ff000094ff7812 */ /* 0x000fe2000786c0ff */
[----:B------:R-:W-:Y:S02]  /*2f50*/  FFMA.FTZ R211, R214, R202, R201 ;  /* 0x000000cad6d37223 */ /* 0x000fe400000100c9 */
[----:B------:R-:W-:Y:S01]  /*2f60*/  @P1 FADD.FTZ R223, R223, R84 ;  /* 0x00000054dfdf1221 */ /* 0x000fe20000010000 */
[----:B------:R-:W-:Y:S01]  /*2f70*/  CS2R R214, SRZ ;  /* 0x0000000000d67805 */ /* 0x000fe2000001ff00 */
[----:B------:R-:W-:Y:S01]  /*2f80*/  FADD.FTZ R216, R216, -R211 ;  /* 0x800000d3d8d87221 */ /* 0x000fe20000010000 */
[----:B------:R-:W-:Y:S01]  /*2f90*/  HFMA2.MMA R211, -RZ, RZ, 0, 0 ;  /* 0x00000000ffd37435 */ /* 0x000fe200000001ff */
[----:B------:R-:W-:Y:S01]  /*2fa0*/  FMUL.FTZ R84, R223, R178 ;  /* 0x000000b2df547220 */ /* 0x000fe20000410000 */
[----:B------:R-:W-:-:S03]  /*2fb0*/  @P0 F2FP.BF16.PACK_AB R223, RZ, R223 ;  /* 0x000000dfffdf023e */ /* 0x000fc600000010ff */
[----:B------:R-:W-:Y:S01]  /*2fc0*/  FMUL.FTZ R225, R84, c[0x0][0x1e8] ;  /* 0x00007a0054e17a20 */ /* 0x000fe20000410000 */
[----:B------:R-:W-:Y:S02]  /*2fd0*/  @P0 PRMT R81, R223, 0x7610, R81 ;  /* 0x00007610df510816 */ /* 0x000fe40000000051 */
[----:B------:R-:W-:-:S05]  /*2fe0*/  @P3 PRMT R84, RZ, 0x5410, R57 ;  /* 0x00005410ff543816 */ /* 0x000fca0000000039 */
[----:B------:R-:W-:Y:S01]  /*2ff0*/  @P3 FMUL.FTZ R215, R225, R84 ;  /* 0x00000054e1d73220 */ /* 0x000fe20000410000 */
[----:B------:R-:W-:-:S05]  /*3000*/  @P3 PRMT R84, RZ, 0x5410, R85 ;  /* 0x00005410ff543816 */ /* 0x000fca0000000055 */
[----:B------:R-:W-:Y:S01]  /*3010*/  @P3 FMUL.FTZ R211, R225, R84 ;  /* 0x00000054e1d33220 */ /* 0x000fe20000410000 */
[----:B------:R-:W-:Y:S01]  /*3020*/  @P1 PRMT R84, RZ, 0x7610, R69 ;  /* 0x00007610ff541816 */ /* 0x000fe20000000045 */
[----:B------:R-:W-:Y:S01]  /*3030*/  FMUL.FTZ R225, R179, R216 ;  /* 0x000000d8b3e17220 */ /* 0x000fe20000410000 */
[----:B------:R-:W-:Y:S02]  /*3040*/  LOP3.LUT P3, RZ, R148, 0xff000000, RZ, 0xc0, !PT ;  /* 0xff00000094ff7812 */ /* 0x000fe4000786c0ff */
[----:B------:R-:W-:Y:S01]  /*3050*/  MOV R148, RZ ;  /* 0x000000ff00947202 */ /* 0x000fe20000000f00 */
[----:B------:R-:W-:-:S04]  /*3060*/  @P1 FADD.FTZ R225, R225, R84 ;  /* 0x00000054e1e11221 */ /* 0x000fc80000010000 */
[----:B------:R-:W-:Y:S01]  /*3070*/  FMUL.FTZ R84, R225, R178 ;  /* 0x000000b2e1547220 */ /* 0x000fe20000410000 */
[----:B------:R-:W-:-:S03]  /*3080*/  @P0 F2FP.BF16.PACK_AB R225, RZ, R225 ;  /* 0x000000e1ffe1023e */ /* 0x000fc600000010ff */
[----:B------:R-:W-:Y:S01]  /*3090*/  FMUL.FTZ R88, R84, c[0x0][0x1e8] ;  /* 0x00007a0054587a20 */ /* 0x000fe20000410000 */
[----:B------:R-:W-:Y:S02]  /*30a0*/  @P0 PRMT R81, R81, 0x5410, R225 ;  /* 0x0000541051510816 */ /* 0x000fe400000000e1 */
[----:B------:R-:W-:Y:S02]  /*30b0*/  @P3 PRMT R84, RZ, 0x7610, R57 ;  /* 0x00007610ff543816 */ /* 0x000fe40000000039 */
[----:B------:R-:W-:-:S03]  /*30c0*/  @P3 PRMT R85, RZ, 0x7610, R85 ;  /* 0x00007610ff553816 */ /* 0x000fc60000000055 */
[C---:B------:R-:W-:Y:S02]  /*30d0*/  @P3 FMUL.FTZ R214, R88.reuse, R84 ;  /* 0x0000005458d63220 */ /* 0x040fe40000410000 */
[----:B------:R-:W-:Y:S01]  /*30e0*/  @P3 FMUL.FTZ R148, R88, R85 ;  /* 0x0000005558943220 */ /* 0x000fe20000410000 */
[----:B------:R-:W-:Y:S01]  /*30f0*/  IADD3 R85, R176, 0x100, RZ ;  /* 0x00000100b0557810 */ /* 0x000fe20007ffe0ff */
[-CC-:B------:R-:W-:Y:S02]  /*3100*/  FFMA.FTZ R88, R93, R202.reuse, R201.reuse ;  /* 0x000000ca5d587223 */ /* 0x180fe400000100c9 */
[----:B------:R-:W-:Y:S01]  /*3110*/  FFMA.FTZ R93, R206, R202, R201 ;  /* 0x000000cace5d7223 */ /* 0x000fe200000100c9 */
[----:B------:R-:W-:Y:S01]  /*3120*/  LEA R84, P3, R85, c[0x0][0x248], 0x4 ;  /* 0x0000920055547a11 */ /* 0x000fe200078620ff */
[----:B------:R-:W-:Y:S01]  /*3130*/  FADD.FTZ R216, R205, -R88 ;  /* 0x80000058cdd87221 */ /* 0x000fe20000010000 */
[----:B------:R-:W-:Y:S01]  /*3140*/  @P0 F2FP.BF16.PACK_AB R88, RZ, R89 ;  /* 0x00000059ff58023e */ /* 0x000fe200000010ff */
[----:B------:R-:W-:Y:S01]  /*3150*/  FADD.FTZ R208, R208, -R93 ;  /* 0x8000005dd0d07221 */ /* 0x000fe20000010000 */
[----:B------:R-:W-:Y:S01]  /*3160*/  LEA.HI.X R85, R85, c[0x0][0x24c], RZ, 0x4, P3 ;  /* 0x0000930055557a11 */ /* 0x000fe200018f24ff */
[C---:B------:R-:W-:Y:S01]  /*3170*/  FMUL.FTZ R93, R179.reuse, R92 ;  /* 0x0000005cb35d7220 */ /* 0x040fe20000410000 */
[----:B------:R-:W-:Y:S01]  /*3180*/  @P1 PRMT R92, RZ, 0x5410, R70 ;  /* 0x00005410ff5c1816 */ /* 0x000fe20000000046 */
[----:B------:R-:W-:Y:S01]  /*3190*/  FMUL.FTZ R89, R179, R208 ;  /* 0x000000d0b3597220 */ /* 0x000fe20000410000 */
[----:B------:R-:W-:Y:S01]  /*31a0*/  LOP3.LUT P3, RZ, R149, 0xff000000, RZ, 0xc0, !PT ;  /* 0xff00000095ff7812 */ /* 0x000fe2000786c0ff */
[----:B------:R-:W-:Y:S01]  /*31b0*/  FMUL.FTZ R149, R179, R216 ;  /* 0x000000d8b3957220 */ /* 0x000fe20000410000 */
[----:B------:R-:W-:Y:S01]  /*31c0*/  @P0 PRMT R80, R88, 0x7610, R80 ;  /* 0x0000761058500816 */ /* 0x000fe20000000050 */
[----:B------:R-:W-:Y:S01]  /*31d0*/  @P1 FADD.FTZ R93, R93, R92 ;  /* 0x0000005c5d5d1221 */ /* 0x000fe20000010000 */
[----:B------:R-:W-:Y:S01]  /*31e0*/  @P1 PRMT R92, RZ, 0x5410, R71 ;  /* 0x00005410ff5c1816 */ /* 0x000fe20000000047 */
[----:B------:R-:W-:Y:S01]  /*31f0*/  @P1 FADD.FTZ R89, R89, R204 ;  /* 0x000000cc59591221 */ /* 0x000fe20000010000 */
[----:B------:R-:W-:Y:S01]  /*3200*/  @P0 PRMT R80, R80, 0x5410, R90 ;  /* 0x0000541050500816 */ /* 0x000fe2000000005a */
[-C--:B------:R-:W-:Y:S01]  /*3210*/  FMUL.FTZ R207, R93, R178.reuse ;  /* 0x000000b25dcf7220 */ /* 0x080fe20000410000 */
[----:B------:R-:W-:Y:S01]  /*3220*/  HFMA2.MMA R90, -RZ, RZ, 0, 0 ;  /* 0x00000000ff5a7435 */ /* 0x000fe200000001ff */
[----:B------:R-:W-:Y:S01]  /*3230*/  @P1 FADD.FTZ R91, R91, R92 ;  /* 0x0000005c5b5b1221 */ /* 0x000fe20000010000 */
[----:B------:R-:W-:Y:S01]  /*3240*/  @P1 PRMT R92, RZ, 0x7610, R70 ;  /* 0x00007610ff5c1816 */ /* 0x000fe20000000046 */
[----:B------:R-:W-:Y:S01]  /*3250*/  FMUL.FTZ R207, R207, c[0x0][0x1e8] ;  /* 0x00007a00cfcf7a20 */ /* 0x000fe20000410000 */
[----:B------:R-:W-:Y:S01]  /*3260*/  IADD3 R205, R176, 0x200, RZ ;  /* 0x00000200b0cd7810 */ /* 0x000fe20007ffe0ff */
[-C--:B------:R-:W-:Y:S01]  /*3270*/  FMUL.FTZ R204, R91, R178.reuse ;  /* 0x000000b25bcc7220 */ /* 0x080fe20000410000 */
[----:B------:R-:W-:Y:S01]  /*3280*/  @P0 F2FP.BF16.PACK_AB R203, RZ, R91 ;  /* 0x0000005bffcb023e */ /* 0x000fe200000010ff */
[----:B------:R-:W-:Y:S01]  /*3290*/  @P1 FADD.FTZ R149, R149, R92 ;  /* 0x0000005c95951221 */ /* 0x000fe20000010000 */
[----:B------:R-:W-:Y:S01]  /*32a0*/  @P0 F2FP.BF16.PACK_AB R92, RZ, R93 ;  /* 0x0000005dff5c023e */ /* 0x000fe200000010ff */
[----:B------:R-:W-:Y:S01]  /*32b0*/  FMUL.FTZ R204, R204, c[0x0][0x1e8] ;  /* 0x00007a00cccc7a20 */ /* 0x000fe20000410000 */
[----:B------:R-:W-:Y:S01]  /*32c0*/  @P0 PRMT R83, R203, 0x7610, R83 ;  /* 0x00007610cb530816 */ /* 0x000fe20000000053 */
[-C--:B------:R-:W-:Y:S01]  /*32d0*/  FMUL.FTZ R206, R149, R178.reuse ;  /* 0x000000b295ce7220 */ /* 0x080fe20000410000 */
[----:B------:R-:W-:Y:S01]  /*32e0*/  @P0 PRMT R82, R92, 0x7610, R82 ;  /* 0x000076105c520816 */ /* 0x000fe20000000052 */
[----:B------:R-:W-:Y:S01]  /*32f0*/  FMUL.FTZ R203, R89, R178 ;  /* 0x000000b259cb7220 */ /* 0x000fe20000410000 */
[----:B------:R-:W-:Y:S01]  /*3300*/  @P0 F2FP.BF16.PACK_AB R88, RZ, R149 ;  /* 0x00000095ff58023e */ /* 0x000fe200000010ff */
[----:B------:R-:W-:Y:S01]  /*3310*/  FMUL.FTZ R206, R206, c[0x0][0x1e8] ;  /* 0x00007a00cece7a20 */ /* 0x000fe20000410000 */
[----:B------:R-:W-:Y:S01]  /*3320*/  @P0 F2FP.BF16.PACK_AB R92, RZ, R89 ;  /* 0x00000059ff5c023e */ /* 0x000fe200000010ff */
[----:B------:R-:W-:Y:S01]  /*3330*/  FMUL.FTZ R203, R203, c[0x0][0x1e8] ;  /* 0x00007a00cbcb7a20 */ /* 0x000fe20000410000 */
[----:B------:R-:W-:-:S02]  /*3340*/  @P0 PRMT R82, R82, 0x5410, R88 ;  /* 0x0000541052520816 */ /* 0x000fc40000000058 */
[--C-:B------:R-:W-:Y:S02]  /*3350*/  @P4 PRMT R88, RZ, 0x5410, R58.reuse ;  /* 0x00005410ff584816 */ /* 0x100fe4000000003a */
[----:B------:R-:W-:Y:S02]  /*3360*/  @P6 PRMT R91, RZ, 0x7610, R58 ;  /* 0x00007610ff5b6816 */ /* 0x000fe4000000003a */
[----:B------:R-:W-:Y:S01]  /*3370*/  @P0 PRMT R83, R83, 0x5410, R92 ;  /* 0x0000541053530816 */ /* 0x000fe2000000005c */
[----:B------:R-:W-:Y:S01]  /*3380*/  @P4 FMUL.FTZ R90, R207, R88 ;  /* 0x00000058cf5a4220 */ /* 0x000fe20000410000 */
[--C-:B------:R-:W-:Y:S01]  /*3390*/  @P5 PRMT R89, RZ, 0x5410, R59.reuse ;  /* 0x00005410ff595816 */ /* 0x100fe2000000003b */
[----:B------:R-:W-:Y:S01]  /*33a0*/  CS2R R92, SRZ ;  /* 0x00000000005c7805 */ /* 0x000fe2000001ff00 */
[----:B------:R-:W-:Y:S01]  /*33b0*/  @P3 PRMT R88, RZ, 0x7610, R59 ;  /* 0x00007610ff583816 */ /* 0x000fe2000000003b */
[----:B------:R-:W-:Y:S01]  /*33c0*/  @P6 FMUL.FTZ R93, R206, R91 ;  /* 0x0000005bce5d6220 */ /* 0x000fe20000410000 */
[----:B------:R-:W-:Y:S01]  /*33d0*/  MOV R91, RZ ;  /* 0x000000ff005b7202 */ /* 0x000fe20000000f00 */
[----:B------:R-:W-:-:S02]  /*33e0*/  @P5 FMUL.FTZ R91, R204, R89 ;  /* 0x00000059cc5b5220 */ /* 0x000fc40000410000 */
[----:B------:R-:W-:Y:S01]  /*33f0*/  @P3 FMUL.FTZ R92, R203, R88 ;  /* 0x00000058cb5c3220 */ /* 0x000fe20000410000 */
[----:B------:R-:W-:Y:S01]  /*3400*/  F2FP.BF16.PACK_AB R90, R93, R90 ;  /* 0x0000005a5d5a723e */ /* 0x000fe200000010ff */
[----:B------:R-:W-:-:S03]  /*3410*/  @P0 IMAD.WIDE.U32 R88, R180, R252, c[0x0][0x258] ;  /* 0x00009600b4580625 */ /* 0x000fc600078e00fc */
[----:B------:R-:W-:Y:S01]  /*3420*/  F2FP.BF16.PACK_AB R91, R92, R91 ;  /* 0x0000005b5c5b723e */ /* 0x000fe200000010ff */
[----:B------:R-:W-:Y:S01]  /*3430*/  IMAD.WIDE.U32 R92, R205, R252, c[0x0][0x170] ;  /* 0x00005c00cd5c7625 */ /* 0x000fe200078e00fc */
[----:B------:R0:W-:Y:S02]  /*3440*/  @P0 STG.E.128 [R88.64], R80 ;  /* 0x0000005058000986 */ /* 0x0001e4000c101d04 */
[----:B0-----:R-:W-:Y:S02]  /*3450*/  F2FP.BF16.PACK_AB R89, R214, R215 ;  /* 0x000000d7d659723e */ /* 0x001fe400000010ff */
[----:B------:R-:W-:-:S05]  /*3460*/  F2FP.BF16.PACK_AB R88, R212, R213 ;  /* 0x000000d5d458723e */ /* 0x000fca00000010ff */
[----:B------:R0:W-:Y:S04]  /*3470*/  STG.E.128 [R84.64], R88 ;  /* 0x0000005854007986 */ /* 0x0001e8000c101d04 */
[----:B0-----:R0:W2:Y:S01]  /*3480*/  LDG.E.128 R88, [R92.64] ;  /* 0x000000045c587981 */ /* 0x0010a2000c1e1d00 */
[----:B------:R-:W-:Y:S01]  /*3490*/  HFMA2.MMA R149, -RZ, RZ, 0, 0 ;  /* 0x00000000ff957435 */ /* 0x000fe200000001ff */
[-CC-:B------:R-:W-:Y:S01]  /*34a0*/  FFMA.FTZ R193, R193, R202.reuse, R201.reuse ;  /* 0x000000cac1c17223 */ /* 0x180fe200000100c9 */
[--C-:B------:R-:W-:Y:S01]  /*34b0*/  @P4 PRMT R84, RZ, 0x5410, R86.reuse ;  /* 0x00005410ff544816 */ /* 0x100fe20000000056 */
[----:B------:R-:W-:Y:S01]  /*34c0*/  FFMA.FTZ R195, R195, R202, R201 ;  /* 0x000000cac3c37223 */ /* 0x000fe200000100c9 */
[----:B------:R-:W-:Y:S01]  /*34d0*/  MOV R180, R142 ;  /* 0x0000008e00b47202 */ /* 0x000fe20000000f00 */
[----:B------:R-:W-:Y:S01]  /*34e0*/  FADD.FTZ R194, R194, -R193 ;  /* 0x800000c1c2c27221 */ /* 0x000fe20000010000 */
[----:B------:R-:W-:Y:S01]  /*34f0*/  @P6 PRMT R193, RZ, 0x7610, R86 ;  /* 0x00007610ffc16816 */ /* 0x000fe20000000056 */
[----:B------:R-:W-:Y:S01]  /*3500*/  @P4 FMUL.FTZ R149, R207, R84 ;  /* 0x00000054cf954220 */ /* 0x000fe20000410000 */
[----:B------:R-:W-:Y:S01]  /*3510*/  @P1 PRMT R84, RZ, 0x5410, R72 ;  /* 0x00005410ff541816 */ /* 0x000fe20000000048 */
[----:B------:R-:W-:Y:S01]  /*3520*/  FMUL.FTZ R85, R179, R194 ;  /* 0x000000c2b3557220 */ /* 0x000fe20000410000 */
[----:B------:R-:W-:Y:S01]  /*3530*/  LOP3.LUT P4, RZ, R180, 0xff, RZ, 0xc0, !PT ;  /* 0x000000ffb4ff7812 */ /* 0x000fe2000788c0ff */
[-C--:B------:R-:W-:Y:S01]  /*3540*/  FFMA.FTZ R199, R199, R202.reuse, R201 ;  /* 0x000000cac7c77223 */ /* 0x080fe200000100c9 */
[----:B------:R-:W-:Y:S01]  /*3550*/  HFMA2.MMA R180, -RZ, RZ, 0, 0 ;  /* 0x00000000ffb47435 */ /* 0x000fe200000001ff */
[----:B------:R-:W-:Y:S01]  /*3560*/  FADD.FTZ R196, R196, -R195 ;  /* 0x800000c3c4c47221 */ /* 0x000fe20000010000 */
[----:B------:R-:W-:Y:S01]  /*3570*/  @P5 PRMT R195, RZ, 0x5410, R87 ;  /* 0x00005410ffc35816 */ /* 0x000fe20000000057 */
[----:B------:R-:W-:Y:S01]  /*3580*/  FFMA.FTZ R197, R197, R202, R201 ;  /* 0x000000cac5c57223 */ /* 0x000fe200000100c9 */
[----:B------:R-:W-:Y:S01]  /*3590*/  MOV R213, RZ ;  /* 0x000000ff00d57202 */ /* 0x000fe20000000f00 */
[----:B------:R-:W-:Y:S01]  /*35a0*/  @P1 FADD.FTZ R85, R85, R84 ;  /* 0x0000005455551221 */ /* 0x000fe20000010000 */
[----:B------:R-:W-:Y:S01]  /*35b0*/  @P1 PRMT R84, RZ, 0x7610, R72 ;  /* 0x00007610ff541816 */ /* 0x000fe20000000048 */
[----:B------:R-:W-:Y:S01]  /*35c0*/  FADD.FTZ R200, R200, -R199 ;  /* 0x800000c7c8c87221 */ /* 0x000fe20000010000 */
[----:B0-----:R-:W-:Y:S01]  /*35d0*/  @P1 PRMT R92, RZ, 0x7610, R73 ;  /* 0x00007610ff5c1816 */ /* 0x001fe20000000049 */
[----:B------:R-:W-:-:S02]  /*35e0*/  FMUL.FTZ R199, R179, R196 ;  /* 0x000000c4b3c77220 */ /* 0x000fc40000410000 */
[----:B------:R-:W-:Y:S02]  /*35f0*/  FADD.FTZ R198, R198, -R197 ;  /* 0x800000c5c6c67221 */ /* 0x000fe40000010000 */
[----:B------:R-:W-:Y:S02]  /*3600*/  FMUL.FTZ R86, R85, R178 ;  /* 0x000000b255567220 */ /* 0x000fe40000410000 */
[----:B------:R-:W-:Y:S01]  /*3610*/  @P1 FADD.FTZ R199, R199, R84 ;  /* 0x00000054c7c71221 */ /* 0x000fe20000010000 */
[----:B------:R-:W-:Y:S01]  /*3620*/  @P1 PRMT R84, RZ, 0x5410, R73 ;  /* 0x00005410ff541816 */ /* 0x000fe20000000049 */
[----:B------:R-:W-:Y:S01]  /*3630*/  @P6 FMUL.FTZ R180, R206, R193 ;  /* 0x000000c1ceb46220 */ /* 0x000fe20000410000 */
[----:B------:R-:W-:Y:S01]  /*3640*/  LOP3.LUT P6, RZ, R142, 0xff00, RZ, 0xc0, !PT ;  /* 0x0000ff008eff7812 */ /* 0x000fe200078cc0ff */
[----:B------:R-:W-:Y:S01]  /*3650*/  FMUL.FTZ R93, R179, R198 ;  /* 0x000000c6b35d7220 */ /* 0x000fe20000410000 */
[----:B------:R-:W-:Y:S01]  /*3660*/  HFMA2.MMA R193, -RZ, RZ, 0, 0 ;  /* 0x00000000ffc17435 */ /* 0x000fe200000001ff */
[----:B------:R-:W-:Y:S01]  /*3670*/  FMUL.FTZ R197, R86, c[0x0][0x1e8] ;  /* 0x00007a0056c57a20 */ /* 0x000fe20000410000 */
[----:B------:R-:W-:Y:S01]  /*3680*/  @P4 PRMT R86, RZ, 0x5410, R52 ;  /* 0x00005410ff564816 */ /* 0x000fe20000000034 */
[----:B------:R-:W-:Y:S01]  /*3690*/  @P1 FADD.FTZ R93, R93, R84 ;  /* 0x000000545d5d1221 */ /* 0x000fe20000010000 */
[----:B------:R-:W-:Y:S01]  /*36a0*/  MOV R84, RZ ;  /* 0x000000ff00547202 */ /* 0x000fe20000000f00 */
[----:B------:R-:W-:-:S02]  /*36b0*/  FMUL.FTZ R207, R179, R200 ;  /* 0x000000c8b3cf7220 */ /* 0x000fc40000410000 */
[----:B------:R-:W-:Y:S02]  /*36c0*/  @P4 FMUL.FTZ R84, R197, R86 ;  /* 0x00000056c5544220 */ /* 0x000fe40000410000 */
[----:B------:R-:W-:Y:S01]  /*36d0*/  FMUL.FTZ R86, R199, R178 ;  /* 0x000000b2c7567220 */ /* 0x000fe20000410000 */
[----:B------:R-:W-:Y:S01]  /*36e0*/  @P0 F2FP.BF16.PACK_AB R199, RZ, R199 ;  /* 0x000000c7ffc7023e */ /* 0x000fe200000010ff */
[----:B------:R-:W-:Y:S01]  /*36f0*/  @P5 FMUL.FTZ R193, R204, R195 ;  /* 0x000000c3ccc15220 */ /* 0x000fe20000410000 */
[----:B------:R-:W-:Y:S01]  /*3700*/  LOP3.LUT P5, RZ, R142, 0xff0000, RZ, 0xc0, !PT ;  /* 0x00ff00008eff7812 */ /* 0x000fe200078ac0ff */
[----:B------:R-:W-:Y:S01]  /*3710*/  FMUL.FTZ R215, R86, c[0x0][0x1e8] ;  /* 0x00007a0056d77a20 */ /* 0x000fe20000410000 */
[----:B------:R-:W-:Y:S01]  /*3720*/  @P6 PRMT R86, RZ, 0x7610, R52 ;  /* 0x00007610ff566816 */ /* 0x000fe20000000034 */
[----:B------:R-:W-:Y:S01]  /*3730*/  CS2R R194, SRZ ;  /* 0x0000000000c27805 */ /* 0x000fe2000001ff00 */
[----:B------:R-:W-:Y:S01]  /*3740*/  @P1 FADD.FTZ R207, R207, R92 ;  /* 0x0000005ccfcf1221 */ /* 0x000fe20000010000 */
[----:B------:R-:W-:Y:S01]  /*3750*/  HFMA2.MMA R92, -RZ, RZ, 0, 0 ;  /* 0x00000000ff5c7435 */ /* 0x000fe200000001ff */
[----:B------:R-:W-:-:S02]  /*3760*/  FFMA.FTZ R94, R94, R202, R201 ;  /* 0x000000ca5e5e7223 */ /* 0x000fc400000100c9 */
[----:B------:R-:W-:Y:S01]  /*3770*/  @P6 FMUL.FTZ R213, R215, R86 ;  /* 0x00000056d7d56220 */ /* 0x000fe20000410000 */
[----:B------:R-:W-:Y:S01]  /*3780*/  @P3 PRMT R86, RZ, 0x7610, R87 ;  /* 0x00007610ff563816 */ /* 0x000fe20000000057 */
[----:B------:R-:W-:Y:S01]  /*3790*/  FMUL.FTZ R87, R93, R178 ;  /* 0x000000b25d577220 */ /* 0x000fe20000410000 */
[----:B------:R-:W-:Y:S01]  /*37a0*/  @P0 F2FP.BF16.PACK_AB R93, RZ, R93 ;  /* 0x0000005dff5d023e */ /* 0x000fe200000010ff */
[----:B------:R-:W-:Y:S01]  /*37b0*/  FADD.FTZ R94, R95, -R94 ;  /* 0x8000005e5f5e7221 */ /* 0x000fe20000010000 */
[----:B------:R-:W-:Y:S01]  /*37c0*/  F2FP.BF16.PACK_AB R84, R213, R84 ;  /* 0x00000054d554723e */ /* 0x000fe200000010ff */
[----:B------:R-:W-:Y:S01]  /*37d0*/  @P3 FMUL.FTZ R194, R203, R86 ;  /* 0x00000056cbc23220 */ /* 0x000fe20000410000 */
[----:B------:R-:W-:Y:S01]  /*37e0*/  LOP3.LUT P3, RZ, R142, 0xff000000, RZ, 0xc0, !PT ;  /* 0xff0000008eff7812 */ /* 0x000fe2000786c0ff */
[----:B------:R-:W-:Y:S01]  /*37f0*/  FMUL.FTZ R203, R87, c[0x0][0x1e8] ;  /* 0x00007a0057cb7a20 */ /* 0x000fe20000410000 */
[----:B------:R-:W-:Y:S01]  /*3800*/  MOV R142, RZ ;  /* 0x000000ff008e7202 */ /* 0x000fe20000000f00 */
[----:B------:R-:W-:Y:S01]  /*3810*/  FMUL.FTZ R87, R207, R178 ;  /* 0x000000b2cf577220 */ /* 0x000fe20000410000 */
[----:B------:R-:W-:Y:S01]  /*3820*/  @P0 F2FP.BF16.PACK_AB R207, RZ, R207 ;  /* 0x000000cfffcf023e */ /* 0x000fe200000010ff */
[----:B------:R-:W-:Y:S01]  /*3830*/  FFMA.FTZ R112, R112, R202, R201 ;  /* 0x000000ca70707223 */ /* 0x000fe200000100c9 */
[----:B------:R-:W-:Y:S01]  /*3840*/  @P0 PRMT R81, R93, 0x7610, R81 ;  /* 0x000076105d510816 */ /* 0x000fe20000000051 */
[----:B------:R-:W-:-:S02]  /*3850*/  FMUL.FTZ R87, R87, c[0x0][0x1e8] ;  /* 0x00007a0057577a20 */ /* 0x000fc40000410000 */
[----:B------:R-:W-:Y:S01]  /*3860*/  FADD.FTZ R112, R113, -R112 ;  /* 0x8000007071707221 */ /* 0x000fe20000010000 */
[----:B------:R-:W-:Y:S01]  /*3870*/  @P0 PRMT R81, R81, 0x5410, R207 ;  /* 0x0000541051510816 */ /* 0x000fe200000000cf */
[--C-:B------:R-:W-:Y:S02]  /*3880*/  FFMA.FTZ R114, R114, R202, R201.reuse ;  /* 0x000000ca72727223 */ /* 0x100fe400000100c9 */
[----:B------:R-:W-:Y:S02]  /*3890*/  FMUL.FTZ R95, R179, R112 ;  /* 0x00000070b35f7220 */ /* 0x000fe40000410000 */
[----:B------:R-:W-:Y:S02]  /*38a0*/  FADD.FTZ R114, R115, -R114 ;  /* 0x8000007273727221 */ /* 0x000fe40000010000 */
[----:B------:R-:W-:-:S04]  /*38b0*/  FFMA.FTZ R164, R164, R202, R201 ;  /* 0x000000caa4a47223 */ /* 0x000fc800000100c9 */
[----:B------:R-:W-:Y:S01]  /*38c0*/  FADD.FTZ R164, R165, -R164 ;  /* 0x800000a4a5a47221 */ /* 0x000fe20000010000 */
[--C-:B--2---:R-:W-:Y:S02]  /*38d0*/  @P4 PRMT R86, RZ, 0x5410, R88.reuse ;  /* 0x00005410ff564816 */ /* 0x104fe40000000058 */
[----:B------:R-:W-:-:S03]  /*38e0*/  @P6 PRMT R88, RZ, 0x7610, R88 ;  /* 0x00007610ff586816 */ /* 0x000fc60000000058 */
[----:B------:R-:W-:Y:S01]  /*38f0*/  @P4 FMUL.FTZ R195, R197, R86 ;  /* 0x00000056c5c34220 */ /* 0x000fe20000410000 */
[----:B------:R-:W-:Y:S01]  /*3900*/  @P5 PRMT R86, RZ, 0x5410, R53 ;  /* 0x00005410ff565816 */ /* 0x000fe20000000035 */
[----:B------:R-:W-:Y:S01]  /*3910*/  CS2R R196, SRZ ;  /* 0x0000000000c47805 */ /* 0x000fe2000001ff00 */
[----:B------:R-:W-:Y:S01]  /*3920*/  @P6 FMUL.FTZ R142, R215, R88 ;  /* 0x00000058d78e6220 */ /* 0x000fe20000410000 */
[----:B------:R-:W-:Y:S01]  /*3930*/  LOP3.LUT P6, RZ, R143, 0xff, RZ, 0xc0, !PT ;  /* 0x000000ff8fff7812 */ /* 0x000fe200078cc0ff */
[----:B------:R-:W-:Y:S01]  /*3940*/  FMUL.FTZ R215, R179, R164 ;  /* 0x000000a4b3d77220 */ /* 0x000fe20000410000 */
[----:B------:R-:W-:Y:S01]  /*3950*/  LOP3.LUT P4, RZ, R143, 0xff0000, RZ, 0xc0, !PT ;  /* 0x00ff00008fff7812 */ /* 0x000fe2000788c0ff */
[----:B------:R-:W-:Y:S01]  /*3960*/  @P5 FMUL.FTZ R92, R203, R86 ;  /* 0x00000056cb5c5220 */ /* 0x000fe20000410000 */
[--C-:B------:R-:W-:Y:S01]  /*3970*/  @P5 PRMT R86, RZ, 0x5410, R89.reuse ;  /* 0x00005410ff565816 */ /* 0x100fe20000000059 */
[----:B------:R-:W-:Y:S01]  /*3980*/  CS2R R164, SRZ ;  /* 0x0000000000a47805 */ /* 0x000fe2000001ff00 */
[----:B------:R-:W-:-:S03]  /*3990*/  @P3 PRMT R89, RZ, 0x7610, R89 ;  /* 0x00007610ff593816 */ /* 0x000fc60000000059 */
[----:B------:R-:W-:Y:S01]  /*39a0*/  @P5 FMUL.FTZ R197, R203, R86 ;  /* 0x00000056cbc55220 */ /* 0x000fe20000410000 */
[----:B------:R-:W-:Y:S01]  /*39b0*/  HFMA2.MMA R203, -RZ, RZ, 0, 0 ;  /* 0x00000000ffcb7435 */ /* 0x000fe200000001ff */
[----:B------:R-:W-:Y:S01]  /*39c0*/  @P3 PRMT R86, RZ, 0x7610, R53 ;  /* 0x00007610ff563816 */ /* 0x000fe20000000035 */
[----:B------:R-:W-:Y:S01]  /*39d0*/  @P3 FMUL.FTZ R196, R87, R89 ;  /* 0x0000005957c43220 */ /* 0x000fe20000410000 */
[----:B------:R-:W-:Y:S02]  /*39e0*/  LOP3.LUT P5, RZ, R143, 0xff00, RZ, 0xc0, !PT ;  /* 0x0000ff008fff7812 */ /* 0x000fe400078ac0ff */
[----:B------:R-:W-:Y:S01]  /*39f0*/  @P6 PRMT R113, RZ, 0x5410, R54 ;  /* 0x00005410ff716816 */ /* 0x000fe20000000036 */
[----:B------:R-:W-:Y:S01]  /*3a00*/  @P3 FMUL.FTZ R203, R87, R86 ;  /* 0x0000005657cb3220 */ /* 0x000fe20000410000 */
[----:B------:R-:W-:Y:S01]  /*3a10*/  @P1 PRMT R86, RZ, 0x5410, R74 ;  /* 0x00005410ff561816 */ /* 0x000fe2000000004a */
[----:B------:R-:W-:Y:S01]  /*3a20*/  FMUL.FTZ R87, R179, R94 ;  /* 0x0000005eb3577220 */ /* 0x000fe20000410000 */
[----:B------:R-:W-:-:S03]  /*3a30*/  LEA R88, P3, R205, c[0x0][0x248], 0x4 ;  /* 0x00009200cd587a11 */ /* 0x000fc600078620ff */
[----:B------:R-:W-:Y:S01]  /*3a40*/  @P1 FADD.FTZ R87, R87, R86 ;  /* 0x0000005657571221 */ /* 0x000fe20000010000 */
[----:B------:R-:W-:Y:S02]  /*3a50*/  @P1 PRMT R86, RZ, 0x7610, R74 ;  /* 0x00007610ff561816 */ /* 0x000fe4000000004a */
[----:B------:R-:W-:Y:S01]  /*3a60*/  LEA.HI.X R89, R205, c[0x0][0x24c], RZ, 0x4, P3 ;  /* 0x00009300cd597a11 */ /* 0x000fe200018f24ff */
[----:B------:R-:W-:Y:S01]  /*3a70*/  FMUL.FTZ R205, R179, R114 ;  /* 0x00000072b3cd7220 */ /* 0x000fe20000410000 */
[----:B------:R-:W-:Y:S01]  /*3a80*/  LOP3.LUT P3, RZ, R143, 0xff000000, RZ, 0xc0, !PT ;  /* 0xff0000008fff7812 */ /* 0x000fe2000786c0ff */
[----:B------:R-:W-:Y:S01]  /*3a90*/  @P1 FADD.FTZ R95, R95, R86 ;  /* 0x000000565f5f1221 */ /* 0x000fe20000010000 */
[----:B------:R-:W-:Y:S01]  /*3aa0*/  @P1 PRMT R86, RZ, 0x5410, R75 ;  /* 0x00005410ff561816 */ /* 0x000fe2000000004b */
[-C--:B------:R-:W-:Y:S01]  /*3ab0*/  FMUL.FTZ R114, R87, R178.reuse ;  /* 0x000000b257727220 */ /* 0x080fe20000410000 */
[----:B------:R-:W-:Y:S01]  /*3ac0*/  @P5 PRMT R94, RZ, 0x7610, R54 ;  /* 0x00007610ff5e5816 */ /* 0x000fe20000000036 */
[----:B------:R-:W-:Y:S01]  /*3ad0*/  FMUL.FTZ R115, R95, R178 ;  /* 0x000000b25f737220 */ /* 0x000fe20000410000 */
[----:B------:R-:W-:Y:S01]  /*3ae0*/  @P4 PRMT R143, RZ, 0x5410, R55 ;  /* 0x00005410ff8f4816 */ /* 0x000fe20000000037 */
[----:B------:R-:W-:Y:S01]  /*3af0*/  @P1 FADD.FTZ R205, R205, R86 ;  /* 0x00000056cdcd1221 */ /* 0x000fe20000010000 */
[----:B------:R-:W-:Y:S01]  /*3b00*/  @P1 PRMT R86, RZ, 0x7610, R75 ;  /* 0x00007610ff561816 */ /* 0x000fe2000000004b */
[----:B------:R-:W-:Y:S01]  /*3b10*/  FMUL.FTZ R115, R115, c[0x0][0x1e8] ;  /* 0x00007a0073737a20 */ /* 0x000fe20000410000 */
[----:B------:R-:W-:Y:S01]  /*3b20*/  @P0 F2FP.BF16.PACK_AB R95, RZ, R95 ;  /* 0x0000005fff5f023e */ /* 0x000fe200000010ff */
[----:B------:R-:W-:-:S02]  /*3b30*/  FMUL.FTZ R114, R114, c[0x0][0x1e8] ;  /* 0x00007a0072727a20 */ /* 0x000fc40000410000 */
[----:B------:R-:W-:Y:S01]  /*3b40*/  @P1 FADD.FTZ R215, R215, R86 ;  /* 0x00000056d7d71221 */ /* 0x000fe20000010000 */
[----:B------:R-:W-:Y:S01]  /*3b50*/  MOV R86, RZ ;  /* 0x000000ff00567202 */ /* 0x000fe20000000f00 */
[----:B------:R-:W-:Y:S01]  /*3b60*/  @P5 FMUL.FTZ R165, R115, R94 ;  /* 0x0000005e73a55220 */ /* 0x000fe20000410000 */
[----:B------:R-:W-:Y:S01]  /*3b70*/  @P0 F2FP.BF16.PACK_AB R94, RZ, R85 ;  /* 0x00000055ff5e023e */ /* 0x000fe200000010ff */
[-C--:B------:R-:W-:Y:S01]  /*3b80*/  FMUL.FTZ R112, R205, R178.reuse ;  /* 0x000000b2cd707220 */ /* 0x080fe20000410000 */
[----:B------:R-:W-:Y:S01]  /*3b90*/  HFMA2.MMA R85, -RZ, RZ, 0, 0 ;  /* 0x00000000ff557435 */ /* 0x000fe200000001ff */
[----:B------:R-:W-:Y:S01]  /*3ba0*/  @P6 FMUL.FTZ R86, R114, R113 ;  /* 0x0000007172566220 */ /* 0x000fe20000410000 */
[----:B------:R-:W-:Y:S01]  /*3bb0*/  @P3 PRMT R198, RZ, 0x7610, R55 ;  /* 0x00007610ffc63816 */ /* 0x000fe20000000037 */
[----:B------:R-:W-:Y:S01]  /*3bc0*/  FMUL.FTZ R113, R215, R178 ;  /* 0x000000b2d7717220 */ /* 0x000fe20000410000 */
[----:B------:R-:W-:Y:S01]  /*3bd0*/  @P0 F2FP.BF16.PACK_AB R205, RZ, R205 ;  /* 0x000000cdffcd023e */ /* 0x000fe200000010ff */
[----:B------:R-:W-:Y:S01]  /*3be0*/  FMUL.FTZ R112, R112, c[0x0][0x1e8] ;  /* 0x00007a0070707a20 */ /* 0x000fe20000410000 */
[----:B------:R-:W-:Y:S01]  /*3bf0*/  @P0 F2FP.BF16.PACK_AB R215, RZ, R215 ;  /* 0x000000d7ffd7023e */ /* 0x000fe200000010ff */
[----:B------:R-:W-:Y:S01]  /*3c00*/  FMUL.FTZ R113, R113, c[0x0][0x1e8] ;  /* 0x00007a0071717a20 */ /* 0x000fe20000410000 */
[----:B------:R-:W-:Y:S01]  /*3c10*/  @P0 PRMT R80, R94, 0x7610, R80 ;  /* 0x000076105e500816 */ /* 0x000fe20000000050 */
[----:B------:R-:W-:Y:S01]  /*3c20*/  @P4 FMUL.FTZ R85, R112, R143 ;  /* 0x0000008f70554220 */ /* 0x000fe20000410000 */
[----:B------:R-:W-:Y:S01]  /*3c30*/  @P0 F2FP.BF16.PACK_AB R143, RZ, R87 ;  /* 0x00000057ff8f023e */ /* 0x000fe200000010ff */
[----:B------:R-:W-:Y:S01]  /*3c40*/  @P3 FMUL.FTZ R164, R113, R198 ;  /* 0x000000c671a43220 */ /* 0x000fe20000410000 */
[----:B------:R-:W-:-:S02]  /*3c50*/  @P0 PRMT R83, R205, 0x7610, R83 ;  /* 0x00007610cd530816 */ /* 0x000fc40000000053 */
[----:B------:R-:W-:Y:S02]  /*3c60*/  @P0 PRMT R82, R143, 0x7610, R82 ;  /* 0x000076108f520816 */ /* 0x000fe40000000052 */
[----:B------:R-:W-:Y:S02]  /*3c70*/  IADD3 R143, R176, 0x300, RZ ;  /* 0x00000300b08f7810 */ /* 0x000fe40007ffe0ff */
[----:B------:R-:W-:Y:S02]  /*3c80*/  F2FP.BF16.PACK_AB R87, R164, R85 ;  /* 0x00000055a457723e */ /* 0x000fe400000010ff */
[----:B------:R-:W-:Y:S01]  /*3c90*/  F2FP.BF16.PACK_AB R85, R203, R92 ;  /* 0x0000005ccb55723e */ /* 0x000fe200000010ff */
[-C--:B------:R-:W-:Y:S01]  /*3ca0*/  @P0 IMAD.WIDE.U32 R92, R177, R252.reuse, c[0x0][0x258] ;  /* 0x00009600b15c0625 */ /* 0x080fe200078e00fc */
[----:B------:R-:W-:Y:S02]  /*3cb0*/  @P0 PRMT R80, R80, 0x5410, R199 ;  /* 0x0000541050500816 */ /* 0x000fe400000000c7 */
[----:B------:R-:W-:Y:S01]  /*3cc0*/  @P0 PRMT R82, R82, 0x5410, R95 ;  /* 0x0000541052520816 */ /* 0x000fe2000000005f */
[----:B------:R-:W-:Y:S01]  /*3cd0*/  IMAD.WIDE.U32 R94, R143, R252, c[0x0][0x170] ;  /* 0x00005c008f5e7625 */ /* 0x000fe200078e00fc */
[----:B------:R-:W-:-:S02]  /*3ce0*/  @P0 PRMT R83, R83, 0x5410, R215 ;  /* 0x0000541053530816 */ /* 0x000fc400000000d7 */
[----:B------:R-:W-:-:S03]  /*3cf0*/  F2FP.BF16.PACK_AB R86, R165, R86 ;  /* 0x00000056a556723e */ /* 0x000fc600000010ff */
[----:B------:R-:W-:Y:S04]  /*3d00*/  @P0 STG.E.128 [R92.64], R80 ;  /* 0x000000505c000986 */ /* 0x000fe8000c101d04 */
[----:B------:R0:W-:Y:S04]  /*3d10*/  STG.E.128 [R88.64], R84 ;  /* 0x0000005458007986 */ /* 0x0001e8000c101d04 */
[----:B0-----:R0:W2:Y:S01]  /*3d20*/  LDG.E.128 R84, [R94.64] ;  /* 0x000000045e547981 */ /* 0x0010a2000c1e1d00 */
[-CC-:B------:R-:W-:Y:S01]  /*3d30*/  FFMA.FTZ R96, R96, R202.reuse, R201.reuse ;  /* 0x000000ca60607223 */ /* 0x180fe200000100c9 */
[----:B------:R-:W-:Y:S01]  /*3d40*/  @P1 PRMT R88, RZ, 0x5410, R76 ;  /* 0x00005410ff581816 */ /* 0x000fe2000000004c */
[--C-:B------:R-:W-:Y:S01]  /*3d50*/  FFMA.FTZ R98, R98, R202, R201.reuse ;  /* 0x000000ca62627223 */ /* 0x100fe200000100c9 */
[----:B------:R-:W-:Y:S01]  /*3d60*/  @P6 PRMT R89, RZ, 0x5410, R90 ;  /* 0x00005410ff596816 */ /* 0x000fe2000000005a */
[----:B------:R-:W-:Y:S01]  /*3d70*/  FADD.FTZ R96, R97, -R96 ;  /* 0x8000006061607221 */ /* 0x000fe20000010000 */
[----:B------:R-:W-:Y:S01]  /*3d80*/  MOV R164, R138 ;  /* 0x0000008a00a47202 */ /* 0x000fe20000000f00 */
[--C-:B------:R-:W-:Y:S01]  /*3d90*/  FFMA.FTZ R100, R100, R202, R201.reuse ;  /* 0x000000ca64647223 */ /* 0x100fe200000100c9 */
[----:B------:R-:W-:Y:S01]  /*3da0*/  MOV R165, RZ ;  /* 0x000000ff00a57202 */ /* 0x000fe20000000f00 */
[----:B------:R-:W-:Y:S01]  /*3db0*/  FMUL.FTZ R93, R179, R96 ;  /* 0x00000060b35d7220 */ /* 0x000fe20000410000 */
[----:B------:R-:W-:Y:S01]  /*3dc0*/  @P5 PRMT R90, RZ, 0x7610, R90 ;  /* 0x00007610ff5a5816 */ /* 0x000fe2000000005a */
[----:B------:R-:W-:Y:S01]  /*3dd0*/  FADD.FTZ R98, R99, -R98 ;  /* 0x8000006263627221 */ /* 0x000fe20000010000 */
[----:B0-----:R-:W-:Y:S01]  /*3de0*/  CS2R R94, SRZ ;  /* 0x00000000005e7805 */ /* 0x001fe2000001ff00 */
[----:B------:R-:W-:Y:S01]  /*3df0*/  @P1 FADD.FTZ R93, R93, R88 ;  /* 0x000000585d5d1221 */ /* 0x000fe20000010000 */
[----:B------:R-:W-:Y:S01]  /*3e00*/  @P1 PRMT R88, RZ, 0x7610, R76 ;  /* 0x00007610ff581816 */ /* 0x000fe2000000004c */
[----:B------:R-:W-:Y:S01]  /*3e10*/  FADD.FTZ R100, R101, -R100 ;  /* 0x8000006465647221 */ /* 0x000fe20000010000 */
[----:B------:R-:W-:Y:S01]  /*3e20*/  CS2R R96, SRZ ;  /* 0x0000000000607805 */ /* 0x000fe2000001ff00 */
[----:B------:R-:W-:Y:S01]  /*3e30*/  FMUL.FTZ R101, R179, R98 ;  /* 0x00000062b3657220 */ /* 0x000fe20000410000 */
[----:B------:R-:W-:Y:S01]  /*3e40*/  IADD3 R6, R6, c[0x0][0x160], RZ ;  /* 0x0000580006067a10 */ /* 0x000fe20007ffe0ff */
[----:B------:R-:W-:Y:S01]  /*3e50*/  FFMA.FTZ R102, R102, R202, R201 ;  /* 0x000000ca66667223 */ /* 0x000fe200000100c9 */
[----:B------:R-:W-:Y:S01]  /*3e60*/  CS2R R98, SRZ ;  /* 0x0000000000627805 */ /* 0x000fe2000001ff00 */
[----:B------:R-:W-:Y:S01]  /*3e70*/  @P1 FADD.FTZ R101, R101, R88 ;  /* 0x0000005865651221 */ /* 0x000fe20000010000 */
[----:B------:R-:W-:Y:S01]  /*3e80*/  @P1 PRMT R88, RZ, 0x5410, R77 ;  /* 0x00005410ff581816 */ /* 0x000fe2000000004d */
[----:B------:R-:W-:-:S02]  /*3e90*/  FADD.FTZ R102, R103, -R102 ;  /* 0x8000006667667221 */ /* 0x000fc40000010000 */
[----:B------:R-:W-:Y:S02]  /*3ea0*/  FMUL.FTZ R103, R179, R100 ;  /* 0x00000064b3677220 */ /* 0x000fe40000410000 */
[----:B------:R-:W-:Y:S02]  /*3eb0*/  FFMA.FTZ R104, R104, R202, R201 ;  /* 0x000000ca68687223 */ /* 0x000fe400000100c9 */
[----:B------:R-:W-:Y:S01]  /*3ec0*/  @P1 FADD.FTZ R103, R103, R88 ;  /* 0x0000005867671221 */ /* 0x000fe20000010000 */
[----:B------:R-:W-:Y:S01]  /*3ed0*/  @P1 PRMT R88, RZ, 0x7610, R77 ;  /* 0x00007610ff581816 */ /* 0x000fe2000000004d */
[----:B------:R-:W-:Y:S02]  /*3ee0*/  FADD.FTZ R104, R105, -R104 ;  /* 0x8000006869687221 */ /* 0x000fe40000010000 */
[----:B------:R-:W-:Y:S02]  /*3ef0*/  FMUL.FTZ R105, R179, R102 ;  /* 0x00000066b3697220 */ /* 0x000fe40000410000 */
[----:B------:R-:W-:-:S02]  /*3f00*/  FFMA.FTZ R106, R106, R202, R201 ;  /* 0x000000ca6a6a7223 */ /* 0x000fc400000100c9 */
[----:B------:R-:W-:Y:S01]  /*3f10*/  @P1 FADD.FTZ R105, R105, R88 ;  /* 0x0000005869691221 */ /* 0x000fe20000010000 */
[----:B------:R-:W-:Y:S01]  /*3f20*/  @P1 PRMT R88, RZ, 0x5410, R78 ;  /* 0x00005410ff581816 */ /* 0x000fe2000000004e */
[----:B------:R-:W-:Y:S02]  /*3f30*/  FADD.FTZ R106, R107, -R106 ;  /* 0x8000006a6b6a7221 */ /* 0x000fe40000010000 */
[----:B------:R-:W-:Y:S02]  /*3f40*/  FMUL.FTZ R107, R179, R104 ;  /* 0x00000068b36b7220 */ /* 0x000fe40000410000 */
[----:B------:R-:W-:Y:S02]  /*3f50*/  FFMA.FTZ R108, R108, R202, R201 ;  /* 0x000000ca6c6c7223 */ /* 0x000fe400000100c9 */
[----:B------:R-:W-:Y:S01]  /*3f60*/  @P6 FMUL.FTZ R165, R114, R89 ;  /* 0x0000005972a56220 */ /* 0x000fe20000410000 */
[----:B------:R-:W-:Y:S01]  /*3f70*/  LOP3.LUT P6, RZ, R164, 0xff, RZ, 0xc0, !PT ;  /* 0x000000ffa4ff7812 */ /* 0x000fe200078cc0ff */
[----:B------:R-:W-:Y:S01]  /*3f80*/  @P1 FADD.FTZ R107, R107, R88 ;  /* 0x000000586b6b1221 */ /* 0x000fe20000010000 */
[----:B------:R-:W-:Y:S01]  /*3f90*/  @P1 PRMT R88, RZ, 0x7610, R78 ;  /* 0x00007610ff581816 */ /* 0x000fe2000000004e */
[----:B------:R-:W-:-:S02]  /*3fa0*/  FADD.FTZ R108, R109, -R108 ;  /* 0x8000006c6d6c7221 */ /* 0x000fc40000010000 */
[----:B------:R-:W-:Y:S02]  /*3fb0*/  FMUL.FTZ R109, R179, R106 ;  /* 0x0000006ab36d7220 */ /* 0x000fe40000410000 */
[----:B------:R-:W-:Y:S01]  /*3fc0*/  @P5 FMUL.FTZ R94, R115, R90 ;  /* 0x0000005a735e5220 */ /* 0x000fe20000410000 */
[----:B------:R-:W-:Y:S01]  /*3fd0*/  LOP3.LUT P5, RZ, R138, 0xff00, RZ, 0xc0, !PT ;  /* 0x0000ff008aff7812 */ /* 0x000fe200078ac0ff */
[----:B------:R-:W-:Y:S01]  /*3fe0*/  @P1 FADD.FTZ R109, R109, R88 ;  /* 0x000000586d6d1221 */ /* 0x000fe20000010000 */
[----:B------:R-:W-:Y:S01]  /*3ff0*/  @P1 PRMT R90, RZ, 0x5410, R79 ;  /* 0x00005410ff5a1816 */ /* 0x000fe2000000004f */
[----:B------:R-:W-:Y:S01]  /*4000*/  FMUL.FTZ R88, R93, R178 ;  /* 0x000000b25d587220 */ /* 0x000fe20000410000 */
[----:B------:R-:W-:Y:S01]  /*4010*/  @P0 F2FP.BF16.PACK_AB R93, RZ, R93 ;  /* 0x0000005dff5d023e */ /* 0x000fe200000010ff */
[----:B------:R-:W-:Y:S02]  /*4020*/  FFMA.FTZ R110, R110, R202, R201 ;  /* 0x000000ca6e6e7223 */ /* 0x000fe400000100c9 */
[----:B------:R-:W-:Y:S01]  /*4030*/  FMUL.FTZ R115, R88, c[0x0][0x1e8] ;  /* 0x00007a0058737a20 */ /* 0x000fe20000410000 */
[----:B------:R-:W-:Y:S01]  /*4040*/  @P6 PRMT R88, RZ, 0x5410, R48 ;  /* 0x00005410ff586816 */ /* 0x000fe20000000030 */
[----:B------:R-:W-:Y:S01]  /*4050*/  FMUL.FTZ R89, R101, R178 ;  /* 0x000000b265597220 */ /* 0x000fe20000410000 */
[----:B------:R-:W-:Y:S01]  /*4060*/  @P0 F2FP.BF16.PACK_AB R101, RZ, R101 ;  /* 0x00000065ff65023e */ /* 0x000fe200000010ff */
[----:B------:R-:W-:Y:S01]  /*4070*/  FADD.FTZ R110, R111, -R110 ;  /* 0x8000006e6f6e7221 */ /* 0x000fe20000010000 */
[----:B------:R-:W-:Y:S01]  /*4080*/  @P0 PRMT R80, R93, 0x7610, R80 ;  /* 0x000076105d500816 */ /* 0x000fe20000000050 */
[----:B------:R-:W-:Y:S01]  /*4090*/  @P6 FMUL.FTZ R95, R115, R88 ;  /* 0x00000058735f6220 */ /* 0x000fe20000410000 */
[----:B------:R-:W-:Y:S01]  /*40a0*/  @P5 PRMT R88, RZ, 0x7610, R48 ;  /* 0x00007610ff585816 */ /* 0x000fe20000000030 */
[----:B------:R-:W-:Y:S01]  /*40b0*/  FMUL.FTZ R177, R89, c[0x0][0x1e8] ;  /* 0x00007a0059b17a20 */ /* 0x000fe20000410000 */
[----:B------:R-:W-:Y:S01]  /*40c0*/  @P4 PRMT R89, RZ, 0x5410, R91 ;  /* 0x00005410ff594816 */ /* 0x000fe2000000005b */
[----:B------:R-:W-:Y:S01]  /*40d0*/  FMUL.FTZ R111, R179, R108 ;  /* 0x0000006cb36f7220 */ /* 0x000fe20000410000 */
[----:B------:R-:W-:Y:S01]  /*40e0*/  @P0 PRMT R80, R80, 0x5410, R101 ;  /* 0x0000541050500816 */ /* 0x000fe20000000065 */
[----:B------:R-:W-:Y:S01]  /*40f0*/  @P5 FMUL.FTZ R96, R177, R88 ;  /* 0x00000058b1605220 */ /* 0x000fe20000410000 */
[----:B------:R-:W-:Y:S01]  /*4100*/  @P3 PRMT R88, RZ, 0x7610, R91 ;  /* 0x00007610ff583816 */ /* 0x000fe2000000005b */
[----:B------:R-:W-:Y:S01]  /*4110*/  @P1 FADD.FTZ R111, R111, R90 ;  /* 0x0000005a6f6f1221 */ /* 0x000fe20000010000 */
[----:B------:R-:W-:Y:S01]  /*4120*/  @P1 PRMT R90, RZ, 0x7610, R79 ;  /* 0x00007610ff5a1816 */ /* 0x000fe2000000004f */
[----:B------:R-:W-:Y:S01]  /*4130*/  FMUL.FTZ R179, R179, R110 ;  /* 0x0000006eb3b37220 */ /* 0x000fe20000410000 */
[----:B------:R-:W-:Y:S01]  /*4140*/  @P0 F2FP.BF16.PACK_AB R91, RZ, R109 ;  /* 0x0000006dff5b023e */ /* 0x000fe200000010ff */
[----:B------:R-:W-:Y:S01]  /*4150*/  @P3 FMUL.FTZ R97, R113, R88 ;  /* 0x0000005871613220 */ /* 0x000fe20000410000 */
[----:B------:R-:W-:Y:S01]  /*4160*/  @P0 F2FP.BF16.PACK_AB R88, RZ, R103 ;  /* 0x00000067ff58023e */ /* 0x000fe200000010ff */
[----:B------:R-:W-:Y:S01]  /*4170*/  @P1 FADD.FTZ R179, R179, R90 ;  /* 0x0000005ab3b31221 */ /* 0x000fe20000010000 */
[----:B------:R-:W-:Y:S01]  /*4180*/  @P0 F2FP.BF16.PACK_AB R90, RZ, R107 ;  /* 0x0000006bff5a023e */ /* 0x000fe200000010ff */
[----:B------:R-:W-:Y:S01]  /*4190*/  @P4 FMUL.FTZ R99, R112, R89 ;  /* 0x0000005970634220 */ /* 0x000fe20000410000 */
[----:B------:R-:W-:Y:S01]  /*41a0*/  @P0 F2FP.BF16.PACK_AB R92, RZ, R111 ;  /* 0x0000006fff5c023e */ /* 0x000fe200000010ff */
[-C--:B------:R-:W-:Y:S01]  /*41b0*/  FMUL.FTZ R103, R103, R178.reuse ;  /* 0x000000b267677220 */ /* 0x080fe20000410000 */
[----:B------:R-:W-:Y:S01]  /*41c0*/  @P0 F2FP.BF16.PACK_AB R89, RZ, R105 ;  /* 0x00000069ff59023e */ /* 0x000fe200000010ff */
[-C--:B------:R-:W-:Y:S01]  /*41d0*/  FMUL.FTZ R105, R105, R178.reuse ;  /* 0x000000b269697220 */ /* 0x080fe20000410000 */
[----:B------:R-:W-:Y:S01]  /*41e0*/  @P0 PRMT R81, R88, 0x7610, R81 ;  /* 0x0000761058510816 */ /* 0x000fe20000000051 */
[----:B------:R-:W-:Y:S01]  /*41f0*/  FMUL.FTZ R113, R103, c[0x0][0x1e8] ;  /* 0x00007a0067717a20 */ /* 0x000fe20000410000 */
[----:B------:R-:W-:Y:S01]  /*4200*/  @P0 F2FP.BF16.PACK_AB R100, RZ, R179 ;  /* 0x000000b3ff64023e */ /* 0x000fe200000010ff */
[----:B------:R-:W-:Y:S01]  /*4210*/  FMUL.FTZ R105, R105, c[0x0][0x1e8] ;  /* 0x00007a0069697a20 */ /* 0x000fe20000410000 */
[----:B------:R-:W-:Y:S01]  /*4220*/  @P0 PRMT R82, R90, 0x7610, R82 ;  /* 0x000076105a520816 */ /* 0x000fe20000000052 */
[-C--:B------:R-:W-:Y:S01]  /*4230*/  FMUL.FTZ R107, R107, R178.reuse ;  /* 0x000000b26b6b7220 */ /* 0x080fe20000410000 */
[----:B------:R-:W-:Y:S01]  /*4240*/  @P0 PRMT R83, R92, 0x7610, R83 ;  /* 0x000076105c530816 */ /* 0x000fe20000000053 */
[----:B------:R-:W-:Y:S01]  /*4250*/  FMUL.FTZ R109, R109, R178 ;  /* 0x000000b26d6d7220 */ /* 0x000fe20000410000 */
[----:B------:R-:W-:Y:S01]  /*4260*/  @P0 PRMT R81, R81, 0x5410, R89 ;  /* 0x0000541051510816 */ /* 0x000fe20000000059 */
[----:B------:R-:W-:Y:S01]  /*4270*/  @P0 IMAD.WIDE.U32 R88, R175, R252, c[0x0][0x258] ;  /* 0x00009600af580625 */ /* 0x000fe200078e00fc */
[----:B------:R-:W-:Y:S01]  /*4280*/  @P0 PRMT R82, R82, 0x5410, R91 ;  /* 0x0000541052520816 */ /* 0x000fe2000000005b */
[----:B------:R-:W-:Y:S01]  /*4290*/  HFMA2.MMA R103, -RZ, RZ, 0, 0 ;  /* 0x00000000ff677435 */ /* 0x000fe200000001ff */
[----:B------:R-:W-:Y:S01]  /*42a0*/  @P0 PRMT R83, R83, 0x5410, R100 ;  /* 0x0000541053530816 */ /* 0x000fe20000000064 */
[----:B------:R-:W-:Y:S01]  /*42b0*/  FMUL.FTZ R107, R107, c[0x0][0x1e8] ;  /* 0x00007a006b6b7a20 */ /* 0x000fe20000410000 */
[----:B------:R-:W-:Y:S01]  /*42c0*/  CS2R R100, SRZ ;  /* 0x0000000000647805 */ /* 0x000fe2000001ff00 */
[----:B------:R-:W-:Y:S01]  /*42d0*/  LOP3.LUT P4, RZ, R138, 0xff000000, RZ, 0xc0, !PT ;  /* 0xff0000008aff7812 */ /* 0x000fe2000788c0ff */
[----:B------:R-:W-:Y:S01]  /*42e0*/  CS2R R90, SRZ ;  /* 0x00000000005a7805 */ /* 0x000fe2000001ff00 */
[----:B------:R2:W-:Y:S01]  /*42f0*/  @P0 STG.E.128 [R88.64], R80 ;  /* 0x0000005058000986 */ /* 0x0005e2000c101d04 */
[----:B------:R-:W-:Y:S01]  /*4300*/  LOP3.LUT P3, RZ, R139, 0xff, RZ, 0xc0, !PT ;  /* 0x000000ff8bff7812 */ /* 0x000fe2000786c0ff */
[----:B------:R-:W-:Y:S01]  /*4310*/  FMUL.FTZ R109, R109, c[0x0][0x1e8] ;  /* 0x00007a006d6d7a20 */ /* 0x000fe20000410000 */
[----:B------:R-:W-:Y:S01]  /*4320*/  LOP3.LUT P1, RZ, R139, 0xff00, RZ, 0xc0, !PT ;  /* 0x0000ff008bff7812 */ /* 0x000fe2000782c0ff */
[-C--:B------:R-:W-:Y:S01]  /*4330*/  FMUL.FTZ R111, R111, R178.reuse ;  /* 0x000000b26f6f7220 */ /* 0x080fe20000410000 */
[----:B------:R-:W-:Y:S01]  /*4340*/  LOP3.LUT P0, RZ, R139, 0xff0000, RZ, 0xc0, !PT ;  /* 0x00ff00008bff7812 */ /* 0x000fe2000780c0ff */
[----:B------:R-:W-:-:S02]  /*4350*/  FMUL.FTZ R178, R179, R178 ;  /* 0x000000b2b3b27220 */ /* 0x000fc40000410000 */
[----:B------:R-:W-:Y:S02]  /*4360*/  FMUL.FTZ R111, R111, c[0x0][0x1e8] ;  /* 0x00007a006f6f7a20 */ /* 0x000fe40000410000 */
[----:B------:R-:W-:Y:S02]  /*4370*/  FADD.FTZ R10, R99, R10 ;  /* 0x0000000a630a7221 */ /* 0x000fe40000010000 */
[----:B------:R-:W-:Y:S02]  /*4380*/  FADD.FTZ R9, R94, R9 ;  /* 0x000000095e097221 */ /* 0x000fe40000010000 */
[----:B------:R-:W-:Y:S02]  /*4390*/  FADD.FTZ R8, R97, R8 ;  /* 0x0000000861087221 */ /* 0x000fe40000010000 */
[----:B------:R-:W-:Y:S01]  /*43a0*/  FADD.FTZ R13, R142, R13 ;  /* 0x0000000d8e0d7221 */ /* 0x000fe20000010000 */
[----:B------:R-:W-:Y:S01]  /*43b0*/  SEL R142, RZ, 0x1, P2 ;  /* 0x00000001ff8e7807 */ /* 0x000fe20001000000 */
[----:B------:R-:W-:-:S02]  /*43c0*/  FADD.FTZ R174, R152, R174 ;  /* 0x000000ae98ae7221 */ /* 0x000fc40000010000 */
[----:B------:R-:W-:Y:S02]  /*43d0*/  FADD.FTZ R28, R153, R28 ;  /* 0x0000001c991c7221 */ /* 0x000fe40000010000 */
[----:B------:R-:W-:Y:S02]  /*43e0*/  FADD.FTZ R25, R219, R25 ;  /* 0x00000019db197221 */ /* 0x000fe40000010000 */
[----:B------:R-:W-:Y:S02]  /*43f0*/  FADD.FTZ R26, R220, R26 ;  /* 0x0000001adc1a7221 */ /* 0x000fe40000010000 */
[----:B------:R-:W-:Y:S02]  /*4400*/  FADD.FTZ R23, R221, R23 ;  /* 0x00000017dd177221 */ /* 0x000fe40000010000 */
[----:B------:R-:W-:Y:S02]  /*4410*/  FADD.FTZ R24, R209, R24 ;  /* 0x00000018d1187221 */ /* 0x000fe40000010000 */
        /* <DEDUP_REMOVED lines=10> */
[----:B------:R-:W-:Y:S01]  /*44c0*/  FADD.FTZ R12, R165, R12 ;  /* 0x0000000ca50c7221 */ /* 0x000fe20000010000 */
[--C-:B--2---:R-:W-:Y:S02]  /*44d0*/  @P6 PRMT R88, RZ, 0x5410, R84.reuse ;  /* 0x00005410ff586816 */ /* 0x104fe40000000054 */
[----:B------:R-:W-:Y:S02]  /*44e0*/  @P5 PRMT R84, RZ, 0x7610, R84 ;  /* 0x00007610ff545816 */ /* 0x000fe40000000054 */
[----:B------:R-:W-:Y:S01]  /*44f0*/  @P0 PRMT R99, RZ, 0x5410, R87 ;  /* 0x00005410ff630816 */ /* 0x000fe20000000057 */
[----:B------:R-:W-:Y:S01]  /*4500*/  @P6 FMUL.FTZ R98, R115, R88 ;  /* 0x0000005873626220 */ /* 0x000fe20000410000 */
[----:B------:R-:W-:Y:S01]  /*4510*/  LEA R92, P6, R143, c[0x0][0x248], 0x4 ;  /* 0x000092008f5c7a11 */ /* 0x000fe200078c20ff */
[----:B------:R-:W-:Y:S01]  /*4520*/  @P5 FMUL.FTZ R101, R177, R84 ;  /* 0x00000054b1655220 */ /* 0x000fe20000410000 */
[----:B------:R-:W-:Y:S01]  /*4530*/  LOP3.LUT P5, RZ, R138, 0xff0000, RZ, 0xc0, !PT ;  /* 0x00ff00008aff7812 */ /* 0x000fe200078ac0ff */
[----:B------:R-:W-:Y:S01]  /*4540*/  CS2R R88, SRZ ;  /* 0x0000000000587805 */ /* 0x000fe2000001ff00 */
[----:B------:R-:W-:Y:S01]  /*4550*/  LEA.HI.X R93, R143, c[0x0][0x24c], RZ, 0x4, P6 ;  /* 0x000093008f5d7a11 */ /* 0x000fe200030f24ff */
[----:B------:R-:W-:Y:S01]  /*4560*/  FMUL.FTZ R115, R178, c[0x0][0x1e8] ;  /* 0x00007a00b2737a20 */ /* 0x000fe20000410000 */
[----:B------:R-:W-:Y:S01]  /*4570*/  LOP3.LUT P6, RZ, R139, 0xff000000, RZ, 0xc0, !PT ;  /* 0xff0000008bff7812 */ /* 0x000fe200078cc0ff */
[----:B------:R-:W-:Y:S01]  /*4580*/  FADD.FTZ R173, R98, R173 ;  /* 0x000000ad62ad7221 */ /* 0x000fe20000010000 */
[----:B------:R-:W-:Y:S01]  /*4590*/  @P1 PRMT R97, RZ, 0x7610, R86 ;  /* 0x00007610ff611816 */ /* 0x000fe20000000056 */
[----:B------:R-:W-:-:S06]  /*45a0*/  FADD.FTZ R0, R101, R0 ;  /* 0x0000000065007221 */ /* 0x000fcc0000010000 */
[----:B------:R-:W-:Y:S02]  /*45b0*/  @P5 PRMT R84, RZ, 0x5410, R49 ;  /* 0x00005410ff545816 */ /* 0x000fe40000000031 */
[----:B------:R-:W-:Y:S02]  /*45c0*/  @P5 PRMT R94, RZ, 0x5410, R85 ;  /* 0x00005410ff5e5816 */ /* 0x000fe40000000055 */
[----:B------:R-:W-:Y:S01]  /*45d0*/  @P6 PRMT R102, RZ, 0x7610, R87 ;  /* 0x00007610ff666816 */ /* 0x000fe20000000057 */
[----:B------:R-:W-:Y:S01]  /*45e0*/  @P5 FMUL.FTZ R89, R113, R84 ;  /* 0x0000005471595220 */ /* 0x000fe20000410000 */
[----:B------:R-:W-:-:S05]  /*45f0*/  @P4 PRMT R84, RZ, 0x7610, R49 ;  /* 0x00007610ff544816 */ /* 0x000fca0000000031 */
[----:B------:R-:W-:Y:S01]  /*4600*/  @P4 FMUL.FTZ R88, R105, R84 ;  /* 0x0000005469584220 */ /* 0x000fe20000410000 */
[----:B------:R-:W-:-:S04]  /*4610*/  @P3 PRMT R84, RZ, 0x5410, R50 ;  /* 0x00005410ff543816 */ /* 0x000fc80000000032 */
[----:B------:R-:W-:Y:S01]  /*4620*/  F2FP.BF16.PACK_AB R89, R88, R89 ;  /* 0x000000595859723e */ /* 0x000fe200000010ff */
[----:B------:R-:W-:Y:S01]  /*4630*/  @P3 FMUL.FTZ R90, R107, R84 ;  /* 0x000000546b5a3220 */ /* 0x000fe20000410000 */
[----:B------:R-:W-:Y:S02]  /*4640*/  @P1 PRMT R84, RZ, 0x7610, R50 ;  /* 0x00007610ff541816 */ /* 0x000fe40000000032 */
[----:B------:R-:W-:Y:S02]  /*4650*/  F2FP.BF16.PACK_AB R88, R96, R95 ;  /* 0x0000005f6058723e */ /* 0x000fe400000010ff */
[----:B------:R-:W-:Y:S01]  /*4660*/  @P4 PRMT R95, RZ, 0x7610, R85 ;  /* 0x00007610ff5f4816 */ /* 0x000fe20000000055 */
[----:B------:R-:W-:Y:S01]  /*4670*/  @P1 FMUL.FTZ R103, R109, R84 ;  /* 0x000000546d671220 */ /* 0x000fe20000410000 */
[----:B------:R-:W-:Y:S01]  /*4680*/  @P0 PRMT R84, RZ, 0x5410, R51 ;  /* 0x00005410ff540816 */ /* 0x000fe20000000033 */
[----:B------:R-:W-:Y:S01]  /*4690*/  HFMA2.MMA R85, -RZ, RZ, 0, 0 ;  /* 0x00000000ff557435 */ /* 0x000fe200000001ff */
[----:B------:R-:W-:-:S02]  /*46a0*/  @P3 PRMT R96, RZ, 0x5410, R86 ;  /* 0x00005410ff603816 */ /* 0x000fc40000000056 */
[----:B------:R-:W-:Y:S01]  /*46b0*/  F2FP.BF16.PACK_AB R90, R103, R90 ;  /* 0x0000005a675a723e */ /* 0x000fe200000010ff */
[----:B------:R-:W-:Y:S01]  /*46c0*/  @P0 FMUL.FTZ R91, R111, R84 ;  /* 0x000000546f5b0220 */ /* 0x000fe20000410000 */
[----:B------:R-:W-:Y:S01]  /*46d0*/  @P6 PRMT R84, RZ, 0x7610, R51 ;  /* 0x00007610ff546816 */ /* 0x000fe20000000033 */
[----:B------:R-:W-:Y:S01]  /*46e0*/  CS2R R86, SRZ ;  /* 0x0000000000567805 */ /* 0x000fe2000001ff00 */
[----:B------:R-:W-:Y:S02]  /*46f0*/  @P4 FMUL.FTZ R85, R105, R95 ;  /* 0x0000005f69554220 */ /* 0x000fe40000410000 */
[----:B------:R-:W-:Y:S02]  /*4700*/  @P3 FMUL.FTZ R86, R107, R96 ;  /* 0x000000606b563220 */ /* 0x000fe40000410000 */
[----:B------:R-:W-:Y:S01]  /*4710*/  @P6 FMUL.FTZ R100, R115, R84 ;  /* 0x0000005473646220 */ /* 0x000fe20000410000 */
[----:B------:R-:W-:Y:S01]  /*4720*/  MOV R84, RZ ;  /* 0x000000ff00547202 */ /* 0x000fe20000000f00 */
[----:B------:R-:W-:Y:S01]  /*4730*/  @P5 FMUL.FTZ R84, R113, R94 ;  /* 0x0000005e71545220 */ /* 0x000fe20000410000 */
[----:B------:R-:W-:Y:S01]  /*4740*/  MOV R94, RZ ;  /* 0x000000ff005e7202 */ /* 0x000fe20000000f00 */
[----:B------:R-:W-:Y:S01]  /*4750*/  @P1 FMUL.FTZ R94, R109, R97 ;  /* 0x000000616d5e1220 */ /* 0x000fe20000410000 */
[----:B------:R-:W-:Y:S01]  /*4760*/  F2FP.BF16.PACK_AB R91, R100, R91 ;  /* 0x0000005b645b723e */ /* 0x000fe200000010ff */
[----:B------:R-:W-:Y:S01]  /*4770*/  HFMA2.MMA R100, -RZ, RZ, 0, 0 ;  /* 0x00000000ff647435 */ /* 0x000fe200000001ff */
[----:B------:R-:W-:-:S02]  /*4780*/  @P6 FMUL.FTZ R87, R115, R102 ;  /* 0x0000006673576220 */ /* 0x000fc40000410000 */
[----:B------:R-:W-:Y:S01]  /*4790*/  FADD.FTZ R7, R84, R7 ;  /* 0x0000000754077221 */ /* 0x000fe20000010000 */
[----:B------:R0:W-:Y:S01]  /*47a0*/  STG.E.128 [R92.64], R88 ;  /* 0x000000585c007986 */ /* 0x0001e2000c101d04 */
[----:B------:R-:W-:Y:S02]  /*47b0*/  FADD.FTZ R4, R85, R4 ;  /* 0x0000000455047221 */ /* 0x000fe40000010000 */
[----:B------:R-:W-:Y:S01]  /*47c0*/  @P0 FMUL.FTZ R100, R111, R99 ;  /* 0x000000636f640220 */ /* 0x000fe20000410000 */
[----:B------:R-:W-:Y:S01]  /*47d0*/  ISETP.GE.AND P0, PT, R6, c[0x0][0x164], PT ;  /* 0x0000590006007a0c */ /* 0x000fe20003f06270 */
[----:B------:R-:W-:Y:S02]  /*47e0*/  FADD.FTZ R5, R86, R5 ;  /* 0x0000000556057221 */ /* 0x000fe40000010000 */
[----:B------:R-:W-:Y:S02]  /*47f0*/  FADD.FTZ R3, R94, R3 ;  /* 0x000000035e037221 */ /* 0x000fe40000010000 */
[----:B------:R-:W-:-:S02]  /*4800*/  FADD.FTZ R181, R100, R181 ;  /* 0x000000b564b57221 */ /* 0x000fc40000010000 */
[----:B------:R-:W-:-:S06]  /*4810*/  FADD.FTZ R2, R87, R2 ;  /* 0x0000000257027221 */ /* 0x000fcc0000010000 */
[----:B0-----:R-:W-:Y:S01]  /*4820*/  @P0 CALL.REL.NOINC `(.L_x_893) ;  /* 0x0000001000000944 */ /* 0x001fe20003c00000 */
[----:B------:R-:W-:Y:S05]  /*4830*/  BRA `(.L_x_894) ;  /* 0xffffc16000007947 */ /* 0x000fea000383ffff */
.L_x_893:
        /* <DEDUP_REMOVED lines=91> */
.L_x_890:
[----:B------:R-:W0:Y:S01]  /*4df0*/  S2R R0, SR_TID.X ;  /* 0x0000000000007919 */ /* 0x000e220000002100 */
[----:B------:R-:W1:Y:S01]  /*4e00*/  S2UR UR6, SR_CTAID.X ;  /* 0x00000000000679c3 */ /* 0x000e620000002500 */
[----:B------:R-:W-:Y:S02]  /*4e10*/  MOV R7, 0x20 ;  /* 0x0000002000077802 */ /* 0x000fe40000000f00 */
        /* <DEDUP_REMOVED lines=32> */
.L_x_891:
[----:B------:R-:W-:Y:S01]  /*5020*/  HFMA2.MMA R90, -RZ, RZ, 0, 9.5367431640625e-07 ;  /* 0x00000010ff5a7435 */ /* 0x000fe200000001ff */
[----:B------:R-:W-:-:S02]  /*5030*/  MOV R85, R86 ;  /* 0x0000005600557202 */ /* 0x000fc40000000f00 */
[----:B------:R-:W-:Y:S02]  /*5040*/  MOV R202, 0x1f ;  /* 0x0000001f00ca7802 */ /* 0x000fe40000000f00 */
[----:B------:R-:W-:Y:S02]  /*5050*/  MOV R201, 0xffffffff ;  /* 0xffffffff00c97802 */ /* 0x000fe40000000f00 */
[----:B------:R-:W-:Y:S02]  /*5060*/  MOV R84, 0x5080 ;  /* 0x0000508000547802 */ /* 0x000fe40000000f00 */
[----:B-----5:R-:W-:Y:S05]  /*5070*/  CALL.REL.NOINC `($__internal_15_$__cuda_sm70_shflsync_down_p) ;  /* 0x0000046000007944 */ /* 0x020fea0003c00000 */
[----:B-1----:R-:W-:Y:S01]  /*5080*/  MOV R91, R90 ;  /* 0x0000005a005b7202 */ /* 0x002fe20000000f00 */
[----:B------:R-:W-:Y:S05]  /*5090*/  BRA `(.L_x_895) ;  /* 0xffffcf2000007947 */ /* 0x000fea000383ffff */
.L_x_892:
[----:B------:R-:W-:Y:S01]  /*50a0*/  HFMA2.MMA R90, -RZ, RZ, 0, 9.5367431640625e-07 ;  /* 0x00000010ff5a7435 */ /* 0x000fe200000001ff */
[----:B------:R-:W-:Y:S02]  /*50b0*/  MOV R85, R87 ;  /* 0x0000005700557202 */ /* 0x000fe40000000f00 */
[----:B------:R-:W-:Y:S02]  /*50c0*/  MOV R202, 0x1f ;  /* 0x0000001f00ca7802 */ /* 0x000fe40000000f00 */
[----:B------:R-:W-:-:S02]  /*50d0*/  MOV R201, 0xffffffff ;  /* 0xffffffff00c97802 */ /* 0x000fc40000000f00 */
[----:B------:R-:W-:Y:S02]  /*50e0*/  MOV R84, 0x5100 ;  /* 0x0000510000547802 */ /* 0x000fe40000000f00 */
[----:B01---5:R-:W-:Y:S05]  /*50f0*/  CALL.REL.NOINC `($__internal_15_$__cuda_sm70_shflsync_down_p) ;  /* 0x000003e000007944 */ /* 0x023fea0003c00000 */
[----:B------:R-:W-:Y:S01]  /*5100*/  FADD.FTZ R86, R86, R91 ;  /* 0x0000005b56567221 */ /* 0x000fe20000010000 */
[----:B------:R-:W-:Y:S01]  /*5110*/  MOV R202, 0x1f ;  /* 0x0000001f00ca7802 */ /* 0x000fe20000000f00 */
[----:B-1----:R-:W-:Y:S01]  /*5120*/  FADD.FTZ R87, R87, R90 ;  /* 0x0000005a57577221 */ /* 0x002fe20000010000 */
[----:B------:R-:W-:Y:S01]  /*5130*/  HFMA2.MMA R90, -RZ, RZ, 0, 4.76837158203125e-07 ;  /* 0x00000008ff5a7435 */ /* 0x000fe200000001ff */
[----:B------:R-:W-:Y:S02]  /*5140*/  MOV R201, 0xffffffff ;  /* 0xffffffff00c97802 */ /* 0x000fe40000000f00 */
[----:B------:R-:W-:Y:S02]  /*5150*/  MOV R85, R86 ;  /* 0x0000005600557202 */ /* 0x000fe40000000f00 */
[----:B------:R-:W-:Y:S02]  /*5160*/  MOV R84, 0x5180 ;  /* 0x0000518000547802 */ /* 0x000fe40000000f00 */
[----:B------:R-:W-:Y:S05]  /*5170*/  CALL.REL.NOINC `($__internal_15_$__cuda_sm70_shflsync_down_p) ;  /* 0x0000036000007944 */ /* 0x000fea0003c00000 */
[----:B-1----:R-:W-:Y:S01]  /*5180*/  MOV R91, R90 ;  /* 0x0000005a005b7202 */ /* 0x002fe20000000f00 */
[----:B------:R-:W-:Y:S01]  /*5190*/  HFMA2.MMA R90, -RZ, RZ, 0, 4.76837158203125e-07 ;  /* 0x00000008ff5a7435 */ /* 0x000fe200000001ff */
[----:B------:R-:W-:-:S02]  /*51a0*/  MOV R85, R87 ;  /* 0x0000005700557202 */ /* 0x000fc40000000f00 */
[----:B------:R-:W-:Y:S02]  /*51b0*/  MOV R202, 0x1f ;  /* 0x0000001f00ca7802 */ /* 0x000fe40000000f00 */
[----:B------:R-:W-:Y:S02]  /*51c0*/  MOV R201, 0xffffffff ;  /* 0xffffffff00c97802 */ /* 0x000fe40000000f00 */
[----:B------:R-:W-:Y:S02]  /*51d0*/  MOV R84, 0x51f0 ;  /* 0x000051f000547802 */ /* 0x000fe40000000f00 */
[----:B------:R-:W-:Y:S05]  /*51e0*/  CALL.REL.NOINC `($__internal_15_$__cuda_sm70_shflsync_down_p) ;  /* 0x000002f000007944 */ /* 0x000fea0003c00000 */
[----:B------:R-:W-:Y:S01]  /*51f0*/  FADD.FTZ R86, R91, R86 ;  /* 0x000000565b567221 */ /* 0x000fe20000010000 */
[----:B------:R-:W-:Y:S01]  /*5200*/  MOV R202, 0x1f ;  /* 0x0000001f00ca7802 */ /* 0x000fe20000000f00 */
[----:B-1----:R-:W-:Y:S01]  /*5210*/  FADD.FTZ R87, R87, R90 ;  /* 0x0000005a57577221 */ /* 0x002fe20000010000 */
[----:B------:R-:W-:Y:S01]  /*5220*/  HFMA2.MMA R90, -RZ, RZ, 0, 2.384185791015625e-07 ;  /* 0x00000004ff5a7435 */ /* 0x000fe200000001ff */
[----:B------:R-:W-:Y:S02]  /*5230*/  MOV R201, 0xffffffff ;  /* 0xffffffff00c97802 */ /* 0x000fe40000000f00 */
[----:B------:R-:W-:-:S02]  /*5240*/  MOV R85, R86 ;  /* 0x0000005600557202 */ /* 0x000fc40000000f00 */
[----:B------:R-:W-:Y:S02]  /*5250*/  MOV R84, 0x5270 ;  /* 0x0000527000547802 */ /* 0x000fe40000000f00 */
[----:B------:R-:W-:Y:S05]  /*5260*/  CALL.REL.NOINC `($__internal_15_$__cuda_sm70_shflsync_down_p) ;  /* 0x0000027000007944 */ /* 0x000fea0003c00000 */
[----:B-1----:R-:W-:Y:S01]  /*5270*/  MOV R91, R90 ;  /* 0x0000005a005b7202 */ /* 0x002fe20000000f00 */
[----:B------:R-:W-:Y:S01]  /*5280*/  HFMA2.MMA R90, -RZ, RZ, 0, 2.384185791015625e-07 ;  /* 0x00000004ff5a7435 */ /* 0x000fe200000001ff */
[----:B------:R-:W-:Y:S02]  /*5290*/  MOV R85, R87 ;  /* 0x0000005700557202 */ /* 0x000fe40000000f00 */
[----:B------:R-:W-:Y:S02]  /*52a0*/  MOV R202, 0x1f ;  /* 0x0000001f00ca7802 */ /* 0x000fe40000000f00 */
[----:B------:R-:W-:Y:S02]  /*52b0*/  MOV R201, 0xffffffff ;  /* 0xffffffff00c97802 */ /* 0x000fe40000000f00 */
[----:B------:R-:W-:Y:S02]  /*52c0*/  MOV R84, 0x52e0 ;  /* 0x000052e000547802 */ /* 0x000fe40000000f00 */
[----:B------:R-:W-:Y:S05]  /*52d0*/  CALL.REL.NOINC `($__internal_15_$__cuda_sm70_shflsync_down_p) ;  /* 0x0000020000007944 */ /* 0x000fea0003c00000 */
[----:B------:R-:W-:Y:S01]  /*52e0*/  FADD.FTZ R86, R91, R86 ;  /* 0x000000565b567221 */ /* 0x000fe20000010000 */
[----:B------:R-:W-:Y:S01]  /*52f0*/  MOV R202, 0x1f ;  /* 0x0000001f00ca7802 */ /* 0x000fe20000000f00 */
[----:B-1----:R-:W-:Y:S01]  /*5300*/  FADD.FTZ R87, R87, R90 ;  /* 0x0000005a57577221 */ /* 0x002fe20000010000 */
[----:B------:R-:W-:Y:S01]  /*5310*/  HFMA2.MMA R90, -RZ, RZ, 0, 1.1920928955078125e-07 ;  /* 0x00000002ff5a7435 */ /* 0x000fe200000001ff */
[----:B------:R-:W-:-:S02]  /*5320*/  MOV R201, 0xffffffff ;  /* 0xffffffff00c97802 */ /* 0x000fc40000000f00 */
[----:B------:R-:W-:Y:S02]  /*5330*/  MOV R85, R86 ;  /* 0x0000005600557202 */ /* 0x000fe40000000f00 */
[----:B------:R-:W-:Y:S02]  /*5340*/  MOV R84, 0x5360 ;  /* 0x0000536000547802 */ /* 0x000fe40000000f00 */
[----:B------:R-:W-:Y:S05]  /*5350*/  CALL.REL.NOINC `($__internal_15_$__cuda_sm70_shflsync_down_p) ;  /* 0x0000018000007944 */ /* 0x000fea0003c00000 */
[----:B-1----:R-:W-:Y:S01]  /*5360*/  MOV R91, R90 ;  /* 0x0000005a005b7202 */ /* 0x002fe20000000f00 */
[----:B------:R-:W-:Y:S01]  /*5370*/  HFMA2.MMA R90, -RZ, RZ, 0, 1.1920928955078125e-07 ;  /* 0x00000002ff5a7435 */ /* 0x000fe200000001ff */
[----:B------:R-:W-:Y:S02]  /*5380*/  MOV R85, R87 ;  /* 0x0000005700557202 */ /* 0x000fe40000000f00 */
[----:B------:R-:W-:Y:S02]  /*5390*/  MOV R202, 0x1f ;  /* 0x0000001f00ca7802 */ /* 0x000fe40000000f00 */
[----:B------:R-:W-:Y:S02]  /*53a0*/  MOV R201, 0xffffffff ;  /* 0xffffffff00c97802 */ /* 0x000fe40000000f00 */
[----:B------:R-:W-:-:S02]  /*53b0*/  MOV R84, 0x53d0 ;  /* 0x000053d000547802 */ /* 0x000fc40000000f00 */
[----:B------:R-:W-:Y:S05]  /*53c0*/  CALL.REL.NOINC `($__internal_15_$__cuda_sm70_shflsync_down_p) ;  /* 0x0000011000007944 */ /* 0x000fea0003c00000 */
[----:B------:R-:W-:Y:S01]  /*53d0*/  FADD.FTZ R86, R91, R86 ;  /* 0x000000565b567221 */ /* 0x000fe20000010000 */
[----:B------:R-:W-:Y:S01]  /*53e0*/  MOV R202, 0x1f ;  /* 0x0000001f00ca7802 */ /* 0x000fe20000000f00 */
[----:B-1----:R-:W-:Y:S01]  /*53f0*/  FADD.FTZ R91, R87, R90 ;  /* 0x0000005a575b7221 */ /* 0x002fe20000010000 */
[----:B------:R-:W-:Y:S01]  /*5400*/  HFMA2.MMA R90, -RZ, RZ, 0, 5.9604644775390625e-08 ;  /* 0x00000001ff5a7435 */ /* 0x000fe200000001ff */
[----:B------:R-:W-:-:S02]  /*5410*/  MOV R201, 0xffffffff ;  /* 0xffffffff00c97802 */ /* 0x000fc40000000f00 */
[----:B------:R-:W-:Y:S02]  /*5420*/  MOV R85, R86 ;  /* 0x0000005600557202 */ /* 0x000fe40000000f00 */
[----:B------:R-:W-:Y:S02]  /*5430*/  MOV R84, 0x5450 ;  /* 0x0000545000547802 */ /* 0x000fe40000000f00 */
[----:B------:R-:W-:Y:S05]  /*5440*/  CALL.REL.NOINC `($__internal_15_$__cuda_sm70_shflsync_down_p) ;  /* 0x0000009000007944 */ /* 0x000fea0003c00000 */
[----:B-1----:R-:W-:Y:S01]  /*5450*/  MOV R87, R90 ;  /* 0x0000005a00577202 */ /* 0x002fe20000000f00 */
[----:B------:R-:W-:Y:S01]  /*5460*/  HFMA2.MMA R90, -RZ, RZ, 0, 5.9604644775390625e-08 ;  /* 0x00000001ff5a7435 */ /* 0x000fe200000001ff */
[----:B------:R-:W-:Y:S02]  /*5470*/  MOV R85, R91 ;  /* 0x0000005b00557202 */ /* 0x000fe40000000f00 */
[----:B------:R-:W-:Y:S02]  /*5480*/  MOV R202, 0x1f ;  /* 0x0000001f00ca7802 */ /* 0x000fe40000000f00 */
[----:B------:R-:W-:Y:S02]  /*5490*/  MOV R201, 0xffffffff ;  /* 0xffffffff00c97802 */ /* 0x000fe40000000f00 */
[----:B------:R-:W-:-:S02]  /*54a0*/  MOV R84, 0x54c0 ;  /* 0x000054c000547802 */ /* 0x000fc40000000f00 */
[----:B------:R-:W-:Y:S05]  /*54b0*/  CALL.REL.NOINC `($__internal_15_$__cuda_sm70_shflsync_down_p) ;  /* 0x0000002000007944 */ /* 0x000fea0003c00000 */
[----:B-1----:R-:W-:Y:S01]  /*54c0*/  MOV R84, R90 ;  /* 0x0000005a00547202 */ /* 0x002fe20000000f00 */
[----:B------:R-:W-:Y:S05]  /*54d0*/  BRA `(.L_x_896) ;  /* 0xffffcc0000007947 */ /* 0x000fea000383ffff */
        .weak           $__internal_15_$__cuda_sm70_shflsync_down_p
        .type           $__internal_15_$__cuda_sm70_shflsync_down_p,@function
        .size           $__internal_15_$__cuda_sm70_shflsync_down_p,(.L_x_11749 - $__internal_15_$__cuda_sm70_shflsync_down_p)
$__internal_15_$__cuda_sm70_shflsync_down_p:
[----:B------:R-:W-:Y:S04]  /*54e0*/  WARPSYNC R201 ;  /* 0x000000c900007348 */ /* 0x000fe80003800000 */
[----:B------:R0:W1:Y:S02]  /*54f0*/  SHFL.DOWN PT, R90, R85, R90, R202 ;  /* 0x0800005a555a7389 */ /* 0x00006400000e00ca */
[----:B0-----:R-:W-:-:S06]  /*5500*/  HFMA2.MMA R85, -RZ, RZ, 0, 0 ;  /* 0x00000000ff557435 */ /* 0x001fcc00000001ff */
[----:B------:R-:W-:Y:S05]  /*5510*/  RET.REL.NODEC R84 `(_ZN10layer_norm13ln_bwd_kernelINS_13Kernel_traitsI13__nv_bfloat16S2_S2_S2_fjLj8192ELj1ELj1ELj8ELj16ENS_18Kernel_traits_baseILj8192ES2_S2_S2_S2_fjLj256EEEEELb1ELb1ELb0ELb1EEEvNS_9BwdParamsE) ;  /* 0xffffaae054007950 */ /* 0x000fea0003c3ffff */
.L_x_897:
        /* <DEDUP_REMOVED lines=14> */
.L_x_11749:


//--------------------- .text._ZN10layer_norm22ln_bwd_finalize_kernelINS_22Kernel_traits_finalizeILj8192E13__nv_bfloat16S2_S2_S2_fjLb1ELj1024ELj4ENS_18Kernel_traits_baseILj8192ES2_S2_S2_S2_fjLj1024EEEEELb1ELb0EEEvNS_9BwdParamsE --------------------------
	.section	.text._ZN10layer_norm22ln_bwd_finalize_kernelINS_22Kernel_traits_finalizeILj8192E13__nv_bfloat16S2_S2_S2_fjLb1ELj1024ELj4ENS_18Kernel_traits_baseILj8192ES2_S2_S2_S2_fjLj1024EEEEELb1ELb0EEEvNS_9BwdParamsE,"ax",@progbits
	.sectioninfo	@"SHI_REGISTERS=32"
	.align	128
        .global         _ZN10layer_norm22ln_bwd_finalize_kernelINS_22Kernel_traits_finalizeILj8192E13__nv_bfloat16S2_S2_S2_fjLb1ELj1024ELj4ENS_18Kernel_traits_baseILj8192ES2_S2_S2_S2_fjLj1024EEEEELb1ELb0EEEvNS_9BwdParamsE
        .type           _ZN10layer_norm22ln_bwd_finalize_kernelINS_22Kernel_traits_finalizeILj8192E13__nv_bfloat16S2_S2_S2_fjLb1ELj1024ELj4ENS_18Kernel_traits_baseILj8192ES2_S2_S2_S2_fjLj1024EEEEELb1ELb0EEEvNS_9BwdParamsE,@function
        .size           _ZN10layer_norm22ln_bwd_finalize_kernelINS_22Kernel_traits_finalizeILj8192E13__nv_bfloat16S2_S2_S2_fjLb1ELj1024ELj4ENS_18Kernel_traits_baseILj8192ES2_S2_S2_S2_fjLj1024EEEEELb1ELb0EEEvNS_9BwdParamsE,(.L_x_11750 - _ZN10layer_norm22ln_bwd_finalize_kernelINS_22Kernel_traits_finalizeILj8192E13__nv_bfloat16S2_S2_S2_fjLb1ELj1024ELj4ENS_18Kernel_traits_baseILj8192ES2_S2_S2_S2_fjLj1024EEEEELb1ELb0EEEvNS_9BwdParamsE)
        .other          _ZN10layer_norm22ln_bwd_finalize_kernelINS_22Kernel_traits_finalizeILj8192E13__nv_bfloat16S2_S2_S2_fjLb1ELj1024ELj4ENS_18Kernel_traits_baseILj8192ES2_S2_S2_S2_fjLj1024EEEEELb1ELb0EEEvNS_9BwdParamsE,@"STO_CUDA_ENTRY STV_DEFAULT"
_ZN10layer_norm22ln_bwd_finalize_kernelINS_22Kernel_traits_finalizeILj8192E13__nv_bfloat16S2_S2_S2_fjLb1ELj1024ELj4ENS_18Kernel_traits_baseILj8192ES2_S2_S2_S2_fjLj1024EEEEELb1ELb0EEEvNS_9BwdParamsE:
.text._ZN10layer_norm22ln_bwd_finalize_kernelINS_22Kernel_traits_finalizeILj8192E13__nv_bfloat16S2_S2_S2_fjLb1ELj1024ELj4ENS_18Kernel_traits_baseILj8192ES2_S2_S2_S2_fjLj1024EEEEELb1ELb0EEEvNS_9BwdParamsE:
[----:B------:R-:W-:Y:S02]  /*0000*/  MOV R1, c[0x0][0x28] ;  /* 0x00000a0000017a02 */ /* 0x000fe40000000f00 */
[----:B------:R-:W0:Y:S04]  /*0010*/  S2R R0, SR_TID.X ;  /* 0x0000000000007919 */ /* 0x000e280000002100 */
[----:B------:R-:W1:Y:S01]  /*0020*/  S2R R5, SR_CTAID.X ;  /* 0x0000000000057919 */ /* 0x000e620000002500 */
[----:B0-----:R-:W-:Y:S02]  /*0030*/  LOP3.LUT R2, R0, 0x1f, RZ, 0xc0, !PT ;  /* 0x0000001f00027812 */ /* 0x001fe400078ec0ff */
[----:B-1----:R-:W-:-:S04]  /*0040*/  SHF.L.U32 R3, R5, 0x5, RZ ;  /* 0x0000000505037819 */ /* 0x002fc800000006ff */
[----:B------:R-:W-:-:S04]  /*0050*/  LOP3.LUT R4, R3, 0xffffffe0, R2, 0xe2, !PT ;  /* 0xffffffe003047812 */ /* 0x000fc800078ee202 */
[----:B------:R-:W-:-:S13]  /*0060*/  ISETP.GT.U32.AND P0, PT, R4, 0x1fff, PT ;  /* 0x00001fff0400780c */ /* 0x000fda0003f04070 */
[----:B------:R-:W-:Y:S05]  /*0070*/  @P0 EXIT ;  /* 0x000000000000094d */ /* 0x000fea0003800000 */
[--C-:B------:R-:W-:Y:S01]  /*0080*/  SHF.R.U32.HI R3, RZ, 0x5, R0.reuse ;  /* 0x00000005ff037819 */ /* 0x100fe20000011600 */
[----:B------:R-:W-:Y:S01]  /*0090*/  IMAD.SHL.U32 R5, R5, 0x10, RZ ;  /* 0x0000001005057824 */ /* 0x000fe200078e00ff */
[----:B------:R-:W-:Y:S01]  /*00a0*/  LOP3.LUT R6, R0, 0x3fffffe0, RZ, 0xc0, !PT ;  /* 0x3fffffe000067812 */ /* 0x000fe200078ec0ff */
[----:B------:R-:W-:Y:S01]  /*00b0*/  ULDC.64 UR4, c[0x0][0x118] ;  /* 0x0000460000047ab9 */ /* 0x000fe20000000a00 */
[C---:B------:R-:W-:Y:S02]  /*00c0*/  LOP3.LUT R7, R3.reuse, 0x1f, R0, 0x78, !PT ;  /* 0x0000001f03077812 */ /* 0x040fe400078e7800 */
[----:B------:R-:W-:Y:S02]  /*00d0*/  ISETP.NE.AND P0, PT, R3, 0x1f, PT ;  /* 0x0000001f0300780c */ /* 0x000fe40003f05270 */
[----:B------:R-:W-:Y:S02]  /*00e0*/  LOP3.LUT R5, R5, 0x7ffffff0, RZ, 0xc0, !PT ;  /* 0x7ffffff005057812 */ /* 0x000fe400078ec0ff */
[----:B------:R-:W-:Y:S01]  /*00f0*/  IADD3 R6, R6, R7, RZ ;  /* 0x0000000706067210 */ /* 0x000fe20007ffe0ff */
[C---:B------:R-:W-:Y:S01]  /*0100*/  IMAD R7, R2.reuse, 0x20, R7 ;  /* 0x0000002002077824 */ /* 0x040fe200078e0207 */
[----:B------:R-:W-:-:S02]  /*0110*/  ISETP.GT.U32.OR P0, PT, R2, 0xf, P0 ;  /* 0x0000000f0200780c */ /* 0x000fc40000704470 */
[----:B------:R-:W-:Y:S02]  /*0120*/  IADD3 R5, R2, R5, RZ ;  /* 0x0000000502057210 */ /* 0x000fe40007ffe0ff */
.L_x_911:
[----:B------:R-:W-:Y:S01]  /*0130*/  ISETP.GE.U32.AND P1, PT, R3, c[0x0][0x160], PT ;  /* 0x0000580003007a0c */ /* 0x000fe20003f26070 */
[----:B------:R-:W-:Y:S01]  /*0140*/  BSSY B0, `(.L_x_898) ;  /* 0x000007d000007945 */ /* 0x000fe20003800000 */
[----:B------:R-:W-:Y:S01]  /*0150*/  HFMA2.MMA R27, -RZ, RZ, 0, 0 ;  /* 0x00000000ff1b7435 */ /* 0x000fe200000001ff */
[----:B------:R-:W-:Y:S01]  /*0160*/  MOV R23, RZ ;  /* 0x000000ff00177202 */ /* 0x000fe20000000f00 */
[----:B------:R-:W-:Y:S01]  /*0170*/  IMAD.MOV.U32 R8, RZ, RZ, RZ ;  /* 0x000000ffff087224 */ /* 0x000fe200078e00ff */
[----:B------:R-:W-:-:S13]  /*0180*/  ISETP.GE.U32.OR P1, PT, R4, c[0x0][0x168], P1 ;  /* 0x00005a0004007a0c */ /* 0x000fda0000f26470 */
[----:B------:R-:W-:Y:S05]  /*0190*/  @P1 BRA `(.L_x_899) ;  /* 0x0000077000001947 */ /* 0x000fea0003800000 */
[----:B------:R-:W-:Y:S02]  /*01a0*/  ISETP.GE.U32.AND P2, PT, R3, c[0x0][0x160], PT ;  /* 0x0000580003007a0c */ /* 0x000fe40003f46070 */
[----:B------:R-:W-:-:S11]  /*01b0*/  MOV R25, R3 ;  /* 0x0000000300197202 */ /* 0x000fd60000000f00 */
[----:B------:R-:W-:Y:S01]  /*01c0*/  @P2 MOV R15, 0x4 ;  /* 0x00000004000f2802 */ /* 0x000fe20000000f00 */
[----:B------:R-:W-:-:S04]  /*01d0*/  @P2 IMAD R14, R25, c[0x0][0x168], R4 ;  /* 0x00005a00190e2a24 */ /* 0x000fc800078e0204 */
[----:B------:R-:W-:-:S04]  /*01e0*/  @P2 IMAD.WIDE.U32 R10, R14, R15, c[0x0][0x220] ;  /* 0x000088000e0a2625 */ /* 0x000fc800078e000f */
[CC--:B------:R-:W-:Y:S02]  /*01f0*/  @P2 IMAD.WIDE.U32 R12, R14.reuse, R15.reuse, c[0x0][0x228] ;  /* 0x00008a000e0c2625 */ /* 0x0c0fe400078e000f */
[----:B------:R-:W2:Y:S02]  /*0200*/  @P2 LDG.E R11, [R10.64] ;  /* 0x000000040a0b2981 */ /* 0x000ea4000c1e1900 */
[----:B------:R-:W-:Y:S02]  /*0210*/  @P2 IMAD.WIDE.U32 R14, R14, R15, c[0x0][0x240] ;  /* 0x000090000e0e2625 */ /* 0x000fe400078e000f */
[----:B------:R-:W3:Y:S04]  /*0220*/  @P2 LDG.E R12, [R12.64] ;  /* 0x000000040c0c2981 */ /* 0x000ee8000c1e1900 */
[----:B------:R-:W4:Y:S01]  /*0230*/  @P2 LDG.E R14, [R14.64] ;  /* 0x000000040e0e2981 */ /* 0x000f22000c1e1900 */
[----:B------:R-:W-:-:S04]  /*0240*/  @P2 IADD3 R25, R25, 0x20, RZ ;  /* 0x0000002019192810 */ /* 0x000fc80007ffe0ff */
[C---:B------:R-:W-:Y:S02]  /*0250*/  ISETP.GE.U32.AND P1, PT, R25.reuse, c[0x0][0x160], PT ;  /* 0x0000580019007a0c */ /* 0x040fe40003f26070 */
[----:B------:R-:W-:-:S04]  /*0260*/  IADD3 R8, -R25, c[0x0][0x160], RZ ;  /* 0x0000580019087a10 */ /* 0x000fc80007ffe1ff */
[----:B------:R-:W-:Y:S01]  /*0270*/  ISETP.LE.U32.OR P1, PT, R8, 0x60, P1 ;  /* 0x000000600800780c */ /* 0x000fe20000f23470 */
[----:B------:R-:W-:Y:S01]  /*0280*/  IMAD.MOV.U32 R8, RZ, RZ, RZ ;  /* 0x000000ffff087224 */ /* 0x000fe200078e00ff */
[----:B------:R-:W-:Y:S02]  /*0290*/  MOV R23, RZ ;  /* 0x000000ff00177202 */ /* 0x000fe40000000f00 */
[----:B------:R-:W-:Y:S01]  /*02a0*/  MOV R27, RZ ;  /* 0x000000ff001b7202 */ /* 0x000fe20000000f00 */
[----:B------:R-:W-:Y:S01]  /*02b0*/  BSSY B1, `(.L_x_900) ;  /* 0x0000038000017945 */ /* 0x000fe20003800000 */
[----:B--2---:R-:W-:Y:S02]  /*02c0*/  @P2 FADD.FTZ R8, R8, R11 ;  /* 0x0000000b08082221 */ /* 0x004fe40000010000 */
[----:B---3--:R-:W-:Y:S02]  /*02d0*/  @P2 FADD.FTZ R23, R23, R12 ;  /* 0x0000000c17172221 */ /* 0x008fe40000010000 */
[----:B----4-:R-:W-:Y:S01]  /*02e0*/  @P2 FADD.FTZ R27, R27, R14 ;  /* 0x0000000e1b1b2221 */ /* 0x010fe20000010000 */
[----:B------:R-:W-:-:S02]  /*02f0*/  PLOP3.LUT P2, PT, P2, PT, PT, 0x8, 0x0 ;  /* 0x000000000000781c */ /* 0x000fc4000174e170 */
[----:B------:R-:W-:Y:S06]  /*0300*/  @P1 BRA `(.L_x_901) ;  /* 0x0000032000001947 */ /* 0x000fec0003800000 */
[----:B------:R-:W-:Y:S01]  /*0310*/  IMAD.MOV.U32 R9, RZ, RZ, c[0x0][0x160] ;  /* 0x00005800ff097624 */ /* 0x000fe200078e00ff */
[----:B------:R-:W-:-:S04]  /*0320*/  PLOP3.LUT P2, PT, PT, PT, PT, 0x8, 0x0 ;  /* 0x000000000000781c */ /* 0x000fc80003f4e170 */
[----:B------:R-:W-:Y:S02]  /*0330*/  IADD3 R9, R9, -0x60, RZ ;  /* 0xffffffa009097810 */ /* 0x000fe40007ffe0ff */
.L_x_902:
[----:B------:R-:W-:Y:S01]  /*0340*/  HFMA2.MMA R11, -RZ, RZ, 0, 2.384185791015625e-07 ;  /* 0x00000004ff0b7435 */ /* 0x000fe200000001ff */
[C---:B------:R-:W-:Y:S01]  /*0350*/  IADD3 R13, R25.reuse, 0x20, RZ ;  /* 0x00000020190d7810 */ /* 0x040fe20007ffe0ff */
[C---:B------:R-:W-:Y:S01]  /*0360*/  IMAD R14, R25.reuse, c[0x0][0x168], R4 ;  /* 0x00005a00190e7a24 */ /* 0x040fe200078e0204 */
[----:B------:R-:W-:-:S03]  /*0370*/  IADD3 R21, R25, 0x40, RZ ;  /* 0x0000004019157810 */ /* 0x000fc60007ffe0ff */
[----:B------:R-:W-:-:S04]  /*0380*/  IMAD R28, R13, c[0x0][0x168], R4 ;  /* 0x00005a000d1c7a24 */ /* 0x000fc800078e0204 */
[----:B------:R-:W-:-:S04]  /*0390*/  IMAD.WIDE.U32 R12, R14, R11, c[0x0][0x220] ;  /* 0x000088000e0c7625 */ /* 0x000fc800078e000b */
[CC--:B------:R-:W-:Y:S02]  /*03a0*/  IMAD.WIDE.U32 R18, R14.reuse, R11.reuse, c[0x0][0x228] ;  /* 0x00008a000e127625 */ /* 0x0c0fe400078e000b */
[----:B------:R0:W2:Y:S02]  /*03b0*/  LDG.E R13, [R12.64] ;  /* 0x000000040c0d7981 */ /* 0x0000a4000c1e1900 */
[----:B------:R-:W-:-:S04]  /*03c0*/  IMAD.WIDE.U32 R14, R14, R11, c[0x0][0x240] ;  /* 0x000090000e0e7625 */ /* 0x000fc800078e000b */
[--C-:B------:R-:W-:Y:S01]  /*03d0*/  IMAD R20, R21, c[0x0][0x168], R4.reuse ;  /* 0x00005a0015147a24 */ /* 0x100fe200078e0204 */
[----:B------:R-:W-:Y:S01]  /*03e0*/  IADD3 R21, R25, 0x60, RZ ;  /* 0x0000006019157810 */ /* 0x000fe20007ffe0ff */
[----:B------:R-:W-:Y:S01]  /*03f0*/  IMAD.WIDE.U32 R16, R28, R11, c[0x0][0x220] ;  /* 0x000088001c107625 */ /* 0x000fe200078e000b */
[----:B------:R1:W3:Y:S04]  /*0400*/  LDG.E R10, [R14.64] ;  /* 0x000000040e0a7981 */ /* 0x0002e8000c1e1900 */
[----:B0-----:R0:W4:Y:S01]  /*0410*/  LDG.E R12, [R18.64] ;  /* 0x00000004120c7981 */ /* 0x001122000c1e1900 */
[----:B------:R-:W-:-:S03]  /*0420*/  IMAD R26, R21, c[0x0][0x168], R4 ;  /* 0x00005a00151a7a24 */ /* 0x000fc600078e0204 */
[----:B------:R5:W4:Y:S01]  /*0430*/  LDG.E R22, [R16.64] ;  /* 0x0000000410167981 */ /* 0x000b22000c1e1900 */
[----:B-1----:R-:W-:-:S04]  /*0440*/  IMAD.WIDE.U32 R14, R20, R11, c[0x0][0x220] ;  /* 0x00008800140e7625 */ /* 0x002fc800078e000b */
[----:B0-----:R-:W-:-:S04]  /*0450*/  IMAD.WIDE.U32 R18, R28, R11, c[0x0][0x228] ;  /* 0x00008a001c127625 */ /* 0x001fc800078e000b */
[-C--:B------:R-:W-:Y:S01]  /*0460*/  IMAD.WIDE.U32 R28, R28, R11.reuse, c[0x0][0x240] ;  /* 0x000090001c1c7625 */ /* 0x080fe200078e000b */
[----:B------:R0:W4:Y:S03]  /*0470*/  LDG.E R24, [R18.64] ;  /* 0x0000000412187981 */ /* 0x000126000c1e1900 */
[CC--:B-----5:R-:W-:Y:S02]  /*0480*/  IMAD.WIDE.U32 R16, R26.reuse, R11.reuse, c[0x0][0x220] ;  /* 0x000088001a107625 */ /* 0x0e0fe400078e000b */
[----:B------:R1:W5:Y:S04]  /*0490*/  LDG.E R28, [R28.64] ;  /* 0x000000041c1c7981 */ /* 0x000368000c1e1900 */
[----:B------:R1:W5:Y:S01]  /*04a0*/  LDG.E R16, [R16.64] ;  /* 0x0000000410107981 */ /* 0x000362000c1e1900 */
[----:B0-----:R-:W-:-:S03]  /*04b0*/  IMAD.WIDE.U32 R18, R26, R11, c[0x0][0x228] ;  /* 0x00008a001a127625 */ /* 0x001fc600078e000b */
[----:B-1----:R0:W5:Y:S04]  /*04c0*/  LDG.E R29, [R14.64] ;  /* 0x000000040e1d7981 */ /* 0x002168000c1e1900 */
[----:B------:R1:W5:Y:S01]  /*04d0*/  LDG.E R17, [R18.64] ;  /* 0x0000000412117981 */ /* 0x000362000c1e1900 */
[----:B0-----:R-:W-:-:S04]  /*04e0*/  IMAD.WIDE.U32 R14, R20, R11, c[0x0][0x228] ;  /* 0x00008a00140e7625 */ /* 0x001fc800078e000b */
[-C--:B------:R-:W-:Y:S02]  /*04f0*/  IMAD.WIDE.U32 R20, R20, R11.reuse, c[0x0][0x240] ;  /* 0x0000900014147625 */ /* 0x080fe400078e000b */
[----:B------:R-:W5:Y:S02]  /*0500*/  LDG.E R14, [R14.64] ;  /* 0x000000040e0e7981 */ /* 0x000f64000c1e1900 */
[----:B-1----:R-:W-:Y:S02]  /*0510*/  IMAD.WIDE.U32 R18, R26, R11, c[0x0][0x240] ;  /* 0x000090001a127625 */ /* 0x002fe400078e000b */
[----:B------:R-:W5:Y:S04]  /*0520*/  LDG.E R20, [R20.64] ;  /* 0x0000000414147981 */ /* 0x000f68000c1e1900 */
[----:B------:R-:W5:Y:S01]  /*0530*/  LDG.E R11, [R18.64] ;  /* 0x00000004120b7981 */ /* 0x000f62000c1e1900 */
[----:B------:R-:W-:-:S04]  /*0540*/  IADD3 R25, R25, 0x80, RZ ;  /* 0x0000008019197810 */ /* 0x000fc80007ffe0ff */
[----:B------:R-:W-:Y:S01]  /*0550*/  ISETP.GE.U32.AND P1, PT, R25, R9, PT ;  /* 0x000000091900720c */ /* 0x000fe20003f26070 */
[----:B--2---:R-:W-:Y:S02]  /*0560*/  FADD.FTZ R13, R13, R8 ;  /* 0x000000080d0d7221 */ /* 0x004fe40000010000 */
[----:B---3--:R-:W-:Y:S02]  /*0570*/  FADD.FTZ R27, R10, R27 ;  /* 0x0000001b0a1b7221 */ /* 0x008fe40000010000 */
[----:B----4-:R-:W-:Y:S02]  /*0580*/  FADD.FTZ R23, R12, R23 ;  /* 0x000000170c177221 */ /* 0x010fe40000010000 */
[----:B------:R-:W-:Y:S02]  /*0590*/  FADD.FTZ R22, R13, R22 ;  /* 0x000000160d167221 */ /* 0x000fe40000010000 */
[----:B------:R-:W-:Y:S02]  /*05a0*/  FADD.FTZ R23, R23, R24 ;  /* 0x0000001817177221 */ /* 0x000fe40000010000 */
[----:B-----5:R-:W-:-:S02]  /*05b0*/  FADD.FTZ R27, R27, R28 ;  /* 0x0000001c1b1b7221 */ /* 0x020fc40000010000 */
[----:B------:R-:W-:-:S04]  /*05c0*/  FADD.FTZ R29, R22, R29 ;  /* 0x0000001d161d7221 */ /* 0x000fc80000010000 */
[----:B------:R-:W-:Y:S02]  /*05d0*/  FADD.FTZ R8, R29, R16 ;  /* 0x000000101d087221 */ /* 0x000fe40000010000 */
[----:B------:R-:W-:Y:S02]  /*05e0*/  FADD.FTZ R14, R23, R14 ;  /* 0x0000000e170e7221 */ /* 0x000fe40000010000 */
[----:B------:R-:W-:Y:S02]  /*05f0*/  FADD.FTZ R20, R27, R20 ;  /* 0x000000141b147221 */ /* 0x000fe40000010000 */
[----:B------:R-:W-:Y:S02]  /*0600*/  FADD.FTZ R23, R14, R17 ;  /* 0x000000110e177221 */ /* 0x000fe40000010000 */
[----:B------:R-:W-:Y:S01]  /*0610*/  FADD.FTZ R27, R20, R11 ;  /* 0x0000000b141b7221 */ /* 0x000fe20000010000 */
[----:B------:R-:W-:Y:S05]  /*0620*/  @!P1 BRA `(.L_x_902) ;  /* 0xfffffd1000009947 */ /* 0x000fea000383ffff */
.L_x_901:
[----:B------:R-:W-:Y:S05]  /*0630*/  BSYNC B1 ;  /* 0x0000000000017941 */ /* 0x000fea0003800000 */
.L_x_900:
[C---:B------:R-:W-:Y:S01]  /*0640*/  ISETP.GE.U32.AND P1, PT, R25.reuse, c[0x0][0x160], PT ;  /* 0x0000580019007a0c */ /* 0x040fe20003f26070 */
[----:B------:R-:W-:Y:S01]  /*0650*/  BSSY B1, `(.L_x_903) ;  /* 0x000001c000017945 */ /* 0x000fe20003800000 */
[----:B------:R-:W-:-:S04]  /*0660*/  IADD3 R9, -R25, c[0x0][0x160], RZ ;  /* 0x0000580019097a10 */ /* 0x000fc80007ffe1ff */
[----:B------:R-:W-:-:S13]  /*0670*/  ISETP.LE.U32.OR P1, PT, R9, 0x20, P1 ;  /* 0x000000200900780c */ /* 0x000fda0000f23470 */
[----:B------:R-:W-:Y:S05]  /*0680*/  @P1 BRA `(.L_x_904) ;  /* 0x0000018000001947 */ /* 0x000fea0003800000 */
[----:B------:R-:W-:Y:S01]  /*0690*/  MOV R15, 0x4 ;  /* 0x00000004000f7802 */ /* 0x000fe20000000f00 */
[C---:B------:R-:W-:Y:S01]  /*06a0*/  IMAD R10, R25.reuse, c[0x0][0x168], R4 ;  /* 0x00005a00190a7a24 */ /* 0x040fe200078e0204 */
[----:B------:R-:W-:-:S03]  /*06b0*/  IADD3 R9, R25, 0x20, RZ ;  /* 0x0000002019097810 */ /* 0x000fc60007ffe0ff */
[----:B------:R-:W-:-:S04]  /*06c0*/  IMAD.WIDE.U32 R20, R10, R15, c[0x0][0x220] ;  /* 0x000088000a147625 */ /* 0x000fc800078e000f */
[CC--:B------:R-:W-:Y:S02]  /*06d0*/  IMAD.WIDE.U32 R18, R10.reuse, R15.reuse, c[0x0][0x228] ;  /* 0x00008a000a127625 */ /* 0x0c0fe400078e000f */
[----:B------:R-:W2:Y:S02]  /*06e0*/  LDG.E R21, [R20.64] ;  /* 0x0000000414157981 */ /* 0x000ea4000c1e1900 */
[----:B------:R-:W-:Y:S02]  /*06f0*/  IMAD R14, R9, c[0x0][0x168], R4 ;  /* 0x00005a00090e7a24 */ /* 0x000fe400078e0204 */
[-C--:B------:R-:W-:Y:S01]  /*0700*/  IMAD.WIDE.U32 R10, R10, R15.reuse, c[0x0][0x240] ;  /* 0x000090000a0a7625 */ /* 0x080fe200078e000f */
[----:B------:R-:W3:Y:S03]  /*0710*/  LDG.E R18, [R18.64] ;  /* 0x0000000412127981 */ /* 0x000ee6000c1e1900 */
[----:B------:R-:W-:-:S02]  /*0720*/  IMAD.WIDE.U32 R16, R14, R15, c[0x0][0x220] ;  /* 0x000088000e107625 */ /* 0x000fc400078e000f */
[----:B------:R-:W4:Y:S02]  /*0730*/  LDG.E R10, [R10.64] ;  /* 0x000000040a0a7981 */ /* 0x000f24000c1e1900 */
[CC--:B------:R-:W-:Y:S02]  /*0740*/  IMAD.WIDE.U32 R12, R14.reuse, R15.reuse, c[0x0][0x228] ;  /* 0x00008a000e0c7625 */ /* 0x0c0fe400078e000f */
[----:B------:R-:W5:Y:S02]  /*0750*/  LDG.E R17, [R16.64] ;  /* 0x0000000410117981 */ /* 0x000f64000c1e1900 */
[----:B------:R-:W-:Y:S02]  /*0760*/  IMAD.WIDE.U32 R14, R14, R15, c[0x0][0x240] ;  /* 0x000090000e0e7625 */ /* 0x000fe400078e000f */
[----:B------:R-:W5:Y:S04]  /*0770*/  LDG.E R12, [R12.64] ;  /* 0x000000040c0c7981 */ /* 0x000f68000c1e1900 */
[----:B------:R-:W5:Y:S01]  /*0780*/  LDG.E R14, [R14.64] ;  /* 0x000000040e0e7981 */ /* 0x000f62000c1e1900 */
[----:B------:R-:W-:-:S02]  /*0790*/  PLOP3.LUT P2, PT, PT, PT, PT, 0x8, 0x0 ;  /* 0x000000000000781c */ /* 0x000fc40003f4e170 */
[----:B------:R-:W-:Y:S01]  /*07a0*/  IADD3 R25, R25, 0x40, RZ ;  /* 0x0000004019197810 */ /* 0x000fe20007ffe0ff */
[----:B--2---:R-:W-:Y:S02]  /*07b0*/  FADD.FTZ R8, R8, R21 ;  /* 0x0000001508087221 */ /* 0x004fe40000010000 */
[----:B---3--:R-:W-:Y:S02]  /*07c0*/  FADD.FTZ R23, R23, R18 ;  /* 0x0000001217177221 */ /* 0x008fe40000010000 */
[----:B----4-:R-:W-:Y:S02]  /*07d0*/  FADD.FTZ R27, R27, R10 ;  /* 0x0000000a1b1b7221 */ /* 0x010fe40000010000 */
[----:B-----5:R-:W-:Y:S02]  /*07e0*/  FADD.FTZ R8, R8, R17 ;  /* 0x0000001108087221 */ /* 0x020fe40000010000 */
[----:B------:R-:W-:Y:S02]  /*07f0*/  FADD.FTZ R23, R23, R12 ;  /* 0x0000000c17177221 */ /* 0x000fe40000010000 */
[----:B------:R-:W-:-:S02]  /*0800*/  FADD.FTZ R27, R27, R14 ;  /* 0x0000000e1b1b7221 */ /* 0x000fc40000010000 */
.L_x_904:
[----:B------:R-:W-:Y:S05]  /*0810*/  BSYNC B1 ;  /* 0x0000000000017941 */ /* 0x000fea0003800000 */
.L_x_903:
[----:B------:R-:W-:Y:S01]  /*0820*/  ISETP.LT.U32.OR P2, PT, R25, c[0x0][0x160], P2 ;  /* 0x0000580019007a0c */ /* 0x000fe20001741470 */
[----:B------:R-:W-:-:S12]  /*0830*/  BSSY B1, `(.L_x_899) ;  /* 0x000000d000017945 */ /* 0x000fd80003800000 */
[----:B------:R-:W-:Y:S05]  /*0840*/  @!P2 BRA `(.L_x_905) ;  /* 0x000000b00000a947 */ /* 0x000fea0003800000 */
[----:B------:R-:W-:Y:S02]  /*0850*/  IMAD.MOV.U32 R11, RZ, RZ, 0x4 ;  /* 0x00000004ff0b7424 */ /* 0x000fe400078e00ff */
[----:B------:R-:W-:-:S04]  /*0860*/  IMAD R10, R25, c[0x0][0x168], R4 ;  /* 0x00005a00190a7a24 */ /* 0x000fc800078e0204 */
[----:B------:R-:W-:-:S04]  /*0870*/  IMAD.WIDE.U32 R14, R10, R11, c[0x0][0x220] ;  /* 0x000088000a0e7625 */ /* 0x000fc800078e000b */
[CC--:B------:R-:W-:Y:S02]  /*0880*/  IMAD.WIDE.U32 R12, R10.reuse, R11.reuse, c[0x0][0x228] ;  /* 0x00008a000a0c7625 */ /* 0x0c0fe400078e000b */
[----:B------:R-:W2:Y:S02]  /*0890*/  LDG.E R15, [R14.64] ;  /* 0x000000040e0f7981 */ /* 0x000ea4000c1e1900 */
[----:B------:R-:W-:Y:S02]  /*08a0*/  IMAD.WIDE.U32 R10, R10, R11, c[0x0][0x240] ;  /* 0x000090000a0a7625 */ /* 0x000fe400078e000b */
[----:B------:R-:W3:Y:S04]  /*08b0*/  LDG.E R12, [R12.64] ;  /* 0x000000040c0c7981 */ /* 0x000ee8000c1e1900 */
[----:B------:R-:W4:Y:S01]  /*08c0*/  LDG.E R10, [R10.64] ;  /* 0x000000040a0a7981 */ /* 0x000f22000c1e1900 */
[----:B--2---:R-:W-:-:S02]  /*08d0*/  FADD.FTZ R8, R8, R15 ;  /* 0x0000000f08087221 */ /* 0x004fc40000010000 */
[----:B---3--:R-:W-:Y:S02]  /*08e0*/  FADD.FTZ R23, R23, R12 ;  /* 0x0000000c17177221 */ /* 0x008fe40000010000 */
[----:B----4-:R-:W-:Y:S02]  /*08f0*/  FADD.FTZ R27, R27, R10 ;  /* 0x0000000a1b1b7221 */ /* 0x010fe40000010000 */
.L_x_905:
[----:B------:R-:W-:Y:S05]  /*0900*/  BSYNC B1 ;  /* 0x0000000000017941 */ /* 0x000fea0003800000 */
.L_x_899:
[----:B------:R-:W-:Y:S05]  /*0910*/  BSYNC B0 ;  /* 0x0000000000007941 */ /* 0x000fea0003800000 */
.L_x_898:
[----:B------:R-:W-:Y:S01]  /*0920*/  ISETP.GT.U32.AND P1, PT, R0, 0x3ff, PT ;  /* 0x000003ff0000780c */ /* 0x000fe20003f24070 */
[----:B------:R0:W-:Y:S01]  /*0930*/  STS [R6.X4], R23 ;  /* 0x0000001706007388 */ /* 0x0001e20000004800 */
[----:B------:R-:W-:Y:S03]  /*0940*/  WARPSYNC 0xffffffff ;  /* 0xffffffff00007948 */ /* 0x000fe60003800000 */
[----:B------:R0:W-:Y:S04]  /*0950*/  STS [R6.X4+0x1000], R8 ;  /* 0x0010000806007388 */ /* 0x0001e80000004800 */
[----:B------:R0:W-:Y:S04]  /*0960*/  STS [R6.X4+0x2000], R27 ;  /* 0x0020001b06007388 */ /* 0x0001e80000004800 */
[----:B------:R-:W-:Y:S06]  /*0970*/  BAR.SYNC.DEFER_BLOCKING 0x0 ;  /* 0x0000000000007b1d */ /* 0x000fec0000010000 */
[----:B------:R-:W-:Y:S05]  /*0980*/  @P1 BRA `(.L_x_906) ;  /* 0x0000029000001947 */ /* 0x000fea0003800000 */
[----:B0-----:R0:W1:Y:S04]  /*0990*/  LDS R15, [R7.X4] ;  /* 0x00000000070f7984 */ /* 0x0010680000004800 */
[----:B------:R0:W2:Y:S04]  /*09a0*/  LDS R11, [R7.X4+0x2000] ;  /* 0x00200000070b7984 */ /* 0x0000a80000004800 */
[----:B------:R0:W3:Y:S01]  /*09b0*/  LDS R10, [R7.X4+0x1000] ;  /* 0x00100000070a7984 */ /* 0x0000e20000004800 */
[----:B------:R-:W-:Y:S05]  /*09c0*/  BRA.DIV ~URZ, `(.L_x_907) ;  /* 0x000004027f007947 */ /* 0x000fea000b800000 */
[----:B---3--:R3:W4:Y:S02]  /*09d0*/  SHFL.BFLY PT, R14, R10, 0x1, 0x1f ;  /* 0x0c201f000a0e7f89 */ /* 0x00872400000e0000 */
.L_x_912:
[----:B----4-:R-:W-:Y:S01]  /*09e0*/  FADD.FTZ R18, R10, R14 ;  /* 0x0000000e0a127221 */ /* 0x010fe20000010000 */
[----:B------:R-:W-:Y:S05]  /*09f0*/  BRA.DIV ~URZ, `(.L_x_908) ;  /* 0x000004427f007947 */ /* 0x000fea000b800000 */
[----:B-1----:R-:W1:Y:S04]  /*0a00*/  SHFL.BFLY PT, R8, R15, 0x1, 0x1f ;  /* 0x0c201f000f087f89 */ /* 0x002e6800000e0000 */
[----:B--2---:R-:W2:Y:S01]  /*0a10*/  SHFL.BFLY PT, R12, R11, 0x1, 0x1f ;  /* 0x0c201f000b0c7f89 */ /* 0x004ea200000e0000 */
[----:B-1-3--:R-:W-:-:S03]  /*0a20*/  FADD.FTZ R10, R15, R8 ;  /* 0x000000080f0a7221 */ /* 0x00afc60000010000 */
[----:B------:R-:W1:Y:S01]  /*0a30*/  SHFL.BFLY PT, R8, R18, 0x2, 0x1f ;  /* 0x0c401f0012087f89 */ /* 0x000e6200000e0000 */
[----:B--2---:R-:W-:-:S03]  /*0a40*/  FADD.FTZ R14, R11, R12 ;  /* 0x0000000c0b0e7221 */ /* 0x004fc60000010000 */
[----:B------:R-:W2:Y:S04]  /*0a50*/  SHFL.BFLY PT, R9, R10, 0x2, 0x1f ;  /* 0x0c401f000a097f89 */ /* 0x000ea800000e0000 */
[----:B------:R-:W3:Y:S01]  /*0a60*/  SHFL.BFLY PT, R17, R14, 0x2, 0x1f ;  /* 0x0c401f000e117f89 */ /* 0x000ee200000e0000 */
[----:B-1----:R-:W-:Y:S02]  /*0a70*/  FADD.FTZ R8, R18, R8 ;  /* 0x0000000812087221 */ /* 0x002fe40000010000 */
[----:B--2---:R-:W-:-:S03]  /*0a80*/  FADD.FTZ R13, R10, R9 ;  /* 0x000000090a0d7221 */ /* 0x004fc60000010000 */
[----:B------:R-:W1:Y:S01]  /*0a90*/  SHFL.BFLY PT, R9, R8, 0x4, 0x1f ;  /* 0x0c801f0008097f89 */ /* 0x000e6200000e0000 */
[----:B---3--:R-:W-:-:S03]  /*0aa0*/  FADD.FTZ R17, R14, R17 ;  /* 0x000000110e117221 */ /* 0x008fc60000010000 */
        /* <DEDUP_REMOVED lines=10> */
[----:B------:R1:W2:Y:S01]  /*0b50*/  SHFL.BFLY PT, R13, R10, 0x10, 0x1f ;  /* 0x0e001f000a0d7f89 */ /* 0x0002a200000e0000 */
[----:B---3--:R-:W-:-:S03]  /*0b60*/  FADD.FTZ R18, R16, R15 ;  /* 0x0000000f10127221 */ /* 0x008fc60000010000 */
[----:B------:R1:W3:Y:S04]  /*0b70*/  SHFL.BFLY PT, R15, R12, 0x10, 0x1f ;  /* 0x0e001f000c0f7f89 */ /* 0x0002e800000e0000 */
[----:B------:R1:W4:Y:S02]  /*0b80*/  SHFL.BFLY PT, R14, R18, 0x10, 0x1f ;  /* 0x0e001f00120e7f89 */ /* 0x00032400000e0000 */
.L_x_913:
[----:B------:R-:W-:Y:S01]  /*0b90*/  ISETP.NE.AND P1, PT, R2, RZ, PT ;  /* 0x000000ff0200720c */ /* 0x000fe20003f25270 */
[----:B---3--:R-:W-:Y:S02]  /*0ba0*/  FADD.FTZ R15, R15, R12 ;  /* 0x0000000c0f0f7221 */ /* 0x008fe40000010000 */
[----:B--2---:R-:W-:Y:S02]  /*0bb0*/  FADD.FTZ R13, R13, R10 ;  /* 0x0000000a0d0d7221 */ /* 0x004fe40000010000 */
[----:B----4-:R-:W-:-:S08]  /*0bc0*/  FADD.FTZ R9, R14, R18 ;  /* 0x000000120e097221 */ /* 0x010fd00000010000 */
[----:B------:R-:W-:-:S04]  /*0bd0*/  @!P1 SHF.R.U32.HI R8, RZ, 0x3, R0 ;  /* 0x00000003ff089819 */ /* 0x000fc80000011600 */
[----:B------:R-:W-:-:S05]  /*0be0*/  @!P1 LOP3.LUT R8, R8, 0x1ffffffc, RZ, 0xc0, !PT ;  /* 0x1ffffffc08089812 */ /* 0x000fca00078ec0ff */
[----:B------:R2:W-:Y:S04]  /*0bf0*/  @!P1 STS [R8+0x3000], R15 ;  /* 0x0030000f08009388 */ /* 0x0005e80000000800 */
[----:B------:R2:W-:Y:S04]  /*0c00*/  @!P1 STS [R8+0x3080], R13 ;  /* 0x0030800d08009388 */ /* 0x0005e80000000800 */
[----:B------:R2:W-:Y:S02]  /*0c10*/  @!P1 STS [R8+0x3100], R9 ;  /* 0x0031000908009388 */ /* 0x0005e40000000800 */
.L_x_906:
[----:B0-2---:R-:W-:Y:S01]  /*0c20*/  SHF.L.U32 R8, R5, 0x1, RZ ;  /* 0x0000000105087819 */ /* 0x005fe200000006ff */
[----:B------:R-:W-:Y:S01]  /*0c30*/  WARPSYNC 0xffffffff ;  /* 0xffffffff00007948 */ /* 0x000fe20003800000 */
[----:B------:R-:W-:Y:S02]  /*0c40*/  BAR.SYNC.DEFER_BLOCKING 0x0 ;  /* 0x0000000000007b1d */ /* 0x000fe40000010000 */
[----:B------:R-:W-:-:S04]  /*0c50*/  ISETP.GE.U32.OR P1, PT, R8, c[0x0][0x168], P0 ;  /* 0x00005a0008007a0c */ /* 0x000fc80000726470 */
[----:B------:R-:W-:Y:S09]  /*0c60*/  BSSY B0, `(.L_x_909) ;  /* 0x0000011000007945 */ /* 0x000ff20003800000 */
[----:B------:R-:W-:Y:S05]  /*0c70*/  @P1 BRA `(.L_x_910) ;  /* 0x000000f000001947 */ /* 0x000fea0003800000 */
[----:B------:R-:W-:Y:S01]  /*0c80*/  SHF.L.U32 R8, R0, 0x3, RZ ;  /* 0x0000000300087819 */ /* 0x000fe200000006ff */
[----:B------:R-:W-:-:S03]  /*0c90*/  IMAD.MOV.U32 R16, RZ, RZ, 0x4 ;  /* 0x00000004ff107424 */ /* 0x000fc600078e00ff */
[----:B------:R-:W-:-:S05]  /*0ca0*/  LOP3.LUT R14, R8, 0xf8, RZ, 0xc0, !PT ;  /* 0x000000f8080e7812 */ /* 0x000fca00078ec0ff */
[----:B------:R-:W0:Y:S04]  /*0cb0*/  LDS.64 R8, [R14+0x3000] ;  /* 0x003000000e087984 */ /* 0x000e280000000a00 */
[----:B-1----:R-:W1:Y:S04]  /*0cc0*/  LDS.64 R10, [R14+0x3080] ;  /* 0x003080000e0a7984 */ /* 0x002e680000000a00 */
[----:B------:R-:W2:Y:S01]  /*0cd0*/  LDS.64 R12, [R14+0x3100] ;  /* 0x003100000e0c7984 */ /* 0x000ea20000000a00 */
[----:B0-----:R-:W-:Y:S01]  /*0ce0*/  F2FP.BF16.PACK_AB R15, R9, R8 ;  /* 0x00000008090f723e */ /* 0x001fe200000010ff */
[----:B------:R-:W-:Y:S01]  /*0cf0*/  IMAD.WIDE.U32 R8, R5, R16, c[0x0][0x268] ;  /* 0x00009a0005087625 */ /* 0x000fe200078e0010 */
[----:B-1----:R-:W-:-:S03]  /*0d00*/  F2FP.BF16.PACK_AB R17, R11, R10 ;  /* 0x0000000a0b11723e */ /* 0x002fc600000010ff */
[----:B------:R-:W-:Y:S01]  /*0d10*/  IMAD.WIDE.U32 R10, R5, R16, c[0x0][0x260] ;  /* 0x00009800050a7625 */ /* 0x000fe200078e0010 */
[----:B------:R0:W-:Y:S01]  /*0d20*/  STG.E [R8.64], R15 ;  /* 0x0000000f08007986 */ /* 0x0001e2000c101904 */
[----:B--2---:R-:W-:Y:S02]  /*0d30*/  F2FP.BF16.PACK_AB R19, R13, R12 ;  /* 0x0000000c0d13723e */ /* 0x004fe400000010ff */
[----:B------:R-:W-:Y:S01]  /*0d40*/  IMAD.WIDE.U32 R12, R5, R16, c[0x0][0x280] ;  /* 0x0000a000050c7625 */ /* 0x000fe200078e0010 */
[----:B------:R0:W-:Y:S04]  /*0d50*/  STG.E [R10.64], R17 ;  /* 0x000000110a007986 */ /* 0x0001e8000c101904 */
[----:B------:R0:W-:Y:S02]  /*0d60*/  STG.E [R12.64], R19 ;  /* 0x000000130c007986 */ /* 0x0001e4000c101904 */
.L_x_910:
[----:B------:R-:W-:Y:S05]  /*0d70*/  BSYNC B0 ;  /* 0x0000000000007941 */ /* 0x000fea0003800000 */
.L_x_909:
[C---:B------:R-:W-:Y:S02]  /*0d80*/  ISETP.GT.U32.AND P1, PT, R4.reuse, -0x2001, PT ;  /* 0xffffdfff0400780c */ /* 0x040fe40003f24070 */
[----:B------:R-:W-:-:S02]  /*0d90*/  IADD3 R4, R4, 0x2000, RZ ;  /* 0x0000200004047810 */ /* 0x000fc40007ffe0ff */
[----:B------:R-:W-:-:S09]  /*0da0*/  IADD3 R5, R5, 0x1000, RZ ;  /* 0x0000100005057810 */ /* 0x000fd20007ffe0ff */
[----:B01----:R-:W-:Y:S05]  /*0db0*/  @P1 BRA `(.L_x_911) ;  /* 0xfffff37000001947 */ /* 0x003fea000383ffff */
[----:B------:R-:W-:Y:S05]  /*0dc0*/  EXIT ;  /* 0x000000000000794d */ /* 0x000fea0003800000 */
.L_x_907:
[----:B------:R-:W-:Y:S01]  /*0dd0*/  HFMA2.MMA R17, -RZ, RZ, 0, 5.9604644775390625e-08 ;  /* 0x00000001ff117435 */ /* 0x000fe200000001ff */
[----:B---3--:R-:W-:Y:S01]  /*0de0*/  MOV R18, R10 ;  /* 0x0000000a00127202 */ /* 0x008fe20000000f00 */
[----:B------:R-:W-:Y:S01]  /*0df0*/  IMAD.MOV.U32 R14, RZ, RZ, 0x1f ;  /* 0x0000001fff0e7424 */ /* 0x000fe200078e00ff */
[----:B------:R-:W-:Y:S02]  /*0e00*/  MOV R19, 0xffffffff ;  /* 0xffffffff00137802 */ /* 0x000fe40000000f00 */
[----:B------:R-:W-:Y:S02]  /*0e10*/  MOV R8, 0xe30 ;  /* 0x00000e3000087802 */ /* 0x000fe40000000f00 */
[----:B012---:R-:W-:Y:S05]  /*0e20*/  CALL.REL.NOINC `($__internal_16_$__cuda_sm70_shflsync_bfly_p) ;  /* 0x0000059000007944 */ /* 0x007fea0003c00000 */
[----:B01----:R-:W-:Y:S05]  /*0e30*/  BRA `(.L_x_912) ;  /* 0xfffffba000007947 */ /* 0x003fea000383ffff */
.L_x_908:
[----:B------:R-:W-:Y:S01]  /*0e40*/  HFMA2.MMA R17, -RZ, RZ, 0, 1.1920928955078125e-07 ;  /* 0x00000002ff117435 */ /* 0x000fe200000001ff */
[----:B------:R-:W-:Y:S01]  /*0e50*/  IMAD.MOV.U32 R14, RZ, RZ, 0x1f ;  /* 0x0000001fff0e7424 */ /* 0x000fe200078e00ff */
[----:B------:R-:W-:Y:S02]  /*0e60*/  MOV R19, 0xffffffff ;  /* 0xffffffff00137802 */ /* 0x000fe40000000f00 */
[----:B------:R-:W-:Y:S02]  /*0e70*/  MOV R8, 0xe90 ;  /* 0x00000e9000087802 */ /* 0x000fe40000000f00 */
[----:B0123--:R-:W-:Y:S05]  /*0e80*/  CALL.REL.NOINC `($__internal_16_$__cuda_sm70_shflsync_bfly_p) ;  /* 0x0000053000007944 */ /* 0x00ffea0003c00000 */
[----:B0-----:R-:W-:Y:S01]  /*0e90*/  HFMA2.MMA R17, -RZ, RZ, 0, 2.384185791015625e-07 ;  /* 0x00000004ff117435 */ /* 0x001fe200000001ff */
[----:B-1----:R-:W-:Y:S01]  /*0ea0*/  FADD.FTZ R18, R18, R14 ;  /* 0x0000000e12127221 */ /* 0x002fe20000010000 */
[----:B------:R-:W-:Y:S01]  /*0eb0*/  MOV R19, 0xffffffff ;  /* 0xffffffff00137802 */ /* 0x000fe20000000f00 */
[----:B------:R-:W-:Y:S01]  /*0ec0*/  IMAD.MOV.U32 R14, RZ, RZ, 0x1f ;  /* 0x0000001fff0e7424 */ /* 0x000fe200078e00ff */
[----:B------:R-:W-:-:S02]  /*0ed0*/  MOV R8, 0xef0 ;  /* 0x00000ef000087802 */ /* 0x000fc40000000f00 */
[----:B------:R-:W-:Y:S05]  /*0ee0*/  CALL.REL.NOINC `($__internal_16_$__cuda_sm70_shflsync_bfly_p) ;  /* 0x000004d000007944 */ /* 0x000fea0003c00000 */
[----:B0-----:R-:W-:Y:S01]  /*0ef0*/  HFMA2.MMA R17, -RZ, RZ, 0, 4.76837158203125e-07 ;  /* 0x00000008ff117435 */ /* 0x001fe200000001ff */
[----:B-1----:R-:W-:Y:S01]  /*0f00*/  FADD.FTZ R18, R18, R14 ;  /* 0x0000000e12127221 */ /* 0x002fe20000010000 */
[----:B------:R-:W-:Y:S01]  /*0f10*/  MOV R19, 0xffffffff ;  /* 0xffffffff00137802 */ /* 0x000fe20000000f00 */
[----:B------:R-:W-:Y:S01]  /*0f20*/  IMAD.MOV.U32 R14, RZ, RZ, 0x1f ;  /* 0x0000001fff0e7424 */ /* 0x000fe200078e00ff */
[----:B------:R-:W-:-:S02]  /*0f30*/  MOV R8, 0xf50 ;  /* 0x00000f5000087802 */ /* 0x000fc40000000f00 */
[----:B------:R-:W-:Y:S05]  /*0f40*/  CALL.REL.NOINC `($__internal_16_$__cuda_sm70_shflsync_bfly_p) ;  /* 0x0000047000007944 */ /* 0x000fea0003c00000 */
[----:B-1----:R-:W-:Y:S01]  /*0f50*/  FADD.FTZ R10, R18, R14 ;  /* 0x0000000e120a7221 */ /* 0x002fe20000010000 */
[----:B0-----:R-:W-:Y:S01]  /*0f60*/  HFMA2.MMA R17, -RZ, RZ, 0, 9.5367431640625e-07 ;  /* 0x00000010ff117435 */ /* 0x001fe200000001ff */
[----:B------:R-:W-:Y:S01]  /*0f70*/  IMAD.MOV.U32 R14, RZ, RZ, 0x1f ;  /* 0x0000001fff0e7424 */ /* 0x000fe200078e00ff */
[----:B------:R-:W-:-:S02]  /*0f80*/  MOV R19, 0xffffffff ;  /* 0xffffffff00137802 */ /* 0x000fc40000000f00 */
[----:B------:R-:W-:Y:S02]  /*0f90*/  MOV R18, R10 ;  /* 0x0000000a00127202 */ /* 0x000fe40000000f00 */
[----:B------:R-:W-:Y:S02]  /*0fa0*/  MOV R8, 0xfc0 ;  /* 0x00000fc000087802 */ /* 0x000fe40000000f00 */
[----:B------:R-:W-:Y:S05]  /*0fb0*/  CALL.REL.NOINC `($__internal_16_$__cuda_sm70_shflsync_bfly_p) ;  /* 0x0000040000007944 */ /* 0x000fea0003c00000 */
[----:B0-----:R-:W-:Y:S01]  /*0fc0*/  HFMA2.MMA R17, -RZ, RZ, 0, 5.9604644775390625e-08 ;  /* 0x00000001ff117435 */ /* 0x001fe200000001ff */
[----:B-1----:R-:W-:Y:S01]  /*0fd0*/  IMAD.MOV.U32 R13, RZ, RZ, R14 ;  /* 0x000000ffff0d7224 */ /* 0x002fe200078e000e */
[----:B------:R-:W-:Y:S01]  /*0fe0*/  MOV R18, R15 ;  /* 0x0000000f00127202 */ /* 0x000fe20000000f00 */
[----:B------:R-:W-:Y:S01]  /*0ff0*/  IMAD.MOV.U32 R14, RZ, RZ, 0x1f ;  /* 0x0000001fff0e7424 */ /* 0x000fe200078e00ff */
[----:B------:R-:W-:Y:S02]  /*1000*/  MOV R19, 0xffffffff ;  /* 0xffffffff00137802 */ /* 0x000fe40000000f00 */
[----:B------:R-:W-:Y:S02]  /*1010*/  MOV R8, 0x1030 ;  /* 0x0000103000087802 */ /* 0x000fe40000000f00 */
[----:B------:R-:W-:Y:S05]  /*1020*/  CALL.REL.NOINC `($__internal_16_$__cuda_sm70_shflsync_bfly_p) ;  /* 0x0000039000007944 */ /* 0x000fea0003c00000 */
[----:B0-----:R-:W-:Y:S01]  /*1030*/  HFMA2.MMA R17, -RZ, RZ, 0, 1.1920928955078125e-07 ;  /* 0x00000002ff117435 */ /* 0x001fe200000001ff */
[----:B-1----:R-:W-:Y:S01]  /*1040*/  FADD.FTZ R18, R15, R14 ;  /* 0x0000000e0f127221 */ /* 0x002fe20000010000 */
[----:B------:R-:W-:Y:S01]  /*1050*/  MOV R19, 0xffffffff ;  /* 0xffffffff00137802 */ /* 0x000fe20000000f00 */
[----:B------:R-:W-:Y:S01]  /*1060*/  IMAD.MOV.U32 R14, RZ, RZ, 0x1f ;  /* 0x0000001fff0e7424 */ /* 0x000fe200078e00ff */
[----:B------:R-:W-:-:S02]  /*1070*/  MOV R8, 0x1090 ;  /* 0x0000109000087802 */ /* 0x000fc40000000f00 */
[----:B------:R-:W-:Y:S05]  /*1080*/  CALL.REL.NOINC `($__internal_16_$__cuda_sm70_shflsync_bfly_p) ;  /* 0x0000033000007944 */ /* 0x000fea0003c00000 */
        /* <DEDUP_REMOVED lines=35> */
[----:B------:R-:W-:Y:S01]  /*12c0*/  IMAD.MOV.U32 R19, RZ, RZ, -0x1 ;  /* 0xffffffffff137424 */ /* 0x000fe200078e00ff */
[----:B------:R-:W-:-:S02]  /*12d0*/  MOV R8, 0x12f0 ;  /* 0x000012f000087802 */ /* 0x000fc40000000f00 */
[----:B------:R-:W-:Y:S05]  /*12e0*/  CALL.REL.NOINC `($__internal_16_$__cuda_sm70_shflsync_bfly_p) ;  /* 0x000000d000007944 */ /* 0x000fea0003c00000 */
[----:B0-----:R-:W-:Y:S01]  /*12f0*/  HFMA2.MMA R17, -RZ, RZ, 0, 4.76837158203125e-07 ;  /* 0x00000008ff117435 */ /* 0x001fe200000001ff */
[----:B-1----:R-:W-:Y:S01]  /*1300*/  FADD.FTZ R18, R18, R14 ;  /* 0x0000000e12127221 */ /* 0x002fe20000010000 */
[----:B------:R-:W-:-:S02]  /*1310*/  MOV R14, 0x1f ;  /* 0x0000001f000e7802 */ /* 0x000fc40000000f00 */
[----:B------:R-:W-:Y:S02]  /*1320*/  MOV R19, 0xffffffff ;  /* 0xffffffff00137802 */ /* 0x000fe40000000f00 */
[----:B------:R-:W-:Y:S02]  /*1330*/  MOV R8, 0x1350 ;  /* 0x0000135000087802 */ /* 0x000fe40000000f00 */
[----:B------:R-:W-:Y:S05]  /*1340*/  CALL.REL.NOINC `($__internal_16_$__cuda_sm70_shflsync_bfly_p) ;  /* 0x0000007000007944 */ /* 0x000fea0003c00000 */
[----:B01----:R-:W-:Y:S01]  /*1350*/  FADD.FTZ R18, R18, R14 ;  /* 0x0000000e12127221 */ /* 0x003fe20000010000 */
[----:B------:R-:W-:Y:S01]  /*1360*/  HFMA2.MMA R14, -RZ, RZ, 0, 1.847743988037109375e-06 ;  /* 0x0000001fff0e7435 */ /* 0x000fe200000001ff */
[----:B------:R-:W-:Y:S01]  /*1370*/  IMAD.MOV.U32 R17, RZ, RZ, 0x10 ;  /* 0x00000010ff117424 */ /* 0x000fe200078e00ff */
[----:B------:R-:W-:Y:S02]  /*1380*/  MOV R19, 0xffffffff ;  /* 0xffffffff00137802 */ /* 0x000fe40000000f00 */
[----:B------:R-:W-:Y:S02]  /*1390*/  MOV R8, 0x13b0 ;  /* 0x000013b000087802 */ /* 0x000fe40000000f00 */
[----:B------:R-:W-:Y:S05]  /*13a0*/  CALL.REL.NOINC `($__internal_16_$__cuda_sm70_shflsync_bfly_p) ;  /* 0x0000001000007944 */ /* 0x000fea0003c00000 */
[----:B01----:R-:W-:Y:S05]  /*13b0*/  BRA `(.L_x_913) ;  /* 0xfffff7d000007947 */ /* 0x003fea000383ffff */
        .weak           $__internal_16_$__cuda_sm70_shflsync_bfly_p
        .type           $__internal_16_$__cuda_sm70_shflsync_bfly_p,@function
        .size           $__internal_16_$__cuda_sm70_shflsync_bfly_p,(.L_x_11750 - $__internal_16_$__cuda_sm70_shflsync_bfly_p)
$__internal_16_$__cuda_sm70_shflsync_bfly_p:
[----:B------:R-:W-:Y:S01]  /*13c0*/  HFMA2.MMA R9, -RZ, RZ, 0, 0 ;  /* 0x00000000ff097435 */ /* 0x000fe200000001ff */
[----:B------:R-:W-:Y:S04]  /*13d0*/  WARPSYNC R19 ;  /* 0x0000001300007348 */ /* 0x000fe80003800000 */
[----:B------:R0:W1:Y:S01]  /*13e0*/  SHFL.BFLY PT, R14, R18, R17, R14 ;  /* 0x0c000011120e7389 */ /* 0x00006200000e000e */
[----:B------:R-:W-:Y:S05]  /*13f0*/  RET.REL.NODEC R8 `(_ZN10layer_norm22ln_bwd_finalize_kernelINS_22Kernel_traits_finalizeILj8192E13__nv_bfloat16S2_S2_S2_fjLb1ELj1024ELj4ENS_18Kernel_traits_baseILj8192ES2_S2_S2_S2_fjLj1024EEEEELb1ELb0EEEvNS_9BwdParamsE) ;  /* 0xffffec0008007950 */ /* 0x000fea0003c3ffff */
.L_x_914:
        /* <DEDUP_REMOVED lines=16> */
.L_x_11750:


//--------------------- .text._ZN10layer_norm13ln_bwd_kernelINS_13Kernel_traitsI13__nv_bfloat16S2_S2_S2_fjLj8192ELj1ELj1ELj8ELj16ENS_18Kernel_traits_baseILj8192ES2_S2_S2_S2_fjLj256EEEEELb1ELb1ELb1ELb0EEEvNS_9BwdParamsE --------------------------
	.section	.text._ZN10layer_norm13ln_bwd_kernelINS_13Kernel_traitsI13__nv_bfloat16S2_S2_S2_fjLj8192ELj1ELj1ELj8ELj16ENS_18Kernel_traits_baseILj8192ES2_S2_S2_S2_fjLj256EEEEELb1ELb1ELb1ELb0EEEvNS_9BwdParamsE,"ax",@progbits
	.sectioninfo	@"SHI_REGISTERS=255"
	.align	128
        .global         _ZN10layer_norm13ln_bwd_kernelINS_13Kernel_traitsI13__nv_bfloat16S2_S2_S2_fjLj8192ELj1ELj1ELj8ELj16ENS_18Kernel_traits_baseILj8192ES2_S2_S2_S2_fjLj256EEEEELb1ELb1ELb1ELb0EEEvNS_9BwdParamsE
        .type           _ZN10layer_norm13ln_bwd_kernelINS_13Kernel_traitsI13__nv_bfloat16S2_S2_S2_fjLj8192ELj1ELj1ELj8ELj16ENS_18Kernel_traits_baseILj8192ES2_S2_S2_S2_fjLj256EEEEELb1ELb1ELb1ELb0EEEvNS_9BwdParamsE,@function
        .size           _ZN10layer_norm13ln_bwd_kernelINS_13Kernel_traitsI13__nv_bfloat16S2_S2_S2_fjLj8192ELj1ELj1ELj8ELj16ENS_18Kernel_traits_baseILj8192ES2_S2_S2_S2_fjLj256EEEEELb1ELb1ELb1ELb0EEEvNS_9BwdParamsE,(.L_x_11751 - _ZN10layer_norm13ln_bwd_kernelINS_13Kernel_traitsI13__nv_bfloat16S2_S2_S2_fjLj8192ELj1ELj1ELj8ELj16ENS_18Kernel_traits_baseILj8192ES2_S2_S2_S2_fjLj256EEEEELb1ELb1ELb1ELb0EEEvNS_9BwdParamsE)
        .other          _ZN10layer_norm13ln_bwd_kernelINS_13Kernel_traitsI13__nv_bfloat16S2_S2_S2_fjLj8192ELj1ELj1ELj8ELj16ENS_18Kernel_traits_baseILj8192ES2_S2_S2_S2_fjLj256EEEEELb1ELb1ELb1ELb0EEEvNS_9BwdParamsE,@"STO_CUDA_ENTRY STV_DEFAULT"
_ZN10layer_norm13ln_bwd_kernelINS_13Kernel_traitsI13__nv_bfloat16S2_S2_S2_fjLj8192ELj1ELj1ELj8ELj16ENS_18Kernel_traits_baseILj8192ES2_S2_S2_S2_fjLj256EEEEELb1ELb1ELb1ELb0EEEvNS_9BwdParamsE:
.text._ZN10layer_norm13ln_bwd_kernelINS_13Kernel_traitsI13__nv_bfloat16S2_S2_S2_fjLj8192ELj1ELj1ELj8ELj16ENS_18Kernel_traits_baseILj8192ES2_S2_S2_S2_fjLj256EEEEELb1ELb1ELb1ELb0EEEvNS_9BwdParamsE:
        /* <DEDUP_REMOVED lines=20> */
[----:B------:R1:W5:Y:S01]  /*0140*/  @P3 LDG.E.128 R60, [R32.64] ;  /* 0x00000004203c3981 */ /* 0x000362000c1e1d00 */
[----:B------:R-:W-:Y:S02]  /*0150*/  @P3 LOP3.LUT R46, R46, 0x100, RZ, 0xfc, !PT ;  /* 0x000001002e2e3812 */ /* 0x000fe400078efcff */
[----:B------:R-:W-:Y:S01]  /*0160*/  @P2 IMAD.MOV.U32 R47, RZ, RZ, 0x10 ;  /* 0x00000010ff2f2424 */ /* 0x000fe200078e00ff */
[----:B------:R1:W5:Y:S02]  /*0170*/  @P3 LDG.E.128 R16, [R34.64] ;  /* 0x0000000422103981 */ /* 0x000364000c1e1d00 */
[----:B------:R-:W-:-:S04]  /*0180*/  @P0 IMAD.WIDE.U32 R38, R46, R43, c[0x0][0x1b0] ;  /* 0x00006c002e260625 */ /* 0x000fc800078e002b */
[C---:B------:R-:W-:Y:S01]  /*0190*/  @P0 IMAD.WIDE.U32 R42, R46.reuse, R43, c[0x0][0x1c8] ;  /* 0x000072002e2a0625 */ /* 0x040fe200078e002b */
[----:B------:R-:W-:Y:S01]  /*01a0*/  @P0 IADD3 R46, R46, 0x100, RZ ;  /* 0x000001002e2e0810 */ /* 0x000fe20007ffe0ff */
[----:B------:R2:W5:Y:S04]  /*01b0*/  @P0 LDG.E.128 R28, [R38.64] ;  /* 0x00000004261c0981 */ /* 0x000568000c1e1d00 */
[-C--:B------:R-:W-:Y:S01]  /*01c0*/  @P1 IMAD.WIDE.U32 R48, R46, R51.reuse, c[0x0][0x1b0] ;  /* 0x00006c002e301625 */ /* 0x080fe200078e0033 */
[----:B0-----:R-:W-:Y:S01]  /*01d0*/  LEA.HI R0, R2, UR6, RZ, 0x18 ;  /* 0x0000000602007c11 */ /* 0x001fe2000f8fc0ff */
[----:B------:R0:W5:Y:S02]  /*01e0*/  @P0 LDG.E.128 R12, [R42.64] ;  /* 0x000000042a0c0981 */ /* 0x000164000c1e1d00 */
        /* <DEDUP_REMOVED lines=10> */
[----:B--2---:R-:W-:Y:S01]  /*0290*/  CS2R R38, SRZ ;  /* 0x0000000000267805 */ /* 0x004fe2000001ff00 */
[----:B------:R-:W-:Y:S01]  /*02a0*/  CS2R R40, SRZ ;  /* 0x0000000000287805 */ /* 0x000fe2000001ff00 */
[----:B0-----:R-:W-:Y:S01]  /*02b0*/  CS2R R42, SRZ ;  /* 0x00000000002a7805 */ /* 0x001fe2000001ff00 */
[----:B-1----:R-:W-:Y:S01]  /*02c0*/  CS2R R44, SRZ ;  /* 0x00000000002c7805 */ /* 0x002fe2000001ff00 */
[----:B---3--:R-:W-:Y:S01]  /*02d0*/  CS2R R48, SRZ ;  /* 0x0000000000307805 */ /* 0x008fe2000001ff00 */
[----:B----4-:R-:W-:Y:S01]  /*02e0*/  CS2R R50, SRZ ;  /* 0x0000000000327805 */ /* 0x010fe2000001ff00 */
        /* <DEDUP_REMOVED lines=42> */
[--C-:B-----5:R-:W-:Y:S01]  /*0590*/  PRMT R2, RZ, 0x5410, R60.reuse ;  /* 0x00005410ff027816 */ /* 0x120fe2000000003c */
[----:B------:R-:W0:Y:S01]  /*05a0*/  LDC.U8 R219, c[0x0][0x1f0] ;  /* 0x00007c00ffdb7b82 */ /* 0x000e220000000000 */
[----:B------:R-:W-:Y:S01]  /*05b0*/  PRMT R32, RZ, 0x7610, R60 ;  /* 0x00007610ff207816 */ /* 0x000fe2000000003c */
[----:B------:R-:W-:Y:S01]  /*05c0*/  HFMA2.MMA R218, -RZ, RZ, 0, 5.9604644775390625e-08 ;  /* 0x00000001ffda7435 */ /* 0x000fe200000001ff */
[----:B------:R-:W-:Y:S01]  /*05d0*/  PRMT R33, RZ, 0x5410, R61 ;  /* 0x00005410ff217816 */ /* 0x000fe2000000003d */
[----:B------:R1:W-:Y:S01]  /*05e0*/  STL [R1+0x78], R2 ;  /* 0x0000780201007387 */ /* 0x0003e20000100800 */
[----:B------:R-:W-:Y:S01]  /*05f0*/  PRMT R252, RZ, 0x7610, R23 ;  /* 0x00007610fffc7816 */ /* 0x000fe20000000017 */
[----:B------:R-:W-:Y:S01]  /*0600*/  IMAD.MOV.U32 R37, RZ, RZ, RZ ;  /* 0x000000ffff257224 */ /* 0x000fe200078e00ff */
[--C-:B------:R-:W-:Y:S01]  /*0610*/  PRMT R251, RZ, 0x5410, R16.reuse ;  /* 0x00005410fffb7816 */ /* 0x100fe20000000010 */
[----:B------:R2:W-:Y:S01]  /*0620*/  STL [R1+0x74], R32 ;  /* 0x0000742001007387 */ /* 0x0005e20000100800 */
[----:B------:R-:W-:-:S02]  /*0630*/  PRMT R250, RZ, 0x7610, R16 ;  /* 0x00007610fffa7816 */ /* 0x000fc40000000010 */
[--C-:B------:R-:W-:Y:S01]  /*0640*/  PRMT R249, RZ, 0x5410, R17.reuse ;  /* 0x00005410fff97816 */ /* 0x100fe20000000011 */
[----:B------:R3:W-:Y:S01]  /*0650*/  STL [R1+0x70], R33 ;  /* 0x0000702101007387 */ /* 0x0007e20000100800 */
[----:B------:R-:W-:Y:S02]  /*0660*/  PRMT R248, RZ, 0x7610, R17 ;  /* 0x00007610fff87816 */ /* 0x000fe40000000011 */
[----:B-1----:R-:W-:Y:S02]  /*0670*/  PRMT R2, RZ, 0x7610, R61 ;  /* 0x00007610ff027816 */ /* 0x002fe4000000003d */
[----:B------:R-:W-:Y:S02]  /*0680*/  PRMT R247, RZ, 0x5410, R18 ;  /* 0x00005410fff77816 */ /* 0x000fe40000000012 */
        /* <DEDUP_REMOVED lines=8> */
[--C-:B------:R-:W-:Y:S02]  /*0710*/  PRMT R243, RZ, 0x5410, R12.reuse ;  /* 0x00005410fff37816 */ /* 0x100fe4000000000c */
[----:B-1----:R-:W-:Y:S02]  /*0720*/  PRMT R2, RZ, 0x5410, R63 ;  /* 0x00005410ff027816 */ /* 0x002fe4000000003f */
[----:B------:R-:W-:-:S02]  /*0730*/  PRMT R242, RZ, 0x7610, R12 ;  /* 0x00007610fff27816 */ /* 0x000fc4000000000c */
[----:B--2---:R-:W-:Y:S01]  /*0740*/  PRMT R32, RZ, 0x7610, R63 ;  /* 0x00007610ff207816 */ /* 0x004fe2000000003f */
[----:B------:R1:W-:Y:S01]  /*0750*/  STL [R1+0x60], R2 ;  /* 0x0000600201007387 */ /* 0x0003e20000100800 */
[--C-:B------:R-:W-:Y:S02]  /*0760*/  PRMT R241, RZ, 0x5410, R13.reuse ;  /* 0x00005410fff17816 */ /* 0x100fe4000000000d */
        /* <DEDUP_REMOVED lines=9> */
[----:B------:R1:W-:Y:S01]  /*0800*/  STL [R1+0x54], R2 ;  /* 0x0000540201007387 */ /* 0x0003e20000100800 */
[----:B------:R-:W-:Y:S02]  /*0810*/  PRMT R29, RZ, 0x7610, R30 ;  /* 0x00007610ff1d7816 */ /* 0x000fe4000000001e */
[--C-:B------:R-:W-:Y:S01]  /*0820*/  PRMT R237, RZ, 0x5410, R15.reuse ;  /* 0x00005410ffed7816 */ /* 0x100fe2000000000f */
[----:B------:R-:W-:Y:S01]  /*0830*/  STL [R1+0x50], R32 ;  /* 0x0000502001007387 */ /* 0x000fe20000100800 */
[----:B------:R-:W-:-:S02]  /*0840*/  PRMT R236, RZ, 0x7610, R15 ;  /* 0x00007610ffec7816 */ /* 0x000fc4000000000f */
[--C-:B------:R-:W-:Y:S01]  /*0850*/  PRMT R235, RZ, 0x5410, R8.reuse ;  /* 0x00005410ffeb7816 */ /* 0x100fe20000000008 */
[----:B------:R2:W-:Y:S01]  /*0860*/  STL [R1+0x4c], R28 ;  /* 0x00004c1c01007387 */ /* 0x0005e20000100800 */
[----:B------:R-:W-:Y:S02]  /*0870*/  PRMT R234, RZ, 0x7610, R8 ;  /* 0x00007610ffea7816 */ /* 0x000fe40000000008 */
[----:B-1----:R-:W-:Y:S02]  /*0880*/  PRMT R2, RZ, 0x5410, R30 ;  /* 0x00005410ff027816 */ /* 0x002fe4000000001e */
[--C-:B------:R-:W-:Y:S02]  /*0890*/  PRMT R233, RZ, 0x5410, R9.reuse ;  /* 0x00005410ffe97816 */ /* 0x100fe40000000009 */
[----:B------:R-:W-:Y:S01]  /*08a0*/  PRMT R232, RZ, 0x7610, R9 ;  /* 0x00007610ffe87816 */ /* 0x000fe20000000009 */
[----:B------:R1:W-:Y:S01]  /*08b0*/  STL [R1+0x48], R2 ;  /* 0x0000480201007387 */ /* 0x0003e20000100800 */
[----:B------:R-:W-:-:S02]  /*08c0*/  PRMT R231, RZ, 0x5410, R10 ;  /* 0x00005410ffe77816 */ /* 0x000fc4000000000a */
[----:B--2---:R-:W-:Y:S01]  /*08d0*/  PRMT R28, RZ, 0x5410, R31 ;  /* 0x00005410ff1c7816 */ /* 0x004fe2000000001f */
        /* <DEDUP_REMOVED lines=11> */
[----:B------:R-:W-:Y:S01]  /*0990*/  STL [R1+0x38], R29 ;  /* 0x0000381d01007387 */ /* 0x000fe20000100800 */
[----:B------:R-:W-:Y:S02]  /*09a0*/  PRMT R24, RZ, 0x7610, R25 ;  /* 0x00007610ff187816 */ /* 0x000fe40000000019 */
[--C-:B------:R-:W-:Y:S01]  /*09b0*/  PRMT R225, RZ, 0x5410, R5.reuse ;  /* 0x00005410ffe17816 */ /* 0x100fe20000000005 */
[----:B------:R-:W-:Y:S01]  /*09c0*/  STL [R1+0x34], R28 ;  /* 0x0000341c01007387 */ /* 0x000fe20000100800 */
[----:B------:R-:W-:-:S02]  /*09d0*/  PRMT R224, RZ, 0x7610, R5 ;  /* 0x00007610ffe07816 */ /* 0x000fc40000000005 */
[----:B-1----:R-:W-:Y:S02]  /*09e0*/  PRMT R2, RZ, 0x5410, R25 ;  /* 0x00005410ff027816 */ /* 0x002fe40000000019 */
[----:B------:R-:W-:Y:S02]  /*09f0*/  PRMT R25, RZ, 0x5410, R26 ;  /* 0x00005410ff197816 */ /* 0x000fe4000000001a */
[--C-:B------:R-:W-:Y:S01]  /*0a00*/  PRMT R223, RZ, 0x5410, R6.reuse ;  /* 0x00005410ffdf7816 */ /* 0x100fe20000000006 */
[----:B------:R1:W-:Y:S01]  /*0a10*/  STL [R1+0x30], R2 ;  /* 0x0000300201007387 */ /* 0x0003e20000100800 */
[----:B------:R-:W-:Y:S02]  /*0a20*/  PRMT R222, RZ, 0x7610, R6 ;  /* 0x00007610ffde7816 */ /* 0x000fe40000000006 */
[--C-:B------:R-:W-:Y:S01]  /*0a30*/  PRMT R221, RZ, 0x5410, R7.reuse ;  /* 0x00005410ffdd7816 */ /* 0x100fe20000000007 */
[----:B------:R2:W-:Y:S01]  /*0a40*/  STL [R1+0x2c], R24 ;  /* 0x00002c1801007387 */ /* 0x0005e20000100800 */
[----:B------:R-:W-:-:S03]  /*0a50*/  PRMT R220, RZ, 0x7610, R7 ;  /* 0x00007610ffdc7816 */ /* 0x000fc60000000007 */
[----:B------:R3:W-:Y:S01]  /*0a60*/  STL [R1+0x28], R25 ;  /* 0x0000281901007387 */ /* 0x0007e20000100800 */
[----:B-1----:R-:W-:Y:S02]  /*0a70*/  PRMT R2, RZ, 0x7610, R26 ;  /* 0x00007610ff027816 */ /* 0x002fe4000000001a */
[----:B--2---:R-:W-:-:S03]  /*0a80*/  PRMT R24, RZ, 0x5410, R27 ;  /* 0x00005410ff187816 */ /* 0x004fc6000000001b */
[----:B------:R1:W-:Y:S01]  /*0a90*/  STL [R1+0x24], R2 ;  /* 0x0000240201007387 */ /* 0x0003e20000100800 */
[----:B---3--:R-:W-:-:S03]  /*0aa0*/  PRMT R25, RZ, 0x7610, R27 ;  /* 0x00007610ff197816 */ /* 0x008fc6000000001b */
[----:B------:R2:W-:Y:S04]  /*0ab0*/  STL [R1+0x20], R24 ;  /* 0x0000201801007387 */ /* 0x0005e80000100800 */
[----:B------:R-:W-:Y:S01]  /*0ac0*/  STL [R1+0x1c], R25 ;  /* 0x00001c1901007387 */ /* 0x000fe20000100800 */
[--C-:B-1----:R-:W-:Y:S02]  /*0ad0*/  PRMT R2, RZ, 0x5410, R20.reuse ;  /* 0x00005410ff027816 */ /* 0x102fe40000000014 */
[----:B--2---:R-:W-:-:S03]  /*0ae0*/  PRMT R24, RZ, 0x7610, R20 ;  /* 0x00007610ff187816 */ /* 0x004fc60000000014 */
[----:B------:R1:W-:Y:S01]  /*0af0*/  STL [R1+0x18], R2 ;  /* 0x0000180201007387 */ /* 0x0003e20000100800 */
[----:B------:R-:W-:-:S03]  /*0b00*/  PRMT R20, RZ, 0x5410, R21 ;  /* 0x00005410ff147816 */ /* 0x000fc60000000015 */
[----:B------:R-:W-:Y:S04]  /*0b10*/  STL [R1+0x14], R24 ;  /* 0x0000141801007387 */ /* 0x000fe80000100800 */
[----:B------:R2:W-:Y:S01]  /*0b20*/  STL [R1+0x10], R20 ;  /* 0x0000101401007387 */ /* 0x0005e20000100800 */
[----:B-1----:R-:W-:Y:S02]  /*0b30*/  PRMT R2, RZ, 0x7610, R21 ;  /* 0x00007610ff027816 */ /* 0x002fe40000000015 */
[----:B------:R-:W-:-:S03]  /*0b40*/  PRMT R21, RZ, 0x5410, R22 ;  /* 0x00005410ff157816 */ /* 0x000fc60000000016 */
[----:B------:R1:W-:Y:S01]  /*0b50*/  STL [R1+0xc], R2 ;  /* 0x00000c0201007387 */ /* 0x0003e20000100800 */
[----:B--2---:R-:W-:-:S03]  /*0b60*/  PRMT R20, RZ, 0x7610, R22 ;  /* 0x00007610ff147816 */ /* 0x004fc60000000016 */
[----:B------:R2:W-:Y:S04]  /*0b70*/  STL [R1+0x8], R21 ;  /* 0x0000081501007387 */ /* 0x0005e80000100800 */
[----:B------:R2:W-:Y:S01]  /*0b80*/  STL [R1+0x4], R20 ;  /* 0x0000041401007387 */ /* 0x0005e20000100800 */
[----:B-1----:R-:W-:-:S05]  /*0b90*/  PRMT R2, RZ, 0x5410, R23 ;  /* 0x00005410ff027816 */ /* 0x002fca0000000017 */
[----:B0-----:R2:W-:Y:S02]  /*0ba0*/  STL [R1], R2 ;  /* 0x0000000201007387 */ /* 0x0015e40000100800 */
.L_x_1109:
[----:B------:R-:W-:-:S05]  /*0bb0*/  MOV R160, 0x4 ;  /* 0x0000000400a07802 */ /* 0x000fca0000000f00 */
[----:B------:R-:W-:-:S05]  /*0bc0*/  IMAD.WIDE R156, R0, R160, c[0x0][0x1d8] ;  /* 0x00007600009c7625 */ /* 0x000fca00078e02a0 */
[----:B------:R0:W3:Y:S04]  /*0bd0*/  LDG.E R158, [R156.64] ;  /* 0x000000049c9e7981 */ /* 0x0000e8000c1e1900 */
[----:B------:R-:W1:Y:S01]  /*0be0*/  S2R R159, SR_TID.X ;  /* 0x00000000009f7919 */ /* 0x000e620000002100 */
[----:B0-----:R-:W-:-:S05]  /*0bf0*/  IMAD.WIDE R156, R0, R160, c[0x0][0x1a8] ;  /* 0x00006a00009c7625 */ /* 0x001fca00078e02a0 */
[----:B--2---:R0:W5:Y:S01]  /*0c00*/  LDG.E R2, [R156.64] ;  /* 0x000000049c027981 */ /* 0x004162000c1e1900 */
        /* <DEDUP_REMOVED lines=10> */
[----:B---3--:R-:W-:-:S13]  /*0cb0*/  ISETP.GT.AND P2, PT, R158, RZ, PT ;  /* 0x000000ff9e00720c */ /* 0x008fda0003f44270 */
[----:B------:R-:W-:Y:S05]  /*0cc0*/  @P2 BRA `(.L_x_917) ;  /* 0x0000038000002947 */ /* 0x000fea0003800000 */
[----:B-----5:R-:W-:Y:S01]  /*0cd0*/  ISETP.GE.AND P3, PT, R205, 0x1, PT ;  /* 0x00000001cd00780c */ /* 0x020fe20003f66270 */
[----:B------:R-:W-:Y:S01]  /*0ce0*/  BSSY B1, `(.L_x_918) ;  /* 0x0000012000017945 */ /* 0x000fe20003800000 */
[----:B------:R-:W-:Y:S02]  /*0cf0*/  LOP3.LUT P4, RZ, R3, 0xffffff00, RZ, 0xc0, !PT ;  /* 0xffffff0003ff7812 */ /* 0x000fe4000788c0ff */
[----:B------:R-:W-:-:S09]  /*0d00*/  MOV R158, RZ ;  /* 0x000000ff009e7202 */ /* 0x000fd20000000f00 */
[----:B------:R-:W-:-:S05]  /*0d10*/  @P3 IADD3 R156, R205, -0x1, RZ ;  /* 0xffffffffcd9c3810 */ /* 0x000fca0007ffe0ff */
[----:B------:R-:W-:-:S05]  /*0d20*/  @P3 IMAD R156, R156, c[0x0][0x168], RZ ;  /* 0x00005a009c9c3a24 */ /* 0x000fca00078e02ff */
[----:B------:R-:W-:-:S04]  /*0d30*/  @P3 SHF.R.S32.HI R157, RZ, 0x1f, R156 ;  /* 0x0000001fff9d3819 */ /* 0x000fc8000001149c */
[----:B------:R-:W-:-:S04]  /*0d40*/  @P3 LEA.HI R157, R157, R156, RZ, 0x3 ;  /* 0x0000009c9d9d3211 */ /* 0x000fc800078f18ff */
[----:B------:R-:W-:Y:S01]  /*0d50*/  @P3 LEA.HI.SX32 R158, R157, R159, 0x1d ;  /* 0x0000009f9d9e3211 */ /* 0x000fe200078feaff */
[----:B------:R-:W-:Y:S01]  /*0d60*/  IMAD.MOV.U32 R159, RZ, RZ, R4 ;  /* 0x000000ffff9f7224 */ /* 0x000fe200078e0004 */
[----:B------:R-:W-:Y:S05]  /*0d70*/  @!P4 BRA `(.L_x_919) ;  /* 0x000000800000c947 */ /* 0x000fea0003800000 */
[----:B------:R-:W-:Y:S01]  /*0d80*/  ISETP.NE.U32.AND P3, PT, RZ, c[0x0][0x218], PT ;  /* 0x00008600ff007a0c */ /* 0x000fe20003f65070 */
[----:B------:R-:W-:-:S03]  /*0d90*/  HFMA2.MMA R178, -RZ, RZ, 0, 4.76837158203125e-07 ;  /* 0x00000008ffb27435 */ /* 0x000fc600000001ff */
[----:B------:R-:W-:-:S07]  /*0da0*/  ISETP.NE.AND.EX P3, PT, RZ, c[0x0][0x21c], PT, P3 ;  /* 0x00008700ff007a0c */ /* 0x000fce0003f65330 */
[----:B------:R-:W-:-:S06]  /*0db0*/  IMAD.WIDE.U32 R178, R158, R178, c[0x0][0x190] ;  /* 0x000064009eb27625 */ /* 0x000fcc00078e00b2 */
[----:B------:R0:W5:Y:S04]  /*0dc0*/  @P3 LDG.E.128 R128, [R194.64] ;  /* 0x00000004c2803981 */ /* 0x000168000c1e1d00 */
[----:B------:R-:W5:Y:S01]  /*0dd0*/  LDG.E.64 R178, [R178.64] ;  /* 0x00000004b2b27981 */ /* 0x000f62000c1e1b00 */
[----:B------:R-:W-:Y:S02]  /*0de0*/  IADD3 R158, R158, 0x100, RZ ;  /* 0x000001009e9e7810 */ /* 0x000fe40007ffe0ff */
[----:B------:R-:W-:Y:S02]  /*0df0*/  IADD3 R159, R4, 0x100, RZ ;  /* 0x00000100049f7810 */ /* 0x000fe40007ffe0ff */
.L_x_919:
[----:B------:R-:W-:Y:S05]  /*0e00*/  BSYNC B1 ;  /* 0x0000000000017941 */ /* 0x000fea0003800000 */
.L_x_918:
[----:B------:R-:W-:Y:S01]  /*0e10*/  BSSY B1, `(.L_x_920) ;  /* 0x000000b000017945 */ /* 0x000fe20003800000 */
[----:B------:R-:W-:Y:S05]  /*0e20*/  @!P0 BRA `(.L_x_921) ;  /* 0x0000009000008947 */ /* 0x000fea0003800000 */
[----:B------:R-:W-:-:S04]  /*0e30*/  ISETP.NE.U32.AND P3, PT, RZ, c[0x0][0x218], PT ;  /* 0x00008600ff007a0c */ /* 0x000fc80003f65070 */
[----:B------:R-:W-:Y:S01]  /*0e40*/  ISETP.NE.AND.EX P3, PT, RZ, c[0x0][0x21c], PT, P3 ;  /* 0x00008700ff007a0c */ /* 0x000fe20003f65330 */
[----:B------:R-:W-:-:S04]  /*0e50*/  IMAD.MOV.U32 R176, RZ, RZ, 0x8 ;  /* 0x00000008ffb07424 */ /* 0x000fc800078e00ff */
[----:B------:R-:W-:-:S06]  /*0e60*/  IMAD.WIDE.U32 R176, R158, R176, c[0x0][0x190] ;  /* 0x000064009eb07625 */ /* 0x000fcc00078e00b0 */
[----:B------:R-:W5:Y:S02]  /*0e70*/  LDG.E.64 R176, [R176.64] ;  /* 0x00000004b0b07981 */ /* 0x000f64000c1e1b00 */
[----:B------:R-:W-:-:S05]  /*0e80*/  @P3 IMAD.WIDE.U32 R156, R159, R161, c[0x0][0x218] ;  /* 0x000086009f9c3625 */ /* 0x000fca00078e00a1 */
[----:B------:R1:W5:Y:S01]  /*0e90*/  @P3 LDG.E.128 R132, [R156.64] ;  /* 0x000000049c843981 */ /* 0x000362000c1e1d00 */
[----:B------:R-:W-:Y:S02]  /*0ea0*/  IADD3 R158, R158, 0x100, RZ ;  /* 0x000001009e9e7810 */ /* 0x000fe40007ffe0ff */
[----:B------:R-:W-:Y:S02]  /*0eb0*/  IADD3 R159, R159, 0x100, RZ ;  /* 0x000001009f9f7810 */ /* 0x000fe40007ffe0ff */
.L_x_921:
[----:B------:R-:W-:Y:S05]  /*0ec0*/  BSYNC B1 ;  /* 0x0000000000017941 */ /* 0x000fea0003800000 */
.L_x_920:
[----:B------:R-:W-:Y:S01]  /*0ed0*/  BSSY B1, `(.L_x_922) ;  /* 0x000000b000017945 */ /* 0x000fe20003800000 */
[----:B------:R-:W-:Y:S05]  /*0ee0*/  @!P1 BRA `(.L_x_923) ;  /* 0x0000009000009947 */ /* 0x000fea0003800000 */
[----:B------:R-:W-:-:S04]  /*0ef0*/  ISETP.NE.U32.AND P3, PT, RZ, c[0x0][0x218], PT ;  /* 0x00008600ff007a0c */ /* 0x000fc80003f65070 */
[----:B------:R-:W-:Y:S02]  /*0f00*/  ISETP.NE.AND.EX P3, PT, RZ, c[0x0][0x21c], PT, P3 ;  /* 0x00008700ff007a0c */ /* 0x000fe40003f65330 */
[----:B------:R-:W-:-:S05]  /*0f10*/  MOV R174, 0x8 ;  /* 0x0000000800ae7802 */ /* 0x000fca0000000f00 */
[----:B------:R-:W-:-:S06]  /*0f20*/  IMAD.WIDE.U32 R174, R158, R174, c[0x0][0x190] ;  /* 0x000064009eae7625 */ /* 0x000fcc00078e00ae */
[C---:B-1----:R-:W-:Y:S01]  /*0f30*/  @P3 IMAD.WIDE.U32 R156, R159.reuse, R161, c[0x0][0x218] ;  /* 0x000086009f9c3625 */ /* 0x042fe200078e00a1 */
[----:B------:R-:W5:Y:S04]  /*0f40*/  LDG.E.64 R174, [R174.64] ;  /* 0x00000004aeae7981 */ /* 0x000f68000c1e1b00 */
[----:B------:R1:W5:Y:S01]  /*0f50*/  @P3 LDG.E.128 R136, [R156.64] ;  /* 0x000000049c883981 */ /* 0x000362000c1e1d00 */
[----:B------:R-:W-:Y:S02]  /*0f60*/  IADD3 R158, R158, 0x100, RZ ;  /* 0x000001009e9e7810 */ /* 0x000fe40007ffe0ff */
[----:B------:R-:W-:Y:S02]  /*0f70*/  IADD3 R159, R159, 0x100, RZ ;  /* 0x000001009f9f7810 */ /* 0x000fe40007ffe0ff */
.L_x_923:
[----:B------:R-:W-:Y:S05]  /*0f80*/  BSYNC B1 ;  /* 0x0000000000017941 */ /* 0x000fea0003800000 */
.L_x_922:
[----:B------:R-:W-:Y:S01]  /*0f90*/  ISETP.GE.U32.AND P3, PT, R3, 0x400, PT ;  /* 0x000004000300780c */ /* 0x000fe20003f66070 */
[----:B------:R-:W-:-:S12]  /*0fa0*/  CS2R R214, SRZ ;  /* 0x0000000000d67805 */ /* 0x000fd8000001ff00 */
[----:B------:R-:W-:Y:S05]  /*0fb0*/  @!P3 BRA `(.L_x_924) ;  /* 0x000019d00000b947 */ /* 0x000fea0003800000 */
[----:B------:R-:W-:-:S04]  /*0fc0*/  ISETP.NE.U32.AND P3, PT, RZ, c[0x0][0x218], PT ;  /* 0x00008600ff007a0c */ /* 0x000fc80003f65070 */
[----:B------:R-:W-:Y:S01]  /*0fd0*/  ISETP.NE.AND.EX P3, PT, RZ, c[0x0][0x21c], PT, P3 ;  /* 0x00008700ff007a0c */ /* 0x000fe20003f65330 */
[----:B------:R-:W-:-:S04]  /*0fe0*/  IMAD.MOV.U32 R172, RZ, RZ, 0x8 ;  /* 0x00000008ffac7424 */ /* 0x000fc800078e00ff */
[----:B------:R-:W-:-:S06]  /*0ff0*/  IMAD.WIDE.U32 R172, R158, R172, c[0x0][0x190] ;  /* 0x000064009eac7625 */ /* 0x000fcc00078e00ac */
[----:B------:R-:W5:Y:S02]  /*1000*/  LDG.E.64 R172, [R172.64] ;  /* 0x00000004acac7981 */ /* 0x000f64000c1e1b00 */
[----:B-1----:R-:W-:-:S05]  /*1010*/  @P3 IMAD.WIDE.U32 R156, R159, R161, c[0x0][0x218] ;  /* 0x000086009f9c3625 */ /* 0x002fca00078e00a1 */
[----:B------:R1:W5:Y:S01]  /*1020*/  @P3 LDG.E.128 R32, [R156.64] ;  /* 0x000000049c203981 */ /* 0x000362000c1e1d00 */
[----:B------:R-:W-:Y:S01]  /*1030*/  HFMA2.MMA R215, -RZ, RZ, 0, 0 ;  /* 0x00000000ffd77435 */ /* 0x000fe200000001ff */
[----:B------:R-:W-:Y:S05]  /*1040*/  BRA `(.L_x_924) ;  /* 0x0000194000007947 */ /* 0x000fea0003800000 */
.L_x_917:
[----:B------:R-:W-:Y:S01]  /*1050*/  IADD3 R213, R158, -0x1, RZ ;  /* 0xffffffff9ed57810 */ /* 0x000fe20007ffe0ff */
[----:B------:R-:W-:Y:S01]  /*1060*/  IMAD.MOV.U32 R211, RZ, RZ, RZ ;  /* 0x000000ffffd37224 */ /* 0x000fe200078e00ff */
[----:B-----5:R-:W-:-:S03]  /*1070*/  ISETP.GE.AND P3, PT, R205, 0x1, PT ;  /* 0x00000001cd00780c */ /* 0x020fc60003f66270 */
[----:B------:R-:W-:-:S05]  /*1080*/  IMAD R213, R213, c[0x0][0x168], RZ ;  /* 0x00005a00d5d57a24 */ /* 0x000fca00078e02ff */
[----:B------:R-:W-:-:S04]  /*1090*/  SHF.R.S32.HI R156, RZ, 0x1f, R213 ;  /* 0x0000001fff9c7819 */ /* 0x000fc800000114d5 */
[----:B------:R-:W-:Y:S02]  /*10a0*/  LEA.HI R213, R156, R213, RZ, 0x3 ;  /* 0x000000d59cd57211 */ /* 0x000fe400078f18ff */
[----:B------:R-:W-:Y:S02]  /*10b0*/  @P3 IADD3 R156, R205, -0x1, RZ ;  /* 0xffffffffcd9c3810 */ /* 0x000fe40007ffe0ff */
[----:B------:R-:W-:Y:S01]  /*10c0*/  LOP3.LUT P4, RZ, R3, 0xffffff00, RZ, 0xc0, !PT ;  /* 0xffffff0003ff7812 */ /* 0x000fe2000788c0ff */
[----:B------:R-:W-:Y:S01]  /*10d0*/  BSSY B1, `(.L_x_925) ;  /* 0x000006a000017945 */ /* 0x000fe20003800000 */
[----:B------:R-:W-:Y:S01]  /*10e0*/  LEA.HI.SX32 R213, R213, R159, 0x1d ;  /* 0x0000009fd5d57211 */ /* 0x000fe200078feaff */
[----:B------:R-:W-:-:S05]  /*10f0*/  @P3 IMAD R156, R156, c[0x0][0x168], RZ ;  /* 0x00005a009c9c3a24 */ /* 0x000fca00078e02ff */
[----:B------:R-:W-:-:S04]  /*1100*/  @P3 SHF.R.S32.HI R157, RZ, 0x1f, R156 ;  /* 0x0000001fff9d3819 */ /* 0x000fc8000001149c */
[----:B------:R-:W-:-:S04]  /*1110*/  @P3 LEA.HI R156, R157, R156, RZ, 0x3 ;  /* 0x0000009c9d9c3211 */ /* 0x000fc800078f18ff */
[----:B------:R-:W-:Y:S01]  /*1120*/  @P3 LEA.HI.SX32 R211, R156, R159, 0x1d ;  /* 0x0000009f9cd33211 */ /* 0x000fe200078feaff */
[----:B------:R-:W-:-:S06]  /*1130*/  IMAD.WIDE R156, R0, R160, c[0x0][0x1a0] ;  /* 0x00006800009c7625 */ /* 0x000fcc00078e02a0 */
[----:B------:R-:W2:Y:S01]  /*1140*/  LDG.E R156, [R156.64] ;  /* 0x000000049c9c7981 */ /* 0x000ea2000c1e1900 */
[----:B------:R-:W-:Y:S01]  /*1150*/  ISETP.NE.AND P3, PT, R219, RZ, PT ;  /* 0x000000ffdb00720c */ /* 0x000fe20003f65270 */
[----:B------:R-:W-:Y:S01]  /*1160*/  CS2R R214, SRZ ;  /* 0x0000000000d67805 */ /* 0x000fe2000001ff00 */
[----:B------:R-:W-:Y:S02]  /*1170*/  MOV R216, R4 ;  /* 0x0000000400d87202 */ /* 0x000fe40000000f00 */
[----:B--2---:R-:W-:Y:S01]  /*1180*/  FSEL R212, R156, RZ, !P3 ;  /* 0x000000ff9cd47208 */ /* 0x004fe20005800000 */
[----:B------:R-:W-:Y:S05]  /*1190*/  @!P4 BRA `(.L_x_926) ;  /* 0x000005d00000c947 */ /* 0x000fea0003800000 */
[-C--:B------:R-:W-:Y:S01]  /*11a0*/  IMAD.WIDE.U32 R156, R4, R161.reuse, c[0x0][0x188] ;  /* 0x00006200049c7625 */ /* 0x080fe200078e00a1 */
[----:B------:R-:W2:Y:S04]  /*11b0*/  LDL R208, [R1+0x78] ;  /* 0x0000780001d07983 */ /* 0x000ea80000100800 */
[----:B------:R-:W3:Y:S04]  /*11c0*/  LDL R206, [R1+0x74] ;  /* 0x0000740001ce7983 */ /* 0x000ee80000100800 */
[----:B------:R-:W4:Y:S01]  /*11d0*/  LDG.E.128 R156, [R156.64] ;  /* 0x000000049c9c7981 */ /* 0x000f22000c1e1d00 */
[----:B------:R-:W-:-:S03]  /*11e0*/  IMAD.WIDE.U32 R160, R213, R161, c[0x0][0x208] ;  /* 0x00008200d5a07625 */ /* 0x000fc600078e00a1 */
[----:B------:R-:W2:Y:S04]  /*11f0*/  LDL R215, [R1+0x70] ;  /* 0x0000700001d77983 */ /* 0x000ea80000100800 */
[----:B------:R-:W2:Y:S04]  /*1200*/  LDG.E.128 R160, [R160.64] ;  /* 0x00000004a0a07981 */ /* 0x000ea8000c1e1d00 */
[----:B------:R-:W2:Y:S01]  /*1210*/  LDL R204, [R1+0x6c] ;  /* 0x00006c0001cc7983 */ /* 0x000ea20000100800 */
[----:B------:R-:W-:-:S03]  /*1220*/  ISETP.NE.U32.AND P3, PT, RZ, c[0x0][0x218], PT ;  /* 0x00008600ff007a0c */ /* 0x000fc60003f65070 */
[----:B------:R-:W2:Y:S01]  /*1230*/  LDL R214, [R1+0x68] ;  /* 0x0000680001d67983 */ /* 0x000ea20000100800 */
[----:B------:R-:W-:-:S03]  /*1240*/  ISETP.NE.AND.EX P3, PT, RZ, c[0x0][0x21c], PT, P3 ;  /* 0x00008700ff007a0c */ /* 0x000fc60003f65330 */
[----:B------:R-:W2:Y:S01]  /*1250*/  LDL R170, [R1+0x64] ;  /* 0x0000640001aa7983 */ /* 0x000ea20000100800 */
[----:B------:R-:W-:-:S04]  /*1260*/  IMAD.MOV.U32 R178, RZ, RZ, 0x8 ;  /* 0x00000008ffb27424 */ /* 0x000fc800078e00ff */
[----:B------:R-:W-:-:S05]  /*1270*/  IMAD.WIDE.U32 R178, R211, R178, c[0x0][0x190] ;  /* 0x00006400d3b27625 */ /* 0x000fca00078e00b2 */
[----:B------:R0:W5:Y:S04]  /*1280*/  @P3 LDG.E.128 R128, [R194.64] ;  /* 0x00000004c2803981 */ /* 0x000168000c1e1d00 */
[----:B------:R-:W5:Y:S01]  /*1290*/  LDG.E.64 R178, [R178.64] ;  /* 0x00000004b2b27981 */ /* 0x000f62000c1e1b00 */
[--C-:B----4-:R-:W-:Y:S02]  /*12a0*/  PRMT R167, RZ, 0x5410, R159.reuse ;  /* 0x00005410ffa77816 */ /* 0x110fe4000000009f */
[----:B------:R-:W-:Y:S02]  /*12b0*/  PRMT R169, RZ, 0x7610, R159 ;  /* 0x00007610ffa97816 */ /* 0x000fe4000000009f */
[----:B------:R-:W4:Y:S01]  /*12c0*/  LDL R159, [R1+0x60] ;  /* 0x00006000019f7983 */ /* 0x000f220000100800 */
[----:B------:R-:W-:-:S02]  /*12d0*/  PRMT R203, RZ, 0x5410, R158 ;  /* 0x00005410ffcb7816 */ /* 0x000fc4000000009e */
[----:B------:R-:W-:Y:S02]  /*12e0*/  PRMT R201, RZ, 0x7610, R158 ;  /* 0x00007610ffc97816 */ /* 0x000fe4000000009e */
[----:B------:R-:W4:Y:S01]  /*12f0*/  LDL R158, [R1+0x5c] ;  /* 0x00005c00019e7983 */ /* 0x000f220000100800 */
[--C-:B------:R-:W-:Y:S02]  /*1300*/  PRMT R164, RZ, 0x5410, R156.reuse ;  /* 0x00005410ffa47816 */ /* 0x100fe4000000009c */
[----:B------:R-:W-:-:S03]  /*1310*/  PRMT R166, RZ, 0x7610, R156 ;  /* 0x00007610ffa67816 */ /* 0x000fc6000000009c */
[----:B------:R-:W-:Y:S01]  /*1320*/  FADD.FTZ R164, -R212, R164 ;  /* 0x000000a4d4a47221 */ /* 0x000fe20000010100 */
[--C-:B------:R-:W-:Y:S02]  /*1330*/  PRMT R156, RZ, 0x5410, R157.reuse ;  /* 0x00005410ff9c7816 */ /* 0x100fe4000000009d */
[----:B------:R-:W-:Y:S01]  /*1340*/  PRMT R157, RZ, 0x7610, R157 ;  /* 0x00007610ff9d7816 */ /* 0x000fe2000000009d */
[----:B------:R-:W-:Y:S01]  /*1350*/  FMUL.FTZ R164, R2, R164 ;  /* 0x000000a402a47220 */ /* 0x000fe20000410000 */
[--C-:B--2---:R-:W-:Y:S02]  /*1360*/  PRMT R165, RZ, 0x5410, R160.reuse ;  /* 0x00005410ffa57816 */ /* 0x104fe400000000a0 */
[----:B------:R-:W-:Y:S01]  /*1370*/  PRMT R160, RZ, 0x7610, R160 ;  /* 0x00007610ffa07816 */ /* 0x000fe200000000a0 */
[C---:B------:R-:W-:Y:S02]  /*1380*/  FADD.FTZ R156, -R212.reuse, R156 ;  /* 0x0000009cd49c7221 */ /* 0x040fe40000010100 */
[----:B------:R-:W-:-:S02]  /*1390*/  FADD.FTZ R157, -R212, R157 ;  /* 0x0000009dd49d7221 */ /* 0x000fc40000010100 */
[----:B------:R-:W-:Y:S02]  /*13a0*/  FADD.FTZ R68, R68, R165 ;  /* 0x000000a544447221 */ /* 0x000fe40000010000 */
[-C--:B------:R-:W-:Y:S02]  /*13b0*/  FFMA.FTZ R36, R164, R165.reuse, R36 ;  /* 0x000000a5a4247223 */ /* 0x080fe40000010024 */
[----:B------:R-:W-:Y:S02]  /*13c0*/  FADD.FTZ R166, -R212, R166 ;  /* 0x000000a6d4a67221 */ /* 0x000fe40000010100 */
[----:B------:R-:W-:Y:S01]  /*13d0*/  FMUL.FTZ R165, R208, R165 ;  /* 0x000000a5d0a57220 */ /* 0x000fe20000410000 */
[----:B------:R-:W-:Y:S01]  /*13e0*/  PRMT R207, RZ, 0x5410, R161 ;  /* 0x00005410ffcf7816 */ /* 0x000fe200000000a1 */
[----:B---3--:R-:W-:Y:S02]  /*13f0*/  FMUL.FTZ R209, R206, R160 ;  /* 0x000000a0ced17220 */ /* 0x008fe40000410000 */
[----:B------:R-:W-:-:S02]  /*1400*/  FMUL.FTZ R208, R2, R156 ;  /* 0x0000009c02d07220 */ /* 0x000fc40000410000 */
[C---:B------:R-:W-:Y:S02]  /*1410*/  FMUL.FTZ R206, R2.reuse, R157 ;  /* 0x0000009d02ce7220 */ /* 0x040fe40000410000 */
[----:B------:R-:W-:Y:S02]  /*1420*/  FMUL.FTZ R217, R2, R166 ;  /* 0x000000a602d97220 */ /* 0x000fe40000410000 */
[----:B------:R-:W-:Y:S02]  /*1430*/  FADD.FTZ R157, RZ, R165 ;  /* 0x000000a5ff9d7221 */ /* 0x000fe40000010000 */
[----:B------:R-:W-:Y:S01]  /*1440*/  FFMA.FTZ R156, R164, R165, RZ ;  /* 0x000000a5a49c7223 */ /* 0x000fe200000100ff */
[----:B------:R-:W-:Y:S01]  /*1450*/  PRMT R161, RZ, 0x7610, R161 ;  /* 0x00007610ffa17816 */ /* 0x000fe200000000a1 */
[----:B------:R-:W-:Y:S02]  /*1460*/  FADD.FTZ R203, -R212, R203 ;  /* 0x000000cbd4cb7221 */ /* 0x000fe40000010100 */
[----:B------:R-:W-:-:S02]  /*1470*/  FADD.FTZ R70, R70, R207 ;  /* 0x000000cf46467221 */ /* 0x000fc40000010000 */
[-C--:B------:R-:W-:Y:S02]  /*1480*/  FFMA.FTZ R38, R208, R207.reuse, R38 ;  /* 0x000000cfd0267223 */ /* 0x080fe40000010026 */
[----:B------:R-:W-:Y:S02]  /*1490*/  FMUL.FTZ R207, R215, R207 ;  /* 0x000000cfd7cf7220 */ /* 0x000fe40000410000 */
[----:B------:R-:W-:Y:S02]  /*14a0*/  FADD.FTZ R157, R157, R209 ;  /* 0x000000d19d9d7221 */ /* 0x000fe40000010000 */
[----:B------:R-:W-:Y:S01]  /*14b0*/  FFMA.FTZ R156, R217, R209, R156 ;  /* 0x000000d1d99c7223 */ /* 0x000fe2000001009c */
[----:B------:R-:W-:Y:S01]  /*14c0*/  PRMT R202, RZ, 0x5410, R162 ;  /* 0x00005410ffca7816 */ /* 0x000fe200000000a2 */
[----:B------:R-:W-:Y:S02]  /*14d0*/  FMUL.FTZ R203, R2, R203 ;  /* 0x000000cb02cb7220 */ /* 0x000fe40000410000 */
[----:B------:R-:W-:-:S02]  /*14e0*/  FMUL.FTZ R204, R204, R161 ;  /* 0x000000a1cccc7220 */ /* 0x000fc40000410000 */
[----:B------:R-:W-:Y:S02]  /*14f0*/  FADD.FTZ R157, R157, R207 ;  /* 0x000000cf9d9d7221 */ /* 0x000fe40000010000 */
[----:B------:R-:W-:Y:S01]  /*1500*/  FFMA.FTZ R156, R208, R207, R156 ;  /* 0x000000cfd09c7223 */ /* 0x000fe2000001009c */
[----:B------:R-:W-:Y:S01]  /*1510*/  PRMT R162, RZ, 0x7610, R162 ;  /* 0x00007610ffa27816 */ /* 0x000fe200000000a2 */
[----:B------:R-:W-:Y:S02]  /*1520*/  FADD.FTZ R167, -R212, R167 ;  /* 0x000000a7d4a77221 */ /* 0x000fe40000010100 */
[----:B------:R-:W-:Y:S02]  /*1530*/  FADD.FTZ R72, R72, R202 ;  /* 0x000000ca48487221 */ /* 0x000fe40000010000 */
[----:B------:R-:W-:Y:S02]  /*1540*/  FFMA.FTZ R40, R203, R202, R40 ;  /* 0x000000cacb287223 */ /* 0x000fe40000010028 */
[----:B------:R-:W-:-:S02]  /*1550*/  FADD.FTZ R201, -R212, R201 ;  /* 0x000000c9d4c97221 */ /* 0x000fc40000010100 */
[----:B------:R-:W-:Y:S02]  /*1560*/  FMUL.FTZ R202, R214, R202 ;  /* 0x000000cad6ca7220 */ /* 0x000fe40000410000 */
[----:B------:R-:W-:Y:S02]  /*1570*/  FADD.FTZ R157, R157, R204 ;  /* 0x000000cc9d9d7221 */ /* 0x000fe40000010000 */
[----:B------:R-:W-:Y:S01]  /*1580*/  FFMA.FTZ R156, R206, R204, R156 ;  /* 0x000000ccce9c7223 */ /* 0x000fe2000001009c */
        /* <DEDUP_REMOVED lines=8> */
[----:B------:R-:W-:Y:S02]  /*1610*/  FFMA.FTZ R42, R167, R168, R42 ;  /* 0x000000a8a72a7223 */ /* 0x000fe4000001002a */
[----:B------:R-:W-:Y:S02]  /*1620*/  FADD.FTZ R169, -R212, R169 ;  /* 0x000000a9d4a97221 */ /* 0x000fe40000010100 */
[----:B------:R-:W-:-:S02]  /*1630*/  FADD.FTZ R157, R157, R166 ;  /* 0x000000a69d9d7221 */ /* 0x000fc40000010000 */
[----:B------:R-:W-:Y:S02]  /*1640*/  FFMA.FTZ R156, R201, R166, R156 ;  /* 0x000000a6c99c7223 */ /* 0x000fe4000001009c */
[----:B------:R-:W-:Y:S01]  /*1650*/  FMUL.FTZ R169, R2, R169 ;  /* 0x000000a902a97220 */ /* 0x000fe20000410000 */
[----:B------:R-:W-:Y:S01]  /*1660*/  IADD3 R213, R213, 0x100, RZ ;  /* 0x00000100d5d57810 */ /* 0x000fe20007ffe0ff */
[----:B------:R-:W-:Y:S01]  /*1670*/  FADD.FTZ R69, R69, R160 ;  /* 0x000000a045457221 */ /* 0x000fe20000010000 */
[----:B------:R-:W-:Y:S01]  /*1680*/  IADD3 R211, R211, 0x100, RZ ;  /* 0x00000100d3d37810 */ /* 0x000fe20007ffe0ff */
[----:B------:R-:W-:Y:S01]  /*1690*/  FFMA.FTZ R37, R217, R160, R37 ;  /* 0x000000a0d9257223 */ /* 0x000fe20000010025 */
[----:B------:R-:W-:Y:S01]  /*16a0*/  IADD3 R216, R4, 0x100, RZ ;  /* 0x0000010004d87810 */ /* 0x000fe20007ffe0ff */
[----:B------:R-:W-:Y:S02]  /*16b0*/  FADD.FTZ R71, R71, R161 ;  /* 0x000000a147477221 */ /* 0x000fe40000010000 */
[----:B------:R-:W-:-:S02]  /*16c0*/  FFMA.FTZ R39, R206, R161, R39 ;  /* 0x000000a1ce277223 */ /* 0x000fc40000010027 */
[----:B------:R-:W-:Y:S02]  /*16d0*/  FADD.FTZ R73, R73, R162 ;  /* 0x000000a249497221 */ /* 0x000fe40000010000 */
[----:B------:R-:W-:Y:S02]  /*16e0*/  FFMA.FTZ R41, R201, R162, R41 ;  /* 0x000000a2c9297223 */ /* 0x000fe40000010029 */
[----:B------:R-:W-:Y:S02]  /*16f0*/  FADD.FTZ R75, R75, R163 ;  /* 0x000000a34b4b7221 */ /* 0x000fe40000010000 */
[----:B------:R-:W-:Y:S02]  /*1700*/  FFMA.FTZ R43, R169, R163, R43 ;  /* 0x000000a3a92b7223 */ /* 0x000fe4000001002b */
[----:B----4-:R-:W-:-:S04]  /*1710*/  FMUL.FTZ R168, R159, R168 ;  /* 0x000000a89fa87220 */ /* 0x010fc80000410000 */
[----:B------:R-:W-:Y:S02]  /*1720*/  FADD.FTZ R157, R157, R168 ;  /* 0x000000a89d9d7221 */ /* 0x000fe40000010000 */
[----:B------:R-:W-:Y:S02]  /*1730*/  FMUL.FTZ R170, R158, R163 ;  /* 0x000000a39eaa7220 */ /* 0x000fe40000410000 */
[----:B------:R-:W-:Y:S02]  /*1740*/  FFMA.FTZ R156, R167, R168, R156 ;  /* 0x000000a8a79c7223 */ /* 0x000fe4000001009c */
[----:B------:R-:W-:Y:S02]  /*1750*/  FADD.FTZ R214, R157, R170 ;  /* 0x000000aa9dd67221 */ /* 0x000fe40000010000 */
[----:B------:R-:W-:Y:S02]  /*1760*/  FFMA.FTZ R215, R169, R170, R156 ;  /* 0x000000aaa9d77223 */ /* 0x000fe4000001009c */
.L_x_926:
[----:B0-----:R-:W-:Y:S05]  /*1770*/  BSYNC B1 ;  /* 0x0000000000017941 */ /* 0x001fea0003800000 */
.L_x_925:
[----:B------:R-:W-:Y:S01]  /*1780*/  BSSY B1, `(.L_x_927) ;  /* 0x0000061000017945 */ /* 0x000fe20003800000 */
[----:B------:R-:W-:Y:S05]  /*1790*/  @!P0 BRA `(.L_x_928) ;  /* 0x000005f000008947 */ /* 0x000fea0003800000 */
[----:B------:R-:W-:Y:S01]  /*17a0*/  HFMA2.MMA R156, -RZ, RZ, 0, 9.5367431640625e-07 ;  /* 0x00000010ff9c7435 */ /* 0x000fe200000001ff */
[----:B------:R-:W2:Y:S01]  /*17b0*/  LDL R159, [R1+0x58] ;  /* 0x00005800019f7983 */ /* 0x000ea20000100800 */
[----:B------:R-:W-:-:S03]  /*17c0*/  ISETP.NE.U32.AND P3, PT, RZ, c[0x0][0x218], PT ;  /* 0x00008600ff007a0c */ /* 0x000fc60003f65070 */
[----:B------:R-:W3:Y:S04]  /*17d0*/  LDL R194, [R1+0x54] ;  /* 0x0000540001c27983 */ /* 0x000ee80000100800 */
[----:B------:R-:W4:Y:S01]  /*17e0*/  LDL R163, [R1+0x50] ;  /* 0x0000500001a37983 */ /* 0x000f220000100800 */
[----:B------:R-:W-:-:S03]  /*17f0*/  IMAD.WIDE.U32 R8, R216, R156, c[0x0][0x188] ;  /* 0x00006200d8087625 */ /* 0x000fc600078e009c */
[----:B------:R-:W2:Y:S01]  /*1800*/  LDL R162, [R1+0x4c] ;  /* 0x00004c0001a27983 */ /* 0x000ea20000100800 */
[----:B------:R-:W-:-:S03]  /*1810*/  IMAD.WIDE.U32 R12, R213, R156, c[0x0][0x208] ;  /* 0x00008200d50c7625 */ /* 0x000fc600078e009c */
[----:B------:R-:W2:Y:S04]  /*1820*/  LDG.E.128 R8, [R8.64] ;  /* 0x0000000408087981 */ /* 0x000ea8000c1e1d00 */
[----:B------:R-:W3:Y:S01]  /*1830*/  LDG.E.128 R12, [R12.64] ;  /* 0x000000040c0c7981 */ /* 0x000ee2000c1e1d00 */
[----:B------:R-:W-:-:S03]  /*1840*/  ISETP.NE.AND.EX P3, PT, RZ, c[0x0][0x21c], PT, P3 ;  /* 0x00008700ff007a0c */ /* 0x000fc60003f65330 */
[----:B------:R-:W4:Y:S04]  /*1850*/  LDL R161, [R1+0x48] ;  /* 0x0000480001a17983 */ /* 0x000f280000100800 */
[----:B------:R-:W4:Y:S06]  /*1860*/  LDL R160, [R1+0x44] ;  /* 0x0000440001a07983 */ /* 0x000f2c0000100800 */
[----:B------:R-:W-:-:S05]  /*1870*/  @P3 IMAD.WIDE.U32 R6, R216, R156, c[0x0][0x218] ;  /* 0x00008600d8063625 */ /* 0x000fca00078e009c */
[----:B------:R3:W5:Y:S01]  /*1880*/  @P3 LDG.E.128 R132, [R6.64] ;  /* 0x0000000406843981 */ /* 0x000762000c1e1d00 */
[----:B------:R-:W-:-:S04]  /*1890*/  IMAD.MOV.U32 R176, RZ, RZ, 0x8 ;  /* 0x00000008ffb07424 */ /* 0x000fc800078e00ff */
[----:B------:R-:W-:-:S06]  /*18a0*/  IMAD.WIDE.U32 R176, R211, R176, c[0x0][0x190] ;  /* 0x00006400d3b07625 */ /* 0x000fcc00078e00b0 */
[----:B------:R-:W5:Y:S01]  /*18b0*/  LDG.E.64 R176, [R176.64] ;  /* 0x00000004b0b07981 */ /* 0x000f62000c1e1b00 */
[----:B--2---:R-:W-:-:S05]  /*18c0*/  PRMT R5, RZ, 0x5410, R8 ;  /* 0x00005410ff057816 */ /* 0x004fca0000000008 */
[----:B------:R-:W-:Y:S01]  /*18d0*/  FADD.FTZ R5, -R212, R5 ;  /* 0x00000005d4057221 */ /* 0x000fe20000010100 */
[----:B---3--:R-:W-:-:S03]  /*18e0*/  PRMT R7, RZ, 0x5410, R12 ;  /* 0x00005410ff077816 */ /* 0x008fc6000000000c */
[----:B------:R-:W-:Y:S01]  /*18f0*/  FMUL.FTZ R5, R2, R5 ;  /* 0x0000000502057220 */ /* 0x000fe20000410000 */
[----:B------:R-:W-:Y:S01]  /*1900*/  PRMT R157, RZ, 0x5410, R10 ;  /* 0x00005410ff9d7816 */ /* 0x000fe2000000000a */
[----:B------:R-:W-:Y:S02]  /*1910*/  FADD.FTZ R76, R76, R7 ;  /* 0x000000074c4c7221 */ /* 0x000fe40000010000 */
[-C--:B------:R-:W-:Y:S02]  /*1920*/  FFMA.FTZ R44, R5, R7.reuse, R44 ;  /* 0x00000007052c7223 */ /* 0x080fe4000001002c */
[----:B------:R-:W-:Y:S01]  /*1930*/  FMUL.FTZ R7, R159, R7 ;  /* 0x000000079f077220 */ /* 0x000fe20000410000 */
[--C-:B------:R-:W-:Y:S01]  /*1940*/  PRMT R6, RZ, 0x5410, R9.reuse ;  /* 0x00005410ff067816 */ /* 0x100fe20000000009 */
[----:B------:R-:W2:Y:S01]  /*1950*/  LDL R159, [R1+0x40] ;  /* 0x00004000019f7983 */ /* 0x000ea20000100800 */
[----:B------:R-:W-:Y:S02]  /*1960*/  PRMT R158, RZ, 0x7610, R9 ;  /* 0x00007610ff9e7816 */ /* 0x000fe40000000009 */
[----:B------:R-:W-:Y:S01]  /*1970*/  PRMT R9, RZ, 0x7610, R12 ;  /* 0x00007610ff097816 */ /* 0x000fe2000000000c */
[----:B------:R-:W-:-:S02]  /*1980*/  FADD.FTZ R12, -R212, R157 ;  /* 0x0000009dd40c7221 */ /* 0x000fc40000010100 */
[----:B------:R-:W3:Y:S01]  /*1990*/  LDL R157, [R1+0x3c] ;  /* 0x00003c00019d7983 */ /* 0x000ee20000100800 */
[----:B------:R-:W-:Y:S02]  /*19a0*/  PRMT R8, RZ, 0x7610, R8 ;  /* 0x00007610ff087816 */ /* 0x000fe40000000008 */
[--C-:B------:R-:W-:Y:S02]  /*19b0*/  PRMT R156, RZ, 0x5410, R14.reuse ;  /* 0x00005410ff9c7816 */ /* 0x100fe4000000000e */
[----:B------:R-:W-:Y:S01]  /*19c0*/  PRMT R16, RZ, 0x7610, R14 ;  /* 0x00007610ff107816 */ /* 0x000fe2000000000e */
[C---:B------:R-:W-:Y:S02]  /*19d0*/  FADD.FTZ R14, -R212.reuse, R8 ;  /* 0x00000008d40e7221 */ /* 0x040fe40000010100 */
[----:B------:R-:W-:Y:S02]  /*19e0*/  FADD.FTZ R8, -R212, R6 ;  /* 0x00000006d4087221 */ /* 0x000fe40000010100 */
[----:B------:R-:W-:Y:S01]  /*19f0*/  FMUL.FTZ R6, R2, R14 ;  /* 0x0000000e02067220 */ /* 0x000fe20000410000 */
[----:B------:R-:W-:-:S02]  /*1a00*/  PRMT R10, RZ, 0x7610, R10 ;  /* 0x00007610ff0a7816 */ /* 0x000fc4000000000a */
[--C-:B------:R-:W-:Y:S02]  /*1a10*/  PRMT R17, RZ, 0x5410, R11.reuse ;  /* 0x00005410ff117816 */ /* 0x100fe4000000000b */
[----:B------:R-:W-:Y:S01]  /*1a20*/  PRMT R19, RZ, 0x7610, R11 ;  /* 0x00007610ff137816 */ /* 0x000fe2000000000b */
[----:B------:R-:W-:Y:S01]  /*1a30*/  FADD.FTZ R158, -R212, R158 ;  /* 0x0000009ed49e7221 */ /* 0x000fe20000010100 */
[----:B------:R-:W-:Y:S01]  /*1a40*/  PRMT R11, RZ, 0x5410, R13 ;  /* 0x00005410ff0b7816 */ /* 0x000fe2000000000d */
[----:B------:R-:W-:Y:S02]  /*1a50*/  FADD.FTZ R77, R77, R9 ;  /* 0x000000094d4d7221 */ /* 0x000fe40000010000 */
[----:B------:R-:W-:Y:S02]  /*1a60*/  FMUL.FTZ R8, R2, R8 ;  /* 0x0000000802087220 */ /* 0x000fe40000410000 */
[-C--:B------:R-:W-:Y:S01]  /*1a70*/  FFMA.FTZ R45, R6, R9.reuse, R45 ;  /* 0x00000009062d7223 */ /* 0x080fe2000001002d */
[--C-:B------:R-:W-:Y:S01]  /*1a80*/  PRMT R18, RZ, 0x5410, R15.reuse ;  /* 0x00005410ff127816 */ /* 0x100fe2000000000f */
[----:B------:R-:W-:Y:S01]  /*1a90*/  FMUL.FTZ R9, R194, R9 ;  /* 0x00000009c2097220 */ /* 0x000fe20000410000 */
[----:B------:R-:W-:Y:S01]  /*1aa0*/  PRMT R20, RZ, 0x7610, R15 ;  /* 0x00007610ff147816 */ /* 0x000fe2000000000f */
[----:B------:R-:W-:-:S02]  /*1ab0*/  FADD.FTZ R214, R214, R7 ;  /* 0x00000007d6d67221 */ /* 0x000fc40000010000 */
[----:B------:R-:W-:Y:S01]  /*1ac0*/  FFMA.FTZ R215, R5, R7, R215 ;  /* 0x0000000705d77223 */ /* 0x000fe200000100d7 */
[----:B------:R-:W-:Y:S01]  /*1ad0*/  PRMT R13, RZ, 0x7610, R13 ;  /* 0x00007610ff0d7816 */ /* 0x000fe2000000000d */
[----:B------:R-:W-:Y:S02]  /*1ae0*/  FADD.FTZ R15, -R212, R10 ;  /* 0x0000000ad40f7221 */ /* 0x000fe40000010100 */
[----:B------:R-:W-:Y:S02]  /*1af0*/  FADD.FTZ R78, R78, R11 ;  /* 0x0000000b4e4e7221 */ /* 0x000fe40000010000 */
[----:B------:R-:W-:Y:S02]  /*1b00*/  FMUL.FTZ R10, R2, R158 ;  /* 0x0000009e020a7220 */ /* 0x000fe40000410000 */
[-C--:B------:R-:W-:Y:S02]  /*1b10*/  FFMA.FTZ R46, R8, R11.reuse, R46 ;  /* 0x0000000b082e7223 */ /* 0x080fe4000001002e */
[----:B----4-:R-:W-:-:S02]  /*1b20*/  FMUL.FTZ R11, R163, R11 ;  /* 0x0000000ba30b7220 */ /* 0x010fc40000410000 */
[----:B------:R-:W-:Y:S02]  /*1b30*/  FADD.FTZ R214, R214, R9 ;  /* 0x00000009d6d67221 */ /* 0x000fe40000010000 */
[----:B------:R-:W-:Y:S02]  /*1b40*/  FFMA.FTZ R215, R6, R9, R215 ;  /* 0x0000000906d77223 */ /* 0x000fe400000100d7 */
[----:B------:R-:W-:Y:S02]  /*1b50*/  FADD.FTZ R79, R79, R13 ;  /* 0x0000000d4f4f7221 */ /* 0x000fe40000010000 */
[-C--:B------:R-:W-:Y:S02]  /*1b60*/  FFMA.FTZ R47, R10, R13.reuse, R47 ;  /* 0x0000000d0a2f7223 */ /* 0x080fe4000001002f */
[----:B------:R-:W-:Y:S02]  /*1b70*/  FMUL.FTZ R13, R162, R13 ;  /* 0x0000000da20d7220 */ /* 0x000fe40000410000 */
[----:B------:R-:W-:-:S02]  /*1b80*/  FADD.FTZ R214, R214, R11 ;  /* 0x0000000bd6d67221 */ /* 0x000fc40000010000 */
[----:B------:R-:W-:Y:S02]  /*1b90*/  FFMA.FTZ R215, R8, R11, R215 ;  /* 0x0000000b08d77223 */ /* 0x000fe400000100d7 */
[----:B------:R-:W-:Y:S02]  /*1ba0*/  FADD.FTZ R17, -R212, R17 ;  /* 0x00000011d4117221 */ /* 0x000fe40000010100 */
[C---:B------:R-:W-:Y:S02]  /*1bb0*/  FMUL.FTZ R15, R2.reuse, R15 ;  /* 0x0000000f020f7220 */ /* 0x040fe40000410000 */
        /* <DEDUP_REMOVED lines=17> */
[----:B------:R-:W-:Y:S01]  /*1cd0*/  FFMA.FTZ R51, R19, R20, R51 ;  /* 0x0000001413337223 */ /* 0x000fe20000010033 */
[----:B------:R-:W-:Y:S01]  /*1ce0*/  IADD3 R213, R213, 0x100, RZ ;  /* 0x00000100d5d57810 */ /* 0x000fe20007ffe0ff */
[----:B------:R-:W-:Y:S01]  /*1cf0*/  FADD.FTZ R80, R80, R156 ;  /* 0x0000009c50507221 */ /* 0x000fe20000010000 */
[----:B------:R-:W-:Y:S01]  /*1d00*/  IADD3 R211, R211, 0x100, RZ ;  /* 0x00000100d3d37810 */ /* 0x000fe20007ffe0ff */
[----:B------:R-:W-:Y:S01]  /*1d10*/  FFMA.FTZ R48, R12, R156, R48 ;  /* 0x0000009c0c307223 */ /* 0x000fe20000010030 */
[----:B------:R-:W-:Y:S01]  /*1d20*/  IADD3 R216, R216, 0x100, RZ ;  /* 0x00000100d8d87810 */ /* 0x000fe20007ffe0ff */
[----:B--2---:R-:W-:-:S04]  /*1d30*/  FMUL.FTZ R18, R159, R18 ;  /* 0x000000129f127220 */ /* 0x004fc80000410000 */
[----:B------:R-:W-:Y:S02]  /*1d40*/  FADD.FTZ R214, R214, R18 ;  /* 0x00000012d6d67221 */ /* 0x000fe40000010000 */
[----:B---3--:R-:W-:Y:S02]  /*1d50*/  FMUL.FTZ R20, R157, R20 ;  /* 0x000000149d147220 */ /* 0x008fe40000410000 */
[----:B------:R-:W-:Y:S02]  /*1d60*/  FFMA.FTZ R215, R17, R18, R215 ;  /* 0x0000001211d77223 */ /* 0x000fe400000100d7 */
[----:B------:R-:W-:Y:S02]  /*1d70*/  FADD.FTZ R214, R214, R20 ;  /* 0x00000014d6d67221 */ /* 0x000fe40000010000 */
[----:B------:R-:W-:Y:S02]  /*1d80*/  FFMA.FTZ R215, R19, R20, R215 ;  /* 0x0000001413d77223 */ /* 0x000fe400000100d7 */
.L_x_928:
[----:B------:R-:W-:Y:S05]  /*1d90*/  BSYNC B1 ;  /* 0x0000000000017941 */ /* 0x000fea0003800000 */
.L_x_927:
[----:B------:R-:W-:Y:S01]  /*1da0*/  BSSY B1, `(.L_x_929) ;  /* 0x0000061000017945 */ /* 0x000fe20003800000 */
[----:B------:R-:W-:Y:S05]  /*1db0*/  @!P1 BRA `(.L_x_930) ;  /* 0x000005f000009947 */ /* 0x000fea0003800000 */
[----:B------:R-:W-:Y:S01]  /*1dc0*/  MOV R156, 0x10 ;  /* 0x00000010009c7802 */ /* 0x000fe20000000f00 */
[----:B------:R-:W2:Y:S04]  /*1dd0*/  LDL R159, [R1+0x38] ;  /* 0x00003800019f7983 */ /* 0x000ea80000100800 */
[-C--:B------:R-:W-:Y:S01]  /*1de0*/  IMAD.WIDE.U32 R24, R216, R156.reuse, c[0x0][0x188] ;  /* 0x00006200d8187625 */ /* 0x080fe200078e009c */
[----:B------:R-:W-:Y:S01]  /*1df0*/  ISETP.NE.U32.AND P3, PT, RZ, c[0x0][0x218], PT ;  /* 0x00008600ff007a0c */ /* 0x000fe20003f65070 */
[----:B------:R-:W3:Y:S02]  /*1e00*/  LDL R194, [R1+0x34] ;  /* 0x0000340001c27983 */ /* 0x000ee40000100800 */
[----:B------:R-:W-:-:S02]  /*1e10*/  IMAD.WIDE.U32 R28, R213, R156, c[0x0][0x208] ;  /* 0x00008200d51c7625 */ /* 0x000fc400078e009c */
[----:B------:R-:W4:Y:S04]  /*1e20*/  LDG.E.128 R24, [R24.64] ;  /* 0x0000000418187981 */ /* 0x000f28000c1e1d00 */
[----:B------:R-:W2:Y:S01]  /*1e30*/  LDG.E.128 R28, [R28.64] ;  /* 0x000000041c1c7981 */ /* 0x000ea2000c1e1d00 */
[----:B------:R-:W-:-:S03]  /*1e40*/  ISETP.NE.AND.EX P3, PT, RZ, c[0x0][0x21c], PT, P3 ;  /* 0x00008700ff007a0c */ /* 0x000fc60003f65330 */
[----:B------:R-:W3:Y:S04]  /*1e50*/  LDL R163, [R1+0x30] ;  /* 0x0000300001a37983 */ /* 0x000ee80000100800 */
[----:B------:R-:W3:Y:S04]  /*1e60*/  LDL R162, [R1+0x2c] ;  /* 0x00002c0001a27983 */ /* 0x000ee80000100800 */
[----:B------:R-:W3:Y:S02]  /*1e70*/  LDL R161, [R1+0x28] ;  /* 0x0000280001a17983 */ /* 0x000ee40000100800 */
[----:B------:R-:W-:-:S02]  /*1e80*/  @P3 IMAD.WIDE.U32 R22, R216, R156, c[0x0][0x218] ;  /* 0x00008600d8163625 */ /* 0x000fc400078e009c */
[----:B------:R-:W3:Y:S04]  /*1e90*/  LDL R160, [R1+0x24] ;  /* 0x0000240001a07983 */ /* 0x000ee80000100800 */
[----:B------:R2:W5:Y:S01]  /*1ea0*/  @P3 LDG.E.128 R136, [R22.64] ;  /* 0x0000000416883981 */ /* 0x000562000c1e1d00 */
[----:B------:R-:W-:-:S04]  /*1eb0*/  IMAD.MOV.U32 R174, RZ, RZ, 0x8 ;  /* 0x00000008ffae7424 */ /* 0x000fc800078e00ff */
[----:B------:R-:W-:-:S06]  /*1ec0*/  IMAD.WIDE.U32 R174, R211, R174, c[0x0][0x190] ;  /* 0x00006400d3ae7625 */ /* 0x000fcc00078e00ae */
[----:B------:R-:W5:Y:S01]  /*1ed0*/  LDG.E.64 R174, [R174.64] ;  /* 0x00000004aeae7981 */ /* 0x000f62000c1e1b00 */
[----:B----4-:R-:W-:-:S05]  /*1ee0*/  PRMT R21, RZ, 0x5410, R24 ;  /* 0x00005410ff157816 */ /* 0x010fca0000000018 */
[----:B------:R-:W-:Y:S01]  /*1ef0*/  FADD.FTZ R21, -R212, R21 ;  /* 0x00000015d4157221 */ /* 0x000fe20000010100 */
[----:B--2---:R-:W-:-:S03]  /*1f00*/  PRMT R23, RZ, 0x5410, R28 ;  /* 0x00005410ff177816 */ /* 0x004fc6000000001c */
        /* <DEDUP_REMOVED lines=10> */
[----:B------:R-:W4:Y:S01]  /*1fb0*/  LDL R157, [R1+0x1c] ;  /* 0x00001c00019d7983 */ /* 0x000f220000100800 */
        /* <DEDUP_REMOVED lines=15> */
[----:B---3--:R-:W-:Y:S01]  /*20b0*/  FMUL.FTZ R25, R194, R25 ;  /* 0x00000019c2197220 */ /* 0x008fe20000410000 */
        /* <DEDUP_REMOVED lines=43> */
[----:B----4-:R-:W-:Y:S02]  /*2370*/  FMUL.FTZ R183, R157, R183 ;  /* 0x000000b79db77220 */ /* 0x010fe40000410000 */
[----:B------:R-:W-:Y:S02]  /*2380*/  FFMA.FTZ R215, R180, R181, R215 ;  /* 0x000000b5b4d77223 */ /* 0x000fe400000100d7 */
[----:B------:R-:W-:Y:S02]  /*2390*/  FADD.FTZ R214, R214, R183 ;  /* 0x000000b7d6d67221 */ /* 0x000fe40000010000 */
[----:B------:R-:W-:Y:S02]  /*23a0*/  FFMA.FTZ R215, R182, R183, R215 ;  /* 0x000000b7b6d77223 */ /* 0x000fe400000100d7 */
.L_x_930:
[----:B------:R-:W-:Y:S05]  /*23b0*/  BSYNC B1 ;  /* 0x0000000000017941 */ /* 0x000fea0003800000 */
.L_x_929:
[----:B------:R-:W-:-:S13]  /*23c0*/  ISETP.GE.U32.AND P3, PT, R3, 0x400, PT ;  /* 0x000004000300780c */ /* 0x000fda0003f66070 */
[----:B------:R-:W-:Y:S05]  /*23d0*/  @!P3 BRA `(.L_x_924) ;  /* 0x000005b00000b947 */ /* 0x000fea0003800000 */
[----:B------:R-:W-:Y:S01]  /*23e0*/  HFMA2.MMA R194, -RZ, RZ, 0, 9.5367431640625e-07 ;  /* 0x00000010ffc27435 */ /* 0x000fe200000001ff */
[----:B------:R-:W2:Y:S01]  /*23f0*/  LDL R200, [R1+0x18] ;  /* 0x0000180001c87983 */ /* 0x000ea20000100800 */
[----:B------:R-:W-:-:S03]  /*2400*/  ISETP.NE.U32.AND P3, PT, RZ, c[0x0][0x218], PT ;  /* 0x00008600ff007a0c */ /* 0x000fc60003f65070 */
[----:B------:R-:W3:Y:S04]  /*2410*/  LDL R187, [R1+0x14] ;  /* 0x0000140001bb7983 */ /* 0x000ee80000100800 */
[----:B------:R-:W4:Y:S01]  /*2420*/  LDL R196, [R1+0x10] ;  /* 0x0000100001c47983 */ /* 0x000f220000100800 */
[----:B------:R-:W-:-:S03]  /*2430*/  IMAD.WIDE.U32 R156, R216, R194, c[0x0][0x188] ;  /* 0x00006200d89c7625 */ /* 0x000fc600078e00c2 */
[----:B------:R-:W2:Y:S04]  /*2440*/  LDL R191, [R1+0xc] ;  /* 0x00000c0001bf7983 */ /* 0x000ea80000100800 */
[----:B------:R-:W2:Y:S01]  /*2450*/  LDG.E.128 R156, [R156.64] ;  /* 0x000000049c9c7981 */ /* 0x000ea2000c1e1d00 */
[----:B------:R-:W-:-:S03]  /*2460*/  IMAD.WIDE.U32 R160, R213, R194, c[0x0][0x208] ;  /* 0x00008200d5a07625 */ /* 0x000fc600078e00c2 */
[----:B------:R-:W3:Y:S04]  /*2470*/  LDL R195, [R1+0x8] ;  /* 0x0000080001c37983 */ /* 0x000ee80000100800 */
[----:B------:R-:W3:Y:S01]  /*2480*/  LDG.E.128 R160, [R160.64] ;  /* 0x00000004a0a07981 */ /* 0x000ee2000c1e1d00 */
[----:B------:R-:W-:-:S13]  /*2490*/  ISETP.NE.AND.EX P3, PT, RZ, c[0x0][0x21c], PT, P3 ;  /* 0x00008700ff007a0c */ /* 0x000fda0003f65330 */
[----:B------:R-:W-:Y:S02]  /*24a0*/  @P3 IMAD.WIDE.U32 R172, R216, R194, c[0x0][0x218] ;  /* 0x00008600d8ac3625 */ /* 0x000fe400078e00c2 */
[----:B------:R-:W4:Y:S04]  /*24b0*/  LDL R194, [R1+0x4] ;  /* 0x0000040001c27983 */ /* 0x000f280000100800 */
[----:B------:R0:W5:Y:S02]  /*24c0*/  @P3 LDG.E.128 R32, [R172.64] ;  /* 0x00000004ac203981 */ /* 0x000164000c1e1d00 */
[----:B0-----:R-:W-:-:S04]  /*24d0*/  IMAD.MOV.U32 R172, RZ, RZ, 0x8 ;  /* 0x00000008ffac7424 */ /* 0x001fc800078e00ff */
[----:B------:R-:W-:-:S06]  /*24e0*/  IMAD.WIDE.U32 R172, R211, R172, c[0x0][0x190] ;  /* 0x00006400d3ac7625 */ /* 0x000fcc00078e00ac */
[----:B------:R-:W5:Y:S01]  /*24f0*/  LDG.E.64 R172, [R172.64] ;  /* 0x00000004acac7981 */ /* 0x000f62000c1e1b00 */
[--C-:B--2---:R-:W-:Y:S02]  /*2500*/  PRMT R210, RZ, 0x5410, R156.reuse ;  /* 0x00005410ffd27816 */ /* 0x104fe4000000009c */
[----:B------:R-:W-:Y:S02]  /*2510*/  PRMT R184, RZ, 0x7610, R156 ;  /* 0x00007610ffb87816 */ /* 0x000fe4000000009c */
[----:B------:R-:W2:Y:S01]  /*2520*/  LDL R156, [R1] ;  /* 0x00000000019c7983 */ /* 0x000ea20000100800 */
[----:B------:R-:W-:Y:S01]  /*2530*/  FADD.FTZ R210, -R212, R210 ;  /* 0x000000d2d4d27221 */ /* 0x000fe20000010100 */
[----:B------:R-:W-:Y:S02]  /*2540*/  PRMT R186, RZ, 0x5410, R157 ;  /* 0x00005410ffba7816 */ /* 0x000fe4000000009d */
[--C-:B---3--:R-:W-:Y:S01]  /*2550*/  PRMT R185, RZ, 0x5410, R160.reuse ;  /* 0x00005410ffb97816 */ /* 0x108fe200000000a0 */
[----:B------:R-:W-:Y:S01]  /*2560*/  FMUL.FTZ R210, R2, R210 ;  /* 0x000000d202d27220 */ /* 0x000fe20000410000 */
[----:B------:R-:W-:Y:S01]  /*2570*/  PRMT R160, RZ, 0x7610, R160 ;  /* 0x00007610ffa07816 */ /* 0x000fe200000000a0 */
[----:B------:R-:W-:-:S02]  /*2580*/  FADD.FTZ R186, -R212, R186 ;  /* 0x000000bad4ba7221 */ /* 0x000fc40000010100 */
[----:B------:R-:W-:Y:S02]  /*2590*/  FADD.FTZ R64, R64, R185 ;  /* 0x000000b940407221 */ /* 0x000fe40000010000 */
[-C--:B------:R-:W-:Y:S02]  /*25a0*/  FFMA.FTZ R144, R210, R185.reuse, R144 ;  /* 0x000000b9d2907223 */ /* 0x080fe40000010090 */
[----:B------:R-:W-:Y:S02]  /*25b0*/  FADD.FTZ R184, -R212, R184 ;  /* 0x000000b8d4b87221 */ /* 0x000fe40000010100 */
[----:B------:R-:W-:Y:S01]  /*25c0*/  FMUL.FTZ R185, R200, R185 ;  /* 0x000000b9c8b97220 */ /* 0x000fe20000410000 */
[----:B------:R-:W-:Y:S01]  /*25d0*/  PRMT R190, RZ, 0x5410, R158 ;  /* 0x00005410ffbe7816 */ /* 0x000fe2000000009e */
[C---:B------:R-:W-:Y:S01]  /*25e0*/  FMUL.FTZ R186, R2.reuse, R186 ;  /* 0x000000ba02ba7220 */ /* 0x040fe20000410000 */
[----:B------:R-:W-:Y:S01]  /*25f0*/  PRMT R189, RZ, 0x5410, R161 ;  /* 0x00005410ffbd7816 */ /* 0x000fe200000000a1 */
[----:B------:R-:W-:Y:S01]  /*2600*/  FMUL.FTZ R184, R2, R184 ;  /* 0x000000b802b87220 */ /* 0x000fe20000410000 */
[----:B------:R-:W-:Y:S01]  /*2610*/  PRMT R188, RZ, 0x7610, R157 ;  /* 0x00007610ffbc7816 */ /* 0x000fe2000000009d */
        /* <DEDUP_REMOVED lines=8> */
[----:B----4-:R-:W-:Y:S02]  /*26a0*/  FMUL.FTZ R189, R196, R189 ;  /* 0x000000bdc4bd7220 */ /* 0x010fe40000410000 */
[----:B------:R-:W-:Y:S02]  /*26b0*/  FADD.FTZ R214, R214, R187 ;  /* 0x000000bbd6d67221 */ /* 0x000fe40000010000 */
[----:B------:R-:W-:Y:S01]  /*26c0*/  FFMA.FTZ R215, R184, R187, R215 ;  /* 0x000000bbb8d77223 */ /* 0x000fe200000100d7 */
        /* <DEDUP_REMOVED lines=39> */
[----:B--2---:R-:W-:-:S04]  /*2940*/  FMUL.FTZ R198, R156, R198 ;  /* 0x000000c69cc67220 */ /* 0x004fc80000410000 */
[----:B------:R-:W-:Y:S02]  /*2950*/  FADD.FTZ R214, R214, R198 ;  /* 0x000000c6d6d67221 */ /* 0x000fe40000010000 */
[----:B------:R-:W-:Y:S02]  /*2960*/  FFMA.FTZ R215, R197, R198, R215 ;  /* 0x000000c6c5d77223 */ /* 0x000fe400000100d7 */
[----:B------:R-:W-:Y:S02]  /*2970*/  FADD.FTZ R214, R214, R200 ;  /* 0x000000c8d6d67221 */ /* 0x000fe40000010000 */
[----:B------:R-:W-:Y:S02]  /*2980*/  FFMA.FTZ R215, R199, R200, R215 ;  /* 0x000000c8c7d77223 */ /* 0x000fe400000100d7 */
.L_x_924:
[----:B------:R-:W-:Y:S05]  /*2990*/  BSYNC B0 ;  /* 0x0000000000007941 */ /* 0x000fea0003800000 */
.L_x_916:
[----:B-1----:R-:W1:Y:S01]  /*29a0*/  S2R R156, SR_TID.X ;  /* 0x00000000009c7919 */ /* 0x002e620000002100 */
[----:B------:R-:W-:Y:S02]  /*29b0*/  LOP3.LUT P3, RZ, R218, 0xff, RZ, 0xc0, !PT ;  /* 0x000000ffdaff7812 */ /* 0x000fe4000786c0ff */
[----:B-1----:R-:W-:Y:S02]  /*29c0*/  SHF.R.U32.HI R160, RZ, 0x5, R156 ;  /* 0x00000005ffa07819 */ /* 0x002fe4000001169c */
[----:B------:R-:W-:-:S02]  /*29d0*/  LOP3.LUT P4, RZ, R156, 0x1f, RZ, 0xc0, !PT ;  /* 0x0000001f9cff7812 */ /* 0x000fc4000788c0ff */
[----:B------:R-:W-:-:S07]  /*29e0*/  LOP3.LUT R161, R160, 0x7fffff8, RZ, 0xc0, !PT ;  /* 0x07fffff8a0a17812 */ /* 0x000fce00078ec0ff */
[----:B------:R-:W-:Y:S01]  /*29f0*/  @!P3 IADD3 R161, R161, 0x8, RZ ;  /* 0x00000008a1a1b810 */ /* 0x000fe20007ffe0ff */
[----:B------:R-:W-:Y:S05]  /*2a00*/  BRA.DIV ~URZ, `(.L_x_931) ;  /* 0x00004a927f007947 */ /* 0x000fea000b800000 */
[----:B------:R1:W2:Y:S02]  /*2a10*/  SHFL.DOWN PT, R159, R214, 0x10, 0x1f ;  /* 0x0a001f00d69f7f89 */ /* 0x0002a400000e0000 */
.L_x_1116:
[----:B------:R-:W-:Y:S05]  /*2a20*/  BRA.DIV ~URZ, `(.L_x_932) ;  /* 0x00004af27f007947 */ /* 0x000fea000b800000 */
[----:B------:R-:W3:Y:S01]  /*2a30*/  SHFL.DOWN PT, R156, R215, 0x10, 0x1f ;  /* 0x0a001f00d79c7f89 */ /* 0x000ee200000e0000 */
[----:B--2---:R-:W-:Y:S02]  /*2a40*/  FADD.FTZ R159, R159, R214 ;  /* 0x000000d69f9f7221 */ /* 0x004fe40000010000 */
[----:B---3--:R-:W-:-:S03]  /*2a50*/  FADD.FTZ R215, R156, R215 ;  /* 0x000000d79cd77221 */ /* 0x008fc60000010000 */
[----:B------:R-:W2:Y:S02]  /*2a60*/  SHFL.DOWN PT, R156, R159, 0x8, 0x1f ;  /* 0x09001f009f9c7f89 */ /* 0x000ea400000e0000 */
[----:B--2---:R-:W-:Y:S02]  /*2a70*/  FADD.FTZ R159, R156, R159 ;  /* 0x0000009f9c9f7221 */ /* 0x004fe40000010000 */
[----:B------:R-:W2:Y:S02]  /*2a80*/  SHFL.DOWN PT, R156, R215, 0x8, 0x1f ;  /* 0x09001f00d79c7f89 */ /* 0x000ea400000e0000 */
[----:B--2---:R-:W-:Y:S02]  /*2a90*/  FADD.FTZ R215, R215, R156 ;  /* 0x0000009cd7d77221 */ /* 0x004fe40000010000 */
[----:B------:R-:W2:Y:S02]  /*2aa0*/  SHFL.DOWN PT, R156, R159, 0x4, 0x1f ;  /* 0x08801f009f9c7f89 */ /* 0x000ea400000e0000 */
[----:B--2---:R-:W-:-:S02]  /*2ab0*/  FADD.FTZ R159, R159, R156 ;  /* 0x0000009c9f9f7221 */ /* 0x004fc40000010000 */
[----:B------:R-:W2:Y:S04]  /*2ac0*/  SHFL.DOWN PT, R156, R215, 0x4, 0x1f ;  /* 0x08801f00d79c7f89 */ /* 0x000ea800000e0000 */
[----:B-1----:R-:W1:Y:S01]  /*2ad0*/  SHFL.DOWN PT, R214, R159, 0x2, 0x1f ;  /* 0x08401f009fd67f89 */ /* 0x002e6200000e0000 */
[----:B--2---:R-:W-:Y:S02]  /*2ae0*/  FADD.FTZ R215, R215, R156 ;  /* 0x0000009cd7d77221 */ /* 0x004fe40000010000 */
[----:B-1----:R-:W-:-:S03]  /*2af0*/  FADD.FTZ R214, R159, R214 ;  /* 0x000000d69fd67221 */ /* 0x002fc60000010000 */
[----:B------:R-:W1:Y:S04]  /*2b00*/  SHFL.DOWN PT, R156, R215, 0x2, 0x1f ;  /* 0x08401f00d79c7f89 */ /* 0x000e6800000e0000 */
[----:B------:R2:W3:Y:S01]  /*2b10*/  SHFL.DOWN PT, R159, R214, 0x1, 0x1f ;  /* 0x08201f00d69f7f89 */ /* 0x0004e200000e0000 */
[----:B-1----:R-:W-:-:S05]  /*2b20*/  FADD.FTZ R215, R215, R156 ;  /* 0x0000009cd7d77221 */ /* 0x002fca0000010000 */
[----:B------:R2:W1:Y:S02]  /*2b30*/  SHFL.DOWN PT, R157, R215, 0x1, 0x1f ;  /* 0x08201f00d79d7f89 */ /* 0x00046400000e0000 */
.L_x_1117:
[----:B---3--:R-:W-:Y:S01]  /*2b40*/  ISETP.GE.AND P3, PT, R205, 0x1, PT ;  /* 0x00000001cd00780c */ /* 0x008fe20003f66270 */
[----:B------:R-:W-:Y:S01]  /*2b50*/  FADD.FTZ R156, R159, R214 ;  /* 0x000000d69f9c7221 */ /* 0x000fe20000010000 */
[----:B------:R-:W-:Y:S01]  /*2b60*/  @!P4 LOP3.LUT R158, R160, 0x7, RZ, 0xc0, !PT ;  /* 0x00000007a09ec812 */ /* 0x000fe200078ec0ff */
[----:B-1----:R-:W-:Y:S01]  /*2b70*/  FADD.FTZ R157, R157, R215 ;  /* 0x000000d79d9d7221 */ /* 0x002fe20000010000 */
[----:B------:R-:W1:Y:S01]  /*2b80*/  S2R R162, SR_TID.X ;  /* 0x0000000000a27919 */ /* 0x000e620000002100 */
[----:B------:R-:W-:Y:S01]  /*2b90*/  WARPSYNC 0xffffffff ;  /* 0xffffffff00007948 */ /* 0x000fe20003800000 */
[----:B------:R-:W-:Y:S01]  /*2ba0*/  @!P4 IADD3 R158, R161, R158, RZ ;  /* 0x0000009ea19ec210 */ /* 0x000fe20007ffe0ff */
[----:B------:R-:W-:Y:S01]  /*2bb0*/  IMAD.MOV.U32 R160, RZ, RZ, RZ ;  /* 0x000000ffffa07224 */ /* 0x000fe200078e00ff */
[----:B------:R-:W-:Y:S01]  /*2bc0*/  LOP3.LUT P5, RZ, R3, 0xffffff00, RZ, 0xc0, !PT ;  /* 0xffffff0003ff7812 */ /* 0x000fe200078ac0ff */
[----:B------:R-:W-:Y:S02]  /*2bd0*/  BSSY B0, `(.L_x_933) ;  /* 0x0000128000007945 */ /* 0x000fe40003800000 */
[----:B------:R3:W-:Y:S02]  /*2be0*/  @!P4 STS.64 [R158.X8+0x8000], R156 ;  /* 0x0080009c9e00c388 */ /* 0x0007e40000008a00 */
[----:B---3--:R-:W-:-:S05]  /*2bf0*/  @P3 IADD3 R156, R205, -0x1, RZ ;  /* 0xffffffffcd9c3810 */ /* 0x008fca0007ffe0ff */
[----:B------:R-:W-:-:S05]  /*2c00*/  @P3 IMAD R156, R156, c[0x0][0x168], RZ ;  /* 0x00005a009c9c3a24 */ /* 0x000fca00078e02ff */
[----:B------:R-:W-:-:S04]  /*2c10*/  @P3 SHF.R.S32.HI R157, RZ, 0x1f, R156 ;  /* 0x0000001fff9d3819 */ /* 0x000fc8000001149c */
[----:B------:R-:W-:Y:S02]  /*2c20*/  @P3 LEA.HI R156, R157, R156, RZ, 0x3 ;  /* 0x0000009c9d9c3211 */ /* 0x000fe400078f18ff */
[----:B-1----:R-:W-:-:S04]  /*2c30*/  @P3 LOP3.LUT R157, R162, 0xff, RZ, 0xc0, !PT ;  /* 0x000000ffa29d3812 */ /* 0x002fc800078ec0ff */
[----:B------:R-:W-:Y:S01]  /*2c40*/  @P3 LEA.HI.SX32 R160, R156, R157, 0x1d ;  /* 0x0000009d9ca03211 */ /* 0x000fe200078feaff */
[----:B------:R-:W-:Y:S06]  /*2c50*/  BAR.SYNC.DEFER_BLOCKING 0x0 ;  /* 0x0000000000007b1d */ /* 0x000fec0000010000 */
[----:B------:R-:W1:Y:S02]  /*2c60*/  LDS.128 R156, [R161.X8+0x8000] ;  /* 0x00800000a19c7984 */ /* 0x000e640000008c00 */
[----:B-1----:R-:W-:Y:S02]  /*2c70*/  FADD.FTZ R156, RZ, R156 ;  /* 0x0000009cff9c7221 */ /* 0x002fe40000010000 */
[----:B------:R-:W-:-:S02]  /*2c80*/  FADD.FTZ R157, RZ, R157 ;  /* 0x0000009dff9d7221 */ /* 0x000fc40000010000 */
[----:B------:R-:W-:Y:S02]  /*2c90*/  FADD.FTZ R162, R158, R156 ;  /* 0x0000009c9ea27221 */ /* 0x000fe40000010000 */
[----:B------:R-:W-:Y:S02]  /*2ca0*/  FADD.FTZ R163, R159, R157 ;  /* 0x0000009d9fa37221 */ /* 0x000fe40000010000 */
[----:B------:R-:W1:Y:S02]  /*2cb0*/  LDS.128 R156, [R161.X8+0x8010] ;  /* 0x00801000a19c7984 */ /* 0x000e640000008c00 */
[----:B-1----:R-:W-:Y:S02]  /*2cc0*/  FADD.FTZ R162, R162, R156 ;  /* 0x0000009ca2a27221 */ /* 0x002fe40000010000 */
[----:B------:R-:W-:Y:S02]  /*2cd0*/  FADD.FTZ R163, R163, R157 ;  /* 0x0000009da3a37221 */ /* 0x000fe40000010000 */
[----:B------:R-:W-:-:S02]  /*2ce0*/  FADD.FTZ R162, R158, R162 ;  /* 0x000000a29ea27221 */ /* 0x000fc40000010000 */
[----:B------:R-:W-:Y:S02]  /*2cf0*/  FADD.FTZ R163, R159, R163 ;  /* 0x000000a39fa37221 */ /* 0x000fe40000010000 */
[----:B------:R-:W1:Y:S02]  /*2d00*/  LDS.128 R156, [R161.X8+0x8020] ;  /* 0x00802000a19c7984 */ /* 0x000e640000008c00 */
[----:B-1----:R-:W-:Y:S02]  /*2d10*/  FADD.FTZ R162, R162, R156 ;  /* 0x0000009ca2a27221 */ /* 0x002fe40000010000 */
[----:B------:R-:W-:Y:S02]  /*2d20*/  FADD.FTZ R163, R163, R157 ;  /* 0x0000009da3a37221 */ /* 0x000fe40000010000 */
[----:B------:R-:W-:Y:S02]  /*2d30*/  FADD.FTZ R162, R158, R162 ;  /* 0x000000a29ea27221 */ /* 0x000fe40000010000 */
[----:B------:R-:W-:-:S02]  /*2d40*/  FADD.FTZ R163, R159, R163 ;  /* 0x000000a39fa37221 */ /* 0x000fc40000010000 */
[----:B------:R-:W1:Y:S02]  /*2d50*/  LDS.128 R156, [R161.X8+0x8030] ;  /* 0x00803000a19c7984 */ /* 0x000e640000008c00 */
[----:B-1----:R-:W-:Y:S02]  /*2d60*/  FADD.FTZ R156, R162, R156 ;  /* 0x0000009ca29c7221 */ /* 0x002fe40000010000 */
        /* <DEDUP_REMOVED lines=11> */
.L_x_936:
[----:B------:R-:W-:Y:S05]  /*2e20*/  BSYNC B1 ;  /* 0x0000000000017941 */ /* 0x000fea0003800000 */
.L_x_935:
        /* <DEDUP_REMOVED lines=10> */
.L_x_938:
        /* <DEDUP_REMOVED lines=11> */
.L_x_939:
[----:B------:R-:W-:Y:S05]  /*2f80*/  BSYNC B1 ;  /* 0x0000000000017941 */ /* 0x000fea0003800000 */
.L_x_937:
[----:B------:R-:W-:Y:S01]  /*2f90*/  ISETP.NE.U32.AND P5, PT, RZ, c[0x0][0x258], PT ;  /* 0x00009600ff007a0c */ /* 0x000fe20003fa5070 */
[----:B------:R-:W-:Y:S03]  /*2fa0*/  BSSY B1, `(.L_x_940) ;  /* 0x0000010000017945 */ /* 0x000fe60003800000 */
[----:B------:R-:W-:-:S13]  /*2fb0*/  ISETP.NE.AND.EX P5, PT, RZ, c[0x0][0x25c], PT, P5 ;  /* 0x00009700ff007a0c */ /* 0x000fda0003fa5350 */
[----:B------:R-:W-:-:S04]  /*2fc0*/  @P5 F2FP.BF16.PACK_AB R156, RZ, R157 ;  /* 0x0000009dff9c523e */ /* 0x000fc800000010ff */
[----:B------:R-:W-:Y:S01]  /*2fd0*/  @P5 PRMT R140, R156, 0x7610, R140 ;  /* 0x000076109c8c5816 */ /* 0x000fe2000000008c */
[----:B------:R-:W-:Y:S05]  /*2fe0*/  @!P3 BRA `(.L_x_941) ;  /* 0x000000b00000b947 */ /* 0x000fea0003800000 */
[----:B-----5:R-:W-:Y:S01]  /*2ff0*/  LOP3.LUT P6, RZ, R178, 0xff, RZ, 0xc0, !PT ;  /* 0x000000ffb2ff7812 */ /* 0x020fe200078cc0ff */
[----:B------:R-:W-:Y:S01]  /*3000*/  FMUL.FTZ R156, R157, c[0x0][0x1ec] ;  /* 0x00007b009d9c7a20 */ /* 0x000fe20000410000 */
[----:B------:R-:W-:-:S03]  /*3010*/  HFMA2.MMA R157, -RZ, RZ, 0, 0 ;  /* 0x00000000ff9d7435 */ /* 0x000fc600000001ff */
[----:B------:R-:W-:-:S08]  /*3020*/  FMUL.FTZ R156, R156, c[0x0][0x1e8] ;  /* 0x00007a009c9c7a20 */ /* 0x000fd00000410000 */
[----:B------:R-:W-:-:S05]  /*3030*/  @P6 PRMT R161, RZ, 0x5410, R152 ;  /* 0x00005410ffa16816 */ /* 0x000fca0000000098 */
[----:B------:R-:W-:-:S04]  /*3040*/  @P6 FMUL.FTZ R157, R156, R161 ;  /* 0x000000a19c9d6220 */ /* 0x000fc80000410000 */
[----:B------:R-:W-:Y:S02]  /*3050*/  FADD.FTZ R96, R96, R157 ;  /* 0x0000009d60607221 */ /* 0x000fe40000010000 */
[----:B------:R-:W-:Y:S02]  /*3060*/  IMAD.MOV.U32 R157, RZ, RZ, RZ ;  /* 0x000000ffff9d7224 */ /* 0x000fe400078e00ff */
[----:B------:R-:W-:-:S05]  /*3070*/  @P6 FMUL.FTZ R157, R251, R156 ;  /* 0x0000009cfb9d6220 */ /* 0x000fca0000410000 */
[----:B------:R-:W-:-:S04]  /*3080*/  F2FP.BF16.PACK_AB R157, RZ, R157 ;  /* 0x0000009dff9d723e */ /* 0x000fc800000010ff */
[----:B------:R-:W-:Y:S02]  /*3090*/  PRMT R60, R157, 0x7610, R60 ;  /* 0x000076109d3c7816 */ /* 0x000fe4000000003c */
.L_x_941:
[----:B------:R-:W-:Y:S05]  /*30a0*/  BSYNC B1 ;  /* 0x0000000000017941 */ /* 0x000fea0003800000 */
.L_x_940:
[----:B------:R-:W-:Y:S01]  /*30b0*/  BSSY B1, `(.L_x_942) ;  /* 0x000000d000017945 */ /* 0x000fe20003800000 */
[----:B------:R-:W-:Y:S05]  /*30c0*/  @P2 BRA `(.L_x_943) ;  /* 0x0000004000002947 */ /* 0x000fea0003800000 */
[----:B------:R-:W-:Y:S01]  /*30d0*/  MOV R157, RZ ;  /* 0x000000ff009d7202 */ /* 0x000fe20000000f00 */
[----:B------:R-:W-:Y:S05]  /*30e0*/  @!P4 BRA `(.L_x_944) ;  /* 0x000000900000c947 */ /* 0x000fea0003800000 */
[----:B-----5:R-:W-:Y:S01]  /*30f0*/  PRMT R157, RZ, 0x7610, R128 ;  /* 0x00007610ff9d7816 */ /* 0x020fe20000000080 */
[----:B------:R-:W-:Y:S05]  /*3100*/  BRA `(.L_x_944) ;  /* 0x0000007000007947 */ /* 0x000fea0003800000 */
.L_x_943:
[----:B------:R-:W-:-:S04]  /*3110*/  ISETP.NE.AND P6, PT, R219, RZ, PT ;  /* 0x000000ffdb00720c */ /* 0x000fc80003fc5270 */
[----:B------:R-:W-:-:S05]  /*3120*/  FSEL R156, R158, RZ, !P6 ;  /* 0x000000ff9e9c7208 */ /* 0x000fca0007000000 */
[----:B------:R-:W-:-:S04]  /*3130*/  FFMA.FTZ R156, R217, R159, R156 ;  /* 0x0000009fd99c7223 */ /* 0x000fc8000001009c */
[----:B------:R-:W-:-:S04]  /*3140*/  FADD.FTZ R156, R209, -R156 ;  /* 0x8000009cd19c7221 */ /* 0x000fc80000010000 */
[----:B------:R-:W-:Y:S01]  /*3150*/  FMUL.FTZ R157, R2, R156 ;  /* 0x0000009c029d7220 */ /* 0x000fe20000410000 */
[----:B-----5:R-:W-:-:S05]  /*3160*/  @P4 PRMT R156, RZ, 0x7610, R128 ;  /* 0x00007610ff9c4816 */ /* 0x020fca0000000080 */
[----:B------:R-:W-:Y:S02]  /*3170*/  @P4 FADD.FTZ R157, R157, R156 ;  /* 0x0000009c9d9d4221 */ /* 0x000fe40000010000 */
.L_x_944:
[----:B------:R-:W-:Y:S05]  /*3180*/  BSYNC B1 ;  /* 0x0000000000017941 */ /* 0x000fea0003800000 */
.L_x_942:
[----:B------:R-:W-:Y:S01]  /*3190*/  @P5 F2FP.BF16.PACK_AB R156, RZ, R157 ;  /* 0x0000009dff9c523e */ /* 0x000fe200000010ff */
[----:B------:R-:W-:Y:S03]  /*31a0*/  BSSY B1, `(.L_x_945) ;  /* 0x000000e000017945 */ /* 0x000fe60003800000 */
[----:B------:R-:W-:Y:S01]  /*31b0*/  @P5 PRMT R140, R140, 0x5410, R156 ;  /* 0x000054108c8c5816 */ /* 0x000fe2000000009c */
[----:B------:R-:W-:Y:S05]  /*31c0*/  @!P3 BRA `(.L_x_946) ;  /* 0x000000b00000b947 */ /* 0x000fea0003800000 */
[----:B-----5:R-:W-:Y:S01]  /*31d0*/  LOP3.LUT P6, RZ, R178, 0xff00, RZ, 0xc0, !PT ;  /* 0x0000ff00b2ff7812 */ /* 0x020fe200078cc0ff */
[----:B------:R-:W-:Y:S02]  /*31e0*/  FMUL.FTZ R156, R157, c[0x0][0x1ec] ;  /* 0x00007b009d9c7a20 */ /* 0x000fe40000410000 */
[----:B------:R-:W-:Y:S02]  /*31f0*/  IMAD.MOV.U32 R157, RZ, RZ, RZ ;  /* 0x000000ffff9d7224 */ /* 0x000fe400078e00ff */
[----:B------:R-:W-:-:S08]  /*3200*/  FMUL.FTZ R156, R156, c[0x0][0x1e8] ;  /* 0x00007a009c9c7a20 */ /* 0x000fd00000410000 */
[----:B------:R-:W-:-:S05]  /*3210*/  @P6 PRMT R161, RZ, 0x7610, R152 ;  /* 0x00007610ffa16816 */ /* 0x000fca0000000098 */
[----:B------:R-:W-:-:S04]  /*3220*/  @P6 FMUL.FTZ R157, R156, R161 ;  /* 0x000000a19c9d6220 */ /* 0x000fc80000410000 */
[----:B------:R-:W-:Y:S01]  /*3230*/  FADD.FTZ R97, R97, R157 ;  /* 0x0000009d61617221 */ /* 0x000fe20000010000 */
[----:B------:R-:W-:-:S06]  /*3240*/  HFMA2.MMA R157, -RZ, RZ, 0, 0 ;  /* 0x00000000ff9d7435 */ /* 0x000fcc00000001ff */
[----:B------:R-:W-:-:S05]  /*3250*/  @P6 FMUL.FTZ R157, R250, R156 ;  /* 0x0000009cfa9d6220 */ /* 0x000fca0000410000 */
[----:B------:R-:W-:-:S04]  /*3260*/  F2FP.BF16.PACK_AB R157, RZ, R157 ;  /* 0x0000009dff9d723e */ /* 0x000fc800000010ff */
[----:B------:R-:W-:Y:S02]  /*3270*/  PRMT R60, R60, 0x5410, R157 ;  /* 0x000054103c3c7816 */ /* 0x000fe4000000009d */
.L_x_946:
[----:B------:R-:W-:Y:S05]  /*3280*/  BSYNC B1 ;  /* 0x0000000000017941 */ /* 0x000fea0003800000 */
.L_x_945:
[----:B------:R-:W-:Y:S01]  /*3290*/  BSSY B1, `(.L_x_947) ;  /* 0x000000d000017945 */ /* 0x000fe20003800000 */
[----:B------:R-:W-:Y:S05]  /*32a0*/  @P2 BRA `(.L_x_948) ;  /* 0x0000004000002947 */ /* 0x000fea0003800000 */
[----:B------:R-:W-:Y:S01]  /*32b0*/  IMAD.MOV.U32 R157, RZ, RZ, RZ ;  /* 0x000000ffff9d7224 */ /* 0x000fe200078e00ff */
[----:B------:R-:W-:Y:S05]  /*32c0*/  @!P4 BRA `(.L_x_949) ;  /* 0x000000900000c947 */ /* 0x000fea0003800000 */
[----:B-----5:R-:W-:Y:S01]  /*32d0*/  PRMT R157, RZ, 0x5410, R129 ;  /* 0x00005410ff9d7816 */ /* 0x020fe20000000081 */
[----:B------:R-:W-:Y:S05]  /*32e0*/  BRA `(.L_x_949) ;  /* 0x0000007000007947 */ /* 0x000fea0003800000 */
.L_x_948:
[----:B------:R-:W-:-:S04]  /*32f0*/  ISETP.NE.AND P6, PT, R219, RZ, PT ;  /* 0x000000ffdb00720c */ /* 0x000fc80003fc5270 */
[----:B------:R-:W-:-:S05]  /*3300*/  FSEL R156, R158, RZ, !P6 ;  /* 0x000000ff9e9c7208 */ /* 0x000fca0007000000 */
[----:B------:R-:W-:-:S04]  /*3310*/  FFMA.FTZ R156, R208, R159, R156 ;  /* 0x0000009fd09c7223 */ /* 0x000fc8000001009c */
[----:B------:R-:W-:-:S04]  /*3320*/  FADD.FTZ R156, R207, -R156 ;  /* 0x8000009ccf9c7221 */ /* 0x000fc80000010000 */
[----:B------:R-:W-:Y:S01]  /*3330*/  FMUL.FTZ R157, R2, R156 ;  /* 0x0000009c029d7220 */ /* 0x000fe20000410000 */
[----:B-----5:R-:W-:-:S05]  /*3340*/  @P4 PRMT R156, RZ, 0x5410, R129 ;  /* 0x00005410ff9c4816 */ /* 0x020fca0000000081 */
[----:B------:R-:W-:Y:S02]  /*3350*/  @P4 FADD.FTZ R157, R157, R156 ;  /* 0x0000009c9d9d4221 */ /* 0x000fe40000010000 */
.L_x_949:
[----:B------:R-:W-:Y:S05]  /*3360*/  BSYNC B1 ;  /* 0x0000000000017941 */ /* 0x000fea0003800000 */
.L_x_947:
[----:B------:R-:W-:Y:S01]  /*3370*/  @P5 F2FP.BF16.PACK_AB R156, RZ, R157 ;  /* 0x0000009dff9c523e */ /* 0x000fe200000010ff */
[----:B------:R-:W-:Y:S03]  /*3380*/  BSSY B1, `(.L_x_950) ;  /* 0x000000e000017945 */ /* 0x000fe60003800000 */
[----:B------:R-:W-:Y:S01]  /*3390*/  @P5 PRMT R141, R156, 0x7610, R141 ;  /* 0x000076109c8d5816 */ /* 0x000fe2000000008d */
[----:B------:R-:W-:Y:S05]  /*33a0*/  @!P3 BRA `(.L_x_951) ;  /* 0x000000b00000b947 */ /* 0x000fea0003800000 */
[----:B-----5:R-:W-:Y:S01]  /*33b0*/  LOP3.LUT P6, RZ, R178, 0xff0000, RZ, 0xc0, !PT ;  /* 0x00ff0000b2ff7812 */ /* 0x020fe200078cc0ff */
[----:B------:R-:W-:Y:S01]  /*33c0*/  FMUL.FTZ R156, R157, c[0x0][0x1ec] ;  /* 0x00007b009d9c7a20 */ /* 0x000fe20000410000 */
[----:B------:R-:W-:-:S03]  /*33d0*/  MOV R157, RZ ;  /* 0x000000ff009d7202 */ /* 0x000fc60000000f00 */
        /* <DEDUP_REMOVED lines=8> */
.L_x_951:
[----:B------:R-:W-:Y:S05]  /*3460*/  BSYNC B1 ;  /* 0x0000000000017941 */ /* 0x000fea0003800000 */
.L_x_950:
[----:B------:R-:W-:Y:S01]  /*3470*/  BSSY B1, `(.L_x_952) ;  /* 0x000000d000017945 */ /* 0x000fe20003800000 */
[----:B------:R-:W-:Y:S05]  /*3480*/  @P2 BRA `(.L_x_953) ;  /* 0x0000004000002947 */ /* 0x000fea0003800000 */
[----:B------:R-:W-:Y:S01]  /*3490*/  HFMA2.MMA R157, -RZ, RZ, 0, 0 ;  /* 0x00000000ff9d7435 */ /* 0x000fe200000001ff */
[----:B------:R-:W-:Y:S05]  /*34a0*/  @!P4 BRA `(.L_x_954) ;  /* 0x000000900000c947 */ /* 0x000fea0003800000 */
[----:B-----5:R-:W-:Y:S01]  /*34b0*/  PRMT R157, RZ, 0x7610, R129 ;  /* 0x00007610ff9d7816 */ /* 0x020fe20000000081 */
[----:B------:R-:W-:Y:S05]  /*34c0*/  BRA `(.L_x_954) ;  /* 0x0000007000007947 */ /* 0x000fea0003800000 */
.L_x_953:
[----:B------:R-:W-:-:S04]  /*34d0*/  ISETP.NE.AND P6, PT, R219, RZ, PT ;  /* 0x000000ffdb00720c */ /* 0x000fc80003fc5270 */
[----:B------:R-:W-:-:S05]  /*34e0*/  FSEL R156, R158, RZ, !P6 ;  /* 0x000000ff9e9c7208 */ /* 0x000fca0007000000 */
[----:B------:R-:W-:-:S04]  /*34f0*/  FFMA.FTZ R156, R206, R159, R156 ;  /* 0x0000009fce9c7223 */ /* 0x000fc8000001009c */
[----:B------:R-:W-:-:S04]  /*3500*/  FADD.FTZ R156, R204, -R156 ;  /* 0x8000009ccc9c7221 */ /* 0x000fc80000010000 */
[----:B------:R-:W-:Y:S01]  /*3510*/  FMUL.FTZ R157, R2, R156 ;  /* 0x0000009c029d7220 */ /* 0x000fe20000410000 */
[----:B-----5:R-:W-:-:S05]  /*3520*/  @P4 PRMT R156, RZ, 0x7610, R129 ;  /* 0x00007610ff9c4816 */ /* 0x020fca0000000081 */
[----:B------:R-:W-:Y:S02]  /*3530*/  @P4 FADD.FTZ R157, R157, R156 ;  /* 0x0000009c9d9d4221 */ /* 0x000fe40000010000 */
.L_x_954:
[----:B------:R-:W-:Y:S05]  /*3540*/  BSYNC B1 ;  /* 0x0000000000017941 */ /* 0x000fea0003800000 */
.L_x_952:
        /* <DEDUP_REMOVED lines=11> */
[----:B------:R-:W-:Y:S01]  /*3600*/  MOV R157, RZ ;  /* 0x000000ff009d7202 */ /* 0x000fe20000000f00 */
[----:B------:R-:W-:-:S05]  /*3610*/  @P6 FMUL.FTZ R157, R248, R156 ;  /* 0x0000009cf89d6220 */ /* 0x000fca0000410000 */
[----:B------:R-:W-:-:S04]  /*3620*/  F2FP.BF16.PACK_AB R157, RZ, R157 ;  /* 0x0000009dff9d723e */ /* 0x000fc800000010ff */
[----:B------:R-:W-:Y:S02]  /*3630*/  PRMT R61, R61, 0x5410, R157 ;  /* 0x000054103d3d7816 */ /* 0x000fe4000000009d */
.L_x_956:
[----:B------:R-:W-:Y:S05]  /*3640*/  BSYNC B1 ;  /* 0x0000000000017941 */ /* 0x000fea0003800000 */
.L_x_955:
[----:B------:R-:W-:Y:S01]  /*3650*/  BSSY B1, `(.L_x_957) ;  /* 0x000000d000017945 */ /* 0x000fe20003800000 */
[----:B------:R-:W-:Y:S05]  /*3660*/  @P2 BRA `(.L_x_958) ;  /* 0x0000004000002947 */ /* 0x000fea0003800000 */
[----:B------:R-:W-:Y:S01]  /*3670*/  IMAD.MOV.U32 R157, RZ, RZ, RZ ;  /* 0x000000ffff9d7224 */ /* 0x000fe200078e00ff */
[----:B------:R-:W-:Y:S05]  /*3680*/  @!P4 BRA `(.L_x_959) ;  /* 0x000000900000c947 */ /* 0x000fea0003800000 */
[----:B-----5:R-:W-:Y:S01]  /*3690*/  PRMT R157, RZ, 0x5410, R130 ;  /* 0x00005410ff9d7816 */ /* 0x020fe20000000082 */
[----:B------:R-:W-:Y:S05]  /*36a0*/  BRA `(.L_x_959) ;  /* 0x0000007000007947 */ /* 0x000fea0003800000 */
.L_x_958:
[----:B------:R-:W-:-:S04]  /*36b0*/  ISETP.NE.AND P6, PT, R219, RZ, PT ;  /* 0x000000ffdb00720c */ /* 0x000fc80003fc5270 */
[----:B------:R-:W-:-:S05]  /*36c0*/  FSEL R156, R158, RZ, !P6 ;  /* 0x000000ff9e9c7208 */ /* 0x000fca0007000000 */
[----:B------:R-:W-:-:S04]  /*36d0*/  FFMA.FTZ R156, R203, R159, R156 ;  /* 0x0000009fcb9c7223 */ /* 0x000fc8000001009c */
[----:B------:R-:W-:-:S04]  /*36e0*/  FADD.FTZ R156, R202, -R156 ;  /* 0x8000009cca9c7221 */ /* 0x000fc80000010000 */
[----:B------:R-:W-:Y:S01]  /*36f0*/  FMUL.FTZ R157, R2, R156 ;  /* 0x0000009c029d7220 */ /* 0x000fe20000410000 */
[----:B-----5:R-:W-:-:S05]  /*3700*/  @P4 PRMT R156, RZ, 0x5410, R130 ;  /* 0x00005410ff9c4816 */ /* 0x020fca0000000082 */
[----:B------:R-:W-:Y:S02]  /*3710*/  @P4 FADD.FTZ R157, R157, R156 ;  /* 0x0000009c9d9d4221 */ /* 0x000fe40000010000 */
.L_x_959:
[----:B------:R-:W-:Y:S05]  /*3720*/  BSYNC B1 ;  /* 0x0000000000017941 */ /* 0x000fea0003800000 */
.L_x_957:
[----:B------:R-:W-:Y:S01]  /*3730*/  @P5 F2FP.BF16.PACK_AB R156, RZ, R157 ;  /* 0x0000009dff9c523e */ /* 0x000fe200000010ff */
[----:B------:R-:W-:Y:S03]  /*3740*/  BSSY B1, `(.L_x_960) ;  /* 0x000000e000017945 */ /* 0x000fe60003800000 */
        /* <DEDUP_REMOVED lines=13> */
.L_x_961:
[----:B------:R-:W-:Y:S05]  /*3820*/  BSYNC B1 ;  /* 0x0000000000017941 */ /* 0x000fea0003800000 */
.L_x_960:
[----:B------:R-:W-:Y:S01]  /*3830*/  BSSY B1, `(.L_x_962) ;  /* 0x000000d000017945 */ /* 0x000fe20003800000 */
[----:B------:R-:W-:Y:S05]  /*3840*/  @P2 BRA `(.L_x_963) ;  /* 0x0000004000002947 */ /* 0x000fea0003800000 */
[----:B------:R-:W-:Y:S01]  /*3850*/  MOV R157, RZ ;  /* 0x000000ff009d7202 */ /* 0x000fe20000000f00 */
[----:B------:R-:W-:Y:S05]  /*3860*/  @!P4 BRA `(.L_x_964) ;  /* 0x000000900000c947 */ /* 0x000fea0003800000 */
[----:B-----5:R-:W-:Y:S01]  /*3870*/  PRMT R157, RZ, 0x7610, R130 ;  /* 0x00007610ff9d7816 */ /* 0x020fe20000000082 */
[----:B------:R-:W-:Y:S05]  /*3880*/  BRA `(.L_x_964) ;  /* 0x0000007000007947 */ /* 0x000fea0003800000 */
.L_x_963:
[----:B------:R-:W-:-:S04]  /*3890*/  ISETP.NE.AND P6, PT, R219, RZ, PT ;  /* 0x000000ffdb00720c */ /* 0x000fc80003fc5270 */
[----:B------:R-:W-:-:S05]  /*38a0*/  FSEL R156, R158, RZ, !P6 ;  /* 0x000000ff9e9c7208 */ /* 0x000fca0007000000 */
[----:B------:R-:W-:-:S04]  /*38b0*/  FFMA.FTZ R156, R201, R159, R156 ;  /* 0x0000009fc99c7223 */ /* 0x000fc8000001009c */
[----:B------:R-:W-:-:S04]  /*38c0*/  FADD.FTZ R156, R166, -R156 ;  /* 0x8000009ca69c7221 */ /* 0x000fc80000010000 */
[----:B------:R-:W-:Y:S01]  /*38d0*/  FMUL.FTZ R157, R2, R156 ;  /* 0x0000009c029d7220 */ /* 0x000fe20000410000 */
[----:B-----5:R-:W-:-:S05]  /*38e0*/  @P4 PRMT R156, RZ, 0x7610, R130 ;  /* 0x00007610ff9c4816 */ /* 0x020fca0000000082 */
[----:B------:R-:W-:Y:S02]  /*38f0*/  @P4 FADD.FTZ R157, R157, R156 ;  /* 0x0000009c9d9d4221 */ /* 0x000fe40000010000 */
.L_x_964:
[----:B------:R-:W-:Y:S05]  /*3900*/  BSYNC B1 ;  /* 0x0000000000017941 */ /* 0x000fea0003800000 */
.L_x_962:
        /* <DEDUP_REMOVED lines=15> */
.L_x_966:
[----:B------:R-:W-:Y:S05]  /*3a00*/  BSYNC B1 ;  /* 0x0000000000017941 */ /* 0x000fea0003800000 */
.L_x_965:
[----:B------:R-:W-:Y:S01]  /*3a10*/  BSSY B1, `(.L_x_967) ;  /* 0x000000d000017945 */ /* 0x000fe20003800000 */
[----:B------:R-:W-:Y:S05]  /*3a20*/  @P2 BRA `(.L_x_968) ;  /* 0x0000004000002947 */ /* 0x000fea0003800000 */
[----:B------:R-:W-:Y:S01]  /*3a30*/  IMAD.MOV.U32 R157, RZ, RZ, RZ ;  /* 0x000000ffff9d7224 */ /* 0x000fe200078e00ff */
[----:B------:R-:W-:Y:S05]  /*3a40*/  @!P4 BRA `(.L_x_969) ;  /* 0x000000900000c947 */ /* 0x000fea0003800000 */
[----:B-----5:R-:W-:Y:S01]  /*3a50*/  PRMT R157, RZ, 0x5410, R131 ;  /* 0x00005410ff9d7816 */ /* 0x020fe20000000083 */
[----:B------:R-:W-:Y:S05]  /*3a60*/  BRA `(.L_x_969) ;  /* 0x0000007000007947 */ /* 0x000fea0003800000 */
.L_x_968:
[----:B------:R-:W-:-:S04]  /*3a70*/  ISETP.NE.AND P6, PT, R219, RZ, PT ;  /* 0x000000ffdb00720c */ /* 0x000fc80003fc5270 */
[----:B------:R-:W-:-:S05]  /*3a80*/  FSEL R156, R158, RZ, !P6 ;  /* 0x000000ff9e9c7208 */ /* 0x000fca0007000000 */
[----:B------:R-:W-:-:S04]  /*3a90*/  FFMA.FTZ R156, R167, R159, R156 ;  /* 0x0000009fa79c7223 */ /* 0x000fc8000001009c */
[----:B------:R-:W-:-:S04]  /*3aa0*/  FADD.FTZ R156, R168, -R156 ;  /* 0x8000009ca89c7221 */ /* 0x000fc80000010000 */
[----:B------:R-:W-:Y:S01]  /*3ab0*/  FMUL.FTZ R157, R2, R156 ;  /* 0x0000009c029d7220 */ /* 0x000fe20000410000 */
[----:B-----5:R-:W-:-:S05]  /*3ac0*/  @P4 PRMT R156, RZ, 0x5410, R131 ;  /* 0x00005410ff9c4816 */ /* 0x020fca0000000083 */
[----:B------:R-:W-:Y:S02]  /*3ad0*/  @P4 FADD.FTZ R157, R157, R156 ;  /* 0x0000009c9d9d4221 */ /* 0x000fe40000010000 */
.L_x_969:
[----:B------:R-:W-:Y:S05]  /*3ae0*/  BSYNC B1 ;  /* 0x0000000000017941 */ /* 0x000fea0003800000 */
.L_x_967:
        /* <DEDUP_REMOVED lines=15> */
.L_x_971:
[----:B------:R-:W-:Y:S05]  /*3be0*/  BSYNC B1 ;  /* 0x0000000000017941 */ /* 0x000fea0003800000 */
.L_x_970:
[----:B------:R-:W-:Y:S01]  /*3bf0*/  BSSY B1, `(.L_x_972) ;  /* 0x000000d000017945 */ /* 0x000fe20003800000 */
[----:B------:R-:W-:Y:S05]  /*3c00*/  @P2 BRA `(.L_x_973) ;  /* 0x0000004000002947 */ /* 0x000fea0003800000 */
[----:B------:R-:W-:Y:S01]  /*3c10*/  HFMA2.MMA R157, -RZ, RZ, 0, 0 ;  /* 0x00000000ff9d7435 */ /* 0x000fe200000001ff */
[----:B------:R-:W-:Y:S05]  /*3c20*/  @!P4 BRA `(.L_x_974) ;  /* 0x000000900000c947 */ /* 0x000fea0003800000 */
[----:B-----5:R-:W-:Y:S01]  /*3c30*/  PRMT R157, RZ, 0x7610, R131 ;  /* 0x00007610ff9d7816 */ /* 0x020fe20000000083 */
[----:B------:R-:W-:Y:S05]  /*3c40*/  BRA `(.L_x_974) ;  /* 0x0000007000007947 */ /* 0x000fea0003800000 */
.L_x_973:
[----:B------:R-:W-:-:S04]  /*3c50*/  ISETP.NE.AND P6, PT, R219, RZ, PT ;  /* 0x000000ffdb00720c */ /* 0x000fc80003fc5270 */
[----:B------:R-:W-:-:S05]  /*3c60*/  FSEL R156, R158, RZ, !P6 ;  /* 0x000000ff9e9c7208 */ /* 0x000fca0007000000 */
[----:B------:R-:W-:-:S04]  /*3c70*/  FFMA.FTZ R156, R169, R159, R156 ;  /* 0x0000009fa99c7223 */ /* 0x000fc8000001009c */
[----:B------:R-:W-:-:S04]  /*3c80*/  FADD.FTZ R156, R170, -R156 ;  /* 0x8000009caa9c7221 */ /* 0x000fc80000010000 */
[----:B------:R-:W-:Y:S01]  /*3c90*/  FMUL.FTZ R157, R2, R156 ;  /* 0x0000009c029d7220 */ /* 0x000fe20000410000 */
[----:B-----5:R-:W-:-:S05]  /*3ca0*/  @P4 PRMT R156, RZ, 0x7610, R131 ;  /* 0x00007610ff9c4816 */ /* 0x020fca0000000083 */
[----:B------:R-:W-:Y:S02]  /*3cb0*/  @P4 FADD.FTZ R157, R157, R156 ;  /* 0x0000009c9d9d4221 */ /* 0x000fe40000010000 */
.L_x_974:
[----:B------:R-:W-:Y:S05]  /*3cc0*/  BSYNC B1 ;  /* 0x0000000000017941 */ /* 0x000fea0003800000 */
.L_x_972:
        /* <DEDUP_REMOVED lines=15> */
.L_x_976:
[----:B------:R-:W-:Y:S05]  /*3dc0*/  BSYNC B1 ;  /* 0x0000000000017941 */ /* 0x000fea0003800000 */
.L_x_975:
[----:B------:R-:W-:-:S04]  /*3dd0*/  @P5 IMAD.MOV.U32 R156, RZ, RZ, 0x10 ;  /* 0x00000010ff9c5424 */ /* 0x000fc800078e00ff */
[C---:B------:R-:W-:Y:S01]  /*3de0*/  @P5 IMAD.WIDE.U32 R156, R4.reuse, R156, c[0x0][0x258] ;  /* 0x00009600049c5625 */ /* 0x040fe200078e009c */
[----:B------:R-:W-:-:S04]  /*3df0*/  IADD3 R4, R4, 0x100, RZ ;  /* 0x0000010004047810 */ /* 0x000fc80007ffe0ff */
[----:B------:R1:W-:Y:S02]  /*3e00*/  @P5 STG.E.128 [R156.64], R140 ;  /* 0x0000008c9c005986 */ /* 0x0003e4000c101d04 */
[----:B-1----:R-:W-:-:S05]  /*3e10*/  @P3 MOV R156, 0x10 ;  /* 0x00000010009c3802 */ /* 0x002fca0000000f00 */
[C---:B------:R-:W-:Y:S01]  /*3e20*/  @P3 IMAD.WIDE.U32 R156, R160.reuse, R156, c[0x0][0x248] ;  /* 0x00009200a09c3625 */ /* 0x040fe200078e009c */
[----:B------:R-:W-:-:S04]  /*3e30*/  IADD3 R160, R160, 0x100, RZ ;  /* 0x00000100a0a07810 */ /* 0x000fc80007ffe0ff */
[----:B------:R1:W-:Y:S03]  /*3e40*/  @P3 STG.E.128 [R156.64], R60 ;  /* 0x0000003c9c003986 */ /* 0x0003e6000c101d04 */
.L_x_934:
[----:B------:R-:W-:Y:S05]  /*3e50*/  BSYNC B0 ;  /* 0x0000000000007941 */ /* 0x000fea0003800000 */
.L_x_933:
[----:B------:R-:W-:Y:S01]  /*3e60*/  BSSY B0, `(.L_x_977) ;  /* 0x000010a000007945 */ /* 0x000fe20003800000 */
[----:B------:R-:W-:Y:S05]  /*3e70*/  @!P0 BRA `(.L_x_978) ;  /* 0x0000108000008947 */ /* 0x000fea0003800000 */
[----:B------:R-:W-:Y:S01]  /*3e80*/  BSSY B1, `(.L_x_979) ;  /* 0x0000005000017945 */ /* 0x000fe20003800000 */
[----:B------:R-:W-:Y:S05]  /*3e90*/  @!P3 BRA `(.L_x_980) ;  /* 0x000000300000b947 */ /* 0x000fea0003800000 */
[----:B-----5:R-:W-:-:S04]  /*3ea0*/  IMAD.MOV.U32 R152, RZ, RZ, 0x10 ;  /* 0x00000010ff987424 */ /* 0x020fc800078e00ff */
[----:B------:R-:W-:-:S06]  /*3eb0*/  IMAD.WIDE.U32 R152, R160, R152, c[0x0][0x170] ;  /* 0x00005c00a0987625 */ /* 0x000fcc00078e0098 */
[----:B------:R-:W5:Y:S02]  /*3ec0*/  LDG.E.128 R152, [R152.64] ;  /* 0x0000000498987981 */ /* 0x000f64000c1e1d00 */
.L_x_980:
[----:B------:R-:W-:Y:S05]  /*3ed0*/  BSYNC B1 ;  /* 0x0000000000017941 */ /* 0x000fea0003800000 */
.L_x_979:
[----:B------:R-:W-:Y:S01]  /*3ee0*/  BSSY B1, `(.L_x_981) ;  /* 0x0000015000017945 */ /* 0x000fe20003800000 */
[----:B------:R-:W-:Y:S05]  /*3ef0*/  @P2 BRA `(.L_x_982) ;  /* 0x0000008000002947 */ /* 0x000fea0003800000 */
[----:B------:R-:W-:Y:S01]  /*3f00*/  ULDC.64 UR6, c[0x0][0x218] ;  /* 0x0000860000067ab9 */ /* 0x000fe20000000a00 */
[----:B-1----:R-:W-:Y:S01]  /*3f10*/  HFMA2.MMA R157, -RZ, RZ, 0, 0 ;  /* 0x00000000ff9d7435 */ /* 0x002fe200000001ff */
[----:B------:R-:W-:-:S04]  /*3f20*/  UISETP.NE.U32.AND UP0, UPT, URZ, UR6, UPT ;  /* 0x000000063f00728c */ /* 0x000fc8000bf05070 */
[----:B------:R-:W-:-:S06]  /*3f30*/  UISETP.NE.AND.EX UP0, UPT, URZ, UR7, UPT, UP0 ;  /* 0x000000073f00728c */ /* 0x000fcc000bf05300 */
[----:B------:R-:W-:-:S13]  /*3f40*/  PLOP3.LUT P4, PT, PT, PT, UP0, 0x80, 0x0 ;  /* 0x000000000000781c */ /* 0x000fda0003f8f008 */
[----:B------:R-:W-:Y:S05]  /*3f50*/  @!P4 BRA `(.L_x_983) ;  /* 0x000000d00000c947 */ /* 0x000fea0003800000 */
[----:B-----5:R-:W-:Y:S01]  /*3f60*/  PRMT R157, RZ, 0x5410, R132 ;  /* 0x00005410ff9d7816 */ /* 0x020fe20000000084 */
[----:B------:R-:W-:Y:S05]  /*3f70*/  BRA `(.L_x_983) ;  /* 0x000000b000007947 */ /* 0x000fea0003800000 */
.L_x_982:
        /* <DEDUP_REMOVED lines=9> */
[----:B-----5:R-:W-:-:S05]  /*4010*/  @P4 PRMT R156, RZ, 0x5410, R132 ;  /* 0x00005410ff9c4816 */ /* 0x020fca0000000084 */
[----:B------:R-:W-:Y:S02]  /*4020*/  @P4 FADD.FTZ R157, R157, R156 ;  /* 0x0000009c9d9d4221 */ /* 0x000fe40000010000 */
.L_x_983:
[----:B------:R-:W-:Y:S05]  /*4030*/  BSYNC B1 ;  /* 0x0000000000017941 */ /* 0x000fea0003800000 */
.L_x_981:
[----:B------:R-:W-:Y:S01]  /*4040*/  ISETP.NE.U32.AND P5, PT, RZ, c[0x0][0x258], PT ;  /* 0x00009600ff007a0c */ /* 0x000fe20003fa5070 */
[----:B------:R-:W-:Y:S03]  /*4050*/  BSSY B1, `(.L_x_984) ;  /* 0x0000010000017945 */ /* 0x000fe60003800000 */
[----:B------:R-:W-:-:S13]  /*4060*/  ISETP.NE.AND.EX P5, PT, RZ, c[0x0][0x25c], PT, P5 ;  /* 0x00009700ff007a0c */ /* 0x000fda0003fa5350 */
[----:B------:R-:W-:-:S04]  /*4070*/  @P5 F2FP.BF16.PACK_AB R156, RZ, R157 ;  /* 0x0000009dff9c523e */ /* 0x000fc800000010ff */
        /* <DEDUP_REMOVED lines=13> */
.L_x_985:
[----:B------:R-:W-:Y:S05]  /*4150*/  BSYNC B1 ;  /* 0x0000000000017941 */ /* 0x000fea0003800000 */
.L_x_984:
[----:B------:R-:W-:Y:S01]  /*4160*/  BSSY B1, `(.L_x_986) ;  /* 0x000000d000017945 */ /* 0x000fe20003800000 */
[----:B------:R-:W-:Y:S05]  /*4170*/  @P2 BRA `(.L_x_987) ;  /* 0x0000004000002947 */ /* 0x000fea0003800000 */
[----:B------:R-:W-:Y:S01]  /*4180*/  IMAD.MOV.U32 R157, RZ, RZ, RZ ;  /* 0x000000ffff9d7224 */ /* 0x000fe200078e00ff */
[----:B------:R-:W-:Y:S05]  /*4190*/  @!P4 BRA `(.L_x_988) ;  /* 0x000000900000c947 */ /* 0x000fea0003800000 */
[----:B-----5:R-:W-:Y:S01]  /*41a0*/  PRMT R157, RZ, 0x7610, R132 ;  /* 0x00007610ff9d7816 */ /* 0x020fe20000000084 */
[----:B------:R-:W-:Y:S05]  /*41b0*/  BRA `(.L_x_988) ;  /* 0x0000007000007947 */ /* 0x000fea0003800000 */
.L_x_987:
[----:B------:R-:W-:-:S04]  /*41c0*/  ISETP.NE.AND P6, PT, R219, RZ, PT ;  /* 0x000000ffdb00720c */ /* 0x000fc80003fc5270 */
[----:B------:R-:W-:-:S05]  /*41d0*/  FSEL R156, R158, RZ, !P6 ;  /* 0x000000ff9e9c7208 */ /* 0x000fca0007000000 */
[----:B------:R-:W-:-:S04]  /*41e0*/  FFMA.FTZ R156, R6, R159, R156 ;  /* 0x0000009f069c7223 */ /* 0x000fc8000001009c */
[----:B------:R-:W-:-:S04]  /*41f0*/  FADD.FTZ R156, R9, -R156 ;  /* 0x8000009c099c7221 */ /* 0x000fc80000010000 */
[----:B------:R-:W-:Y:S01]  /*4200*/  FMUL.FTZ R157, R2, R156 ;  /* 0x0000009c029d7220 */ /* 0x000fe20000410000 */
[----:B-----5:R-:W-:-:S05]  /*4210*/  @P4 PRMT R156, RZ, 0x7610, R132 ;  /* 0x00007610ff9c4816 */ /* 0x020fca0000000084 */
[----:B------:R-:W-:Y:S02]  /*4220*/  @P4 FADD.FTZ R157, R157, R156 ;  /* 0x0000009c9d9d4221 */ /* 0x000fe40000010000 */
.L_x_988:
[----:B------:R-:W-:Y:S05]  /*4230*/  BSYNC B1 ;  /* 0x0000000000017941 */ /* 0x000fea0003800000 */
.L_x_986:
        /* <DEDUP_REMOVED lines=15> */
.L_x_990:
[----:B------:R-:W-:Y:S05]  /*4330*/  BSYNC B1 ;  /* 0x0000000000017941 */ /* 0x000fea0003800000 */
.L_x_989:
[----:B------:R-:W-:Y:S01]  /*4340*/  BSSY B1, `(.L_x_991) ;  /* 0x000000d000017945 */ /* 0x000fe20003800000 */
[----:B------:R-:W-:Y:S05]  /*4350*/  @P2 BRA `(.L_x_992) ;  /* 0x0000004000002947 */ /* 0x000fea0003800000 */
[----:B------:R-:W-:Y:S01]  /*4360*/  MOV R157, RZ ;  /* 0x000000ff009d7202 */ /* 0x000fe20000000f00 */
[----:B------:R-:W-:Y:S05]  /*4370*/  @!P4 BRA `(.L_x_993) ;  /* 0x000000900000c947 */ /* 0x000fea0003800000 */
[----:B-----5:R-:W-:Y:S01]  /*4380*/  PRMT R157, RZ, 0x5410, R133 ;  /* 0x00005410ff9d7816 */ /* 0x020fe20000000085 */
[----:B------:R-:W-:Y:S05]  /*4390*/  BRA `(.L_x_993) ;  /* 0x0000007000007947 */ /* 0x000fea0003800000 */
.L_x_992:
[----:B------:R-:W-:-:S04]  /*43a0*/  ISETP.NE.AND P6, PT, R219, RZ, PT ;  /* 0x000000ffdb00720c */ /* 0x000fc80003fc5270 */
[----:B------:R-:W-:-:S05]  /*43b0*/  FSEL R156, R158, RZ, !P6 ;  /* 0x000000ff9e9c7208 */ /* 0x000fca0007000000 */
[----:B------:R-:W-:-:S04]  /*43c0*/  FFMA.FTZ R156, R8, R159, R156 ;  /* 0x0000009f089c7223 */ /* 0x000fc8000001009c */
[----:B------:R-:W-:-:S04]  /*43d0*/  FADD.FTZ R156, R11, -R156 ;  /* 0x8000009c0b9c7221 */ /* 0x000fc80000010000 */
[----:B------:R-:W-:Y:S01]  /*43e0*/  FMUL.FTZ R157, R2, R156 ;  /* 0x0000009c029d7220 */ /* 0x000fe20000410000 */
[----:B-----5:R-:W-:-:S05]  /*43f0*/  @P4 PRMT R156, RZ, 0x5410, R133 ;  /* 0x00005410ff9c4816 */ /* 0x020fca0000000085 */
[----:B------:R-:W-:Y:S02]  /*4400*/  @P4 FADD.FTZ R157, R157, R156 ;  /* 0x0000009c9d9d4221 */ /* 0x000fe40000010000 */
.L_x_993:
[----:B------:R-:W-:Y:S05]  /*4410*/  BSYNC B1 ;  /* 0x0000000000017941 */ /* 0x000fea0003800000 */
.L_x_991:
        /* <DEDUP_REMOVED lines=15> */
.L_x_995:
[----:B------:R-:W-:Y:S05]  /*4510*/  BSYNC B1 ;  /* 0x0000000000017941 */ /* 0x000fea0003800000 */
.L_x_994:
[----:B------:R-:W-:Y:S01]  /*4520*/  BSSY B1, `(.L_x_996) ;  /* 0x000000d000017945 */ /* 0x000fe20003800000 */
[----:B------:R-:W-:Y:S05]  /*4530*/  @P2 BRA `(.L_x_997) ;  /* 0x0000004000002947 */ /* 0x000fea0003800000 */
[----:B------:R-:W-:Y:S01]  /*4540*/  IMAD.MOV.U32 R157, RZ, RZ, RZ ;  /* 0x000000ffff9d7224 */ /* 0x000fe200078e00ff */
[----:B------:R-:W-:Y:S05]  /*4550*/  @!P4 BRA `(.L_x_998) ;  /* 0x000000900000c947 */ /* 0x000fea0003800000 */
[----:B-----5:R-:W-:Y:S01]  /*4560*/  PRMT R157, RZ, 0x7610, R133 ;  /* 0x00007610ff9d7816 */ /* 0x020fe20000000085 */
[----:B------:R-:W-:Y:S05]  /*4570*/  BRA `(.L_x_998) ;  /* 0x0000007000007947 */ /* 0x000fea0003800000 */
.L_x_997:
[----:B------:R-:W-:-:S04]  /*4580*/  ISETP.NE.AND P6, PT, R219, RZ, PT ;  /* 0x000000ffdb00720c */ /* 0x000fc80003fc5270 */
[----:B------:R-:W-:-:S05]  /*4590*/  FSEL R156, R158, RZ, !P6 ;  /* 0x000000ff9e9c7208 */ /* 0x000fca0007000000 */
[----:B------:R-:W-:-:S04]  /*45a0*/  FFMA.FTZ R156, R10, R159, R156 ;  /* 0x0000009f0a9c7223 */ /* 0x000fc8000001009c */
[----:B------:R-:W-:-:S04]  /*45b0*/  FADD.FTZ R156, R13, -R156 ;  /* 0x8000009c0d9c7221 */ /* 0x000fc80000010000 */
[----:B------:R-:W-:Y:S01]  /*45c0*/  FMUL.FTZ R157, R2, R156 ;  /* 0x0000009c029d7220 */ /* 0x000fe20000410000 */
[----:B-----5:R-:W-:-:S05]  /*45d0*/  @P4 PRMT R156, RZ, 0x7610, R133 ;  /* 0x00007610ff9c4816 */ /* 0x020fca0000000085 */
[----:B------:R-:W-:Y:S02]  /*45e0*/  @P4 FADD.FTZ R157, R157, R156 ;  /* 0x0000009c9d9d4221 */ /* 0x000fe40000010000 */
.L_x_998:
[----:B------:R-:W-:Y:S05]  /*45f0*/  BSYNC B1 ;  /* 0x0000000000017941 */ /* 0x000fea0003800000 */
.L_x_996:
        /* <DEDUP_REMOVED lines=15> */
.L_x_1000:
[----:B------:R-:W-:Y:S05]  /*46f0*/  BSYNC B1 ;  /* 0x0000000000017941 */ /* 0x000fea0003800000 */
.L_x_999:
[----:B------:R-:W-:Y:S01]  /*4700*/  BSSY B1, `(.L_x_1001) ;  /* 0x000000d000017945 */ /* 0x000fe20003800000 */
[----:B------:R-:W-:Y:S05]  /*4710*/  @P2 BRA `(.L_x_1002) ;  /* 0x0000004000002947 */ /* 0x000fea0003800000 */
[----:B------:R-:W-:Y:S01]  /*4720*/  HFMA2.MMA R157, -RZ, RZ, 0, 0 ;  /* 0x00000000ff9d7435 */ /* 0x000fe200000001ff */
[----:B------:R-:W-:Y:S05]  /*4730*/  @!P4 BRA `(.L_x_1003) ;  /* 0x000000900000c947 */ /* 0x000fea0003800000 */
[----:B-----5:R-:W-:Y:S01]  /*4740*/  PRMT R157, RZ, 0x5410, R134 ;  /* 0x00005410ff9d7816 */ /* 0x020fe20000000086 */
[----:B------:R-:W-:Y:S05]  /*4750*/  BRA `(.L_x_1003) ;  /* 0x0000007000007947 */ /* 0x000fea0003800000 */
.L_x_1002:
[----:B------:R-:W-:-:S04]  /*4760*/  ISETP.NE.AND P6, PT, R219, RZ, PT ;  /* 0x000000ffdb00720c */ /* 0x000fc80003fc5270 */
[----:B------:R-:W-:-:S05]  /*4770*/  FSEL R156, R158, RZ, !P6 ;  /* 0x000000ff9e9c7208 */ /* 0x000fca0007000000 */
[----:B------:R-:W-:-:S04]  /*4780*/  FFMA.FTZ R156, R12, R159, R156 ;  /* 0x0000009f0c9c7223 */ /* 0x000fc8000001009c */
[----:B------:R-:W-:-:S04]  /*4790*/  FADD.FTZ R156, R14, -R156 ;  /* 0x8000009c0e9c7221 */ /* 0x000fc80000010000 */
[----:B------:R-:W-:Y:S01]  /*47a0*/  FMUL.FTZ R157, R2, R156 ;  /* 0x0000009c029d7220 */ /* 0x000fe20000410000 */
[----:B-----5:R-:W-:-:S05]  /*47b0*/  @P4 PRMT R156, RZ, 0x5410, R134 ;  /* 0x00005410ff9c4816 */ /* 0x020fca0000000086 */
[----:B------:R-:W-:Y:S02]  /*47c0*/  @P4 FADD.FTZ R157, R157, R156 ;  /* 0x0000009c9d9d4221 */ /* 0x000fe40000010000 */
.L_x_1003:
[----:B------:R-:W-:Y:S05]  /*47d0*/  BSYNC B1 ;  /* 0x0000000000017941 */ /* 0x000fea0003800000 */
.L_x_1001:
        /* <DEDUP_REMOVED lines=15> */
.L_x_1005:
[----:B------:R-:W-:Y:S05]  /*48d0*/  BSYNC B1 ;  /* 0x0000000000017941 */ /* 0x000fea0003800000 */
.L_x_1004:
[----:B------:R-:W-:Y:S01]  /*48e0*/  BSSY B1, `(.L_x_1006) ;  /* 0x000000d000017945 */ /* 0x000fe20003800000 */
[----:B------:R-:W-:Y:S05]  /*48f0*/  @P2 BRA `(.L_x_1007) ;  /* 0x0000004000002947 */ /* 0x000fea0003800000 */
[----:B------:R-:W-:Y:S01]  /*4900*/  IMAD.MOV.U32 R157, RZ, RZ, RZ ;  /* 0x000000ffff9d7224 */ /* 0x000fe200078e00ff */
[----:B------:R-:W-:Y:S05]  /*4910*/  @!P4 BRA `(.L_x_1008) ;  /* 0x000000900000c947 */ /* 0x000fea0003800000 */
[----:B-----5:R-:W-:Y:S01]  /*4920*/  PRMT R157, RZ, 0x7610, R134 ;  /* 0x00007610ff9d7816 */ /* 0x020fe20000000086 */
[----:B------:R-:W-:Y:S05]  /*4930*/  BRA `(.L_x_1008) ;  /* 0x0000007000007947 */ /* 0x000fea0003800000 */
.L_x_1007:
[----:B------:R-:W-:-:S04]  /*4940*/  ISETP.NE.AND P6, PT, R219, RZ, PT ;  /* 0x000000ffdb00720c */ /* 0x000fc80003fc5270 */
[----:B------:R-:W-:-:S05]  /*4950*/  FSEL R156, R158, RZ, !P6 ;  /* 0x000000ff9e9c7208 */ /* 0x000fca0007000000 */
[----:B------:R-:W-:-:S04]  /*4960*/  FFMA.FTZ R156, R15, R159, R156 ;  /* 0x0000009f0f9c7223 */ /* 0x000fc8000001009c */
[----:B------:R-:W-:-:S04]  /*4970*/  FADD.FTZ R156, R16, -R156 ;  /* 0x8000009c109c7221 */ /* 0x000fc80000010000 */
[----:B------:R-:W-:Y:S01]  /*4980*/  FMUL.FTZ R157, R2, R156 ;  /* 0x0000009c029d7220 */ /* 0x000fe20000410000 */
[----:B-----5:R-:W-:-:S05]  /*4990*/  @P4 PRMT R156, RZ, 0x7610, R134 ;  /* 0x00007610ff9c4816 */ /* 0x020fca0000000086 */
[----:B------:R-:W-:Y:S02]  /*49a0*/  @P4 FADD.FTZ R157, R157, R156 ;  /* 0x0000009c9d9d4221 */ /* 0x000fe40000010000 */
.L_x_1008:
[----:B------:R-:W-:Y:S05]  /*49b0*/  BSYNC B1 ;  /* 0x0000000000017941 */ /* 0x000fea0003800000 */
.L_x_1006:
        /* <DEDUP_REMOVED lines=15> */
.L_x_1010:
[----:B------:R-:W-:Y:S05]  /*4ab0*/  BSYNC B1 ;  /* 0x0000000000017941 */ /* 0x000fea0003800000 */
.L_x_1009:
[----:B------:R-:W-:Y:S01]  /*4ac0*/  BSSY B1, `(.L_x_1011) ;  /* 0x000000d000017945 */ /* 0x000fe20003800000 */
[----:B------:R-:W-:Y:S05]  /*4ad0*/  @P2 BRA `(.L_x_1012) ;  /* 0x0000004000002947 */ /* 0x000fea0003800000 */
[----:B------:R-:W-:Y:S01]  /*4ae0*/  MOV R157, RZ ;  /* 0x000000ff009d7202 */ /* 0x000fe20000000f00 */
[----:B------:R-:W-:Y:S05]  /*4af0*/  @!P4 BRA `(.L_x_1013) ;  /* 0x000000900000c947 */ /* 0x000fea0003800000 */
[----:B-----5:R-:W-:Y:S01]  /*4b00*/  PRMT R157, RZ, 0x5410, R135 ;  /* 0x00005410ff9d7816 */ /* 0x020fe20000000087 */
[----:B------:R-:W-:Y:S05]  /*4b10*/  BRA `(.L_x_1013) ;  /* 0x0000007000007947 */ /* 0x000fea0003800000 */
.L_x_1012:
[----:B------:R-:W-:-:S04]  /*4b20*/  ISETP.NE.AND P6, PT, R219, RZ, PT ;  /* 0x000000ffdb00720c */ /* 0x000fc80003fc5270 */
[----:B------:R-:W-:-:S05]  /*4b30*/  FSEL R156, R158, RZ, !P6 ;  /* 0x000000ff9e9c7208 */ /* 0x000fca0007000000 */
[----:B------:R-:W-:-:S04]  /*4b40*/  FFMA.FTZ R156, R17, R159, R156 ;  /* 0x0000009f119c7223 */ /* 0x000fc8000001009c */
[----:B------:R-:W-:-:S04]  /*4b50*/  FADD.FTZ R156, R18, -R156 ;  /* 0x8000009c129c7221 */ /* 0x000fc80000010000 */
[----:B------:R-:W-:Y:S01]  /*4b60*/  FMUL.FTZ R157, R2, R156 ;  /* 0x0000009c029d7220 */ /* 0x000fe20000410000 */
[----:B-----5:R-:W-:-:S05]  /*4b70*/  @P4 PRMT R156, RZ, 0x5410, R135 ;  /* 0x00005410ff9c4816 */ /* 0x020fca0000000087 */
[----:B------:R-:W-:Y:S02]  /*4b80*/  @P4 FADD.FTZ R157, R157, R156 ;  /* 0x0000009c9d9d4221 */ /* 0x000fe40000010000 */
.L_x_1013:
[----:B------:R-:W-:Y:S05]  /*4b90*/  BSYNC B1 ;  /* 0x0000000000017941 */ /* 0x000fea0003800000 */
.L_x_1011:
        /* <DEDUP_REMOVED lines=15> */
.L_x_1015:
[----:B------:R-:W-:Y:S05]  /*4c90*/  BSYNC B1 ;  /* 0x0000000000017941 */ /* 0x000fea0003800000 */
.L_x_1014:
[----:B------:R-:W-:Y:S01]  /*4ca0*/  BSSY B1, `(.L_x_1016) ;  /* 0x000000d000017945 */ /* 0x000fe20003800000 */
[----:B------:R-:W-:Y:S05]  /*4cb0*/  @P2 BRA `(.L_x_1017) ;  /* 0x0000004000002947 */ /* 0x000fea0003800000 */
[----:B------:R-:W-:Y:S01]  /*4cc0*/  IMAD.MOV.U32 R157, RZ, RZ, RZ ;  /* 0x000000ffff9d7224 */ /* 0x000fe200078e00ff */
[----:B------:R-:W-:Y:S05]  /*4cd0*/  @!P4 BRA `(.L_x_1018) ;  /* 0x000000900000c947 */ /* 0x000fea0003800000 */
[----:B-----5:R-:W-:Y:S01]  /*4ce0*/  PRMT R157, RZ, 0x7610, R135 ;  /* 0x00007610ff9d7816 */ /* 0x020fe20000000087 */
[----:B------:R-:W-:Y:S05]  /*4cf0*/  BRA `(.L_x_1018) ;  /* 0x0000007000007947 */ /* 0x000fea0003800000 */
.L_x_1017:
[----:B------:R-:W-:-:S04]  /*4d00*/  ISETP.NE.AND P6, PT, R219, RZ, PT ;  /* 0x000000ffdb00720c */ /* 0x000fc80003fc5270 */
[----:B------:R-:W-:-:S05]  /*4d10*/  FSEL R156, R158, RZ, !P6 ;  /* 0x000000ff9e9c7208 */ /* 0x000fca0007000000 */
[----:B------:R-:W-:-:S04]  /*4d20*/  FFMA.FTZ R156, R19, R159, R156 ;  /* 0x0000009f139c7223 */ /* 0x000fc8000001009c */
[----:B------:R-:W-:-:S04]  /*4d30*/  FADD.FTZ R156, R20, -R156 ;  /* 0x8000009c149c7221 */ /* 0x000fc80000010000 */
[----:B------:R-:W-:Y:S01]  /*4d40*/  FMUL.FTZ R157, R2, R156 ;  /* 0x0000009c029d7220 */ /* 0x000fe20000410000 */
[----:B-----5:R-:W-:-:S05]  /*4d50*/  @P4 PRMT R156, RZ, 0x7610, R135 ;  /* 0x00007610ff9c4816 */ /* 0x020fca0000000087 */
[----:B------:R-:W-:Y:S02]  /*4d60*/  @P4 FADD.FTZ R157, R157, R156 ;  /* 0x0000009c9d9d4221 */ /* 0x000fe40000010000 */
.L_x_1018:
[----:B------:R-:W-:Y:S05]  /*4d70*/  BSYNC B1 ;  /* 0x0000000000017941 */ /* 0x000fea0003800000 */
.L_x_1016:
        /* <DEDUP_REMOVED lines=15> */
.L_x_1020:
[----:B------:R-:W-:Y:S05]  /*4e70*/  BSYNC B1 ;  /* 0x0000000000017941 */ /* 0x000fea0003800000 */
.L_x_1019:
[----:B------:R-:W-:-:S05]  /*4e80*/  @P5 MOV R156, 0x10 ;  /* 0x00000010009c5802 */ /* 0x000fca0000000f00 */
[C---:B------:R-:W-:Y:S01]  /*4e90*/  @P5 IMAD.WIDE.U32 R156, R4.reuse, R156, c[0x0][0x258] ;  /* 0x00009600049c5625 */ /* 0x040fe200078e009c */
[----:B------:R-:W-:-:S04]  /*4ea0*/  IADD3 R4, R4, 0x100, RZ ;  /* 0x0000010004047810 */ /* 0x000fc80007ffe0ff */
[----:B------:R1:W-:Y:S02]  /*4eb0*/  @P5 STG.E.128 [R156.64], R140 ;  /* 0x0000008c9c005986 */ /* 0x0003e4000c101d04 */
[----:B-1----:R-:W-:-:S05]  /*4ec0*/  @P3 MOV R156, 0x10 ;  /* 0x00000010009c3802 */ /* 0x002fca0000000f00 */
[C---:B------:R-:W-:Y:S01]  /*4ed0*/  @P3 IMAD.WIDE.U32 R156, R160.reuse, R156, c[0x0][0x248] ;  /* 0x00009200a09c3625 */ /* 0x040fe200078e009c */
[----:B------:R-:W-:-:S04]  /*4ee0*/  IADD3 R160, R160, 0x100, RZ ;  /* 0x00000100a0a07810 */ /* 0x000fc80007ffe0ff */
[----:B------:R1:W-:Y:S03]  /*4ef0*/  @P3 STG.E.128 [R156.64], R60 ;  /* 0x0000003c9c003986 */ /* 0x0003e6000c101d04 */
.L_x_978:
[----:B------:R-:W-:Y:S05]  /*4f00*/  BSYNC B0 ;  /* 0x0000000000007941 */ /* 0x000fea0003800000 */
.L_x_977:
[----:B------:R-:W-:Y:S01]  /*4f10*/  BSSY B0, `(.L_x_1021) ;  /* 0x000010a000007945 */ /* 0x000fe20003800000 */
[----:B------:R-:W-:Y:S05]  /*4f20*/  @!P1 BRA `(.L_x_1022) ;  /* 0x0000108000009947 */ /* 0x000fea0003800000 */
[----:B------:R-:W-:Y:S01]  /*4f30*/  BSSY B1, `(.L_x_1023) ;  /* 0x0000005000017945 */ /* 0x000fe20003800000 */
[----:B------:R-:W-:Y:S05]  /*4f40*/  @!P3 BRA `(.L_x_1024) ;  /* 0x000000300000b947 */ /* 0x000fea0003800000 */
[----:B-----5:R-:W-:-:S04]  /*4f50*/  IMAD.MOV.U32 R152, RZ, RZ, 0x10 ;  /* 0x00000010ff987424 */ /* 0x020fc800078e00ff */
[----:B------:R-:W-:-:S06]  /*4f60*/  IMAD.WIDE.U32 R152, R160, R152, c[0x0][0x170] ;  /* 0x00005c00a0987625 */ /* 0x000fcc00078e0098 */
[----:B------:R-:W5:Y:S02]  /*4f70*/  LDG.E.128 R152, [R152.64] ;  /* 0x0000000498987981 */ /* 0x000f64000c1e1d00 */
.L_x_1024:
[----:B------:R-:W-:Y:S05]  /*4f80*/  BSYNC B1 ;  /* 0x0000000000017941 */ /* 0x000fea0003800000 */
.L_x_1023:
        /* <DEDUP_REMOVED lines=10> */
.L_x_1026:
        /* <DEDUP_REMOVED lines=11> */
.L_x_1027:
[----:B------:R-:W-:Y:S05]  /*50e0*/  BSYNC B1 ;  /* 0x0000000000017941 */ /* 0x000fea0003800000 */
.L_x_1025:
        /* <DEDUP_REMOVED lines=17> */
.L_x_1029:
[----:B------:R-:W-:Y:S05]  /*5200*/  BSYNC B1 ;  /* 0x0000000000017941 */ /* 0x000fea0003800000 */
.L_x_1028:
[----:B------:R-:W-:Y:S01]  /*5210*/  BSSY B1, `(.L_x_1030) ;  /* 0x000000d000017945 */ /* 0x000fe20003800000 */
[----:B------:R-:W-:Y:S05]  /*5220*/  @P2 BRA `(.L_x_1031) ;  /* 0x0000004000002947 */ /* 0x000fea0003800000 */
[----:B------:R-:W-:Y:S01]  /*5230*/  HFMA2.MMA R157, -RZ, RZ, 0, 0 ;  /* 0x00000000ff9d7435 */ /* 0x000fe200000001ff */
[----:B------:R-:W-:Y:S05]  /*5240*/  @!P4 BRA `(.L_x_1032) ;  /* 0x000000900000c947 */ /* 0x000fea0003800000 */
[----:B-----5:R-:W-:Y:S01]  /*5250*/  PRMT R157, RZ, 0x7610, R136 ;  /* 0x00007610ff9d7816 */ /* 0x020fe20000000088 */
[----:B------:R-:W-:Y:S05]  /*5260*/  BRA `(.L_x_1032) ;  /* 0x0000007000007947 */ /* 0x000fea0003800000 */
.L_x_1031:
[----:B------:R-:W-:-:S04]  /*5270*/  ISETP.NE.AND P6, PT, R219, RZ, PT ;  /* 0x000000ffdb00720c */ /* 0x000fc80003fc5270 */
[----:B------:R-:W-:-:S05]  /*5280*/  FSEL R156, R158, RZ, !P6 ;  /* 0x000000ff9e9c7208 */ /* 0x000fca0007000000 */
[----:B------:R-:W-:-:S04]  /*5290*/  FFMA.FTZ R156, R22, R159, R156 ;  /* 0x0000009f169c7223 */ /* 0x000fc8000001009c */
[----:B------:R-:W-:-:S04]  /*52a0*/  FADD.FTZ R156, R25, -R156 ;  /* 0x8000009c199c7221 */ /* 0x000fc80000010000 */
[----:B------:R-:W-:Y:S01]  /*52b0*/  FMUL.FTZ R157, R2, R156 ;  /* 0x0000009c029d7220 */ /* 0x000fe20000410000 */
[----:B-----5:R-:W-:-:S05]  /*52c0*/  @P4 PRMT R156, RZ, 0x7610, R136 ;  /* 0x00007610ff9c4816 */ /* 0x020fca0000000088 */
[----:B------:R-:W-:Y:S02]  /*52d0*/  @P4 FADD.FTZ R157, R157, R156 ;  /* 0x0000009c9d9d4221 */ /* 0x000fe40000010000 */
.L_x_1032:
[----:B------:R-:W-:Y:S05]  /*52e0*/  BSYNC B1 ;  /* 0x0000000000017941 */ /* 0x000fea0003800000 */
.L_x_1030:
        /* <DEDUP_REMOVED lines=15> */
.L_x_1034:
[----:B------:R-:W-:Y:S05]  /*53e0*/  BSYNC B1 ;  /* 0x0000000000017941 */ /* 0x000fea0003800000 */
.L_x_1033:
[----:B------:R-:W-:Y:S01]  /*53f0*/  BSSY B1, `(.L_x_1035) ;  /* 0x000000d000017945 */ /* 0x000fe20003800000 */
[----:B------:R-:W-:Y:S05]  /*5400*/  @P2 BRA `(.L_x_1036) ;  /* 0x0000004000002947 */ /* 0x000fea0003800000 */
[----:B------:R-:W-:Y:S01]  /*5410*/  HFMA2.MMA R157, -RZ, RZ, 0, 0 ;  /* 0x00000000ff9d7435 */ /* 0x000fe200000001ff */
[----:B------:R-:W-:Y:S05]  /*5420*/  @!P4 BRA `(.L_x_1037) ;  /* 0x000000900000c947 */ /* 0x000fea0003800000 */
[----:B-----5:R-:W-:Y:S01]  /*5430*/  PRMT R157, RZ, 0x5410, R137 ;  /* 0x00005410ff9d7816 */ /* 0x020fe20000000089 */
[----:B------:R-:W-:Y:S05]  /*5440*/  BRA `(.L_x_1037) ;  /* 0x0000007000007947 */ /* 0x000fea0003800000 */
.L_x_1036:
[----:B------:R-:W-:-:S04]  /*5450*/  ISETP.NE.AND P6, PT, R219, RZ, PT ;  /* 0x000000ffdb00720c */ /* 0x000fc80003fc5270 */
[----:B------:R-:W-:-:S05]  /*5460*/  FSEL R156, R158, RZ, !P6 ;  /* 0x000000ff9e9c7208 */ /* 0x000fca0007000000 */
[----:B------:R-:W-:-:S04]  /*5470*/  FFMA.FTZ R156, R24, R159, R156 ;  /* 0x0000009f189c7223 */ /* 0x000fc8000001009c */
[----:B------:R-:W-:-:S04]  /*5480*/  FADD.FTZ R156, R27, -R156 ;  /* 0x8000009c1b9c7221 */ /* 0x000fc80000010000 */
[----:B------:R-:W-:Y:S01]  /*5490*/  FMUL.FTZ R157, R2, R156 ;  /* 0x0000009c029d7220 */ /* 0x000fe20000410000 */
[----:B-----5:R-:W-:-:S05]  /*54a0*/  @P4 PRMT R156, RZ, 0x5410, R137 ;  /* 0x00005410ff9c4816 */ /* 0x020fca0000000089 */
[----:B------:R-:W-:Y:S02]  /*54b0*/  @P4 FADD.FTZ R157, R157, R156 ;  /* 0x0000009c9d9d4221 */ /* 0x000fe40000010000 */
.L_x_1037:
[----:B------:R-:W-:Y:S05]  /*54c0*/  BSYNC B1 ;  /* 0x0000000000017941 */ /* 0x000fea0003800000 */
.L_x_1035:
        /* <DEDUP_REMOVED lines=15> */
.L_x_1039:
[----:B------:R-:W-:Y:S05]  /*55c0*/  BSYNC B1 ;  /* 0x0000000000017941 */ /* 0x000fea0003800000 */
.L_x_1038:
[----:B------:R-:W-:Y:S01]  /*55d0*/  BSSY B1, `(.L_x_1040) ;  /* 0x000000d000017945 */ /* 0x000fe20003800000 */
[----:B------:R-:W-:Y:S05]  /*55e0*/  @P2 BRA `(.L_x_1041) ;  /* 0x0000004000002947 */ /* 0x000fea0003800000 */
[----:B------:R-:W-:Y:S01]  /*55f0*/  HFMA2.MMA R157, -RZ, RZ, 0, 0 ;  /* 0x00000000ff9d7435 */ /* 0x000fe200000001ff */
[----:B------:R-:W-:Y:S05]  /*5600*/  @!P4 BRA `(.L_x_1042) ;  /* 0x000000900000c947 */ /* 0x000fea0003800000 */
[----:B-----5:R-:W-:Y:S01]  /*5610*/  PRMT R157, RZ, 0x7610, R137 ;  /* 0x00007610ff9d7816 */ /* 0x020fe20000000089 */
[----:B------:R-:W-:Y:S05]  /*5620*/  BRA `(.L_x_1042) ;  /* 0x0000007000007947 */ /* 0x000fea0003800000 */
.L_x_1041:
[----:B------:R-:W-:-:S04]  /*5630*/  ISETP.NE.AND P6, PT, R219, RZ, PT ;  /* 0x000000ffdb00720c */ /* 0x000fc80003fc5270 */
[----:B------:R-:W-:-:S05]  /*5640*/  FSEL R156, R158, RZ, !P6 ;  /* 0x000000ff9e9c7208 */ /* 0x000fca0007000000 */
[----:B------:R-:W-:-:S04]  /*5650*/  FFMA.FTZ R156, R26, R159, R156 ;  /* 0x0000009f1a9c7223 */ /* 0x000fc8000001009c */
[----:B------:R-:W-:-:S04]  /*5660*/  FADD.FTZ R156, R29, -R156 ;  /* 0x8000009c1d9c7221 */ /* 0x000fc80000010000 */
[----:B------:R-:W-:Y:S01]  /*5670*/  FMUL.FTZ R157, R2, R156 ;  /* 0x0000009c029d7220 */ /* 0x000fe20000410000 */
[----:B-----5:R-:W-:-:S05]  /*5680*/  @P4 PRMT R156, RZ, 0x7610, R137 ;  /* 0x00007610ff9c4816 */ /* 0x020fca0000000089 */
[----:B------:R-:W-:Y:S02]  /*5690*/  @P4 FADD.FTZ R157, R157, R156 ;  /* 0x0000009c9d9d4221 */ /* 0x000fe40000010000 */
.L_x_1042:
[----:B------:R-:W-:Y:S05]  /*56a0*/  BSYNC B1 ;  /* 0x0000000000017941 */ /* 0x000fea0003800000 */
.L_x_1040:
        /* <DEDUP_REMOVED lines=15> */
.L_x_1044:
[----:B------:R-:W-:Y:S05]  /*57a0*/  BSYNC B1 ;  /* 0x0000000000017941 */ /* 0x000fea0003800000 */
.L_x_1043:
[----:B------:R-:W-:Y:S01]  /*57b0*/  BSSY B1, `(.L_x_1045) ;  /* 0x000000d000017945 */ /* 0x000fe20003800000 */
[----:B------:R-:W-:Y:S05]  /*57c0*/  @P2 BRA `(.L_x_1046) ;  /* 0x0000004000002947 */ /* 0x000fea0003800000 */
[----:B------:R-:W-:Y:S01]  /*57d0*/  HFMA2.MMA R157, -RZ, RZ, 0, 0 ;  /* 0x00000000ff9d7435 */ /* 0x000fe200000001ff */
[----:B------:R-:W-:Y:S05]  /*57e0*/  @!P4 BRA `(.L_x_1047) ;  /* 0x000000900000c947 */ /* 0x000fea0003800000 */
[----:B-----5:R-:W-:Y:S01]  /*57f0*/  PRMT R157, RZ, 0x5410, R138 ;  /* 0x00005410ff9d7816 */ /* 0x020fe2000000008a */
[----:B------:R-:W-:Y:S05]  /*5800*/  BRA `(.L_x_1047) ;  /* 0x0000007000007947 */ /* 0x000fea0003800000 */
.L_x_1046:
[----:B------:R-:W-:-:S04]  /*5810*/  ISETP.NE.AND P6, PT, R219, RZ, PT ;  /* 0x000000ffdb00720c */ /* 0x000fc80003fc5270 */
[----:B------:R-:W-:-:S05]  /*5820*/  FSEL R156, R158, RZ, !P6 ;  /* 0x000000ff9e9c7208 */ /* 0x000fca0007000000 */
[----:B------:R-:W-:-:S04]  /*5830*/  FFMA.FTZ R156, R28, R159, R156 ;  /* 0x0000009f1c9c7223 */ /* 0x000fc8000001009c */
[----:B------:R-:W-:-:S04]  /*5840*/  FADD.FTZ R156, R30, -R156 ;  /* 0x8000009c1e9c7221 */ /* 0x000fc80000010000 */
[----:B------:R-:W-:Y:S01]  /*5850*/  FMUL.FTZ R157, R2, R156 ;  /* 0x0000009c029d7220 */ /* 0x000fe20000410000 */
[----:B-----5:R-:W-:-:S05]  /*5860*/  @P4 PRMT R156, RZ, 0x5410, R138 ;  /* 0x00005410ff9c4816 */ /* 0x020fca000000008a */
[----:B------:R-:W-:Y:S02]  /*5870*/  @P4 FADD.FTZ R157, R157, R156 ;  /* 0x0000009c9d9d4221 */ /* 0x000fe40000010000 */
.L_x_1047:
[----:B------:R-:W-:Y:S05]  /*5880*/  BSYNC B1 ;  /* 0x0000000000017941 */ /* 0x000fea0003800000 */
.L_x_1045:
        /* <DEDUP_REMOVED lines=15> */
.L_x_1049:
[----:B------:R-:W-:Y:S05]  /*5980*/  BSYNC B1 ;  /* 0x0000000000017941 */ /* 0x000fea0003800000 */
.L_x_1048:
[----:B------:R-:W-:Y:S01]  /*5990*/  BSSY B1, `(.L_x_1050) ;  /* 0x000000d000017945 */ /* 0x000fe20003800000 */
[----:B------:R-:W-:Y:S05]  /*59a0*/  @P2 BRA `(.L_x_1051) ;  /* 0x0000004000002947 */ /* 0x000fea0003800000 */
[----:B------:R-:W-:Y:S01]  /*59b0*/  HFMA2.MMA R157, -RZ, RZ, 0, 0 ;  /* 0x00000000ff9d7435 */ /* 0x000fe200000001ff */
[----:B------:R-:W-:Y:S05]  /*59c0*/  @!P4 BRA `(.L_x_1052) ;  /* 0x000000900000c947 */ /* 0x000fea0003800000 */
[----:B-----5:R-:W-:Y:S01]  /*59d0*/  PRMT R157, RZ, 0x7610, R138 ;  /* 0x00007610ff9d7816 */ /* 0x020fe2000000008a */
[----:B------:R-:W-:Y:S05]  /*59e0*/  BRA `(.L_x_1052) ;  /* 0x0000007000007947 */ /* 0x000fea0003800000 */
.L_x_1051:
[----:B------:R-:W-:-:S04]  /*59f0*/  ISETP.NE.AND P6, PT, R219, RZ, PT ;  /* 0x000000ffdb00720c */ /* 0x000fc80003fc5270 */
[----:B------:R-:W-:-:S05]  /*5a00*/  FSEL R156, R158, RZ, !P6 ;  /* 0x000000ff9e9c7208 */ /* 0x000fca0007000000 */
[----:B------:R-:W-:-:S04]  /*5a10*/  FFMA.FTZ R156, R31, R159, R156 ;  /* 0x0000009f1f9c7223 */ /* 0x000fc8000001009c */
[----:B------:R-:W-:-:S04]  /*5a20*/  FADD.FTZ R156, R171, -R156 ;  /* 0x8000009cab9c7221 */ /* 0x000fc80000010000 */
[----:B------:R-:W-:Y:S01]  /*5a30*/  FMUL.FTZ R157, R2, R156 ;  /* 0x0000009c029d7220 */ /* 0x000fe20000410000 */
[----:B-----5:R-:W-:-:S05]  /*5a40*/  @P4 PRMT R156, RZ, 0x7610, R138 ;  /* 0x00007610ff9c4816 */ /* 0x020fca000000008a */
[----:B------:R-:W-:Y:S02]  /*5a50*/  @P4 FADD.FTZ R157, R157, R156 ;  /* 0x0000009c9d9d4221 */ /* 0x000fe40000010000 */
.L_x_1052:
[----:B------:R-:W-:Y:S05]  /*5a60*/  BSYNC B1 ;  /* 0x0000000000017941 */ /* 0x000fea0003800000 */
.L_x_1050:
        /* <DEDUP_REMOVED lines=15> */
.L_x_1054:
[----:B------:R-:W-:Y:S05]  /*5b60*/  BSYNC B1 ;  /* 0x0000000000017941 */ /* 0x000fea0003800000 */
.L_x_1053:
[----:B------:R-:W-:Y:S01]  /*5b70*/  BSSY B1, `(.L_x_1055) ;  /* 0x000000d000017945 */ /* 0x000fe20003800000 */
[----:B------:R-:W-:Y:S05]  /*5b80*/  @P2 BRA `(.L_x_1056) ;  /* 0x0000004000002947 */ /* 0x000fea0003800000 */
[----:B------:R-:W-:Y:S01]  /*5b90*/  HFMA2.MMA R157, -RZ, RZ, 0, 0 ;  /* 0x00000000ff9d7435 */ /* 0x000fe200000001ff */
[----:B------:R-:W-:Y:S05]  /*5ba0*/  @!P4 BRA `(.L_x_1057) ;  /* 0x000000900000c947 */ /* 0x000fea0003800000 */
[----:B-----5:R-:W-:Y:S01]  /*5bb0*/  PRMT R157, RZ, 0x5410, R139 ;  /* 0x00005410ff9d7816 */ /* 0x020fe2000000008b */
[----:B------:R-:W-:Y:S05]  /*5bc0*/  BRA `(.L_x_1057) ;  /* 0x0000007000007947 */ /* 0x000fea0003800000 */
.L_x_1056:
[----:B------:R-:W-:-:S04]  /*5bd0*/  ISETP.NE.AND P6, PT, R219, RZ, PT ;  /* 0x000000ffdb00720c */ /* 0x000fc80003fc5270 */
[----:B------:R-:W-:-:S05]  /*5be0*/  FSEL R156, R158, RZ, !P6 ;  /* 0x000000ff9e9c7208 */ /* 0x000fca0007000000 */
[----:B------:R-:W-:-:S04]  /*5bf0*/  FFMA.FTZ R156, R180, R159, R156 ;  /* 0x0000009fb49c7223 */ /* 0x000fc8000001009c */
[----:B------:R-:W-:-:S04]  /*5c00*/  FADD.FTZ R156, R181, -R156 ;  /* 0x8000009cb59c7221 */ /* 0x000fc80000010000 */
[----:B------:R-:W-:Y:S01]  /*5c10*/  FMUL.FTZ R157, R2, R156 ;  /* 0x0000009c029d7220 */ /* 0x000fe20000410000 */
[----:B-----5:R-:W-:-:S05]  /*5c20*/  @P4 PRMT R156, RZ, 0x5410, R139 ;  /* 0x00005410ff9c4816 */ /* 0x020fca000000008b */
[----:B------:R-:W-:Y:S02]  /*5c30*/  @P4 FADD.FTZ R157, R157, R156 ;  /* 0x0000009c9d9d4221 */ /* 0x000fe40000010000 */
.L_x_1057:
[----:B------:R-:W-:Y:S05]  /*5c40*/  BSYNC B1 ;  /* 0x0000000000017941 */ /* 0x000fea0003800000 */
.L_x_1055:
        /* <DEDUP_REMOVED lines=15> */
.L_x_1059:
[----:B------:R-:W-:Y:S05]  /*5d40*/  BSYNC B1 ;  /* 0x0000000000017941 */ /* 0x000fea0003800000 */
.L_x_1058:
[----:B------:R-:W-:Y:S01]  /*5d50*/  BSSY B1, `(.L_x_1060) ;  /* 0x000000d000017945 */ /* 0x000fe20003800000 */
[----:B------:R-:W-:Y:S05]  /*5d60*/  @P2 BRA `(.L_x_1061) ;  /* 0x0000004000002947 */ /* 0x000fea0003800000 */
[----:B------:R-:W-:Y:S01]  /*5d70*/  HFMA2.MMA R157, -RZ, RZ, 0, 0 ;  /* 0x00000000ff9d7435 */ /* 0x000fe200000001ff */
[----:B------:R-:W-:Y:S05]  /*5d80*/  @!P4 BRA `(.L_x_1062) ;  /* 0x000000900000c947 */ /* 0x000fea0003800000 */
[----:B-----5:R-:W-:Y:S01]  /*5d90*/  PRMT R157, RZ, 0x7610, R139 ;  /* 0x00007610ff9d7816 */ /* 0x020fe2000000008b */
[----:B------:R-:W-:Y:S05]  /*5da0*/  BRA `(.L_x_1062) ;  /* 0x0000007000007947 */ /* 0x000fea0003800000 */
.L_x_1061:
[----:B------:R-:W-:-:S04]  /*5db0*/  ISETP.NE.AND P6, PT, R219, RZ, PT ;  /* 0x000000ffdb00720c */ /* 0x000fc80003fc5270 */
[----:B------:R-:W-:-:S05]  /*5dc0*/  FSEL R156, R158, RZ, !P6 ;  /* 0x000000ff9e9c7208 */ /* 0x000fca0007000000 */
[----:B------:R-:W-:-:S04]  /*5dd0*/  FFMA.FTZ R156, R182, R159, R156 ;  /* 0x0000009fb69c7223 */ /* 0x000fc8000001009c */
[----:B------:R-:W-:-:S04]  /*5de0*/  FADD.FTZ R156, R183, -R156 ;  /* 0x8000009cb79c7221 */ /* 0x000fc80000010000 */
[----:B------:R-:W-:Y:S01]  /*5df0*/  FMUL.FTZ R157, R2, R156 ;  /* 0x0000009c029d7220 */ /* 0x000fe20000410000 */
[----:B-----5:R-:W-:-:S05]  /*5e00*/  @P4 PRMT R156, RZ, 0x7610, R139 ;  /* 0x00007610ff9c4816 */ /* 0x020fca000000008b */
[----:B------:R-:W-:Y:S02]  /*5e10*/  @P4 FADD.FTZ R157, R157, R156 ;  /* 0x0000009c9d9d4221 */ /* 0x000fe40000010000 */
.L_x_1062:
[----:B------:R-:W-:Y:S05]  /*5e20*/  BSYNC B1 ;  /* 0x0000000000017941 */ /* 0x000fea0003800000 */
.L_x_1060:
        /* <DEDUP_REMOVED lines=15> */
.L_x_1064:
[----:B------:R-:W-:Y:S05]  /*5f20*/  BSYNC B1 ;  /* 0x0000000000017941 */ /* 0x000fea0003800000 */
.L_x_1063:
        /* <DEDUP_REMOVED lines=8> */
.L_x_1022:
[----:B------:R-:W-:Y:S05]  /*5fb0*/  BSYNC B0 ;  /* 0x0000000000007941 */ /* 0x000fea0003800000 */
.L_x_1021:
[----:B------:R-:W-:Y:S01]  /*5fc0*/  ISETP.GE.U32.AND P4, PT, R3, 0x400, PT ;  /* 0x000004000300780c */ /* 0x000fe20003f86070 */
[----:B------:R-:W-:-:S12]  /*5fd0*/  BSSY B0, `(.L_x_1065) ;  /* 0x0000108000007945 */ /* 0x000fd80003800000 */
[----:B------:R-:W-:Y:S05]  /*5fe0*/  @!P4 BRA `(.L_x_1066) ;  /* 0x000010600000c947 */ /* 0x000fea0003800000 */
[----:B------:R-:W-:Y:S01]  /*5ff0*/  BSSY B1, `(.L_x_1067) ;  /* 0x0000005000017945 */ /* 0x000fe20003800000 */
[----:B------:R-:W-:Y:S05]  /*6000*/  @!P3 BRA `(.L_x_1068) ;  /* 0x000000300000b947 */ /* 0x000fea0003800000 */
[----:B-----5:R-:W-:-:S04]  /*6010*/  IMAD.MOV.U32 R152, RZ, RZ, 0x10 ;  /* 0x00000010ff987424 */ /* 0x020fc800078e00ff */
[----:B------:R-:W-:-:S06]  /*6020*/  IMAD.WIDE.U32 R152, R160, R152, c[0x0][0x170] ;  /* 0x00005c00a0987625 */ /* 0x000fcc00078e0098 */
[----:B------:R-:W5:Y:S02]  /*6030*/  LDG.E.128 R152, [R152.64] ;  /* 0x0000000498987981 */ /* 0x000f64000c1e1d00 */
.L_x_1068:
[----:B------:R-:W-:Y:S05]  /*6040*/  BSYNC B1 ;  /* 0x0000000000017941 */ /* 0x000fea0003800000 */
.L_x_1067:
        /* <DEDUP_REMOVED lines=10> */
.L_x_1070:
        /* <DEDUP_REMOVED lines=11> */
.L_x_1071:
[----:B------:R-:W-:Y:S05]  /*61a0*/  BSYNC B1 ;  /* 0x0000000000017941 */ /* 0x000fea0003800000 */
.L_x_1069:
        /* <DEDUP_REMOVED lines=17> */
.L_x_1073:
[----:B------:R-:W-:Y:S05]  /*62c0*/  BSYNC B1 ;  /* 0x0000000000017941 */ /* 0x000fea0003800000 */
.L_x_1072:
[----:B------:R-:W-:Y:S01]  /*62d0*/  BSSY B1, `(.L_x_1074) ;  /* 0x000000d000017945 */ /* 0x000fe20003800000 */
[----:B------:R-:W-:Y:S05]  /*62e0*/  @P2 BRA `(.L_x_1075) ;  /* 0x0000004000002947 */ /* 0x000fea0003800000 */
[----:B------:R-:W-:Y:S01]  /*62f0*/  HFMA2.MMA R157, -RZ, RZ, 0, 0 ;  /* 0x00000000ff9d7435 */ /* 0x000fe200000001ff */
[----:B------:R-:W-:Y:S05]  /*6300*/  @!P4 BRA `(.L_x_1076) ;  /* 0x000000900000c947 */ /* 0x000fea0003800000 */
[----:B-----5:R-:W-:Y:S01]  /*6310*/  PRMT R157, RZ, 0x7610, R32 ;  /* 0x00007610ff9d7816 */ /* 0x020fe20000000020 */
[----:B------:R-:W-:Y:S05]  /*6320*/  BRA `(.L_x_1076) ;  /* 0x0000007000007947 */ /* 0x000fea0003800000 */
.L_x_1075:
[----:B------:R-:W-:-:S04]  /*6330*/  ISETP.NE.AND P6, PT, R219, RZ, PT ;  /* 0x000000ffdb00720c */ /* 0x000fc80003fc5270 */
[----:B------:R-:W-:-:S05]  /*6340*/  FSEL R156, R158, RZ, !P6 ;  /* 0x000000ff9e9c7208 */ /* 0x000fca0007000000 */
[----:B------:R-:W-:-:S04]  /*6350*/  FFMA.FTZ R156, R184, R159, R156 ;  /* 0x0000009fb89c7223 */ /* 0x000fc8000001009c */
[----:B------:R-:W-:-:S04]  /*6360*/  FADD.FTZ R156, R187, -R156 ;  /* 0x8000009cbb9c7221 */ /* 0x000fc80000010000 */
[----:B------:R-:W-:Y:S01]  /*6370*/  FMUL.FTZ R157, R2, R156 ;  /* 0x0000009c029d7220 */ /* 0x000fe20000410000 */
[----:B-----5:R-:W-:-:S05]  /*6380*/  @P4 PRMT R156, RZ, 0x7610, R32 ;  /* 0x00007610ff9c4816 */ /* 0x020fca0000000020 */
[----:B------:R-:W-:Y:S02]  /*6390*/  @P4 FADD.FTZ R157, R157, R156 ;  /* 0x0000009c9d9d4221 */ /* 0x000fe40000010000 */
.L_x_1076:
[----:B------:R-:W-:Y:S05]  /*63a0*/  BSYNC B1 ;  /* 0x0000000000017941 */ /* 0x000fea0003800000 */
.L_x_1074:
        /* <DEDUP_REMOVED lines=15> */
.L_x_1078:
[----:B------:R-:W-:Y:S05]  /*64a0*/  BSYNC B1 ;  /* 0x0000000000017941 */ /* 0x000fea0003800000 */
.L_x_1077:
[----:B------:R-:W-:Y:S01]  /*64b0*/  BSSY B1, `(.L_x_1079) ;  /* 0x000000d000017945 */ /* 0x000fe20003800000 */
[----:B------:R-:W-:Y:S05]  /*64c0*/  @P2 BRA `(.L_x_1080) ;  /* 0x0000004000002947 */ /* 0x000fea0003800000 */
[----:B------:R-:W-:Y:S01]  /*64d0*/  HFMA2.MMA R157, -RZ, RZ, 0, 0 ;  /* 0x00000000ff9d7435 */ /* 0x000fe200000001ff */
[----:B------:R-:W-:Y:S05]  /*64e0*/  @!P4 BRA `(.L_x_1081) ;  /* 0x000000900000c947 */ /* 0x000fea0003800000 */
[----:B-----5:R-:W-:Y:S01]  /*64f0*/  PRMT R157, RZ, 0x5410, R33 ;  /* 0x00005410ff9d7816 */ /* 0x020fe20000000021 */
[----:B------:R-:W-:Y:S05]  /*6500*/  BRA `(.L_x_1081) ;  /* 0x0000007000007947 */ /* 0x000fea0003800000 */
.L_x_1080:
[----:B------:R-:W-:-:S04]  /*6510*/  ISETP.NE.AND P6, PT, R219, RZ, PT ;  /* 0x000000ffdb00720c */ /* 0x000fc80003fc5270 */
[----:B------:R-:W-:-:S05]  /*6520*/  FSEL R156, R158, RZ, !P6 ;  /* 0x000000ff9e9c7208 */ /* 0x000fca0007000000 */
[----:B------:R-:W-:-:S04]  /*6530*/  FFMA.FTZ R156, R186, R159, R156 ;  /* 0x0000009fba9c7223 */ /* 0x000fc8000001009c */
[----:B------:R-:W-:-:S04]  /*6540*/  FADD.FTZ R156, R189, -R156 ;  /* 0x8000009cbd9c7221 */ /* 0x000fc80000010000 */
[----:B------:R-:W-:Y:S01]  /*6550*/  FMUL.FTZ R157, R2, R156 ;  /* 0x0000009c029d7220 */ /* 0x000fe20000410000 */
[----:B-----5:R-:W-:-:S05]  /*6560*/  @P4 PRMT R156, RZ, 0x5410, R33 ;  /* 0x00005410ff9c4816 */ /* 0x020fca0000000021 */
[----:B------:R-:W-:Y:S02]  /*6570*/  @P4 FADD.FTZ R157, R157, R156 ;  /* 0x0000009c9d9d4221 */ /* 0x000fe40000010000 */
.L_x_1081:
[----:B------:R-:W-:Y:S05]  /*6580*/  BSYNC B1 ;  /* 0x0000000000017941 */ /* 0x000fea0003800000 */
.L_x_1079:
        /* <DEDUP_REMOVED lines=15> */
.L_x_1083:
[----:B------:R-:W-:Y:S05]  /*6680*/  BSYNC B1 ;  /* 0x0000000000017941 */ /* 0x000fea0003800000 */
.L_x_1082:
[----:B------:R-:W-:Y:S01]  /*6690*/  BSSY B1, `(.L_x_1084) ;  /* 0x000000d000017945 */ /* 0x000fe20003800000 */
[----:B------:R-:W-:Y:S05]  /*66a0*/  @P2 BRA `(.L_x_1085) ;  /* 0x0000004000002947 */ /* 0x000fea0003800000 */
[----:B------:R-:W-:Y:S01]  /*66b0*/  HFMA2.MMA R157, -RZ, RZ, 0, 0 ;  /* 0x00000000ff9d7435 */ /* 0x000fe200000001ff */
[----:B------:R-:W-:Y:S05]  /*66c0*/  @!P4 BRA `(.L_x_1086) ;  /* 0x000000900000c947 */ /* 0x000fea0003800000 */
[----:B-----5:R-:W-:Y:S01]  /*66d0*/  PRMT R157, RZ, 0x7610, R33 ;  /* 0x00007610ff9d7816 */ /* 0x020fe20000000021 */
[----:B------:R-:W-:Y:S05]  /*66e0*/  BRA `(.L_x_1086) ;  /* 0x0000007000007947 */ /* 0x000fea0003800000 */
.L_x_1085:
[----:B------:R-:W-:-:S04]  /*66f0*/  ISETP.NE.AND P6, PT, R219, RZ, PT ;  /* 0x000000ffdb00720c */ /* 0x000fc80003fc5270 */
[----:B------:R-:W-:-:S05]  /*6700*/  FSEL R156, R158, RZ, !P6 ;  /* 0x000000ff9e9c7208 */ /* 0x000fca0007000000 */
[----:B------:R-:W-:-:S04]  /*6710*/  FFMA.FTZ R156, R188, R159, R156 ;  /* 0x0000009fbc9c7223 */ /* 0x000fc8000001009c */
[----:B------:R-:W-:-:S04]  /*6720*/  FADD.FTZ R156, R191, -R156 ;  /* 0x8000009cbf9c7221 */ /* 0x000fc80000010000 */
[----:B------:R-:W-:Y:S01]  /*6730*/  FMUL.FTZ R157, R2, R156 ;  /* 0x0000009c029d7220 */ /* 0x000fe20000410000 */
[----:B-----5:R-:W-:-:S05]  /*6740*/  @P4 PRMT R156, RZ, 0x7610, R33 ;  /* 0x00007610ff9c4816 */ /* 0x020fca0000000021 */
[----:B------:R-:W-:Y:S02]  /*6750*/  @P4 FADD.FTZ R157, R157, R156 ;  /* 0x0000009c9d9d4221 */ /* 0x000fe40000010000 */
.L_x_1086:
[----:B------:R-:W-:Y:S05]  /*6760*/  BSYNC B1 ;  /* 0x0000000000017941 */ /* 0x000fea0003800000 */
.L_x_1084:
        /* <DEDUP_REMOVED lines=15> */
.L_x_1088:
[----:B------:R-:W-:Y:S05]  /*6860*/  BSYNC B1 ;  /* 0x0000000000017941 */ /* 0x000fea0003800000 */
.L_x_1087:
[----:B------:R-:W-:Y:S01]  /*6870*/  BSSY B1, `(.L_x_1089) ;  /* 0x000000d000017945 */ /* 0x000fe20003800000 */
[----:B------:R-:W-:Y:S05]  /*6880*/  @P2 BRA `(.L_x_1090) ;  /* 0x0000004000002947 */ /* 0x000fea0003800000 */
[----:B------:R-:W-:Y:S01]  /*6890*/  HFMA2.MMA R157, -RZ, RZ, 0, 0 ;  /* 0x00000000ff9d7435 */ /* 0x000fe200000001ff */
[----:B------:R-:W-:Y:S05]  /*68a0*/  @!P4 BRA `(.L_x_1091) ;  /* 0x000000900000c947 */ /* 0x000fea0003800000 */
[----:B-----5:R-:W-:Y:S01]  /*68b0*/  PRMT R157, RZ, 0x5410, R34 ;  /* 0x00005410ff9d7816 */ /* 0x020fe20000000022 */
[----:B------:R-:W-:Y:S05]  /*68c0*/  BRA `(.L_x_1091) ;  /* 0x0000007000007947 */ /* 0x000fea0003800000 */
.L_x_1090:
[----:B------:R-:W-:-:S04]  /*68d0*/  ISETP.NE.AND P6, PT, R219, RZ, PT ;  /* 0x000000ffdb00720c */ /* 0x000fc80003fc5270 */
[----:B------:R-:W-:-:S05]  /*68e0*/  FSEL R156, R158, RZ, !P6 ;  /* 0x000000ff9e9c7208 */ /* 0x000fca0007000000 */
[----:B------:R-:W-:-:S04]  /*68f0*/  FFMA.FTZ R156, R190, R159, R156 ;  /* 0x0000009fbe9c7223 */ /* 0x000fc8000001009c */
[----:B------:R-:W-:-:S04]  /*6900*/  FADD.FTZ R156, R192, -R156 ;  /* 0x8000009cc09c7221 */ /* 0x000fc80000010000 */
[----:B------:R-:W-:Y:S01]  /*6910*/  FMUL.FTZ R157, R2, R156 ;  /* 0x0000009c029d7220 */ /* 0x000fe20000410000 */
[----:B-----5:R-:W-:-:S05]  /*6920*/  @P4 PRMT R156, RZ, 0x5410, R34 ;  /* 0x00005410ff9c4816 */ /* 0x020fca0000000022 */
[----:B------:R-:W-:Y:S02]  /*6930*/  @P4 FADD.FTZ R157, R157, R156 ;  /* 0x0000009c9d9d4221 */ /* 0x000fe40000010000 */
.L_x_1091:
[----:B------:R-:W-:Y:S05]  /*6940*/  BSYNC B1 ;  /* 0x0000000000017941 */ /* 0x000fea0003800000 */
.L_x_1089:
        /* <DEDUP_REMOVED lines=15> */
.L_x_1093:
[----:B------:R-:W-:Y:S05]  /*6a40*/  BSYNC B1 ;  /* 0x0000000000017941 */ /* 0x000fea0003800000 */
.L_x_1092:
[----:B------:R-:W-:Y:S01]  /*6a50*/  BSSY B1, `(.L_x_1094) ;  /* 0x000000d000017945 */ /* 0x000fe20003800000 */
[----:B------:R-:W-:Y:S05]  /*6a60*/  @P2 BRA `(.L_x_1095) ;  /* 0x0000004000002947 */ /* 0x000fea0003800000 */
[----:B------:R-:W-:Y:S01]  /*6a70*/  HFMA2.MMA R157, -RZ, RZ, 0, 0 ;  /* 0x00000000ff9d7435 */ /* 0x000fe200000001ff */
[----:B------:R-:W-:Y:S05]  /*6a80*/  @!P4 BRA `(.L_x_1096) ;  /* 0x000000900000c947 */ /* 0x000fea0003800000 */
[----:B-----5:R-:W-:Y:S01]  /*6a90*/  PRMT R157, RZ, 0x7610, R34 ;  /* 0x00007610ff9d7816 */ /* 0x020fe20000000022 */
[----:B------:R-:W-:Y:S05]  /*6aa0*/  BRA `(.L_x_1096) ;  /* 0x0000007000007947 */ /* 0x000fea0003800000 */
.L_x_1095:
[----:B------:R-:W-:-:S04]  /*6ab0*/  ISETP.NE.AND P6, PT, R219, RZ, PT ;  /* 0x000000ffdb00720c */ /* 0x000fc80003fc5270 */
[----:B------:R-:W-:-:S05]  /*6ac0*/  FSEL R156, R158, RZ, !P6 ;  /* 0x000000ff9e9c7208 */ /* 0x000fca0007000000 */
[----:B------:R-:W-:-:S04]  /*6ad0*/  FFMA.FTZ R156, R193, R159, R156 ;  /* 0x0000009fc19c7223 */ /* 0x000fc8000001009c */
[----:B------:R-:W-:-:S04]  /*6ae0*/  FADD.FTZ R156, R196, -R156 ;  /* 0x8000009cc49c7221 */ /* 0x000fc80000010000 */
[----:B------:R-:W-:Y:S01]  /*6af0*/  FMUL.FTZ R157, R2, R156 ;  /* 0x0000009c029d7220 */ /* 0x000fe20000410000 */
[----:B-----5:R-:W-:-:S05]  /*6b00*/  @P4 PRMT R156, RZ, 0x7610, R34 ;  /* 0x00007610ff9c4816 */ /* 0x020fca0000000022 */
[----:B------:R-:W-:Y:S02]  /*6b10*/  @P4 FADD.FTZ R157, R157, R156 ;  /* 0x0000009c9d9d4221 */ /* 0x000fe40000010000 */
.L_x_1096:
[----:B------:R-:W-:Y:S05]  /*6b20*/  BSYNC B1 ;  /* 0x0000000000017941 */ /* 0x000fea0003800000 */
.L_x_1094:
        /* <DEDUP_REMOVED lines=15> */
.L_x_1098:
[----:B------:R-:W-:Y:S05]  /*6c20*/  BSYNC B1 ;  /* 0x0000000000017941 */ /* 0x000fea0003800000 */
.L_x_1097:
[----:B------:R-:W-:Y:S01]  /*6c30*/  BSSY B1, `(.L_x_1099) ;  /* 0x000000d000017945 */ /* 0x000fe20003800000 */
[----:B------:R-:W-:Y:S05]  /*6c40*/  @P2 BRA `(.L_x_1100) ;  /* 0x0000004000002947 */ /* 0x000fea0003800000 */
[----:B------:R-:W-:Y:S01]  /*6c50*/  HFMA2.MMA R157, -RZ, RZ, 0, 0 ;  /* 0x00000000ff9d7435 */ /* 0x000fe200000001ff */
[----:B------:R-:W-:Y:S05]  /*6c60*/  @!P4 BRA `(.L_x_1101) ;  /* 0x000000900000c947 */ /* 0x000fea0003800000 */
[----:B-----5:R-:W-:Y:S01]  /*6c70*/  PRMT R157, RZ, 0x5410, R35 ;  /* 0x00005410ff9d7816 */ /* 0x020fe20000000023 */
[----:B------:R-:W-:Y:S05]  /*6c80*/  BRA `(.L_x_1101) ;  /* 0x0000007000007947 */ /* 0x000fea0003800000 */
.L_x_1100:
[----:B------:R-:W-:-:S04]  /*6c90*/  ISETP.NE.AND P6, PT, R219, RZ, PT ;  /* 0x000000ffdb00720c */ /* 0x000fc80003fc5270 */
[----:B------:R-:W-:-:S05]  /*6ca0*/  FSEL R156, R158, RZ, !P6 ;  /* 0x000000ff9e9c7208 */ /* 0x000fca0007000000 */
[----:B------:R-:W-:-:S04]  /*6cb0*/  FFMA.FTZ R156, R197, R159, R156 ;  /* 0x0000009fc59c7223 */ /* 0x000fc8000001009c */
[----:B------:R-:W-:-:S04]  /*6cc0*/  FADD.FTZ R156, R198, -R156 ;  /* 0x8000009cc69c7221 */ /* 0x000fc80000010000 */
[----:B------:R-:W-:Y:S01]  /*6cd0*/  FMUL.FTZ R157, R2, R156 ;  /* 0x0000009c029d7220 */ /* 0x000fe20000410000 */
[----:B-----5:R-:W-:-:S05]  /*6ce0*/  @P4 PRMT R156, RZ, 0x5410, R35 ;  /* 0x00005410ff9c4816 */ /* 0x020fca0000000023 */
[----:B------:R-:W-:Y:S02]  /*6cf0*/  @P4 FADD.FTZ R157, R157, R156 ;  /* 0x0000009c9d9d4221 */ /* 0x000fe40000010000 */
.L_x_1101:
[----:B------:R-:W-:Y:S05]  /*6d00*/  BSYNC B1 ;  /* 0x0000000000017941 */ /* 0x000fea0003800000 */
.L_x_1099:
        /* <DEDUP_REMOVED lines=15> */
.L_x_1103:
[----:B------:R-:W-:Y:S05]  /*6e00*/  BSYNC B1 ;  /* 0x0000000000017941 */ /* 0x000fea0003800000 */
.L_x_1102:
[----:B------:R-:W-:Y:S01]  /*6e10*/  BSSY B1, `(.L_x_1104) ;  /* 0x000000d000017945 */ /* 0x000fe20003800000 */
[----:B------:R-:W-:Y:S05]  /*6e20*/  @P2 BRA `(.L_x_1105) ;  /* 0x0000004000002947 */ /* 0x000fea0003800000 */
[----:B------:R-:W-:Y:S01]  /*6e30*/  HFMA2.MMA R156, -RZ, RZ, 0, 0 ;  /* 0x00000000ff9c7435 */ /* 0x000fe200000001ff */
[----:B------:R-:W-:Y:S05]  /*6e40*/  @!P4 BRA `(.L_x_1106) ;  /* 0x000000900000c947 */ /* 0x000fea0003800000 */
[----:B-----5:R-:W-:Y:S01]  /*6e50*/  PRMT R156, RZ, 0x7610, R35 ;  /* 0x00007610ff9c7816 */ /* 0x020fe20000000023 */
[----:B------:R-:W-:Y:S05]  /*6e60*/  BRA `(.L_x_1106) ;  /* 0x0000007000007947 */ /* 0x000fea0003800000 */
.L_x_1105:
[----:B------:R-:W-:-:S04]  /*6e70*/  ISETP.NE.AND P2, PT, R219, RZ, PT ;  /* 0x000000ffdb00720c */ /* 0x000fc80003f45270 */
[----:B------:R-:W-:-:S05]  /*6e80*/  FSEL R158, R158, RZ, !P2 ;  /* 0x000000ff9e9e7208 */ /* 0x000fca0005000000 */
[----:B------:R-:W-:-:S04]  /*6e90*/  FFMA.FTZ R158, R199, R159, R158 ;  /* 0x0000009fc79e7223 */ /* 0x000fc8000001009e */
[----:B------:R-:W-:-:S04]  /*6ea0*/  FADD.FTZ R158, R200, -R158 ;  /* 0x8000009ec89e7221 */ /* 0x000fc80000010000 */
[----:B------:R-:W-:Y:S01]  /*6eb0*/  FMUL.FTZ R156, R2, R158 ;  /* 0x0000009e029c7220 */ /* 0x000fe20000410000 */
[----:B-----5:R-:W-:-:S05]  /*6ec0*/  @P4 PRMT R2, RZ, 0x7610, R35 ;  /* 0x00007610ff024816 */ /* 0x020fca0000000023 */
[----:B------:R-:W-:Y:S02]  /*6ed0*/  @P4 FADD.FTZ R156, R156, R2 ;  /* 0x000000029c9c4221 */ /* 0x000fe40000010000 */
.L_x_1106:
[----:B------:R-:W-:Y:S05]  /*6ee0*/  BSYNC B1 ;  /* 0x0000000000017941 */ /* 0x000fea0003800000 */
.L_x_1104:
        /* <DEDUP_REMOVED lines=15> */
.L_x_1108:
[----:B------:R-:W-:Y:S05]  /*6fe0*/  BSYNC B1 ;  /* 0x0000000000017941 */ /* 0x000fea0003800000 */
.L_x_1107:
[----:B------:R-:W-:-:S05]  /*6ff0*/  @P5 MOV R156, 0x10 ;  /* 0x00000010009c5802 */ /* 0x000fca0000000f00 */
[----:B------:R-:W-:-:S05]  /*7000*/  @P5 IMAD.WIDE.U32 R156, R4, R156, c[0x0][0x258] ;  /* 0x00009600049c5625 */ /* 0x000fca00078e009c */
[----:B------:R1:W-:Y:S02]  /*7010*/  @P5 STG.E.128 [R156.64], R140 ;  /* 0x0000008c9c005986 */ /* 0x0003e4000c101d04 */
[----:B-1----:R-:W-:-:S05]  /*7020*/  @P3 MOV R156, 0x10 ;  /* 0x00000010009c3802 */ /* 0x002fca0000000f00 */
[----:B------:R-:W-:-:S05]  /*7030*/  @P3 IMAD.WIDE.U32 R156, R160, R156, c[0x0][0x248] ;  /* 0x00009200a09c3625 */ /* 0x000fca00078e009c */
[----:B------:R1:W-:Y:S02]  /*7040*/  @P3 STG.E.128 [R156.64], R60 ;  /* 0x0000003c9c003986 */ /* 0x0003e4000c101d04 */
.L_x_1066:
[----:B------:R-:W-:Y:S05]  /*7050*/  BSYNC B0 ;  /* 0x0000000000007941 */ /* 0x000fea0003800000 */
.L_x_1065:
[----:B------:R-:W-:Y:S02]  /*7060*/  IADD3 R0, R0, c[0x0][0x160], RZ ;  /* 0x0000580000007a10 */ /* 0x000fe40007ffe0ff */
[----:B------:R-:W-:Y:S02]  /*7070*/  LOP3.LUT P3, RZ, R218, 0xff, RZ, 0xc0, !PT ;  /* 0x000000ffdaff7812 */ /* 0x000fe4000786c0ff */
[----:B------:R-:W-:Y:S02]  /*7080*/  ISETP.GE.AND P2, PT, R0, c[0x0][0x164], PT ;  /* 0x0000590000007a0c */ /* 0x000fe40003f46270 */
[----:B------:R-:W-:-:S11]  /*7090*/  SEL R218, RZ, 0x1, P3 ;  /* 0x00000001ffda7807 */ /* 0x000fd60001800000 */
[----:B012--5:R-:W-:Y:S01]  /*70a0*/  @P2 CALL.REL.NOINC `(.L_x_915) ;  /* 0x0000001000002944 */ /* 0x027fe20003c00000 */
[----:B------:R-:W-:Y:S05]  /*70b0*/  BRA `(.L_x_1109) ;  /* 0xffff9af000007947 */ /* 0x000fea000383ffff */
.L_x_915:
[----:B------:R-:W0:Y:S01]  /*70c0*/  S2UR UR6, SR_CTAID.X ;  /* 0x00000000000679c3 */ /* 0x000e220000002500 */
[----:B------:R-:W0:Y:S01]  /*70d0*/  S2R R2, SR_TID.X ;  /* 0x0000000000027919 */ /* 0x000e220000002100 */
[----:B------:R-:W-:Y:S01]  /*70e0*/  LOP3.LUT P2, RZ, R3, 0xffffff00, RZ, 0xc0, !PT ;  /* 0xffffff0003ff7812 */ /* 0x000fe2000784c0ff */
[----:B------:R-:W-:Y:S01]  /*70f0*/  BSSY B0, `(.L_x_1110) ;  /* 0x0000011000007945 */ /* 0x000fe20003800000 */
[C---:B0-----:R-:W-:Y:S02]  /*7100*/  LEA.HI R0, R2.reuse, UR6, RZ, 0x18 ;  /* 0x0000000602007c11 */ /* 0x041fe4000f8fc0ff */
[----:B-----5:R-:W-:-:S03]  /*7110*/  LOP3.LUT R5, R2, 0xff, RZ, 0xc0, !PT ;  /* 0x000000ff02057812 */ /* 0x020fc600078ec0ff */
[----:B------:R-:W-:-:S05]  /*7120*/  IMAD R0, R0, c[0x0][0x168], RZ ;  /* 0x00005a0000007a24 */ /* 0x000fca00078e02ff */
[----:B------:R-:W-:Y:S01]  /*7130*/  LEA.HI R0, R0, R5, RZ, 0x1d ;  /* 0x0000000500007211 */ /* 0x000fe200078fe8ff */
[----:B------:R-:W-:Y:S05]  /*7140*/  @!P2 BRA `(.L_x_1111) ;  /* 0x000000b00000a947 */ /* 0x000fea0003800000 */
[----:B------:R-:W-:-:S04]  /*7150*/  IMAD.MOV.U32 R9, RZ, RZ, 0x20 ;  /* 0x00000020ff097424 */ /* 0x000fc800078e00ff */
        /* <DEDUP_REMOVED lines=10> */
.L_x_1111:
[----:B------:R-:W-:Y:S05]  /*7200*/  BSYNC B0 ;  /* 0x0000000000007941 */ /* 0x000fea0003800000 */
.L_x_1110:
[----:B------:R-:W-:Y:S01]  /*7210*/  BSSY B0, `(.L_x_1112) ;  /* 0x000000d000007945 */ /* 0x000fe20003800000 */
[----:B------:R-:W-:Y:S05]  /*7220*/  @!P0 BRA `(.L_x_1113) ;  /* 0x000000b000008947 */ /* 0x000fea0003800000 */
[----:B0-----:R-:W-:-:S10]  /*7230*/  HFMA2.MMA R9, -RZ, RZ, 0, 1.9073486328125e-06 ;  /* 0x00000020ff097435 */ /* 0x001fd400000001ff */
        /* <DEDUP_REMOVED lines=10> */
.L_x_1113:
[----:B------:R-:W-:Y:S05]  /*72e0*/  BSYNC B0 ;  /* 0x0000000000007941 */ /* 0x000fea0003800000 */
.L_x_1112:
        /* <DEDUP_REMOVED lines=13> */
.L_x_1115:
[----:B------:R-:W-:Y:S05]  /*73c0*/  BSYNC B0 ;  /* 0x0000000000007941 */ /* 0x000fea0003800000 */
.L_x_1114:
        /* <DEDUP_REMOVED lines=13> */
.L_x_931:
[----:B------:R-:W-:Y:S01]  /*74a0*/  HFMA2.MMA R158, -RZ, RZ, 0, 9.5367431640625e-07 ;  /* 0x00000010ff9e7435 */ /* 0x000fe200000001ff */
[----:B------:R-:W-:Y:S01]  /*74b0*/  MOV R157, R214 ;  /* 0x000000d6009d7202 */ /* 0x000fe20000000f00 */
[----:B------:R-:W-:Y:S01]  /*74c0*/  IMAD.MOV.U32 R163, RZ, RZ, 0x1f ;  /* 0x0000001fffa37424 */ /* 0x000fe200078e00ff */
[----:B------:R-:W-:-:S02]  /*74d0*/  MOV R162, 0xffffffff ;  /* 0xffffffff00a27802 */ /* 0x000fc40000000f00 */
[----:B------:R-:W-:Y:S02]  /*74e0*/  MOV R156, 0x7500 ;  /* 0x00007500009c7802 */ /* 0x000fe40000000f00 */
[----:B0----5:R-:W-:Y:S05]  /*74f0*/  CALL.REL.NOINC `($__internal_17_$__cuda_sm70_shflsync_down_p) ;  /* 0x0000046000007944 */ /* 0x021fea0003c00000 */
[----:B-1----:R-:W-:Y:S01]  /*7500*/  MOV R159, R158 ;  /* 0x0000009e009f7202 */ /* 0x002fe20000000f00 */
[----:B------:R-:W-:Y:S05]  /*7510*/  BRA `(.L_x_1116) ;  /* 0xffffb50000007947 */ /* 0x000fea000383ffff */
.L_x_932:
[----:B------:R-:W-:Y:S01]  /*7520*/  HFMA2.MMA R158, -RZ, RZ, 0, 9.5367431640625e-07 ;  /* 0x00000010ff9e7435 */ /* 0x000fe200000001ff */
[----:B------:R-:W-:Y:S01]  /*7530*/  IMAD.MOV.U32 R157, RZ, RZ, R215 ;  /* 0x000000ffff9d7224 */ /* 0x000fe200078e00d7 */
[----:B------:R-:W-:Y:S01]  /*7540*/  MOV R163, 0x1f ;  /* 0x0000001f00a37802 */ /* 0x000fe20000000f00 */
[----:B------:R-:W-:Y:S01]  /*7550*/  IMAD.MOV.U32 R162, RZ, RZ, -0x1 ;  /* 0xffffffffffa27424 */ /* 0x000fe200078e00ff */
[----:B------:R-:W-:Y:S02]  /*7560*/  MOV R156, 0x7580 ;  /* 0x00007580009c7802 */ /* 0x000fe40000000f00 */
[----:B012--5:R-:W-:Y:S05]  /*7570*/  CALL.REL.NOINC `($__internal_17_$__cuda_sm70_shflsync_down_p) ;  /* 0x000003e000007944 */ /* 0x027fea0003c00000 */
[----:B------:R-:W-:Y:S01]  /*7580*/  FADD.FTZ R214, R159, R214 ;  /* 0x000000d69fd67221 */ /* 0x000fe20000010000 */
[----:B------:R-:W-:Y:S01]  /*7590*/  MOV R163, 0x1f ;  /* 0x0000001f00a37802 */ /* 0x000fe20000000f00 */
[----:B-1----:R-:W-:Y:S01]  /*75a0*/  FADD.FTZ R215, R215, R158 ;  /* 0x0000009ed7d77221 */ /* 0x002fe20000010000 */
[----:B------:R-:W-:Y:S01]  /*75b0*/  HFMA2.MMA R158, -RZ, RZ, 0, 4.76837158203125e-07 ;  /* 0x00000008ff9e7435 */ /* 0x000fe200000001ff */
[----:B------:R-:W-:Y:S01]  /*75c0*/  IMAD.MOV.U32 R162, RZ, RZ, -0x1 ;  /* 0xffffffffffa27424 */ /* 0x000fe200078e00ff */
[----:B------:R-:W-:-:S02]  /*75d0*/  MOV R157, R214 ;  /* 0x000000d6009d7202 */ /* 0x000fc40000000f00 */
[----:B------:R-:W-:Y:S02]  /*75e0*/  MOV R156, 0x7600 ;  /* 0x00007600009c7802 */ /* 0x000fe40000000f00 */
[----:B------:R-:W-:Y:S05]  /*75f0*/  CALL.REL.NOINC `($__internal_17_$__cuda_sm70_shflsync_down_p) ;  /* 0x0000036000007944 */ /* 0x000fea0003c00000 */
[----:B-1----:R-:W-:Y:S01]  /*7600*/  MOV R159, R158 ;  /* 0x0000009e009f7202 */ /* 0x002fe20000000f00 */
[----:B------:R-:W-:Y:S01]  /*7610*/  HFMA2.MMA R158, -RZ, RZ, 0, 4.76837158203125e-07 ;  /* 0x00000008ff9e7435 */ /* 0x000fe200000001ff */
[----:B------:R-:W-:Y:S01]  /*7620*/  IMAD.MOV.U32 R157, RZ, RZ, R215 ;  /* 0x000000ffff9d7224 */ /* 0x000fe200078e00d7 */
[----:B------:R-:W-:Y:S01]  /*7630*/  MOV R163, 0x1f ;  /* 0x0000001f00a37802 */ /* 0x000fe20000000f00 */
[----:B------:R-:W-:Y:S01]  /*7640*/  IMAD.MOV.U32 R162, RZ, RZ, -0x1 ;  /* 0xffffffffffa27424 */ /* 0x000fe200078e00ff */
[----:B------:R-:W-:Y:S02]  /*7650*/  MOV R156, 0x7670 ;  /* 0x00007670009c7802 */ /* 0x000fe40000000f00 */
[----:B------:R-:W-:Y:S05]  /*7660*/  CALL.REL.NOINC `($__internal_17_$__cuda_sm70_shflsync_down_p) ;  /* 0x000002f000007944 */ /* 0x000fea0003c00000 */
[----:B------:R-:W-:Y:S01]  /*7670*/  FADD.FTZ R214, R159, R214 ;  /* 0x000000d69fd67221 */ /* 0x000fe20000010000 */
[----:B------:R-:W-:Y:S01]  /*7680*/  MOV R163, 0x1f ;  /* 0x0000001f00a37802 */ /* 0x000fe20000000f00 */
[----:B-1----:R-:W-:Y:S01]  /*7690*/  FADD.FTZ R215, R215, R158 ;  /* 0x0000009ed7d77221 */ /* 0x002fe20000010000 */
[----:B------:R-:W-:Y:S01]  /*76a0*/  HFMA2.MMA R158, -RZ, RZ, 0, 2.384185791015625e-07 ;  /* 0x00000004ff9e7435 */ /* 0x000fe200000001ff */
[----:B------:R-:W-:Y:S01]  /*76b0*/  IMAD.MOV.U32 R162, RZ, RZ, -0x1 ;  /* 0xffffffffffa27424 */ /* 0x000fe200078e00ff */
[----:B------:R-:W-:-:S02]  /*76c0*/  MOV R157, R214 ;  /* 0x000000d6009d7202 */ /* 0x000fc40000000f00 */
[----:B------:R-:W-:Y:S02]  /*76d0*/  MOV R156, 0x76f0 ;  /* 0x000076f0009c7802 */ /* 0x000fe40000000f00 */
[----:B------:R-:W-:Y:S05]  /*76e0*/  CALL.REL.NOINC `($__internal_17_$__cuda_sm70_shflsync_down_p) ;  /* 0x0000027000007944 */ /* 0x000fea0003c00000 */
[----:B-1----:R-:W-:Y:S01]  /*76f0*/  MOV R159, R158 ;  /* 0x0000009e009f7202 */ /* 0x002fe20000000f00 */
[----:B------:R-:W-:Y:S01]  /*7700*/  HFMA2.MMA R158, -RZ, RZ, 0, 2.384185791015625e-07 ;  /* 0x00000004ff9e7435 */ /* 0x000fe200000001ff */
        /* <DEDUP_REMOVED lines=8> */
[----:B------:R-:W-:Y:S01]  /*7790*/  HFMA2.MMA R158, -RZ, RZ, 0, 1.1920928955078125e-07 ;  /* 0x00000002ff9e7435 */ /* 0x000fe200000001ff */
[----:B------:R-:W-:Y:S01]  /*77a0*/  IMAD.MOV.U32 R162, RZ, RZ, -0x1 ;  /* 0xffffffffffa27424 */ /* 0x000fe200078e00ff */
[----:B------:R-:W-:-:S02]  /*77b0*/  MOV R157, R214 ;  /* 0x000000d6009d7202 */ /* 0x000fc40000000f00 */
[----:B------:R-:W-:Y:S02]  /*77c0*/  MOV R156, 0x77e0 ;  /* 0x000077e0009c7802 */ /* 0x000fe40000000f00 */
[----:B------:R-:W-:Y:S05]  /*77d0*/  CALL.REL.NOINC `($__internal_17_$__cuda_sm70_shflsync_down_p) ;  /* 0x0000018000007944 */ /* 0x000fea0003c00000 */
[----:B-1----:R-:W-:Y:S01]  /*77e0*/  MOV R159, R158 ;  /* 0x0000009e009f7202 */ /* 0x002fe20000000f00 */
[----:B------:R-:W-:Y:S01]  /*77f0*/  HFMA2.MMA R158, -RZ, RZ, 0, 1.1920928955078125e-07 ;  /* 0x00000002ff9e7435 */ /* 0x000fe200000001ff */
        /* <DEDUP_REMOVED lines=8> */
[----:B------:R-:W-:Y:S01]  /*7880*/  HFMA2.MMA R158, -RZ, RZ, 0, 5.9604644775390625e-08 ;  /* 0x00000001ff9e7435 */ /* 0x000fe200000001ff */
[----:B------:R-:W-:Y:S01]  /*7890*/  IMAD.MOV.U32 R162, RZ, RZ, -0x1 ;  /* 0xffffffffffa27424 */ /* 0x000fe200078e00ff */
[----:B------:R-:W-:-:S02]  /*78a0*/  MOV R157, R214 ;  /* 0x000000d6009d7202 */ /* 0x000fc40000000f00 */
[----:B------:R-:W-:Y:S02]  /*78b0*/  MOV R156, 0x78d0 ;  /* 0x000078d0009c7802 */ /* 0x000fe40000000f00 */
[----:B------:R-:W-:Y:S05]  /*78c0*/  CALL.REL.NOINC `($__internal_17_$__cuda_sm70_shflsync_down_p) ;  /* 0x0000009000007944 */ /* 0x000fea0003c00000 */
[----:B-1----:R-:W-:Y:S01]  /*78d0*/  MOV R159, R158 ;  /* 0x0000009e009f7202 */ /* 0x002fe20000000f00 */
[----:B------:R-:W-:Y:S01]  /*78e0*/  HFMA2.MMA R158, -RZ, RZ, 0, 5.9604644775390625e-08 ;  /* 0x00000001ff9e7435 */ /* 0x000fe200000001ff */
[----:B------:R-:W-:Y:S01]  /*78f0*/  IMAD.MOV.U32 R157, RZ, RZ, R215 ;  /* 0x000000ffff9d7224 */ /* 0x000fe200078e00d7 */
[----:B------:R-:W-:Y:S01]  /*7900*/  MOV R163, 0x1f ;  /* 0x0000001f00a37802 */ /* 0x000fe20000000f00 */
[----:B------:R-:W-:Y:S01]  /*7910*/  IMAD.MOV.U32 R162, RZ, RZ, -0x1 ;  /* 0xffffffffffa27424 */ /* 0x000fe200078e00ff */
[----:B------:R-:W-:Y:S02]  /*7920*/  MOV R156, 0x7940 ;  /* 0x00007940009c7802 */ /* 0x000fe40000000f00 */
[----:B------:R-:W-:Y:S05]  /*7930*/  CALL.REL.NOINC `($__internal_17_$__cuda_sm70_shflsync_down_p) ;  /* 0x0000002000007944 */ /* 0x000fea0003c00000 */
[----:B-1----:R-:W-:Y:S01]  /*7940*/  MOV R157, R158 ;  /* 0x0000009e009d7202 */ /* 0x002fe20000000f00 */
[----:B------:R-:W-:Y:S05]  /*7950*/  BRA `(.L_x_1117) ;  /* 0xffffb1e000007947 */ /* 0x000fea000383ffff */
        .weak           $__internal_17_$__cuda_sm70_shflsync_down_p
        .type           $__internal_17_$__cuda_sm70_shflsync_down_p,@function
        .size           $__internal_17_$__cuda_sm70_shflsync_down_p,(.L_x_11751 - $__internal_17_$__cuda_sm70_shflsync_down_p)
$__internal_17_$__cuda_sm70_shflsync_down_p:
[----:B------:R-:W-:Y:S04]  /*7960*/  WARPSYNC R162 ;  /* 0x000000a200007348 */ /* 0x000fe80003800000 */
[----:B------:R0:W1:Y:S02]  /*7970*/  SHFL.DOWN PT, R158, R157, R158, R163 ;  /* 0x0800009e9d9e7389 */ /* 0x00006400000e00a3 */
[----:B0-----:R-:W-:-:S06]  /*7980*/  HFMA2.MMA R157, -RZ, RZ, 0, 0 ;  /* 0x00000000ff9d7435 */ /* 0x001fcc00000001ff */
[----:B------:R-:W-:Y:S05]  /*7990*/  RET.REL.NODEC R156 `(_ZN10layer_norm13ln_bwd_kernelINS_13Kernel_traitsI13__nv_bfloat16S2_S2_S2_fjLj8192ELj1ELj1ELj8ELj16ENS_18Kernel_traits_baseILj8192ES2_S2_S2_S2_fjLj256EEEEELb1ELb1ELb1ELb0EEEvNS_9BwdParamsE) ;  /* 0xffff86609c007950 */ /* 0x000fea0003c3ffff */
.L_x_1118:
        /* <DEDUP_REMOVED lines=14> */
.L_x_11751:


//--------------------- .text._ZN10layer_norm22ln_bwd_finalize_kernelINS_22Kernel_traits_finalizeILj8192E13__nv_bfloat16S2_S2_S2_fjLb1ELj1024ELj4ENS_18Kernel_traits_baseILj8192ES2_S2_S2_S2_fjLj1024EEEEELb1ELb1EEEvNS_9BwdParamsE --------------------------
	.section	.text._ZN10layer_norm22ln_bwd_finalize_kernelINS_22Kernel_traits_finalizeILj8192E13__nv_bfloat16S2_S2_S2_fjLb1ELj1024ELj4ENS_18Kernel_traits_baseILj8192ES2_S2_S2_S2_fjLj1024EEEEELb1ELb1EEEvNS_9BwdParamsE,"ax",@progbits
	.sectioninfo	@"SHI_REGISTERS=32"
	.align	128
        .global         _ZN10layer_norm22ln_bwd_finalize_kernelINS_22Kernel_traits_finalizeILj8192E13__nv_bfloat16S2_S2_S2_fjLb1ELj1024ELj4ENS_18Kernel_traits_baseILj8192ES2_S2_S2_S2_fjLj1024EEEEELb1ELb1EEEvNS_9BwdParamsE
        .type           _ZN10layer_norm22ln_bwd_finalize_kernelINS_22Kernel_traits_finalizeILj8192E13__nv_bfloat16S2_S2_S2_fjLb1ELj1024ELj4ENS_18Kernel_traits_baseILj8192ES2_S2_S2_S2_fjLj1024EEEEELb1ELb1EEEvNS_9BwdParamsE,@function
        .size           _ZN10layer_norm22ln_bwd_finalize_kernelINS_22Kernel_traits_finalizeILj8192E13__nv_bfloat16S2_S2_S2_fjLb1ELj1024ELj4ENS_18Kernel_traits_baseILj8192ES2_S2_S2_S2_fjLj1024EEEEELb1ELb1EEEvNS_9BwdParamsE,(.L_x_11752 - _ZN10layer_norm22ln_bwd_finalize_kernelINS_22Kernel_traits_finalizeILj8192E13__nv_bfloat16S2_S2_S2_fjLb1ELj1024ELj4ENS_18Kernel_traits_baseILj8192ES2_S2_S2_S2_fjLj1024EEEEELb1ELb1EEEvNS_9BwdParamsE)
        .other          _ZN10layer_norm22ln_bwd_finalize_kernelINS_22Kernel_traits_finalizeILj8192E13__nv_bfloat16S2_S2_S2_fjLb1ELj1024ELj4ENS_18Kernel_traits_baseILj8192ES2_S2_S2_S2_fjLj1024EEEEELb1ELb1EEEvNS_9BwdParamsE,@"STO_CUDA_ENTRY STV_DEFAULT"
_ZN10layer_norm22ln_bwd_finalize_kernelINS_22Kernel_traits_finalizeILj8192E13__nv_bfloat16S2_S2_S2_fjLb1ELj1024ELj4ENS_18Kernel_traits_baseILj8192ES2_S2_S2_S2_fjLj1024EEEEELb1ELb1EEEvNS_9BwdParamsE:
.text._ZN10layer_norm22ln_bwd_finalize_kernelINS_22Kernel_traits_finalizeILj8192E13__nv_bfloat16S2_S2_S2_fjLb1ELj1024ELj4ENS_18Kernel_traits_baseILj8192ES2_S2_S2_S2_fjLj1024EEEEELb1ELb1EEEvNS_9BwdParamsE:
        /* <DEDUP_REMOVED lines=8> */
[----:B------:R-:W-:Y:S01]  /*0080*/  IMAD.SHL.U32 R5, R5, 0x10, RZ ;  /* 0x0000001005057824 */ /* 0x000fe200078e00ff */
[--C-:B------:R-:W-:Y:S01]  /*0090*/  SHF.R.U32.HI R3, RZ, 0x5, R0.reuse ;  /* 0x00000005ff037819 */ /* 0x100fe20000011600 */
[----:B------:R-:W-:Y:S01]  /*00a0*/  ULDC.64 UR4, c[0x0][0x118] ;  /* 0x0000460000047ab9 */ /* 0x000fe20000000a00 */
[----:B------:R-:W-:Y:S02]  /*00b0*/  LOP3.LUT R6, R0, 0x3fffffe0, RZ, 0xc0, !PT ;  /* 0x3fffffe000067812 */ /* 0x000fe400078ec0ff */
[----:B------:R-:W-:Y:S02]  /*00c0*/  LOP3.LUT R7, R3, 0x1f, R0, 0x78, !PT ;  /* 0x0000001f03077812 */ /* 0x000fe400078e7800 */
[----:B------:R-:W-:Y:S02]  /*00d0*/  ISETP.GE.U32.AND P0, PT, R2, 0x10, PT ;  /* 0x000000100200780c */ /* 0x000fe40003f06070 */
[----:B------:R-:W-:Y:S02]  /*00e0*/  LOP3.LUT R5, R5, 0x7ffffff0, RZ, 0xc0, !PT ;  /* 0x7ffffff005057812 */ /* 0x000fe400078ec0ff */
[----:B------:R-:W-:Y:S01]  /*00f0*/  IADD3 R6, R6, R7, RZ ;  /* 0x0000000706067210 */ /* 0x000fe20007ffe0ff */
[----:B------:R-:W-:Y:S01]  /*0100*/  IMAD R7, R2, 0x20, R7 ;  /* 0x0000002002077824 */ /* 0x000fe200078e0207 */
[----:B------:R-:W-:-:S02]  /*0110*/  ISETP.EQ.AND P0, PT, R3, 0x1f, !P0 ;  /* 0x0000001f0300780c */ /* 0x000fc40004702270 */
[----:B------:R-:W-:Y:S02]  /*0120*/  IADD3 R5, R2, R5, RZ ;  /* 0x0000000502057210 */ /* 0x000fe40007ffe0ff */
.L_x_1131:
[----:B------:R-:W-:Y:S01]  /*0130*/  ISETP.GE.U32.AND P1, PT, R3, c[0x0][0x160], PT ;  /* 0x0000580003007a0c */ /* 0x000fe20003f26070 */
[----:B------:R-:W-:Y:S01]  /*0140*/  BSSY B0, `(.L_x_1119) ;  /* 0x000007a000007945 */ /* 0x000fe20003800000 */
[----:B------:R-:W-:Y:S01]  /*0150*/  HFMA2.MMA R25, -RZ, RZ, 0, 0 ;  /* 0x00000000ff197435 */ /* 0x000fe200000001ff */
[----:B------:R-:W-:Y:S01]  /*0160*/  MOV R22, RZ ;  /* 0x000000ff00167202 */ /* 0x000fe20000000f00 */
[----:B------:R-:W-:-:S09]  /*0170*/  IMAD.MOV.U32 R9, RZ, RZ, RZ ;  /* 0x000000ffff097224 */ /* 0x000fd200078e00ff */
        /* <DEDUP_REMOVED lines=27> */
.L_x_1123:
        /* <DEDUP_REMOVED lines=9> */
[----:B------:R-:W-:Y:S01]  /*03c0*/  IMAD R20, R21, c[0x0][0x168], R4 ;  /* 0x00005a0015147a24 */ /* 0x000fe200078e0204 */
[----:B------:R1:W3:Y:S01]  /*03d0*/  LDG.E R10, [R14.64] ;  /* 0x000000040e0a7981 */ /* 0x0002e2000c1e1900 */
[----:B------:R-:W-:Y:S01]  /*03e0*/  IADD3 R21, R23, 0x60, RZ ;  /* 0x0000006017157810 */ /* 0x000fe20007ffe0ff */
[CC--:B------:R-:W-:Y:S02]  /*03f0*/  IMAD.WIDE.U32 R18, R28.reuse, R11.reuse, c[0x0][0x220] ;  /* 0x000088001c127625 */ /* 0x0c0fe400078e000b */
[----:B0-----:R0:W4:Y:S02]  /*0400*/  LDG.E R13, [R16.64] ;  /* 0x00000004100d7981 */ /* 0x001124000c1e1900 */
[-C--:B------:R-:W-:Y:S02]  /*0410*/  IMAD.WIDE.U32 R26, R28, R11.reuse, c[0x0][0x228] ;  /* 0x00008a001c1a7625 */ /* 0x080fe400078e000b */
[----:B------:R5:W4:Y:S02]  /*0420*/  LDG.E R24, [R18.64] ;  /* 0x0000000412187981 */ /* 0x000b24000c1e1900 */
[----:B-1----:R-:W-:-:S02]  /*0430*/  IMAD.WIDE.U32 R14, R20, R11, c[0x0][0x220] ;  /* 0x00008800140e7625 */ /* 0x002fc400078e000b */
[----:B------:R1:W4:Y:S02]  /*0440*/  LDG.E R26, [R26.64] ;  /* 0x000000041a1a7981 */ /* 0x000324000c1e1900 */
[----:B0-----:R-:W-:Y:S02]  /*0450*/  IMAD.WIDE.U32 R16, R28, R11, c[0x0][0x240] ;  /* 0x000090001c107625 */ /* 0x001fe400078e000b */
[----:B------:R0:W4:Y:S02]  /*0460*/  LDG.E R29, [R14.64] ;  /* 0x000000040e1d7981 */ /* 0x000124000c1e1900 */
[----:B------:R-:W-:-:S04]  /*0470*/  IMAD R28, R21, c[0x0][0x168], R4 ;  /* 0x00005a00151c7a24 */ /* 0x000fc800078e0204 */
[-C--:B-----5:R-:W-:Y:S01]  /*0480*/  IMAD.WIDE.U32 R18, R28, R11.reuse, c[0x0][0x228] ;  /* 0x00008a001c127625 */ /* 0x0a0fe200078e000b */
[----:B-1----:R1:W5:Y:S03]  /*0490*/  LDG.E R27, [R16.64] ;  /* 0x00000004101b7981 */ /* 0x002366000c1e1900 */
[----:B0-----:R-:W-:-:S04]  /*04a0*/  IMAD.WIDE.U32 R14, R20, R11, c[0x0][0x228] ;  /* 0x00008a00140e7625 */ /* 0x001fc800078e000b */
[-C--:B------:R-:W-:Y:S02]  /*04b0*/  IMAD.WIDE.U32 R20, R20, R11.reuse, c[0x0][0x240] ;  /* 0x0000900014147625 */ /* 0x080fe400078e000b */
[----:B------:R0:W5:Y:S02]  /*04c0*/  LDG.E R14, [R14.64] ;  /* 0x000000040e0e7981 */ /* 0x000164000c1e1900 */
[CC--:B-1----:R-:W-:Y:S02]  /*04d0*/  IMAD.WIDE.U32 R16, R28.reuse, R11.reuse, c[0x0][0x220] ;  /* 0x000088001c107625 */ /* 0x0c2fe400078e000b */
[----:B------:R-:W5:Y:S04]  /*04e0*/  LDG.E R20, [R20.64] ;  /* 0x0000000414147981 */ /* 0x000f68000c1e1900 */
[----:B------:R-:W5:Y:S04]  /*04f0*/  LDG.E R16, [R16.64] ;  /* 0x0000000410107981 */ /* 0x000f68000c1e1900 */
[----:B0-----:R0:W5:Y:S02]  /*0500*/  LDG.E R15, [R18.64] ;  /* 0x00000004120f7981 */ /* 0x001164000c1e1900 */
[----:B0-----:R-:W-:-:S05]  /*0510*/  IMAD.WIDE.U32 R18, R28, R11, c[0x0][0x240] ;  /* 0x000090001c127625 */ /* 0x001fca00078e000b */
        /* <DEDUP_REMOVED lines=8> */
[----:B------:R-:W-:-:S02]  /*05a0*/  FADD.FTZ R29, R24, R29 ;  /* 0x0000001d181d7221 */ /* 0x000fc40000010000 */
[----:B-----5:R-:W-:Y:S02]  /*05b0*/  FADD.FTZ R27, R10, R27 ;  /* 0x0000001b0a1b7221 */ /* 0x020fe40000010000 */
[----:B------:R-:W-:Y:S02]  /*05c0*/  FADD.FTZ R14, R13, R14 ;  /* 0x0000000e0d0e7221 */ /* 0x000fe40000010000 */
[----:B------:R-:W-:Y:S02]  /*05d0*/  FADD.FTZ R20, R27, R20 ;  /* 0x000000141b147221 */ /* 0x000fe40000010000 */
[----:B------:R-:W-:Y:S02]  /*05e0*/  FADD.FTZ R9, R29, R16 ;  /* 0x000000101d097221 */ /* 0x000fe40000010000 */
[----:B------:R-:W-:Y:S02]  /*05f0*/  FADD.FTZ R22, R14, R15 ;  /* 0x0000000f0e167221 */ /* 0x000fe40000010000 */
[----:B------:R-:W-:Y:S01]  /*0600*/  FADD.FTZ R25, R20, R11 ;  /* 0x0000000b14197221 */ /* 0x000fe20000010000 */
[----:B------:R-:W-:Y:S05]  /*0610*/  @!P1 BRA `(.L_x_1123) ;  /* 0xfffffd1000009947 */ /* 0x000fea000383ffff */
.L_x_1122:
[----:B------:R-:W-:Y:S05]  /*0620*/  BSYNC B1 ;  /* 0x0000000000017941 */ /* 0x000fea0003800000 */
.L_x_1121:
        /* <DEDUP_REMOVED lines=29> */
.L_x_1125:
[----:B------:R-:W-:Y:S05]  /*0800*/  BSYNC B1 ;  /* 0x0000000000017941 */ /* 0x000fea0003800000 */
.L_x_1124:
[----:B------:R-:W-:-:S13]  /*0810*/  ISETP.LT.U32.OR P2, PT, R23, c[0x0][0x160], P2 ;  /* 0x0000580017007a0c */ /* 0x000fda0001741470 */
        /* <DEDUP_REMOVED lines=12> */
.L_x_1120:
[----:B------:R-:W-:Y:S05]  /*08e0*/  BSYNC B0 ;  /* 0x0000000000007941 */ /* 0x000fea0003800000 */
.L_x_1119:
        /* <DEDUP_REMOVED lines=12> */
.L_x_1132:
        /* <DEDUP_REMOVED lines=27> */
.L_x_1133:
        /* <DEDUP_REMOVED lines=9> */
.L_x_1126:
[----:B0-----:R-:W-:Y:S01]  /*0bf0*/  WARPSYNC 0xffffffff ;  /* 0xffffffff00007948 */ /* 0x001fe20003800000 */
[----:B------:R-:W-:Y:S06]  /*0c00*/  BAR.SYNC.DEFER_BLOCKING 0x0 ;  /* 0x0000000000007b1d */ /* 0x000fec0000010000 */
[----:B------:R-:W-:Y:S01]  /*0c10*/  BSSY B0, `(.L_x_1129) ;  /* 0x0000011000007945 */ /* 0x000fe20003800000 */
[----:B------:R-:W-:Y:S05]  /*0c20*/  @!P0 BRA `(.L_x_1130) ;  /* 0x000000f000008947 */ /* 0x000fea0003800000 */
[----:B--2---:R-:W-:Y:S01]  /*0c30*/  SHF.L.U32 R8, R0, 0x3, RZ ;  /* 0x0000000300087819 */ /* 0x004fe200000006ff */
[----:B------:R-:W-:-:S03]  /*0c40*/  HFMA2.MMA R16, -RZ, RZ, 0, 2.384185791015625e-07 ;  /* 0x00000004ff107435 */ /* 0x000fc600000001ff */
        /* <DEDUP_REMOVED lines=13> */
.L_x_1130:
[----:B------:R-:W-:Y:S05]  /*0d20*/  BSYNC B0 ;  /* 0x0000000000007941 */ /* 0x000fea0003800000 */
.L_x_1129:
[C---:B------:R-:W-:Y:S02]  /*0d30*/  ISETP.GT.U32.AND P1, PT, R4.reuse, -0x2001, PT ;  /* 0xffffdfff0400780c */ /* 0x040fe40003f24070 */
[----:B------:R-:W-:-:S02]  /*0d40*/  IADD3 R4, R4, 0x2000, RZ ;  /* 0x0000200004047810 */ /* 0x000fc40007ffe0ff */
[----:B------:R-:W-:-:S09]  /*0d50*/  IADD3 R5, R5, 0x1000, RZ ;  /* 0x0000100005057810 */ /* 0x000fd20007ffe0ff */
[----:B012---:R-:W-:Y:S05]  /*0d60*/  @P1 BRA `(.L_x_1131) ;  /* 0xfffff3c000001947 */ /* 0x007fea000383ffff */
[----:B------:R-:W-:Y:S05]  /*0d70*/  EXIT ;  /* 0x000000000000794d */ /* 0x000fea0003800000 */
.L_x_1127:
[----:B------:R-:W-:Y:S01]  /*0d80*/  HFMA2.MMA R14, -RZ, RZ, 0, 1.847743988037109375e-06 ;  /* 0x0000001fff0e7435 */ /* 0x000fe200000001ff */
[----:B---3--:R-:W-:Y:S01]  /*0d90*/  IMAD.MOV.U32 R18, RZ, RZ, R10 ;  /* 0x000000ffff127224 */ /* 0x008fe200078e000a */
[----:B------:R-:W-:Y:S01]  /*0da0*/  MOV R17, 0x1 ;  /* 0x0000000100117802 */ /* 0x000fe20000000f00 */
[----:B------:R-:W-:Y:S01]  /*0db0*/  IMAD.MOV.U32 R19, RZ, RZ, -0x1 ;  /* 0xffffffffff137424 */ /* 0x000fe200078e00ff */
[----:B------:R-:W-:Y:S02]  /*0dc0*/  MOV R8, 0xde0 ;  /* 0x00000de000087802 */ /* 0x000fe40000000f00 */
[----:B012---:R-:W-:Y:S05]  /*0dd0*/  CALL.REL.NOINC `($__internal_18_$__cuda_sm70_shflsync_bfly_p) ;  /* 0x0000059000007944 */ /* 0x007fea0003c00000 */
[----:B01----:R-:W-:Y:S05]  /*0de0*/  BRA `(.L_x_1132) ;  /* 0xfffffbc000007947 */ /* 0x003fea000383ffff */
.L_x_1128:
[----:B------:R-:W-:Y:S01]  /*0df0*/  HFMA2.MMA R14, -RZ, RZ, 0, 1.847743988037109375e-06 ;  /* 0x0000001fff0e7435 */ /* 0x000fe200000001ff */
[----:B------:R-:W-:Y:S01]  /*0e00*/  MOV R17, 0x2 ;  /* 0x0000000200117802 */ /* 0x000fe20000000f00 */
[----:B------:R-:W-:Y:S01]  /*0e10*/  IMAD.MOV.U32 R19, RZ, RZ, -0x1 ;  /* 0xffffffffff137424 */ /* 0x000fe200078e00ff */
[----:B------:R-:W-:-:S03]  /*0e20*/  MOV R8, 0xe40 ;  /* 0x00000e4000087802 */ /* 0x000fc60000000f00 */
[----:B0123--:R-:W-:Y:S05]  /*0e30*/  CALL.REL.NOINC `($__internal_18_$__cuda_sm70_shflsync_bfly_p) ;  /* 0x0000053000007944 */ /* 0x00ffea0003c00000 */
[----:B01----:R-:W-:Y:S01]  /*0e40*/  FADD.FTZ R18, R18, R14 ;  /* 0x0000000e12127221 */ /* 0x003fe20000010000 */
[----:B------:R-:W-:Y:S01]  /*0e50*/  HFMA2.MMA R14, -RZ, RZ, 0, 1.847743988037109375e-06 ;  /* 0x0000001fff0e7435 */ /* 0x000fe200000001ff */
[----:B------:R-:W-:Y:S01]  /*0e60*/  MOV R17, 0x4 ;  /* 0x0000000400117802 */ /* 0x000fe20000000f00 */
[----:B------:R-:W-:Y:S01]  /*0e70*/  IMAD.MOV.U32 R19, RZ, RZ, -0x1 ;  /* 0xffffffffff137424 */ /* 0x000fe200078e00ff */
[----:B------:R-:W-:-:S03]  /*0e80*/  MOV R8, 0xea0 ;  /* 0x00000ea000087802 */ /* 0x000fc60000000f00 */
[----:B------:R-:W-:Y:S05]  /*0e90*/  CALL.REL.NOINC `($__internal_18_$__cuda_sm70_shflsync_bfly_p) ;  /* 0x000004d000007944 */ /* 0x000fea0003c00000 */
[----:B01----:R-:W-:Y:S01]  /*0ea0*/  FADD.FTZ R18, R18, R14 ;  /* 0x0000000e12127221 */ /* 0x003fe20000010000 */
[----:B------:R-:W-:Y:S01]  /*0eb0*/  HFMA2.MMA R14, -RZ, RZ, 0, 1.847743988037109375e-06 ;  /* 0x0000001fff0e7435 */ /* 0x000fe200000001ff */
[----:B------:R-:W-:Y:S01]  /*0ec0*/  MOV R17, 0x8 ;  /* 0x0000000800117802 */ /* 0x000fe20000000f00 */
[----:B------:R-:W-:Y:S01]  /*0ed0*/  IMAD.MOV.U32 R19, RZ, RZ, -0x1 ;  /* 0xffffffffff137424 */ /* 0x000fe200078e00ff */
[----:B------:R-:W-:-:S03]  /*0ee0*/  MOV R8, 0xf00 ;  /* 0x00000f0000087802 */ /* 0x000fc60000000f00 */
[----:B------:R-:W-:Y:S05]  /*0ef0*/  CALL.REL.NOINC `($__internal_18_$__cuda_sm70_shflsync_bfly_p) ;  /* 0x0000047000007944 */ /* 0x000fea0003c00000 */
[----:B-1----:R-:W-:Y:S01]  /*0f00*/  FADD.FTZ R10, R18, R14 ;  /* 0x0000000e120a7221 */ /* 0x002fe20000010000 */
[----:B------:R-:W-:Y:S01]  /*0f10*/  HFMA2.MMA R14, -RZ, RZ, 0, 1.847743988037109375e-06 ;  /* 0x0000001fff0e7435 */ /* 0x000fe200000001ff */
[----:B0-----:R-:W-:Y:S01]  /*0f20*/  MOV R17, 0x10 ;  /* 0x0000001000117802 */ /* 0x001fe20000000f00 */
[----:B------:R-:W-:Y:S01]  /*0f30*/  IMAD.MOV.U32 R19, RZ, RZ, -0x1 ;  /* 0xffffffffff137424 */ /* 0x000fe200078e00ff */
[----:B------:R-:W-:-:S02]  /*0f40*/  MOV R8, 0xf70 ;  /* 0x00000f7000087802 */ /* 0x000fc40000000f00 */
[----:B------:R-:W-:Y:S02]  /*0f50*/  MOV R18, R10 ;  /* 0x0000000a00127202 */ /* 0x000fe40000000f00 */
[----:B------:R-:W-:Y:S05]  /*0f60*/  CALL.REL.NOINC `($__internal_18_$__cuda_sm70_shflsync_bfly_p) ;  /* 0x0000040000007944 */ /* 0x000fea0003c00000 */
[----:B0-----:R-:W-:Y:S01]  /*0f70*/  HFMA2.MMA R17, -RZ, RZ, 0, 5.9604644775390625e-08 ;  /* 0x00000001ff117435 */ /* 0x001fe200000001ff */
[----:B-1----:R-:W-:Y:S01]  /*0f80*/  MOV R13, R14 ;  /* 0x0000000e000d7202 */ /* 0x002fe20000000f00 */
[----:B------:R-:W-:Y:S01]  /*0f90*/  IMAD.MOV.U32 R18, RZ, RZ, R15 ;  /* 0x000000ffff127224 */ /* 0x000fe200078e000f */
[----:B------:R-:W-:Y:S01]  /*0fa0*/  MOV R14, 0x1f ;  /* 0x0000001f000e7802 */ /* 0x000fe20000000f00 */
[----:B------:R-:W-:Y:S01]  /*0fb0*/  IMAD.MOV.U32 R19, RZ, RZ, -0x1 ;  /* 0xffffffffff137424 */ /* 0x000fe200078e00ff */
[----:B------:R-:W-:Y:S02]  /*0fc0*/  MOV R8, 0xfe0 ;  /* 0x00000fe000087802 */ /* 0x000fe40000000f00 */
[----:B------:R-:W-:Y:S05]  /*0fd0*/  CALL.REL.NOINC `($__internal_18_$__cuda_sm70_shflsync_bfly_p) ;  /* 0x0000039000007944 */ /* 0x000fea0003c00000 */
[----:B0-----:R-:W-:Y:S01]  /*0fe0*/  HFMA2.MMA R17, -RZ, RZ, 0, 1.1920928955078125e-07 ;  /* 0x00000002ff117435 */ /* 0x001fe200000001ff */
[----:B-1----:R-:W-:Y:S01]  /*0ff0*/  FADD.FTZ R18, R15, R14 ;  /* 0x0000000e0f127221 */ /* 0x002fe20000010000 */
[----:B------:R-:W-:Y:S01]  /*1000*/  MOV R14, 0x1f ;  /* 0x0000001f000e7802 */ /* 0x000fe20000000f00 */
[----:B------:R-:W-:Y:S01]  /*1010*/  IMAD.MOV.U32 R19, RZ, RZ, -0x1 ;  /* 0xffffffffff137424 */ /* 0x000fe200078e00ff */
[----:B------:R-:W-:Y:S02]  /*1020*/  MOV R8, 0x1040 ;  /* 0x0000104000087802 */ /* 0x000fe40000000f00 */
[----:B------:R-:W-:Y:S05]  /*1030*/  CALL.REL.NOINC `($__internal_18_$__cuda_sm70_shflsync_bfly_p) ;  /* 0x0000033000007944 */ /* 0x000fea0003c00000 */
[----:B0-----:R-:W-:Y:S01]  /*1040*/  HFMA2.MMA R17, -RZ, RZ, 0, 2.384185791015625e-07 ;  /* 0x00000004ff117435 */ /* 0x001fe200000001ff */
[----:B-1----:R-:W-:Y:S01]  /*1050*/  FADD.FTZ R18, R18, R14 ;  /* 0x0000000e12127221 */ /* 0x002fe20000010000 */
[----:B------:R-:W-:Y:S01]  /*1060*/  MOV R14, 0x1f ;  /* 0x0000001f000e7802 */ /* 0x000fe20000000f00 */
[----:B------:R-:W-:Y:S01]  /*1070*/  IMAD.MOV.U32 R19, RZ, RZ, -0x1 ;  /* 0xffffffffff137424 */ /* 0x000fe200078e00ff */
[----:B------:R-:W-:-:S02]  /*1080*/  MOV R8, 0x10a0 ;  /* 0x000010a000087802 */ /* 0x000fc40000000f00 */
[----:B------:R-:W-:Y:S05]  /*1090*/  CALL.REL.NOINC `($__internal_18_$__cuda_sm70_shflsync_bfly_p) ;  /* 0x000002d000007944 */ /* 0x000fea0003c00000 */
[----:B0-----:R-:W-:Y:S01]  /*10a0*/  HFMA2.MMA R17, -RZ, RZ, 0, 4.76837158203125e-07 ;  /* 0x00000008ff117435 */ /* 0x001fe200000001ff */
[----:B-1----:R-:W-:Y:S01]  /*10b0*/  FADD.FTZ R18, R18, R14 ;  /* 0x0000000e12127221 */ /* 0x002fe20000010000 */
[----:B------:R-:W-:Y:S01]  /*10c0*/  MOV R14, 0x1f ;  /* 0x0000001f000e7802 */ /* 0x000fe20000000f00 */
[----:B------:R-:W-:Y:S01]  /*10d0*/  IMAD.MOV.U32 R19, RZ, RZ, -0x1 ;  /* 0xffffffffff137424 */ /* 0x000fe200078e00ff */
[----:B------:R-:W-:-:S02]  /*10e0*/  MOV R8, 0x1100 ;  /* 0x0000110000087802 */ /* 0x000fc40000000f00 */
[----:B------:R-:W-:Y:S05]  /*10f0*/  CALL.REL.NOINC `($__internal_18_$__cuda_sm70_shflsync_bfly_p) ;  /* 0x0000027000007944 */ /* 0x000fea0003c00000 */
[----:B-1----:R-:W-:Y:S01]  /*1100*/  FADD.FTZ R12, R18, R14 ;  /* 0x0000000e120c7221 */ /* 0x002fe20000010000 */
[----:B0-----:R-:W-:Y:S01]  /*1110*/  HFMA2.MMA R17, -RZ, RZ, 0, 9.5367431640625e-07 ;  /* 0x00000010ff117435 */ /* 0x001fe200000001ff */
[----:B------:R-:W-:Y:S01]  /*1120*/  MOV R14, 0x1f ;  /* 0x0000001f000e7802 */ /* 0x000fe20000000f00 */
[----:B------:R-:W-:Y:S01]  /*1130*/  IMAD.MOV.U32 R19, RZ, RZ, -0x1 ;  /* 0xffffffffff137424 */ /* 0x000fe200078e00ff */
[----:B------:R-:W-:-:S02]  /*1140*/  MOV R8, 0x1170 ;  /* 0x0000117000087802 */ /* 0x000fc40000000f00 */
[----:B------:R-:W-:Y:S02]  /*1150*/  MOV R18, R12 ;  /* 0x0000000c00127202 */ /* 0x000fe40000000f00 */
[----:B------:R-:W-:Y:S05]  /*1160*/  CALL.REL.NOINC `($__internal_18_$__cuda_sm70_shflsync_bfly_p) ;  /* 0x0000020000007944 */ /* 0x000fea0003c00000 */
[----:B-1----:R-:W-:Y:S01]  /*1170*/  MOV R15, R14 ;  /* 0x0000000e000f7202 */ /* 0x002fe20000000f00 */
[----:B------:R-:W-:Y:S01]  /*1180*/  HFMA2.MMA R14, -RZ, RZ, 0, 1.847743988037109375e-06 ;  /* 0x0000001fff0e7435 */ /* 0x000fe200000001ff */
[----:B0-----:R-:W-:Y:S01]  /*1190*/  MOV R18, R11 ;  /* 0x0000000b00127202 */ /* 0x001fe20000000f00 */
[----:B------:R-:W-:Y:S01]  /*11a0*/  IMAD.MOV.U32 R17, RZ, RZ, 0x1 ;  /* 0x00000001ff117424 */ /* 0x000fe200078e00ff */
[----:B------:R-:W-:Y:S02]  /*11b0*/  MOV R19, 0xffffffff ;  /* 0xffffffff00137802 */ /* 0x000fe40000000f00 */
[----:B------:R-:W-:Y:S02]  /*11c0*/  MOV R8, 0x11e0 ;  /* 0x000011e000087802 */ /* 0x000fe40000000f00 */
[----:B------:R-:W-:Y:S05]  /*11d0*/  CALL.REL.NOINC `($__internal_18_$__cuda_sm70_shflsync_bfly_p) ;  /* 0x0000019000007944 */ /* 0x000fea0003c00000 */
[----:B0-----:R-:W-:Y:S01]  /*11e0*/  HFMA2.MMA R17, -RZ, RZ, 0, 1.1920928955078125e-07 ;  /* 0x00000002ff117435 */ /* 0x001fe200000001ff */
[----:B-1----:R-:W-:Y:S01]  /*11f0*/  FADD.FTZ R18, R11, R14 ;  /* 0x0000000e0b127221 */ /* 0x002fe20000010000 */
[----:B------:R-:W-:Y:S01]  /*1200*/  MOV R19, 0xffffffff ;  /* 0xffffffff00137802 */ /* 0x000fe20000000f00 */
[----:B------:R-:W-:Y:S01]  /*1210*/  IMAD.MOV.U32 R14, RZ, RZ, 0x1f ;  /* 0x0000001fff0e7424 */ /* 0x000fe200078e00ff */
[----:B------:R-:W-:-:S02]  /*1220*/  MOV R8, 0x1240 ;  /* 0x0000124000087802 */ /* 0x000fc40000000f00 */
        /* <DEDUP_REMOVED lines=9> */
[----:B------:R-:W-:-:S02]  /*12c0*/  MOV R14, 0x1f ;  /* 0x0000001f000e7802 */ /* 0x000fc40000000f00 */
[----:B------:R-:W-:Y:S02]  /*12d0*/  MOV R19, 0xffffffff ;  /* 0xffffffff00137802 */ /* 0x000fe40000000f00 */
[----:B------:R-:W-:Y:S02]  /*12e0*/  MOV R8, 0x1300 ;  /* 0x0000130000087802 */ /* 0x000fe40000000f00 */
[----:B------:R-:W-:Y:S05]  /*12f0*/  CALL.REL.NOINC `($__internal_18_$__cuda_sm70_shflsync_bfly_p) ;  /* 0x0000007000007944 */ /* 0x000fea0003c00000 */
[----:B01----:R-:W-:Y:S01]  /*1300*/  FADD.FTZ R18, R18, R14 ;  /* 0x0000000e12127221 */ /* 0x003fe20000010000 */
[----:B------:R-:W-:Y:S01]  /*1310*/  HFMA2.MMA R14, -RZ, RZ, 0, 1.847743988037109375e-06 ;  /* 0x0000001fff0e7435 */ /* 0x000fe200000001ff */
[----:B------:R-:W-:Y:S01]  /*1320*/  IMAD.MOV.U32 R17, RZ, RZ, 0x10 ;  /* 0x00000010ff117424 */ /* 0x000fe200078e00ff */
[----:B------:R-:W-:Y:S02]  /*1330*/  MOV R19, 0xffffffff ;  /* 0xffffffff00137802 */ /* 0x000fe40000000f00 */
[----:B------:R-:W-:Y:S02]  /*1340*/  MOV R8, 0x1360 ;  /* 0x0000136000087802 */ /* 0x000fe40000000f00 */
[----:B------:R-:W-:Y:S05]  /*1350*/  CALL.REL.NOINC `($__internal_18_$__cuda_sm70_shflsync_bfly_p) ;  /* 0x0000001000007944 */ /* 0x000fea0003c00000 */
[----:B01----:R-:W-:Y:S05]  /*1360*/  BRA `(.L_x_1133) ;  /* 0xfffff7f000007947 */ /* 0x003fea000383ffff */
        .weak           $__internal_18_$__cuda_sm70_shflsync_bfly_p
        .type           $__internal_18_$__cuda_sm70_shflsync_bfly_p,@function
        .size           $__internal_18_$__cuda_sm70_shflsync_bfly_p,(.L_x_11752 - $__internal_18_$__cuda_sm70_shflsync_bfly_p)
$__internal_18_$__cuda_sm70_shflsync_bfly_p:
[----:B------:R-:W-:Y:S01]  /*1370*/  HFMA2.MMA R9, -RZ, RZ, 0, 0 ;  /* 0x00000000ff097435 */ /* 0x000fe200000001ff */
[----:B------:R-:W-:Y:S04]  /*1380*/  WARPSYNC R19 ;  /* 0x0000001300007348 */ /* 0x000fe80003800000 */
[----:B------:R0:W1:Y:S01]  /*1390*/  SHFL.BFLY PT, R14, R18, R17, R14 ;  /* 0x0c000011120e7389 */ /* 0x00006200000e000e */
[----:B------:R-:W-:Y:S05]  /*13a0*/  RET.REL.NODEC R8 `(_ZN10layer_norm22ln_bwd_finalize_kernelINS_22Kernel_traits_finalizeILj8192E13__nv_bfloat16S2_S2_S2_fjLb1ELj1024ELj4ENS_18Kernel_traits_baseILj8192ES2_S2_S2_S2_fjLj1024EEEEELb1ELb1EEEvNS_9BwdParamsE) ;  /* 0xffffec5008007950 */ /* 0x000fea0003c3ffff */
.L_x_1134:
        /* <DEDUP_REMOVED lines=13> */
.L_x_11752:


//--------------------- .text._ZN10layer_norm13ln_bwd_kernelINS_13Kernel_traitsI13__nv_bfloat16S2_S2_S2_fjLj8192ELj1ELj1ELj8ELj16ENS_18Kernel_traits_baseILj8192ES2_S2_S2_S2_fjLj256EEEEELb1ELb1ELb1ELb1EEEvNS_9BwdParamsE --------------------------
	.section	.text._ZN10layer_norm13ln_bwd_kernelINS_13Kernel_traitsI13__nv_bfloat16S2_S2_S2_fjLj8192ELj1ELj1ELj8ELj16ENS_18Kernel_traits_baseILj8192ES2_S2_S2_S2_fjLj256EEEEELb1ELb1ELb1ELb1EEEvNS_9BwdParamsE,"ax",@progbits
	.sectioninfo	@"SHI_REGISTERS=255"
	.align	128
        .global         _ZN10layer_norm13ln_bwd_kernelINS_13Kernel_traitsI13__nv_bfloat16S2_S2_S2_fjLj8192ELj1ELj1ELj8ELj16ENS_18Kernel_traits_baseILj8192ES2_S2_S2_S2_fjLj256EEEEELb1ELb1ELb1ELb1EEEvNS_9BwdParamsE
        .type           _ZN10layer_norm13ln_bwd_kernelINS_13Kernel_traitsI13__nv_bfloat16S2_S2_S2_fjLj8192ELj1ELj1ELj8ELj16ENS_18Kernel_traits_baseILj8192ES2_S2_S2_S2_fjLj256EEEEELb1ELb1ELb1ELb1EEEvNS_9BwdParamsE,@function
        .size           _ZN10layer_norm13ln_bwd_kernelINS_13Kernel_traitsI13__nv_bfloat16S2_S2_S2_fjLj8192ELj1ELj1ELj8ELj16ENS_18Kernel_traits_baseILj8192ES2_S2_S2_S2_fjLj256EEEEELb1ELb1ELb1ELb1EEEvNS_9BwdParamsE,(.L_x_11753 - _ZN10layer_norm13ln_bwd_kernelINS_13Kernel_traitsI13__nv_bfloat16S2_S2_S2_fjLj8192ELj1ELj1ELj8ELj16ENS_18Kernel_traits_baseILj8192ES2_S2_S2_S2_fjLj256EEEEELb1ELb1ELb1ELb1EEEvNS_9BwdParamsE)
        .other          _ZN10layer_norm13ln_bwd_kernelINS_13Kernel_traitsI13__nv_bfloat16S2_S2_S2_fjLj8192ELj1ELj1ELj8ELj16ENS_18Kernel_traits_baseILj8192ES2_S2_S2_S2_fjLj256EEEEELb1ELb1ELb1ELb1EEEvNS_9BwdParamsE,@"STO_CUDA_ENTRY STV_DEFAULT"
_ZN10layer_norm13ln_bwd_kernelINS_13Kernel_traitsI13__nv_bfloat16S2_S2_S2_fjLj8192ELj1ELj1ELj8ELj16ENS_18Kernel_traits_baseILj8192ES2_S2_S2_S2_fjLj256EEEEELb1ELb1ELb1ELb1EEEvNS_9BwdParamsE:
.text._ZN10layer_norm13ln_bwd_kernelINS_13Kernel_traitsI13__nv_bfloat16S2_S2_S2_fjLj8192ELj1ELj1ELj8ELj16ENS_18Kernel_traits_baseILj8192ES2_S2_S2_S2_fjLj256EEEEELb1ELb1ELb1ELb1EEEvNS_9BwdParamsE:
        /* <DEDUP_REMOVED lines=66> */
.L_x_1135:
        /* <DEDUP_REMOVED lines=60> */
[----:B---3--:R-:W-:Y:S02]  /*07e0*/  PRMT R251, RZ, 0x7610, R14 ;  /* 0x00007610fffb7816 */ /* 0x008fe4000000000e */
[--C-:B----4-:R-:W-:Y:S01]  /*07f0*/  PRMT R248, RZ, 0x5410, R236.reuse ;  /* 0x00005410fff87816 */ /* 0x110fe200000000ec */
        /* <DEDUP_REMOVED lines=9> */
[--C-:B------:R-:W-:Y:S02]  /*0890*/  PRMT R250, RZ, 0x5410, R15.reuse ;  /* 0x00005410fffa7816 */ /* 0x100fe4000000000f */
[----:B---3--:R-:W-:Y:S01]  /*08a0*/  PRMT R3, RZ, 0x7610, R10 ;  /* 0x00007610ff037816 */ /* 0x008fe2000000000a */
        /* <DEDUP_REMOVED lines=12> */
[----:B------:R-:W-:Y:S02]  /*0970*/  PRMT R236, RZ, 0x7610, R4 ;  /* 0x00007610ffec7816 */ /* 0x000fe40000000004 */
[--C-:B------:R-:W-:Y:S01]  /*0980*/  PRMT R235, RZ, 0x5410, R5.reuse ;  /* 0x00005410ffeb7816 */ /* 0x100fe20000000005 */
[----:B------:R3:W-:Y:S01]  /*0990*/  STL [R1+0x10], R3 ;  /* 0x0000100301007387 */ /* 0x0007e20000100800 */
[----:B------:R-:W-:Y:S02]  /*09a0*/  PRMT R234, RZ, 0x7610, R5 ;  /* 0x00007610ffea7816 */ /* 0x000fe40000000005 */
[----:B-1----:R-:W-:Y:S02]  /*09b0*/  PRMT R2, RZ, 0x7610, R12 ;  /* 0x00007610ff027816 */ /* 0x002fe4000000000c */
[----:B------:R-:W-:-:S02]  /*09c0*/  PRMT R233, RZ, 0x5410, R6 ;  /* 0x00005410ffe97816 */ /* 0x000fc40000000006 */
[--C-:B--2---:R-:W-:Y:S01]  /*09d0*/  PRMT R8, RZ, 0x5410, R13.reuse ;  /* 0x00005410ff087816 */ /* 0x104fe2000000000d */
[----:B------:R1:W-:Y:S01]  /*09e0*/  STL [R1+0xc], R2 ;  /* 0x00000c0201007387 */ /* 0x0003e20000100800 */
[----:B------:R-:W-:Y:S02]  /*09f0*/  PRMT R231, RZ, 0x7610, R6 ;  /* 0x00007610ffe77816 */ /* 0x000fe40000000006 */
[----:B---3--:R-:W-:Y:S01]  /*0a00*/  PRMT R3, RZ, 0x7610, R13 ;  /* 0x00007610ff037816 */ /* 0x008fe2000000000d */
[----:B------:R2:W-:Y:S01]  /*0a10*/  STL [R1+0x8], R8 ;  /* 0x0000080801007387 */ /* 0x0005e20000100800 */
[--C-:B------:R-:W-:Y:S02]  /*0a20*/  PRMT R230, RZ, 0x5410, R7.reuse ;  /* 0x00005410ffe67816 */ /* 0x100fe40000000007 */
[----:B------:R-:W-:Y:S01]  /*0a30*/  PRMT R229, RZ, 0x7610, R7 ;  /* 0x00007610ffe57816 */ /* 0x000fe20000000007 */
[----:B------:R2:W-:Y:S01]  /*0a40*/  STL [R1+0x4], R3 ;  /* 0x0000040301007387 */ /* 0x0005e20000100800 */
[----:B-1----:R-:W-:-:S05]  /*0a50*/  PRMT R2, RZ, 0x5410, R14 ;  /* 0x00005410ff027816 */ /* 0x002fca000000000e */
[----:B0-----:R2:W-:Y:S02]  /*0a60*/  STL [R1], R2 ;  /* 0x0000000201007387 */ /* 0x0015e40000100800 */
.L_x_1308:
[----:B------:R-:W-:-:S04]  /*0a70*/  IMAD.MOV.U32 R193, RZ, RZ, 0x4 ;  /* 0x00000004ffc17424 */ /* 0x000fc800078e00ff */
[----:B------:R-:W-:-:S05]  /*0a80*/  IMAD.WIDE R168, R0, R193, c[0x0][0x1d8] ;  /* 0x0000760000a87625 */ /* 0x000fca00078e02c1 */
[----:B------:R0:W3:Y:S04]  /*0a90*/  LDG.E R194, [R168.64] ;  /* 0x00000004a8c27981 */ /* 0x0000e8000c1e1900 */
        /* <DEDUP_REMOVED lines=9> */
[----:B-1----:R-:W-:-:S03]  /*0b30*/  LOP3.LUT R225, R225, 0xff, RZ, 0xc0, !PT ;  /* 0x000000ffe1e17812 */ /* 0x002fc600078ec0ff */
[C---:B------:R-:W-:Y:S01]  /*0b40*/  IMAD.WIDE R192, R0.reuse, R193, c[0x0][0x1a0] ;  /* 0x0000680000c07625 */ /* 0x040fe200078e02c1 */
[----:B------:R0:W5:Y:S01]  /*0b50*/  LDG.E R222, [R168.64] ;  /* 0x00000004a8de7981 */ /* 0x000162000c1e1900 */
[----:B------:R-:W-:Y:S02]  /*0b60*/  LEA.HI.SX32 R223, R171, R225, 0x1d ;  /* 0x000000e1abdf7211 */ /* 0x000fe400078feaff */
[----:B------:R-:W-:Y:S02]  /*0b70*/  IADD3 R0, R0, c[0x0][0x160], RZ ;  /* 0x0000580000007a10 */ /* 0x000fe40007ffe0ff */
[C---:B------:R-:W-:Y:S01]  /*0b80*/  IADD3 R221, R223.reuse, 0x100, RZ ;  /* 0x00000100dfdd7810 */ /* 0x040fe20007ffe0ff */
[CC--:B------:R-:W-:Y:S01]  /*0b90*/  IMAD.WIDE.U32 R190, R223.reuse, R195.reuse, c[0x0][0x218] ;  /* 0x00008600dfbe7625 */ /* 0x0c0fe200078e00c3 */
[C---:B------:R-:W-:Y:S02]  /*0ba0*/  IADD3 R220, R223.reuse, 0x200, RZ ;  /* 0x00000200dfdc7810 */ /* 0x040fe40007ffe0ff */
[----:B------:R-:W-:Y:S01]  /*0bb0*/  IADD3 R219, R223, 0x300, RZ ;  /* 0x00000300dfdb7810 */ /* 0x000fe20007ffe0ff */
[----:B------:R-:W-:Y:S01]  /*0bc0*/  IMAD.WIDE.U32 R188, R221, R195, c[0x0][0x218] ;  /* 0x00008600ddbc7625 */ /* 0x000fe200078e00c3 */
[----:B------:R-:W-:-:S03]  /*0bd0*/  ISETP.GE.AND P1, PT, R0, c[0x0][0x164], PT ;  /* 0x0000590000007a0c */ /* 0x000fc60003f26270 */
[----:B------:R-:W-:-:S04]  /*0be0*/  IMAD.WIDE.U32 R170, R220, R195, c[0x0][0x218] ;  /* 0x00008600dcaa7625 */ /* 0x000fc800078e00c3 */
[----:B0-----:R-:W-:Y:S01]  /*0bf0*/  IMAD.WIDE.U32 R168, R219, R195, c[0x0][0x218] ;  /* 0x00008600dba87625 */ /* 0x001fe200078e00c3 */
[----:B---3--:R-:W-:-:S13]  /*0c00*/  ISETP.GT.AND P2, PT, R194, RZ, PT ;  /* 0x000000ffc200720c */ /* 0x008fda0003f44270 */
[----:B------:R-:W-:Y:S05]  /*0c10*/  @P2 BRA `(.L_x_1138) ;  /* 0x000001c000002947 */ /* 0x000fea0003800000 */
[----:B-----5:R-:W-:Y:S02]  /*0c20*/  ISETP.GE.AND P3, PT, R222, 0x1, PT ;  /* 0x00000001de00780c */ /* 0x020fe40003f66270 */
[----:B------:R-:W-:-:S04]  /*0c30*/  ISETP.NE.U32.AND P0, PT, RZ, c[0x0][0x218], PT ;  /* 0x00008600ff007a0c */ /* 0x000fc80003f05070 */
[----:B------:R-:W-:-:S07]  /*0c40*/  ISETP.NE.AND.EX P0, PT, RZ, c[0x0][0x21c], PT, P0 ;  /* 0x00008700ff007a0c */ /* 0x000fce0003f05300 */
[----:B------:R-:W-:-:S05]  /*0c50*/  @P3 IADD3 R192, R222, -0x1, RZ ;  /* 0xffffffffdec03810 */ /* 0x000fca0007ffe0ff */
[----:B------:R-:W-:Y:S01]  /*0c60*/  @P3 IMAD R192, R192, c[0x0][0x168], RZ ;  /* 0x00005a00c0c03a24 */ /* 0x000fe200078e02ff */
[----:B------:R-:W-:Y:S01]  /*0c70*/  HFMA2.MMA R194, -RZ, RZ, 0, 0 ;  /* 0x00000000ffc27435 */ /* 0x000fe200000001ff */
[----:B------:R0:W5:Y:S03]  /*0c80*/  @P0 LDG.E.128 R140, [R190.64] ;  /* 0x00000004be8c0981 */ /* 0x000166000c1e1d00 */
[----:B------:R-:W-:Y:S01]  /*0c90*/  @P3 SHF.R.S32.HI R193, RZ, 0x1f, R192 ;  /* 0x0000001fffc13819 */ /* 0x000fe200000114c0 */
[----:B------:R1:W5:Y:S03]  /*0ca0*/  @P0 LDG.E.128 R144, [R188.64] ;  /* 0x00000004bc900981 */ /* 0x000366000c1e1d00 */
[----:B------:R-:W-:Y:S01]  /*0cb0*/  @P3 LEA.HI R193, R193, R192, RZ, 0x3 ;  /* 0x000000c0c1c13211 */ /* 0x000fe200078f18ff */
[----:B------:R3:W5:Y:S03]  /*0cc0*/  @P0 LDG.E.128 R152, [R168.64] ;  /* 0x00000004a8980981 */ /* 0x000766000c1e1d00 */
[----:B------:R-:W-:Y:S01]  /*0cd0*/  @P3 LEA.HI.SX32 R194, R193, R225, 0x1d ;  /* 0x000000e1c1c23211 */ /* 0x000fe200078feaff */
[----:B------:R4:W5:Y:S01]  /*0ce0*/  @P0 LDG.E.128 R148, [R170.64] ;  /* 0x00000004aa940981 */ /* 0x000962000c1e1d00 */
[----:B-1----:R-:W-:-:S02]  /*0cf0*/  IMAD.MOV.U32 R189, RZ, RZ, 0x8 ;  /* 0x00000008ffbd7424 */ /* 0x002fc400078e00ff */
[C---:B------:R-:W-:Y:S02]  /*0d00*/  IADD3 R192, R194.reuse, 0x100, RZ ;  /* 0x00000100c2c07810 */ /* 0x040fe40007ffe0ff */
[C---:B0-----:R-:W-:Y:S02]  /*0d10*/  IADD3 R190, R194.reuse, 0x200, RZ ;  /* 0x00000200c2be7810 */ /* 0x041fe40007ffe0ff */
[C---:B------:R-:W-:Y:S01]  /*0d20*/  IADD3 R188, R194.reuse, 0x300, RZ ;  /* 0x00000300c2bc7810 */ /* 0x040fe20007ffe0ff */
[----:B------:R-:W-:-:S04]  /*0d30*/  IMAD.WIDE.U32 R194, R194, R189, c[0x0][0x190] ;  /* 0x00006400c2c27625 */ /* 0x000fc800078e00bd */
[-C--:B------:R-:W-:Y:S02]  /*0d40*/  IMAD.WIDE.U32 R192, R192, R189.reuse, c[0x0][0x190] ;  /* 0x00006400c0c07625 */ /* 0x080fe400078e00bd */
[----:B------:R-:W5:Y:S02]  /*0d50*/  LDG.E.64 R194, [R194.64] ;  /* 0x00000004c2c27981 */ /* 0x000f64000c1e1b00 */
[-C--:B------:R-:W-:Y:S02]  /*0d60*/  IMAD.WIDE.U32 R190, R190, R189.reuse, c[0x0][0x190] ;  /* 0x00006400bebe7625 */ /* 0x080fe400078e00bd */
[----:B------:R-:W5:Y:S02]  /*0d70*/  LDG.E.64 R192, [R192.64] ;  /* 0x00000004c0c07981 */ /* 0x000f64000c1e1b00 */
[----:B------:R-:W-:Y:S02]  /*0d80*/  IMAD.WIDE.U32 R188, R188, R189, c[0x0][0x190] ;  /* 0x00006400bcbc7625 */ /* 0x000fe400078e00bd */
[----:B------:R-:W5:Y:S04]  /*0d90*/  LDG.E.64 R190, [R190.64] ;  /* 0x00000004bebe7981 */ /* 0x000f68000c1e1b00 */
[----:B------:R-:W5:Y:S01]  /*0da0*/  LDG.E.64 R188, [R188.64] ;  /* 0x00000004bcbc7981 */ /* 0x000f62000c1e1b00 */
[----:B----4-:R-:W-:Y:S01]  /*0db0*/  HFMA2.MMA R170, -RZ, RZ, 0, 0 ;  /* 0x00000000ffaa7435 */ /* 0x010fe200000001ff */
[----:B------:R-:W-:Y:S01]  /*0dc0*/  MOV R246, RZ ;  /* 0x000000ff00f67202 */ /* 0x000fe20000000f00 */
[----:B------:R-:W-:Y:S05]  /*0dd0*/  BRA `(.L_x_1139) ;  /* 0x0000161000007947 */ /* 0x000fea0003800000 */
.L_x_1138:
[----:B------:R-:W-:Y:S01]  /*0de0*/  IADD3 R194, R194, -0x1, RZ ;  /* 0xffffffffc2c27810 */ /* 0x000fe20007ffe0ff */
[----:B------:R-:W-:Y:S01]  /*0df0*/  IMAD.WIDE.U32 R16, R223, R195, c[0x0][0x188] ;  /* 0x00006200df107625 */ /* 0x000fe200078e00c3 */
[----:B------:R0:W3:Y:S03]  /*0e00*/  LDG.E R186, [R192.64] ;  /* 0x00000004c0ba7981 */ /* 0x0000e6000c1e1900 */
[----:B------:R-:W-:-:S02]  /*0e10*/  IMAD R194, R194, c[0x0][0x168], RZ ;  /* 0x00005a00c2c27a24 */ /* 0x000fc400078e02ff */
[-C--:B--2---:R-:W-:Y:S01]  /*0e20*/  IMAD.WIDE.U32 R8, R221, R195.reuse, c[0x0][0x188] ;  /* 0x00006200dd087625 */ /* 0x084fe200078e00c3 */
[----:B------:R-:W2:Y:S02]  /*0e30*/  LDG.E.128 R16, [R16.64] ;  /* 0x0000000410107981 */ /* 0x000ea4000c1e1d00 */
[----:B------:R-:W-:Y:S01]  /*0e40*/  SHF.R.S32.HI R3, RZ, 0x1f, R194 ;  /* 0x0000001fff037819 */ /* 0x000fe200000114c2 */
[-C--:B------:R-:W-:Y:S02]  /*0e50*/  IMAD.WIDE.U32 R12, R220, R195.reuse, c[0x0][0x188] ;  /* 0x00006200dc0c7625 */ /* 0x080fe400078e00c3 */
[----:B------:R-:W4:Y:S01]  /*0e60*/  LDG.E.128 R8, [R8.64] ;  /* 0x0000000408087981 */ /* 0x000f22000c1e1d00 */
[----:B------:R-:W-:Y:S01]  /*0e70*/  LEA.HI R3, R3, R194, RZ, 0x3 ;  /* 0x000000c203037211 */ /* 0x000fe200078f18ff */
[----:B------:R-:W-:Y:S02]  /*0e80*/  IMAD.WIDE.U32 R20, R219, R195, c[0x0][0x188] ;  /* 0x00006200db147625 */ /* 0x000fe400078e00c3 */
[----:B------:R-:W4:Y:S01]  /*0e90*/  LDG.E.128 R12, [R12.64] ;  /* 0x000000040c0c7981 */ /* 0x000f22000c1e1d00 */
[----:B------:R-:W-:-:S03]  /*0ea0*/  LEA.HI.SX32 R176, R3, R225, 0x1d ;  /* 0x000000e103b07211 */ /* 0x000fc600078feaff */
[----:B------:R-:W4:Y:S01]  /*0eb0*/  LDG.E.128 R20, [R20.64] ;  /* 0x0000000414147981 */ /* 0x000f22000c1e1d00 */
[C---:B------:R-:W-:Y:S01]  /*0ec0*/  IADD3 R24, R176.reuse, 0x100, RZ ;  /* 0x00000100b0187810 */ /* 0x040fe20007ffe0ff */
[C---:B------:R-:W-:Y:S01]  /*0ed0*/  IMAD.WIDE.U32 R4, R176.reuse, R195, c[0x0][0x208] ;  /* 0x00008200b0047625 */ /* 0x040fe200078e00c3 */
[C---:B------:R-:W-:Y:S02]  /*0ee0*/  IADD3 R172, R176.reuse, 0x200, RZ ;  /* 0x00000200b0ac7810 */ /* 0x040fe40007ffe0ff */
[----:B------:R-:W-:-:S03]  /*0ef0*/  IADD3 R176, R176, 0x300, RZ ;  /* 0x00000300b0b07810 */ /* 0x000fc60007ffe0ff */
[----:B------:R-:W4:Y:S02]  /*0f00*/  LDG.E.128 R4, [R4.64] ;  /* 0x0000000404047981 */ /* 0x000f24000c1e1d00 */
[----:B------:R-:W-:-:S06]  /*0f10*/  IMAD.WIDE.U32 R176, R176, R195, c[0x0][0x208] ;  /* 0x00008200b0b07625 */ /* 0x000fcc00078e00c3 */
[----:B------:R-:W4:Y:S01]  /*0f20*/  LDG.E.128 R176, [R176.64] ;  /* 0x00000004b0b07981 */ /* 0x000f22000c1e1d00 */
[----:B-----5:R-:W-:Y:S02]  /*0f30*/  ISETP.GE.AND P3, PT, R222, 0x1, PT ;  /* 0x00000001de00780c */ /* 0x020fe40003f66270 */
[----:B------:R-:W-:-:S11]  /*0f40*/  ISETP.NE.U32.AND P0, PT, RZ, c[0x0][0x218], PT ;  /* 0x00008600ff007a0c */ /* 0x000fd60003f05070 */
[----:B------:R-:W-:-:S05]  /*0f50*/  @P3 IADD3 R2, R222, -0x1, RZ ;  /* 0xffffffffde023810 */ /* 0x000fca0007ffe0ff */
[----:B------:R-:W-:Y:S01]  /*0f60*/  @P3 IMAD R2, R2, c[0x0][0x168], RZ ;  /* 0x00005a0002023a24 */ /* 0x000fe200078e02ff */
[----:B------:R-:W-:-:S04]  /*0f70*/  ISETP.NE.AND.EX P0, PT, RZ, c[0x0][0x21c], PT, P0 ;  /* 0x00008700ff007a0c */ /* 0x000fc80003f05300 */
[----:B------:R-:W-:Y:S01]  /*0f80*/  @P3 SHF.R.S32.HI R3, RZ, 0x1f, R2 ;  /* 0x0000001fff033819 */ /* 0x000fe20000011402 */
[----:B------:R-:W-:-:S03]  /*0f90*/  IMAD.MOV.U32 R194, RZ, RZ, RZ ;  /* 0x000000ffffc27224 */ /* 0x000fc600078e00ff */
[----:B------:R-:W-:-:S04]  /*0fa0*/  @P3 LEA.HI R3, R3, R2, RZ, 0x3 ;  /* 0x0000000203033211 */ /* 0x000fc800078f18ff */
[----:B------:R-:W-:Y:S01]  /*0fb0*/  @P3 LEA.HI.SX32 R194, R3, R225, 0x1d ;  /* 0x000000e103c23211 */ /* 0x000fe200078feaff */
[----:B------:R1:W5:Y:S01]  /*0fc0*/  @P0 LDG.E.128 R140, [R190.64] ;  /* 0x00000004be8c0981 */ /* 0x000362000c1e1d00 */
[----:B------:R-:W-:Y:S02]  /*0fd0*/  MOV R181, 0x8 ;  /* 0x0000000800b57802 */ /* 0x000fe40000000f00 */
[C---:B------:R-:W-:Y:S01]  /*0fe0*/  IADD3 R2, R194.reuse, 0x200, RZ ;  /* 0x00000200c2027810 */ /* 0x040fe20007ffe0ff */
[----:B------:R0:W5:Y:S01]  /*0ff0*/  @P0 LDG.E.128 R144, [R188.64] ;  /* 0x00000004bc900981 */ /* 0x000162000c1e1d00 */
[----:B------:R-:W-:-:S03]  /*1000*/  IADD3 R3, R194, 0x300, RZ ;  /* 0x00000300c2037810 */ /* 0x000fc60007ffe0ff */
[----:B------:R3:W5:Y:S01]  /*1010*/  @P0 LDG.E.128 R148, [R170.64] ;  /* 0x00000004aa940981 */ /* 0x000762000c1e1d00 */
[----:B------:R-:W-:-:S03]  /*1020*/  IMAD.WIDE.U32 R24, R24, R195, c[0x0][0x208] ;  /* 0x0000820018187625 */ /* 0x000fc600078e00c3 */
[----:B------:R2:W5:Y:S01]  /*1030*/  @P0 LDG.E.128 R152, [R168.64] ;  /* 0x00000004a8980981 */ /* 0x000562000c1e1d00 */
[----:B------:R-:W-:Y:S01]  /*1040*/  ISETP.NE.AND P0, PT, R228, RZ, PT ;  /* 0x000000ffe400720c */ /* 0x000fe20003f05270 */
[-C--:B-1----:R-:W-:Y:S01]  /*1050*/  IMAD.WIDE.U32 R190, R2, R181.reuse, c[0x0][0x190] ;  /* 0x0000640002be7625 */ /* 0x082fe200078e00b5 */
[----:B0-----:R-:W-:Y:S01]  /*1060*/  IADD3 R192, R194, 0x100, RZ ;  /* 0x00000100c2c07810 */ /* 0x001fe20007ffe0ff */
[----:B------:R-:W4:Y:S02]  /*1070*/  LDG.E.128 R24, [R24.64] ;  /* 0x0000000418187981 */ /* 0x000f24000c1e1d00 */
[----:B------:R-:W-:Y:S02]  /*1080*/  IMAD.WIDE.U32 R188, R3, R181, c[0x0][0x190] ;  /* 0x0000640003bc7625 */ /* 0x000fe400078e00b5 */
[----:B------:R-:W5:Y:S02]  /*1090*/  LDG.E.64 R190, [R190.64] ;  /* 0x00000004bebe7981 */ /* 0x000f64000c1e1b00 */
[----:B------:R-:W-:-:S02]  /*10a0*/  IMAD.WIDE.U32 R172, R172, R195, c[0x0][0x208] ;  /* 0x00008200acac7625 */ /* 0x000fc400078e00c3 */
[----:B------:R-:W5:Y:S02]  /*10b0*/  LDG.E.64 R188, [R188.64] ;  /* 0x00000004bcbc7981 */ /* 0x000f64000c1e1b00 */
[-C--:B------:R-:W-:Y:S02]  /*10c0*/  IMAD.WIDE.U32 R194, R194, R181.reuse, c[0x0][0x190] ;  /* 0x00006400c2c27625 */ /* 0x080fe400078e00b5 */
[----:B------:R-:W4:Y:S02]  /*10d0*/  LDG.E.128 R172, [R172.64] ;  /* 0x00000004acac7981 */ /* 0x000f24000c1e1d00 */
[----:B------:R-:W-:Y:S02]  /*10e0*/  IMAD.WIDE.U32 R192, R192, R181, c[0x0][0x190] ;  /* 0x00006400c0c07625 */ /* 0x000fe400078e00b5 */
[----:B------:R-:W5:Y:S04]  /*10f0*/  LDG.E.64 R194, [R194.64] ;  /* 0x00000004c2c27981 */ /* 0x000f68000c1e1b00 */
[----:B------:R-:W5:Y:S01]  /*1100*/  LDG.E.64 R192, [R192.64] ;  /* 0x00000004c0c07981 */ /* 0x000f62000c1e1b00 */
[----:B---3--:R-:W-:-:S02]  /*1110*/  FSEL R170, R186, RZ, !P0 ;  /* 0x000000ffbaaa7208 */ /* 0x008fc40004000000 */
        /* <DEDUP_REMOVED lines=15> */
[--C-:B------:R-:W-:Y:S02]  /*1210*/  PRMT R214, RZ, 0x5410, R178.reuse ;  /* 0x00005410ffd67816 */ /* 0x100fe400000000b2 */
[----:B------:R-:W-:Y:S02]  /*1220*/  PRMT R215, RZ, 0x7610, R178 ;  /* 0x00007610ffd77816 */ /* 0x000fe400000000b2 */
[----:B------:R-:W-:Y:S01]  /*1230*/  PRMT R200, RZ, 0x7610, R11 ;  /* 0x00007610ffc87816 */ /* 0x000fe2000000000b */
[----:B------:R-:W2:Y:S01]  /*1240*/  LDL R178, [R1+0x30] ;  /* 0x0000300001b27983 */ /* 0x000ea20000100800 */
        /* <DEDUP_REMOVED lines=17> */
[--C-:B------:R-:W-:Y:S01]  /*1360*/  PRMT R169, RZ, 0x5410, R4.reuse ;  /* 0x00005410ffa97816 */ /* 0x100fe20000000004 */
[C---:B------:R-:W-:Y:S01]  /*1370*/  FADD.FTZ R9, -R170.reuse, R17 ;  /* 0x00000011aa097221 */ /* 0x040fe20000010100 */
[----:B------:R-:W-:Y:S01]  /*1380*/  PRMT R168, RZ, 0x7610, R4 ;  /* 0x00007610ffa87816 */ /* 0x000fe20000000004 */
        /* <DEDUP_REMOVED lines=35> */
[----:B------:R-:W-:Y:S01]  /*15c0*/  FADD.FTZ R170, -R170, R186 ;  /* 0x000000baaaaa7221 */ /* 0x000fe20000010100 */
[--C-:B------:R-:W-:Y:S02]  /*15d0*/  PRMT R212, RZ, 0x5410, R177.reuse ;  /* 0x00005410ffd47816 */ /* 0x100fe400000000b1 */
[----:B------:R-:W-:Y:S01]  /*15e0*/  PRMT R213, RZ, 0x7610, R177 ;  /* 0x00007610ffd57816 */ /* 0x000fe200000000b1 */
[----:B------:R-:W-:-:S02]  /*15f0*/  FMUL.FTZ R177, R218, R170 ;  /* 0x000000aadab17220 */ /* 0x000fc40000410000 */
[----:B------:R-:W3:Y:S01]  /*1600*/  LDL R170, [R1+0x24] ;  /* 0x0000240001aa7983 */ /* 0x000ee20000100800 */
[----:B------:R-:W-:Y:S01]  /*1610*/  FMUL.FTZ R2, R218, R2 ;  /* 0x00000002da027220 */ /* 0x000fe20000410000 */
[----:B------:R-:W-:Y:S01]  /*1620*/  PRMT R216, RZ, 0x5410, R179 ;  /* 0x00005410ffd87816 */ /* 0x000fe200000000b3 */
[----:B------:R-:W-:Y:S01]  /*1630*/  FADD.FTZ R44, R44, R169 ;  /* 0x000000a92c2c7221 */ /* 0x000fe20000010000 */
[----:B------:R-:W-:Y:S01]  /*1640*/  PRMT R217, RZ, 0x7610, R179 ;  /* 0x00007610ffd97816 */ /* 0x000fe200000000b3 */
[----:B------:R-:W-:Y:S01]  /*1650*/  FFMA.FTZ R136, R2, R169, R136 ;  /* 0x000000a902887223 */ /* 0x000fe20000010088 */
[----:B------:R-:W4:Y:S01]  /*1660*/  LDL R179, [R1+0x2c] ;  /* 0x00002c0001b37983 */ /* 0x000f220000100800 */
[--C-:B------:R-:W-:Y:S02]  /*1670*/  PRMT R186, RZ, 0x5410, R24.reuse ;  /* 0x00005410ffba7816 */ /* 0x100fe40000000018 */
[----:B------:R-:W-:Y:S01]  /*1680*/  PRMT R187, RZ, 0x7610, R24 ;  /* 0x00007610ffbb7816 */ /* 0x000fe20000000018 */
[----:B------:R-:W-:-:S02]  /*1690*/  FMUL.FTZ R24, R218, R252 ;  /* 0x000000fcda187220 */ /* 0x000fc40000410000 */
[----:B------:R-:W4:Y:S01]  /*16a0*/  LDL R252, [R1+0x28] ;  /* 0x0000280001fc7983 */ /* 0x000f220000100800 */
[C---:B------:R-:W-:Y:S01]  /*16b0*/  FMUL.FTZ R5, R218.reuse, R5 ;  /* 0x00000005da057220 */ /* 0x040fe20000410000 */
[--C-:B------:R-:W-:Y:S01]  /*16c0*/  PRMT R198, RZ, 0x5410, R26.reuse ;  /* 0x00005410ffc67816 */ /* 0x100fe2000000001a */
[----:B------:R-:W-:Y:S01]  /*16d0*/  FADD.FTZ R47, R47, R181 ;  /* 0x000000b52f2f7221 */ /* 0x000fe20000010000 */
[----:B------:R-:W-:Y:S01]  /*16e0*/  PRMT R199, RZ, 0x7610, R26 ;  /* 0x00007610ffc77816 */ /* 0x000fe2000000001a */
[----:B------:R-:W-:Y:S02]  /*16f0*/  FFMA.FTZ R139, R5, R181, R139 ;  /* 0x000000b5058b7223 */ /* 0x000fe4000001008b */
[----:B------:R-:W-:Y:S02]  /*1700*/  FMUL.FTZ R26, R218, R246 ;  /* 0x000000f6da1a7220 */ /* 0x000fe40000410000 */
[----:B------:R-:W4:Y:S01]  /*1710*/  LDL R246, [R1+0x20] ;  /* 0x0000200001f67983 */ /* 0x000f220000100800 */
[----:B------:R-:W-:-:S02]  /*1720*/  PRMT R200, RZ, 0x5410, R27 ;  /* 0x00005410ffc87816 */ /* 0x000fc4000000001b */
[----:B------:R-:W-:Y:S01]  /*1730*/  PRMT R201, RZ, 0x7610, R27 ;  /* 0x00007610ffc97816 */ /* 0x000fe2000000001b */
[C---:B------:R-:W-:Y:S02]  /*1740*/  FMUL.FTZ R27, R218.reuse, R238 ;  /* 0x000000eeda1b7220 */ /* 0x040fe40000410000 */
[----:B------:R-:W4:Y:S01]  /*1750*/  LDL R238, [R1+0x1c] ;  /* 0x00001c0001ee7983 */ /* 0x000f220000100800 */
[--C-:B------:R-:W-:Y:S02]  /*1760*/  PRMT R202, RZ, 0x5410, R172.reuse ;  /* 0x00005410ffca7816 */ /* 0x100fe400000000ac */
[----:B------:R-:W-:Y:S01]  /*1770*/  PRMT R203, RZ, 0x7610, R172 ;  /* 0x00007610ffcb7816 */ /* 0x000fe200000000ac */
        /* <DEDUP_REMOVED lines=18> */
[----:B--2---:R-:W-:-:S03]  /*18a0*/  FMUL.FTZ R178, R178, R169 ;  /* 0x000000a9b2b27220 */ /* 0x004fc60000410000 */
[----:B------:R-:W2:Y:S01]  /*18b0*/  LDL R169, [R1+0x4] ;  /* 0x0000040001a97983 */ /* 0x000ea20000100800 */
[----:B---3--:R-:W-:-:S03]  /*18c0*/  FMUL.FTZ R181, R170, R181 ;  /* 0x000000b5aab57220 */ /* 0x008fc60000410000 */
[----:B------:R-:W3:Y:S01]  /*18d0*/  LDL R170, [R1] ;  /* 0x0000000001aa7983 */ /* 0x000ee20000100800 */
[----:B------:R-:W-:Y:S01]  /*18e0*/  PRMT R197, RZ, 0x7610, R25 ;  /* 0x00007610ffc57816 */ /* 0x000fe20000000019 */
[C---:B------:R-:W-:Y:S02]  /*18f0*/  FMUL.FTZ R3, R218.reuse, R3 ;  /* 0x00000003da037220 */ /* 0x040fe40000410000 */
[C---:B------:R-:W-:Y:S02]  /*1900*/  FMUL.FTZ R13, R218.reuse, R13 ;  /* 0x0000000dda0d7220 */ /* 0x040fe40000410000 */
[----:B------:R-:W-:Y:S02]  /*1910*/  FMUL.FTZ R4, R218, R4 ;  /* 0x00000004da047220 */ /* 0x000fe40000410000 */
[----:B------:R-:W-:Y:S02]  /*1920*/  FFMA.FTZ R137, R3, R168, R137 ;  /* 0x000000a803897223 */ /* 0x000fe40000010089 */
[----:B------:R-:W-:-:S02]  /*1930*/  FADD.FTZ R45, R45, R168 ;  /* 0x000000a82d2d7221 */ /* 0x000fc40000010000 */
[----:B----4-:R-:W-:Y:S02]  /*1940*/  FMUL.FTZ R179, R179, R168 ;  /* 0x000000a8b3b37220 */ /* 0x010fe40000410000 */
[----:B------:R-:W-:Y:S02]  /*1950*/  FFMA.FTZ R131, R13, R197, R131 ;  /* 0x000000c50d837223 */ /* 0x000fe40000010083 */
[----:B------:R-:W-:Y:S02]  /*1960*/  FADD.FTZ R55, R55, R197 ;  /* 0x000000c537377221 */ /* 0x000fe40000010000 */
[----:B------:R-:W-:Y:S02]  /*1970*/  FADD.FTZ R168, RZ, R178 ;  /* 0x000000b2ffa87221 */ /* 0x000fe40000010000 */
[----:B------:R-:W-:Y:S02]  /*1980*/  FFMA.FTZ R138, R4, R180, R138 ;  /* 0x000000b4048a7223 */ /* 0x000fe4000001008a */
[----:B------:R-:W-:-:S02]  /*1990*/  FADD.FTZ R46, R46, R180 ;  /* 0x000000b42e2e7221 */ /* 0x000fc40000010000 */
[----:B------:R-:W-:Y:S02]  /*19a0*/  FMUL.FTZ R180, R252, R180 ;  /* 0x000000b4fcb47220 */ /* 0x000fe40000410000 */
[----:B------:R-:W-:Y:S02]  /*19b0*/  FADD.FTZ R168, R168, R179 ;  /* 0x000000b3a8a87221 */ /* 0x000fe40000010000 */
[C---:B------:R-:W-:Y:S02]  /*19c0*/  FMUL.FTZ R6, R218.reuse, R6 ;  /* 0x00000006da067220 */ /* 0x040fe40000410000 */
[----:B------:R-:W-:Y:S02]  /*19d0*/  FMUL.FTZ R14, R218, R14 ;  /* 0x0000000eda0e7220 */ /* 0x000fe40000410000 */
[----:B------:R-:W-:Y:S02]  /*19e0*/  FADD.FTZ R168, R168, R180 ;  /* 0x000000b4a8a87221 */ /* 0x000fe40000010000 */
[----:B------:R-:W-:-:S02]  /*19f0*/  FFMA.FTZ R132, R6, R182, R132 ;  /* 0x000000b606847223 */ /* 0x000fc40000010084 */
[----:B------:R-:W-:Y:S02]  /*1a00*/  FADD.FTZ R48, R48, R182 ;  /* 0x000000b630307221 */ /* 0x000fe40000010000 */
[----:B------:R-:W-:Y:S02]  /*1a10*/  FFMA.FTZ R124, R14, R198, R124 ;  /* 0x000000c60e7c7223 */ /* 0x000fe4000001007c */
[----:B------:R-:W-:Y:S02]  /*1a20*/  FADD.FTZ R56, R56, R198 ;  /* 0x000000c638387221 */ /* 0x000fe40000010000 */
[----:B------:R-:W-:Y:S02]  /*1a30*/  FMUL.FTZ R7, R218, R7 ;  /* 0x00000007da077220 */ /* 0x000fe40000410000 */
[----:B------:R-:W-:Y:S02]  /*1a40*/  FMUL.FTZ R182, R246, R182 ;  /* 0x000000b6f6b67220 */ /* 0x000fe40000410000 */
[----:B------:R-:W-:-:S02]  /*1a50*/  FADD.FTZ R168, R168, R181 ;  /* 0x000000b5a8a87221 */ /* 0x000fc40000010000 */
        /* <DEDUP_REMOVED lines=20> */
[----:B------:R-:W-:Y:S02]  /*1ba0*/  FMUL.FTZ R187, R225, R187 ;  /* 0x000000bbe1bb7220 */ /* 0x000fe40000410000 */
[-C--:B------:R-:W-:Y:S02]  /*1bb0*/  FFMA.FTZ R130, R12, R196.reuse, R130 ;  /* 0x000000c40c827223 */ /* 0x080fe40000010082 */
[----:B------:R-:W-:Y:S02]  /*1bc0*/  FADD.FTZ R54, R54, R196 ;  /* 0x000000c436367221 */ /* 0x000fe40000010000 */
[----:B------:R-:W-:Y:S02]  /*1bd0*/  FMUL.FTZ R196, R171, R196 ;  /* 0x000000c4abc47220 */ /* 0x000fe40000410000 */
[----:B------:R-:W-:-:S02]  /*1be0*/  FMUL.FTZ R15, R218, R15 ;  /* 0x0000000fda0f7220 */ /* 0x000fc40000410000 */
[C---:B------:R-:W-:Y:S02]  /*1bf0*/  FMUL.FTZ R16, R218.reuse, R16 ;  /* 0x00000010da107220 */ /* 0x040fe40000410000 */
        /* <DEDUP_REMOVED lines=19> */
[----:B--2---:R-:W-:Y:S02]  /*1d30*/  FMUL.FTZ R197, R169, R197 ;  /* 0x000000c5a9c57220 */ /* 0x004fe40000410000 */
[----:B------:R-:W-:-:S04]  /*1d40*/  FFMA.FTZ R169, R2, R178, RZ ;  /* 0x000000b202a97223 */ /* 0x000fc800000100ff */
[----:B------:R-:W-:-:S04]  /*1d50*/  FFMA.FTZ R169, R3, R179, R169 ;  /* 0x000000b303a97223 */ /* 0x000fc800000100a9 */
[----:B------:R-:W-:Y:S02]  /*1d60*/  FFMA.FTZ R169, R4, R180, R169 ;  /* 0x000000b404a97223 */ /* 0x000fe400000100a9 */
[----:B------:R-:W-:Y:S02]  /*1d70*/  FMUL.FTZ R21, R218, R21 ;  /* 0x00000015da157220 */ /* 0x000fe40000410000 */
[-C--:B------:R-:W-:Y:S02]  /*1d80*/  FFMA.FTZ R122, R20, R204.reuse, R122 ;  /* 0x000000cc147a7223 */ /* 0x080fe4000001007a */
[----:B------:R-:W-:Y:S02]  /*1d90*/  FADD.FTZ R62, R62, R204 ;  /* 0x000000cc3e3e7221 */ /* 0x000fe40000010000 */
[----:B------:R-:W-:Y:S02]  /*1da0*/  FMUL.FTZ R204, R244, R204 ;  /* 0x000000ccf4cc7220 */ /* 0x000fe40000410000 */
[----:B------:R-:W-:-:S02]  /*1db0*/  FMUL.FTZ R22, R218, R22 ;  /* 0x00000016da167220 */ /* 0x000fc40000410000 */
[-C--:B------:R-:W-:Y:S02]  /*1dc0*/  FFMA.FTZ R123, R21, R205.reuse, R123 ;  /* 0x000000cd157b7223 */ /* 0x080fe4000001007b */
[----:B------:R-:W-:Y:S02]  /*1dd0*/  FADD.FTZ R63, R63, R205 ;  /* 0x000000cd3f3f7221 */ /* 0x000fe40000010000 */
[----:B------:R-:W-:Y:S02]  /*1de0*/  FMUL.FTZ R205, R243, R205 ;  /* 0x000000cdf3cd7220 */ /* 0x000fe40000410000 */
[----:B------:R-:W-:Y:S02]  /*1df0*/  FMUL.FTZ R23, R218, R23 ;  /* 0x00000017da177220 */ /* 0x000fe40000410000 */
[----:B------:R-:W-:Y:S02]  /*1e00*/  FFMA.FTZ R116, R22, R206, R116 ;  /* 0x000000ce16747223 */ /* 0x000fe40000010074 */
[----:B------:R-:W-:-:S02]  /*1e10*/  FADD.FTZ R64, R64, R206 ;  /* 0x000000ce40407221 */ /* 0x000fc40000010000 */
[----:B------:R-:W-:Y:S02]  /*1e20*/  FMUL.FTZ R206, R242, R206 ;  /* 0x000000cef2ce7220 */ /* 0x000fe40000410000 */
[----:B---3--:R-:W-:Y:S02]  /*1e30*/  FMUL.FTZ R198, R170, R198 ;  /* 0x000000c6aac67220 */ /* 0x008fe40000410000 */
        /* <DEDUP_REMOVED lines=89> */
[----:B------:R-:W-:Y:S02]  /*23d0*/  FADD.FTZ R246, R169, R217 ;  /* 0x000000d9a9f67221 */ /* 0x000fe40000010000 */
[----:B------:R-:W-:Y:S02]  /*23e0*/  FFMA.FTZ R170, R177, R217, R168 ;  /* 0x000000d9b1aa7223 */ /* 0x000fe400000100a8 */
.L_x_1139:
[----:B---3--:R-:W-:Y:S05]  /*23f0*/  BSYNC B0 ;  /* 0x0000000000007941 */ /* 0x008fea0003800000 */
.L_x_1137:
[----:B------:R-:W0:Y:S01]  /*2400*/  S2R R252, SR_TID.X ;  /* 0x0000000000fc7919 */ /* 0x000e220000002100 */
[----:B------:R-:W-:Y:S01]  /*2410*/  LOP3.LUT P3, RZ, R224, 0xff, RZ, 0xc0, !PT ;  /* 0x000000ffe0ff7812 */ /* 0x000fe2000786c0ff */
[----:B-----5:R-:W-:Y:S01]  /*2420*/  IMAD.MOV.U32 R168, RZ, RZ, R192 ;  /* 0x000000ffffa87224 */ /* 0x020fe200078e00c0 */
[----:B------:R-:W-:-:S04]  /*2430*/  MOV R169, R194 ;  /* 0x000000c200a97202 */ /* 0x000fc80000000f00 */
[----:B------:R-:W-:Y:S02]  /*2440*/  PRMT R232, R169, 0x7610, R232 ;  /* 0x00007610a9e87816 */ /* 0x000fe400000000e8 */
[----:B------:R-:W-:Y:S02]  /*2450*/  PRMT R226, R168, 0x7610, R226 ;  /* 0x00007610a8e27816 */ /* 0x000fe400000000e2 */
[----:B------:R-:W-:Y:S02]  /*2460*/  MOV R169, R190 ;  /* 0x000000be00a97202 */ /* 0x000fe40000000f00 */
[----:B------:R-:W-:Y:S02]  /*2470*/  MOV R168, R188 ;  /* 0x000000bc00a87202 */ /* 0x000fe40000000f00 */
[----:B------:R-:W-:Y:S02]  /*2480*/  PRMT R225, R169, 0x7610, R225 ;  /* 0x00007610a9e17816 */ /* 0x000fe400000000e1 */
[----:B------:R-:W-:-:S02]  /*2490*/  PRMT R227, R168, 0x7610, R227 ;  /* 0x00007610a8e37816 */ /* 0x000fc400000000e3 */
[----:B0-----:R-:W-:Y:S02]  /*24a0*/  LOP3.LUT P0, RZ, R252, 0x1f, RZ, 0xc0, !PT ;  /* 0x0000001ffcff7812 */ /* 0x001fe4000780c0ff */
[----:B------:R-:W-:-:S04]  /*24b0*/  SHF.R.U32.HI R252, RZ, 0x5, R252 ;  /* 0x00000005fffc7819 */ /* 0x000fc800000116fc */
[----:B------:R-:W-:-:S04]  /*24c0*/  LOP3.LUT R238, R252, 0x7fffff8, RZ, 0xc0, !PT ;  /* 0x07fffff8fcee7812 */ /* 0x000fc800078ec0ff */
[----:B------:R-:W-:Y:S01]  /*24d0*/  @!P3 IADD3 R238, R238, 0x8, RZ ;  /* 0x00000008eeeeb810 */ /* 0x000fe20007ffe0ff */
[----:B------:R-:W-:Y:S05]  /*24e0*/  BRA.DIV ~URZ, `(.L_x_1140) ;  /* 0x000047827f007947 */ /* 0x000fea000b800000 */
[----:B------:R0:W1:Y:S02]  /*24f0*/  SHFL.DOWN PT, R247, R246, 0x10, 0x1f ;  /* 0x0a001f00f6f77f89 */ /* 0x00006400000e0000 */
.L_x_1309:
[----:B------:R-:W-:Y:S05]  /*2500*/  BRA.DIV ~URZ, `(.L_x_1141) ;  /* 0x000047c27f007947 */ /* 0x000fea000b800000 */
[----:B------:R-:W3:Y:S01]  /*2510*/  SHFL.DOWN PT, R168, R170, 0x10, 0x1f ;  /* 0x0a001f00aaa87f89 */ /* 0x000ee200000e0000 */
[----:B01----:R-:W-:Y:S02]  /*2520*/  FADD.FTZ R246, R247, R246 ;  /* 0x000000f6f7f67221 */ /* 0x003fe40000010000 */
[----:B---3--:R-:W-:-:S03]  /*2530*/  FADD.FTZ R170, R168, R170 ;  /* 0x000000aaa8aa7221 */ /* 0x008fc60000010000 */
        /* <DEDUP_REMOVED lines=8> */
[----:B------:R-:W0:Y:S02]  /*25c0*/  SHFL.DOWN PT, R168, R246, 0x2, 0x1f ;  /* 0x08401f00f6a87f89 */ /* 0x000e2400000e0000 */
[----:B0-----:R-:W-:Y:S02]  /*25d0*/  FADD.FTZ R246, R246, R168 ;  /* 0x000000a8f6f67221 */ /* 0x001fe40000010000 */
[----:B------:R-:W0:Y:S04]  /*25e0*/  SHFL.DOWN PT, R168, R170, 0x2, 0x1f ;  /* 0x08401f00aaa87f89 */ /* 0x000e2800000e0000 */
[----:B------:R1:W3:Y:S01]  /*25f0*/  SHFL.DOWN PT, R247, R246, 0x1, 0x1f ;  /* 0x08201f00f6f77f89 */ /* 0x0002e200000e0000 */
[----:B0-----:R-:W-:-:S05]  /*2600*/  FADD.FTZ R170, R170, R168 ;  /* 0x000000a8aaaa7221 */ /* 0x001fca0000010000 */
[----:B------:R1:W0:Y:S02]  /*2610*/  SHFL.DOWN PT, R169, R170, 0x1, 0x1f ;  /* 0x08201f00aaa97f89 */ /* 0x00022400000e0000 */
.L_x_1310:
[----:B---3--:R-:W-:Y:S01]  /*2620*/  @!P0 LOP3.LUT R171, R252, 0x7, RZ, 0xc0, !PT ;  /* 0x00000007fcab8812 */ /* 0x008fe200078ec0ff */
[----:B------:R-:W-:Y:S01]  /*2630*/  FADD.FTZ R168, R247, R246 ;  /* 0x000000f6f7a87221 */ /* 0x000fe20000010000 */
[----:B------:R-:W-:Y:S01]  /*2640*/  WARPSYNC 0xffffffff ;  /* 0xffffffff00007948 */ /* 0x000fe20003800000 */
[----:B0-----:R-:W-:Y:S01]  /*2650*/  FADD.FTZ R169, R169, R170 ;  /* 0x000000aaa9a97221 */ /* 0x001fe20000010000 */
[----:B------:R-:W-:Y:S01]  /*2660*/  ISETP.GE.AND P3, PT, R222, 0x1, PT ;  /* 0x00000001de00780c */ /* 0x000fe20003f66270 */
[----:B------:R-:W-:Y:S01]  /*2670*/  @!P0 IMAD.IADD R171, R238, 0x1, R171 ;  /* 0x00000001eeab8824 */ /* 0x000fe200078e02ab */
[----:B------:R-:W0:Y:S04]  /*2680*/  S2R R252, SR_TID.X ;  /* 0x0000000000fc7919 */ /* 0x000e280000002100 */
[----:B------:R-:W-:Y:S04]  /*2690*/  @!P0 STS.64 [R171.X8+0x8000], R168 ;  /* 0x008000a8ab008388 */ /* 0x000fe80000008a00 */
[----:B------:R-:W-:Y:S03]  /*26a0*/  BAR.SYNC.DEFER_BLOCKING 0x0 ;  /* 0x0000000000007b1d */ /* 0x000fe60000010000 */
[----:B------:R-:W-:-:S05]  /*26b0*/  @P3 IADD3 R222, R222, -0x1, RZ ;  /* 0xffffffffdede3810 */ /* 0x000fca0007ffe0ff */
[----:B------:R-:W-:Y:S01]  /*26c0*/  @P3 IMAD R222, R222, c[0x0][0x168], RZ ;  /* 0x00005a00dede3a24 */ /* 0x000fe200078e02ff */
[----:B0-----:R-:W-:Y:S01]  /*26d0*/  LOP3.LUT R252, R252, 0xff, RZ, 0xc0, !PT ;  /* 0x000000fffcfc7812 */ /* 0x001fe200078ec0ff */
[----:B-1----:R-:W0:Y:S02]  /*26e0*/  LDS.128 R168, [R238.X8+0x8000] ;  /* 0x00800000eea87984 */ /* 0x002e240000008c00 */
[----:B0-----:R-:W-:Y:S02]  /*26f0*/  FADD.FTZ R168, RZ, R168 ;  /* 0x000000a8ffa87221 */ /* 0x001fe40000010000 */
[----:B------:R-:W-:Y:S02]  /*2700*/  FADD.FTZ R169, RZ, R169 ;  /* 0x000000a9ffa97221 */ /* 0x000fe40000010000 */
[----:B------:R-:W-:Y:S02]  /*2710*/  FADD.FTZ R246, R170, R168 ;  /* 0x000000a8aaf67221 */ /* 0x000fe40000010000 */
[----:B------:R-:W-:-:S02]  /*2720*/  FADD.FTZ R247, R171, R169 ;  /* 0x000000a9abf77221 */ /* 0x000fc40000010000 */
[----:B------:R-:W0:Y:S02]  /*2730*/  LDS.128 R168, [R238.X8+0x8010] ;  /* 0x00801000eea87984 */ /* 0x000e240000008c00 */
[----:B0-----:R-:W-:Y:S02]  /*2740*/  FADD.FTZ R246, R246, R168 ;  /* 0x000000a8f6f67221 */ /* 0x001fe40000010000 */
[----:B------:R-:W-:Y:S02]  /*2750*/  FADD.FTZ R247, R247, R169 ;  /* 0x000000a9f7f77221 */ /* 0x000fe40000010000 */
[----:B------:R-:W-:Y:S02]  /*2760*/  FADD.FTZ R246, R170, R246 ;  /* 0x000000f6aaf67221 */ /* 0x000fe40000010000 */
[----:B------:R-:W-:Y:S02]  /*2770*/  FADD.FTZ R247, R171, R247 ;  /* 0x000000f7abf77221 */ /* 0x000fe40000010000 */
[----:B------:R-:W0:Y:S02]  /*2780*/  LDS.128 R168, [R238.X8+0x8020] ;  /* 0x00802000eea87984 */ /* 0x000e240000008c00 */
[----:B0-----:R-:W-:-:S02]  /*2790*/  FADD.FTZ R246, R246, R168 ;  /* 0x000000a8f6f67221 */ /* 0x001fc40000010000 */
[----:B------:R-:W-:Y:S02]  /*27a0*/  FADD.FTZ R247, R247, R169 ;  /* 0x000000a9f7f77221 */ /* 0x000fe40000010000 */
[----:B------:R-:W-:Y:S02]  /*27b0*/  FADD.FTZ R246, R170, R246 ;  /* 0x000000f6aaf67221 */ /* 0x000fe40000010000 */
[----:B------:R-:W-:Y:S02]  /*27c0*/  FADD.FTZ R247, R171, R247 ;  /* 0x000000f7abf77221 */ /* 0x000fe40000010000 */
[----:B------:R-:W0:Y:S02]  /*27d0*/  LDS.128 R168, [R238.X8+0x8030] ;  /* 0x00803000eea87984 */ /* 0x000e240000008c00 */
[----:B0-----:R-:W-:Y:S01]  /*27e0*/  FADD.FTZ R247, R247, R169 ;  /* 0x000000a9f7f77221 */ /* 0x001fe20000010000 */
[----:B------:R-:W-:Y:S01]  /*27f0*/  @P3 SHF.R.S32.HI R169, RZ, 0x1f, R222 ;  /* 0x0000001fffa93819 */ /* 0x000fe200000114de */
[----:B------:R-:W-:-:S03]  /*2800*/  FADD.FTZ R168, R246, R168 ;  /* 0x000000a8f6a87221 */ /* 0x000fc60000010000 */
[----:B------:R-:W-:Y:S01]  /*2810*/  @P3 LEA.HI R169, R169, R222, RZ, 0x3 ;  /* 0x000000dea9a93211 */ /* 0x000fe200078f18ff */
[----:B------:R-:W-:Y:S01]  /*2820*/  HFMA2.MMA R222, -RZ, RZ, 0, 0 ;  /* 0x00000000ffde7435 */ /* 0x000fe200000001ff */
[----:B------:R-:W-:Y:S01]  /*2830*/  FADD.FTZ R170, R170, R168 ;  /* 0x000000a8aaaa7221 */ /* 0x000fe20000010000 */
[----:B------:R-:W-:-:S04]  /*2840*/  @P3 MOV R168, 0x10 ;  /* 0x0000001000a83802 */ /* 0x000fc80000000f00 */
[----:B------:R-:W-:-:S05]  /*2850*/  @P3 LEA.HI.SX32 R222, R169, R252, 0x1d ;  /* 0x000000fca9de3211 */ /* 0x000fca00078feaff */
        /* <DEDUP_REMOVED lines=15> */
.L_x_1143:
        /* <DEDUP_REMOVED lines=11> */
.L_x_1144:
[----:B------:R-:W-:Y:S05]  /*2a00*/  BSYNC B0 ;  /* 0x0000000000007941 */ /* 0x000fea0003800000 */
.L_x_1142:
[----:B------:R-:W-:Y:S01]  /*2a10*/  ISETP.NE.U32.AND P0, PT, RZ, c[0x0][0x258], PT ;  /* 0x00009600ff007a0c */ /* 0x000fe20003f05070 */
[----:B------:R-:W-:Y:S03]  /*2a20*/  BSSY B0, `(.L_x_1145) ;  /* 0x0000011000007945 */ /* 0x000fe60003800000 */
[----:B------:R-:W-:-:S13]  /*2a30*/  ISETP.NE.AND.EX P0, PT, RZ, c[0x0][0x25c], PT, P0 ;  /* 0x00009700ff007a0c */ /* 0x000fda0003f05300 */
[----:B------:R-:W-:-:S04]  /*2a40*/  @P0 F2FP.BF16.PACK_AB R168, RZ, R169 ;  /* 0x000000a9ffa8023e */ /* 0x000fc800000010ff */
[----:B------:R-:W-:Y:S01]  /*2a50*/  @P0 PRMT R160, R168, 0x7610, R160 ;  /* 0x00007610a8a00816 */ /* 0x000fe200000000a0 */
[----:B------:R-:W-:Y:S05]  /*2a60*/  @!P3 BRA `(.L_x_1146) ;  /* 0x000000c00000b947 */ /* 0x000fea0003800000 */
[----:B------:R-:W-:Y:S01]  /*2a70*/  LOP3.LUT P5, RZ, R232, 0xff, RZ, 0xc0, !PT ;  /* 0x000000ffe8ff7812 */ /* 0x000fe200078ac0ff */
[----:B------:R-:W-:Y:S01]  /*2a80*/  FMUL.FTZ R168, R169, c[0x0][0x1ec] ;  /* 0x00007b00a9a87a20 */ /* 0x000fe20000410000 */
[----:B------:R-:W-:-:S03]  /*2a90*/  HFMA2.MMA R169, -RZ, RZ, 0, 0 ;  /* 0x00000000ffa97435 */ /* 0x000fc600000001ff */
[----:B------:R-:W-:-:S08]  /*2aa0*/  FMUL.FTZ R168, R168, c[0x0][0x1e8] ;  /* 0x00007a00a8a87a20 */ /* 0x000fd00000410000 */
[----:B-----5:R-:W-:-:S05]  /*2ab0*/  @P5 PRMT R232, RZ, 0x5410, R156 ;  /* 0x00005410ffe85816 */ /* 0x020fca000000009c */
[----:B------:R-:W-:Y:S01]  /*2ac0*/  @P5 FMUL.FTZ R169, R168, R232 ;  /* 0x000000e8a8a95220 */ /* 0x000fe20000410000 */
[----:B------:R-:W-:-:S03]  /*2ad0*/  @P5 PRMT R232, RZ, 0x5410, R28 ;  /* 0x00005410ffe85816 */ /* 0x000fc6000000001c */
[----:B------:R-:W-:Y:S01]  /*2ae0*/  FADD.FTZ R76, R76, R169 ;  /* 0x000000a94c4c7221 */ /* 0x000fe20000010000 */
[----:B------:R-:W-:Y:S01]  /*2af0*/  MOV R169, RZ ;  /* 0x000000ff00a97202 */ /* 0x000fe20000000f00 */
[----:B------:R-:W-:-:S05]  /*2b00*/  @P5 FMUL.FTZ R169, R168, R232 ;  /* 0x000000e8a8a95220 */ /* 0x000fca0000410000 */
[----:B------:R-:W-:-:S04]  /*2b10*/  F2FP.BF16.PACK_AB R169, RZ, R169 ;  /* 0x000000a9ffa9723e */ /* 0x000fc800000010ff */
[----:B------:R-:W-:Y:S02]  /*2b20*/  PRMT R164, R169, 0x7610, R164 ;  /* 0x00007610a9a47816 */ /* 0x000fe400000000a4 */
.L_x_1146:
[----:B------:R-:W-:Y:S05]  /*2b30*/  BSYNC B0 ;  /* 0x0000000000007941 */ /* 0x000fea0003800000 */
.L_x_1145:
[----:B------:R-:W-:Y:S01]  /*2b40*/  BSSY B0, `(.L_x_1147) ;  /* 0x000000d000007945 */ /* 0x000fe20003800000 */
[----:B------:R-:W-:Y:S05]  /*2b50*/  @P2 BRA `(.L_x_1148) ;  /* 0x0000004000002947 */ /* 0x000fea0003800000 */
[----:B------:R-:W-:Y:S01]  /*2b60*/  IMAD.MOV.U32 R169, RZ, RZ, RZ ;  /* 0x000000ffffa97224 */ /* 0x000fe200078e00ff */
[----:B------:R-:W-:Y:S05]  /*2b70*/  @!P4 BRA `(.L_x_1149) ;  /* 0x000000900000c947 */ /* 0x000fea0003800000 */
[----:B------:R-:W-:Y:S01]  /*2b80*/  PRMT R169, RZ, 0x7610, R140 ;  /* 0x00007610ffa97816 */ /* 0x000fe2000000008c */
[----:B------:R-:W-:Y:S05]  /*2b90*/  BRA `(.L_x_1149) ;  /* 0x0000007000007947 */ /* 0x000fea0003800000 */
.L_x_1148:
[----:B------:R-:W-:-:S04]  /*2ba0*/  ISETP.NE.AND P5, PT, R228, RZ, PT ;  /* 0x000000ffe400720c */ /* 0x000fc80003fa5270 */
[----:B------:R-:W-:-:S05]  /*2bb0*/  FSEL R168, R170, RZ, !P5 ;  /* 0x000000ffaaa87208 */ /* 0x000fca0006800000 */
[----:B------:R-:W-:-:S04]  /*2bc0*/  FFMA.FTZ R168, R3, R171, R168 ;  /* 0x000000ab03a87223 */ /* 0x000fc800000100a8 */
[----:B------:R-:W-:-:S04]  /*2bd0*/  FADD.FTZ R168, R179, -R168 ;  /* 0x800000a8b3a87221 */ /* 0x000fc80000010000 */
[----:B------:R-:W-:Y:S01]  /*2be0*/  FMUL.FTZ R169, R218, R168 ;  /* 0x000000a8daa97220 */ /* 0x000fe20000410000 */
[----:B------:R-:W-:-:S05]  /*2bf0*/  @P4 PRMT R168, RZ, 0x7610, R140 ;  /* 0x00007610ffa84816 */ /* 0x000fca000000008c */
[----:B------:R-:W-:Y:S02]  /*2c00*/  @P4 FADD.FTZ R169, R169, R168 ;  /* 0x000000a8a9a94221 */ /* 0x000fe40000010000 */
.L_x_1149:
[----:B------:R-:W-:Y:S05]  /*2c10*/  BSYNC B0 ;  /* 0x0000000000007941 */ /* 0x000fea0003800000 */
.L_x_1147:
[----:B------:R-:W-:Y:S01]  /*2c20*/  @P0 F2FP.BF16.PACK_AB R168, RZ, R169 ;  /* 0x000000a9ffa8023e */ /* 0x000fe200000010ff */
[----:B------:R-:W-:Y:S03]  /*2c30*/  BSSY B0, `(.L_x_1150) ;  /* 0x000000f000007945 */ /* 0x000fe60003800000 */
        /* <DEDUP_REMOVED lines=14> */
.L_x_1151:
[----:B------:R-:W-:Y:S05]  /*2d20*/  BSYNC B0 ;  /* 0x0000000000007941 */ /* 0x000fea0003800000 */
.L_x_1150:
[----:B------:R-:W-:Y:S01]  /*2d30*/  BSSY B0, `(.L_x_1152) ;  /* 0x000000d000007945 */ /* 0x000fe20003800000 */
[----:B------:R-:W-:Y:S05]  /*2d40*/  @P2 BRA `(.L_x_1153) ;  /* 0x0000004000002947 */ /* 0x000fea0003800000 */
[----:B------:R-:W-:Y:S01]  /*2d50*/  IMAD.MOV.U32 R169, RZ, RZ, RZ ;  /* 0x000000ffffa97224 */ /* 0x000fe200078e00ff */
[----:B------:R-:W-:Y:S05]  /*2d60*/  @!P4 BRA `(.L_x_1154) ;  /* 0x000000900000c947 */ /* 0x000fea0003800000 */
[----:B------:R-:W-:Y:S01]  /*2d70*/  PRMT R169, RZ, 0x5410, R141 ;  /* 0x00005410ffa97816 */ /* 0x000fe2000000008d */
[----:B------:R-:W-:Y:S05]  /*2d80*/  BRA `(.L_x_1154) ;  /* 0x0000007000007947 */ /* 0x000fea0003800000 */
.L_x_1153:
[----:B------:R-:W-:-:S04]  /*2d90*/  ISETP.NE.AND P5, PT, R228, RZ, PT ;  /* 0x000000ffe400720c */ /* 0x000fc80003fa5270 */
[----:B------:R-:W-:-:S05]  /*2da0*/  FSEL R168, R170, RZ, !P5 ;  /* 0x000000ffaaa87208 */ /* 0x000fca0006800000 */
[----:B------:R-:W-:-:S04]  /*2db0*/  FFMA.FTZ R168, R4, R171, R168 ;  /* 0x000000ab04a87223 */ /* 0x000fc800000100a8 */
[----:B------:R-:W-:-:S04]  /*2dc0*/  FADD.FTZ R168, R180, -R168 ;  /* 0x800000a8b4a87221 */ /* 0x000fc80000010000 */
[----:B------:R-:W-:Y:S01]  /*2dd0*/  FMUL.FTZ R169, R218, R168 ;  /* 0x000000a8daa97220 */ /* 0x000fe20000410000 */
[----:B------:R-:W-:-:S05]  /*2de0*/  @P4 PRMT R168, RZ, 0x5410, R141 ;  /* 0x00005410ffa84816 */ /* 0x000fca000000008d */
[----:B------:R-:W-:Y:S02]  /*2df0*/  @P4 FADD.FTZ R169, R169, R168 ;  /* 0x000000a8a9a94221 */ /* 0x000fe40000010000 */
.L_x_1154:
[----:B------:R-:W-:Y:S05]  /*2e00*/  BSYNC B0 ;  /* 0x0000000000007941 */ /* 0x000fea0003800000 */
.L_x_1152:
        /* <DEDUP_REMOVED lines=16> */
.L_x_1156:
[----:B------:R-:W-:Y:S05]  /*2f10*/  BSYNC B0 ;  /* 0x0000000000007941 */ /* 0x000fea0003800000 */
.L_x_1155:
[----:B------:R-:W-:Y:S01]  /*2f20*/  BSSY B0, `(.L_x_1157) ;  /* 0x000000d000007945 */ /* 0x000fe20003800000 */
[----:B------:R-:W-:Y:S05]  /*2f30*/  @P2 BRA `(.L_x_1158) ;  /* 0x0000004000002947 */ /* 0x000fea0003800000 */
[----:B------:R-:W-:Y:S01]  /*2f40*/  IMAD.MOV.U32 R169, RZ, RZ, RZ ;  /* 0x000000ffffa97224 */ /* 0x000fe200078e00ff */
[----:B------:R-:W-:Y:S05]  /*2f50*/  @!P4 BRA `(.L_x_1159) ;  /* 0x000000900000c947 */ /* 0x000fea0003800000 */
[----:B------:R-:W-:Y:S01]  /*2f60*/  PRMT R169, RZ, 0x7610, R141 ;  /* 0x00007610ffa97816 */ /* 0x000fe2000000008d */
[----:B------:R-:W-:Y:S05]  /*2f70*/  BRA `(.L_x_1159) ;  /* 0x0000007000007947 */ /* 0x000fea0003800000 */
.L_x_1158:
[----:B------:R-:W-:-:S04]  /*2f80*/  ISETP.NE.AND P5, PT, R228, RZ, PT ;  /* 0x000000ffe400720c */ /* 0x000fc80003fa5270 */
[----:B------:R-:W-:-:S05]  /*2f90*/  FSEL R168, R170, RZ, !P5 ;  /* 0x000000ffaaa87208 */ /* 0x000fca0006800000 */
[----:B------:R-:W-:-:S04]  /*2fa0*/  FFMA.FTZ R168, R5, R171, R168 ;  /* 0x000000ab05a87223 */ /* 0x000fc800000100a8 */
[----:B------:R-:W-:-:S04]  /*2fb0*/  FADD.FTZ R168, R181, -R168 ;  /* 0x800000a8b5a87221 */ /* 0x000fc80000010000 */
[----:B------:R-:W-:Y:S01]  /*2fc0*/  FMUL.FTZ R169, R218, R168 ;  /* 0x000000a8daa97220 */ /* 0x000fe20000410000 */
[----:B------:R-:W-:-:S05]  /*2fd0*/  @P4 PRMT R168, RZ, 0x7610, R141 ;  /* 0x00007610ffa84816 */ /* 0x000fca000000008d */
[----:B------:R-:W-:Y:S02]  /*2fe0*/  @P4 FADD.FTZ R169, R169, R168 ;  /* 0x000000a8a9a94221 */ /* 0x000fe40000010000 */
.L_x_1159:
[----:B------:R-:W-:Y:S05]  /*2ff0*/  BSYNC B0 ;  /* 0x0000000000007941 */ /* 0x000fea0003800000 */
.L_x_1157:
        /* <DEDUP_REMOVED lines=16> */
.L_x_1161:
[----:B------:R-:W-:Y:S05]  /*3100*/  BSYNC B0 ;  /* 0x0000000000007941 */ /* 0x000fea0003800000 */
.L_x_1160:
[----:B------:R-:W-:Y:S01]  /*3110*/  BSSY B0, `(.L_x_1162) ;  /* 0x000000d000007945 */ /* 0x000fe20003800000 */
[----:B------:R-:W-:Y:S05]  /*3120*/  @P2 BRA `(.L_x_1163) ;  /* 0x0000004000002947 */ /* 0x000fea0003800000 */
[----:B------:R-:W-:Y:S01]  /*3130*/  IMAD.MOV.U32 R169, RZ, RZ, RZ ;  /* 0x000000ffffa97224 */ /* 0x000fe200078e00ff */
[----:B------:R-:W-:Y:S05]  /*3140*/  @!P4 BRA `(.L_x_1164) ;  /* 0x000000900000c947 */ /* 0x000fea0003800000 */
[----:B------:R-:W-:Y:S01]  /*3150*/  PRMT R169, RZ, 0x5410, R142 ;  /* 0x00005410ffa97816 */ /* 0x000fe2000000008e */
[----:B------:R-:W-:Y:S05]  /*3160*/  BRA `(.L_x_1164) ;  /* 0x0000007000007947 */ /* 0x000fea0003800000 */
.L_x_1163:
[----:B------:R-:W-:-:S04]  /*3170*/  ISETP.NE.AND P5, PT, R228, RZ, PT ;  /* 0x000000ffe400720c */ /* 0x000fc80003fa5270 */
[----:B------:R-:W-:-:S05]  /*3180*/  FSEL R168, R170, RZ, !P5 ;  /* 0x000000ffaaa87208 */ /* 0x000fca0006800000 */
[----:B------:R-:W-:-:S04]  /*3190*/  FFMA.FTZ R168, R6, R171, R168 ;  /* 0x000000ab06a87223 */ /* 0x000fc800000100a8 */
[----:B------:R-:W-:-:S04]  /*31a0*/  FADD.FTZ R168, R182, -R168 ;  /* 0x800000a8b6a87221 */ /* 0x000fc80000010000 */
[----:B------:R-:W-:Y:S01]  /*31b0*/  FMUL.FTZ R169, R218, R168 ;  /* 0x000000a8daa97220 */ /* 0x000fe20000410000 */
[----:B------:R-:W-:-:S05]  /*31c0*/  @P4 PRMT R168, RZ, 0x5410, R142 ;  /* 0x00005410ffa84816 */ /* 0x000fca000000008e */
[----:B------:R-:W-:Y:S02]  /*31d0*/  @P4 FADD.FTZ R169, R169, R168 ;  /* 0x000000a8a9a94221 */ /* 0x000fe40000010000 */
.L_x_1164:
[----:B------:R-:W-:Y:S05]  /*31e0*/  BSYNC B0 ;  /* 0x0000000000007941 */ /* 0x000fea0003800000 */
.L_x_1162:
        /* <DEDUP_REMOVED lines=16> */
.L_x_1166:
[----:B------:R-:W-:Y:S05]  /*32f0*/  BSYNC B0 ;  /* 0x0000000000007941 */ /* 0x000fea0003800000 */
.L_x_1165:
[----:B------:R-:W-:Y:S01]  /*3300*/  BSSY B0, `(.L_x_1167) ;  /* 0x000000d000007945 */ /* 0x000fe20003800000 */
[----:B------:R-:W-:Y:S05]  /*3310*/  @P2 BRA `(.L_x_1168) ;  /* 0x0000004000002947 */ /* 0x000fea0003800000 */
[----:B------:R-:W-:Y:S01]  /*3320*/  IMAD.MOV.U32 R169, RZ, RZ, RZ ;  /* 0x000000ffffa97224 */ /* 0x000fe200078e00ff */
[----:B------:R-:W-:Y:S05]  /*3330*/  @!P4 BRA `(.L_x_1169) ;  /* 0x000000900000c947 */ /* 0x000fea0003800000 */
[----:B------:R-:W-:Y:S01]  /*3340*/  PRMT R169, RZ, 0x7610, R142 ;  /* 0x00007610ffa97816 */ /* 0x000fe2000000008e */
[----:B------:R-:W-:Y:S05]  /*3350*/  BRA `(.L_x_1169) ;  /* 0x0000007000007947 */ /* 0x000fea0003800000 */
.L_x_1168:
[----:B------:R-:W-:-:S04]  /*3360*/  ISETP.NE.AND P5, PT, R228, RZ, PT ;  /* 0x000000ffe400720c */ /* 0x000fc80003fa5270 */
[----:B------:R-:W-:-:S05]  /*3370*/  FSEL R168, R170, RZ, !P5 ;  /* 0x000000ffaaa87208 */ /* 0x000fca0006800000 */
[----:B------:R-:W-:-:S04]  /*3380*/  FFMA.FTZ R168, R7, R171, R168 ;  /* 0x000000ab07a87223 */ /* 0x000fc800000100a8 */
[----:B------:R-:W-:-:S04]  /*3390*/  FADD.FTZ R168, R183, -R168 ;  /* 0x800000a8b7a87221 */ /* 0x000fc80000010000 */
[----:B------:R-:W-:Y:S01]  /*33a0*/  FMUL.FTZ R169, R218, R168 ;  /* 0x000000a8daa97220 */ /* 0x000fe20000410000 */
[----:B------:R-:W-:-:S05]  /*33b0*/  @P4 PRMT R168, RZ, 0x7610, R142 ;  /* 0x00007610ffa84816 */ /* 0x000fca000000008e */
[----:B------:R-:W-:Y:S02]  /*33c0*/  @P4 FADD.FTZ R169, R169, R168 ;  /* 0x000000a8a9a94221 */ /* 0x000fe40000010000 */
.L_x_1169:
[----:B------:R-:W-:Y:S05]  /*33d0*/  BSYNC B0 ;  /* 0x0000000000007941 */ /* 0x000fea0003800000 */
.L_x_1167:
        /* <DEDUP_REMOVED lines=16> */
.L_x_1171:
[----:B------:R-:W-:Y:S05]  /*34e0*/  BSYNC B0 ;  /* 0x0000000000007941 */ /* 0x000fea0003800000 */
.L_x_1170:
[----:B------:R-:W-:Y:S01]  /*34f0*/  BSSY B0, `(.L_x_1172) ;  /* 0x000000d000007945 */ /* 0x000fe20003800000 */
[----:B------:R-:W-:Y:S05]  /*3500*/  @P2 BRA `(.L_x_1173) ;  /* 0x0000004000002947 */ /* 0x000fea0003800000 */
[----:B------:R-:W-:Y:S01]  /*3510*/  IMAD.MOV.U32 R169, RZ, RZ, RZ ;  /* 0x000000ffffa97224 */ /* 0x000fe200078e00ff */
[----:B------:R-:W-:Y:S05]  /*3520*/  @!P4 BRA `(.L_x_1174) ;  /* 0x000000900000c947 */ /* 0x000fea0003800000 */
[----:B------:R-:W-:Y:S01]  /*3530*/  PRMT R169, RZ, 0x5410, R143 ;  /* 0x00005410ffa97816 */ /* 0x000fe2000000008f */
[----:B------:R-:W-:Y:S05]  /*3540*/  BRA `(.L_x_1174) ;  /* 0x0000007000007947 */ /* 0x000fea0003800000 */
.L_x_1173:
[----:B------:R-:W-:-:S04]  /*3550*/  ISETP.NE.AND P5, PT, R228, RZ, PT ;  /* 0x000000ffe400720c */ /* 0x000fc80003fa5270 */
[----:B------:R-:W-:-:S05]  /*3560*/  FSEL R168, R170, RZ, !P5 ;  /* 0x000000ffaaa87208 */ /* 0x000fca0006800000 */
[----:B------:R-:W-:-:S04]  /*3570*/  FFMA.FTZ R168, R8, R171, R168 ;  /* 0x000000ab08a87223 */ /* 0x000fc800000100a8 */
[----:B------:R-:W-:-:S04]  /*3580*/  FADD.FTZ R168, R184, -R168 ;  /* 0x800000a8b8a87221 */ /* 0x000fc80000010000 */
[----:B------:R-:W-:Y:S01]  /*3590*/  FMUL.FTZ R169, R218, R168 ;  /* 0x000000a8daa97220 */ /* 0x000fe20000410000 */
[----:B------:R-:W-:-:S05]  /*35a0*/  @P4 PRMT R168, RZ, 0x5410, R143 ;  /* 0x00005410ffa84816 */ /* 0x000fca000000008f */
[----:B------:R-:W-:Y:S02]  /*35b0*/  @P4 FADD.FTZ R169, R169, R168 ;  /* 0x000000a8a9a94221 */ /* 0x000fe40000010000 */
.L_x_1174:
[----:B------:R-:W-:Y:S05]  /*35c0*/  BSYNC B0 ;  /* 0x0000000000007941 */ /* 0x000fea0003800000 */
.L_x_1172:
        /* <DEDUP_REMOVED lines=16> */
.L_x_1176:
[----:B------:R-:W-:Y:S05]  /*36d0*/  BSYNC B0 ;  /* 0x0000000000007941 */ /* 0x000fea0003800000 */
.L_x_1175:
[----:B------:R-:W-:Y:S01]  /*36e0*/  BSSY B0, `(.L_x_1177) ;  /* 0x000000d000007945 */ /* 0x000fe20003800000 */
[----:B------:R-:W-:Y:S05]  /*36f0*/  @P2 BRA `(.L_x_1178) ;  /* 0x0000004000002947 */ /* 0x000fea0003800000 */
[----:B------:R-:W-:Y:S01]  /*3700*/  IMAD.MOV.U32 R169, RZ, RZ, RZ ;  /* 0x000000ffffa97224 */ /* 0x000fe200078e00ff */
[----:B------:R-:W-:Y:S05]  /*3710*/  @!P4 BRA `(.L_x_1179) ;  /* 0x000000900000c947 */ /* 0x000fea0003800000 */
[----:B------:R-:W-:Y:S01]  /*3720*/  PRMT R169, RZ, 0x7610, R143 ;  /* 0x00007610ffa97816 */ /* 0x000fe2000000008f */
[----:B------:R-:W-:Y:S05]  /*3730*/  BRA `(.L_x_1179) ;  /* 0x0000007000007947 */ /* 0x000fea0003800000 */
.L_x_1178:
[----:B------:R-:W-:-:S04]  /*3740*/  ISETP.NE.AND P5, PT, R228, RZ, PT ;  /* 0x000000ffe400720c */ /* 0x000fc80003fa5270 */
[----:B------:R-:W-:-:S05]  /*3750*/  FSEL R168, R170, RZ, !P5 ;  /* 0x000000ffaaa87208 */ /* 0x000fca0006800000 */
[----:B------:R-:W-:-:S04]  /*3760*/  FFMA.FTZ R168, R9, R171, R168 ;  /* 0x000000ab09a87223 */ /* 0x000fc800000100a8 */
[----:B------:R-:W-:-:S04]  /*3770*/  FADD.FTZ R168, R185, -R168 ;  /* 0x800000a8b9a87221 */ /* 0x000fc80000010000 */
[----:B------:R-:W-:Y:S01]  /*3780*/  FMUL.FTZ R169, R218, R168 ;  /* 0x000000a8daa97220 */ /* 0x000fe20000410000 */
[----:B------:R-:W-:-:S05]  /*3790*/  @P4 PRMT R168, RZ, 0x7610, R143 ;  /* 0x00007610ffa84816 */ /* 0x000fca000000008f */
[----:B------:R-:W-:Y:S02]  /*37a0*/  @P4 FADD.FTZ R169, R169, R168 ;  /* 0x000000a8a9a94221 */ /* 0x000fe40000010000 */
.L_x_1179:
[----:B------:R-:W-:Y:S05]  /*37b0*/  BSYNC B0 ;  /* 0x0000000000007941 */ /* 0x000fea0003800000 */
.L_x_1177:
        /* <DEDUP_REMOVED lines=16> */
.L_x_1181:
[----:B------:R-:W-:Y:S05]  /*38c0*/  BSYNC B0 ;  /* 0x0000000000007941 */ /* 0x000fea0003800000 */
.L_x_1180:
[----:B------:R-:W-:Y:S01]  /*38d0*/  @P0 IMAD.MOV.U32 R168, RZ, RZ, 0x10 ;  /* 0x00000010ffa80424 */ /* 0x000fe200078e00ff */
[----:B------:R-:W-:Y:S03]  /*38e0*/  BSSY B0, `(.L_x_1182) ;  /* 0x000000b000007945 */ /* 0x000fe60003800000 */
[----:B------:R-:W-:-:S05]  /*38f0*/  @P0 IMAD.WIDE.U32 R168, R223, R168, c[0x0][0x258] ;  /* 0x00009600dfa80625 */ /* 0x000fca00078e00a8 */
[----:B------:R0:W-:Y:S02]  /*3900*/  @P0 STG.E.128 [R168.64], R160 ;  /* 0x000000a0a8000986 */ /* 0x0001e4000c101d04 */
[----:B0-----:R-:W-:-:S05]  /*3910*/  @P3 MOV R168, 0x10 ;  /* 0x0000001000a83802 */ /* 0x001fca0000000f00 */
[----:B------:R-:W-:-:S05]  /*3920*/  @P3 IMAD.WIDE.U32 R168, R222, R168, c[0x0][0x248] ;  /* 0x00009200dea83625 */ /* 0x000fca00078e00a8 */
[----:B------:R0:W-:Y:S01]  /*3930*/  @P3 STG.E.128 [R168.64], R164 ;  /* 0x000000a4a8003986 */ /* 0x0001e2000c101d04 */
[----:B------:R-:W-:Y:S05]  /*3940*/  @!P3 BRA `(.L_x_1183) ;  /* 0x000000400000b947 */ /* 0x000fea0003800000 */
[----:B-----5:R-:W-:Y:S01]  /*3950*/  HFMA2.MMA R157, -RZ, RZ, 0, 9.5367431640625e-07 ;  /* 0x00000010ff9d7435 */ /* 0x020fe200000001ff */
[----:B------:R-:W-:-:S09]  /*3960*/  IADD3 R156, R222, 0x100, RZ ;  /* 0x00000100de9c7810 */ /* 0x000fd20007ffe0ff */
[----:B------:R-:W-:-:S06]  /*3970*/  IMAD.WIDE.U32 R156, R156, R157, c[0x0][0x170] ;  /* 0x00005c009c9c7625 */ /* 0x000fcc00078e009d */
[----:B------:R-:W5:Y:S02]  /*3980*/  LDG.E.128 R156, [R156.64] ;  /* 0x000000049c9c7981 */ /* 0x000f64000c1e1d00 */
.L_x_1183:
[----:B------:R-:W-:Y:S05]  /*3990*/  BSYNC B0 ;  /* 0x0000000000007941 */ /* 0x000fea0003800000 */
.L_x_1182:
[----:B------:R-:W-:Y:S01]  /*39a0*/  BSSY B0, `(.L_x_1184) ;  /* 0x000000d000007945 */ /* 0x000fe20003800000 */
[----:B------:R-:W-:Y:S05]  /*39b0*/  @P2 BRA `(.L_x_1185) ;  /* 0x0000004000002947 */ /* 0x000fea0003800000 */
[----:B0-----:R-:W-:Y:S01]  /*39c0*/  IMAD.MOV.U32 R169, RZ, RZ, RZ ;  /* 0x000000ffffa97224 */ /* 0x001fe200078e00ff */
[----:B------:R-:W-:Y:S05]  /*39d0*/  @!P4 BRA `(.L_x_1186) ;  /* 0x000000900000c947 */ /* 0x000fea0003800000 */
[----:B------:R-:W-:Y:S01]  /*39e0*/  PRMT R169, RZ, 0x5410, R144 ;  /* 0x00005410ffa97816 */ /* 0x000fe20000000090 */
[----:B------:R-:W-:Y:S05]  /*39f0*/  BRA `(.L_x_1186) ;  /* 0x0000007000007947 */ /* 0x000fea0003800000 */
.L_x_1185:
[----:B------:R-:W-:-:S04]  /*3a00*/  ISETP.NE.AND P5, PT, R228, RZ, PT ;  /* 0x000000ffe400720c */ /* 0x000fc80003fa5270 */
[----:B0-----:R-:W-:-:S05]  /*3a10*/  FSEL R168, R170, RZ, !P5 ;  /* 0x000000ffaaa87208 */ /* 0x001fca0006800000 */
[----:B------:R-:W-:-:S04]  /*3a20*/  FFMA.FTZ R168, R10, R171, R168 ;  /* 0x000000ab0aa87223 */ /* 0x000fc800000100a8 */
[----:B------:R-:W-:-:S04]  /*3a30*/  FADD.FTZ R168, R186, -R168 ;  /* 0x800000a8baa87221 */ /* 0x000fc80000010000 */
[----:B------:R-:W-:Y:S01]  /*3a40*/  FMUL.FTZ R169, R218, R168 ;  /* 0x000000a8daa97220 */ /* 0x000fe20000410000 */
[----:B------:R-:W-:-:S05]  /*3a50*/  @P4 PRMT R168, RZ, 0x5410, R144 ;  /* 0x00005410ffa84816 */ /* 0x000fca0000000090 */
[----:B------:R-:W-:Y:S02]  /*3a60*/  @P4 FADD.FTZ R169, R169, R168 ;  /* 0x000000a8a9a94221 */ /* 0x000fe40000010000 */
.L_x_1186:
[----:B------:R-:W-:Y:S05]  /*3a70*/  BSYNC B0 ;  /* 0x0000000000007941 */ /* 0x000fea0003800000 */
.L_x_1184:
[----:B------:R-:W-:Y:S01]  /*3a80*/  @P0 F2FP.BF16.PACK_AB R168, RZ, R169 ;  /* 0x000000a9ffa8023e */ /* 0x000fe200000010ff */
[----:B------:R-:W-:Y:S03]  /*3a90*/  BSSY B0, `(.L_x_1187) ;  /* 0x000000f000007945 */ /* 0x000fe60003800000 */
[----:B------:R-:W-:Y:S01]  /*3aa0*/  @P0 PRMT R160, R168, 0x7610, R160 ;  /* 0x00007610a8a00816 */ /* 0x000fe200000000a0 */
[----:B------:R-:W-:Y:S05]  /*3ab0*/  @!P3 BRA `(.L_x_1188) ;  /* 0x000000c00000b947 */ /* 0x000fea0003800000 */
[----:B------:R-:W-:Y:S01]  /*3ac0*/  LOP3.LUT P5, RZ, R226, 0xff, RZ, 0xc0, !PT ;  /* 0x000000ffe2ff7812 */ /* 0x000fe200078ac0ff */
[----:B------:R-:W-:Y:S01]  /*3ad0*/  FMUL.FTZ R168, R169, c[0x0][0x1ec] ;  /* 0x00007b00a9a87a20 */ /* 0x000fe20000410000 */
[----:B------:R-:W-:-:S03]  /*3ae0*/  MOV R169, RZ ;  /* 0x000000ff00a97202 */ /* 0x000fc60000000f00 */
[----:B------:R-:W-:-:S08]  /*3af0*/  FMUL.FTZ R168, R168, c[0x0][0x1e8] ;  /* 0x00007a00a8a87a20 */ /* 0x000fd00000410000 */
[----:B-----5:R-:W-:-:S05]  /*3b00*/  @P5 PRMT R194, RZ, 0x5410, R156 ;  /* 0x00005410ffc25816 */ /* 0x020fca000000009c */
[----:B------:R-:W-:Y:S01]  /*3b10*/  @P5 FMUL.FTZ R169, R194, R168 ;  /* 0x000000a8c2a95220 */ /* 0x000fe20000410000 */
[----:B------:R-:W-:-:S03]  /*3b20*/  @P5 PRMT R194, RZ, 0x5410, R32 ;  /* 0x00005410ffc25816 */ /* 0x000fc60000000020 */
[----:B------:R-:W-:Y:S01]  /*3b30*/  FADD.FTZ R84, R84, R169 ;  /* 0x000000a954547221 */ /* 0x000fe20000010000 */
[----:B------:R-:W-:-:S06]  /*3b40*/  HFMA2.MMA R169, -RZ, RZ, 0, 0 ;  /* 0x00000000ffa97435 */ /* 0x000fcc00000001ff */
[----:B------:R-:W-:-:S05]  /*3b50*/  @P5 FMUL.FTZ R169, R168, R194 ;  /* 0x000000c2a8a95220 */ /* 0x000fca0000410000 */
[----:B------:R-:W-:-:S04]  /*3b60*/  F2FP.BF16.PACK_AB R169, RZ, R169 ;  /* 0x000000a9ffa9723e */ /* 0x000fc800000010ff */
[----:B------:R-:W-:Y:S02]  /*3b70*/  PRMT R164, R169, 0x7610, R164 ;  /* 0x00007610a9a47816 */ /* 0x000fe400000000a4 */
.L_x_1188:
[----:B------:R-:W-:Y:S05]  /*3b80*/  BSYNC B0 ;  /* 0x0000000000007941 */ /* 0x000fea0003800000 */
.L_x_1187:
[----:B------:R-:W-:Y:S01]  /*3b90*/  BSSY B0, `(.L_x_1189) ;  /* 0x000000d000007945 */ /* 0x000fe20003800000 */
[----:B------:R-:W-:Y:S05]  /*3ba0*/  @P2 BRA `(.L_x_1190) ;  /* 0x0000004000002947 */ /* 0x000fea0003800000 */
[----:B------:R-:W-:Y:S01]  /*3bb0*/  IMAD.MOV.U32 R169, RZ, RZ, RZ ;  /* 0x000000ffffa97224 */ /* 0x000fe200078e00ff */
[----:B------:R-:W-:Y:S05]  /*3bc0*/  @!P4 BRA `(.L_x_1191) ;  /* 0x000000900000c947 */ /* 0x000fea0003800000 */
[----:B------:R-:W-:Y:S01]  /*3bd0*/  PRMT R169, RZ, 0x7610, R144 ;  /* 0x00007610ffa97816 */ /* 0x000fe20000000090 */
[----:B------:R-:W-:Y:S05]  /*3be0*/  BRA `(.L_x_1191) ;  /* 0x0000007000007947 */ /* 0x000fea0003800000 */
.L_x_1190:
[----:B------:R-:W-:-:S04]  /*3bf0*/  ISETP.NE.AND P5, PT, R228, RZ, PT ;  /* 0x000000ffe400720c */ /* 0x000fc80003fa5270 */
[----:B------:R-:W-:-:S05]  /*3c00*/  FSEL R168, R170, RZ, !P5 ;  /* 0x000000ffaaa87208 */ /* 0x000fca0006800000 */
[----:B------:R-:W-:-:S04]  /*3c10*/  FFMA.FTZ R168, R11, R171, R168 ;  /* 0x000000ab0ba87223 */ /* 0x000fc800000100a8 */
[----:B------:R-:W-:-:S04]  /*3c20*/  FADD.FTZ R168, R187, -R168 ;  /* 0x800000a8bba87221 */ /* 0x000fc80000010000 */
[----:B------:R-:W-:Y:S01]  /*3c30*/  FMUL.FTZ R169, R218, R168 ;  /* 0x000000a8daa97220 */ /* 0x000fe20000410000 */
[----:B------:R-:W-:-:S05]  /*3c40*/  @P4 PRMT R168, RZ, 0x7610, R144 ;  /* 0x00007610ffa84816 */ /* 0x000fca0000000090 */
[----:B------:R-:W-:Y:S02]  /*3c50*/  @P4 FADD.FTZ R169, R169, R168 ;  /* 0x000000a8a9a94221 */ /* 0x000fe40000010000 */
.L_x_1191:
[----:B------:R-:W-:Y:S05]  /*3c60*/  BSYNC B0 ;  /* 0x0000000000007941 */ /* 0x000fea0003800000 */
.L_x_1189:
        /* <DEDUP_REMOVED lines=16> */
.L_x_1193:
[----:B------:R-:W-:Y:S05]  /*3d70*/  BSYNC B0 ;  /* 0x0000000000007941 */ /* 0x000fea0003800000 */
.L_x_1192:
[----:B------:R-:W-:Y:S01]  /*3d80*/  BSSY B0, `(.L_x_1194) ;  /* 0x000000d000007945 */ /* 0x000fe20003800000 */
[----:B------:R-:W-:Y:S05]  /*3d90*/  @P2 BRA `(.L_x_1195) ;  /* 0x0000004000002947 */ /* 0x000fea0003800000 */
[----:B------:R-:W-:Y:S01]  /*3da0*/  IMAD.MOV.U32 R169, RZ, RZ, RZ ;  /* 0x000000ffffa97224 */ /* 0x000fe200078e00ff */
[----:B------:R-:W-:Y:S05]  /*3db0*/  @!P4 BRA `(.L_x_1196) ;  /* 0x000000900000c947 */ /* 0x000fea0003800000 */
[----:B------:R-:W-:Y:S01]  /*3dc0*/  PRMT R169, RZ, 0x5410, R145 ;  /* 0x00005410ffa97816 */ /* 0x000fe20000000091 */
[----:B------:R-:W-:Y:S05]  /*3dd0*/  BRA `(.L_x_1196) ;  /* 0x0000007000007947 */ /* 0x000fea0003800000 */
.L_x_1195:
[----:B------:R-:W-:-:S04]  /*3de0*/  ISETP.NE.AND P5, PT, R228, RZ, PT ;  /* 0x000000ffe400720c */ /* 0x000fc80003fa5270 */
[----:B------:R-:W-:-:S05]  /*3df0*/  FSEL R168, R170, RZ, !P5 ;  /* 0x000000ffaaa87208 */ /* 0x000fca0006800000 */
[----:B------:R-:W-:-:S04]  /*3e00*/  FFMA.FTZ R168, R12, R171, R168 ;  /* 0x000000ab0ca87223 */ /* 0x000fc800000100a8 */
[----:B------:R-:W-:-:S04]  /*3e10*/  FADD.FTZ R168, R196, -R168 ;  /* 0x800000a8c4a87221 */ /* 0x000fc80000010000 */
[----:B------:R-:W-:Y:S01]  /*3e20*/  FMUL.FTZ R169, R218, R168 ;  /* 0x000000a8daa97220 */ /* 0x000fe20000410000 */
[----:B------:R-:W-:-:S05]  /*3e30*/  @P4 PRMT R168, RZ, 0x5410, R145 ;  /* 0x00005410ffa84816 */ /* 0x000fca0000000091 */
[----:B------:R-:W-:Y:S02]  /*3e40*/  @P4 FADD.FTZ R169, R169, R168 ;  /* 0x000000a8a9a94221 */ /* 0x000fe40000010000 */
.L_x_1196:
[----:B------:R-:W-:Y:S05]  /*3e50*/  BSYNC B0 ;  /* 0x0000000000007941 */ /* 0x000fea0003800000 */
.L_x_1194:
        /* <DEDUP_REMOVED lines=16> */
.L_x_1198:
[----:B------:R-:W-:Y:S05]  /*3f60*/  BSYNC B0 ;  /* 0x0000000000007941 */ /* 0x000fea0003800000 */
.L_x_1197:
[----:B------:R-:W-:Y:S01]  /*3f70*/  BSSY B0, `(.L_x_1199) ;  /* 0x000000d000007945 */ /* 0x000fe20003800000 */
[----:B------:R-:W-:Y:S05]  /*3f80*/  @P2 BRA `(.L_x_1200) ;  /* 0x0000004000002947 */ /* 0x000fea0003800000 */
[----:B------:R-:W-:Y:S01]  /*3f90*/  IMAD.MOV.U32 R169, RZ, RZ, RZ ;  /* 0x000000ffffa97224 */ /* 0x000fe200078e00ff */
[----:B------:R-:W-:Y:S05]  /*3fa0*/  @!P4 BRA `(.L_x_1201) ;  /* 0x000000900000c947 */ /* 0x000fea0003800000 */
[----:B------:R-:W-:Y:S01]  /*3fb0*/  PRMT R169, RZ, 0x7610, R145 ;  /* 0x00007610ffa97816 */ /* 0x000fe20000000091 */
[----:B------:R-:W-:Y:S05]  /*3fc0*/  BRA `(.L_x_1201) ;  /* 0x0000007000007947 */ /* 0x000fea0003800000 */
.L_x_1200:
[----:B------:R-:W-:-:S04]  /*3fd0*/  ISETP.NE.AND P5, PT, R228, RZ, PT ;  /* 0x000000ffe400720c */ /* 0x000fc80003fa5270 */
[----:B------:R-:W-:-:S05]  /*3fe0*/  FSEL R168, R170, RZ, !P5 ;  /* 0x000000ffaaa87208 */ /* 0x000fca0006800000 */
[----:B------:R-:W-:-:S04]  /*3ff0*/  FFMA.FTZ R168, R13, R171, R168 ;  /* 0x000000ab0da87223 */ /* 0x000fc800000100a8 */
[----:B------:R-:W-:-:S04]  /*4000*/  FADD.FTZ R168, R197, -R168 ;  /* 0x800000a8c5a87221 */ /* 0x000fc80000010000 */
[----:B------:R-:W-:Y:S01]  /*4010*/  FMUL.FTZ R169, R218, R168 ;  /* 0x000000a8daa97220 */ /* 0x000fe20000410000 */
[----:B------:R-:W-:-:S05]  /*4020*/  @P4 PRMT R168, RZ, 0x7610, R145 ;  /* 0x00007610ffa84816 */ /* 0x000fca0000000091 */
[----:B------:R-:W-:Y:S02]  /*4030*/  @P4 FADD.FTZ R169, R169, R168 ;  /* 0x000000a8a9a94221 */ /* 0x000fe40000010000 */
.L_x_1201:
[----:B------:R-:W-:Y:S05]  /*4040*/  BSYNC B0 ;  /* 0x0000000000007941 */ /* 0x000fea0003800000 */
.L_x_1199:
        /* <DEDUP_REMOVED lines=16> */
.L_x_1203:
[----:B------:R-:W-:Y:S05]  /*4150*/  BSYNC B0 ;  /* 0x0000000000007941 */ /* 0x000fea0003800000 */
.L_x_1202:
[----:B------:R-:W-:Y:S01]  /*4160*/  BSSY B0, `(.L_x_1204) ;  /* 0x000000d000007945 */ /* 0x000fe20003800000 */
[----:B------:R-:W-:Y:S05]  /*4170*/  @P2 BRA `(.L_x_1205) ;  /* 0x0000004000002947 */ /* 0x000fea0003800000 */
[----:B------:R-:W-:Y:S01]  /*4180*/  IMAD.MOV.U32 R169, RZ, RZ, RZ ;  /* 0x000000ffffa97224 */ /* 0x000fe200078e00ff */
[----:B------:R-:W-:Y:S05]  /*4190*/  @!P4 BRA `(.L_x_1206) ;  /* 0x000000900000c947 */ /* 0x000fea0003800000 */
[----:B------:R-:W-:Y:S01]  /*41a0*/  PRMT R169, RZ, 0x5410, R146 ;  /* 0x00005410ffa97816 */ /* 0x000fe20000000092 */
[----:B------:R-:W-:Y:S05]  /*41b0*/  BRA `(.L_x_1206) ;  /* 0x0000007000007947 */ /* 0x000fea0003800000 */
.L_x_1205:
[----:B------:R-:W-:-:S04]  /*41c0*/  ISETP.NE.AND P5, PT, R228, RZ, PT ;  /* 0x000000ffe400720c */ /* 0x000fc80003fa5270 */
[----:B------:R-:W-:-:S05]  /*41d0*/  FSEL R168, R170, RZ, !P5 ;  /* 0x000000ffaaa87208 */ /* 0x000fca0006800000 */
[----:B------:R-:W-:-:S04]  /*41e0*/  FFMA.FTZ R168, R14, R171, R168 ;  /* 0x000000ab0ea87223 */ /* 0x000fc800000100a8 */
[----:B------:R-:W-:-:S04]  /*41f0*/  FADD.FTZ R168, R198, -R168 ;  /* 0x800000a8c6a87221 */ /* 0x000fc80000010000 */
[----:B------:R-:W-:Y:S01]  /*4200*/  FMUL.FTZ R169, R218, R168 ;  /* 0x000000a8daa97220 */ /* 0x000fe20000410000 */
[----:B------:R-:W-:-:S05]  /*4210*/  @P4 PRMT R168, RZ, 0x5410, R146 ;  /* 0x00005410ffa84816 */ /* 0x000fca0000000092 */
[----:B------:R-:W-:Y:S02]  /*4220*/  @P4 FADD.FTZ R169, R169, R168 ;  /* 0x000000a8a9a94221 */ /* 0x000fe40000010000 */
.L_x_1206:
[----:B------:R-:W-:Y:S05]  /*4230*/  BSYNC B0 ;  /* 0x0000000000007941 */ /* 0x000fea0003800000 */
.L_x_1204:
        /* <DEDUP_REMOVED lines=16> */
.L_x_1208:
[----:B------:R-:W-:Y:S05]  /*4340*/  BSYNC B0 ;  /* 0x0000000000007941 */ /* 0x000fea0003800000 */
.L_x_1207:
[----:B------:R-:W-:Y:S01]  /*4350*/  BSSY B0, `(.L_x_1209) ;  /* 0x000000d000007945 */ /* 0x000fe20003800000 */
[----:B------:R-:W-:Y:S05]  /*4360*/  @P2 BRA `(.L_x_1210) ;  /* 0x0000004000002947 */ /* 0x000fea0003800000 */
[----:B------:R-:W-:Y:S01]  /*4370*/  IMAD.MOV.U32 R169, RZ, RZ, RZ ;  /* 0x000000ffffa97224 */ /* 0x000fe200078e00ff */
[----:B------:R-:W-:Y:S05]  /*4380*/  @!P4 BRA `(.L_x_1211) ;  /* 0x000000900000c947 */ /* 0x000fea0003800000 */
[----:B------:R-:W-:Y:S01]  /*4390*/  PRMT R169, RZ, 0x7610, R146 ;  /* 0x00007610ffa97816 */ /* 0x000fe20000000092 */
[----:B------:R-:W-:Y:S05]  /*43a0*/  BRA `(.L_x_1211) ;  /* 0x0000007000007947 */ /* 0x000fea0003800000 */
.L_x_1210:
[----:B------:R-:W-:-:S04]  /*43b0*/  ISETP.NE.AND P5, PT, R228, RZ, PT ;  /* 0x000000ffe400720c */ /* 0x000fc80003fa5270 */
[----:B------:R-:W-:-:S05]  /*43c0*/  FSEL R168, R170, RZ, !P5 ;  /* 0x000000ffaaa87208 */ /* 0x000fca0006800000 */
[----:B------:R-:W-:-:S04]  /*43d0*/  FFMA.FTZ R168, R15, R171, R168 ;  /* 0x000000ab0fa87223 */ /* 0x000fc800000100a8 */
[----:B------:R-:W-:-:S04]  /*43e0*/  FADD.FTZ R168, R199, -R168 ;  /* 0x800000a8c7a87221 */ /* 0x000fc80000010000 */
[----:B------:R-:W-:Y:S01]  /*43f0*/  FMUL.FTZ R169, R218, R168 ;  /* 0x000000a8daa97220 */ /* 0x000fe20000410000 */
[----:B------:R-:W-:-:S05]  /*4400*/  @P4 PRMT R168, RZ, 0x7610, R146 ;  /* 0x00007610ffa84816 */ /* 0x000fca0000000092 */
[----:B------:R-:W-:Y:S02]  /*4410*/  @P4 FADD.FTZ R169, R169, R168 ;  /* 0x000000a8a9a94221 */ /* 0x000fe40000010000 */
.L_x_1211:
[----:B------:R-:W-:Y:S05]  /*4420*/  BSYNC B0 ;  /* 0x0000000000007941 */ /* 0x000fea0003800000 */
.L_x_1209:
        /* <DEDUP_REMOVED lines=16> */
.L_x_1213:
[----:B------:R-:W-:Y:S05]  /*4530*/  BSYNC B0 ;  /* 0x0000000000007941 */ /* 0x000fea0003800000 */
.L_x_1212:
[----:B------:R-:W-:Y:S01]  /*4540*/  BSSY B0, `(.L_x_1214) ;  /* 0x000000d000007945 */ /* 0x000fe20003800000 */
[----:B------:R-:W-:Y:S05]  /*4550*/  @P2 BRA `(.L_x_1215) ;  /* 0x0000004000002947 */ /* 0x000fea0003800000 */
[----:B------:R-:W-:Y:S01]  /*4560*/  IMAD.MOV.U32 R169, RZ, RZ, RZ ;  /* 0x000000ffffa97224 */ /* 0x000fe200078e00ff */
[----:B------:R-:W-:Y:S05]  /*4570*/  @!P4 BRA `(.L_x_1216) ;  /* 0x000000900000c947 */ /* 0x000fea0003800000 */
[----:B------:R-:W-:Y:S01]  /*4580*/  PRMT R169, RZ, 0x5410, R147 ;  /* 0x00005410ffa97816 */ /* 0x000fe20000000093 */
[----:B------:R-:W-:Y:S05]  /*4590*/  BRA `(.L_x_1216) ;  /* 0x0000007000007947 */ /* 0x000fea0003800000 */
.L_x_1215:
[----:B------:R-:W-:-:S04]  /*45a0*/  ISETP.NE.AND P5, PT, R228, RZ, PT ;  /* 0x000000ffe400720c */ /* 0x000fc80003fa5270 */
[----:B------:R-:W-:-:S05]  /*45b0*/  FSEL R168, R170, RZ, !P5 ;  /* 0x000000ffaaa87208 */ /* 0x000fca0006800000 */
[----:B------:R-:W-:-:S04]  /*45c0*/  FFMA.FTZ R168, R16, R171, R168 ;  /* 0x000000ab10a87223 */ /* 0x000fc800000100a8 */
[----:B------:R-:W-:-:S04]  /*45d0*/  FADD.FTZ R168, R200, -R168 ;  /* 0x800000a8c8a87221 */ /* 0x000fc80000010000 */
[----:B------:R-:W-:Y:S01]  /*45e0*/  FMUL.FTZ R169, R218, R168 ;  /* 0x000000a8daa97220 */ /* 0x000fe20000410000 */
[----:B------:R-:W-:-:S05]  /*45f0*/  @P4 PRMT R168, RZ, 0x5410, R147 ;  /* 0x00005410ffa84816 */ /* 0x000fca0000000093 */
[----:B------:R-:W-:Y:S02]  /*4600*/  @P4 FADD.FTZ R169, R169, R168 ;  /* 0x000000a8a9a94221 */ /* 0x000fe40000010000 */
.L_x_1216:
[----:B------:R-:W-:Y:S05]  /*4610*/  BSYNC B0 ;  /* 0x0000000000007941 */ /* 0x000fea0003800000 */
.L_x_1214:
        /* <DEDUP_REMOVED lines=16> */
.L_x_1218:
[----:B------:R-:W-:Y:S05]  /*4720*/  BSYNC B0 ;  /* 0x0000000000007941 */ /* 0x000fea0003800000 */
.L_x_1217:
[----:B------:R-:W-:Y:S01]  /*4730*/  BSSY B0, `(.L_x_1219) ;  /* 0x000000d000007945 */ /* 0x000fe20003800000 */
[----:B------:R-:W-:Y:S05]  /*4740*/  @P2 BRA `(.L_x_1220) ;  /* 0x0000004000002947 */ /* 0x000fea0003800000 */
[----:B------:R-:W-:Y:S01]  /*4750*/  IMAD.MOV.U32 R169, RZ, RZ, RZ ;  /* 0x000000ffffa97224 */ /* 0x000fe200078e00ff */
[----:B------:R-:W-:Y:S05]  /*4760*/  @!P4 BRA `(.L_x_1221) ;  /* 0x000000900000c947 */ /* 0x000fea0003800000 */
[----:B------:R-:W-:Y:S01]  /*4770*/  PRMT R169, RZ, 0x7610, R147 ;  /* 0x00007610ffa97816 */ /* 0x000fe20000000093 */
[----:B------:R-:W-:Y:S05]  /*4780*/  BRA `(.L_x_1221) ;  /* 0x0000007000007947 */ /* 0x000fea0003800000 */
.L_x_1220:
[----:B------:R-:W-:-:S04]  /*4790*/  ISETP.NE.AND P5, PT, R228, RZ, PT ;  /* 0x000000ffe400720c */ /* 0x000fc80003fa5270 */
[----:B------:R-:W-:-:S05]  /*47a0*/  FSEL R168, R170, RZ, !P5 ;  /* 0x000000ffaaa87208 */ /* 0x000fca0006800000 */
[----:B------:R-:W-:-:S04]  /*47b0*/  FFMA.FTZ R168, R17, R171, R168 ;  /* 0x000000ab11a87223 */ /* 0x000fc800000100a8 */
[----:B------:R-:W-:-:S04]  /*47c0*/  FADD.FTZ R168, R201, -R168 ;  /* 0x800000a8c9a87221 */ /* 0x000fc80000010000 */
[----:B------:R-:W-:Y:S01]  /*47d0*/  FMUL.FTZ R169, R218, R168 ;  /* 0x000000a8daa97220 */ /* 0x000fe20000410000 */
[----:B------:R-:W-:-:S05]  /*47e0*/  @P4 PRMT R168, RZ, 0x7610, R147 ;  /* 0x00007610ffa84816 */ /* 0x000fca0000000093 */
[----:B------:R-:W-:Y:S02]  /*47f0*/  @P4 FADD.FTZ R169, R169, R168 ;  /* 0x000000a8a9a94221 */ /* 0x000fe40000010000 */
.L_x_1221:
[----:B------:R-:W-:Y:S05]  /*4800*/  BSYNC B0 ;  /* 0x0000000000007941 */ /* 0x000fea0003800000 */
.L_x_1219:
        /* <DEDUP_REMOVED lines=16> */
.L_x_1223:
[----:B------:R-:W-:Y:S05]  /*4910*/  BSYNC B0 ;  /* 0x0000000000007941 */ /* 0x000fea0003800000 */
.L_x_1222:
[----:B------:R-:W-:Y:S01]  /*4920*/  @P0 IMAD.MOV.U32 R168, RZ, RZ, 0x10 ;  /* 0x00000010ffa80424 */ /* 0x000fe200078e00ff */
[----:B------:R-:W-:Y:S01]  /*4930*/  BSSY B0, `(.L_x_1224) ;  /* 0x000000c000007945 */ /* 0x000fe20003800000 */
[----:B------:R-:W-:Y:S02]  /*4940*/  IADD3 R192, R222, 0x200, RZ ;  /* 0x00000200dec07810 */ /* 0x000fe40007ffe0ff */
[----:B------:R-:W-:-:S05]  /*4950*/  @P0 IMAD.WIDE.U32 R168, R221, R168, c[0x0][0x258] ;  /* 0x00009600dda80625 */ /* 0x000fca00078e00a8 */
[----:B------:R0:W-:Y:S02]  /*4960*/  @P0 STG.E.128 [R168.64], R160 ;  /* 0x000000a0a8000986 */ /* 0x0001e4000c101d04 */
[----:B0-----:R-:W-:Y:S02]  /*4970*/  @P3 IADD3 R168, R222, 0x100, RZ ;  /* 0x00000100dea83810 */ /* 0x001fe40007ffe0ff */
[----:B------:R-:W-:-:S05]  /*4980*/  @P3 MOV R169, 0x10 ;  /* 0x0000001000a93802 */ /* 0x000fca0000000f00 */
[----:B------:R-:W-:-:S05]  /*4990*/  @P3 IMAD.WIDE.U32 R168, R168, R169, c[0x0][0x248] ;  /* 0x00009200a8a83625 */ /* 0x000fca00078e00a9 */
[----:B------:R0:W-:Y:S01]  /*49a0*/  @P3 STG.E.128 [R168.64], R164 ;  /* 0x000000a4a8003986 */ /* 0x0001e2000c101d04 */
[----:B------:R-:W-:Y:S05]  /*49b0*/  @!P3 BRA `(.L_x_1225) ;  /* 0x000000300000b947 */ /* 0x000fea0003800000 */
[----:B-----5:R-:W-:-:S10]  /*49c0*/  HFMA2.MMA R157, -RZ, RZ, 0, 9.5367431640625e-07 ;  /* 0x00000010ff9d7435 */ /* 0x020fd400000001ff */
[----:B------:R-:W-:-:S06]  /*49d0*/  IMAD.WIDE.U32 R156, R192, R157, c[0x0][0x170] ;  /* 0x00005c00c09c7625 */ /* 0x000fcc00078e009d */
[----:B------:R-:W5:Y:S02]  /*49e0*/  LDG.E.128 R156, [R156.64] ;  /* 0x000000049c9c7981 */ /* 0x000f64000c1e1d00 */
.L_x_1225:
[----:B------:R-:W-:Y:S05]  /*49f0*/  BSYNC B0 ;  /* 0x0000000000007941 */ /* 0x000fea0003800000 */
.L_x_1224:
[----:B------:R-:W-:Y:S01]  /*4a00*/  BSSY B0, `(.L_x_1226) ;  /* 0x000000d000007945 */ /* 0x000fe20003800000 */
[----:B------:R-:W-:Y:S05]  /*4a10*/  @P2 BRA `(.L_x_1227) ;  /* 0x0000004000002947 */ /* 0x000fea0003800000 */
[----:B0-----:R-:W-:Y:S01]  /*4a20*/  IMAD.MOV.U32 R169, RZ, RZ, RZ ;  /* 0x000000ffffa97224 */ /* 0x001fe200078e00ff */
[----:B------:R-:W-:Y:S05]  /*4a30*/  @!P4 BRA `(.L_x_1228) ;  /* 0x000000900000c947 */ /* 0x000fea0003800000 */
[----:B------:R-:W-:Y:S01]  /*4a40*/  PRMT R169, RZ, 0x5410, R148 ;  /* 0x00005410ffa97816 */ /* 0x000fe20000000094 */
[----:B------:R-:W-:Y:S05]  /*4a50*/  BRA `(.L_x_1228) ;  /* 0x0000007000007947 */ /* 0x000fea0003800000 */
.L_x_1227:
[----:B------:R-:W-:-:S04]  /*4a60*/  ISETP.NE.AND P5, PT, R228, RZ, PT ;  /* 0x000000ffe400720c */ /* 0x000fc80003fa5270 */
[----:B0-----:R-:W-:-:S05]  /*4a70*/  FSEL R168, R170, RZ, !P5 ;  /* 0x000000ffaaa87208 */ /* 0x001fca0006800000 */
[----:B------:R-:W-:-:S04]  /*4a80*/  FFMA.FTZ R168, R18, R171, R168 ;  /* 0x000000ab12a87223 */ /* 0x000fc800000100a8 */
[----:B------:R-:W-:-:S04]  /*4a90*/  FADD.FTZ R168, R202, -R168 ;  /* 0x800000a8caa87221 */ /* 0x000fc80000010000 */
[----:B------:R-:W-:Y:S01]  /*4aa0*/  FMUL.FTZ R169, R218, R168 ;  /* 0x000000a8daa97220 */ /* 0x000fe20000410000 */
[----:B------:R-:W-:-:S05]  /*4ab0*/  @P4 PRMT R168, RZ, 0x5410, R148 ;  /* 0x00005410ffa84816 */ /* 0x000fca0000000094 */
[----:B------:R-:W-:Y:S02]  /*4ac0*/  @P4 FADD.FTZ R169, R169, R168 ;  /* 0x000000a8a9a94221 */ /* 0x000fe40000010000 */
.L_x_1228:
[----:B------:R-:W-:Y:S05]  /*4ad0*/  BSYNC B0 ;  /* 0x0000000000007941 */ /* 0x000fea0003800000 */
.L_x_1226:
        /* <DEDUP_REMOVED lines=16> */
.L_x_1230:
[----:B------:R-:W-:Y:S05]  /*4be0*/  BSYNC B0 ;  /* 0x0000000000007941 */ /* 0x000fea0003800000 */
.L_x_1229:
[----:B------:R-:W-:Y:S01]  /*4bf0*/  BSSY B0, `(.L_x_1231) ;  /* 0x000000d000007945 */ /* 0x000fe20003800000 */
[----:B------:R-:W-:Y:S05]  /*4c00*/  @P2 BRA `(.L_x_1232) ;  /* 0x0000004000002947 */ /* 0x000fea0003800000 */
[----:B------:R-:W-:Y:S01]  /*4c10*/  IMAD.MOV.U32 R169, RZ, RZ, RZ ;  /* 0x000000ffffa97224 */ /* 0x000fe200078e00ff */
[----:B------:R-:W-:Y:S05]  /*4c20*/  @!P4 BRA `(.L_x_1233) ;  /* 0x000000900000c947 */ /* 0x000fea0003800000 */
[----:B------:R-:W-:Y:S01]  /*4c30*/  PRMT R169, RZ, 0x7610, R148 ;  /* 0x00007610ffa97816 */ /* 0x000fe20000000094 */
[----:B------:R-:W-:Y:S05]  /*4c40*/  BRA `(.L_x_1233) ;  /* 0x0000007000007947 */ /* 0x000fea0003800000 */
.L_x_1232:
[----:B------:R-:W-:-:S04]  /*4c50*/  ISETP.NE.AND P5, PT, R228, RZ, PT ;  /* 0x000000ffe400720c */ /* 0x000fc80003fa5270 */
[----:B------:R-:W-:-:S05]  /*4c60*/  FSEL R168, R170, RZ, !P5 ;  /* 0x000000ffaaa87208 */ /* 0x000fca0006800000 */
[----:B------:R-:W-:-:S04]  /*4c70*/  FFMA.FTZ R168, R19, R171, R168 ;  /* 0x000000ab13a87223 */ /* 0x000fc800000100a8 */
[----:B------:R-:W-:-:S04]  /*4c80*/  FADD.FTZ R168, R203, -R168 ;  /* 0x800000a8cba87221 */ /* 0x000fc80000010000 */
[----:B------:R-:W-:Y:S01]  /*4c90*/  FMUL.FTZ R169, R218, R168 ;  /* 0x000000a8daa97220 */ /* 0x000fe20000410000 */
[----:B------:R-:W-:-:S05]  /*4ca0*/  @P4 PRMT R168, RZ, 0x7610, R148 ;  /* 0x00007610ffa84816 */ /* 0x000fca0000000094 */
[----:B------:R-:W-:Y:S02]  /*4cb0*/  @P4 FADD.FTZ R169, R169, R168 ;  /* 0x000000a8a9a94221 */ /* 0x000fe40000010000 */
.L_x_1233:
[----:B------:R-:W-:Y:S05]  /*4cc0*/  BSYNC B0 ;  /* 0x0000000000007941 */ /* 0x000fea0003800000 */
.L_x_1231:
        /* <DEDUP_REMOVED lines=16> */
.L_x_1235:
[----:B------:R-:W-:Y:S05]  /*4dd0*/  BSYNC B0 ;  /* 0x0000000000007941 */ /* 0x000fea0003800000 */
.L_x_1234:
[----:B------:R-:W-:Y:S01]  /*4de0*/  BSSY B0, `(.L_x_1236) ;  /* 0x000000d000007945 */ /* 0x000fe20003800000 */
[----:B------:R-:W-:Y:S05]  /*4df0*/  @P2 BRA `(.L_x_1237) ;  /* 0x0000004000002947 */ /* 0x000fea0003800000 */
[----:B------:R-:W-:Y:S01]  /*4e00*/  IMAD.MOV.U32 R169, RZ, RZ, RZ ;  /* 0x000000ffffa97224 */ /* 0x000fe200078e00ff */
[----:B------:R-:W-:Y:S05]  /*4e10*/  @!P4 BRA `(.L_x_1238) ;  /* 0x000000900000c947 */ /* 0x000fea0003800000 */
[----:B------:R-:W-:Y:S01]  /*4e20*/  PRMT R169, RZ, 0x5410, R149 ;  /* 0x00005410ffa97816 */ /* 0x000fe20000000095 */
[----:B------:R-:W-:Y:S05]  /*4e30*/  BRA `(.L_x_1238) ;  /* 0x0000007000007947 */ /* 0x000fea0003800000 */
.L_x_1237:
[----:B------:R-:W-:-:S04]  /*4e40*/  ISETP.NE.AND P5, PT, R228, RZ, PT ;  /* 0x000000ffe400720c */ /* 0x000fc80003fa5270 */
[----:B------:R-:W-:-:S05]  /*4e50*/  FSEL R168, R170, RZ, !P5 ;  /* 0x000000ffaaa87208 */ /* 0x000fca0006800000 */
[----:B------:R-:W-:-:S04]  /*4e60*/  FFMA.FTZ R168, R20, R171, R168 ;  /* 0x000000ab14a87223 */ /* 0x000fc800000100a8 */
[----:B------:R-:W-:-:S04]  /*4e70*/  FADD.FTZ R168, R204, -R168 ;  /* 0x800000a8cca87221 */ /* 0x000fc80000010000 */
[----:B------:R-:W-:Y:S01]  /*4e80*/  FMUL.FTZ R169, R218, R168 ;  /* 0x000000a8daa97220 */ /* 0x000fe20000410000 */
[----:B------:R-:W-:-:S05]  /*4e90*/  @P4 PRMT R168, RZ, 0x5410, R149 ;  /* 0x00005410ffa84816 */ /* 0x000fca0000000095 */
[----:B------:R-:W-:Y:S02]  /*4ea0*/  @P4 FADD.FTZ R169, R169, R168 ;  /* 0x000000a8a9a94221 */ /* 0x000fe40000010000 */
.L_x_1238:
[----:B------:R-:W-:Y:S05]  /*4eb0*/  BSYNC B0 ;  /* 0x0000000000007941 */ /* 0x000fea0003800000 */
.L_x_1236:
        /* <DEDUP_REMOVED lines=16> */
.L_x_1240:
[----:B------:R-:W-:Y:S05]  /*4fc0*/  BSYNC B0 ;  /* 0x0000000000007941 */ /* 0x000fea0003800000 */
.L_x_1239:
[----:B------:R-:W-:Y:S01]  /*4fd0*/  BSSY B0, `(.L_x_1241) ;  /* 0x000000d000007945 */ /* 0x000fe20003800000 */
[----:B------:R-:W-:Y:S05]  /*4fe0*/  @P2 BRA `(.L_x_1242) ;  /* 0x0000004000002947 */ /* 0x000fea0003800000 */
[----:B------:R-:W-:Y:S01]  /*4ff0*/  IMAD.MOV.U32 R169, RZ, RZ, RZ ;  /* 0x000000ffffa97224 */ /* 0x000fe200078e00ff */
[----:B------:R-:W-:Y:S05]  /*5000*/  @!P4 BRA `(.L_x_1243) ;  /* 0x000000900000c947 */ /* 0x000fea0003800000 */
[----:B------:R-:W-:Y:S01]  /*5010*/  PRMT R169, RZ, 0x7610, R149 ;  /* 0x00007610ffa97816 */ /* 0x000fe20000000095 */
[----:B------:R-:W-:Y:S05]  /*5020*/  BRA `(.L_x_1243) ;  /* 0x0000007000007947 */ /* 0x000fea0003800000 */
.L_x_1242:
[----:B------:R-:W-:-:S04]  /*5030*/  ISETP.NE.AND P5, PT, R228, RZ, PT ;  /* 0x000000ffe400720c */ /* 0x000fc80003fa5270 */
[----:B------:R-:W-:-:S05]  /*5040*/  FSEL R168, R170, RZ, !P5 ;  /* 0x000000ffaaa87208 */ /* 0x000fca0006800000 */
[----:B------:R-:W-:-:S04]  /*5050*/  FFMA.FTZ R168, R21, R171, R168 ;  /* 0x000000ab15a87223 */ /* 0x000fc800000100a8 */
[----:B------:R-:W-:-:S04]  /*5060*/  FADD.FTZ R168, R205, -R168 ;  /* 0x800000a8cda87221 */ /* 0x000fc80000010000 */
[----:B------:R-:W-:Y:S01]  /*5070*/  FMUL.FTZ R169, R218, R168 ;  /* 0x000000a8daa97220 */ /* 0x000fe20000410000 */
[----:B------:R-:W-:-:S05]  /*5080*/  @P4 PRMT R168, RZ, 0x7610, R149 ;  /* 0x00007610ffa84816 */ /* 0x000fca0000000095 */
[----:B------:R-:W-:Y:S02]  /*5090*/  @P4 FADD.FTZ R169, R169, R168 ;  /* 0x000000a8a9a94221 */ /* 0x000fe40000010000 */
.L_x_1243:
[----:B------:R-:W-:Y:S05]  /*50a0*/  BSYNC B0 ;  /* 0x0000000000007941 */ /* 0x000fea0003800000 */
.L_x_1241:
        /* <DEDUP_REMOVED lines=16> */
.L_x_1245:
[----:B------:R-:W-:Y:S05]  /*51b0*/  BSYNC B0 ;  /* 0x0000000000007941 */ /* 0x000fea0003800000 */
.L_x_1244:
[----:B------:R-:W-:Y:S01]  /*51c0*/  BSSY B0, `(.L_x_1246) ;  /* 0x000000d000007945 */ /* 0x000fe20003800000 */
[----:B------:R-:W-:Y:S05]  /*51d0*/  @P2 BRA `(.L_x_1247) ;  /* 0x0000004000002947 */ /* 0x000fea0003800000 */
[----:B------:R-:W-:Y:S01]  /*51e0*/  IMAD.MOV.U32 R169, RZ, RZ, RZ ;  /* 0x000000ffffa97224 */ /* 0x000fe200078e00ff */
[----:B------:R-:W-:Y:S05]  /*51f0*/  @!P4 BRA `(.L_x_1248) ;  /* 0x000000900000c947 */ /* 0x000fea0003800000 */
[----:B------:R-:W-:Y:S01]  /*5200*/  PRMT R169, RZ, 0x5410, R150 ;  /* 0x00005410ffa97816 */ /* 0x000fe20000000096 */
[----:B------:R-:W-:Y:S05]  /*5210*/  BRA `(.L_x_1248) ;  /* 0x0000007000007947 */ /* 0x000fea0003800000 */
.L_x_1247:
[----:B------:R-:W-:-:S04]  /*5220*/  ISETP.NE.AND P5, PT, R228, RZ, PT ;  /* 0x000000ffe400720c */ /* 0x000fc80003fa5270 */
[----:B------:R-:W-:-:S05]  /*5230*/  FSEL R168, R170, RZ, !P5 ;  /* 0x000000ffaaa87208 */ /* 0x000fca0006800000 */
[----:B------:R-:W-:-:S04]  /*5240*/  FFMA.FTZ R168, R22, R171, R168 ;  /* 0x000000ab16a87223 */ /* 0x000fc800000100a8 */
[----:B------:R-:W-:-:S04]  /*5250*/  FADD.FTZ R168, R206, -R168 ;  /* 0x800000a8cea87221 */ /* 0x000fc80000010000 */
[----:B------:R-:W-:Y:S01]  /*5260*/  FMUL.FTZ R169, R218, R168 ;  /* 0x000000a8daa97220 */ /* 0x000fe20000410000 */
[----:B------:R-:W-:-:S05]  /*5270*/  @P4 PRMT R168, RZ, 0x5410, R150 ;  /* 0x00005410ffa84816 */ /* 0x000fca0000000096 */
[----:B------:R-:W-:Y:S02]  /*5280*/  @P4 FADD.FTZ R169, R169, R168 ;  /* 0x000000a8a9a94221 */ /* 0x000fe40000010000 */
.L_x_1248:
[----:B------:R-:W-:Y:S05]  /*5290*/  BSYNC B0 ;  /* 0x0000000000007941 */ /* 0x000fea0003800000 */
.L_x_1246:
        /* <DEDUP_REMOVED lines=16> */
.L_x_1250:
[----:B------:R-:W-:Y:S05]  /*53a0*/  BSYNC B0 ;  /* 0x0000000000007941 */ /* 0x000fea0003800000 */
.L_x_1249:
[----:B------:R-:W-:Y:S01]  /*53b0*/  BSSY B0, `(.L_x_1251) ;  /* 0x000000d000007945 */ /* 0x000fe20003800000 */
[----:B------:R-:W-:Y:S05]  /*53c0*/  @P2 BRA `(.L_x_1252) ;  /* 0x0000004000002947 */ /* 0x000fea0003800000 */
[----:B------:R-:W-:Y:S01]  /*53d0*/  IMAD.MOV.U32 R169, RZ, RZ, RZ ;  /* 0x000000ffffa97224 */ /* 0x000fe200078e00ff */
[----:B------:R-:W-:Y:S05]  /*53e0*/  @!P4 BRA `(.L_x_1253) ;  /* 0x000000900000c947 */ /* 0x000fea0003800000 */
[----:B------:R-:W-:Y:S01]  /*53f0*/  PRMT R169, RZ, 0x7610, R150 ;  /* 0x00007610ffa97816 */ /* 0x000fe20000000096 */
[----:B------:R-:W-:Y:S05]  /*5400*/  BRA `(.L_x_1253) ;  /* 0x0000007000007947 */ /* 0x000fea0003800000 */
.L_x_1252:
[----:B------:R-:W-:-:S04]  /*5410*/  ISETP.NE.AND P5, PT, R228, RZ, PT ;  /* 0x000000ffe400720c */ /* 0x000fc80003fa5270 */
[----:B------:R-:W-:-:S05]  /*5420*/  FSEL R168, R170, RZ, !P5 ;  /* 0x000000ffaaa87208 */ /* 0x000fca0006800000 */
[----:B------:R-:W-:-:S04]  /*5430*/  FFMA.FTZ R168, R23, R171, R168 ;  /* 0x000000ab17a87223 */ /* 0x000fc800000100a8 */
[----:B------:R-:W-:-:S04]  /*5440*/  FADD.FTZ R168, R207, -R168 ;  /* 0x800000a8cfa87221 */ /* 0x000fc80000010000 */
[----:B------:R-:W-:Y:S01]  /*5450*/  FMUL.FTZ R169, R218, R168 ;  /* 0x000000a8daa97220 */ /* 0x000fe20000410000 */
[----:B------:R-:W-:-:S05]  /*5460*/  @P4 PRMT R168, RZ, 0x7610, R150 ;  /* 0x00007610ffa84816 */ /* 0x000fca0000000096 */
[----:B------:R-:W-:Y:S02]  /*5470*/  @P4 FADD.FTZ R169, R169, R168 ;  /* 0x000000a8a9a94221 */ /* 0x000fe40000010000 */
.L_x_1253:
[----:B------:R-:W-:Y:S05]  /*5480*/  BSYNC B0 ;  /* 0x0000000000007941 */ /* 0x000fea0003800000 */
.L_x_1251:
        /* <DEDUP_REMOVED lines=16> */
.L_x_1255:
[----:B------:R-:W-:Y:S05]  /*5590*/  BSYNC B0 ;  /* 0x0000000000007941 */ /* 0x000fea0003800000 */
.L_x_1254:
[----:B------:R-:W-:Y:S01]  /*55a0*/  BSSY B0, `(.L_x_1256) ;  /* 0x000000d000007945 */ /* 0x000fe20003800000 */
[----:B------:R-:W-:Y:S05]  /*55b0*/  @P2 BRA `(.L_x_1257) ;  /* 0x0000004000002947 */ /* 0x000fea0003800000 */
[----:B------:R-:W-:Y:S01]  /*55c0*/  IMAD.MOV.U32 R169, RZ, RZ, RZ ;  /* 0x000000ffffa97224 */ /* 0x000fe200078e00ff */
[----:B------:R-:W-:Y:S05]  /*55d0*/  @!P4 BRA `(.L_x_1258) ;  /* 0x000000900000c947 */ /* 0x000fea0003800000 */
[----:B------:R-:W-:Y:S01]  /*55e0*/  PRMT R169, RZ, 0x5410, R151 ;  /* 0x00005410ffa97816 */ /* 0x000fe20000000097 */
[----:B------:R-:W-:Y:S05]  /*55f0*/  BRA `(.L_x_1258) ;  /* 0x0000007000007947 */ /* 0x000fea0003800000 */
.L_x_1257:
[----:B------:R-:W-:-:S04]  /*5600*/  ISETP.NE.AND P5, PT, R228, RZ, PT ;  /* 0x000000ffe400720c */ /* 0x000fc80003fa5270 */
[----:B------:R-:W-:-:S05]  /*5610*/  FSEL R168, R170, RZ, !P5 ;  /* 0x000000ffaaa87208 */ /* 0x000fca0006800000 */
[----:B------:R-:W-:-:S04]  /*5620*/  FFMA.FTZ R168, R24, R171, R168 ;  /* 0x000000ab18a87223 */ /* 0x000fc800000100a8 */
[----:B------:R-:W-:-:S04]  /*5630*/  FADD.FTZ R168, R208, -R168 ;  /* 0x800000a8d0a87221 */ /* 0x000fc80000010000 */
[----:B------:R-:W-:Y:S01]  /*5640*/  FMUL.FTZ R169, R218, R168 ;  /* 0x000000a8daa97220 */ /* 0x000fe20000410000 */
[----:B------:R-:W-:-:S05]  /*5650*/  @P4 PRMT R168, RZ, 0x5410, R151 ;  /* 0x00005410ffa84816 */ /* 0x000fca0000000097 */
[----:B------:R-:W-:Y:S02]  /*5660*/  @P4 FADD.FTZ R169, R169, R168 ;  /* 0x000000a8a9a94221 */ /* 0x000fe40000010000 */
.L_x_1258:
[----:B------:R-:W-:Y:S05]  /*5670*/  BSYNC B0 ;  /* 0x0000000000007941 */ /* 0x000fea0003800000 */
.L_x_1256:
        /* <DEDUP_REMOVED lines=16> */
.L_x_1260:
[----:B------:R-:W-:Y:S05]  /*5780*/  BSYNC B0 ;  /* 0x0000000000007941 */ /* 0x000fea0003800000 */
.L_x_1259:
[----:B------:R-:W-:Y:S01]  /*5790*/  BSSY B0, `(.L_x_1261) ;  /* 0x000000d000007945 */ /* 0x000fe20003800000 */
[----:B------:R-:W-:Y:S05]  /*57a0*/  @P2 BRA `(.L_x_1262) ;  /* 0x0000004000002947 */ /* 0x000fea0003800000 */
[----:B------:R-:W-:Y:S01]  /*57b0*/  IMAD.MOV.U32 R169, RZ, RZ, RZ ;  /* 0x000000ffffa97224 */ /* 0x000fe200078e00ff */
[----:B------:R-:W-:Y:S05]  /*57c0*/  @!P4 BRA `(.L_x_1263) ;  /* 0x000000900000c947 */ /* 0x000fea0003800000 */
[----:B------:R-:W-:Y:S01]  /*57d0*/  PRMT R169, RZ, 0x7610, R151 ;  /* 0x00007610ffa97816 */ /* 0x000fe20000000097 */
[----:B------:R-:W-:Y:S05]  /*57e0*/  BRA `(.L_x_1263) ;  /* 0x0000007000007947 */ /* 0x000fea0003800000 */
.L_x_1262:
[----:B------:R-:W-:-:S04]  /*57f0*/  ISETP.NE.AND P5, PT, R228, RZ, PT ;  /* 0x000000ffe400720c */ /* 0x000fc80003fa5270 */
[----:B------:R-:W-:-:S05]  /*5800*/  FSEL R168, R170, RZ, !P5 ;  /* 0x000000ffaaa87208 */ /* 0x000fca0006800000 */
[----:B------:R-:W-:-:S04]  /*5810*/  FFMA.FTZ R168, R25, R171, R168 ;  /* 0x000000ab19a87223 */ /* 0x000fc800000100a8 */
[----:B------:R-:W-:-:S04]  /*5820*/  FADD.FTZ R168, R209, -R168 ;  /* 0x800000a8d1a87221 */ /* 0x000fc80000010000 */
[----:B------:R-:W-:Y:S01]  /*5830*/  FMUL.FTZ R169, R218, R168 ;  /* 0x000000a8daa97220 */ /* 0x000fe20000410000 */
[----:B------:R-:W-:-:S05]  /*5840*/  @P4 PRMT R168, RZ, 0x7610, R151 ;  /* 0x00007610ffa84816 */ /* 0x000fca0000000097 */
[----:B------:R-:W-:Y:S02]  /*5850*/  @P4 FADD.FTZ R169, R169, R168 ;  /* 0x000000a8a9a94221 */ /* 0x000fe40000010000 */
.L_x_1263:
[----:B------:R-:W-:Y:S05]  /*5860*/  BSYNC B0 ;  /* 0x0000000000007941 */ /* 0x000fea0003800000 */
.L_x_1261:
        /* <DEDUP_REMOVED lines=16> */
.L_x_1265:
[----:B------:R-:W-:Y:S05]  /*5970*/  BSYNC B0 ;  /* 0x0000000000007941 */ /* 0x000fea0003800000 */
.L_x_1264:
[----:B------:R-:W-:Y:S01]  /*5980*/  @P0 IMAD.MOV.U32 R169, RZ, RZ, 0x10 ;  /* 0x00000010ffa90424 */ /* 0x000fe200078e00ff */
[----:B------:R-:W-:Y:S01]  /*5990*/  @P3 MOV R191, 0x10 ;  /* 0x0000001000bf3802 */ /* 0x000fe20000000f00 */
[----:B------:R-:W-:Y:S01]  /*59a0*/  BSSY B0, `(.L_x_1266) ;  /* 0x000000a000007945 */ /* 0x000fe20003800000 */
[----:B------:R-:W-:Y:S01]  /*59b0*/  IADD3 R222, R222, 0x300, RZ ;  /* 0x00000300dede7810 */ /* 0x000fe20007ffe0ff */
[----:B------:R-:W-:-:S05]  /*59c0*/  @P0 IMAD.WIDE.U32 R168, R220, R169, c[0x0][0x258] ;  /* 0x00009600dca80625 */ /* 0x000fca00078e00a9 */
[----:B------:R0:W-:Y:S02]  /*59d0*/  @P0 STG.E.128 [R168.64], R160 ;  /* 0x000000a0a8000986 */ /* 0x0001e4000c101d04 */
[----:B0-----:R-:W-:-:S05]  /*59e0*/  @P3 IMAD.WIDE.U32 R168, R192, R191, c[0x0][0x248] ;  /* 0x00009200c0a83625 */ /* 0x001fca00078e00bf */
[----:B------:R0:W-:Y:S01]  /*59f0*/  @P3 STG.E.128 [R168.64], R164 ;  /* 0x000000a4a8003986 */ /* 0x0001e2000c101d04 */
[----:B------:R-:W-:Y:S05]  /*5a00*/  @!P3 BRA `(.L_x_1267) ;  /* 0x000000300000b947 */ /* 0x000fea0003800000 */
[----:B-----5:R-:W-:-:S10]  /*5a10*/  HFMA2.MMA R157, -RZ, RZ, 0, 9.5367431640625e-07 ;  /* 0x00000010ff9d7435 */ /* 0x020fd400000001ff */
[----:B------:R-:W-:-:S06]  /*5a20*/  IMAD.WIDE.U32 R156, R222, R157, c[0x0][0x170] ;  /* 0x00005c00de9c7625 */ /* 0x000fcc00078e009d */
[----:B------:R-:W5:Y:S02]  /*5a30*/  LDG.E.128 R156, [R156.64] ;  /* 0x000000049c9c7981 */ /* 0x000f64000c1e1d00 */
.L_x_1267:
[----:B------:R-:W-:Y:S05]  /*5a40*/  BSYNC B0 ;  /* 0x0000000000007941 */ /* 0x000fea0003800000 */
.L_x_1266:
[----:B------:R-:W-:Y:S01]  /*5a50*/  BSSY B0, `(.L_x_1268) ;  /* 0x000000d000007945 */ /* 0x000fe20003800000 */
[----:B------:R-:W-:Y:S05]  /*5a60*/  @P2 BRA `(.L_x_1269) ;  /* 0x0000004000002947 */ /* 0x000fea0003800000 */
[----:B0-----:R-:W-:Y:S01]  /*5a70*/  IMAD.MOV.U32 R169, RZ, RZ, RZ ;  /* 0x000000ffffa97224 */ /* 0x001fe200078e00ff */
[----:B------:R-:W-:Y:S05]  /*5a80*/  @!P4 BRA `(.L_x_1270) ;  /* 0x000000900000c947 */ /* 0x000fea0003800000 */
[----:B------:R-:W-:Y:S01]  /*5a90*/  PRMT R169, RZ, 0x5410, R152 ;  /* 0x00005410ffa97816 */ /* 0x000fe20000000098 */
[----:B------:R-:W-:Y:S05]  /*5aa0*/  BRA `(.L_x_1270) ;  /* 0x0000007000007947 */ /* 0x000fea0003800000 */
.L_x_1269:
[----:B------:R-:W-:Y:S02]  /*5ab0*/  ISETP.NE.AND P5, PT, R228, RZ, PT ;  /* 0x000000ffe400720c */ /* 0x000fe40003fa5270 */
[----:B0-----:R-:W-:Y:S02]  /*5ac0*/  @P4 PRMT R168, RZ, 0x5410, R152 ;  /* 0x00005410ffa84816 */ /* 0x001fe40000000098 */
[----:B------:R-:W-:-:S05]  /*5ad0*/  FSEL R169, R170, RZ, !P5 ;  /* 0x000000ffaaa97208 */ /* 0x000fca0006800000 */
[----:B------:R-:W-:-:S04]  /*5ae0*/  FFMA.FTZ R169, R26, R171, R169 ;  /* 0x000000ab1aa97223 */ /* 0x000fc800000100a9 */
[----:B------:R-:W-:-:S04]  /*5af0*/  FADD.FTZ R169, R210, -R169 ;  /* 0x800000a9d2a97221 */ /* 0x000fc80000010000 */
[----:B------:R-:W-:-:S04]  /*5b00*/  FMUL.FTZ R169, R218, R169 ;  /* 0x000000a9daa97220 */ /* 0x000fc80000410000 */
[----:B------:R-:W-:Y:S02]  /*5b10*/  @P4 FADD.FTZ R169, R169, R168 ;  /* 0x000000a8a9a94221 */ /* 0x000fe40000010000 */
.L_x_1270:
[----:B------:R-:W-:Y:S05]  /*5b20*/  BSYNC B0 ;  /* 0x0000000000007941 */ /* 0x000fea0003800000 */
.L_x_1268:
[----:B------:R-:W-:Y:S01]  /*5b30*/  @P0 F2FP.BF16.PACK_AB R168, RZ, R169 ;  /* 0x000000a9ffa8023e */ /* 0x000fe200000010ff */
[----:B------:R-:W-:Y:S03]  /*5b40*/  BSSY B0, `(.L_x_1271) ;  /* 0x000000e000007945 */ /* 0x000fe60003800000 */
[----:B------:R-:W-:Y:S01]  /*5b50*/  @P0 PRMT R160, R168, 0x7610, R160 ;  /* 0x00007610a8a00816 */ /* 0x000fe200000000a0 */
[----:B------:R-:W-:Y:S05]  /*5b60*/  @!P3 BRA `(.L_x_1272) ;  /* 0x000000b00000b947 */ /* 0x000fea0003800000 */
[----:B------:R-:W-:Y:S01]  /*5b70*/  LOP3.LUT P5, RZ, R227, 0xff, RZ, 0xc0, !PT ;  /* 0x000000ffe3ff7812 */ /* 0x000fe200078ac0ff */
[----:B------:R-:W-:-:S04]  /*5b80*/  FMUL.FTZ R169, R169, c[0x0][0x1ec] ;  /* 0x00007b00a9a97a20 */ /* 0x000fc80000410000 */
[----:B------:R-:W-:Y:S02]  /*5b90*/  FMUL.FTZ R190, R169, c[0x0][0x1e8] ;  /* 0x00007a00a9be7a20 */ /* 0x000fe40000410000 */
[----:B------:R-:W-:-:S06]  /*5ba0*/  CS2R R168, SRZ ;  /* 0x0000000000a87805 */ /* 0x000fcc000001ff00 */
[----:B-----5:R-:W-:-:S05]  /*5bb0*/  @P5 PRMT R191, RZ, 0x5410, R156 ;  /* 0x00005410ffbf5816 */ /* 0x020fca000000009c */
[----:B------:R-:W-:-:S04]  /*5bc0*/  @P5 FMUL.FTZ R169, R191, R190 ;  /* 0x000000bebfa95220 */ /* 0x000fc80000410000 */
[----:B------:R-:W-:Y:S01]  /*5bd0*/  FADD.FTZ R100, R100, R169 ;  /* 0x000000a964647221 */ /* 0x000fe20000010000 */
[----:B------:R-:W-:-:S05]  /*5be0*/  @P5 PRMT R169, RZ, 0x5410, R40 ;  /* 0x00005410ffa95816 */ /* 0x000fca0000000028 */
[----:B------:R-:W-:-:S05]  /*5bf0*/  @P5 FMUL.FTZ R168, R190, R169 ;  /* 0x000000a9bea85220 */ /* 0x000fca0000410000 */
[----:B------:R-:W-:-:S04]  /*5c00*/  F2FP.BF16.PACK_AB R168, RZ, R168 ;  /* 0x000000a8ffa8723e */ /* 0x000fc800000010ff */
[----:B------:R-:W-:Y:S02]  /*5c10*/  PRMT R164, R168, 0x7610, R164 ;  /* 0x00007610a8a47816 */ /* 0x000fe400000000a4 */
.L_x_1272:
[----:B------:R-:W-:Y:S05]  /*5c20*/  BSYNC B0 ;  /* 0x0000000000007941 */ /* 0x000fea0003800000 */
.L_x_1271:
[----:B------:R-:W-:Y:S01]  /*5c30*/  BSSY B0, `(.L_x_1273) ;  /* 0x000000d000007945 */ /* 0x000fe20003800000 */
[----:B------:R-:W-:Y:S05]  /*5c40*/  @P2 BRA `(.L_x_1274) ;  /* 0x0000004000002947 */ /* 0x000fea0003800000 */
[----:B------:R-:W-:Y:S01]  /*5c50*/  MOV R169, RZ ;  /* 0x000000ff00a97202 */ /* 0x000fe20000000f00 */
[----:B------:R-:W-:Y:S05]  /*5c60*/  @!P4 BRA `(.L_x_1275) ;  /* 0x000000900000c947 */ /* 0x000fea0003800000 */
[----:B------:R-:W-:Y:S01]  /*5c70*/  PRMT R169, RZ, 0x7610, R152 ;  /* 0x00007610ffa97816 */ /* 0x000fe20000000098 */
[----:B------:R-:W-:Y:S05]  /*5c80*/  BRA `(.L_x_1275) ;  /* 0x0000007000007947 */ /* 0x000fea0003800000 */
.L_x_1274:
[----:B------:R-:W-:-:S04]  /*5c90*/  ISETP.NE.AND P5, PT, R228, RZ, PT ;  /* 0x000000ffe400720c */ /* 0x000fc80003fa5270 */
[----:B------:R-:W-:-:S05]  /*5ca0*/  FSEL R168, R170, RZ, !P5 ;  /* 0x000000ffaaa87208 */ /* 0x000fca0006800000 */
[----:B------:R-:W-:-:S04]  /*5cb0*/  FFMA.FTZ R168, R27, R171, R168 ;  /* 0x000000ab1ba87223 */ /* 0x000fc800000100a8 */
[----:B------:R-:W-:Y:S01]  /*5cc0*/  FADD.FTZ R169, R211, -R168 ;  /* 0x800000a8d3a97221 */ /* 0x000fe20000010000 */
[----:B------:R-:W-:-:S03]  /*5cd0*/  @P4 PRMT R168, RZ, 0x7610, R152 ;  /* 0x00007610ffa84816 */ /* 0x000fc60000000098 */
[----:B------:R-:W-:-:S04]  /*5ce0*/  FMUL.FTZ R169, R218, R169 ;  /* 0x000000a9daa97220 */ /* 0x000fc80000410000 */
[----:B------:R-:W-:Y:S02]  /*5cf0*/  @P4 FADD.FTZ R169, R169, R168 ;  /* 0x000000a8a9a94221 */ /* 0x000fe40000010000 */
.L_x_1275:
[----:B------:R-:W-:Y:S05]  /*5d00*/  BSYNC B0 ;  /* 0x0000000000007941 */ /* 0x000fea0003800000 */
.L_x_1273:
        /* <DEDUP_REMOVED lines=16> */
.L_x_1277:
[----:B------:R-:W-:Y:S05]  /*5e10*/  BSYNC B0 ;  /* 0x0000000000007941 */ /* 0x000fea0003800000 */
.L_x_1276:
[----:B------:R-:W-:Y:S01]  /*5e20*/  BSSY B0, `(.L_x_1278) ;  /* 0x000000d000007945 */ /* 0x000fe20003800000 */
[----:B------:R-:W-:Y:S05]  /*5e30*/  @P2 BRA `(.L_x_1279) ;  /* 0x0000004000002947 */ /* 0x000fea0003800000 */
[----:B------:R-:W-:Y:S01]  /*5e40*/  IMAD.MOV.U32 R169, RZ, RZ, RZ ;  /* 0x000000ffffa97224 */ /* 0x000fe200078e00ff */
[----:B------:R-:W-:Y:S05]  /*5e50*/  @!P4 BRA `(.L_x_1280) ;  /* 0x000000900000c947 */ /* 0x000fea0003800000 */
[----:B------:R-:W-:Y:S01]  /*5e60*/  PRMT R169, RZ, 0x5410, R153 ;  /* 0x00005410ffa97816 */ /* 0x000fe20000000099 */
[----:B------:R-:W-:Y:S05]  /*5e70*/  BRA `(.L_x_1280) ;  /* 0x0000007000007947 */ /* 0x000fea0003800000 */
.L_x_1279:
[----:B------:R-:W-:Y:S02]  /*5e80*/  ISETP.NE.AND P5, PT, R228, RZ, PT ;  /* 0x000000ffe400720c */ /* 0x000fe40003fa5270 */
[----:B------:R-:W-:Y:S02]  /*5e90*/  @P4 PRMT R168, RZ, 0x5410, R153 ;  /* 0x00005410ffa84816 */ /* 0x000fe40000000099 */
[----:B------:R-:W-:-:S05]  /*5ea0*/  FSEL R169, R170, RZ, !P5 ;  /* 0x000000ffaaa97208 */ /* 0x000fca0006800000 */
[----:B------:R-:W-:-:S04]  /*5eb0*/  FFMA.FTZ R169, R172, R171, R169 ;  /* 0x000000abaca97223 */ /* 0x000fc800000100a9 */
[----:B------:R-:W-:-:S04]  /*5ec0*/  FADD.FTZ R169, R212, -R169 ;  /* 0x800000a9d4a97221 */ /* 0x000fc80000010000 */
[----:B------:R-:W-:-:S04]  /*5ed0*/  FMUL.FTZ R169, R218, R169 ;  /* 0x000000a9daa97220 */ /* 0x000fc80000410000 */
[----:B------:R-:W-:Y:S02]  /*5ee0*/  @P4 FADD.FTZ R169, R169, R168 ;  /* 0x000000a8a9a94221 */ /* 0x000fe40000010000 */
.L_x_1280:
[----:B------:R-:W-:Y:S05]  /*5ef0*/  BSYNC B0 ;  /* 0x0000000000007941 */ /* 0x000fea0003800000 */
.L_x_1278:
        /* <DEDUP_REMOVED lines=15> */
.L_x_1282:
[----:B------:R-:W-:Y:S05]  /*5ff0*/  BSYNC B0 ;  /* 0x0000000000007941 */ /* 0x000fea0003800000 */
.L_x_1281:
[----:B------:R-:W-:Y:S01]  /*6000*/  BSSY B0, `(.L_x_1283) ;  /* 0x000000d000007945 */ /* 0x000fe20003800000 */
[----:B------:R-:W-:Y:S05]  /*6010*/  @P2 BRA `(.L_x_1284) ;  /* 0x0000004000002947 */ /* 0x000fea0003800000 */
[----:B------:R-:W-:Y:S01]  /*6020*/  HFMA2.MMA R169, -RZ, RZ, 0, 0 ;  /* 0x00000000ffa97435 */ /* 0x000fe200000001ff */
[----:B------:R-:W-:Y:S05]  /*6030*/  @!P4 BRA `(.L_x_1285) ;  /* 0x000000900000c947 */ /* 0x000fea0003800000 */
[----:B------:R-:W-:Y:S01]  /*6040*/  PRMT R169, RZ, 0x7610, R153 ;  /* 0x00007610ffa97816 */ /* 0x000fe20000000099 */
[----:B------:R-:W-:Y:S05]  /*6050*/  BRA `(.L_x_1285) ;  /* 0x0000007000007947 */ /* 0x000fea0003800000 */
.L_x_1284:
[----:B------:R-:W-:-:S04]  /*6060*/  ISETP.NE.AND P5, PT, R228, RZ, PT ;  /* 0x000000ffe400720c */ /* 0x000fc80003fa5270 */
[----:B------:R-:W-:-:S05]  /*6070*/  FSEL R168, R170, RZ, !P5 ;  /* 0x000000ffaaa87208 */ /* 0x000fca0006800000 */
[----:B------:R-:W-:-:S04]  /*6080*/  FFMA.FTZ R168, R173, R171, R168 ;  /* 0x000000abada87223 */ /* 0x000fc800000100a8 */
[----:B------:R-:W-:Y:S01]  /*6090*/  FADD.FTZ R169, R213, -R168 ;  /* 0x800000a8d5a97221 */ /* 0x000fe20000010000 */
[----:B------:R-:W-:-:S03]  /*60a0*/  @P4 PRMT R168, RZ, 0x7610, R153 ;  /* 0x00007610ffa84816 */ /* 0x000fc60000000099 */
[----:B------:R-:W-:-:S04]  /*60b0*/  FMUL.FTZ R169, R218, R169 ;  /* 0x000000a9daa97220 */ /* 0x000fc80000410000 */
[----:B------:R-:W-:Y:S02]  /*60c0*/  @P4 FADD.FTZ R169, R169, R168 ;  /* 0x000000a8a9a94221 */ /* 0x000fe40000010000 */
.L_x_1285:
[----:B------:R-:W-:Y:S05]  /*60d0*/  BSYNC B0 ;  /* 0x0000000000007941 */ /* 0x000fea0003800000 */
.L_x_1283:
        /* <DEDUP_REMOVED lines=16> */
.L_x_1287:
[----:B------:R-:W-:Y:S05]  /*61e0*/  BSYNC B0 ;  /* 0x0000000000007941 */ /* 0x000fea0003800000 */
.L_x_1286:
[----:B------:R-:W-:Y:S01]  /*61f0*/  BSSY B0, `(.L_x_1288) ;  /* 0x000000d000007945 */ /* 0x000fe20003800000 */
[----:B------:R-:W-:Y:S05]  /*6200*/  @P2 BRA `(.L_x_1289) ;  /* 0x0000004000002947 */ /* 0x000fea0003800000 */
[----:B------:R-:W-:Y:S01]  /*6210*/  IMAD.MOV.U32 R169, RZ, RZ, RZ ;  /* 0x000000ffffa97224 */ /* 0x000fe200078e00ff */
[----:B------:R-:W-:Y:S05]  /*6220*/  @!P4 BRA `(.L_x_1290) ;  /* 0x000000900000c947 */ /* 0x000fea0003800000 */
[----:B------:R-:W-:Y:S01]  /*6230*/  PRMT R169, RZ, 0x5410, R154 ;  /* 0x00005410ffa97816 */ /* 0x000fe2000000009a */
[----:B------:R-:W-:Y:S05]  /*6240*/  BRA `(.L_x_1290) ;  /* 0x0000007000007947 */ /* 0x000fea0003800000 */
.L_x_1289:
[----:B------:R-:W-:Y:S02]  /*6250*/  ISETP.NE.AND P5, PT, R228, RZ, PT ;  /* 0x000000ffe400720c */ /* 0x000fe40003fa5270 */
[----:B------:R-:W-:Y:S02]  /*6260*/  @P4 PRMT R168, RZ, 0x5410, R154 ;  /* 0x00005410ffa84816 */ /* 0x000fe4000000009a */
[----:B------:R-:W-:-:S05]  /*6270*/  FSEL R169, R170, RZ, !P5 ;  /* 0x000000ffaaa97208 */ /* 0x000fca0006800000 */
[----:B------:R-:W-:-:S04]  /*6280*/  FFMA.FTZ R169, R174, R171, R169 ;  /* 0x000000abaea97223 */ /* 0x000fc800000100a9 */
[----:B------:R-:W-:-:S04]  /*6290*/  FADD.FTZ R169, R214, -R169 ;  /* 0x800000a9d6a97221 */ /* 0x000fc80000010000 */
[----:B------:R-:W-:-:S04]  /*62a0*/  FMUL.FTZ R169, R218, R169 ;  /* 0x000000a9daa97220 */ /* 0x000fc80000410000 */
[----:B------:R-:W-:Y:S02]  /*62b0*/  @P4 FADD.FTZ R169, R169, R168 ;  /* 0x000000a8a9a94221 */ /* 0x000fe40000010000 */
.L_x_1290:
[----:B------:R-:W-:Y:S05]  /*62c0*/  BSYNC B0 ;  /* 0x0000000000007941 */ /* 0x000fea0003800000 */
.L_x_1288:
        /* <DEDUP_REMOVED lines=15> */
.L_x_1292:
[----:B------:R-:W-:Y:S05]  /*63c0*/  BSYNC B0 ;  /* 0x0000000000007941 */ /* 0x000fea0003800000 */
.L_x_1291:
[----:B------:R-:W-:Y:S01]  /*63d0*/  BSSY B0, `(.L_x_1293) ;  /* 0x000000d000007945 */ /* 0x000fe20003800000 */
[----:B------:R-:W-:Y:S05]  /*63e0*/  @P2 BRA `(.L_x_1294) ;  /* 0x0000004000002947 */ /* 0x000fea0003800000 */
[----:B------:R-:W-:Y:S01]  /*63f0*/  MOV R169, RZ ;  /* 0x000000ff00a97202 */ /* 0x000fe20000000f00 */
[----:B------:R-:W-:Y:S05]  /*6400*/  @!P4 BRA `(.L_x_1295) ;  /* 0x000000900000c947 */ /* 0x000fea0003800000 */
[----:B------:R-:W-:Y:S01]  /*6410*/  PRMT R169, RZ, 0x7610, R154 ;  /* 0x00007610ffa97816 */ /* 0x000fe2000000009a */
[----:B------:R-:W-:Y:S05]  /*6420*/  BRA `(.L_x_1295) ;  /* 0x0000007000007947 */ /* 0x000fea0003800000 */
.L_x_1294:
[----:B------:R-:W-:-:S04]  /*6430*/  ISETP.NE.AND P5, PT, R228, RZ, PT ;  /* 0x000000ffe400720c */ /* 0x000fc80003fa5270 */
[----:B------:R-:W-:-:S05]  /*6440*/  FSEL R168, R170, RZ, !P5 ;  /* 0x000000ffaaa87208 */ /* 0x000fca0006800000 */
[----:B------:R-:W-:-:S04]  /*6450*/  FFMA.FTZ R168, R175, R171, R168 ;  /* 0x000000abafa87223 */ /* 0x000fc800000100a8 */
[----:B------:R-:W-:Y:S01]  /*6460*/  FADD.FTZ R169, R215, -R168 ;  /* 0x800000a8d7a97221 */ /* 0x000fe20000010000 */
[----:B------:R-:W-:-:S03]  /*6470*/  @P4 PRMT R168, RZ, 0x7610, R154 ;  /* 0x00007610ffa84816 */ /* 0x000fc6000000009a */
[----:B------:R-:W-:-:S04]  /*6480*/  FMUL.FTZ R169, R218, R169 ;  /* 0x000000a9daa97220 */ /* 0x000fc80000410000 */
[----:B------:R-:W-:Y:S02]  /*6490*/  @P4 FADD.FTZ R169, R169, R168 ;  /* 0x000000a8a9a94221 */ /* 0x000fe40000010000 */
.L_x_1295:
[----:B------:R-:W-:Y:S05]  /*64a0*/  BSYNC B0 ;  /* 0x0000000000007941 */ /* 0x000fea0003800000 */
.L_x_1293:
        /* <DEDUP_REMOVED lines=16> */
.L_x_1297:
[----:B------:R-:W-:Y:S05]  /*65b0*/  BSYNC B0 ;  /* 0x0000000000007941 */ /* 0x000fea0003800000 */
.L_x_1296:
[----:B------:R-:W-:Y:S01]  /*65c0*/  BSSY B0, `(.L_x_1298) ;  /* 0x000000d000007945 */ /* 0x000fe20003800000 */
[----:B------:R-:W-:Y:S05]  /*65d0*/  @P2 BRA `(.L_x_1299) ;  /* 0x0000004000002947 */ /* 0x000fea0003800000 */
[----:B------:R-:W-:Y:S01]  /*65e0*/  IMAD.MOV.U32 R169, RZ, RZ, RZ ;  /* 0x000000ffffa97224 */ /* 0x000fe200078e00ff */
[----:B------:R-:W-:Y:S05]  /*65f0*/  @!P4 BRA `(.L_x_1300) ;  /* 0x000000900000c947 */ /* 0x000fea0003800000 */
[----:B------:R-:W-:Y:S01]  /*6600*/  PRMT R169, RZ, 0x5410, R155 ;  /* 0x00005410ffa97816 */ /* 0x000fe2000000009b */
[----:B------:R-:W-:Y:S05]  /*6610*/  BRA `(.L_x_1300) ;  /* 0x0000007000007947 */ /* 0x000fea0003800000 */
.L_x_1299:
[----:B------:R-:W-:Y:S02]  /*6620*/  ISETP.NE.AND P5, PT, R228, RZ, PT ;  /* 0x000000ffe400720c */ /* 0x000fe40003fa5270 */
[----:B------:R-:W-:Y:S02]  /*6630*/  @P4 PRMT R168, RZ, 0x5410, R155 ;  /* 0x00005410ffa84816 */ /* 0x000fe4000000009b */
[----:B------:R-:W-:-:S05]  /*6640*/  FSEL R169, R170, RZ, !P5 ;  /* 0x000000ffaaa97208 */ /* 0x000fca0006800000 */
[----:B------:R-:W-:-:S04]  /*6650*/  FFMA.FTZ R169, R176, R171, R169 ;  /* 0x000000abb0a97223 */ /* 0x000fc800000100a9 */
[----:B------:R-:W-:-:S04]  /*6660*/  FADD.FTZ R169, R216, -R169 ;  /* 0x800000a9d8a97221 */ /* 0x000fc80000010000 */
[----:B------:R-:W-:-:S04]  /*6670*/  FMUL.FTZ R169, R218, R169 ;  /* 0x000000a9daa97220 */ /* 0x000fc80000410000 */
[----:B------:R-:W-:Y:S02]  /*6680*/  @P4 FADD.FTZ R169, R169, R168 ;  /* 0x000000a8a9a94221 */ /* 0x000fe40000010000 */
.L_x_1300:
[----:B------:R-:W-:Y:S05]  /*6690*/  BSYNC B0 ;  /* 0x0000000000007941 */ /* 0x000fea0003800000 */
.L_x_1298:
        /* <DEDUP_REMOVED lines=15> */
.L_x_1302:
[----:B------:R-:W-:Y:S05]  /*6790*/  BSYNC B0 ;  /* 0x0000000000007941 */ /* 0x000fea0003800000 */
.L_x_1301:
[----:B------:R-:W-:Y:S01]  /*67a0*/  BSSY B0, `(.L_x_1303) ;  /* 0x000000d000007945 */ /* 0x000fe20003800000 */
[----:B------:R-:W-:Y:S05]  /*67b0*/  @P2 BRA `(.L_x_1304) ;  /* 0x0000004000002947 */ /* 0x000fea0003800000 */
[----:B------:R-:W-:Y:S01]  /*67c0*/  HFMA2.MMA R169, -RZ, RZ, 0, 0 ;  /* 0x00000000ffa97435 */ /* 0x000fe200000001ff */
[----:B------:R-:W-:Y:S05]  /*67d0*/  @!P4 BRA `(.L_x_1305) ;  /* 0x000000900000c947 */ /* 0x000fea0003800000 */
[----:B------:R-:W-:Y:S01]  /*67e0*/  PRMT R169, RZ, 0x7610, R155 ;  /* 0x00007610ffa97816 */ /* 0x000fe2000000009b */
[----:B------:R-:W-:Y:S05]  /*67f0*/  BRA `(.L_x_1305) ;  /* 0x0000007000007947 */ /* 0x000fea0003800000 */
.L_x_1304:
[----:B------:R-:W-:-:S04]  /*6800*/  ISETP.NE.AND P2, PT, R228, RZ, PT ;  /* 0x000000ffe400720c */ /* 0x000fc80003f45270 */
[----:B------:R-:W-:-:S05]  /*6810*/  FSEL R168, R170, RZ, !P2 ;  /* 0x000000ffaaa87208 */ /* 0x000fca0005000000 */
[----:B------:R-:W-:-:S04]  /*6820*/  FFMA.FTZ R168, R177, R171, R168 ;  /* 0x000000abb1a87223 */ /* 0x000fc800000100a8 */
[----:B------:R-:W-:Y:S01]  /*6830*/  FADD.FTZ R169, R217, -R168 ;  /* 0x800000a8d9a97221 */ /* 0x000fe20000010000 */
[----:B------:R-:W-:-:S03]  /*6840*/  @P4 PRMT R168, RZ, 0x7610, R155 ;  /* 0x00007610ffa84816 */ /* 0x000fc6000000009b */
[----:B------:R-:W-:-:S04]  /*6850*/  FMUL.FTZ R169, R218, R169 ;  /* 0x000000a9daa97220 */ /* 0x000fc80000410000 */
[----:B------:R-:W-:Y:S02]  /*6860*/  @P4 FADD.FTZ R169, R169, R168 ;  /* 0x000000a8a9a94221 */ /* 0x000fe40000010000 */
.L_x_1305:
[----:B------:R-:W-:Y:S05]  /*6870*/  BSYNC B0 ;  /* 0x0000000000007941 */ /* 0x000fea0003800000 */
.L_x_1303:
[----:B------:R-:W-:Y:S01]  /*6880*/  @P0 F2FP.BF16.PACK_AB R168, RZ, R169 ;  /* 0x000000a9ffa8023e */ /* 0x000fe200000010ff */
[----:B------:R-:W-:Y:S03]  /*6890*/  BSSY B0, `(.L_x_1306) ;  /* 0x000000f000007945 */ /* 0x000fe60003800000 */
[----:B------:R-:W-:Y:S01]  /*68a0*/  @P0 PRMT R163, R163, 0x5410, R168 ;  /* 0x00005410a3a30816 */ /* 0x000fe200000000a8 */
[----:B------:R-:W-:Y:S05]  /*68b0*/  @!P3 BRA `(.L_x_1307) ;  /* 0x000000c00000b947 */ /* 0x000fea0003800000 */
[----:B------:R-:W-:Y:S01]  /*68c0*/  LOP3.LUT P2, RZ, R189, 0xff000000, RZ, 0xc0, !PT ;  /* 0xff000000bdff7812 */ /* 0x000fe2000784c0ff */
[----:B------:R-:W-:Y:S01]  /*68d0*/  FMUL.FTZ R169, R169, c[0x0][0x1ec] ;  /* 0x00007b00a9a97a20 */ /* 0x000fe20000410000 */
[----:B------:R-:W-:Y:S01]  /*68e0*/  MOV R170, RZ ;  /* 0x000000ff00aa7202 */ /* 0x000fe20000000f00 */
[----:B------:R-:W-:Y:S02]  /*68f0*/  HFMA2.MMA R168, -RZ, RZ, 0, 0 ;  /* 0x00000000ffa87435 */ /* 0x000fe400000001ff */
[----:B------:R-:W-:-:S08]  /*6900*/  FMUL.FTZ R188, R169, c[0x0][0x1e8] ;  /* 0x00007a00a9bc7a20 */ /* 0x000fd00000410000 */
[----:B-----5:R-:W-:-:S05]  /*6910*/  @P2 PRMT R169, RZ, 0x7610, R159 ;  /* 0x00007610ffa92816 */ /* 0x020fca000000009f */
[----:B------:R-:W-:Y:S01]  /*6920*/  @P2 FMUL.FTZ R170, R169, R188 ;  /* 0x000000bca9aa2220 */ /* 0x000fe20000410000 */
[----:B------:R-:W-:-:S03]  /*6930*/  @P2 PRMT R169, RZ, 0x7610, R43 ;  /* 0x00007610ffa92816 */ /* 0x000fc6000000002b */
[----:B------:R-:W-:Y:S02]  /*6940*/  FADD.FTZ R107, R107, R170 ;  /* 0x000000aa6b6b7221 */ /* 0x000fe40000010000 */
[----:B------:R-:W-:-:S05]  /*6950*/  @P2 FMUL.FTZ R168, R188, R169 ;  /* 0x000000a9bca82220 */ /* 0x000fca0000410000 */
[----:B------:R-:W-:-:S04]  /*6960*/  F2FP.BF16.PACK_AB R168, RZ, R168 ;  /* 0x000000a8ffa8723e */ /* 0x000fc800000010ff */
[----:B------:R-:W-:Y:S02]  /*6970*/  PRMT R167, R167, 0x5410, R168 ;  /* 0x00005410a7a77816 */ /* 0x000fe400000000a8 */
.L_x_1307:
[----:B------:R-:W-:Y:S05]  /*6980*/  BSYNC B0 ;  /* 0x0000000000007941 */ /* 0x000fea0003800000 */
.L_x_1306:
[----:B------:R-:W-:Y:S01]  /*6990*/  @P0 IMAD.MOV.U32 R168, RZ, RZ, 0x10 ;  /* 0x00000010ffa80424 */ /* 0x000fe200078e00ff */
[----:B------:R-:W-:-:S03]  /*69a0*/  @P3 MOV R171, 0x10 ;  /* 0x0000001000ab3802 */ /* 0x000fc60000000f00 */
[----:B------:R-:W-:-:S05]  /*69b0*/  @P0 IMAD.WIDE.U32 R168, R219, R168, c[0x0][0x258] ;  /* 0x00009600dba80625 */ /* 0x000fca00078e00a8 */
[----:B------:R0:W-:Y:S01]  /*69c0*/  @P0 STG.E.128 [R168.64], R160 ;  /* 0x000000a0a8000986 */ /* 0x0001e2000c101d04 */
[----:B------:R-:W-:-:S04]  /*69d0*/  LOP3.LUT P0, RZ, R224, 0xff, RZ, 0xc0, !PT ;  /* 0x000000ffe0ff7812 */ /* 0x000fc8000780c0ff */
[----:B------:R-:W-:Y:S01]  /*69e0*/  SEL R224, RZ, 0x1, P0 ;  /* 0x00000001ffe07807 */ /* 0x000fe20000000000 */
[----:B0-----:R-:W-:-:S05]  /*69f0*/  @P3 IMAD.WIDE.U32 R168, R222, R171, c[0x0][0x248] ;  /* 0x00009200dea83625 */ /* 0x001fca00078e00ab */
[----:B------:R0:W-:Y:S02]  /*6a00*/  @P3 STG.E.128 [R168.64], R164 ;  /* 0x000000a4a8003986 */ /* 0x0001e4000c101d04 */
[----:B0-2--5:R-:W-:Y:S01]  /*6a10*/  @P1 CALL.REL.NOINC `(.L_x_1136) ;  /* 0x0000001000001944 */ /* 0x025fe20003c00000 */
[----:B------:R-:W-:Y:S05]  /*6a20*/  BRA `(.L_x_1308) ;  /* 0xffffa04000007947 */ /* 0x000fea000383ffff */
.L_x_1136:
[----:B------:R-:W0:Y:S01]  /*6a30*/  S2UR UR6, SR_CTAID.X ;  /* 0x00000000000679c3 */ /* 0x000e220000002500 */
[----:B------:R-:W0:Y:S01]  /*6a40*/  S2R R0, SR_TID.X ;  /* 0x0000000000007919 */ /* 0x000e220000002100 */
[----:B------:R-:W-:-:S03]  /*6a50*/  HFMA2.MMA R7, -RZ, RZ, 0, 1.9073486328125e-06 ;  /* 0x00000020ff077435 */ /* 0x000fc600000001ff */
        /* <DEDUP_REMOVED lines=33> */
.L_x_1140:
[----:B------:R-:W-:Y:S01]  /*6c70*/  MOV R169, R246 ;  /* 0x000000f600a97202 */ /* 0x000fe20000000f00 */
[----:B------:R-:W-:Y:S01]  /*6c80*/  IMAD.MOV.U32 R171, RZ, RZ, 0x10 ;  /* 0x00000010ffab7424 */ /* 0x000fe200078e00ff */
[----:B------:R-:W-:-:S02]  /*6c90*/  MOV R168, 0x6cb0 ;  /* 0x00006cb000a87802 */ /* 0x000fc40000000f00 */
[----:B--2---:R-:W-:Y:S05]  /*6ca0*/  CALL.REL.NOINC `($__internal_19_$__cuda_sm70_shflsync_down_p) ;  /* 0x0000034000007944 */ /* 0x004fea0003c00000 */
[----:B------:R-:W-:Y:S01]  /*6cb0*/  MOV R247, R171 ;  /* 0x000000ab00f77202 */ /* 0x000fe20000000f00 */
[----:B------:R-:W-:Y:S05]  /*6cc0*/  BRA `(.L_x_1309) ;  /* 0xffffb83000007947 */ /* 0x000fea000383ffff */
.L_x_1141:
[----:B------:R-:W-:Y:S01]  /*6cd0*/  HFMA2.MMA R171, -RZ, RZ, 0, 9.5367431640625e-07 ;  /* 0x00000010ffab7435 */ /* 0x000fe200000001ff */
[----:B------:R-:W-:-:S02]  /*6ce0*/  MOV R169, R170 ;  /* 0x000000aa00a97202 */ /* 0x000fc40000000f00 */
[----:B------:R-:W-:-:S03]  /*6cf0*/  MOV R168, 0x6d10 ;  /* 0x00006d1000a87802 */ /* 0x000fc60000000f00 */
[----:B012---:R-:W-:Y:S05]  /*6d00*/  CALL.REL.NOINC `($__internal_19_$__cuda_sm70_shflsync_down_p) ;  /* 0x000002e000007944 */ /* 0x007fea0003c00000 */
[----:B------:R-:W-:Y:S01]  /*6d10*/  FADD.FTZ R246, R247, R246 ;  /* 0x000000f6f7f67221 */ /* 0x000fe20000010000 */
[----:B------:R-:W-:Y:S01]  /*6d20*/  MOV R168, 0x6d70 ;  /* 0x00006d7000a87802 */ /* 0x000fe20000000f00 */
[----:B------:R-:W-:Y:S02]  /*6d30*/  FADD.FTZ R170, R170, R171 ;  /* 0x000000abaaaa7221 */ /* 0x000fe40000010000 */
[----:B------:R-:W-:Y:S01]  /*6d40*/  IMAD.MOV.U32 R171, RZ, RZ, 0x8 ;  /* 0x00000008ffab7424 */ /* 0x000fe200078e00ff */
[----:B------:R-:W-:Y:S02]  /*6d50*/  MOV R169, R246 ;  /* 0x000000f600a97202 */ /* 0x000fe40000000f00 */
[----:B------:R-:W-:Y:S05]  /*6d60*/  CALL.REL.NOINC `($__internal_19_$__cuda_sm70_shflsync_down_p) ;  /* 0x0000028000007944 */ /* 0x000fea0003c00000 */
[----:B------:R-:W-:Y:S01]  /*6d70*/  MOV R247, R171 ;  /* 0x000000ab00f77202 */ /* 0x000fe20000000f00 */
[----:B------:R-:W-:Y:S01]  /*6d80*/  IMAD.MOV.U32 R171, RZ, RZ, 0x8 ;  /* 0x00000008ffab7424 */ /* 0x000fe200078e00ff */
[----:B------:R-:W-:Y:S02]  /*6d90*/  MOV R169, R170 ;  /* 0x000000aa00a97202 */ /* 0x000fe40000000f00 */
[----:B------:R-:W-:Y:S02]  /*6da0*/  MOV R168, 0x6dc0 ;  /* 0x00006dc000a87802 */ /* 0x000fe40000000f00 */
[----:B------:R-:W-:Y:S05]  /*6db0*/  CALL.REL.NOINC `($__internal_19_$__cuda_sm70_shflsync_down_p) ;  /* 0x0000023000007944 */ /* 0x000fea0003c00000 */
[----:B------:R-:W-:Y:S01]  /*6dc0*/  FADD.FTZ R246, R247, R246 ;  /* 0x000000f6f7f67221 */ /* 0x000fe20000010000 */
[----:B------:R-:W-:Y:S01]  /*6dd0*/  MOV R168, 0x6e20 ;  /* 0x00006e2000a87802 */ /* 0x000fe20000000f00 */
[----:B------:R-:W-:Y:S01]  /*6de0*/  FADD.FTZ R170, R170, R171 ;  /* 0x000000abaaaa7221 */ /* 0x000fe20000010000 */
[----:B------:R-:W-:-:S02]  /*6df0*/  HFMA2.MMA R171, -RZ, RZ, 0, 2.384185791015625e-07 ;  /* 0x00000004ffab7435 */ /* 0x000fc400000001ff */
[----:B------:R-:W-:-:S04]  /*6e00*/  MOV R169, R246 ;  /* 0x000000f600a97202 */ /* 0x000fc80000000f00 */
[----:B------:R-:W-:Y:S05]  /*6e10*/  CALL.REL.NOINC `($__internal_19_$__cuda_sm70_shflsync_down_p) ;  /* 0x000001d000007944 */ /* 0x000fea0003c00000 */
[----:B------:R-:W-:Y:S01]  /*6e20*/  MOV R247, R171 ;  /* 0x000000ab00f77202 */ /* 0x000fe20000000f00 */
[----:B------:R-:W-:Y:S01]  /*6e30*/  HFMA2.MMA R171, -RZ, RZ, 0, 2.384185791015625e-07 ;  /* 0x00000004ffab7435 */ /* 0x000fe200000001ff */
[----:B------:R-:W-:Y:S01]  /*6e40*/  IMAD.MOV.U32 R169, RZ, RZ, R170 ;  /* 0x000000ffffa97224 */ /* 0x000fe200078e00aa */
[----:B------:R-:W-:-:S04]  /*6e50*/  MOV R168, 0x6e70 ;  /* 0x00006e7000a87802 */ /* 0x000fc80000000f00 */
[----:B------:R-:W-:Y:S05]  /*6e60*/  CALL.REL.NOINC `($__internal_19_$__cuda_sm70_shflsync_down_p) ;  /* 0x0000018000007944 */ /* 0x000fea0003c00000 */
[----:B------:R-:W-:Y:S01]  /*6e70*/  FADD.FTZ R246, R247, R246 ;  /* 0x000000f6f7f67221 */ /* 0x000fe20000010000 */
[----:B------:R-:W-:Y:S01]  /*6e80*/  MOV R168, 0x6ed0 ;  /* 0x00006ed000a87802 */ /* 0x000fe20000000f00 */
[----:B------:R-:W-:Y:S01]  /*6e90*/  FADD.FTZ R170, R170, R171 ;  /* 0x000000abaaaa7221 */ /* 0x000fe20000010000 */
[----:B------:R-:W-:Y:S02]  /*6ea0*/  MOV R171, 0x2 ;  /* 0x0000000200ab7802 */ /* 0x000fe40000000f00 */
[----:B------:R-:W-:Y:S02]  /*6eb0*/  MOV R169, R246 ;  /* 0x000000f600a97202 */ /* 0x000fe40000000f00 */
[----:B------:R-:W-:Y:S05]  /*6ec0*/  CALL.REL.NOINC `($__internal_19_$__cuda_sm70_shflsync_down_p) ;  /* 0x0000012000007944 */ /* 0x000fea0003c00000 */
[----:B------:R-:W-:Y:S01]  /*6ed0*/  IMAD.MOV.U32 R247, RZ, RZ, R171 ;  /* 0x000000fffff77224 */ /* 0x000fe200078e00ab */
[----:B------:R-:W-:Y:S01]  /*6ee0*/  HFMA2.MMA R171, -RZ, RZ, 0, 1.1920928955078125e-07 ;  /* 0x00000002ffab7435 */ /* 0x000fe200000001ff */
[----:B------:R-:W-:-:S02]  /*6ef0*/  MOV R169, R170 ;  /* 0x000000aa00a97202 */ /* 0x000fc40000000f00 */
[----:B------:R-:W-:-:S03]  /*6f00*/  MOV R168, 0x6f20 ;  /* 0x00006f2000a87802 */ /* 0x000fc60000000f00 */
[----:B------:R-:W-:Y:S05]  /*6f10*/  CALL.REL.NOINC `($__internal_19_$__cuda_sm70_shflsync_down_p) ;  /* 0x000000d000007944 */ /* 0x000fea0003c00000 */
[----:B------:R-:W-:Y:S01]  /*6f20*/  FADD.FTZ R246, R247, R246 ;  /* 0x000000f6f7f67221 */ /* 0x000fe20000010000 */
[----:B------:R-:W-:Y:S01]  /*6f30*/  MOV R168, 0x6f80 ;  /* 0x00006f8000a87802 */ /* 0x000fe20000000f00 */
[----:B------:R-:W-:Y:S01]  /*6f40*/  FADD.FTZ R170, R170, R171 ;  /* 0x000000abaaaa7221 */ /* 0x000fe20000010000 */
[----:B------:R-:W-:Y:S01]  /*6f50*/  MOV R171, 0x1 ;  /* 0x0000000100ab7802 */ /* 0x000fe20000000f00 */
[----:B------:R-:W-:Y:S02]  /*6f60*/  IMAD.MOV.U32 R169, RZ, RZ, R246 ;  /* 0x000000ffffa97224 */ /* 0x000fe400078e00f6 */
[----:B------:R-:W-:Y:S05]  /*6f70*/  CALL.REL.NOINC `($__internal_19_$__cuda_sm70_shflsync_down_p) ;  /* 0x0000007000007944 */ /* 0x000fea0003c00000 */
[----:B------:R-:W-:Y:S01]  /*6f80*/  MOV R247, R171 ;  /* 0x000000ab00f77202 */ /* 0x000fe20000000f00 */
[----:B------:R-:W-:Y:S01]  /*6f90*/  HFMA2.MMA R171, -RZ, RZ, 0, 5.9604644775390625e-08 ;  /* 0x00000001ffab7435 */ /* 0x000fe200000001ff */
[----:B------:R-:W-:Y:S02]  /*6fa0*/  MOV R169, R170 ;  /* 0x000000aa00a97202 */ /* 0x000fe40000000f00 */
[----:B------:R-:W-:-:S03]  /*6fb0*/  MOV R168, 0x6fd0 ;  /* 0x00006fd000a87802 */ /* 0x000fc60000000f00 */
[----:B------:R-:W-:Y:S05]  /*6fc0*/  CALL.REL.NOINC `($__internal_19_$__cuda_sm70_shflsync_down_p) ;  /* 0x0000002000007944 */ /* 0x000fea0003c00000 */
[----:B------:R-:W-:Y:S01]  /*6fd0*/  IMAD.MOV.U32 R169, RZ, RZ, R171 ;  /* 0x000000ffffa97224 */ /* 0x000fe200078e00ab */
[----:B------:R-:W-:Y:S05]  /*6fe0*/  BRA `(.L_x_1310) ;  /* 0xffffb63000007947 */ /* 0x000fea000383ffff */
        .weak           $__internal_19_$__cuda_sm70_shflsync_down_p
        .type           $__internal_19_$__cuda_sm70_shflsync_down_p,@function
        .size           $__internal_19_$__cuda_sm70_shflsync_down_p,(.L_x_11753 - $__internal_19_$__cuda_sm70_shflsync_down_p)
$__internal_19_$__cuda_sm70_shflsync_down_p:
[----:B------:R-:W-:Y:S01]  /*6ff0*/  HFMA2.MMA R228, -RZ, RZ, 0, 1.847743988037109375e-06 ;  /* 0x0000001fffe47435 */ /* 0x000fe200000001ff */
[----:B------:R-:W-:-:S04]  /*7000*/  MOV R252, 0xffffffff ;  /* 0xffffffff00fc7802 */ /* 0x000fc80000000f00 */
[----:B------:R-:W-:Y:S04]  /*7010*/  WARPSYNC R252 ;  /* 0x000000fc00007348 */ /* 0x000fe80003800000 */
[----:B------:R0:W1:Y:S04]  /*7020*/  SHFL.DOWN PT, R171, R169, R171, R228 ;  /* 0x080000aba9ab7389 */ /* 0x00006800000e00e4 */
[----:B0-----:R-:W0:Y:S01]  /*7030*/  S2R R252, SR_TID.X ;  /* 0x0000000000fc7919 */ /* 0x001e220000002100 */
[----:B------:R-:W2:Y:S01]  /*7040*/  LDC.U8 R228, c[0x0][0x1f0] ;  /* 0x00007c00ffe47b82 */ /* 0x000ea20000000000 */
[----:B------:R-:W-:Y:S01]  /*7050*/  HFMA2.MMA R169, -RZ, RZ, 0, 0 ;  /* 0x00000000ffa97435 */ /* 0x000fe200000001ff */
[----:B0-----:R-:W-:-:S05]  /*7060*/  SHF.R.U32.HI R252, RZ, 0x5, R252 ;  /* 0x00000005fffc7819 */ /* 0x001fca00000116fc */
[----:B-12---:R-:W-:Y:S05]  /*7070*/  RET.REL.NODEC R168 `(_ZN10layer_norm13ln_bwd_kernelINS_13Kernel_traitsI13__nv_bfloat16S2_S2_S2_fjLj8192ELj1ELj1ELj8ELj16ENS_18Kernel_traits_baseILj8192ES2_S2_S2_S2_fjLj256EEEEELb1ELb1ELb1ELb1EEEvNS_9BwdParamsE) ;  /* 0xffff8f80a8007950 */ /* 0x006fea0003c3ffff */
.L_x_1311:
        /* <DEDUP_REMOVED lines=16> */
.L_x_11753:


//--------------------- .text._ZN10layer_norm13ln_bwd_kernelINS_13Kernel_traitsI6__halfS2_S2_S2_fjLj8192ELj1ELj1ELj8ELj16ENS_18Kernel_traits_baseILj8192ES2_S2_S2_S2_fjLj256EEEEELb0ELb0ELb0ELb0EEEvNS_9BwdParamsE --------------------------
	.section	.text._ZN10layer_norm13ln_bwd_kernelINS_13Kernel_traitsI6__halfS2_S2_S2_fjLj8192ELj1ELj1ELj8ELj16ENS_18Kernel_traits_baseILj8192ES2_S2_S2_S2_fjLj256EEEEELb0ELb0ELb0ELb0EEEvNS_9BwdParamsE,"ax",@progbits
	.sectioninfo	@"SHI_REGISTERS=211"
	.align	128
        .global         _ZN10layer_norm13ln_bwd_kernelINS_13Kernel_traitsI6__halfS2_S2_S2_fjLj8192ELj1ELj1ELj8ELj16ENS_18Kernel_traits_baseILj8192ES2_S2_S2_S2_fjLj256EEEEELb0ELb0ELb0ELb0EEEvNS_9BwdParamsE
        .type           _ZN10layer_norm13ln_bwd_kernelINS_13Kernel_traitsI6__halfS2_S2_S2_fjLj8192ELj1ELj1ELj8ELj16ENS_18Kernel_traits_baseILj8192ES2_S2_S2_S2_fjLj256EEEEELb0ELb0ELb0ELb0EEEvNS_9BwdParamsE,@function
        .size           _ZN10layer_norm13ln_bwd_kernelINS_13Kernel_traitsI6__halfS2_S2_S2_fjLj8192ELj1ELj1ELj8ELj16ENS_18Kernel_traits_baseILj8192ES2_S2_S2_S2_fjLj256EEEEELb0ELb0ELb0ELb0EEEvNS_9BwdParamsE,(.L_x_11754 - _ZN10layer_norm13ln_bwd_kernelINS_13Kernel_traitsI6__halfS2_S2_S2_fjLj8192ELj1ELj1ELj8ELj16ENS_18Kernel_traits_baseILj8192ES2_S2_S2_S2_fjLj256EEEEELb0ELb0ELb0ELb0EEEvNS_9BwdParamsE)
        .other          _ZN10layer_norm13ln_bwd_kernelINS_13Kernel_traitsI6__halfS2_S2_S2_fjLj8192ELj1ELj1ELj8ELj16ENS_18Kernel_traits_baseILj8192ES2_S2_S2_S2_fjLj256EEEEELb0ELb0ELb0ELb0EEEvNS_9BwdParamsE,@"STO_CUDA_ENTRY STV_DEFAULT"
_ZN10layer_norm13ln_bwd_kernelINS_13Kernel_traitsI6__halfS2_S2_S2_fjLj8192ELj1ELj1ELj8ELj16ENS_18Kernel_traits_baseILj8192ES2_S2_S2_S2_fjLj256EEEEELb0ELb0ELb0ELb0EEEvNS_9BwdParamsE:
.text._ZN10layer_norm13ln_bwd_kernelINS_13Kernel_traitsI6__halfS2_S2_S2_fjLj8192ELj1ELj1ELj8ELj16ENS_18Kernel_traits_baseILj8192ES2_S2_S2_S2_fjLj256EEEEELb0ELb0ELb0ELb0EEEvNS_9BwdParamsE:
        /* <DEDUP_REMOVED lines=18> */
[----:B------:R-:W-:Y:S01]  /*0120*/  @P4 MOV R5, 0x10 ;  /* 0x0000001000054802 */ /* 0x000fe20000000f00 */
[----:B------:R-:W0:Y:S01]  /*0130*/  S2UR UR6, SR_CTAID.X ;  /* 0x00000000000679c3 */ /* 0x000e220000002500 */
        /* <DEDUP_REMOVED lines=9> */
[----:B0-----:R-:W-:-:S04]  /*01d0*/  LEA.HI R3, R36, UR6, RZ, 0x18 ;  /* 0x0000000624037c11 */ /* 0x001fc8000f8fc0ff */
        /* <DEDUP_REMOVED lines=34> */
[----:B-1----:R-:W-:Y:S01]  /*0400*/  HFMA2.MMA R2, -RZ, RZ, 0, 5.9604644775390625e-08 ;  /* 0x00000001ff027435 */ /* 0x002fe200000001ff */
[--C-:B-----5:R-:W-:Y:S01]  /*0410*/  HADD2.F32 R35, -RZ, R12.reuse.H0_H0 ;  /* 0x2000000cff237230 */ /* 0x120fe20000004100 */
[----:B------:R-:W-:Y:S01]  /*0420*/  MOV R105, RZ ;  /* 0x000000ff00697202 */ /* 0x000fe20000000f00 */
[----:B------:R-:W-:-:S02]  /*0430*/  HADD2.F32 R34, -RZ, R12.H1_H1 ;  /* 0x3000000cff227230 */ /* 0x000fc40000004100 */
[--C-:B------:R-:W-:Y:S02]  /*0440*/  HADD2.F32 R33, -RZ, R13.reuse.H0_H0 ;  /* 0x2000000dff217230 */ /* 0x100fe40000004100 */
[----:B------:R-:W-:Y:S02]  /*0450*/  HADD2.F32 R32, -RZ, R13.H1_H1 ;  /* 0x3000000dff207230 */ /* 0x000fe40000004100 */
[--C-:B------:R-:W-:Y:S02]  /*0460*/  HADD2.F32 R31, -RZ, R14.reuse.H0_H0 ;  /* 0x2000000eff1f7230 */ /* 0x100fe40000004100 */
[----:B------:R-:W-:Y:S02]  /*0470*/  HADD2.F32 R30, -RZ, R14.H1_H1 ;  /* 0x3000000eff1e7230 */ /* 0x000fe40000004100 */
[--C-:B------:R-:W-:Y:S02]  /*0480*/  HADD2.F32 R29, -RZ, R15.reuse.H0_H0 ;  /* 0x2000000fff1d7230 */ /* 0x100fe40000004100 */
        /* <DEDUP_REMOVED lines=25> */
.L_x_1331:
[----:B------:R-:W-:Y:S02]  /*0620*/  ISETP.NE.U32.AND P0, PT, RZ, c[0x0][0x1c0], PT ;  /* 0x00007000ff007a0c */ /* 0x000fe40003f05070 */
[----:B------:R-:W-:-:S02]  /*0630*/  MOV R128, 0x4 ;  /* 0x0000000400807802 */ /* 0x000fc40000000f00 */
        /* <DEDUP_REMOVED lines=33> */
[--C-:B--2---:R-:W-:Y:S02]  /*0850*/  HADD2.F32 R136, -RZ, R128.reuse.H1_H1 ;  /* 0x30000080ff887230 */ /* 0x104fe40000004100 */
[----:B------:R-:W-:Y:S02]  /*0860*/  HADD2.F32 R132, -RZ, R128.H0_H0 ;  /* 0x20000080ff847230 */ /* 0x000fe40000004100 */
[--C-:B------:R-:W-:Y:S01]  /*0870*/  HADD2.F32 R128, -RZ, R129.reuse.H1_H1 ;  /* 0x30000081ff807230 */ /* 0x100fe20000004100 */
[C---:B0-----:R-:W-:Y:S01]  /*0880*/  FADD.FTZ R38, -R135.reuse, R136 ;  /* 0x0000008887267221 */ /* 0x041fe20000010100 */
[----:B------:R-:W-:Y:S01]  /*0890*/  HADD2.F32 R142, -RZ, R130.H0_H0 ;  /* 0x20000082ff8e7230 */ /* 0x000fe20000004100 */
[----:B------:R-:W-:Y:S01]  /*08a0*/  FADD.FTZ R132, -R135, R132 ;  /* 0x0000008487847221 */ /* 0x000fe20000010100 */
[--C-:B---3--:R-:W-:Y:S01]  /*08b0*/  HADD2.F32 R140, -RZ, R124.reuse.H0_H0 ;  /* 0x2000007cff8c7230 */ /* 0x108fe20000004100 */
[C---:B-----5:R-:W-:Y:S01]  /*08c0*/  FMUL.FTZ R38, R37.reuse, R38 ;  /* 0x0000002625267220 */ /* 0x060fe20000410000 */
[----:B------:R-:W-:Y:S01]  /*08d0*/  HADD2.F32 R124, -RZ, R124.H1_H1 ;  /* 0x3000007cff7c7230 */ /* 0x000fe20000004100 */
[----:B------:R-:W-:Y:S01]  /*08e0*/  FMUL.FTZ R39, R37, R132 ;  /* 0x0000008425277220 */ /* 0x000fe20000410000 */
[----:B------:R-:W-:Y:S01]  /*08f0*/  HADD2.F32 R138, -RZ, R129.H0_H0 ;  /* 0x20000081ff8a7230 */ /* 0x000fe20000004100 */
[----:B------:R-:W-:Y:S01]  /*0900*/  FADD.FTZ R128, -R135, R128 ;  /* 0x0000008087807221 */ /* 0x000fe20000010100 */
[--C-:B------:R-:W-:Y:S01]  /*0910*/  HADD2.F32 R144, -RZ, R125.reuse.H0_H0 ;  /* 0x2000007dff907230 */ /* 0x100fe20000004100 */
[----:B------:R-:W-:Y:S01]  /*0920*/  FADD.FTZ R73, R73, R124 ;  /* 0x0000007c49497221 */ /* 0x000fe20000010000 */
[----:B------:R-:W-:Y:S01]  /*0930*/  HADD2.F32 R125, -RZ, R125.H1_H1 ;  /* 0x3000007dff7d7230 */ /* 0x000fe20000004100 */
[-C--:B------:R-:W-:Y:S01]  /*0940*/  FFMA.FTZ R105, R38, R124.reuse, R105 ;  /* 0x0000007c26697223 */ /* 0x080fe20000010069 */
[--C-:B------:R-:W-:Y:S01]  /*0950*/  HADD2.F32 R150, -RZ, R131.reuse.H0_H0 ;  /* 0x20000083ff967230 */ /* 0x100fe20000004100 */
[----:B------:R-:W-:Y:S01]  /*0960*/  FMUL.FTZ R147, R34, R124 ;  /* 0x0000007c22937220 */ /* 0x000fe20000410000 */
[----:B------:R-:W-:Y:S01]  /*0970*/  HADD2.F32 R152, -RZ, R131.H1_H1 ;  /* 0x30000083ff987230 */ /* 0x000fe20000004100 */
[----:B------:R-:W-:Y:S01]  /*0980*/  FADD.FTZ R124, -R135, R142 ;  /* 0x0000008e877c7221 */ /* 0x000fe20000010100 */
[--C-:B------:R-:W-:Y:S01]  /*0990*/  HADD2.F32 R129, -RZ, R127.reuse.H0_H0 ;  /* 0x2000007fff817230 */ /* 0x100fe20000004100 */
[----:B------:R-:W-:Y:S01]  /*09a0*/  FADD.FTZ R72, R72, R140 ;  /* 0x0000008c48487221 */ /* 0x000fe20000010000 */
[----:B------:R-:W-:Y:S01]  /*09b0*/  HADD2.F32 R131, -RZ, R127.H1_H1 ;  /* 0x3000007fff837230 */ /* 0x000fe20000004100 */
[----:B------:R-:W-:Y:S01]  /*09c0*/  FFMA.FTZ R104, R39, R140, R104 ;  /* 0x0000008c27687223 */ /* 0x000fe20000010068 */
[----:B------:R-:W-:Y:S01]  /*09d0*/  HADD2.F32 R146, -RZ, R126.H0_H0 ;  /* 0x2000007eff927230 */ /* 0x000fe20000004100 */
[----:B------:R-:W-:Y:S01]  /*09e0*/  FADD.FTZ R138, -R135, R138 ;  /* 0x0000008a878a7221 */ /* 0x000fe20000010100 */
[----:B------:R-:W-:Y:S01]  /*09f0*/  HADD2.F32 R130, -RZ, R130.H1_H1 ;  /* 0x30000082ff827230 */ /* 0x000fe20000004100 */
[----:B------:R-:W-:Y:S01]  /*0a00*/  FMUL.FTZ R142, R37, R128 ;  /* 0x00000080258e7220 */ /* 0x000fe20000410000 */
[----:B------:R-:W-:Y:S01]  /*0a10*/  HADD2.F32 R126, -RZ, R126.H1_H1 ;  /* 0x3000007eff7e7230 */ /* 0x000fe20000004100 */
[----:B------:R-:W-:Y:S01]  /*0a20*/  FMUL.FTZ R140, R35, R140 ;  /* 0x0000008c238c7220 */ /* 0x000fe20000410000 */
[----:B------:R-:W-:Y:S01]  /*0a30*/  IADD3 R136, R0, 0x100, RZ ;  /* 0x0000010000887810 */ /* 0x000fe20007ffe0ff */
[----:B------:R-:W-:-:S02]  /*0a40*/  FMUL.FTZ R149, R37, R138 ;  /* 0x0000008a25957220 */ /* 0x000fc40000410000 */
[----:B------:R-:W-:Y:S02]  /*0a50*/  FADD.FTZ R75, R75, R125 ;  /* 0x0000007d4b4b7221 */ /* 0x000fe40000010000 */
[----:B------:R-:W-:Y:S02]  /*0a60*/  FMUL.FTZ R151, R37, R124 ;  /* 0x0000007c25977220 */ /* 0x000fe40000410000 */
[-C--:B------:R-:W-:Y:S02]  /*0a70*/  FFMA.FTZ R107, R142, R125.reuse, R107 ;  /* 0x0000007d8e6b7223 */ /* 0x080fe4000001006b */
        /* <DEDUP_REMOVED lines=38> */
.L_x_1314:
[----:B0-----:R-:W-:Y:S05]  /*0ce0*/  BSYNC B0 ;  /* 0x0000000000007941 */ /* 0x001fea0003800000 */
.L_x_1313:
        /* <DEDUP_REMOVED lines=13> */
[----:B------:R-:W-:Y:S01]  /*0dc0*/  IADD3 R136, R136, 0x100, RZ ;  /* 0x0000010088887810 */ /* 0x000fe20007ffe0ff */
[--C-:B--2---:R-:W-:Y:S02]  /*0dd0*/  HADD2.F32 R156, -RZ, R128.reuse.H0_H0 ;  /* 0x20000080ff9c7230 */ /* 0x104fe40000004100 */
[----:B------:R-:W-:Y:S02]  /*0de0*/  HADD2.F32 R160, -RZ, R128.H1_H1 ;  /* 0x30000080ffa07230 */ /* 0x000fe40000004100 */
[--C-:B------:R-:W-:Y:S01]  /*0df0*/  HADD2.F32 R164, -RZ, R129.reuse.H1_H1 ;  /* 0x30000081ffa47230 */ /* 0x100fe20000004100 */
[C---:B------:R-:W-:Y:S01]  /*0e00*/  FADD.FTZ R156, -R135.reuse, R156 ;  /* 0x0000009c879c7221 */ /* 0x040fe20000010100 */
[--C-:B---3--:R-:W-:Y:S01]  /*0e10*/  HADD2.F32 R158, -RZ, R124.reuse.H0_H0 ;  /* 0x2000007cff9e7230 */ /* 0x108fe20000004100 */
[----:B------:R-:W-:Y:S01]  /*0e20*/  FADD.FTZ R160, -R135, R160 ;  /* 0x000000a087a07221 */ /* 0x000fe20000010100 */
[----:B------:R-:W-:Y:S01]  /*0e30*/  HADD2.F32 R162, -RZ, R129.H0_H0 ;  /* 0x20000081ffa27230 */ /* 0x000fe20000004100 */
[C---:B-----5:R-:W-:Y:S01]  /*0e40*/  FMUL.FTZ R141, R37.reuse, R156 ;  /* 0x0000009c258d7220 */ /* 0x060fe20000410000 */
[----:B------:R-:W-:Y:S01]  /*0e50*/  HADD2.F32 R124, -RZ, R124.H1_H1 ;  /* 0x3000007cff7c7230 */ /* 0x000fe20000004100 */
[----:B------:R-:W-:Y:S01]  /*0e60*/  FMUL.FTZ R156, R37, R160 ;  /* 0x000000a0259c7220 */ /* 0x000fe20000410000 */
[--C-:B------:R-:W-:Y:S01]  /*0e70*/  HADD2.F32 R128, -RZ, R125.reuse.H0_H0 ;  /* 0x2000007dff807230 */ /* 0x100fe20000004100 */
[----:B------:R-:W-:Y:S01]  /*0e80*/  FADD.FTZ R64, R64, R158 ;  /* 0x0000009e40407221 */ /* 0x000fe20000010000 */
[----:B------:R-:W-:Y:S01]  /*0e90*/  HADD2.F32 R125, -RZ, R125.H1_H1 ;  /* 0x3000007dff7d7230 */ /* 0x000fe20000004100 */
[-C--:B------:R-:W-:Y:S01]  /*0ea0*/  FFMA.FTZ R96, R141, R158.reuse, R96 ;  /* 0x0000009e8d607223 */ /* 0x080fe20000010060 */
[--C-:B------:R-:W-:Y:S01]  /*0eb0*/  HADD2.F32 R166, -RZ, R130.reuse.H0_H0 ;  /* 0x20000082ffa67230 */ /* 0x100fe20000004100 */
[----:B------:R-:W-:Y:S01]  /*0ec0*/  FADD.FTZ R160, -R135, R164 ;  /* 0x000000a487a07221 */ /* 0x000fe20000010100 */
[----:B------:R-:W-:Y:S01]  /*0ed0*/  HADD2.F32 R130, -RZ, R130.H1_H1 ;  /* 0x30000082ff827230 */ /* 0x000fe20000004100 */
[----:B------:R-:W-:Y:S01]  /*0ee0*/  FMUL.FTZ R158, R27, R158 ;  /* 0x0000009e1b9e7220 */ /* 0x000fe20000410000 */
[--C-:B------:R-:W-:Y:S01]  /*0ef0*/  HADD2.F32 R129, -RZ, R126.reuse.H0_H0 ;  /* 0x2000007eff817230 */ /* 0x100fe20000004100 */
[----:B------:R-:W-:Y:S01]  /*0f00*/  FADD.FTZ R65, R65, R124 ;  /* 0x0000007c41417221 */ /* 0x000fe20000010000 */
[--C-:B------:R-:W-:Y:S01]  /*0f10*/  HADD2.F32 R168, -RZ, R131.reuse.H0_H0 ;  /* 0x20000083ffa87230 */ /* 0x100fe20000004100 */
[----:B------:R-:W-:Y:S01]  /*0f20*/  FADD.FTZ R162, -R135, R162 ;  /* 0x000000a287a27221 */ /* 0x000fe20000010100 */
[----:B------:R-:W-:Y:S01]  /*0f30*/  HADD2.F32 R126, -RZ, R126.H1_H1 ;  /* 0x3000007eff7e7230 */ /* 0x000fe20000004100 */
[-C--:B------:R-:W-:Y:S01]  /*0f40*/  FFMA.FTZ R97, R156, R124.reuse, R97 ;  /* 0x0000007c9c617223 */ /* 0x080fe20000010061 */
[----:B------:R-:W-:Y:S01]  /*0f50*/  HADD2.F32 R170, -RZ, R131.H1_H1 ;  /* 0x30000083ffaa7230 */ /* 0x000fe20000004100 */
[----:B------:R-:W-:Y:S01]  /*0f60*/  FMUL.FTZ R159, R26, R124 ;  /* 0x0000007c1a9f7220 */ /* 0x000fe20000410000 */
[--C-:B------:R-:W-:Y:S01]  /*0f70*/  HADD2.F32 R131, -RZ, R127.reuse.H0_H0 ;  /* 0x2000007fff837230 */ /* 0x100fe20000004100 */
[----:B------:R-:W-:Y:S01]  /*0f80*/  FMUL.FTZ R160, R37, R160 ;  /* 0x000000a025a07220 */ /* 0x000fe20000410000 */
[----:B0-----:R-:W-:Y:S01]  /*0f90*/  HADD2.F32 R132, -RZ, R127.H1_H1 ;  /* 0x3000007fff847230 */ /* 0x001fe20000004100 */
[----:B------:R-:W-:-:S02]  /*0fa0*/  FADD.FTZ R124, R137, R158 ;  /* 0x0000009e897c7221 */ /* 0x000fc40000010000 */
[----:B------:R-:W-:Y:S02]  /*0fb0*/  FFMA.FTZ R138, R141, R158, R138 ;  /* 0x0000009e8d8a7223 */ /* 0x000fe4000001008a */
[----:B------:R-:W-:Y:S02]  /*0fc0*/  FMUL.FTZ R161, R37, R162 ;  /* 0x000000a225a17220 */ /* 0x000fe40000410000 */
[----:B------:R-:W-:Y:S02]  /*0fd0*/  FADD.FTZ R67, R67, R125 ;  /* 0x0000007d43437221 */ /* 0x000fe40000010000 */
[-C--:B------:R-:W-:Y:S02]  /*0fe0*/  FFMA.FTZ R99, R160, R125.reuse, R99 ;  /* 0x0000007da0637223 */ /* 0x080fe40000010063 */
[----:B------:R-:W-:Y:S02]  /*0ff0*/  FMUL.FTZ R165, R24, R125 ;  /* 0x0000007d18a57220 */ /* 0x000fe40000410000 */
[----:B------:R-:W-:-:S02]  /*1000*/  FMUL.FTZ R162, R25, R128 ;  /* 0x0000008019a27220 */ /* 0x000fc40000410000 */
[----:B------:R-:W-:Y:S02]  /*1010*/  FADD.FTZ R125, R124, R159 ;  /* 0x0000009f7c7d7221 */ /* 0x000fe40000010000 */
[----:B------:R-:W-:Y:S02]  /*1020*/  FFMA.FTZ R138, R156, R159, R138 ;  /* 0x0000009f9c8a7223 */ /* 0x000fe4000001008a */
[----:B------:R-:W-:Y:S02]  /*1030*/  FADD.FTZ R166, -R135, R166 ;  /* 0x000000a687a67221 */ /* 0x000fe40000010100 */
        /* <DEDUP_REMOVED lines=8> */
[----:B------:R-:W-:-:S02]  /*10c0*/  FADD.FTZ R168, -R135, R168 ;  /* 0x000000a887a87221 */ /* 0x000fc40000010100 */
[----:B------:R-:W-:Y:S02]  /*10d0*/  FMUL.FTZ R167, R22, R126 ;  /* 0x0000007e16a77220 */ /* 0x000fe40000410000 */
[----:B------:R-:W-:Y:S02]  /*10e0*/  FADD.FTZ R124, R125, R164 ;  /* 0x000000a47d7c7221 */ /* 0x000fe40000010000 */
[----:B------:R-:W-:Y:S02]  /*10f0*/  FFMA.FTZ R138, R163, R164, R138 ;  /* 0x000000a4a38a7223 */ /* 0x000fe4000001008a */
        /* <DEDUP_REMOVED lines=21> */
.L_x_1316:
[----:B------:R-:W-:Y:S05]  /*1250*/  BSYNC B0 ;  /* 0x0000000000007941 */ /* 0x000fea0003800000 */
.L_x_1315:
        /* <DEDUP_REMOVED lines=18> */
[----:B------:R-:W-:Y:S01]  /*1380*/  HADD2.F32 R178, -RZ, R129.H0_H0 ;  /* 0x20000081ffb27230 */ /* 0x000fe20000004100 */
[----:B------:R-:W-:Y:S01]  /*1390*/  FADD.FTZ R176, -R135, R176 ;  /* 0x000000b087b07221 */ /* 0x000fe20000010100 */
[--C-:B---3--:R-:W-:Y:S01]  /*13a0*/  HADD2.F32 R174, -RZ, R124.reuse.H0_H0 ;  /* 0x2000007cffae7230 */ /* 0x108fe20000004100 */
        /* <DEDUP_REMOVED lines=9> */
[----:B------:R-:W-:Y:S01]  /*1440*/  HADD2.F32 R184, -RZ, R131.H0_H0 ;  /* 0x20000083ffb87230 */ /* 0x000fe20000004100 */
[----:B------:R-:W-:Y:S01]  /*1450*/  FMUL.FTZ R174, R19, R174 ;  /* 0x000000ae13ae7220 */ /* 0x000fe20000410000 */
[----:B------:R-:W-:Y:S01]  /*1460*/  HADD2.F32 R130, -RZ, R130.H1_H1 ;  /* 0x30000082ff827230 */ /* 0x000fe20000004100 */
[----:B------:R-:W-:Y:S01]  /*1470*/  FADD.FTZ R57, R57, R124 ;  /* 0x0000007c39397221 */ /* 0x000fe20000010000 */
[--C-:B------:R-:W-:Y:S01]  /*1480*/  HADD2.F32 R129, -RZ, R126.reuse.H0_H0 ;  /* 0x2000007eff817230 */ /* 0x100fe20000004100 */
[----:B------:R-:W-:Y:S01]  /*1490*/  FADD.FTZ R178, -R135, R178 ;  /* 0x000000b287b27221 */ /* 0x000fe20000010100 */
[----:B------:R-:W-:Y:S01]  /*14a0*/  HADD2.F32 R126, -RZ, R126.H1_H1 ;  /* 0x3000007eff7e7230 */ /* 0x000fe20000004100 */
[-C--:B------:R-:W-:Y:S01]  /*14b0*/  FFMA.FTZ R89, R172, R124.reuse, R89 ;  /* 0x0000007cac597223 */ /* 0x080fe20000010059 */
[----:B------:R-:W-:Y:S01]  /*14c0*/  HADD2.F32 R186, -RZ, R127.H0_H0 ;  /* 0x2000007fffba7230 */ /* 0x000fe20000004100 */
[----:B------:R-:W-:Y:S01]  /*14d0*/  FMUL.FTZ R173, R18, R124 ;  /* 0x0000007c12ad7220 */ /* 0x000fe20000410000 */
[----:B------:R-:W-:Y:S01]  /*14e0*/  HADD2.F32 R188, -RZ, R131.H1_H1 ;  /* 0x30000083ffbc7230 */ /* 0x000fe20000004100 */
[----:B------:R-:W-:Y:S01]  /*14f0*/  FMUL.FTZ R176, R37, R176 ;  /* 0x000000b025b07220 */ /* 0x000fe20000410000 */
[----:B------:R-:W-:Y:S01]  /*1500*/  HADD2.F32 R127, -RZ, R127.H1_H1 ;  /* 0x3000007fff7f7230 */ /* 0x000fe20000004100 */
        /* <DEDUP_REMOVED lines=15> */
[----:B------:R-:W-:Y:S02]  /*1600*/  FADD.FTZ R130, -R135, R130 ;  /* 0x0000008287827221 */ /* 0x000fe40000010100 */
        /* <DEDUP_REMOVED lines=27> */
.L_x_1318:
[----:B0-----:R-:W-:Y:S05]  /*17c0*/  BSYNC B0 ;  /* 0x0000000000007941 */ /* 0x001fea0003800000 */
.L_x_1317:
        /* <DEDUP_REMOVED lines=13> */
[----:B--2---:R-:W-:Y:S02]  /*18a0*/  HADD2.F32 R136, -RZ, R124.H0_H0 ;  /* 0x2000007cff887230 */ /* 0x004fe40000004100 */
[--C-:B------:R-:W-:Y:S02]  /*18b0*/  HADD2.F32 R192, -RZ, R126.reuse.H0_H0 ;  /* 0x2000007effc07230 */ /* 0x100fe40000004100 */
[----:B------:R-:W-:Y:S01]  /*18c0*/  HADD2.F32 R196, -RZ, R126.H1_H1 ;  /* 0x3000007effc47230 */ /* 0x000fe20000004100 */
[C---:B------:R-:W-:Y:S01]  /*18d0*/  FADD.FTZ R136, -R135.reuse, R136 ;  /* 0x0000008887887221 */ /* 0x040fe20000010100 */
[----:B------:R-:W-:Y:S01]  /*18e0*/  HADD2.F32 R184, -RZ, R124.H1_H1 ;  /* 0x3000007cffb87230 */ /* 0x000fe20000004100 */
[----:B------:R-:W-:Y:S01]  /*18f0*/  FADD.FTZ R126, -R135, R192 ;  /* 0x000000c0877e7221 */ /* 0x000fe20000010100 */
[--C-:B------:R-:W-:Y:S01]  /*1900*/  HADD2.F32 R124, -RZ, R125.reuse.H0_H0 ;  /* 0x2000007dff7c7230 */ /* 0x100fe20000004100 */
[----:B-----5:R-:W-:Y:S01]  /*1910*/  FMUL.FTZ R145, R37, R136 ;  /* 0x0000008825917220 */ /* 0x020fe20000410000 */
[--C-:B---3--:R-:W-:Y:S01]  /*1920*/  HADD2.F32 R192, -RZ, R128.reuse.H0_H0 ;  /* 0x20000080ffc07230 */ /* 0x108fe20000004100 */
[C---:B------:R-:W-:Y:S01]  /*1930*/  FADD.FTZ R184, -R135.reuse, R184 ;  /* 0x000000b887b87221 */ /* 0x040fe20000010100 */
[----:B------:R-:W-:Y:S01]  /*1940*/  HADD2.F32 R190, -RZ, R125.H1_H1 ;  /* 0x3000007dffbe7230 */ /* 0x000fe20000004100 */
[----:B------:R-:W-:Y:S01]  /*1950*/  FADD.FTZ R124, -R135, R124 ;  /* 0x0000007c877c7221 */ /* 0x000fe20000010100 */
[----:B------:R-:W-:Y:S01]  /*1960*/  HADD2.F32 R128, -RZ, R128.H1_H1 ;  /* 0x30000080ff807230 */ /* 0x000fe20000004100 */
[----:B------:R-:W-:Y:S01]  /*1970*/  FADD.FTZ R48, R48, R192 ;  /* 0x000000c030307221 */ /* 0x000fe20000010000 */
[--C-:B------:R-:W-:Y:S01]  /*1980*/  HADD2.F32 R198, -RZ, R127.reuse.H0_H0 ;  /* 0x2000007fffc67230 */ /* 0x100fe20000004100 */
[-C--:B------:R-:W-:Y:S01]  /*1990*/  FFMA.FTZ R80, R145, R192.reuse, R80 ;  /* 0x000000c091507223 */ /* 0x080fe20000010050 */
[----:B------:R-:W-:Y:S01]  /*19a0*/  HADD2.F32 R202, -RZ, R127.H1_H1 ;  /* 0x3000007fffca7230 */ /* 0x000fe20000004100 */
[----:B------:R-:W-:-:S02]  /*19b0*/  FMUL.FTZ R192, R11, R192 ;  /* 0x000000c00bc07220 */ /* 0x000fc40000410000 */
[C---:B------:R-:W-:Y:S01]  /*19c0*/  FADD.FTZ R200, -R135.reuse, R196 ;  /* 0x000000c487c87221 */ /* 0x040fe20000010100 */
[--C-:B------:R-:W-:Y:S01]  /*19d0*/  HADD2.F32 R196, -RZ, R129.reuse.H0_H0 ;  /* 0x20000081ffc47230 */ /* 0x100fe20000004100 */
[----:B------:R-:W-:Y:S01]  /*19e0*/  FADD.FTZ R194, -R135, R190 ;  /* 0x000000be87c27221 */ /* 0x000fe20000010100 */
[----:B------:R-:W-:Y:S01]  /*19f0*/  HADD2.F32 R129, -RZ, R129.H1_H1 ;  /* 0x30000081ff817230 */ /* 0x000fe20000004100 */
[C---:B------:R-:W-:Y:S02]  /*1a00*/  FMUL.FTZ R189, R37.reuse, R124 ;  /* 0x0000007c25bd7220 */ /* 0x040fe40000410000 */
        /* <DEDUP_REMOVED lines=9> */
[----:B0-----:R-:W-:Y:S01]  /*1aa0*/  FADD.FTZ R132, -R135, R198 ;  /* 0x000000c687847221 */ /* 0x001fe20000010100 */
[--C-:B------:R-:W-:Y:S01]  /*1ab0*/  HADD2.F32 R198, -RZ, R130.reuse.H0_H0 ;  /* 0x20000082ffc67230 */ /* 0x100fe20000004100 */
[C---:B------:R-:W-:Y:S01]  /*1ac0*/  FMUL.FTZ R195, R37.reuse, R126 ;  /* 0x0000007e25c37220 */ /* 0x040fe20000410000 */
[----:B------:R-:W-:Y:S01]  /*1ad0*/  HADD2.F32 R130, -RZ, R130.H1_H1 ;  /* 0x30000082ff827230 */ /* 0x000fe20000004100 */
        /* <DEDUP_REMOVED lines=10> */
[--C-:B------:R-:W-:Y:S01]  /*1b80*/  HADD2.F32 R202, -RZ, R131.reuse.H0_H0 ;  /* 0x20000083ffca7230 */ /* 0x100fe20000004100 */
[C---:B------:R-:W-:Y:S01]  /*1b90*/  FMUL.FTZ R199, R37.reuse, R132 ;  /* 0x0000008425c77220 */ /* 0x040fe20000410000 */
[----:B------:R-:W-:Y:S01]  /*1ba0*/  HADD2.F32 R131, -RZ, R131.H1_H1 ;  /* 0x30000083ff837230 */ /* 0x000fe20000004100 */
        /* <DEDUP_REMOVED lines=23> */
.L_x_1320:
[----:B------:R-:W-:Y:S05]  /*1d20*/  BSYNC B0 ;  /* 0x0000000000007941 */ /* 0x000fea0003800000 */
.L_x_1319:
[----:B------:R-:W-:Y:S01]  /*1d30*/  LOP3.LUT P6, RZ, R2, 0xff, RZ, 0xc0, !PT ;  /* 0x000000ff02ff7812 */ /* 0x000fe200078cc0ff */
[----:B------:R-:W-:Y:S01]  /*1d40*/  HFMA2.MMA R203, -RZ, RZ, 1.875, 0 ;  /* 0x3f800000ffcb7435 */ /* 0x000fe200000001ff */
[----:B------:R-:W-:Y:S02]  /*1d50*/  SHF.R.U32.HI R126, RZ, 0x5, R36 ;  /* 0x00000005ff7e7819 */ /* 0x000fe40000011624 */
[----:B------:R-:W-:-:S02]  /*1d60*/  LOP3.LUT P5, RZ, R36, 0x1f, RZ, 0xc0, !PT ;  /* 0x0000001f24ff7812 */ /* 0x000fc400078ac0ff */
[----:B------:R-:W-:Y:S01]  /*1d70*/  LOP3.LUT R205, R126, 0x7fffff8, RZ, 0xc0, !PT ;  /* 0x07fffff87ecd7812 */ /* 0x000fe200078ec0ff */
[----:B-----5:R-:W-:-:S06]  /*1d80*/  @P0 HADD2.F32 R203, -RZ, R134.H0_H0 ;  /* 0x20000086ffcb0230 */ /* 0x020fcc0000004100 */
[----:B------:R-:W-:Y:S01]  /*1d90*/  @!P6 IADD3 R205, R205, 0x8, RZ ;  /* 0x00000008cdcde810 */ /* 0x000fe20007ffe0ff */
[----:B------:R-:W-:Y:S05]  /*1da0*/  BRA.DIV ~URZ, `(.L_x_1321) ;  /* 0x00001ab27f007947 */ /* 0x000fea000b800000 */
[----:B------:R0:W1:Y:S02]  /*1db0*/  SHFL.DOWN PT, R128, R137, 0x10, 0x1f ;  /* 0x0a001f0089807f89 */ /* 0x00006400000e0000 */
.L_x_1332:
        /* <DEDUP_REMOVED lines=18> */
.L_x_1333:
        /* <DEDUP_REMOVED lines=36> */
[-CC-:B------:R-:W-:Y:S01]  /*2120*/  FFMA.FTZ R127, R151, R132.reuse, R133.reuse ;  /* 0x00000084977f7223 */ /* 0x180fe20000010085 */
[----:B------:R-:W-:Y:S01]  /*2130*/  ISETP.NE.AND.EX P5, PT, RZ, c[0x0][0x21c], PT, P0 ;  /* 0x00008700ff007a0c */ /* 0x000fe20003fa5300 */
[-CC-:B------:R-:W-:Y:S01]  /*2140*/  FFMA.FTZ R125, R149, R132.reuse, R133.reuse ;  /* 0x00000084957d7223 */ /* 0x180fe20000010085 */
[----:B------:R-:W-:Y:S01]  /*2150*/  ISETP.NE.U32.AND P0, PT, RZ, c[0x0][0x258], PT ;  /* 0x00009600ff007a0c */ /* 0x000fe20003f05070 */
[----:B------:R-:W-:Y:S02]  /*2160*/  FFMA.FTZ R126, R142, R132, R133 ;  /* 0x000000848e7e7223 */ /* 0x000fe40000010085 */
[----:B------:R-:W-:Y:S01]  /*2170*/  FADD.FTZ R130, R155, -R124 ;  /* 0x8000007c9b827221 */ /* 0x000fe20000010000 */
[----:B------:R-:W-:Y:S01]  /*2180*/  ISETP.NE.AND.EX P0, PT, RZ, c[0x0][0x25c], PT, P0 ;  /* 0x00009700ff007a0c */ /* 0x000fe20003f05300 */
[----:B------:R-:W-:-:S02]  /*2190*/  FADD.FTZ R128, R146, -R127 ;  /* 0x8000007f92807221 */ /* 0x000fc40000010000 */
[----:B------:R-:W-:Y:S02]  /*21a0*/  FADD.FTZ R124, R144, -R125 ;  /* 0x8000007d907c7221 */ /* 0x000fe40000010000 */
[----:B------:R-:W-:Y:S02]  /*21b0*/  FADD.FTZ R126, R153, -R126 ;  /* 0x8000007e997e7221 */ /* 0x000fe40000010000 */
[C---:B------:R-:W-:Y:S01]  /*21c0*/  FMUL.FTZ R184, R37.reuse, R130 ;  /* 0x0000008225b87220 */ /* 0x040fe20000410000 */
[--C-:B------:R-:W-:Y:S01]  /*21d0*/  @P5 HADD2.F32 R129, -RZ, R42.reuse.H0_H0 ;  /* 0x2000002aff815230 */ /* 0x100fe20000004100 */
[C---:B------:R-:W-:Y:S01]  /*21e0*/  FMUL.FTZ R138, R37.reuse, R128 ;  /* 0x00000080258a7220 */ /* 0x040fe20000410000 */
[--C-:B------:R-:W-:Y:S01]  /*21f0*/  @P5 HADD2.F32 R125, -RZ, R41.reuse.H0_H0 ;  /* 0x20000029ff7d5230 */ /* 0x100fe20000004100 */
[C---:B------:R-:W-:Y:S01]  /*2200*/  FMUL.FTZ R130, R37.reuse, R124 ;  /* 0x0000007c25827220 */ /* 0x040fe20000410000 */
[----:B------:R-:W-:Y:S01]  /*2210*/  @P5 HADD2.F32 R127, -RZ, R41.H1_H1 ;  /* 0x30000029ff7f5230 */ /* 0x000fe20000004100 */
[----:B------:R-:W-:Y:S01]  /*2220*/  FMUL.FTZ R136, R37, R126 ;  /* 0x0000007e25887220 */ /* 0x000fe20000410000 */
[----:B------:R-:W-:Y:S01]  /*2230*/  @P5 HADD2.F32 R131, -RZ, R42.H1_H1 ;  /* 0x3000002aff835230 */ /* 0x000fe20000004100 */
[----:B------:R-:W-:-:S02]  /*2240*/  @P5 FADD.FTZ R138, R138, R129 ;  /* 0x000000818a8a5221 */ /* 0x000fc40000010000 */
[----:B------:R-:W-:Y:S02]  /*2250*/  @P5 FADD.FTZ R130, R130, R125 ;  /* 0x0000007d82825221 */ /* 0x000fe40000010000 */
[----:B------:R-:W-:Y:S02]  /*2260*/  @P5 FADD.FTZ R136, R136, R127 ;  /* 0x0000007f88885221 */ /* 0x000fe40000010000 */
[-CC-:B------:R-:W-:Y:S02]  /*2270*/  FFMA.FTZ R125, R39, R132.reuse, R133.reuse ;  /* 0x00000084277d7223 */ /* 0x180fe40000010085 */
[--C-:B------:R-:W-:Y:S01]  /*2280*/  FFMA.FTZ R126, R38, R132, R133.reuse ;  /* 0x00000084267e7223 */ /* 0x100fe20000010085 */
[----:B------:R-:W-:Y:S01]  /*2290*/  @P0 F2FP.PACK_AB R135, RZ, R136 ;  /* 0x00000088ff87023e */ /* 0x000fe200000000ff */
[-CC-:B------:R-:W-:Y:S02]  /*22a0*/  FFMA.FTZ R127, R157, R132.reuse, R133.reuse ;  /* 0x000000849d7f7223 */ /* 0x180fe40000010085 */
[----:B------:R-:W-:-:S02]  /*22b0*/  FFMA.FTZ R129, R154, R132, R133 ;  /* 0x000000849a817223 */ /* 0x000fc40000010085 */
[----:B------:R-:W-:Y:S01]  /*22c0*/  FADD.FTZ R124, R140, -R125 ;  /* 0x8000007d8c7c7221 */ /* 0x000fe20000010000 */
[--C-:B------:R-:W-:Y:S01]  /*22d0*/  @P5 HADD2.F32 R125, -RZ, R40.reuse.H0_H0 ;  /* 0x20000028ff7d5230 */ /* 0x100fe20000004100 */
[----:B------:R-:W-:Y:S02]  /*22e0*/  FADD.FTZ R126, R147, -R126 ;  /* 0x8000007e937e7221 */ /* 0x000fe40000010000 */
[----:B------:R-:W-:Y:S01]  /*22f0*/  FADD.FTZ R128, R150, -R127 ;  /* 0x8000007f96807221 */ /* 0x000fe20000010000 */
[----:B------:R-:W-:Y:S01]  /*2300*/  @P5 HADD2.F32 R127, -RZ, R40.H1_H1 ;  /* 0x30000028ff7f5230 */ /* 0x000fe20000004100 */
[----:B------:R-:W-:Y:S01]  /*2310*/  FADD.FTZ R134, R152, -R129 ;  /* 0x8000008198867221 */ /* 0x000fe20000010000 */
[--C-:B------:R-:W-:Y:S01]  /*2320*/  @P5 HADD2.F32 R129, -RZ, R43.reuse.H0_H0 ;  /* 0x2000002bff815230 */ /* 0x100fe20000004100 */
[----:B------:R-:W-:Y:S01]  /*2330*/  @P5 FADD.FTZ R184, R184, R131 ;  /* 0x00000083b8b85221 */ /* 0x000fe20000010000 */
[----:B------:R-:W-:Y:S01]  /*2340*/  @P5 HADD2.F32 R131, -RZ, R43.H1_H1 ;  /* 0x3000002bff835230 */ /* 0x000fe20000004100 */
[----:B------:R-:W-:-:S02]  /*2350*/  FMUL.FTZ R124, R37, R124 ;  /* 0x0000007c257c7220 */ /* 0x000fc40000410000 */
[C---:B------:R-:W-:Y:S01]  /*2360*/  FMUL.FTZ R126, R37.reuse, R126 ;  /* 0x0000007e257e7220 */ /* 0x040fe20000410000 */
[----:B------:R-:W-:Y:S01]  /*2370*/  @P0 F2FP.PACK_AB R137, RZ, R184 ;  /* 0x000000b8ff89023e */ /* 0x000fe200000000ff */
[C---:B------:R-:W-:Y:S02]  /*2380*/  FMUL.FTZ R206, R37.reuse, R128 ;  /* 0x0000008025ce7220 */ /* 0x040fe40000410000 */
[----:B------:R-:W-:Y:S02]  /*2390*/  FMUL.FTZ R208, R37, R134 ;  /* 0x0000008625d07220 */ /* 0x000fe40000410000 */
[----:B------:R-:W-:Y:S02]  /*23a0*/  @P5 FADD.FTZ R124, R124, R125 ;  /* 0x0000007d7c7c5221 */ /* 0x000fe40000010000 */
[----:B------:R-:W-:Y:S02]  /*23b0*/  @P5 FADD.FTZ R126, R126, R127 ;  /* 0x0000007f7e7e5221 */ /* 0x000fe40000010000 */
[----:B------:R-:W-:Y:S01]  /*23c0*/  @P5 FADD.FTZ R206, R206, R129 ;  /* 0x00000081cece5221 */ /* 0x000fe20000010000 */
[----:B------:R-:W-:Y:S01]  /*23d0*/  @P0 F2FP.PACK_AB R129, RZ, R130 ;  /* 0x00000082ff81023e */ /* 0x000fe200000000ff */
[----:B------:R-:W-:Y:S01]  /*23e0*/  @P5 FADD.FTZ R208, R208, R131 ;  /* 0x00000083d0d05221 */ /* 0x000fe20000010000 */
[----:B------:R-:W-:Y:S01]  /*23f0*/  @P0 F2FP.PACK_AB R131, RZ, R138 ;  /* 0x0000008aff83023e */ /* 0x000fe200000000ff */
[-C--:B------:R-:W-:Y:S01]  /*2400*/  FMUL.FTZ R138, R138, R203.reuse ;  /* 0x000000cb8a8a7220 */ /* 0x080fe20000410000 */
[----:B------:R-:W-:Y:S01]  /*2410*/  ISETP.NE.U32.AND P5, PT, RZ, c[0x0][0x258], PT ;  /* 0x00009600ff007a0c */ /* 0x000fe20003fa5070 */
[-C--:B------:R-:W-:Y:S01]  /*2420*/  FMUL.FTZ R185, R184, R203.reuse ;  /* 0x000000cbb8b97220 */ /* 0x080fe20000410000 */
[----:B------:R-:W-:Y:S01]  /*2430*/  @P0 F2FP.PACK_AB R134, RZ, R126 ;  /* 0x0000007eff86023e */ /* 0x000fe200000000ff */
[-C--:B------:R-:W-:Y:S01]  /*2440*/  FMUL.FTZ R127, R126, R203.reuse ;  /* 0x000000cb7e7f7220 */ /* 0x080fe20000410000 */
[----:B------:R-:W-:Y:S01]  /*2450*/  ISETP.NE.AND.EX P5, PT, RZ, c[0x0][0x25c], PT, P5 ;  /* 0x00009700ff007a0c */ /* 0x000fe20003fa5350 */
[-C--:B------:R-:W-:Y:S01]  /*2460*/  FMUL.FTZ R205, R208, R203.reuse ;  /* 0x000000cbd0cd7220 */ /* 0x080fe20000410000 */
[----:B------:R-:W-:Y:S01]  /*2470*/  F2FP.PACK_AB R126, R185, R138 ;  /* 0x0000008ab97e723e */ /* 0x000fe200000000ff */
[----:B------:R-:W-:Y:S01]  /*2480*/  HFMA2.MMA R185, -RZ, RZ, 0, 9.5367431640625e-07 ;  /* 0x00000010ffb97435 */ /* 0x000fe200000001ff */
[----:B------:R-:W-:Y:S01]  /*2490*/  @P0 F2FP.PACK_AB R128, RZ, R124 ;  /* 0x0000007cff80023e */ /* 0x000fe200000000ff */
[-C--:B------:R-:W-:Y:S01]  /*24a0*/  FMUL.FTZ R124, R124, R203.reuse ;  /* 0x000000cb7c7c7220 */ /* 0x080fe20000410000 */
[----:B------:R-:W-:Y:S01]  /*24b0*/  @P0 F2FP.PACK_AB R139, RZ, R206 ;  /* 0x000000ceff8b023e */ /* 0x000fe200000000ff */
[-C--:B------:R-:W-:Y:S01]  /*24c0*/  FMUL.FTZ R125, R130, R203.reuse ;  /* 0x000000cb827d7220 */ /* 0x080fe20000410000 */
[----:B------:R-:W-:Y:S01]  /*24d0*/  @P0 F2FP.PACK_AB R208, RZ, R208 ;  /* 0x000000d0ffd0023e */ /* 0x000fe200000000ff */
        /* <DEDUP_REMOVED lines=8> */
[----:B------:R-:W-:Y:S02]  /*2560*/  F2FP.PACK_AB R124, R127, R124 ;  /* 0x0000007c7f7c723e */ /* 0x000fe400000000ff */
[----:B------:R-:W-:Y:S02]  /*2570*/  @P0 PRMT R122, R122, 0x5410, R137 ;  /* 0x000054107a7a0816 */ /* 0x000fe40000000089 */
[----:B------:R-:W-:Y:S02]  /*2580*/  @P0 PRMT R121, R121, 0x5410, R135 ;  /* 0x0000541079790816 */ /* 0x000fe40000000087 */
[----:B------:R-:W-:Y:S02]  /*2590*/  @P0 PRMT R120, R120, 0x5410, R134 ;  /* 0x0000541078780816 */ /* 0x000fe40000000086 */
[----:B------:R-:W-:-:S02]  /*25a0*/  @P0 PRMT R123, R123, 0x5410, R208 ;  /* 0x000054107b7b0816 */ /* 0x000fc400000000d0 */
[----:B------:R-:W-:Y:S02]  /*25b0*/  F2FP.PACK_AB R125, R136, R125 ;  /* 0x0000007d887d723e */ /* 0x000fe400000000ff */
[----:B------:R-:W-:Y:S01]  /*25c0*/  F2FP.PACK_AB R127, R205, R206 ;  /* 0x000000cecd7f723e */ /* 0x000fe200000000ff */
[----:B------:R0:W-:Y:S01]  /*25d0*/  @P5 STG.E.128 [R130.64], R120 ;  /* 0x0000007882005986 */ /* 0x0001e2000c101d04 */
[----:B------:R-:W-:-:S03]  /*25e0*/  IADD3 R0, R0, 0x100, RZ ;  /* 0x0000010000007810 */ /* 0x000fc60007ffe0ff */
[----:B------:R0:W-:Y:S04]  /*25f0*/  STG.E.128 [R128.64], R124 ;  /* 0x0000007c80007986 */ /* 0x0001e8000c101d04 */
.L_x_1324:
[----:B------:R-:W-:Y:S05]  /*2600*/  BSYNC B0 ;  /* 0x0000000000007941 */ /* 0x000fea0003800000 */
.L_x_1323:
        /* <DEDUP_REMOVED lines=49> */
[----:B------:R-:W-:Y:S01]  /*2920*/  ISETP.NE.U32.AND P5, PT, RZ, c[0x0][0x258], PT ;  /* 0x00009600ff007a0c */ /* 0x000fe20003fa5070 */
[-C--:B------:R-:W-:Y:S01]  /*2930*/  FMUL.FTZ R127, R126, R203.reuse ;  /* 0x000000cb7e7f7220 */ /* 0x080fe20000410000 */
[----:B------:R-:W-:Y:S01]  /*2940*/  @P0 F2FP.PACK_AB R131, RZ, R138 ;  /* 0x0000008aff83023e */ /* 0x000fe200000000ff */
[-C--:B------:R-:W-:Y:S01]  /*2950*/  FMUL.FTZ R205, R208, R203.reuse ;  /* 0x000000cbd0cd7220 */ /* 0x080fe20000410000 */
[----:B------:R-:W-:Y:S01]  /*2960*/  ISETP.NE.AND.EX P5, PT, RZ, c[0x0][0x25c], PT, P5 ;  /* 0x00009700ff007a0c */ /* 0x000fe20003fa5350 */
[-C--:B------:R-:W-:Y:S01]  /*2970*/  FMUL.FTZ R138, R138, R203.reuse ;  /* 0x000000cb8a8a7220 */ /* 0x080fe20000410000 */
[----:B------:R-:W-:Y:S01]  /*2980*/  @P0 F2FP.PACK_AB R128, RZ, R124 ;  /* 0x0000007cff80023e */ /* 0x000fe200000000ff */
[-C--:B------:R-:W-:Y:S01]  /*2990*/  FMUL.FTZ R124, R124, R203.reuse ;  /* 0x000000cb7c7c7220 */ /* 0x080fe20000410000 */
[----:B------:R-:W-:Y:S01]  /*29a0*/  @P0 F2FP.PACK_AB R139, RZ, R206 ;  /* 0x000000ceff8b023e */ /* 0x000fe200000000ff */
[-C--:B------:R-:W-:Y:S01]  /*29b0*/  FMUL.FTZ R185, R184, R203.reuse ;  /* 0x000000cbb8b97220 */ /* 0x080fe20000410000 */
[----:B------:R-:W-:Y:S01]  /*29c0*/  @P0 PRMT R122, R131, 0x7610, R122 ;  /* 0x00007610837a0816 */ /* 0x000fe2000000007a */
[-C--:B------:R-:W-:Y:S01]  /*29d0*/  FMUL.FTZ R125, R130, R203.reuse ;  /* 0x000000cb827d7220 */ /* 0x080fe20000410000 */
[----:B------:R-:W-:Y:S01]  /*29e0*/  MOV R131, 0x10 ;  /* 0x0000001000837802 */ /* 0x000fe20000000f00 */
[-C--:B------:R-:W-:Y:S01]  /*29f0*/  FMUL.FTZ R136, R136, R203.reuse ;  /* 0x000000cb88887220 */ /* 0x080fe20000410000 */
[----:B------:R-:W-:Y:S01]  /*2a00*/  @P0 F2FP.PACK_AB R134, RZ, R126 ;  /* 0x0000007eff86023e */ /* 0x000fe200000000ff */
[----:B------:R-:W-:Y:S01]  /*2a10*/  FMUL.FTZ R206, R206, R203 ;  /* 0x000000cbcece7220 */ /* 0x000fe20000410000 */
[----:B------:R-:W-:-:S02]  /*2a20*/  @P0 F2FP.PACK_AB R208, RZ, R208 ;  /* 0x000000d0ffd0023e */ /* 0x000fc400000000ff */
[----:B------:R-:W-:Y:S02]  /*2a30*/  @P0 PRMT R121, R129, 0x7610, R121 ;  /* 0x0000761081790816 */ /* 0x000fe40000000079 */
[----:B------:R-:W-:Y:S01]  /*2a40*/  @P0 PRMT R120, R128, 0x7610, R120 ;  /* 0x0000761080780816 */ /* 0x000fe20000000078 */
[CC--:B------:R-:W-:Y:S01]  /*2a50*/  @P5 IMAD.WIDE.U32 R128, R0.reuse, R131.reuse, c[0x0][0x258] ;  /* 0x0000960000805625 */ /* 0x0c0fe200078e0083 */
[----:B------:R-:W-:Y:S02]  /*2a60*/  @P0 PRMT R123, R139, 0x7610, R123 ;  /* 0x000076108b7b0816 */ /* 0x000fe4000000007b */
[----:B------:R-:W-:Y:S01]  /*2a70*/  F2FP.PACK_AB R124, R127, R124 ;  /* 0x0000007c7f7c723e */ /* 0x000fe200000000ff */
[----:B------:R-:W-:Y:S01]  /*2a80*/  IMAD.WIDE.U32 R130, R0, R131, c[0x0][0x248] ;  /* 0x0000920000827625 */ /* 0x000fe200078e0083 */
[----:B------:R-:W-:Y:S02]  /*2a90*/  @P0 PRMT R122, R122, 0x5410, R137 ;  /* 0x000054107a7a0816 */ /* 0x000fe40000000089 */
[----:B------:R-:W-:-:S02]  /*2aa0*/  @P0 PRMT R121, R121, 0x5410, R135 ;  /* 0x0000541079790816 */ /* 0x000fc40000000087 */
[----:B------:R-:W-:Y:S02]  /*2ab0*/  @P0 PRMT R120, R120, 0x5410, R134 ;  /* 0x0000541078780816 */ /* 0x000fe40000000086 */
[----:B------:R-:W-:Y:S02]  /*2ac0*/  @P0 PRMT R123, R123, 0x5410, R208 ;  /* 0x000054107b7b0816 */ /* 0x000fe400000000d0 */
[----:B------:R-:W-:Y:S02]  /*2ad0*/  F2FP.PACK_AB R126, R185, R138 ;  /* 0x0000008ab97e723e */ /* 0x000fe400000000ff */
[----:B------:R-:W-:Y:S01]  /*2ae0*/  F2FP.PACK_AB R125, R136, R125 ;  /* 0x0000007d887d723e */ /* 0x000fe200000000ff */
[----:B------:R0:W-:Y:S01]  /*2af0*/  @P5 STG.E.128 [R128.64], R120 ;  /* 0x0000007880005986 */ /* 0x0001e2000c101d04 */
[----:B------:R-:W-:Y:S02]  /*2b00*/  F2FP.PACK_AB R127, R205, R206 ;  /* 0x000000cecd7f723e */ /* 0x000fe400000000ff */
[----:B------:R-:W-:-:S03]  /*2b10*/  IADD3 R0, R0, 0x100, RZ ;  /* 0x0000010000007810 */ /* 0x000fc60007ffe0ff */
[----:B------:R0:W-:Y:S04]  /*2b20*/  STG.E.128 [R130.64], R124 ;  /* 0x0000007c82007986 */ /* 0x0001e8000c101d04 */
.L_x_1326:
[----:B------:R-:W-:Y:S05]  /*2b30*/  BSYNC B0 ;  /* 0x0000000000007941 */ /* 0x000fea0003800000 */
.L_x_1325:
        /* <DEDUP_REMOVED lines=17> */
[----:B------:R-:W-:Y:S01]  /*2c50*/  @P5 HADD2.F32 R127, -RZ, R113.H1_H1 ;  /* 0x30000071ff7f5230 */ /* 0x000fe20000004100 */
[----:B------:R-:W-:Y:S01]  /*2c60*/  FMUL.FTZ R136, R37, R126 ;  /* 0x0000007e25887220 */ /* 0x000fe20000410000 */
[--C-:B------:R-:W-:Y:S01]  /*2c70*/  @P5 HADD2.F32 R129, -RZ, R114.reuse.H0_H0 ;  /* 0x20000072ff815230 */ /* 0x100fe20000004100 */
[----:B------:R-:W-:Y:S01]  /*2c80*/  @P5 FADD.FTZ R130, R130, R125 ;  /* 0x0000007d82825221 */ /* 0x000fe20000010000 */
[----:B------:R-:W-:Y:S01]  /*2c90*/  @P5 HADD2.F32 R131, -RZ, R114.H1_H1 ;  /* 0x30000072ff835230 */ /* 0x000fe20000004100 */
[----:B------:R-:W-:-:S02]  /*2ca0*/  @P5 FADD.FTZ R136, R136, R127 ;  /* 0x0000007f88885221 */ /* 0x000fc40000010000 */
[-CC-:B------:R-:W-:Y:S02]  /*2cb0*/  FFMA.FTZ R125, R143, R132.reuse, R133.reuse ;  /* 0x000000848f7d7223 */ /* 0x180fe40000010085 */
[--C-:B------:R-:W-:Y:S01]  /*2cc0*/  FFMA.FTZ R126, R172, R132, R133.reuse ;  /* 0x00000084ac7e7223 */ /* 0x100fe20000010085 */
[----:B------:R-:W-:Y:S01]  /*2cd0*/  @P0 F2FP.PACK_AB R135, RZ, R136 ;  /* 0x00000088ff87023e */ /* 0x000fe200000000ff */
[-CC-:B------:R-:W-:Y:S02]  /*2ce0*/  FFMA.FTZ R127, R183, R132.reuse, R133.reuse ;  /* 0x00000084b77f7223 */ /* 0x180fe40000010085 */
[----:B------:R-:W-:Y:S02]  /*2cf0*/  FFMA.FTZ R134, R188, R132, R133 ;  /* 0x00000084bc867223 */ /* 0x000fe40000010085 */
[----:B------:R-:W-:Y:S02]  /*2d00*/  FMUL.FTZ R138, R37, R128 ;  /* 0x00000080258a7220 */ /* 0x000fe40000410000 */
[----:B------:R-:W-:Y:S01]  /*2d10*/  FADD.FTZ R124, R174, -R125 ;  /* 0x8000007dae7c7221 */ /* 0x000fe20000010000 */
[----:B------:R-:W-:Y:S01]  /*2d20*/  @P5 HADD2.F32 R125, -RZ, R112.H0_H0 ;  /* 0x20000070ff7d5230 */ /* 0x000fe20000004100 */
[----:B------:R-:W-:-:S02]  /*2d30*/  FADD.FTZ R126, R173, -R126 ;  /* 0x8000007ead7e7221 */ /* 0x000fc40000010000 */
[----:B------:R-:W-:Y:S01]  /*2d40*/  FADD.FTZ R128, R186, -R127 ;  /* 0x8000007fba807221 */ /* 0x000fe20000010000 */
[----:B------:R-:W-:Y:S01]  /*2d50*/  @P5 HADD2.F32 R127, -RZ, R112.H1_H1 ;  /* 0x30000070ff7f5230 */ /* 0x000fe20000004100 */
[----:B------:R-:W-:Y:S02]  /*2d60*/  FADD.FTZ R134, R187, -R134 ;  /* 0x80000086bb867221 */ /* 0x000fe40000010000 */
[----:B------:R-:W-:Y:S01]  /*2d70*/  @P5 FADD.FTZ R138, R138, R129 ;  /* 0x000000818a8a5221 */ /* 0x000fe20000010000 */
[--C-:B------:R-:W-:Y:S01]  /*2d80*/  @P5 HADD2.F32 R129, -RZ, R115.reuse.H0_H0 ;  /* 0x20000073ff815230 */ /* 0x100fe20000004100 */
[----:B------:R-:W-:Y:S01]  /*2d90*/  @P5 FADD.FTZ R184, R184, R131 ;  /* 0x00000083b8b85221 */ /* 0x000fe20000010000 */
[----:B------:R-:W-:Y:S01]  /*2da0*/  @P5 HADD2.F32 R131, -RZ, R115.H1_H1 ;  /* 0x30000073ff835230 */ /* 0x000fe20000004100 */
[C---:B------:R-:W-:Y:S02]  /*2db0*/  FMUL.FTZ R124, R37.reuse, R124 ;  /* 0x0000007c257c7220 */ /* 0x040fe40000410000 */
[C---:B------:R-:W-:Y:S01]  /*2dc0*/  FMUL.FTZ R126, R37.reuse, R126 ;  /* 0x0000007e257e7220 */ /* 0x040fe20000410000 */
[----:B------:R-:W-:Y:S01]  /*2dd0*/  @P0 F2FP.PACK_AB R137, RZ, R184 ;  /* 0x000000b8ff89023e */ /* 0x000fe200000000ff */
[----:B------:R-:W-:-:S02]  /*2de0*/  FMUL.FTZ R206, R37, R128 ;  /* 0x0000008025ce7220 */ /* 0x000fc40000410000 */
        /* <DEDUP_REMOVED lines=12> */
[----:B------:R-:W-:Y:S01]  /*2eb0*/  @P0 PRMT R122, R131, 0x7610, R122 ;  /* 0x00007610837a0816 */ /* 0x000fe2000000007a */
[----:B------:R-:W-:Y:S01]  /*2ec0*/  HFMA2.MMA R131, -RZ, RZ, 0, 9.5367431640625e-07 ;  /* 0x00000010ff837435 */ /* 0x000fe200000001ff */
[----:B------:R-:W-:Y:S01]  /*2ed0*/  @P0 F2FP.PACK_AB R128, RZ, R124 ;  /* 0x0000007cff80023e */ /* 0x000fe200000000ff */
[-C--:B------:R-:W-:Y:S01]  /*2ee0*/  FMUL.FTZ R124, R124, R203.reuse ;  /* 0x000000cb7c7c7220 */ /* 0x080fe20000410000 */
        /* <DEDUP_REMOVED lines=11> */
[----:B------:R-:W-:Y:S01]  /*2fa0*/  F2FP.PACK_AB R124, R127, R124 ;  /* 0x0000007c7f7c723e */ /* 0x000fe200000000ff */
[----:B------:R-:W-:Y:S01]  /*2fb0*/  IMAD.WIDE.U32 R130, R0, R131, c[0x0][0x248] ;  /* 0x0000920000827625 */ /* 0x000fe200078e0083 */
[----:B------:R-:W-:Y:S02]  /*2fc0*/  @P0 PRMT R122, R122, 0x5410, R137 ;  /* 0x000054107a7a0816 */ /* 0x000fe40000000089 */
[----:B------:R-:W-:Y:S02]  /*2fd0*/  @P0 PRMT R121, R121, 0x5410, R135 ;  /* 0x0000541079790816 */ /* 0x000fe40000000087 */
[----:B------:R-:W-:Y:S02]  /*2fe0*/  @P0 PRMT R120, R120, 0x5410, R134 ;  /* 0x0000541078780816 */ /* 0x000fe40000000086 */
[----:B------:R-:W-:Y:S02]  /*2ff0*/  @P0 PRMT R123, R123, 0x5410, R208 ;  /* 0x000054107b7b0816 */ /* 0x000fe400000000d0 */
[----:B------:R-:W-:-:S02]  /*3000*/  F2FP.PACK_AB R126, R185, R138 ;  /* 0x0000008ab97e723e */ /* 0x000fc400000000ff */
[----:B------:R-:W-:Y:S01]  /*3010*/  F2FP.PACK_AB R125, R136, R125 ;  /* 0x0000007d887d723e */ /* 0x000fe200000000ff */
[----:B------:R0:W-:Y:S01]  /*3020*/  @P5 STG.E.128 [R128.64], R120 ;  /* 0x0000007880005986 */ /* 0x0001e2000c101d04 */
[----:B------:R-:W-:Y:S02]  /*3030*/  F2FP.PACK_AB R127, R205, R206 ;  /* 0x000000cecd7f723e */ /* 0x000fe400000000ff */
[----:B------:R-:W-:-:S03]  /*3040*/  IADD3 R0, R0, 0x100, RZ ;  /* 0x0000010000007810 */ /* 0x000fc60007ffe0ff */
[----:B------:R0:W-:Y:S04]  /*3050*/  STG.E.128 [R130.64], R124 ;  /* 0x0000007c82007986 */ /* 0x0001e8000c101d04 */
.L_x_1328:
[----:B------:R-:W-:Y:S05]  /*3060*/  BSYNC B0 ;  /* 0x0000000000007941 */ /* 0x000fea0003800000 */
.L_x_1327:
[----:B------:R-:W-:Y:S01]  /*3070*/  BSSY B0, `(.L_x_1329) ;  /* 0x0000051000007945 */ /* 0x000fe20003800000 */
[----:B------:R-:W-:Y:S05]  /*3080*/  @!P4 BRA `(.L_x_1330) ;  /* 0x000004f00000c947 */ /* 0x000fea0003800000 */
[----:B------:R-:W-:Y:S01]  /*3090*/  ISETP.NE.U32.AND P0, PT, RZ, c[0x0][0x218], PT ;  /* 0x00008600ff007a0c */ /* 0x000fe20003f05070 */
[-CC-:B0-----:R-:W-:Y:S01]  /*30a0*/  FFMA.FTZ R127, R189, R132.reuse, R133.reuse ;  /* 0x00000084bd7f7223 */ /* 0x181fe20000010085 */
[----:B------:R-:W-:Y:S01]  /*30b0*/  ISETP.NE.U32.AND P6, PT, RZ, c[0x0][0x258], PT ;  /* 0x00009600ff007a0c */ /* 0x000fe20003fc5070 */
[-CC-:B------:R-:W-:Y:S01]  /*30c0*/  FFMA.FTZ R129, R195, R132.reuse, R133.reuse ;  /* 0x00000084c3817223 */ /* 0x180fe20000010085 */
[----:B------:R-:W-:Y:S01]  /*30d0*/  ISETP.NE.AND.EX P5, PT, RZ, c[0x0][0x21c], PT, P0 ;  /* 0x00008700ff007a0c */ /* 0x000fe20003fa5300 */
[-CC-:B------:R-:W-:Y:S01]  /*30e0*/  FFMA.FTZ R134, R200, R132.reuse, R133.reuse ;  /* 0x00000084c8867223 */ /* 0x180fe20000010085 */
[----:B------:R-:W-:Y:S01]  /*30f0*/  ISETP.NE.AND.EX P0, PT, RZ, c[0x0][0x25c], PT, P6 ;  /* 0x00009700ff007a0c */ /* 0x000fe20003f05360 */
[-CC-:B------:R-:W-:Y:S02]  /*3100*/  FFMA.FTZ R125, R145, R132.reuse, R133.reuse ;  /* 0x00000084917d7223 */ /* 0x180fe40000010085 */
[----:B------:R-:W-:-:S02]  /*3110*/  FFMA.FTZ R126, R190, R132, R133 ;  /* 0x00000084be7e7223 */ /* 0x000fc40000010085 */
[-CC-:B------:R-:W-:Y:S02]  /*3120*/  FFMA.FTZ R130, R194, R132.reuse, R133.reuse ;  /* 0x00000084c2827223 */ /* 0x180fe40000010085 */
[-CC-:B------:R-:W-:Y:S02]  /*3130*/  FFMA.FTZ R131, R199, R132.reuse, R133.reuse ;  /* 0x00000084c7837223 */ /* 0x180fe40000010085 */
[----:B------:R-:W-:Y:S02]  /*3140*/  FFMA.FTZ R184, R204, R132, R133 ;  /* 0x00000084ccb87223 */ /* 0x000fe40000010085 */
[----:B------:R-:W-:Y:S01]  /*3150*/  FADD.FTZ R128, R196, -R127 ;  /* 0x8000007fc4807221 */ /* 0x000fe20000010000 */
[--C-:B------:R-:W-:Y:S01]  /*3160*/  @P5 HADD2.F32 R127, -RZ, R118.reuse.H0_H0 ;  /* 0x20000076ff7f5230 */ /* 0x100fe20000004100 */
[----:B------:R-:W-:Y:S01]  /*3170*/  FADD.FTZ R132, R198, -R129 ;  /* 0x80000081c6847221 */ /* 0x000fe20000010000 */
[----:B------:R-:W-:Y:S01]  /*3180*/  @P5 HADD2.F32 R129, -RZ, R118.H1_H1 ;  /* 0x30000076ff815230 */ /* 0x000fe20000004100 */
[----:B------:R-:W-:-:S02]  /*3190*/  FADD.FTZ R136, R197, -R134 ;  /* 0x80000086c5887221 */ /* 0x000fc40000010000 */
[----:B------:R-:W-:Y:S01]  /*31a0*/  FADD.FTZ R124, R192, -R125 ;  /* 0x8000007dc07c7221 */ /* 0x000fe20000010000 */
[----:B------:R-:W-:Y:S01]  /*31b0*/  @P5 HADD2.F32 R125, -RZ, R117.H0_H0 ;  /* 0x20000075ff7d5230 */ /* 0x000fe20000004100 */
[----:B------:R-:W-:Y:S02]  /*31c0*/  FADD.FTZ R126, R191, -R126 ;  /* 0x8000007ebf7e7221 */ /* 0x000fe40000010000 */
[----:B------:R-:W-:Y:S02]  /*31d0*/  FADD.FTZ R130, R193, -R130 ;  /* 0x80000082c1827221 */ /* 0x000fe40000010000 */
[----:B------:R-:W-:Y:S01]  /*31e0*/  FADD.FTZ R138, R202, -R131 ;  /* 0x80000083ca8a7221 */ /* 0x000fe20000010000 */
[----:B------:R-:W-:Y:S01]  /*31f0*/  @P5 HADD2.F32 R131, -RZ, R119.H1_H1 ;  /* 0x30000077ff835230 */ /* 0x000fe20000004100 */
[----:B------:R-:W-:Y:S02]  /*3200*/  FADD.FTZ R184, R201, -R184 ;  /* 0x800000b8c9b87221 */ /* 0x000fe40000010000 */
[----:B------:R-:W-:-:S02]  /*3210*/  FMUL.FTZ R128, R37, R128 ;  /* 0x0000008025807220 */ /* 0x000fc40000410000 */
[C---:B------:R-:W-:Y:S02]  /*3220*/  FMUL.FTZ R134, R37.reuse, R132 ;  /* 0x0000008425867220 */ /* 0x040fe40000410000 */
[C---:B------:R-:W-:Y:S02]  /*3230*/  FMUL.FTZ R136, R37.reuse, R136 ;  /* 0x0000008825887220 */ /* 0x040fe40000410000 */
[C---:B------:R-:W-:Y:S02]  /*3240*/  FMUL.FTZ R124, R37.reuse, R124 ;  /* 0x0000007c257c7220 */ /* 0x040fe40000410000 */
[C---:B------:R-:W-:Y:S02]  /*3250*/  FMUL.FTZ R126, R37.reuse, R126 ;  /* 0x0000007e257e7220 */ /* 0x040fe40000410000 */
[C---:B------:R-:W-:Y:S02]  /*3260*/  FMUL.FTZ R130, R37.reuse, R130 ;  /* 0x0000008225827220 */ /* 0x040fe40000410000 */
[----:B------:R-:W-:-:S02]  /*3270*/  FMUL.FTZ R138, R37, R138 ;  /* 0x0000008a258a7220 */ /* 0x000fc40000410000 */
[----:B------:R-:W-:Y:S01]  /*3280*/  FMUL.FTZ R184, R37, R184 ;  /* 0x000000b825b87220 */ /* 0x000fe20000410000 */
[--C-:B------:R-:W-:Y:S01]  /*3290*/  @P5 HADD2.F32 R37, -RZ, R116.reuse.H0_H0 ;  /* 0x20000074ff255230 */ /* 0x100fe20000004100 */
[----:B------:R-:W-:Y:S01]  /*32a0*/  @P5 FADD.FTZ R134, R134, R127 ;  /* 0x0000007f86865221 */ /* 0x000fe20000010000 */
[----:B------:R-:W-:Y:S01]  /*32b0*/  @P5 HADD2.F32 R127, -RZ, R117.H1_H1 ;  /* 0x30000075ff7f5230 */ /* 0x000fe20000004100 */
[----:B------:R-:W-:Y:S01]  /*32c0*/  @P5 FADD.FTZ R136, R136, R129 ;  /* 0x0000008188885221 */ /* 0x000fe20000010000 */
[----:B------:R-:W-:Y:S01]  /*32d0*/  @P5 HADD2.F32 R129, -RZ, R119.H0_H0 ;  /* 0x20000077ff815230 */ /* 0x000fe20000004100 */
[----:B------:R-:W-:Y:S01]  /*32e0*/  @P5 FADD.FTZ R128, R128, R125 ;  /* 0x0000007d80805221 */ /* 0x000fe20000010000 */
[----:B------:R-:W-:Y:S01]  /*32f0*/  @P5 HADD2.F32 R125, -RZ, R116.H1_H1 ;  /* 0x30000074ff7d5230 */ /* 0x000fe20000004100 */
[----:B------:R-:W-:Y:S01]  /*3300*/  @P5 FADD.FTZ R130, R130, R127 ;  /* 0x0000007f82825221 */ /* 0x000fe20000010000 */
[----:B------:R-:W-:Y:S01]  /*3310*/  @P0 F2FP.PACK_AB R135, RZ, R136 ;  /* 0x00000088ff87023e */ /* 0x000fe200000000ff */
[----:B------:R-:W-:-:S02]  /*3320*/  @P5 FADD.FTZ R124, R124, R37 ;  /* 0x000000257c7c5221 */ /* 0x000fc40000010000 */
[----:B------:R-:W-:Y:S01]  /*3330*/  @P5 FADD.FTZ R126, R126, R125 ;  /* 0x0000007d7e7e5221 */ /* 0x000fe20000010000 */
[----:B------:R-:W-:Y:S01]  /*3340*/  @P0 F2FP.PACK_AB R133, RZ, R130 ;  /* 0x00000082ff85023e */ /* 0x000fe200000000ff */
        /* <DEDUP_REMOVED lines=20> */
[----:B------:R-:W-:Y:S01]  /*3490*/  @P0 PRMT R121, R129, 0x7610, R121 ;  /* 0x0000761081790816 */ /* 0x000fe20000000079 */
[----:B------:R-:W-:Y:S01]  /*34a0*/  @P5 IMAD.WIDE.U32 R128, R0, R131, c[0x0][0x258] ;  /* 0x0000960000805625 */ /* 0x000fe200078e0083 */
[----:B------:R-:W-:Y:S02]  /*34b0*/  @P0 PRMT R120, R37, 0x7610, R120 ;  /* 0x0000761025780816 */ /* 0x000fe40000000078 */
[----:B------:R-:W-:Y:S02]  /*34c0*/  @P0 PRMT R123, R137, 0x7610, R123 ;  /* 0x00007610897b0816 */ /* 0x000fe4000000007b */
[----:B------:R-:W-:Y:S01]  /*34d0*/  F2FP.PACK_AB R125, R130, R125 ;  /* 0x0000007d827d723e */ /* 0x000fe200000000ff */
[----:B------:R-:W-:Y:S01]  /*34e0*/  IMAD.WIDE.U32 R130, R0, R131, c[0x0][0x248] ;  /* 0x0000920000827625 */ /* 0x000fe200078e0083 */
[----:B------:R-:W-:Y:S02]  /*34f0*/  F2FP.PACK_AB R124, R127, R124 ;  /* 0x0000007c7f7c723e */ /* 0x000fe400000000ff */
[----:B------:R-:W-:-:S02]  /*3500*/  @P0 PRMT R122, R122, 0x5410, R135 ;  /* 0x000054107a7a0816 */ /* 0x000fc40000000087 */
[----:B------:R-:W-:Y:S02]  /*3510*/  @P0 PRMT R121, R121, 0x5410, R133 ;  /* 0x0000541079790816 */ /* 0x000fe40000000085 */
[----:B------:R-:W-:Y:S02]  /*3520*/  @P0 PRMT R120, R120, 0x5410, R132 ;  /* 0x0000541078780816 */ /* 0x000fe40000000084 */
[----:B------:R-:W-:Y:S02]  /*3530*/  @P0 PRMT R123, R123, 0x5410, R184 ;  /* 0x000054107b7b0816 */ /* 0x000fe400000000b8 */
[----:B------:R-:W-:Y:S02]  /*3540*/  F2FP.PACK_AB R126, R139, R134 ;  /* 0x000000868b7e723e */ /* 0x000fe400000000ff */
[----:B------:R-:W-:Y:S01]  /*3550*/  F2FP.PACK_AB R127, R203, R138 ;  /* 0x0000008acb7f723e */ /* 0x000fe200000000ff */
[----:B------:R0:W-:Y:S04]  /*3560*/  @P5 STG.E.128 [R128.64], R120 ;  /* 0x0000007880005986 */ /* 0x0001e8000c101d04 */
[----:B------:R0:W-:Y:S02]  /*3570*/  STG.E.128 [R130.64], R124 ;  /* 0x0000007c82007986 */ /* 0x0001e4000c101d04 */
.L_x_1330:
[----:B------:R-:W-:Y:S05]  /*3580*/  BSYNC B0 ;  /* 0x0000000000007941 */ /* 0x000fea0003800000 */
.L_x_1329:
[----:B------:R-:W-:Y:S02]  /*3590*/  IADD3 R3, R3, c[0x0][0x160], RZ ;  /* 0x0000580003037a10 */ /* 0x000fe40007ffe0ff */
[----:B------:R-:W-:-:S02]  /*35a0*/  LOP3.LUT P5, RZ, R2, 0xff, RZ, 0xc0, !PT ;  /* 0x000000ff02ff7812 */ /* 0x000fc400078ac0ff */
[----:B------:R-:W-:Y:S02]  /*35b0*/  ISETP.GE.AND P0, PT, R3, c[0x0][0x164], PT ;  /* 0x0000590003007a0c */ /* 0x000fe40003f06270 */
[----:B------:R-:W-:-:S11]  /*35c0*/  SEL R2, RZ, 0x1, P5 ;  /* 0x00000001ff027807 */ /* 0x000fd60002800000 */
[----:B0-----:R-:W-:Y:S01]  /*35d0*/  @P0 CALL.REL.NOINC `(.L_x_1312) ;  /* 0x0000001000000944 */ /* 0x001fe20003c00000 */
[----:B------:R-:W-:Y:S05]  /*35e0*/  BRA `(.L_x_1331) ;  /* 0xffffd03000007947 */ /* 0x000fea000383ffff */
.L_x_1312:
[----:B-1----:R-:W0:Y:S01]  /*35f0*/  S2UR UR6, SR_CTAID.X ;  /* 0x00000000000679c3 */ /* 0x002e220000002500 */
        /* <DEDUP_REMOVED lines=38> */
.L_x_1321:
[----:B------:R-:W-:Y:S02]  /*3860*/  MOV R129, R137 ;  /* 0x0000008900817202 */ /* 0x000fe40000000f00 */
[----:B------:R-:W-:-:S02]  /*3870*/  MOV R134, 0x10 ;  /* 0x0000001000867802 */ /* 0x000fc40000000f00 */
[----:B------:R-:W-:Y:S02]  /*3880*/  MOV R185, 0x1f ;  /* 0x0000001f00b97802 */ /* 0x000fe40000000f00 */
[----:B------:R-:W-:Y:S02]  /*3890*/  MOV R136, 0xffffffff ;  /* 0xffffffff00887802 */ /* 0x000fe40000000f00 */
[----:B------:R-:W-:Y:S02]  /*38a0*/  MOV R124, 0x38c0 ;  /* 0x000038c0007c7802 */ /* 0x000fe40000000f00 */
[----:B------:R-:W-:Y:S05]  /*38b0*/  CALL.REL.NOINC `($__internal_20_$__cuda_sm70_shflsync_down_p) ;  /* 0x0000045000007944 */ /* 0x000fea0003c00000 */
[----:B-1----:R-:W-:Y:S01]  /*38c0*/  MOV R128, R185 ;  /* 0x000000b900807202 */ /* 0x002fe20000000f00 */
[----:B0-----:R-:W-:Y:S05]  /*38d0*/  BRA `(.L_x_1332) ;  /* 0xffffe4e000007947 */ /* 0x001fea000383ffff */
.L_x_1322:
[----:B------:R-:W-:Y:S01]  /*38e0*/  HFMA2.MMA R134, -RZ, RZ, 0, 9.5367431640625e-07 ;  /* 0x00000010ff867435 */ /* 0x000fe200000001ff */
[----:B------:R-:W-:Y:S02]  /*38f0*/  MOV R129, R138 ;  /* 0x0000008a00817202 */ /* 0x000fe40000000f00 */
[----:B------:R-:W-:Y:S02]  /*3900*/  MOV R185, 0x1f ;  /* 0x0000001f00b97802 */ /* 0x000fe40000000f00 */
[----:B------:R-:W-:-:S02]  /*3910*/  MOV R136, 0xffffffff ;  /* 0xffffffff00887802 */ /* 0x000fc40000000f00 */
[----:B------:R-:W-:Y:S02]  /*3920*/  MOV R124, 0x3940 ;  /* 0x00003940007c7802 */ /* 0x000fe40000000f00 */
[----:B01----:R-:W-:Y:S05]  /*3930*/  CALL.REL.NOINC `($__internal_20_$__cuda_sm70_shflsync_down_p) ;  /* 0x000003d000007944 */ /* 0x003fea0003c00000 */
[----:B------:R-:W-:Y:S01]  /*3940*/  FADD.FTZ R128, R128, R137 ;  /* 0x0000008980807221 */ /* 0x000fe20000010000 */
[----:B0-----:R-:W-:Y:S01]  /*3950*/  HFMA2.MMA R134, -RZ, RZ, 0, 4.76837158203125e-07 ;  /* 0x00000008ff867435 */ /* 0x001fe200000001ff */
[----:B-1----:R-:W-:Y:S01]  /*3960*/  FADD.FTZ R138, R138, R185 ;  /* 0x000000b98a8a7221 */ /* 0x002fe20000010000 */
[----:B------:R-:W-:Y:S02]  /*3970*/  MOV R185, 0x1f ;  /* 0x0000001f00b97802 */ /* 0x000fe40000000f00 */
[----:B------:R-:W-:Y:S02]  /*3980*/  MOV R136, 0xffffffff ;  /* 0xffffffff00887802 */ /* 0x000fe40000000f00 */
[----:B------:R-:W-:Y:S02]  /*3990*/  MOV R129, R128 ;  /* 0x0000008000817202 */ /* 0x000fe40000000f00 */
[----:B------:R-:W-:Y:S02]  /*39a0*/  MOV R124, 0x39c0 ;  /* 0x000039c0007c7802 */ /* 0x000fe40000000f00 */
[----:B------:R-:W-:Y:S05]  /*39b0*/  CALL.REL.NOINC `($__internal_20_$__cuda_sm70_shflsync_down_p) ;  /* 0x0000035000007944 */ /* 0x000fea0003c00000 */
[----:B0-----:R-:W-:Y:S01]  /*39c0*/  HFMA2.MMA R134, -RZ, RZ, 0, 4.76837158203125e-07 ;  /* 0x00000008ff867435 */ /* 0x001fe200000001ff */
[----:B-1----:R-:W-:-:S02]  /*39d0*/  MOV R127, R185 ;  /* 0x000000b9007f7202 */ /* 0x002fc40000000f00 */
[----:B------:R-:W-:Y:S02]  /*39e0*/  MOV R129, R138 ;  /* 0x0000008a00817202 */ /* 0x000fe40000000f00 */
[----:B------:R-:W-:Y:S02]  /*39f0*/  MOV R185, 0x1f ;  /* 0x0000001f00b97802 */ /* 0x000fe40000000f00 */
[----:B------:R-:W-:Y:S02]  /*3a00*/  MOV R136, 0xffffffff ;  /* 0xffffffff00887802 */ /* 0x000fe40000000f00 */
[----:B------:R-:W-:Y:S02]  /*3a10*/  MOV R124, 0x3a30 ;  /* 0x00003a30007c7802 */ /* 0x000fe40000000f00 */
[----:B------:R-:W-:Y:S05]  /*3a20*/  CALL.REL.NOINC `($__internal_20_$__cuda_sm70_shflsync_down_p) ;  /* 0x000002e000007944 */ /* 0x000fea0003c00000 */
[----:B------:R-:W-:Y:S01]  /*3a30*/  FADD.FTZ R128, R127, R128 ;  /* 0x000000807f807221 */ /* 0x000fe20000010000 */
[----:B0-----:R-:W-:Y:S01]  /*3a40*/  HFMA2.MMA R134, -RZ, RZ, 0, 2.384185791015625e-07 ;  /* 0x00000004ff867435 */ /* 0x001fe200000001ff */
[----:B-1----:R-:W-:Y:S01]  /*3a50*/  FADD.FTZ R138, R138, R185 ;  /* 0x000000b98a8a7221 */ /* 0x002fe20000010000 */
[----:B------:R-:W-:Y:S02]  /*3a60*/  MOV R185, 0x1f ;  /* 0x0000001f00b97802 */ /* 0x000fe40000000f00 */
[----:B------:R-:W-:-:S02]  /*3a70*/  MOV R136, 0xffffffff ;  /* 0xffffffff00887802 */ /* 0x000fc40000000f00 */
[----:B------:R-:W-:Y:S02]  /*3a80*/  MOV R129, R128 ;  /* 0x0000008000817202 */ /* 0x000fe40000000f00 */
[----:B------:R-:W-:Y:S02]  /*3a90*/  MOV R124, 0x3ab0 ;  /* 0x00003ab0007c7802 */ /* 0x000fe40000000f00 */
[----:B------:R-:W-:Y:S05]  /*3aa0*/  CALL.REL.NOINC `($__internal_20_$__cuda_sm70_shflsync_down_p) ;  /* 0x0000026000007944 */ /* 0x000fea0003c00000 */
[----:B0-----:R-:W-:Y:S01]  /*3ab0*/  HFMA2.MMA R134, -RZ, RZ, 0, 2.384185791015625e-07 ;  /* 0x00000004ff867435 */ /* 0x001fe200000001ff */
[----:B-1----:R-:W-:Y:S02]  /*3ac0*/  MOV R127, R185 ;  /* 0x000000b9007f7202 */ /* 0x002fe40000000f00 */
[----:B------:R-:W-:Y:S02]  /*3ad0*/  MOV R129, R138 ;  /* 0x0000008a00817202 */ /* 0x000fe40000000f00 */
[----:B------:R-:W-:Y:S02]  /*3ae0*/  MOV R185, 0x1f ;  /* 0x0000001f00b97802 */ /* 0x000fe40000000f00 */
[----:B------:R-:W-:Y:S02]  /*3af0*/  MOV R136, 0xffffffff ;  /* 0xffffffff00887802 */ /* 0x000fe40000000f00 */
[----:B------:R-:W-:-:S02]  /*3b00*/  MOV R124, 0x3b20 ;  /* 0x00003b20007c7802 */ /* 0x000fc40000000f00 */
[----:B------:R-:W-:Y:S05]  /*3b10*/  CALL.REL.NOINC `($__internal_20_$__cuda_sm70_shflsync_down_p) ;  /* 0x000001f000007944 */ /* 0x000fea0003c00000 */
[----:B------:R-:W-:Y:S01]  /*3b20*/  FADD.FTZ R128, R127, R128 ;  /* 0x000000807f807221 */ /* 0x000fe20000010000 */
[----:B0-----:R-:W-:Y:S01]  /*3b30*/  HFMA2.MMA R134, -RZ, RZ, 0, 1.1920928955078125e-07 ;  /* 0x00000002ff867435 */ /* 0x001fe200000001ff */
[----:B-1----:R-:W-:Y:S01]  /*3b40*/  FADD.FTZ R132, R138, R185 ;  /* 0x000000b98a847221 */ /* 0x002fe20000010000 */
[----:B------:R-:W-:-:S02]  /*3b50*/  MOV R185, 0x1f ;  /* 0x0000001f00b97802 */ /* 0x000fc40000000f00 */
[----:B------:R-:W-:Y:S02]  /*3b60*/  MOV R136, 0xffffffff ;  /* 0xffffffff00887802 */ /* 0x000fe40000000f00 */
[----:B------:R-:W-:Y:S02]  /*3b70*/  MOV R129, R128 ;  /* 0x0000008000817202 */ /* 0x000fe40000000f00 */
[----:B------:R-:W-:Y:S02]  /*3b80*/  MOV R124, 0x3ba0 ;  /* 0x00003ba0007c7802 */ /* 0x000fe40000000f00 */
[----:B------:R-:W-:Y:S05]  /*3b90*/  CALL.REL.NOINC `($__internal_20_$__cuda_sm70_shflsync_down_p) ;  /* 0x0000017000007944 */ /* 0x000fea0003c00000 */
[----:B0-----:R-:W-:Y:S01]  /*3ba0*/  HFMA2.MMA R134, -RZ, RZ, 0, 1.1920928955078125e-07 ;  /* 0x00000002ff867435 */ /* 0x001fe200000001ff */
[----:B-1----:R-:W-:Y:S02]  /*3bb0*/  MOV R127, R185 ;  /* 0x000000b9007f7202 */ /* 0x002fe40000000f00 */
[----:B------:R-:W-:Y:S02]  /*3bc0*/  MOV R129, R132 ;  /* 0x0000008400817202 */ /* 0x000fe40000000f00 */
[----:B------:R-:W-:Y:S02]  /*3bd0*/  MOV R185, 0x1f ;  /* 0x0000001f00b97802 */ /* 0x000fe40000000f00 */
[----:B------:R-:W-:-:S02]  /*3be0*/  MOV R136, 0xffffffff ;  /* 0xffffffff00887802 */ /* 0x000fc40000000f00 */
[----:B------:R-:W-:Y:S02]  /*3bf0*/  MOV R124, 0x3c10 ;  /* 0x00003c10007c7802 */ /* 0x000fe40000000f00 */
[----:B------:R-:W-:Y:S05]  /*3c00*/  CALL.REL.NOINC `($__internal_20_$__cuda_sm70_shflsync_down_p) ;  /* 0x0000010000007944 */ /* 0x000fea0003c00000 */
[----:B------:R-:W-:Y:S01]  /*3c10*/  FADD.FTZ R130, R127, R128 ;  /* 0x000000807f827221 */ /* 0x000fe20000010000 */
[----:B0-----:R-:W-:Y:S01]  /*3c20*/  HFMA2.MMA R134, -RZ, RZ, 0, 5.9604644775390625e-08 ;  /* 0x00000001ff867435 */ /* 0x001fe200000001ff */
[----:B-1----:R-:W-:Y:S01]  /*3c30*/  FADD.FTZ R132, R132, R185 ;  /* 0x000000b984847221 */ /* 0x002fe20000010000 */
[----:B------:R-:W-:Y:S02]  /*3c40*/  MOV R185, 0x1f ;  /* 0x0000001f00b97802 */ /* 0x000fe40000000f00 */
[----:B------:R-:W-:Y:S02]  /*3c50*/  MOV R136, 0xffffffff ;  /* 0xffffffff00887802 */ /* 0x000fe40000000f00 */
[----:B------:R-:W-:Y:S02]  /*3c60*/  MOV R129, R130 ;  /* 0x0000008200817202 */ /* 0x000fe40000000f00 */
[----:B------:R-:W-:Y:S02]  /*3c70*/  MOV R124, 0x3c90 ;  /* 0x00003c90007c7802 */ /* 0x000fe40000000f00 */
[----:B------:R-:W-:Y:S05]  /*3c80*/  CALL.REL.NOINC `($__internal_20_$__cuda_sm70_shflsync_down_p) ;  /* 0x0000008000007944 */ /* 0x000fea0003c00000 */
[----:B0-----:R-:W-:Y:S01]  /*3c90*/  HFMA2.MMA R134, -RZ, RZ, 0, 5.9604644775390625e-08 ;  /* 0x00000001ff867435 */ /* 0x001fe200000001ff */
[----:B-1----:R-:W-:-:S02]  /*3ca0*/  MOV R131, R185 ;  /* 0x000000b900837202 */ /* 0x002fc40000000f00 */
[----:B------:R-:W-:Y:S02]  /*3cb0*/  MOV R129, R132 ;  /* 0x0000008400817202 */ /* 0x000fe40000000f00 */
[----:B------:R-:W-:Y:S02]  /*3cc0*/  MOV R185, 0x1f ;  /* 0x0000001f00b97802 */ /* 0x000fe40000000f00 */
[----:B------:R-:W-:Y:S02]  /*3cd0*/  MOV R136, 0xffffffff ;  /* 0xffffffff00887802 */ /* 0x000fe40000000f00 */
[----:B------:R-:W-:Y:S02]  /*3ce0*/  MOV R124, 0x3d00 ;  /* 0x00003d00007c7802 */ /* 0x000fe40000000f00 */
[----:B------:R-:W-:Y:S05]  /*3cf0*/  CALL.REL.NOINC `($__internal_20_$__cuda_sm70_shflsync_down_p) ;  /* 0x0000001000007944 */ /* 0x000fea0003c00000 */
[----:B01----:R-:W-:Y:S05]  /*3d00*/  BRA `(.L_x_1333) ;  /* 0xffffe1d000007947 */ /* 0x003fea000383ffff */
        .weak           $__internal_20_$__cuda_sm70_shflsync_down_p
        .type           $__internal_20_$__cuda_sm70_shflsync_down_p,@function
        .size           $__internal_20_$__cuda_sm70_shflsync_down_p,(.L_x_11754 - $__internal_20_$__cuda_sm70_shflsync_down_p)
$__internal_20_$__cuda_sm70_shflsync_down_p:
[----:B------:R-:W-:Y:S01]  /*3d10*/  HFMA2.MMA R125, -RZ, RZ, 0, 0 ;  /* 0x00000000ff7d7435 */ /* 0x000fe200000001ff */
[----:B------:R-:W-:Y:S04]  /*3d20*/  WARPSYNC R136 ;  /* 0x0000008800007348 */ /* 0x000fe80003800000 */
[----:B------:R0:W1:Y:S01]  /*3d30*/  SHFL.DOWN PT, R185, R129, R134, R185 ;  /* 0x0800008681b97389 */ /* 0x00006200000e00b9 */
[----:B------:R-:W-:Y:S05]  /*3d40*/  RET.REL.NODEC R124 `(_ZN10layer_norm13ln_bwd_kernelINS_13Kernel_traitsI6__halfS2_S2_S2_fjLj8192ELj1ELj1ELj8ELj16ENS_18Kernel_traits_baseILj8192ES2_S2_S2_S2_fjLj256EEEEELb0ELb0ELb0ELb0EEEvNS_9BwdParamsE) ;  /* 0xffffc2b07c007950 */ /* 0x000fea0003c3ffff */
.L_x_1334:
        /* <DEDUP_REMOVED lines=11> */
.L_x_11754:


//--------------------- .text._ZN10layer_norm13ln_bwd_kernelINS_13Kernel_traitsI6__halfS2_S2_S2_fjLj8192ELj1ELj1ELj8ELj16ENS_18Kernel_traits_baseILj8192ES2_S2_S2_S2_fjLj256EEEEELb0ELb0ELb0ELb1EEEvNS_9BwdParamsE --------------------------
	.section	.text._ZN10layer_norm13ln_bwd_kernelINS_13Kernel_traitsI6__halfS2_S2_S2_fjLj8192ELj1ELj1ELj8ELj16ENS_18Kernel_traits_baseILj8192ES2_S2_S2_S2_fjLj256EEEEELb0ELb0ELb0ELb1EEEvNS_9BwdParamsE,"ax",@progbits
	.sectioninfo	@"SHI_REGISTERS=226"
	.align	128
        .global         _ZN10layer_norm13ln_bwd_kernelINS_13Kernel_traitsI6__halfS2_S2_S2_fjLj8192ELj1ELj1ELj8ELj16ENS_18Kernel_traits_baseILj8192ES2_S2_S2_S2_fjLj256EEEEELb0ELb0ELb0ELb1EEEvNS_9BwdParamsE
        .type           _ZN10layer_norm13ln_bwd_kernelINS_13Kernel_traitsI6__halfS2_S2_S2_fjLj8192ELj1ELj1ELj8ELj16ENS_18Kernel_traits_baseILj8192ES2_S2_S2_S2_fjLj256EEEEELb0ELb0ELb0ELb1EEEvNS_9BwdParamsE,@function
        .size           _ZN10layer_norm13ln_bwd_kernelINS_13Kernel_traitsI6__halfS2_S2_S2_fjLj8192ELj1ELj1ELj8ELj16ENS_18Kernel_traits_baseILj8192ES2_S2_S2_S2_fjLj256EEEEELb0ELb0ELb0ELb1EEEvNS_9BwdParamsE,(.L_x_11755 - _ZN10layer_norm13ln_bwd_kernelINS_13Kernel_traitsI6__halfS2_S2_S2_fjLj8192ELj1ELj1ELj8ELj16ENS_18Kernel_traits_baseILj8192ES2_S2_S2_S2_fjLj256EEEEELb0ELb0ELb0ELb1EEEvNS_9BwdParamsE)
        .other          _ZN10layer_norm13ln_bwd_kernelINS_13Kernel_traitsI6__halfS2_S2_S2_fjLj8192ELj1ELj1ELj8ELj16ENS_18Kernel_traits_baseILj8192ES2_S2_S2_S2_fjLj256EEEEELb0ELb0ELb0ELb1EEEvNS_9BwdParamsE,@"STO_CUDA_ENTRY STV_DEFAULT"
_ZN10layer_norm13ln_bwd_kernelINS_13Kernel_traitsI6__halfS2_S2_S2_fjLj8192ELj1ELj1ELj8ELj16ENS_18Kernel_traits_baseILj8192ES2_S2_S2_S2_fjLj256EEEEELb0ELb0ELb0ELb1EEEvNS_9BwdParamsE:
.text._ZN10layer_norm13ln_bwd_kernelINS_13Kernel_traitsI6__halfS2_S2_S2_fjLj8192ELj1ELj1ELj8ELj16ENS_18Kernel_traits_baseILj8192ES2_S2_S2_S2_fjLj256EEEEELb0ELb0ELb0ELb1EEEvNS_9BwdParamsE:
        /* <DEDUP_REMOVED lines=40> */
.L_x_1335:
        /* <DEDUP_REMOVED lines=42> */
[----:B--2---:R-:W-:-:S02]  /*0520*/  HADD2.F32 R129, -RZ, R4.H0_H0 ;  /* 0x20000004ff817230 */ /* 0x004fc40000004100 */
[----:B------:R-:W-:Y:S02]  /*0530*/  HADD2.F32 R130, -RZ, R4.H1_H1 ;  /* 0x30000004ff827230 */ /* 0x000fe40000004100 */
[--C-:B------:R-:W-:Y:S02]  /*0540*/  HADD2.F32 R131, -RZ, R5.reuse.H0_H0 ;  /* 0x20000005ff837230 */ /* 0x100fe40000004100 */
[----:B------:R-:W-:Y:S02]  /*0550*/  HADD2.F32 R132, -RZ, R5.H1_H1 ;  /* 0x30000005ff847230 */ /* 0x000fe40000004100 */
[--C-:B------:R-:W-:Y:S02]  /*0560*/  HADD2.F32 R133, -RZ, R6.reuse.H0_H0 ;  /* 0x20000006ff857230 */ /* 0x100fe40000004100 */
[----:B------:R-:W-:Y:S02]  /*0570*/  HADD2.F32 R134, -RZ, R6.H1_H1 ;  /* 0x30000006ff867230 */ /* 0x000fe40000004100 */
[----:B------:R-:W-:-:S02]  /*0580*/  HADD2.F32 R135, -RZ, R7.H0_H0 ;  /* 0x20000007ff877230 */ /* 0x000fc40000004100 */
[----:B------:R-:W-:Y:S02]  /*0590*/  HADD2.F32 R136, -RZ, R7.H1_H1 ;  /* 0x30000007ff887230 */ /* 0x000fe40000004100 */
[--C-:B---3--:R-:W-:Y:S02]  /*05a0*/  HADD2.F32 R137, -RZ, R8.reuse.H0_H0 ;  /* 0x20000008ff897230 */ /* 0x108fe40000004100 */
[----:B------:R-:W-:Y:S02]  /*05b0*/  HADD2.F32 R138, -RZ, R8.H1_H1 ;  /* 0x30000008ff8a7230 */ /* 0x000fe40000004100 */
[--C-:B------:R-:W-:Y:S02]  /*05c0*/  HADD2.F32 R139, -RZ, R9.reuse.H0_H0 ;  /* 0x20000009ff8b7230 */ /* 0x100fe40000004100 */
[----:B------:R-:W-:Y:S02]  /*05d0*/  HADD2.F32 R140, -RZ, R9.H1_H1 ;  /* 0x30000009ff8c7230 */ /* 0x000fe40000004100 */
[----:B------:R-:W-:-:S02]  /*05e0*/  HADD2.F32 R141, -RZ, R10.H0_H0 ;  /* 0x2000000aff8d7230 */ /* 0x000fc40000004100 */
[----:B------:R-:W-:Y:S02]  /*05f0*/  HADD2.F32 R142, -RZ, R10.H1_H1 ;  /* 0x3000000aff8e7230 */ /* 0x000fe40000004100 */
[--C-:B------:R-:W-:Y:S02]  /*0600*/  HADD2.F32 R143, -RZ, R11.reuse.H0_H0 ;  /* 0x2000000bff8f7230 */ /* 0x100fe40000004100 */
[----:B------:R-:W-:Y:S02]  /*0610*/  HADD2.F32 R144, -RZ, R11.H1_H1 ;  /* 0x3000000bff907230 */ /* 0x000fe40000004100 */
[--C-:B----4-:R-:W-:Y:S02]  /*0620*/  HADD2.F32 R145, -RZ, R12.reuse.H0_H0 ;  /* 0x2000000cff917230 */ /* 0x110fe40000004100 */
[----:B------:R-:W-:Y:S02]  /*0630*/  HADD2.F32 R146, -RZ, R12.H1_H1 ;  /* 0x3000000cff927230 */ /* 0x000fe40000004100 */
[----:B------:R-:W-:-:S02]  /*0640*/  HADD2.F32 R147, -RZ, R13.H0_H0 ;  /* 0x2000000dff937230 */ /* 0x000fc40000004100 */
[----:B------:R-:W-:Y:S02]  /*0650*/  HADD2.F32 R148, -RZ, R13.H1_H1 ;  /* 0x3000000dff947230 */ /* 0x000fe40000004100 */
[--C-:B------:R-:W-:Y:S02]  /*0660*/  HADD2.F32 R149, -RZ, R14.reuse.H0_H0 ;  /* 0x2000000eff957230 */ /* 0x100fe40000004100 */
[----:B------:R-:W-:Y:S02]  /*0670*/  HADD2.F32 R150, -RZ, R14.H1_H1 ;  /* 0x3000000eff967230 */ /* 0x000fe40000004100 */
[--C-:B------:R-:W-:Y:S02]  /*0680*/  HADD2.F32 R151, -RZ, R15.reuse.H0_H0 ;  /* 0x2000000fff977230 */ /* 0x100fe40000004100 */
[----:B------:R-:W-:Y:S02]  /*0690*/  HADD2.F32 R152, -RZ, R15.H1_H1 ;  /* 0x3000000fff987230 */ /* 0x000fe40000004100 */
[----:B-----5:R-:W-:-:S02]  /*06a0*/  HADD2.F32 R153, -RZ, R16.H0_H0 ;  /* 0x20000010ff997230 */ /* 0x020fc40000004100 */
[----:B------:R-:W-:Y:S02]  /*06b0*/  HADD2.F32 R154, -RZ, R16.H1_H1 ;  /* 0x30000010ff9a7230 */ /* 0x000fe40000004100 */
[--C-:B------:R-:W-:Y:S02]  /*06c0*/  HADD2.F32 R155, -RZ, R17.reuse.H0_H0 ;  /* 0x20000011ff9b7230 */ /* 0x100fe40000004100 */
[----:B------:R-:W-:Y:S02]  /*06d0*/  HADD2.F32 R156, -RZ, R17.H1_H1 ;  /* 0x30000011ff9c7230 */ /* 0x000fe40000004100 */
[--C-:B------:R-:W-:Y:S02]  /*06e0*/  HADD2.F32 R157, -RZ, R18.reuse.H0_H0 ;  /* 0x20000012ff9d7230 */ /* 0x100fe40000004100 */
[----:B------:R-:W-:Y:S02]  /*06f0*/  HADD2.F32 R158, -RZ, R18.H1_H1 ;  /* 0x30000012ff9e7230 */ /* 0x000fe40000004100 */
[----:B------:R-:W-:-:S02]  /*0700*/  HADD2.F32 R159, -RZ, R19.H0_H0 ;  /* 0x20000013ff9f7230 */ /* 0x000fc40000004100 */
[----:B------:R-:W-:Y:S02]  /*0710*/  HADD2.F32 R160, -RZ, R19.H1_H1 ;  /* 0x30000013ffa07230 */ /* 0x000fe40000004100 */
.L_x_1340:
[----:B------:R-:W-:Y:S01]  /*0720*/  ISETP.NE.U32.AND P0, PT, RZ, c[0x0][0x1c0], PT ;  /* 0x00007000ff007a0c */ /* 0x000fe20003f05070 */
[----:B------:R-:W-:Y:S01]  /*0730*/  IMAD R2, R128, c[0x0][0x168], RZ ;  /* 0x00005a0080027a24 */ /* 0x000fe200078e02ff */
[----:B------:R-:W-:Y:S02]  /*0740*/  LOP3.LUT R24, R111, 0xff, RZ, 0xc0, !PT ;  /* 0x000000ff6f187812 */ /* 0x000fe400078ec0ff */
[----:B------:R-:W-:Y:S02]  /*0750*/  ISETP.NE.AND.EX P0, PT, RZ, c[0x0][0x1c4], PT, P0 ;  /* 0x00007100ff007a0c */ /* 0x000fe40003f05300 */
[----:B------:R-:W-:Y:S02]  /*0760*/  SHF.R.S32.HI R3, RZ, 0x1f, R2 ;  /* 0x0000001fff037819 */ /* 0x000fe40000011402 */
[----:B------:R-:W-:Y:S02]  /*0770*/  SHF.R.S32.HI R25, RZ, 0x1f, R128 ;  /* 0x0000001fff197819 */ /* 0x000fe40000011480 */
[----:B------:R-:W-:-:S02]  /*0780*/  LEA.HI R3, R3, R2, RZ, 0x3 ;  /* 0x0000000203037211 */ /* 0x000fc400078f18ff */
[----:B------:R-:W-:Y:S02]  /*0790*/  MOV R165, 0x10 ;  /* 0x0000001000a57802 */ /* 0x000fe40000000f00 */
[----:B------:R-:W-:-:S03]  /*07a0*/  LEA.HI.SX32 R161, R3, R24, 0x1d ;  /* 0x0000001803a17211 */ /* 0x000fc600078feaff */
[C---:B------:R-:W-:Y:S02]  /*07b0*/  @P0 LEA R2, P1, R128.reuse, c[0x0][0x1c0], 0x1 ;  /* 0x0000700080020a11 */ /* 0x040fe400078208ff */
[C---:B------:R-:W-:Y:S02]  /*07c0*/  IADD3 R164, R161.reuse, 0x100, RZ ;  /* 0x00000100a1a47810 */ /* 0x040fe40007ffe0ff */
[----:B------:R-:W-:Y:S01]  /*07d0*/  @P0 LEA.HI.X R3, R128, c[0x0][0x1c4], R25, 0x1, P1 ;  /* 0x0000710080030a11 */ /* 0x000fe200008f0c19 */
[CC--:B------:R-:W-:Y:S01]  /*07e0*/  IMAD.WIDE.U32 R24, R161.reuse, R165.reuse, c[0x0][0x188] ;  /* 0x00006200a1187625 */ /* 0x0c0fe200078e00a5 */
[----:B------:R-:W-:Y:S02]  /*07f0*/  MOV R63, 0x4 ;  /* 0x00000004003f7802 */ /* 0x000fe40000000f00 */
[C---:B------:R-:W-:Y:S02]  /*0800*/  IADD3 R163, R161.reuse, 0x200, RZ ;  /* 0x00000200a1a37810 */ /* 0x040fe40007ffe0ff */
[C---:B------:R-:W-:Y:S01]  /*0810*/  IADD3 R162, R161.reuse, 0x300, RZ ;  /* 0x00000300a1a27810 */ /* 0x040fe20007ffe0ff */
[-C--:B------:R-:W-:Y:S01]  /*0820*/  IMAD.WIDE.U32 R28, R161, R165.reuse, c[0x0][0x208] ;  /* 0x00008200a11c7625 */ /* 0x080fe200078e00a5 */
[----:B------:R0:W2:Y:S03]  /*0830*/  @P0 LDG.E.U16 R167, [R2.64] ;  /* 0x0000000402a70981 */ /* 0x0000a6000c1e1500 */
[----:B------:R-:W-:Y:S01]  /*0840*/  IMAD.WIDE.U32 R32, R164, R165, c[0x0][0x188] ;  /* 0x00006200a4207625 */ /* 0x000fe200078e00a5 */
[----:B------:R-:W3:Y:S03]  /*0850*/  LDG.E.128 R24, [R24.64] ;  /* 0x0000000418187981 */ /* 0x000ee6000c1e1d00 */
[----:B------:R-:W-:Y:S01]  /*0860*/  IMAD.WIDE R60, R128, R63, c[0x0][0x1a0] ;  /* 0x00006800803c7625 */ /* 0x000fe200078e023f */
[----:B------:R-:W4:Y:S03]  /*0870*/  LDG.E.128 R28, [R28.64] ;  /* 0x000000041c1c7981 */ /* 0x000f26000c1e1d00 */
[CC--:B------:R-:W-:Y:S01]  /*0880*/  IMAD.WIDE.U32 R44, R163.reuse, R165.reuse, c[0x0][0x208] ;  /* 0x00008200a32c7625 */ /* 0x0c0fe200078e00a5 */
[----:B------:R1:W4:Y:S03]  /*0890*/  LDG.E R183, [R60.64] ;  /* 0x000000043cb77981 */ /* 0x000326000c1e1900 */
[-C--:B------:R-:W-:Y:S01]  /*08a0*/  IMAD.WIDE.U32 R48, R162, R165.reuse, c[0x0][0x188] ;  /* 0x00006200a2307625 */ /* 0x080fe200078e00a5 */
[----:B------:R-:W4:Y:S03]  /*08b0*/  LDG.E.128 R32, [R32.64] ;  /* 0x0000000420207981 */ /* 0x000f26000c1e1d00 */
[-C--:B------:R-:W-:Y:S01]  /*08c0*/  IMAD.WIDE.U32 R36, R164, R165.reuse, c[0x0][0x208] ;  /* 0x00008200a4247625 */ /* 0x080fe200078e00a5 */
[----:B------:R-:W4:Y:S03]  /*08d0*/  LDG.E.128 R44, [R44.64] ;  /* 0x000000042c2c7981 */ /* 0x000f26000c1e1d00 */
[----:B------:R-:W-:Y:S01]  /*08e0*/  IMAD.WIDE.U32 R40, R163, R165, c[0x0][0x188] ;  /* 0x00006200a3287625 */ /* 0x000fe200078e00a5 */
[----:B------:R-:W4:Y:S03]  /*08f0*/  LDG.E.128 R48, [R48.64] ;  /* 0x0000000430307981 */ /* 0x000f26000c1e1d00 */
[----:B------:R-:W-:Y:S01]  /*0900*/  IMAD.WIDE R62, R128, R63, c[0x0][0x1a8] ;  /* 0x00006a00803e7625 */ /* 0x000fe200078e023f */
[----:B------:R-:W4:Y:S04]  /*0910*/  LDG.E.128 R36, [R36.64] ;  /* 0x0000000424247981 */ /* 0x000f28000c1e1d00 */
[----:B------:R-:W4:Y:S04]  /*0920*/  LDG.E.128 R40, [R40.64] ;  /* 0x0000000428287981 */ /* 0x000f28000c1e1d00 */
[----:B------:R0:W4:Y:S01]  /*0930*/  LDG.E R62, [R62.64] ;  /* 0x000000043e3e7981 */ /* 0x000122000c1e1900 */
[----:B------:R-:W-:-:S06]  /*0940*/  IMAD.WIDE.U32 R52, R162, R165, c[0x0][0x208] ;  /* 0x00008200a2347625 */ /* 0x000fcc00078e00a5 */
[----:B------:R-:W4:Y:S01]  /*0950*/  LDG.E.128 R52, [R52.64] ;  /* 0x0000000434347981 */ /* 0x000f22000c1e1d00 */
[----:B------:R-:W-:-:S04]  /*0960*/  ISETP.NE.U32.AND P1, PT, RZ, c[0x0][0x218], PT ;  /* 0x00008600ff007a0c */ /* 0x000fc80003f25070 */
[----:B------:R-:W-:Y:S01]  /*0970*/  ISETP.NE.AND.EX P1, PT, RZ, c[0x0][0x21c], PT, P1 ;  /* 0x00008700ff007a0c */ /* 0x000fe20003f25310 */
[----:B------:R-:W-:-:S12]  /*0980*/  ULDC.U8 UR6, c[0x0][0x1f0] ;  /* 0x00007c0000067ab9 */ /* 0x000fd80000000000 */
[----:B0-----:R-:W-:-:S04]  /*0990*/  @P1 IMAD.WIDE.U32 R2, R161, R165, c[0x0][0x218] ;  /* 0x00008600a1021625 */ /* 0x001fc800078e00a5 */
[-C--:B------:R-:W-:Y:S01]  /*09a0*/  @P1 IMAD.WIDE.U32 R56, R164, R165.reuse, c[0x0][0x218] ;  /* 0x00008600a4381625 */ /* 0x080fe200078e00a5 */
[----:B------:R0:W5:Y:S03]  /*09b0*/  @P1 LDG.E.128 R4, [R2.64] ;  /* 0x0000000402041981 */ /* 0x000166000c1e1d00 */
[-C--:B------:R-:W-:Y:S01]  /*09c0*/  @P1 IMAD.WIDE.U32 R58, R163, R165.reuse, c[0x0][0x218] ;  /* 0x00008600a33a1625 */ /* 0x080fe200078e00a5 */
[----:B------:R0:W5:Y:S03]  /*09d0*/  @P1 LDG.E.128 R8, [R56.64] ;  /* 0x0000000438081981 */ /* 0x000166000c1e1d00 */
[----:B-1----:R-:W-:Y:S01]  /*09e0*/  @P1 IMAD.WIDE.U32 R60, R162, R165, c[0x0][0x218] ;  /* 0x00008600a23c1625 */ /* 0x002fe200078e00a5 */
[----:B------:R-:W-:Y:S01]  /*09f0*/  MOV R165, 0x3f800000 ;  /* 0x3f80000000a57802 */ /* 0x000fe20000000f00 */
[----:B------:R1:W5:Y:S04]  /*0a00*/  @P1 LDG.E.128 R12, [R58.64] ;  /* 0x000000043a0c1981 */ /* 0x000368000c1e1d00 */
[----:B------:R0:W5:Y:S01]  /*0a10*/  @P1 LDG.E.128 R16, [R60.64] ;  /* 0x000000043c101981 */ /* 0x000162000c1e1d00 */
[----:B------:R-:W-:Y:S01]  /*0a20*/  LOP3.LUT P3, RZ, R111, 0x1f, RZ, 0xc0, !PT ;  /* 0x0000001f6fff7812 */ /* 0x000fe2000786c0ff */
[----:B--2---:R-:W-:Y:S01]  /*0a30*/  @P0 HADD2.F32 R165, -RZ, R167.H0_H0 ;  /* 0x200000a7ffa50230 */ /* 0x004fe20000004100 */
[----:B------:R-:W-:Y:S01]  /*0a40*/  ISETP.NE.AND P0, PT, RZ, UR6, PT ;  /* 0x00000006ff007c0c */ /* 0x000fe2000bf05270 */
[----:B---3--:R-:W-:-:S02]  /*0a50*/  HADD2.F32 R173, -RZ, R24.H0_H0 ;  /* 0x20000018ffad7230 */ /* 0x008fc40000004100 */
[----:B------:R-:W-:Y:S02]  /*0a60*/  HADD2.F32 R177, -RZ, R25.H0_H0 ;  /* 0x20000019ffb17230 */ /* 0x000fe40000004100 */
[--C-:B----4-:R-:W-:Y:S02]  /*0a70*/  HADD2.F32 R170, -RZ, R28.reuse.H0_H0 ;  /* 0x2000001cffaa7230 */ /* 0x110fe40000004100 */
[----:B------:R-:W-:Y:S02]  /*0a80*/  HADD2.F32 R171, -RZ, R28.H1_H1 ;  /* 0x3000001cffab7230 */ /* 0x000fe40000004100 */
[--C-:B------:R-:W-:Y:S01]  /*0a90*/  HADD2.F32 R169, -RZ, R29.reuse.H0_H0 ;  /* 0x2000001dffa97230 */ /* 0x100fe20000004100 */
[----:B------:R-:W-:Y:S01]  /*0aa0*/  FSEL R184, R183, RZ, !P0 ;  /* 0x000000ffb7b87208 */ /* 0x000fe20004000000 */
[----:B------:R-:W-:Y:S02]  /*0ab0*/  HADD2.F32 R63, -RZ, R29.H1_H1 ;  /* 0x3000001dff3f7230 */ /* 0x000fe40000004100 */
[----:B------:R-:W-:-:S02]  /*0ac0*/  HADD2.F32 R179, -RZ, R26.H0_H0 ;  /* 0x2000001affb37230 */ /* 0x000fc40000004100 */
[----:B------:R-:W-:Y:S02]  /*0ad0*/  HADD2.F32 R180, -RZ, R26.H1_H1 ;  /* 0x3000001affb47230 */ /* 0x000fe40000004100 */
[--C-:B------:R-:W-:Y:S02]  /*0ae0*/  HADD2.F32 R28, -RZ, R33.reuse.H0_H0 ;  /* 0x20000021ff1c7230 */ /* 0x100fe40000004100 */
[----:B------:R-:W-:Y:S02]  /*0af0*/  HADD2.F32 R29, -RZ, R33.H1_H1 ;  /* 0x30000021ff1d7230 */ /* 0x000fe40000004100 */
[----:B------:R-:W-:Y:S02]  /*0b00*/  HADD2.F32 R25, -RZ, R25.H1_H1 ;  /* 0x30000019ff197230 */ /* 0x000fe40000004100 */
[--C-:B------:R-:W-:Y:S02]  /*0b10*/  HADD2.F32 R33, -RZ, R46.reuse.H0_H0 ;  /* 0x2000002eff217230 */ /* 0x100fe40000004100 */
[----:B------:R-:W-:-:S02]  /*0b20*/  HADD2.F32 R26, -RZ, R46.H1_H1 ;  /* 0x3000002eff1a7230 */ /* 0x000fc40000004100 */
[----:B------:R-:W-:Y:S01]  /*0b30*/  HADD2.F32 R46, -RZ, R51.H0_H0 ;  /* 0x20000033ff2e7230 */ /* 0x000fe20000004100 */
[----:B------:R-:W-:Y:S01]  /*0b40*/  FADD.FTZ R173, -R184, R173 ;  /* 0x000000adb8ad7221 */ /* 0x000fe20000010100 */
[----:B------:R-:W-:Y:S02]  /*0b50*/  HADD2.F32 R174, -RZ, R24.H1_H1 ;  /* 0x30000018ffae7230 */ /* 0x000fe40000004100 */
[--C-:B------:R-:W-:Y:S02]  /*0b60*/  HADD2.F32 R181, -RZ, R34.reuse.H0_H0 ;  /* 0x20000022ffb57230 */ /* 0x100fe40000004100 */
[--C-:B0-----:R-:W-:Y:S02]  /*0b70*/  HADD2.F32 R57, -RZ, R31.reuse.H0_H0 ;  /* 0x2000001fff397230 */ /* 0x101fe40000004100 */
[----:B-1----:R-:W-:Y:S02]  /*0b80*/  HADD2.F32 R59, -RZ, R31.H1_H1 ;  /* 0x3000001fff3b7230 */ /* 0x002fe40000004100 */
[----:B------:R-:W-:-:S02]  /*0b90*/  HADD2.F32 R34, -RZ, R34.H1_H1 ;  /* 0x30000022ff227230 */ /* 0x000fc40000004100 */
[----:B------:R-:W-:Y:S02]  /*0ba0*/  HADD2.F32 R182, -RZ, R35.H0_H0 ;  /* 0x20000023ffb67230 */ /* 0x000fe40000004100 */
[--C-:B------:R-:W-:Y:S02]  /*0bb0*/  HADD2.F32 R176, -RZ, R39.reuse.H0_H0 ;  /* 0x20000027ffb07230 */ /* 0x100fe40000004100 */
[----:B------:R-:W-:Y:S02]  /*0bc0*/  HADD2.F32 R175, -RZ, R39.H1_H1 ;  /* 0x30000027ffaf7230 */ /* 0x000fe40000004100 */
[----:B------:R-:W-:Y:S02]  /*0bd0*/  HADD2.F32 R35, -RZ, R35.H1_H1 ;  /* 0x30000023ff237230 */ /* 0x000fe40000004100 */
[----:B------:R-:W-:Y:S02]  /*0be0*/  HADD2.F32 R39, -RZ, R41.H0_H0 ;  /* 0x20000029ff277230 */ /* 0x000fe40000004100 */
[----:B------:R-:W-:-:S02]  /*0bf0*/  HADD2.F32 R193, -RZ, R43.H0_H0 ;  /* 0x2000002bffc17230 */ /* 0x000fc40000004100 */
[----:B------:R-:W-:Y:S02]  /*0c00*/  HADD2.F32 R191, -RZ, R43.H1_H1 ;  /* 0x3000002bffbf7230 */ /* 0x000fe40000004100 */
[--C-:B------:R-:W-:Y:S02]  /*0c10*/  HADD2.F32 R178, -RZ, R44.reuse.H0_H0 ;  /* 0x2000002cffb27230 */ /* 0x100fe40000004100 */
[----:B------:R-:W-:Y:S02]  /*0c20*/  HADD2.F32 R185, -RZ, R44.H1_H1 ;  /* 0x3000002cffb97230 */ /* 0x000fe40000004100 */
[--C-:B------:R-:W-:Y:S02]  /*0c30*/  HADD2.F32 R31, -RZ, R47.reuse.H0_H0 ;  /* 0x2000002fff1f7230 */ /* 0x100fe40000004100 */
[----:B------:R-:W-:Y:S01]  /*0c40*/  HADD2.F32 R24, -RZ, R47.H1_H1 ;  /* 0x3000002fff187230 */ /* 0x000fe20000004100 */
[C---:B------:R-:W-:Y:S01]  /*0c50*/  FADD.FTZ R47, -R184.reuse, R25 ;  /* 0x00000019b82f7221 */ /* 0x040fe20000010100 */
[----:B------:R-:W-:Y:S01]  /*0c60*/  HADD2.F32 R43, -RZ, R49.H1_H1 ;  /* 0x30000031ff2b7230 */ /* 0x000fe20000004100 */
[----:B------:R-:W-:Y:S01]  /*0c70*/  FADD.FTZ R25, -R184, R46 ;  /* 0x0000002eb8197221 */ /* 0x000fe20000010100 */
[----:B------:R-:W-:Y:S01]  /*0c80*/  HADD2.F32 R44, -RZ, R50.H0_H0 ;  /* 0x20000032ff2c7230 */ /* 0x000fe20000004100 */
[----:B------:R-:W-:Y:S01]  /*0c90*/  FMUL.FTZ R46, R62, R173 ;  /* 0x000000ad3e2e7220 */ /* 0x000fe20000410000 */
[----:B------:R-:W-:Y:S01]  /*0ca0*/  HADD2.F32 R195, -RZ, R41.H1_H1 ;  /* 0x30000029ffc37230 */ /* 0x000fe20000004100 */
[----:B------:R-:W-:-:S02]  /*0cb0*/  FADD.FTZ R41, -R184, R174 ;  /* 0x000000aeb8297221 */ /* 0x000fc40000010100 */
[C---:B------:R-:W-:Y:S01]  /*0cc0*/  FADD.FTZ R213, -R184.reuse, R34 ;  /* 0x00000022b8d57221 */ /* 0x040fe20000010100 */
[--C-:B------:R-:W-:Y:S01]  /*0cd0*/  HADD2.F32 R172, -RZ, R38.reuse.H0_H0 ;  /* 0x20000026ffac7230 */ /* 0x100fe20000004100 */
[C---:B------:R-:W-:Y:S02]  /*0ce0*/  FADD.FTZ R217, -R184.reuse, R35 ;  /* 0x00000023b8d97221 */ /* 0x040fe40000010100 */
[C---:B------:R-:W-:Y:S01]  /*0cf0*/  FADD.FTZ R223, -R184.reuse, R39 ;  /* 0x00000027b8df7221 */ /* 0x040fe20000010100 */
[----:B------:R-:W-:Y:S01]  /*0d00*/  HADD2.F32 R38, -RZ, R38.H1_H1 ;  /* 0x30000026ff267230 */ /* 0x000fe20000004100 */
[C---:B------:R-:W-:Y:S02]  /*0d10*/  FADD.FTZ R39, -R184.reuse, R43 ;  /* 0x0000002bb8277221 */ /* 0x040fe40000010100 */
[----:B------:R-:W-:Y:S01]  /*0d20*/  FADD.FTZ R35, -R184, R44 ;  /* 0x0000002cb8237221 */ /* 0x000fe20000010100 */
[--C-:B------:R-:W-:Y:S01]  /*0d30*/  HADD2.F32 R199, -RZ, R42.reuse.H0_H0 ;  /* 0x2000002affc77230 */ /* 0x100fe20000004100 */
[----:B------:R-:W-:Y:S01]  /*0d40*/  FADD.FTZ R126, R170, R126 ;  /* 0x0000007eaa7e7221 */ /* 0x000fe20000010000 */
[----:B------:R-:W-:Y:S01]  /*0d50*/  HADD2.F32 R197, -RZ, R42.H1_H1 ;  /* 0x3000002affc57230 */ /* 0x000fe20000004100 */
[----:B------:R-:W-:-:S02]  /*0d60*/  FMUL.FTZ R44, R62, R41 ;  /* 0x000000293e2c7220 */ /* 0x000fc40000410000 */
[-C--:B------:R-:W-:Y:S02]  /*0d70*/  FFMA.FTZ R127, R46, R170.reuse, R127 ;  /* 0x000000aa2e7f7223 */ /* 0x080fe4000001007f */
[----:B------:R-:W-:Y:S01]  /*0d80*/  FMUL.FTZ R43, R129, R170 ;  /* 0x000000aa812b7220 */ /* 0x000fe20000410000 */
[--C-:B------:R-:W-:Y:S01]  /*0d90*/  HADD2.F32 R60, -RZ, R30.reuse.H0_H0 ;  /* 0x2000001eff3c7230 */ /* 0x100fe20000004100 */
[----:B------:R-:W-:Y:S01]  /*0da0*/  FMUL.FTZ R170, R62, R213 ;  /* 0x000000d53eaa7220 */ /* 0x000fe20000410000 */
[----:B------:R-:W-:Y:S02]  /*0db0*/  HADD2.F32 R61, -RZ, R30.H1_H1 ;  /* 0x3000001eff3d7230 */ /* 0x000fe40000004100 */
[--C-:B------:R-:W-:Y:S02]  /*0dc0*/  HADD2.F32 R56, -RZ, R36.reuse.H0_H0 ;  /* 0x20000024ff387230 */ /* 0x100fe40000004100 */
[----:B------:R-:W-:Y:S02]  /*0dd0*/  HADD2.F32 R58, -RZ, R36.H1_H1 ;  /* 0x30000024ff3a7230 */ /* 0x000fe40000004100 */
[----:B------:R-:W-:Y:S01]  /*0de0*/  HADD2.F32 R42, -RZ, R49.H0_H0 ;  /* 0x20000031ff2a7230 */ /* 0x000fe20000004100 */
[----:B------:R-:W-:Y:S01]  /*0df0*/  FADD.FTZ R124, R171, R124 ;  /* 0x0000007cab7c7221 */ /* 0x000fe20000010000 */
[--C-:B------:R-:W-:Y:S01]  /*0e00*/  HADD2.F32 R36, -RZ, R45.reuse.H0_H0 ;  /* 0x2000002dff247230 */ /* 0x100fe20000004100 */
[-C--:B------:R-:W-:Y:S01]  /*0e10*/  FFMA.FTZ R125, R44, R171.reuse, R125 ;  /* 0x000000ab2c7d7223 */ /* 0x080fe2000001007d */
[----:B------:R-:W-:Y:S01]  /*0e20*/  HADD2.F32 R30, -RZ, R45.H1_H1 ;  /* 0x3000002dff1e7230 */ /* 0x000fe20000004100 */
[C---:B------:R-:W-:Y:S01]  /*0e30*/  FADD.FTZ R45, -R184.reuse, R177 ;  /* 0x000000b1b82d7221 */ /* 0x040fe20000010100 */
[----:B------:R-:W-:Y:S01]  /*0e40*/  HADD2.F32 R183, -RZ, R51.H1_H1 ;  /* 0x30000033ffb77230 */ /* 0x000fe20000004100 */
[----:B------:R-:W-:Y:S01]  /*0e50*/  FADD.FTZ R51, -R184, R180 ;  /* 0x000000b4b8337221 */ /* 0x000fe20000010100 */
[--C-:B------:R-:W-:Y:S01]  /*0e60*/  HADD2.F32 R168, -RZ, R37.reuse.H0_H0 ;  /* 0x20000025ffa87230 */ /* 0x100fe20000004100 */
[----:B------:R-:W-:Y:S01]  /*0e70*/  FMUL.FTZ R41, R130, R171 ;  /* 0x000000ab82297220 */ /* 0x000fe20000410000 */
[----:B------:R-:W-:Y:S01]  /*0e80*/  HADD2.F32 R167, -RZ, R37.H1_H1 ;  /* 0x30000025ffa77230 */ /* 0x000fe20000004100 */
[----:B------:R-:W-:Y:S01]  /*0e90*/  FADD.FTZ R180, RZ, R43 ;  /* 0x0000002bffb47221 */ /* 0x000fe20000010000 */
[--C-:B------:R-:W-:Y:S01]  /*0ea0*/  HADD2.F32 R37, -RZ, R40.reuse.H0_H0 ;  /* 0x20000028ff257230 */ /* 0x100fe20000004100 */
[----:B------:R-:W-:Y:S01]  /*0eb0*/  FADD.FTZ R91, R38, R91 ;  /* 0x0000005b265b7221 */ /* 0x000fe20000010000 */
[----:B------:R-:W-:Y:S01]  /*0ec0*/  HADD2.F32 R40, -RZ, R40.H1_H1 ;  /* 0x30000028ff287230 */ /* 0x000fe20000004100 */
[----:B------:R-:W-:-:S02]  /*0ed0*/  FFMA.FTZ R67, R170, R38, R67 ;  /* 0x00000026aa437223 */ /* 0x000fc40000010043 */
[----:B------:R-:W-:Y:S02]  /*0ee0*/  FMUL.FTZ R171, R142, R38 ;  /* 0x000000268eab7220 */ /* 0x000fe40000410000 */
[----:B------:R-:W-:Y:S02]  /*0ef0*/  FADD.FTZ R49, -R184, R179 ;  /* 0x000000b3b8317221 */ /* 0x000fe40000010100 */
[----:B------:R-:W-:Y:S02]  /*0f00*/  FFMA.FTZ R38, R46, R43, RZ ;  /* 0x0000002b2e267223 */ /* 0x000fe400000100ff */
[C---:B------:R-:W-:Y:S01]  /*0f10*/  FADD.FTZ R179, -R184.reuse, R42 ;  /* 0x0000002ab8b37221 */ /* 0x040fe20000010100 */
[--C-:B------:R-:W-:Y:S01]  /*0f20*/  HADD2.F32 R187, -RZ, R48.reuse.H0_H0 ;  /* 0x20000030ffbb7230 */ /* 0x100fe20000004100 */
[----:B------:R-:W-:Y:S02]  /*0f30*/  FADD.FTZ R215, -R184, R182 ;  /* 0x000000b6b8d77221 */ /* 0x000fe40000010100 */
[----:B------:R-:W-:Y:S01]  /*0f40*/  FMUL.FTZ R42, R62, R45 ;  /* 0x0000002d3e2a7220 */ /* 0x000fe20000410000 */
[----:B------:R-:W-:Y:S01]  /*0f50*/  HADD2.F32 R2, -RZ, R27.H0_H0 ;  /* 0x2000001bff027230 */ /* 0x000fe20000004100 */
[----:B------:R-:W-:Y:S01]  /*0f60*/  FMUL.FTZ R45, R131, R169 ;  /* 0x000000a9832d7220 */ /* 0x000fe20000410000 */
[----:B------:R-:W-:Y:S01]  /*0f70*/  HADD2.F32 R48, -RZ, R48.H1_H1 ;  /* 0x30000030ff307230 */ /* 0x000fe20000004100 */
[----:B------:R-:W-:Y:S01]  /*0f80*/  FADD.FTZ R182, R180, R41 ;  /* 0x00000029b4b67221 */ /* 0x000fe20000010000 */
[----:B------:R-:W-:Y:S01]  /*0f90*/  HADD2.F32 R3, -RZ, R32.H0_H0 ;  /* 0x20000020ff037230 */ /* 0x000fe20000004100 */
[----:B------:R-:W-:-:S02]  /*0fa0*/  FFMA.FTZ R38, R44, R41, R38 ;  /* 0x000000292c267223 */ /* 0x000fc40000010026 */
[----:B------:R-:W-:Y:S02]  /*0fb0*/  FADD.FTZ R221, -R184, R40 ;  /* 0x00000028b8dd7221 */ /* 0x000fe40000010100 */
[----:B------:R-:W-:Y:S01]  /*0fc0*/  FMUL.FTZ R40, R62, R47 ;  /* 0x0000002f3e287220 */ /* 0x000fe20000410000 */
[----:B------:R-:W-:Y:S01]  /*0fd0*/  HADD2.F32 R50, -RZ, R50.H1_H1 ;  /* 0x30000032ff327230 */ /* 0x000fe20000004100 */
[----:B------:R-:W-:Y:S02]  /*0fe0*/  FMUL.FTZ R47, R132, R63 ;  /* 0x0000003f842f7220 */ /* 0x000fe40000410000 */
[----:B------:R-:W-:Y:S01]  /*0ff0*/  FADD.FTZ R182, R182, R45 ;  /* 0x0000002db6b67221 */ /* 0x000fe20000010000 */
[----:B------:R-:W-:Y:S01]  /*1000*/  HADD2.F32 R27, -RZ, R27.H1_H1 ;  /* 0x3000001bff1b7230 */ /* 0x000fe20000004100 */
[----:B------:R-:W-:Y:S01]  /*1010*/  FADD.FTZ R211, -R184, R181 ;  /* 0x000000b5b8d37221 */ /* 0x000fe20000010100 */
[----:B------:R-:W-:Y:S01]  /*1020*/  HADD2.F32 R32, -RZ, R32.H1_H1 ;  /* 0x30000020ff207230 */ /* 0x000fe20000004100 */
[----:B------:R-:W-:-:S02]  /*1030*/  FFMA.FTZ R38, R42, R45, R38 ;  /* 0x0000002d2a267223 */ /* 0x000fc40000010026 */
[C---:B------:R-:W-:Y:S02]  /*1040*/  FADD.FTZ R189, -R184.reuse, R2 ;  /* 0x00000002b8bd7221 */ /* 0x040fe40000010100 */
[C---:B------:R-:W-:Y:S02]  /*1050*/  FADD.FTZ R181, -R184.reuse, R48 ;  /* 0x00000030b8b57221 */ /* 0x040fe40000010100 */
[----:B------:R-:W-:Y:S02]  /*1060*/  FADD.FTZ R203, -R184, R3 ;  /* 0x00000003b8cb7221 */ /* 0x000fe40000010100 */
[----:B------:R-:W-:Y:S01]  /*1070*/  FMUL.FTZ R48, R62, R49 ;  /* 0x000000313e307220 */ /* 0x000fe20000410000 */
[--C-:B------:R-:W-:Y:S01]  /*1080*/  HADD2.F32 R34, -RZ, R52.reuse.H1_H1 ;  /* 0x30000034ff227230 */ /* 0x100fe20000004100 */
[----:B------:R-:W-:Y:S01]  /*1090*/  FADD.FTZ R3, -R184, R183 ;  /* 0x000000b7b8037221 */ /* 0x000fe20000010100 */
[----:B------:R-:W-:Y:S01]  /*10a0*/  HADD2.F32 R183, -RZ, R52.H0_H0 ;  /* 0x20000034ffb77230 */ /* 0x000fe20000004100 */
[----:B------:R-:W-:-:S02]  /*10b0*/  FMUL.FTZ R49, R133, R60 ;  /* 0x0000003c85317220 */ /* 0x000fc40000410000 */
[----:B------:R-:W-:Y:S02]  /*10c0*/  FADD.FTZ R182, R182, R47 ;  /* 0x0000002fb6b67221 */ /* 0x000fe40000010000 */
[----:B------:R-:W-:Y:S02]  /*10d0*/  FADD.FTZ R209, -R184, R29 ;  /* 0x0000001db8d17221 */ /* 0x000fe40000010100 */
[----:B------:R-:W-:Y:S02]  /*10e0*/  FFMA.FTZ R38, R40, R47, R38 ;  /* 0x0000002f28267223 */ /* 0x000fe40000010026 */
[----:B------:R-:W-:Y:S02]  /*10f0*/  FADD.FTZ R29, -R184, R50 ;  /* 0x00000032b81d7221 */ /* 0x000fe40000010100 */
[----:B------:R-:W-:Y:S02]  /*1100*/  FMUL.FTZ R52, R62, R189 ;  /* 0x000000bd3e347220 */ /* 0x000fe40000410000 */
        /* <DEDUP_REMOVED lines=9> */
[----:B------:R-:W-:Y:S02]  /*11a0*/  FADD.FTZ R187, -R184, R187 ;  /* 0x000000bbb8bb7221 */ /* 0x000fe40000010100 */
[C---:B------:R-:W-:Y:S02]  /*11b0*/  FMUL.FTZ R50, R62.reuse, R51 ;  /* 0x000000333e327220 */ /* 0x040fe40000410000 */
[----:B------:R-:W-:Y:S02]  /*11c0*/  FMUL.FTZ R189, R62, R223 ;  /* 0x000000df3ebd7220 */ /* 0x000fe40000410000 */
[----:B------:R-:W-:-:S02]  /*11d0*/  FMUL.FTZ R51, R134, R61 ;  /* 0x0000003d86337220 */ /* 0x000fc40000410000 */
[----:B------:R-:W-:Y:S02]  /*11e0*/  FADD.FTZ R184, R182, R49 ;  /* 0x00000031b6b87221 */ /* 0x000fe40000010000 */
[----:B------:R-:W-:Y:S01]  /*11f0*/  FFMA.FTZ R38, R48, R49, R38 ;  /* 0x0000003130267223 */ /* 0x000fe20000010026 */
[--C-:B------:R-:W-:Y:S01]  /*1200*/  HADD2.F32 R177, -RZ, R53.reuse.H0_H0 ;  /* 0x20000035ffb17230 */ /* 0x100fe20000004100 */
[----:B------:R-:W-:Y:S01]  /*1210*/  FADD.FTZ R98, R36, R98 ;  /* 0x0000006224627221 */ /* 0x000fe20000010000 */
[----:B------:R-:W-:Y:S01]  /*1220*/  HADD2.F32 R32, -RZ, R53.H1_H1 ;  /* 0x30000035ff207230 */ /* 0x000fe20000004100 */
[-C--:B------:R-:W-:Y:S02]  /*1230*/  FFMA.FTZ R74, R189, R36.reuse, R74 ;  /* 0x00000024bd4a7223 */ /* 0x080fe4000001004a */
[----:B------:R-:W-:Y:S01]  /*1240*/  FMUL.FTZ R182, R147, R36 ;  /* 0x0000002493b67220 */ /* 0x000fe20000410000 */
[--C-:B------:R-:W-:Y:S01]  /*1250*/  HADD2.F32 R37, -RZ, R54.reuse.H0_H0 ;  /* 0x20000036ff257230 */ /* 0x100fe20000004100 */
[----:B------:R-:W-:Y:S01]  /*1260*/  FMUL.FTZ R53, R135, R57 ;  /* 0x0000003987357220 */ /* 0x000fe20000410000 */
[----:B------:R-:W-:Y:S01]  /*1270*/  HADD2.F32 R28, -RZ, R54.H1_H1 ;  /* 0x30000036ff1c7230 */ /* 0x000fe20000004100 */
[----:B------:R-:W-:-:S02]  /*1280*/  FADD.FTZ R36, R184, R51 ;  /* 0x00000033b8247221 */ /* 0x000fc40000010000 */
[----:B------:R-:W-:Y:S01]  /*1290*/  FFMA.FTZ R38, R50, R51, R38 ;  /* 0x0000003332267223 */ /* 0x000fe20000010026 */
[--C-:B------:R-:W-:Y:S01]  /*12a0*/  HADD2.F32 R27, -RZ, R55.reuse.H0_H0 ;  /* 0x20000037ff1b7230 */ /* 0x100fe20000004100 */
[----:B------:R-:W-:Y:S01]  /*12b0*/  FADD.FTZ R114, R57, R114 ;  /* 0x0000007239727221 */ /* 0x000fe20000010000 */
[----:B------:R-:W-:Y:S01]  /*12c0*/  HADD2.F32 R2, -RZ, R55.H1_H1 ;  /* 0x30000037ff027230 */ /* 0x000fe20000004100 */
[----:B------:R-:W-:Y:S02]  /*12d0*/  FMUL.FTZ R54, R62, R201 ;  /* 0x000000c93e367220 */ /* 0x000fe40000410000 */
[----:B------:R-:W-:Y:S02]  /*12e0*/  FFMA.FTZ R115, R52, R57, R115 ;  /* 0x0000003934737223 */ /* 0x000fe40000010073 */
[----:B------:R-:W-:Y:S02]  /*12f0*/  FMUL.FTZ R57, R62, R203 ;  /* 0x000000cb3e397220 */ /* 0x000fe40000410000 */
[----:B------:R-:W-:-:S02]  /*1300*/  FMUL.FTZ R55, R136, R59 ;  /* 0x0000003b88377220 */ /* 0x000fc40000410000 */
[----:B------:R-:W-:Y:S02]  /*1310*/  FMUL.FTZ R184, R62, R195 ;  /* 0x000000c33eb87220 */ /* 0x000fe40000410000 */
[----:B------:R-:W-:Y:S02]  /*1320*/  FADD.FTZ R36, R36, R53 ;  /* 0x0000003524247221 */ /* 0x000fe40000010000 */
[----:B------:R-:W-:Y:S02]  /*1330*/  FFMA.FTZ R38, R52, R53, R38 ;  /* 0x0000003534267223 */ /* 0x000fe40000010026 */
[----:B------:R-:W-:Y:S02]  /*1340*/  FADD.FTZ R112, R59, R112 ;  /* 0x000000703b707221 */ /* 0x000fe40000010000 */
[----:B------:R-:W-:Y:S02]  /*1350*/  FFMA.FTZ R113, R54, R59, R113 ;  /* 0x0000003b36717223 */ /* 0x000fe40000010071 */
[----:B------:R-:W-:-:S02]  /*1360*/  FADD.FTZ R88, R56, R88 ;  /* 0x0000005838587221 */ /* 0x000fc40000010000 */
[----:B------:R-:W-:Y:S02]  /*1370*/  FMUL.FTZ R59, R62, R205 ;  /* 0x000000cd3e3b7220 */ /* 0x000fe40000410000 */
        /* <DEDUP_REMOVED lines=10> */
[----:B------:R-:W-:-:S02]  /*1420*/  FMUL.FTZ R61, R62, R207 ;  /* 0x000000cf3e3d7220 */ /* 0x000fc40000410000 */
[-C--:B------:R-:W-:Y:S02]  /*1430*/  FFMA.FTZ R0, R59, R58.reuse, R0 ;  /* 0x0000003a3b007223 */ /* 0x080fe40000010000 */
[----:B------:R-:W-:Y:S02]  /*1440*/  FMUL.FTZ R58, R138, R58 ;  /* 0x0000003a8a3a7220 */ /* 0x000fe40000410000 */
[----:B------:R-:W-:Y:S02]  /*1450*/  FADD.FTZ R201, R201, R56 ;  /* 0x00000038c9c97221 */ /* 0x000fe40000010000 */
[----:B------:R-:W-:Y:S02]  /*1460*/  FFMA.FTZ R30, R57, R56, R30 ;  /* 0x00000038391e7223 */ /* 0x000fe4000001001e */
[----:B------:R-:W-:Y:S02]  /*1470*/  FADD.FTZ R118, R60, R118 ;  /* 0x000000763c767221 */ /* 0x000fe40000010000 */
[----:B------:R-:W-:-:S02]  /*1480*/  FFMA.FTZ R119, R48, R60, R119 ;  /* 0x0000003c30777223 */ /* 0x000fc40000010077 */
[----:B------:R-:W-:Y:S02]  /*1490*/  FADD.FTZ R90, R168, R90 ;  /* 0x0000005aa85a7221 */ /* 0x000fe40000010000 */
[----:B------:R-:W-:Y:S02]  /*14a0*/  FMUL.FTZ R60, R62, R209 ;  /* 0x000000d13e3c7220 */ /* 0x000fe40000410000 */
[-C--:B------:R-:W-:Y:S02]  /*14b0*/  FFMA.FTZ R66, R61, R168.reuse, R66 ;  /* 0x000000a83d427223 */ /* 0x080fe40000010042 */
[----:B------:R-:W-:Y:S02]  /*14c0*/  FMUL.FTZ R168, R139, R168 ;  /* 0x000000a88ba87220 */ /* 0x000fe40000410000 */
[----:B------:R-:W-:Y:S02]  /*14d0*/  FADD.FTZ R201, R201, R58 ;  /* 0x0000003ac9c97221 */ /* 0x000fe40000010000 */
[----:B------:R-:W-:-:S02]  /*14e0*/  FFMA.FTZ R30, R59, R58, R30 ;  /* 0x0000003a3b1e7223 */ /* 0x000fc4000001001e */
[----:B------:R-:W-:Y:S02]  /*14f0*/  FADD.FTZ R120, R63, R120 ;  /* 0x000000783f787221 */ /* 0x000fe40000010000 */
[----:B------:R-:W-:Y:S02]  /*1500*/  FFMA.FTZ R121, R40, R63, R121 ;  /* 0x0000003f28797223 */ /* 0x000fe40000010079 */
[----:B------:R-:W-:Y:S02]  /*1510*/  FADD.FTZ R89, R167, R89 ;  /* 0x00000059a7597221 */ /* 0x000fe40000010000 */
[----:B------:R-:W-:Y:S02]  /*1520*/  FMUL.FTZ R63, R62, R211 ;  /* 0x000000d33e3f7220 */ /* 0x000fe40000410000 */
        /* <DEDUP_REMOVED lines=15> */
[----:B------:R-:W-:Y:S02]  /*1620*/  FFMA.FTZ R123, R42, R169, R123 ;  /* 0x000000a92a7b7223 */ /* 0x000fe4000001007b */
[----:B------:R-:W-:Y:S02]  /*1630*/  FMUL.FTZ R169, R62, R215 ;  /* 0x000000d73ea97220 */ /* 0x000fe40000410000 */
[----:B------:R-:W-:Y:S02]  /*1640*/  FADD.FTZ R99, R26, R99 ;  /* 0x000000631a637221 */ /* 0x000fe40000010000 */
[-C--:B------:R-:W-:Y:S02]  /*1650*/  FFMA.FTZ R75, R197, R26.reuse, R75 ;  /* 0x0000001ac54b7223 */ /* 0x080fe4000001004b */
[----:B------:R-:W-:-:S02]  /*1660*/  FMUL.FTZ R188, R150, R26 ;  /* 0x0000001a96bc7220 */ /* 0x000fc40000410000 */
[----:B------:R-:W-:Y:S02]  /*1670*/  FMUL.FTZ R193, R62, R193 ;  /* 0x000000c13ec17220 */ /* 0x000fe40000410000 */
[----:B------:R-:W-:Y:S02]  /*1680*/  FADD.FTZ R26, R33, R172 ;  /* 0x000000ac211a7221 */ /* 0x000fe40000010000 */
[----:B------:R-:W-:Y:S02]  /*1690*/  FFMA.FTZ R30, R63, R172, R30 ;  /* 0x000000ac3f1e7223 */ /* 0x000fe4000001001e */
[----:B------:R-:W-:Y:S02]  /*16a0*/  FADD.FTZ R94, R176, R94 ;  /* 0x0000005eb05e7221 */ /* 0x000fe40000010000 */
[----:B------:R-:W-:Y:S02]  /*16b0*/  FMUL.FTZ R174, R62, R217 ;  /* 0x000000d93eae7220 */ /* 0x000fe40000410000 */
[----:B------:R-:W-:-:S02]  /*16c0*/  FFMA.FTZ R70, R169, R176, R70 ;  /* 0x000000b0a9467223 */ /* 0x000fc40000010046 */
[----:B------:R-:W-:Y:S02]  /*16d0*/  FADD.FTZ R102, R31, R102 ;  /* 0x000000661f667221 */ /* 0x000fe40000010000 */
[-C--:B------:R-:W-:Y:S02]  /*16e0*/  FFMA.FTZ R78, R193, R31.reuse, R78 ;  /* 0x0000001fc14e7223 */ /* 0x080fe4000001004e */
        /* <DEDUP_REMOVED lines=11> */
[-C--:B------:R-:W-:Y:S02]  /*17a0*/  FFMA.FTZ R72, R173, R178.reuse, R72 ;  /* 0x000000b2ad487223 */ /* 0x080fe40000010048 */
[C---:B------:R-:W-:Y:S02]  /*17b0*/  FMUL.FTZ R180, R62.reuse, R221 ;  /* 0x000000dd3eb47220 */ /* 0x040fe40000410000 */
[----:B------:R-:W-:Y:S02]  /*17c0*/  FMUL.FTZ R191, R62, R191 ;  /* 0x000000bf3ebf7220 */ /* 0x000fe40000410000 */
[----:B------:R-:W-:Y:S02]  /*17d0*/  FADD.FTZ R31, R26, R175 ;  /* 0x000000af1a1f7221 */ /* 0x000fe40000010000 */
[----:B------:R-:W-:-:S02]  /*17e0*/  FMUL.FTZ R178, R145, R178 ;  /* 0x000000b291b27220 */ /* 0x000fc40000410000 */
[----:B------:R-:W-:Y:S02]  /*17f0*/  FFMA.FTZ R26, R174, R175, R30 ;  /* 0x000000afae1a7223 */ /* 0x000fe4000001001e */
        /* <DEDUP_REMOVED lines=25> */
[----:B------:R-:W-:Y:S02]  /*1990*/  FMUL.FTZ R196, R154, R34 ;  /* 0x000000229ac47220 */ /* 0x000fe40000410000 */
[----:B------:R-:W-:Y:S02]  /*19a0*/  FADD.FTZ R31, R31, R194 ;  /* 0x000000c21f1f7221 */ /* 0x000fe40000010000 */
[----:B------:R-:W-:Y:S02]  /*19b0*/  FFMA.FTZ R24, R187, R194, R24 ;  /* 0x000000c2bb187223 */ /* 0x000fe40000010018 */
[----:B------:R-:W-:-:S02]  /*19c0*/  FMUL.FTZ R179, R62, R179 ;  /* 0x000000b33eb37220 */ /* 0x000fc40000410000 */
[-C--:B------:R-:W-:Y:S02]  /*19d0*/  FMUL.FTZ R198, R155, R177.reuse ;  /* 0x000000b19bc67220 */ /* 0x080fe40000410000 */
        /* <DEDUP_REMOVED lines=39> */
[----:B------:R-:W-:Y:S01]  /*1c50*/  FFMA.FTZ R29, R208, R205, R24 ;  /* 0x000000cdd01d7223 */ /* 0x000fe20000010018 */
[----:B------:R-:W-:Y:S05]  /*1c60*/  BRA.DIV ~URZ, `(.L_x_1337) ;  /* 0x00001bf27f007947 */ /* 0x000fea000b800000 */
[----:B------:R0:W1:Y:S02]  /*1c70*/  SHFL.DOWN PT, R24, R27, 0x10, 0x1f ;  /* 0x0a001f001b187f89 */ /* 0x00006400000e0000 */
.L_x_1341:
        /* <DEDUP_REMOVED lines=18> */
.L_x_1342:
        /* <DEDUP_REMOVED lines=21> */
[----:B------:R-:W3:Y:S01]  /*1ef0*/  LDS.128 R36, [R207+0x8030] ;  /* 0x00803000cf247984 */ /* 0x000ee20000000c00 */
[----:B0-----:R-:W-:-:S02]  /*1f00*/  FADD.FTZ R209, RZ, R24 ;  /* 0x00000018ffd17221 */ /* 0x001fc40000010000 */
[----:B------:R-:W-:Y:S01]  /*1f10*/  FADD.FTZ R24, RZ, R25 ;  /* 0x00000019ff187221 */ /* 0x000fe20000010000 */
[--C-:B-----5:R-:W-:Y:S01]  /*1f20*/  @P1 HADD2.F32 R25, -RZ, R7.reuse.H0_H0 ;  /* 0x20000007ff191230 */ /* 0x120fe20000004100 */
[----:B------:R-:W-:Y:S02]  /*1f30*/  FADD.FTZ R209, R26, R209 ;  /* 0x000000d11ad17221 */ /* 0x000fe40000010000 */
[----:B------:R-:W-:Y:S01]  /*1f40*/  FADD.FTZ R24, R27, R24 ;  /* 0x000000181b187221 */ /* 0x000fe20000010000 */
[----:B------:R-:W-:Y:S01]  /*1f50*/  @P1 HADD2.F32 R27, -RZ, R7.H1_H1 ;  /* 0x30000007ff1b1230 */ /* 0x000fe20000004100 */
[----:B-1----:R-:W-:Y:S02]  /*1f60*/  FADD.FTZ R209, R209, R28 ;  /* 0x0000001cd1d17221 */ /* 0x002fe40000010000 */
[----:B------:R-:W-:Y:S01]  /*1f70*/  FADD.FTZ R24, R24, R29 ;  /* 0x0000001d18187221 */ /* 0x000fe20000010000 */
[----:B------:R-:W-:Y:S01]  /*1f80*/  @P1 HADD2.F32 R29, -RZ, R5.H1_H1 ;  /* 0x30000005ff1d1230 */ /* 0x000fe20000004100 */
[----:B------:R-:W-:-:S02]  /*1f90*/  FADD.FTZ R209, R30, R209 ;  /* 0x000000d11ed17221 */ /* 0x000fc40000010000 */
[----:B------:R-:W-:Y:S01]  /*1fa0*/  FADD.FTZ R24, R31, R24 ;  /* 0x000000181f187221 */ /* 0x000fe20000010000 */
[----:B------:R-:W-:Y:S01]  /*1fb0*/  @P1 HADD2.F32 R31, -RZ, R6.H1_H1 ;  /* 0x30000006ff1f1230 */ /* 0x000fe20000004100 */
        /* <DEDUP_REMOVED lines=16> */
[-CC-:B------:R-:W-:Y:S02]  /*20c0*/  FFMA.FTZ R44, R44, R24.reuse, R3.reuse ;  /* 0x000000182c2c7223 */ /* 0x180fe40000010003 */
[----:B------:R-:W-:Y:S02]  /*20d0*/  FADD.FTZ R171, R171, -R170 ;  /* 0x800000aaabab7221 */ /* 0x000fe40000010000 */
[----:B------:R-:W-:-:S02]  /*20e0*/  FFMA.FTZ R48, R48, R24, R3 ;  /* 0x0000001830307223 */ /* 0x000fc40000010003 */
[----:B------:R-:W-:Y:S02]  /*20f0*/  FMUL.FTZ R170, R62, R53 ;  /* 0x000000353eaa7220 */ /* 0x000fe40000410000 */
[----:B------:R-:W-:Y:S02]  /*2100*/  FADD.FTZ R41, R41, -R44 ;  /* 0x8000002c29297221 */ /* 0x000fe40000010000 */
[-C--:B------:R-:W-:Y:S02]  /*2110*/  FFMA.FTZ R59, R59, R24.reuse, R3 ;  /* 0x000000183b3b7223 */ /* 0x080fe40000010003 */
[----:B------:R-:W-:Y:S02]  /*2120*/  FADD.FTZ R49, R49, -R48 ;  /* 0x8000003031317221 */ /* 0x000fe40000010000 */
[----:B------:R-:W-:Y:S01]  /*2130*/  @P1 FADD.FTZ R170, R170, R25 ;  /* 0x00000019aaaa1221 */ /* 0x000fe20000010000 */
[----:B------:R-:W-:Y:S01]  /*2140*/  @P1 HADD2.F32 R25, -RZ, R4.H1_H1 ;  /* 0x30000004ff191230 */ /* 0x000fe20000004100 */
[----:B------:R-:W-:-:S02]  /*2150*/  FFMA.FTZ R46, R46, R24, R3 ;  /* 0x000000182e2e7223 */ /* 0x000fc40000010003 */
[--C-:B------:R-:W-:Y:S01]  /*2160*/  FFMA.FTZ R42, R42, R24, R3.reuse ;  /* 0x000000182a2a7223 */ /* 0x100fe20000010003 */
[----:B------:R-:W-:Y:S01]  /*2170*/  @P0 F2FP.PACK_AB R37, RZ, R170 ;  /* 0x000000aaff25023e */ /* 0x000fe200000000ff */
[-CC-:B------:R-:W-:Y:S02]  /*2180*/  FFMA.FTZ R40, R40, R24.reuse, R3.reuse ;  /* 0x0000001828287223 */ /* 0x180fe40000010003 */
[-C--:B------:R-:W-:Y:S01]  /*2190*/  FFMA.FTZ R50, R50, R24.reuse, R3 ;  /* 0x0000001832327223 */ /* 0x080fe20000010003 */
[----:B------:R-:W-:Y:S01]  /*21a0*/  @P0 PRMT R23, R37, 0x7610, R23 ;  /* 0x0000761025170816 */ /* 0x000fe20000000017 */
        /* <DEDUP_REMOVED lines=22> */
[----:B------:R-:W-:Y:S01]  /*2310*/  FFMA.FTZ R208, R208, R24, R3 ;  /* 0x00000018d0d07223 */ /* 0x000fe20000010003 */
[----:B------:R-:W-:Y:S01]  /*2320*/  @P1 HADD2.F32 R3, -RZ, R6.H0_H0 ;  /* 0x20000006ff031230 */ /* 0x000fe20000004100 */
[----:B------:R-:W-:Y:S02]  /*2330*/  FMUL.FTZ R24, R62, R41 ;  /* 0x000000293e187220 */ /* 0x000fe40000410000 */
[----:B------:R-:W-:Y:S02]  /*2340*/  FADD.FTZ R59, R58, -R59 ;  /* 0x8000003b3a3b7221 */ /* 0x000fe40000010000 */
[----:B------:R-:W-:Y:S02]  /*2350*/  FMUL.FTZ R166, R62, R49 ;  /* 0x000000313ea67220 */ /* 0x000fe40000410000 */
[----:B------:R-:W-:-:S02]  /*2360*/  FADD.FTZ R55, R55, -R54 ;  /* 0x8000003637377221 */ /* 0x000fc40000010000 */
[----:B------:R-:W-:Y:S02]  /*2370*/  FADD.FTZ R43, R43, -R46 ;  /* 0x8000002e2b2b7221 */ /* 0x000fe40000010000 */
[----:B------:R-:W-:Y:S02]  /*2380*/  FADD.FTZ R47, R47, -R40 ;  /* 0x800000282f2f7221 */ /* 0x000fe40000010000 */
[----:B------:R-:W-:Y:S01]  /*2390*/  @P1 FADD.FTZ R24, R24, R25 ;  /* 0x0000001918181221 */ /* 0x000fe20000010000 */
[----:B------:R-:W-:Y:S01]  /*23a0*/  @P1 HADD2.F32 R25, -RZ, R8.H1_H1 ;  /* 0x30000008ff191230 */ /* 0x000fe20000004100 */
[----:B------:R-:W-:Y:S02]  /*23b0*/  FADD.FTZ R169, R176, -R169 ;  /* 0x800000a9b0a97221 */ /* 0x000fe40000010000 */
[----:B------:R-:W-:Y:S02]  /*23c0*/  FADD.FTZ R63, R172, -R63 ;  /* 0x8000003fac3f7221 */ /* 0x000fe40000010000 */
[----:B------:R-:W-:-:S02]  /*23d0*/  FMUL.FTZ R176, R62, R59 ;  /* 0x0000003b3eb07220 */ /* 0x000fc40000410000 */
[----:B------:R-:W-:Y:S01]  /*23e0*/  @P1 FADD.FTZ R166, R166, R3 ;  /* 0x00000003a6a61221 */ /* 0x000fe20000010000 */
[----:B------:R-:W-:Y:S01]  /*23f0*/  @P1 HADD2.F32 R3, -RZ, R4.H0_H0 ;  /* 0x20000004ff031230 */ /* 0x000fe20000004100 */
[----:B------:R-:W-:Y:S02]  /*2400*/  FADD.FTZ R167, R167, -R60 ;  /* 0x8000003ca7a77221 */ /* 0x000fe40000010000 */
[C---:B------:R-:W-:Y:S02]  /*2410*/  FMUL.FTZ R172, R62.reuse, R55 ;  /* 0x000000373eac7220 */ /* 0x040fe40000410000 */
[C---:B------:R-:W-:Y:S02]  /*2420*/  FMUL.FTZ R2, R62.reuse, R43 ;  /* 0x0000002b3e027220 */ /* 0x040fe40000410000 */
[----:B------:R-:W-:Y:S02]  /*2430*/  FMUL.FTZ R60, R62, R47 ;  /* 0x0000002f3e3c7220 */ /* 0x000fe40000410000 */
[----:B------:R-:W-:-:S02]  /*2440*/  FADD.FTZ R45, R45, -R42 ;  /* 0x8000002a2d2d7221 */ /* 0x000fc40000010000 */
[----:B------:R-:W-:Y:S02]  /*2450*/  FADD.FTZ R57, R56, -R57 ;  /* 0x8000003938397221 */ /* 0x000fe40000010000 */
[----:B------:R-:W-:Y:S01]  /*2460*/  @P1 FADD.FTZ R176, R176, R25 ;  /* 0x00000019b0b01221 */ /* 0x000fe20000010000 */
[----:B------:R-:W-:Y:S01]  /*2470*/  @P1 HADD2.F32 R25, -RZ, R11.H0_H0 ;  /* 0x2000000bff191230 */ /* 0x000fe20000004100 */
[----:B------:R-:W-:Y:S02]  /*2480*/  FADD.FTZ R199, R199, -R186 ;  /* 0x800000bac7c77221 */ /* 0x000fe40000010000 */
[----:B------:R-:W-:Y:S01]  /*2490*/  @P1 FADD.FTZ R172, R172, R27 ;  /* 0x0000001bacac1221 */ /* 0x000fe20000010000 */
[----:B------:R-:W-:Y:S01]  /*24a0*/  @P1 HADD2.F32 R27, -RZ, R5.H0_H0 ;  /* 0x20000005ff1b1230 */ /* 0x000fe20000004100 */
[----:B------:R-:W-:Y:S02]  /*24b0*/  FMUL.FTZ R186, R62, R169 ;  /* 0x000000a93eba7220 */ /* 0x000fe40000410000 */
[----:B------:R-:W-:Y:S01]  /*24c0*/  @P1 FADD.FTZ R60, R60, R29 ;  /* 0x0000001d3c3c1221 */ /* 0x000fe20000010000 */
[----:B------:R-:W-:Y:S01]  /*24d0*/  @P1 HADD2.F32 R29, -RZ, R9.H1_H1 ;  /* 0x30000009ff1d1230 */ /* 0x000fe20000004100 */
[----:B------:R-:W-:Y:S01]  /*24e0*/  @P1 FADD.FTZ R2, R2, R3 ;  /* 0x0000000302021221 */ /* 0x000fe20000010000 */
[----:B------:R-:W-:Y:S01]  /*24f0*/  @P1 HADD2.F32 R3, -RZ, R8.H0_H0 ;  /* 0x20000008ff031230 */ /* 0x000fe20000004100 */
[----:B------:R-:W-:Y:S01]  /*2500*/  FADD.FTZ R175, R175, -R174 ;  /* 0x800000aeafaf7221 */ /* 0x000fe20000010000 */
[----:B------:R-:W-:Y:S01]  /*2510*/  @P0 F2FP.PACK_AB R33, RZ, R60 ;  /* 0x0000003cff21023e */ /* 0x000fe200000000ff */
[----:B------:R-:W-:Y:S01]  /*2520*/  FADD.FTZ R185, R185, -R180 ;  /* 0x800000b4b9b97221 */ /* 0x000fe20000010000 */
[----:B------:R-:W-:Y:S01]  /*2530*/  @P0 F2FP.PACK_AB R39, RZ, R172 ;  /* 0x000000acff27023e */ /* 0x000fe200000000ff */
[----:B------:R-:W-:-:S02]  /*2540*/  FMUL.FTZ R26, R62, R45 ;  /* 0x0000002d3e1a7220 */ /* 0x000fc40000410000 */
[----:B------:R-:W-:Y:S01]  /*2550*/  FADD.FTZ R51, R51, -R50 ;  /* 0x8000003233337221 */ /* 0x000fe20000010000 */
[----:B------:R-:W-:Y:S01]  /*2560*/  @P0 PRMT R23, R23, 0x5410, R39 ;  /* 0x0000541017170816 */ /* 0x000fe20000000027 */
[----:B------:R-:W-:Y:S02]  /*2570*/  FADD.FTZ R195, R195, -R184 ;  /* 0x800000b8c3c37221 */ /* 0x000fe40000010000 */
[C---:B------:R-:W-:Y:S02]  /*2580*/  FMUL.FTZ R174, R62.reuse, R57 ;  /* 0x000000393eae7220 */ /* 0x040fe40000410000 */
[----:B------:R-:W-:Y:S02]  /*2590*/  FMUL.FTZ R180, R62, R167 ;  /* 0x000000a73eb47220 */ /* 0x000fe40000410000 */
[----:B------:R-:W-:Y:S02]  /*25a0*/  FADD.FTZ R61, R168, -R61 ;  /* 0x8000003da83d7221 */ /* 0x000fe40000010000 */
[----:B------:R-:W-:-:S02]  /*25b0*/  FADD.FTZ R173, R178, -R173 ;  /* 0x800000adb2ad7221 */ /* 0x000fc40000010000 */
[----:B------:R-:W-:Y:S01]  /*25c0*/  @P1 FADD.FTZ R186, R186, R25 ;  /* 0x00000019baba1221 */ /* 0x000fe20000010000 */
[----:B------:R-:W-:Y:S01]  /*25d0*/  @P1 HADD2.F32 R25, -RZ, R13.H1_H1 ;  /* 0x3000000dff191230 */ /* 0x000fe20000004100 */
[----:B------:R-:W-:Y:S01]  /*25e0*/  @P1 FADD.FTZ R26, R26, R27 ;  /* 0x0000001b1a1a1221 */ /* 0x000fe20000010000 */
[----:B------:R-:W-:Y:S01]  /*25f0*/  @P1 HADD2.F32 R27, -RZ, R9.H0_H0 ;  /* 0x20000009ff1b1230 */ /* 0x000fe20000004100 */
[C---:B------:R-:W-:Y:S01]  /*2600*/  FMUL.FTZ R168, R62.reuse, R51 ;  /* 0x000000333ea87220 */ /* 0x040fe20000410000 */
[----:B------:R-:W-:Y:S01]  /*2610*/  @P0 F2FP.PACK_AB R39, RZ, R186 ;  /* 0x000000baff27023e */ /* 0x000fe200000000ff */
[----:B------:R-:W-:Y:S01]  /*2620*/  FMUL.FTZ R50, R62, R195 ;  /* 0x000000c33e327220 */ /* 0x000fe20000410000 */
[----:B------:R-:W-:Y:S01]  /*2630*/  @P0 F2FP.PACK_AB R28, RZ, R26 ;  /* 0x0000001aff1c023e */ /* 0x000fe200000000ff */
[----:B------:R-:W-:Y:S01]  /*2640*/  @P1 FADD.FTZ R174, R174, R3 ;  /* 0x00000003aeae1221 */ /* 0x000fe20000010000 */
[----:B------:R-:W-:Y:S01]  /*2650*/  @P1 HADD2.F32 R3, -RZ, R10.H1_H1 ;  /* 0x3000000aff031230 */ /* 0x000fe20000004100 */
[----:B------:R-:W-:Y:S01]  /*2660*/  @P1 FADD.FTZ R180, R180, R29 ;  /* 0x0000001db4b41221 */ /* 0x000fe20000010000 */
[----:B------:R-:W-:Y:S01]  /*2670*/  @P1 HADD2.F32 R29, -RZ, R12.H0_H0 ;  /* 0x2000000cff1d1230 */ /* 0x000fe20000004100 */
[----:B------:R-:W-:Y:S01]  /*2680*/  FMUL.FTZ R178, R62, R61 ;  /* 0x0000003d3eb27220 */ /* 0x000fe20000410000 */
[----:B------:R-:W-:Y:S01]  /*2690*/  @P0 PRMT R21, R28, 0x7610, R21 ;  /* 0x000076101c150816 */ /* 0x000fe20000000015 */
[----:B------:R-:W-:-:S02]  /*26a0*/  FADD.FTZ R187, R194, -R187 ;  /* 0x800000bbc2bb7221 */ /* 0x000fc40000010000 */
[C---:B------:R-:W-:Y:S01]  /*26b0*/  FMUL.FTZ R184, R62.reuse, R171 ;  /* 0x000000ab3eb87220 */ /* 0x040fe20000410000 */
[----:B------:R-:W-:Y:S01]  /*26c0*/  @P0 PRMT R21, R21, 0x5410, R33 ;  /* 0x0000541015150816 */ /* 0x000fe20000000021 */
[----:B------:R-:W-:Y:S01]  /*26d0*/  FMUL.FTZ R44, R62, R173 ;  /* 0x000000ad3e2c7220 */ /* 0x000fe20000410000 */
[----:B------:R-:W-:Y:S01]  /*26e0*/  @P0 F2FP.PACK_AB R33, RZ, R180 ;  /* 0x000000b4ff21023e */ /* 0x000fe200000000ff */
[----:B------:R-:W-:Y:S02]  /*26f0*/  FADD.FTZ R189, R182, -R189 ;  /* 0x800000bdb6bd7221 */ /* 0x000fe40000010000 */
[----:B------:R-:W-:Y:S02]  /*2700*/  FADD.FTZ R197, R188, -R197 ;  /* 0x800000c5bcc57221 */ /* 0x000fe40000010000 */
[----:B------:R-:W-:Y:S01]  /*2710*/  @P1 FADD.FTZ R168, R168, R31 ;  /* 0x0000001fa8a81221 */ /* 0x000fe20000010000 */
[----:B------:R-:W-:Y:S01]  /*2720*/  @P1 HADD2.F32 R31, -RZ, R10.H0_H0 ;  /* 0x2000000aff1f1230 */ /* 0x000fe20000004100 */
[----:B------:R-:W-:Y:S01]  /*2730*/  @P1 FADD.FTZ R50, R50, R25 ;  /* 0x0000001932321221 */ /* 0x000fe20000010000 */
[----:B------:R-:W-:Y:S01]  /*2740*/  @P1 HADD2.F32 R25, -RZ, R16.H0_H0 ;  /* 0x20000010ff191230 */ /* 0x000fe20000004100 */
[----:B------:R-:W-:Y:S01]  /*2750*/  @P1 FADD.FTZ R178, R178, R27 ;  /* 0x0000001bb2b21221 */ /* 0x000fe20000010000 */
[----:B------:R-:W-:Y:S01]  /*2760*/  @P1 HADD2.F32 R27, -RZ, R11.H1_H1 ;  /* 0x3000000bff1b1230 */ /* 0x000fe20000004100 */
[C---:B------:R-:W-:Y:S01]  /*2770*/  FMUL.FTZ R182, R62.reuse, R63 ;  /* 0x0000003f3eb67220 */ /* 0x040fe20000410000 */
[----:B------:R-:W-:Y:S01]  /*2780*/  @P0 F2FP.PACK_AB R35, RZ, R168 ;  /* 0x000000a8ff23023e */ /* 0x000fe200000000ff */
[----:B------:R-:W-:-:S02]  /*2790*/  FMUL.FTZ R30, R62, R187 ;  /* 0x000000bb3e1e7220 */ /* 0x000fc40000410000 */
[----:B------:R-:W-:Y:S01]  /*27a0*/  @P1 FADD.FTZ R184, R184, R3 ;  /* 0x00000003b8b81221 */ /* 0x000fe20000010000 */
[----:B------:R-:W-:Y:S01]  /*27b0*/  @P1 HADD2.F32 R3, -RZ, R13.H0_H0 ;  /* 0x2000000dff031230 */ /* 0x000fe20000004100 */
[----:B------:R-:W-:Y:S01]  /*27c0*/  @P1 FADD.FTZ R44, R44, R29 ;  /* 0x0000001d2c2c1221 */ /* 0x000fe20000010000 */
[----:B------:R-:W-:Y:S01]  /*27d0*/  @P1 HADD2.F32 R29, -RZ, R14.H1_H1 ;  /* 0x3000000eff1d1230 */ /* 0x000fe20000004100 */
[----:B------:R-:W-:Y:S01]  /*27e0*/  FMUL.FTZ R188, R62, R175 ;  /* 0x000000af3ebc7220 */ /* 0x000fe20000410000 */
[----:B------:R-:W-:Y:S01]  /*27f0*/  @P0 F2FP.PACK_AB R37, RZ, R184 ;  /* 0x000000b8ff25023e */ /* 0x000fe200000000ff */
[----:B------:R-:W-:Y:S02]  /*2800*/  FADD.FTZ R183, R202, -R183 ;  /* 0x800000b7cab77221 */ /* 0x000fe40000010000 */
[C---:B------:R-:W-:Y:S02]  /*2810*/  FMUL.FTZ R48, R62.reuse, R189 ;  /* 0x000000bd3e307220 */ /* 0x040fe40000410000 */
[----:B------:R-:W-:-:S02]  /*2820*/  FMUL.FTZ R54, R62, R197 ;  /* 0x000000c53e367220 */ /* 0x000fc40000410000 */
[----:B------:R-:W-:Y:S02]  /*2830*/  FADD.FTZ R191, R192, -R191 ;  /* 0x800000bfc0bf7221 */ /* 0x000fe40000010000 */
[----:B------:R-:W-:Y:S02]  /*2840*/  FADD.FTZ R179, R198, -R179 ;  /* 0x800000b3c6b37221 */ /* 0x000fe40000010000 */
[----:B------:R-:W-:Y:S01]  /*2850*/  @P1 FADD.FTZ R182, R182, R31 ;  /* 0x0000001fb6b61221 */ /* 0x000fe20000010000 */
[----:B------:R-:W-:Y:S01]  /*2860*/  @P1 HADD2.F32 R31, -RZ, R12.H1_H1 ;  /* 0x3000000cff1f1230 */ /* 0x000fe20000004100 */
[----:B------:R-:W-:Y:S01]  /*2870*/  @P1 FADD.FTZ R30, R30, R25 ;  /* 0x000000191e1e1221 */ /* 0x000fe20000010000 */
[----:B------:R-:W-:Y:S01]  /*2880*/  @P1 HADD2.F32 R25, -RZ, R18.H0_H0 ;  /* 0x20000012ff191230 */ /* 0x000fe20000004100 */
[----:B------:R-:W-:Y:S01]  /*2890*/  @P1 FADD.FTZ R188, R188, R27 ;  /* 0x0000001bbcbc1221 */ /* 0x000fe20000010000 */
[----:B------:R-:W-:Y:S01]  /*28a0*/  @P1 HADD2.F32 R27, -RZ, R14.H0_H0 ;  /* 0x2000000eff1b1230 */ /* 0x000fe20000004100 */
[----:B------:R-:W-:-:S02]  /*28b0*/  FMUL.FTZ R46, R62, R185 ;  /* 0x000000b93e2e7220 */ /* 0x000fc40000410000 */
[----:B------:R-:W-:Y:S02]  /*28c0*/  FMUL.FTZ R38, R62, R183 ;  /* 0x000000b73e267220 */ /* 0x000fe40000410000 */
[----:B------:R-:W-:Y:S01]  /*28d0*/  @P1 FADD.FTZ R48, R48, R3 ;  /* 0x0000000330301221 */ /* 0x000fe20000010000 */
[----:B------:R-:W-:Y:S01]  /*28e0*/  @P1 HADD2.F32 R3, -RZ, R15.H1_H1 ;  /* 0x3000000fff031230 */ /* 0x000fe20000004100 */
[----:B------:R-:W-:Y:S01]  /*28f0*/  @P1 FADD.FTZ R54, R54, R29 ;  /* 0x0000001d36361221 */ /* 0x000fe20000010000 */
[----:B------:R-:W-:Y:S01]  /*2900*/  @P1 HADD2.F32 R29, -RZ, R17.H0_H0 ;  /* 0x20000011ff1d1230 */ /* 0x000fe20000004100 */
[----:B------:R-:W-:Y:S02]  /*2910*/  FMUL.FTZ R52, R62, R199 ;  /* 0x000000c73e347220 */ /* 0x000fe40000410000 */
[----:B------:R-:W-:Y:S02]  /*2920*/  FADD.FTZ R193, R190, -R193 ;  /* 0x800000c1bec17221 */ /* 0x000fe40000010000 */
[----:B------:R-:W-:-:S02]  /*2930*/  FMUL.FTZ R58, R62, R191 ;  /* 0x000000bf3e3a7220 */ /* 0x000fc40000410000 */
[----:B------:R-:W-:Y:S02]  /*2940*/  FMUL.FTZ R34, R62, R179 ;  /* 0x000000b33e227220 */ /* 0x000fe40000410000 */
[----:B------:R-:W-:Y:S02]  /*2950*/  FADD.FTZ R181, R196, -R181 ;  /* 0x800000b5c4b57221 */ /* 0x000fe40000010000 */
[----:B------:R-:W-:Y:S02]  /*2960*/  FADD.FTZ R177, R200, -R177 ;  /* 0x800000b1c8b17221 */ /* 0x000fe40000010000 */
[----:B------:R-:W-:Y:S02]  /*2970*/  FADD.FTZ R203, R206, -R203 ;  /* 0x800000cbcecb7221 */ /* 0x000fe40000010000 */
[----:B------:R-:W-:Y:S01]  /*2980*/  @P1 FADD.FTZ R46, R46, R31 ;  /* 0x0000001f2e2e1221 */ /* 0x000fe20000010000 */
[----:B------:R-:W-:Y:S01]  /*2990*/  @P1 HADD2.F32 R31, -RZ, R15.H0_H0 ;  /* 0x2000000fff1f1230 */ /* 0x000fe20000004100 */
[----:B------:R-:W-:-:S02]  /*29a0*/  @P1 FADD.FTZ R38, R38, R25 ;  /* 0x0000001926261221 */ /* 0x000fc40000010000 */
[----:B------:R-:W-:Y:S01]  /*29b0*/  @P1 FADD.FTZ R52, R52, R27 ;  /* 0x0000001b34341221 */ /* 0x000fe20000010000 */
[----:B------:R-:W-:Y:S01]  /*29c0*/  @P1 HADD2.F32 R27, -RZ, R16.H1_H1 ;  /* 0x30000010ff1b1230 */ /* 0x000fe20000004100 */
[-C--:B------:R-:W-:Y:S02]  /*29d0*/  FMUL.FTZ R25, R26, R165.reuse ;  /* 0x000000a51a197220 */ /* 0x080fe40000410000 */
[----:B------:R-:W-:Y:S02]  /*29e0*/  FMUL.FTZ R60, R60, R165 ;  /* 0x000000a53c3c7220 */ /* 0x000fe40000410000 */
[----:B------:R-:W-:Y:S02]  /*29f0*/  FMUL.FTZ R56, R62, R193 ;  /* 0x000000c13e387220 */ /* 0x000fe40000410000 */
[----:B------:R-:W-:Y:S01]  /*2a00*/  @P1 FADD.FTZ R58, R58, R3 ;  /* 0x000000033a3a1221 */ /* 0x000fe20000010000 */
[----:B------:R-:W-:Y:S01]  /*2a10*/  @P1 HADD2.F32 R3, -RZ, R17.H1_H1 ;  /* 0x30000011ff031230 */ /* 0x000fe20000004100 */
[----:B------:R-:W-:Y:S01]  /*2a20*/  @P1 FADD.FTZ R34, R34, R29 ;  /* 0x0000001d22221221 */ /* 0x000fe20000010000 */
[----:B------:R-:W-:Y:S01]  /*2a30*/  @P1 HADD2.F32 R29, -RZ, R19.H0_H0 ;  /* 0x20000013ff1d1230 */ /* 0x000fe20000004100 */
[----:B------:R-:W-:Y:S01]  /*2a40*/  FADD.FTZ R201, R204, -R201 ;  /* 0x800000c9ccc97221 */ /* 0x000fe20000010000 */
[----:B------:R-:W-:Y:S01]  /*2a50*/  F2FP.PACK_AB R25, R60, R25 ;  /* 0x000000193c19723e */ /* 0x000fe200000000ff */
[----:B------:R-:W-:Y:S01]  /*2a60*/  FMUL.FTZ R32, R62, R181 ;  /* 0x000000b53e207220 */ /* 0x000fe20000410000 */
[----:B------:R-:W-:Y:S01]  /*2a70*/  HFMA2.MMA R60, -RZ, RZ, 0, 9.5367431640625e-07 ;  /* 0x00000010ff3c7435 */ /* 0x000fe200000001ff */
[----:B------:R-:W-:-:S02]  /*2a80*/  FADD.FTZ R205, R205, -R208 ;  /* 0x800000d0cdcd7221 */ /* 0x000fc40000010000 */
[C---:B------:R-:W-:Y:S02]  /*2a90*/  FMUL.FTZ R36, R62.reuse, R177 ;  /* 0x000000b13e247220 */ /* 0x040fe40000410000 */
[----:B------:R-:W-:Y:S02]  /*2aa0*/  FMUL.FTZ R42, R62, R203 ;  /* 0x000000cb3e2a7220 */ /* 0x000fe40000410000 */
[----:B------:R-:W-:Y:S01]  /*2ab0*/  @P1 FADD.FTZ R56, R56, R31 ;  /* 0x0000001f38381221 */ /* 0x000fe20000010000 */
[----:B------:R-:W-:Y:S01]  /*2ac0*/  @P1 HADD2.F32 R31, -RZ, R19.H1_H1 ;  /* 0x30000013ff1f1230 */ /* 0x000fe20000004100 */
[----:B------:R-:W-:Y:S02]  /*2ad0*/  FMUL.FTZ R40, R62, R201 ;  /* 0x000000c93e287220 */ /* 0x000fe40000410000 */
[----:B------:R-:W-:Y:S01]  /*2ae0*/  @P1 FADD.FTZ R32, R32, R27 ;  /* 0x0000001b20201221 */ /* 0x000fe20000010000 */
[----:B------:R-:W-:Y:S01]  /*2af0*/  @P1 HADD2.F32 R27, -RZ, R18.H1_H1 ;  /* 0x30000012ff1b1230 */ /* 0x000fe20000004100 */
[----:B------:R-:W-:-:S02]  /*2b00*/  FMUL.FTZ R62, R62, R205 ;  /* 0x000000cd3e3e7220 */ /* 0x000fc40000410000 */
[----:B------:R-:W-:Y:S01]  /*2b10*/  @P1 FADD.FTZ R36, R36, R3 ;  /* 0x0000000324241221 */ /* 0x000fe20000010000 */
[----:B------:R-:W-:Y:S01]  /*2b20*/  @P0 F2FP.PACK_AB R3, RZ, R2 ;  /* 0x00000002ff03023e */ /* 0x000fe200000000ff */
[----:B------:R-:W-:Y:S01]  /*2b30*/  @P1 FADD.FTZ R42, R42, R29 ;  /* 0x0000001d2a2a1221 */ /* 0x000fe20000010000 */
[----:B------:R-:W-:Y:S01]  /*2b40*/  @P0 F2FP.PACK_AB R29, RZ, R166 ;  /* 0x000000a6ff1d023e */ /* 0x000fe200000000ff */
[-C--:B------:R-:W-:Y:S01]  /*2b50*/  FMUL.FTZ R2, R2, R165.reuse ;  /* 0x000000a502027220 */ /* 0x080fe20000410000 */
[----:B------:R-:W-:Y:S01]  /*2b60*/  @P0 PRMT R20, R3, 0x7610, R20 ;  /* 0x0000761003140816 */ /* 0x000fe20000000014 */
[-C--:B------:R-:W-:Y:S01]  /*2b70*/  FMUL.FTZ R41, R24, R165.reuse ;  /* 0x000000a518297220 */ /* 0x080fe20000410000 */
[----:B------:R-:W-:Y:S01]  /*2b80*/  @P0 PRMT R22, R29, 0x7610, R22 ;  /* 0x000076101d160816 */ /* 0x000fe20000000016 */
[----:B------:R-:W-:Y:S01]  /*2b90*/  @P1 FADD.FTZ R62, R62, R31 ;  /* 0x0000001f3e3e1221 */ /* 0x000fe20000010000 */
[----:B------:R-:W-:Y:S01]  /*2ba0*/  @P0 F2FP.PACK_AB R31, RZ, R24 ;  /* 0x00000018ff1f023e */ /* 0x000fe200000000ff */
[----:B------:R-:W-:Y:S01]  /*2bb0*/  @P1 FADD.FTZ R40, R40, R27 ;  /* 0x0000001b28281221 */ /* 0x000fe20000010000 */
[----:B------:R-:W-:Y:S01]  /*2bc0*/  F2FP.PACK_AB R24, R41, R2 ;  /* 0x000000022918723e */ /* 0x000fe200000000ff */
[-C--:B------:R-:W-:Y:S01]  /*2bd0*/  FMUL.FTZ R27, R170, R165.reuse ;  /* 0x000000a5aa1b7220 */ /* 0x080fe20000410000 */
[----:B------:R-:W-:Y:S01]  /*2be0*/  @P0 PRMT R22, R22, 0x5410, R35 ;  /* 0x0000541016160816 */ /* 0x000fe20000000023 */
[-C--:B------:R-:W-:Y:S01]  /*2bf0*/  FMUL.FTZ R172, R172, R165.reuse ;  /* 0x000000a5acac7220 */ /* 0x080fe20000410000 */
[----:B------:R-:W-:Y:S01]  /*2c00*/  @P0 PRMT R20, R20, 0x5410, R31 ;  /* 0x0000541014140816 */ /* 0x000fe2000000001f */
[-C--:B------:R-:W-:Y:S01]  /*2c10*/  FMUL.FTZ R166, R166, R165.reuse ;  /* 0x000000a5a6a67220 */ /* 0x080fe20000410000 */
[----:B------:R-:W-:Y:S01]  /*2c20*/  @P0 F2FP.PACK_AB R31, RZ, R178 ;  /* 0x000000b2ff1f023e */ /* 0x000fe200000000ff */
[----:B------:R-:W-:Y:S01]  /*2c30*/  FMUL.FTZ R43, R168, R165 ;  /* 0x000000a5a82b7220 */ /* 0x000fe20000410000 */
[----:B------:R-:W-:Y:S01]  /*2c40*/  F2FP.PACK_AB R27, R172, R27 ;  /* 0x0000001bac1b723e */ /* 0x000fe200000000ff */
[----:B------:R-:W-:Y:S01]  /*2c50*/  @P0 IMAD.WIDE.U32 R2, R161, R60, c[0x0][0x258] ;  /* 0x00009600a1020625 */ /* 0x000fe200078e003c */
[----:B------:R-:W-:-:S02]  /*2c60*/  @P0 F2FP.PACK_AB R35, RZ, R182 ;  /* 0x000000b6ff23023e */ /* 0x000fc400000000ff */
[----:B------:R-:W-:Y:S01]  /*2c70*/  F2FP.PACK_AB R26, R43, R166 ;  /* 0x000000a62b1a723e */ /* 0x000fe200000000ff */
[----:B------:R-:W-:Y:S01]  /*2c80*/  IMAD.WIDE.U32 R28, R161, R60, c[0x0][0x248] ;  /* 0x00009200a11c7625 */ /* 0x000fe200078e003c */
[----:B------:R0:W-:Y:S01]  /*2c90*/  @P0 STG.E.128 [R2.64], R20 ;  /* 0x0000001402000986 */ /* 0x0001e2000c101d04 */
[----:B------:R-:W-:Y:S02]  /*2ca0*/  SEL R166, RZ, 0x1, P2 ;  /* 0x00000001ffa67807 */ /* 0x000fe40001000000 */
[-C--:B------:R-:W-:Y:S01]  /*2cb0*/  FMUL.FTZ R178, R178, R165.reuse ;  /* 0x000000a5b2b27220 */ /* 0x080fe20000410000 */
[----:B------:R1:W-:Y:S01]  /*2cc0*/  STG.E.128 [R28.64], R24 ;  /* 0x000000181c007986 */ /* 0x0003e2000c101d04 */
[-C--:B------:R-:W-:Y:S02]  /*2cd0*/  FMUL.FTZ R182, R182, R165.reuse ;  /* 0x000000a5b6b67220 */ /* 0x080fe40000410000 */
[-C--:B------:R-:W-:Y:S02]  /*2ce0*/  FMUL.FTZ R43, R184, R165.reuse ;  /* 0x000000a5b82b7220 */ /* 0x080fe40000410000 */
[-C--:B------:R-:W-:Y:S01]  /*2cf0*/  FMUL.FTZ R41, R176, R165.reuse ;  /* 0x000000a5b0297220 */ /* 0x080fe20000410000 */
[----:B0-----:R-:W-:Y:S01]  /*2d00*/  @P0 F2FP.PACK_AB R3, RZ, R174 ;  /* 0x000000aeff03023e */ /* 0x001fe200000000ff */
[-C--:B------:R-:W-:Y:S01]  /*2d10*/  FMUL.FTZ R2, R188, R165.reuse ;  /* 0x000000a5bc027220 */ /* 0x080fe20000410000 */
[----:B------:R-:W-:Y:S01]  /*2d20*/  @P0 F2FP.PACK_AB R188, RZ, R188 ;  /* 0x000000bcffbc023e */ /* 0x000fe200000000ff */
[-C--:B------:R-:W-:Y:S01]  /*2d30*/  FMUL.FTZ R174, R174, R165.reuse ;  /* 0x000000a5aeae7220 */ /* 0x080fe20000410000 */
[----:B-1----:R-:W-:Y:S01]  /*2d40*/  @P0 F2FP.PACK_AB R29, RZ, R176 ;  /* 0x000000b0ff1d023e */ /* 0x002fe200000000ff */
[-C--:B------:R-:W-:Y:S01]  /*2d50*/  FMUL.FTZ R27, R186, R165.reuse ;  /* 0x000000a5ba1b7220 */ /* 0x080fe20000410000 */
[----:B------:R-:W-:Y:S01]  /*2d60*/  @P0 PRMT R20, R3, 0x7610, R20 ;  /* 0x0000761003140816 */ /* 0x000fe20000000014 */
[----:B------:R-:W-:Y:S01]  /*2d70*/  FMUL.FTZ R25, R180, R165 ;  /* 0x000000a5b4197220 */ /* 0x000fe20000410000 */
[----:B------:R-:W-:-:S02]  /*2d80*/  @P0 PRMT R21, R31, 0x7610, R21 ;  /* 0x000076101f150816 */ /* 0x000fc40000000015 */
[----:B------:R-:W-:Y:S02]  /*2d90*/  @P0 PRMT R22, R35, 0x7610, R22 ;  /* 0x0000761023160816 */ /* 0x000fe40000000016 */
[----:B------:R-:W-:Y:S02]  /*2da0*/  @P0 PRMT R23, R39, 0x7610, R23 ;  /* 0x0000761027170816 */ /* 0x000fe40000000017 */
[----:B------:R-:W-:Y:S02]  /*2db0*/  IADD3 R31, R161, 0x100, RZ ;  /* 0x00000100a11f7810 */ /* 0x000fe40007ffe0ff */
[----:B------:R-:W-:Y:S01]  /*2dc0*/  F2FP.PACK_AB R27, R2, R27 ;  /* 0x0000001b021b723e */ /* 0x000fe200000000ff */
[----:B------:R-:W-:Y:S01]  /*2dd0*/  @P0 IMAD.WIDE.U32 R2, R164, R60, c[0x0][0x258] ;  /* 0x00009600a4020625 */ /* 0x000fe200078e003c */
[----:B------:R-:W-:Y:S02]  /*2de0*/  @P0 PRMT R20, R20, 0x5410, R29 ;  /* 0x0000541014140816 */ /* 0x000fe4000000001d */
[----:B------:R-:W-:Y:S01]  /*2df0*/  @P0 PRMT R21, R21, 0x5410, R33 ;  /* 0x0000541015150816 */ /* 0x000fe20000000021 */
[----:B------:R-:W-:Y:S01]  /*2e00*/  IMAD.WIDE.U32 R28, R60, R31, c[0x0][0x248] ;  /* 0x000092003c1c7625 */ /* 0x000fe200078e001f */
[----:B------:R-:W-:-:S02]  /*2e10*/  @P0 PRMT R22, R22, 0x5410, R37 ;  /* 0x0000541016160816 */ /* 0x000fc40000000025 */
[----:B------:R-:W-:Y:S02]  /*2e20*/  @P0 PRMT R23, R23, 0x5410, R188 ;  /* 0x0000541017170816 */ /* 0x000fe400000000bc */
[----:B------:R-:W-:Y:S01]  /*2e30*/  F2FP.PACK_AB R26, R43, R182 ;  /* 0x000000b62b1a723e */ /* 0x000fe200000000ff */
[-C--:B------:R-:W-:Y:S01]  /*2e40*/  FMUL.FTZ R43, R54, R165.reuse ;  /* 0x000000a5362b7220 */ /* 0x080fe20000410000 */
[----:B------:R-:W-:Y:S01]  /*2e50*/  F2FP.PACK_AB R25, R25, R178 ;  /* 0x000000b21919723e */ /* 0x000fe200000000ff */
[----:B------:R0:W-:Y:S01]  /*2e60*/  @P0 STG.E.128 [R2.64], R20 ;  /* 0x0000001402000986 */ /* 0x0001e2000c101d04 */
[----:B------:R-:W-:Y:S01]  /*2e70*/  F2FP.PACK_AB R24, R41, R174 ;  /* 0x000000ae2918723e */ /* 0x000fe200000000ff */
[-C--:B------:R-:W-:Y:S01]  /*2e80*/  FMUL.FTZ R41, R46, R165.reuse ;  /* 0x000000a52e297220 */ /* 0x080fe20000410000 */
[----:B------:R-:W-:Y:S01]  /*2e90*/  @P0 F2FP.PACK_AB R31, RZ, R48 ;  /* 0x00000030ff1f023e */ /* 0x000fe200000000ff */
[-C--:B------:R-:W-:Y:S01]  /*2ea0*/  FMUL.FTZ R48, R48, R165.reuse ;  /* 0x000000a530307220 */ /* 0x080fe20000410000 */
[----:B------:R-:W-:Y:S01]  /*2eb0*/  @P0 F2FP.PACK_AB R35, RZ, R52 ;  /* 0x00000034ff23023e */ /* 0x000fe200000000ff */
[----:B------:R1:W-:Y:S01]  /*2ec0*/  STG.E.128 [R28.64], R24 ;  /* 0x000000181c007986 */ /* 0x0003e2000c101d04 */
[----:B------:R-:W-:Y:S01]  /*2ed0*/  @P0 F2FP.PACK_AB R39, RZ, R56 ;  /* 0x00000038ff27023e */ /* 0x000fe200000000ff */
[----:B------:R-:W-:Y:S01]  /*2ee0*/  FMUL.FTZ R52, R52, R165 ;  /* 0x000000a534347220 */ /* 0x000fe20000410000 */
[----:B------:R-:W-:-:S02]  /*2ef0*/  @P0 F2FP.PACK_AB R33, RZ, R50 ;  /* 0x00000032ff21023e */ /* 0x000fc400000000ff */
[----:B------:R-:W-:Y:S02]  /*2f00*/  @P0 F2FP.PACK_AB R37, RZ, R54 ;  /* 0x00000036ff25023e */ /* 0x000fe400000000ff */
[----:B0-----:R-:W-:Y:S01]  /*2f10*/  @P0 F2FP.PACK_AB R3, RZ, R44 ;  /* 0x0000002cff03023e */ /* 0x001fe200000000ff */
[-C--:B------:R-:W-:Y:S01]  /*2f20*/  FMUL.FTZ R2, R58, R165.reuse ;  /* 0x000000a53a027220 */ /* 0x080fe20000410000 */
[----:B------:R-:W-:Y:S01]  /*2f30*/  @P0 PRMT R21, R31, 0x7610, R21 ;  /* 0x000076101f150816 */ /* 0x000fe20000000015 */
[-C--:B------:R-:W-:Y:S01]  /*2f40*/  FMUL.FTZ R44, R44, R165.reuse ;  /* 0x000000a52c2c7220 */ /* 0x080fe20000410000 */
[----:B------:R-:W-:Y:S01]  /*2f50*/  @P0 F2FP.PACK_AB R58, RZ, R58 ;  /* 0x0000003aff3a023e */ /* 0x000fe200000000ff */
[-C--:B-1----:R-:W-:Y:S01]  /*2f60*/  FMUL.FTZ R27, R56, R165.reuse ;  /* 0x000000a5381b7220 */ /* 0x082fe20000410000 */
[----:B------:R-:W-:Y:S01]  /*2f70*/  @P0 F2FP.PACK_AB R29, RZ, R46 ;  /* 0x0000002eff1d023e */ /* 0x000fe200000000ff */
[----:B------:R-:W-:Y:S01]  /*2f80*/  FMUL.FTZ R25, R50, R165 ;  /* 0x000000a532197220 */ /* 0x000fe20000410000 */
[----:B------:R-:W-:-:S02]  /*2f90*/  @P0 PRMT R20, R3, 0x7610, R20 ;  /* 0x0000761003140816 */ /* 0x000fc40000000014 */
[----:B------:R-:W-:Y:S02]  /*2fa0*/  IADD3 R31, R161, 0x200, RZ ;  /* 0x00000200a11f7810 */ /* 0x000fe40007ffe0ff */
[----:B------:R-:W-:Y:S02]  /*2fb0*/  @P0 PRMT R22, R35, 0x7610, R22 ;  /* 0x0000761023160816 */ /* 0x000fe40000000016 */
[----:B------:R-:W-:Y:S01]  /*2fc0*/  @P0 PRMT R23, R39, 0x7610, R23 ;  /* 0x0000761027170816 */ /* 0x000fe20000000017 */
[----:B------:R-:W-:Y:S01]  /*2fd0*/  FMUL.FTZ R39, R36, R165 ;  /* 0x000000a524277220 */ /* 0x000fe20000410000 */
[----:B------:R-:W-:Y:S01]  /*2fe0*/  F2FP.PACK_AB R27, R2, R27 ;  /* 0x0000001b021b723e */ /* 0x000fe200000000ff */
[----:B------:R-:W-:Y:S01]  /*2ff0*/  @P0 IMAD.WIDE.U32 R2, R163, R60, c[0x0][0x258] ;  /* 0x00009600a3020625 */ /* 0x000fe200078e003c */
[----:B------:R-:W-:Y:S02]  /*3000*/  @P0 PRMT R20, R20, 0x5410, R29 ;  /* 0x0000541014140816 */ /* 0x000fe4000000001d */
[----:B------:R-:W-:Y:S01]  /*3010*/  @P0 PRMT R21, R21, 0x5410, R33 ;  /* 0x0000541015150816 */ /* 0x000fe20000000021 */
[----:B------:R-:W-:Y:S01]  /*3020*/  IMAD.WIDE.U32 R28, R60, R31, c[0x0][0x248] ;  /* 0x000092003c1c7625 */ /* 0x000fe200078e001f */
[----:B------:R-:W-:-:S02]  /*3030*/  @P0 PRMT R22, R22, 0x5410, R37 ;  /* 0x0000541016160816 */ /* 0x000fc40000000025 */
[----:B------:R-:W-:Y:S01]  /*3040*/  @P0 PRMT R23, R23, 0x5410, R58 ;  /* 0x0000541017170816 */ /* 0x000fe2000000003a */
[-C--:B------:R-:W-:Y:S01]  /*3050*/  FMUL.FTZ R37, R32, R165.reuse ;  /* 0x000000a520257220 */ /* 0x080fe20000410000 */
[----:B------:R-:W-:Y:S01]  /*3060*/  F2FP.PACK_AB R26, R43, R52 ;  /* 0x000000342b1a723e */ /* 0x000fe200000000ff */
[----:B------:R-:W-:Y:S01]  /*3070*/  @P0 IMAD.WIDE.U32 R162, R162, R60, c[0x0][0x258] ;  /* 0x00009600a2a20625 */ /* 0x000fe200078e003c */
[----:B------:R-:W-:Y:S01]  /*3080*/  F2FP.PACK_AB R25, R25, R48 ;  /* 0x000000301919723e */ /* 0x000fe200000000ff */
[----:B------:R0:W-:Y:S01]  /*3090*/  @P0 STG.E.128 [R2.64], R20 ;  /* 0x0000001402000986 */ /* 0x0001e2000c101d04 */
[----:B------:R-:W-:Y:S02]  /*30a0*/  F2FP.PACK_AB R24, R41, R44 ;  /* 0x0000002c2918723e */ /* 0x000fe400000000ff */
[----:B------:R-:W-:Y:S01]  /*30b0*/  @P0 F2FP.PACK_AB R31, RZ, R34 ;  /* 0x00000022ff1f023e */ /* 0x000fe200000000ff */
[-C--:B------:R-:W-:Y:S01]  /*30c0*/  FMUL.FTZ R34, R34, R165.reuse ;  /* 0x000000a522227220 */ /* 0x080fe20000410000 */
[----:B------:R-:W-:Y:S01]  /*30d0*/  @P0 F2FP.PACK_AB R35, RZ, R38 ;  /* 0x00000026ff23023e */ /* 0x000fe200000000ff */
[----:B------:R1:W-:Y:S01]  /*30e0*/  STG.E.128 [R28.64], R24 ;  /* 0x000000181c007986 */ /* 0x0003e2000c101d04 */
[----:B------:R-:W-:Y:S01]  /*30f0*/  FMUL.FTZ R38, R38, R165 ;  /* 0x000000a526267220 */ /* 0x000fe20000410000 */
[----:B------:R-:W-:-:S02]  /*3100*/  @P0 F2FP.PACK_AB R33, RZ, R36 ;  /* 0x00000024ff21023e */ /* 0x000fc400000000ff */
[----:B0-----:R-:W-:Y:S01]  /*3110*/  @P0 F2FP.PACK_AB R3, RZ, R30 ;  /* 0x0000001eff03023e */ /* 0x001fe200000000ff */
[-C--:B------:R-:W-:Y:S01]  /*3120*/  FMUL.FTZ R30, R30, R165.reuse ;  /* 0x000000a51e1e7220 */ /* 0x080fe20000410000 */
[----:B------:R-:W-:Y:S01]  /*3130*/  @P0 PRMT R21, R31, 0x7610, R21 ;  /* 0x000076101f150816 */ /* 0x000fe20000000015 */
[-C--:B------:R-:W-:Y:S01]  /*3140*/  FMUL.FTZ R2, R62, R165.reuse ;  /* 0x000000a53e027220 */ /* 0x080fe20000410000 */
[----:B------:R-:W-:Y:S01]  /*3150*/  @P0 PRMT R20, R3, 0x7610, R20 ;  /* 0x0000761003140816 */ /* 0x000fe20000000014 */
[-C--:B-1----:R-:W-:Y:S01]  /*3160*/  FMUL.FTZ R27, R42, R165.reuse ;  /* 0x000000a52a1b7220 */ /* 0x082fe20000410000 */
[----:B------:R-:W-:Y:S01]  /*3170*/  @P0 F2FP.PACK_AB R42, RZ, R42 ;  /* 0x0000002aff2a023e */ /* 0x000fe200000000ff */
[----:B------:R-:W-:Y:S01]  /*3180*/  FMUL.FTZ R165, R40, R165 ;  /* 0x000000a528a57220 */ /* 0x000fe20000410000 */
[----:B------:R-:W-:Y:S02]  /*3190*/  @P0 F2FP.PACK_AB R29, RZ, R32 ;  /* 0x00000020ff1d023e */ /* 0x000fe400000000ff */
[----:B------:R-:W-:-:S02]  /*31a0*/  @P0 F2FP.PACK_AB R40, RZ, R40 ;  /* 0x00000028ff28023e */ /* 0x000fc400000000ff */
[----:B------:R-:W-:Y:S02]  /*31b0*/  @P0 F2FP.PACK_AB R62, RZ, R62 ;  /* 0x0000003eff3e023e */ /* 0x000fe400000000ff */
[----:B------:R-:W-:Y:S02]  /*31c0*/  IADD3 R3, R161, 0x300, RZ ;  /* 0x00000300a1037810 */ /* 0x000fe40007ffe0ff */
[----:B------:R-:W-:Y:S02]  /*31d0*/  @P0 PRMT R22, R35, 0x7610, R22 ;  /* 0x0000761023160816 */ /* 0x000fe40000000016 */
[----:B------:R-:W-:Y:S02]  /*31e0*/  @P0 PRMT R23, R42, 0x7610, R23 ;  /* 0x000076102a170816 */ /* 0x000fe40000000017 */
[----:B------:R-:W-:Y:S01]  /*31f0*/  F2FP.PACK_AB R27, R2, R27 ;  /* 0x0000001b021b723e */ /* 0x000fe200000000ff */
[----:B------:R-:W-:Y:S01]  /*3200*/  IMAD.WIDE.U32 R2, R60, R3, c[0x0][0x248] ;  /* 0x000092003c027625 */ /* 0x000fe200078e0003 */
[----:B------:R-:W-:-:S02]  /*3210*/  @P0 PRMT R20, R20, 0x5410, R29 ;  /* 0x0000541014140816 */ /* 0x000fc4000000001d */
[----:B------:R-:W-:Y:S02]  /*3220*/  @P0 PRMT R21, R21, 0x5410, R33 ;  /* 0x0000541015150816 */ /* 0x000fe40000000021 */
[----:B------:R-:W-:Y:S02]  /*3230*/  @P0 PRMT R22, R22, 0x5410, R40 ;  /* 0x0000541016160816 */ /* 0x000fe40000000028 */
[----:B------:R-:W-:Y:S02]  /*3240*/  @P0 PRMT R23, R23, 0x5410, R62 ;  /* 0x0000541017170816 */ /* 0x000fe4000000003e */
[----:B------:R-:W-:Y:S02]  /*3250*/  F2FP.PACK_AB R26, R165, R38 ;  /* 0x00000026a51a723e */ /* 0x000fe400000000ff */
[----:B------:R-:W-:Y:S01]  /*3260*/  F2FP.PACK_AB R25, R39, R34 ;  /* 0x000000222719723e */ /* 0x000fe200000000ff */
[----:B------:R0:W-:Y:S01]  /*3270*/  @P0 STG.E.128 [R162.64], R20 ;  /* 0x00000014a2000986 */ /* 0x0001e2000c101d04 */
[----:B------:R-:W-:-:S02]  /*3280*/  F2FP.PACK_AB R24, R37, R30 ;  /* 0x0000001e2518723e */ /* 0x000fc400000000ff */
[----:B------:R-:W-:-:S03]  /*3290*/  ISETP.GE.AND P0, PT, R128, c[0x0][0x164], PT ;  /* 0x0000590080007a0c */ /* 0x000fc60003f06270 */
[----:B------:R0:W-:Y:S10]  /*32a0*/  STG.E.128 [R2.64], R24 ;  /* 0x0000001802007986 */ /* 0x0001f4000c101d04 */
[----:B0-----:R-:W-:Y:S01]  /*32b0*/  @P0 CALL.REL.NOINC `(.L_x_1339) ;  /* 0x0000001000000944 */ /* 0x001fe20003c00000 */
[----:B------:R-:W-:Y:S05]  /*32c0*/  BRA `(.L_x_1340) ;  /* 0xffffd45000007947 */ /* 0x000fea000383ffff */
.L_x_1339:
        /* <DEDUP_REMOVED lines=64> */
.L_x_1336:
        /* <DEDUP_REMOVED lines=25> */
.L_x_1337:
[----:B------:R-:W-:Y:S01]  /*3860*/  HFMA2.MMA R30, -RZ, RZ, 0, 9.5367431640625e-07 ;  /* 0x00000010ff1e7435 */ /* 0x000fe200000001ff */
[----:B------:R-:W-:-:S02]  /*3870*/  MOV R25, R27 ;  /* 0x0000001b00197202 */ /* 0x000fc40000000f00 */
[----:B------:R-:W-:Y:S02]  /*3880*/  MOV R26, 0x1f ;  /* 0x0000001f001a7802 */ /* 0x000fe40000000f00 */
[----:B------:R-:W-:Y:S02]  /*3890*/  MOV R31, 0xffffffff ;  /* 0xffffffff001f7802 */ /* 0x000fe40000000f00 */
[----:B------:R-:W-:Y:S02]  /*38a0*/  MOV R2, 0x38c0 ;  /* 0x000038c000027802 */ /* 0x000fe40000000f00 */
[----:B-----5:R-:W-:Y:S05]  /*38b0*/  CALL.REL.NOINC `($__internal_21_$__cuda_sm70_shflsync_down_p) ;  /* 0x0000045000007944 */ /* 0x020fea0003c00000 */
[----:B-1----:R-:W-:Y:S01]  /*38c0*/  MOV R24, R30 ;  /* 0x0000001e00187202 */ /* 0x002fe20000000f00 */
[----:B0-----:R-:W-:Y:S05]  /*38d0*/  BRA `(.L_x_1341) ;  /* 0xffffe3a000007947 */ /* 0x001fea000383ffff */
.L_x_1338:
[----:B------:R-:W-:Y:S01]  /*38e0*/  HFMA2.MMA R30, -RZ, RZ, 0, 9.5367431640625e-07 ;  /* 0x00000010ff1e7435 */ /* 0x000fe200000001ff */
[----:B------:R-:W-:Y:S02]  /*38f0*/  MOV R25, R29 ;  /* 0x0000001d00197202 */ /* 0x000fe40000000f00 */
[----:B------:R-:W-:Y:S02]  /*3900*/  MOV R26, 0x1f ;  /* 0x0000001f001a7802 */ /* 0x000fe40000000f00 */
[----:B------:R-:W-:-:S02]  /*3910*/  MOV R31, 0xffffffff ;  /* 0xffffffff001f7802 */ /* 0x000fc40000000f00 */
[----:B------:R-:W-:Y:S02]  /*3920*/  MOV R2, 0x3940 ;  /* 0x0000394000027802 */ /* 0x000fe40000000f00 */
[----:B01---5:R-:W-:Y:S05]  /*3930*/  CALL.REL.NOINC `($__internal_21_$__cuda_sm70_shflsync_down_p) ;  /* 0x000003d000007944 */ /* 0x023fea0003c00000 */
[----:B------:R-:W-:Y:S01]  /*3940*/  FADD.FTZ R27, R27, R24 ;  /* 0x000000181b1b7221 */ /* 0x000fe20000010000 */
[----:B0-----:R-:W-:Y:S01]  /*3950*/  MOV R26, 0x1f ;  /* 0x0000001f001a7802 */ /* 0x001fe20000000f00 */
[----:B-1----:R-:W-:Y:S01]  /*3960*/  FADD.FTZ R29, R29, R30 ;  /* 0x0000001e1d1d7221 */ /* 0x002fe20000010000 */
[----:B------:R-:W-:Y:S01]  /*3970*/  HFMA2.MMA R30, -RZ, RZ, 0, 4.76837158203125e-07 ;  /* 0x00000008ff1e7435 */ /* 0x000fe200000001ff */
[----:B------:R-:W-:Y:S02]  /*3980*/  MOV R31, 0xffffffff ;  /* 0xffffffff001f7802 */ /* 0x000fe40000000f00 */
[----:B------:R-:W-:Y:S02]  /*3990*/  MOV R25, R27 ;  /* 0x0000001b00197202 */ /* 0x000fe40000000f00 */
[----:B------:R-:W-:Y:S02]  /*39a0*/  MOV R2, 0x39c0 ;  /* 0x000039c000027802 */ /* 0x000fe40000000f00 */
[----:B------:R-:W-:Y:S05]  /*39b0*/  CALL.REL.NOINC `($__internal_21_$__cuda_sm70_shflsync_down_p) ;  /* 0x0000035000007944 */ /* 0x000fea0003c00000 */
[----:B-1----:R-:W-:Y:S01]  /*39c0*/  MOV R24, R30 ;  /* 0x0000001e00187202 */ /* 0x002fe20000000f00 */
[----:B------:R-:W-:Y:S01]  /*39d0*/  HFMA2.MMA R30, -RZ, RZ, 0, 4.76837158203125e-07 ;  /* 0x00000008ff1e7435 */ /* 0x000fe200000001ff */
[----:B0-----:R-:W-:-:S02]  /*39e0*/  MOV R25, R29 ;  /* 0x0000001d00197202 */ /* 0x001fc40000000f00 */
[----:B------:R-:W-:Y:S02]  /*39f0*/  MOV R26, 0x1f ;  /* 0x0000001f001a7802 */ /* 0x000fe40000000f00 */
[----:B------:R-:W-:Y:S02]  /*3a00*/  MOV R31, 0xffffffff ;  /* 0xffffffff001f7802 */ /* 0x000fe40000000f00 */
[----:B------:R-:W-:Y:S02]  /*3a10*/  MOV R2, 0x3a30 ;  /* 0x00003a3000027802 */ /* 0x000fe40000000f00 */
[----:B------:R-:W-:Y:S05]  /*3a20*/  CALL.REL.NOINC `($__internal_21_$__cuda_sm70_shflsync_down_p) ;  /* 0x000002e000007944 */ /* 0x000fea0003c00000 */
[----:B------:R-:W-:Y:S01]  /*3a30*/  FADD.FTZ R27, R24, R27 ;  /* 0x0000001b181b7221 */ /* 0x000fe20000010000 */
[----:B0-----:R-:W-:Y:S01]  /*3a40*/  MOV R26, 0x1f ;  /* 0x0000001f001a7802 */ /* 0x001fe20000000f00 */
[----:B-1----:R-:W-:Y:S01]  /*3a50*/  FADD.FTZ R29, R29, R30 ;  /* 0x0000001e1d1d7221 */ /* 0x002fe20000010000 */
[----:B------:R-:W-:Y:S01]  /*3a60*/  HFMA2.MMA R30, -RZ, RZ, 0, 2.384185791015625e-07 ;  /* 0x00000004ff1e7435 */ /* 0x000fe200000001ff */
[----:B------:R-:W-:Y:S02]  /*3a70*/  MOV R31, 0xffffffff ;  /* 0xffffffff001f7802 */ /* 0x000fe40000000f00 */
[----:B------:R-:W-:-:S02]  /*3a80*/  MOV R25, R27 ;  /* 0x0000001b00197202 */ /* 0x000fc40000000f00 */
[----:B------:R-:W-:Y:S02]  /*3a90*/  MOV R2, 0x3ab0 ;  /* 0x00003ab000027802 */ /* 0x000fe40000000f00 */
[----:B------:R-:W-:Y:S05]  /*3aa0*/  CALL.REL.NOINC `($__internal_21_$__cuda_sm70_shflsync_down_p) ;  /* 0x0000026000007944 */ /* 0x000fea0003c00000 */
[----:B-1----:R-:W-:Y:S01]  /*3ab0*/  MOV R24, R30 ;  /* 0x0000001e00187202 */ /* 0x002fe20000000f00 */
[----:B------:R-:W-:Y:S01]  /*3ac0*/  HFMA2.MMA R30, -RZ, RZ, 0, 2.384185791015625e-07 ;  /* 0x00000004ff1e7435 */ /* 0x000fe200000001ff */
[----:B0-----:R-:W-:Y:S02]  /*3ad0*/  MOV R25, R29 ;  /* 0x0000001d00197202 */ /* 0x001fe40000000f00 */
[----:B------:R-:W-:Y:S02]  /*3ae0*/  MOV R26, 0x1f ;  /* 0x0000001f001a7802 */ /* 0x000fe40000000f00 */
[----:B------:R-:W-:Y:S02]  /*3af0*/  MOV R31, 0xffffffff ;  /* 0xffffffff001f7802 */ /* 0x000fe40000000f00 */
[----:B------:R-:W-:Y:S02]  /*3b00*/  MOV R2, 0x3b20 ;  /* 0x00003b2000027802 */ /* 0x000fe40000000f00 */
[----:B------:R-:W-:Y:S05]  /*3b10*/  CALL.REL.NOINC `($__internal_21_$__cuda_sm70_shflsync_down_p) ;  /* 0x000001f000007944 */ /* 0x000fea0003c00000 */
[----:B------:R-:W-:Y:S01]  /*3b20*/  FADD.FTZ R27, R24, R27 ;  /* 0x0000001b181b7221 */ /* 0x000fe20000010000 */
[----:B0-----:R-:W-:Y:S01]  /*3b30*/  MOV R26, 0x1f ;  /* 0x0000001f001a7802 */ /* 0x001fe20000000f00 */
[----:B-1----:R-:W-:Y:S01]  /*3b40*/  FADD.FTZ R29, R29, R30 ;  /* 0x0000001e1d1d7221 */ /* 0x002fe20000010000 */
[----:B------:R-:W-:Y:S01]  /*3b50*/  HFMA2.MMA R30, -RZ, RZ, 0, 1.1920928955078125e-07 ;  /* 0x00000002ff1e7435 */ /* 0x000fe200000001ff */
[----:B------:R-:W-:-:S02]  /*3b60*/  MOV R31, 0xffffffff ;  /* 0xffffffff001f7802 */ /* 0x000fc40000000f00 */
[----:B------:R-:W-:Y:S02]  /*3b70*/  MOV R25, R27 ;  /* 0x0000001b00197202 */ /* 0x000fe40000000f00 */
[----:B------:R-:W-:Y:S02]  /*3b80*/  MOV R2, 0x3ba0 ;  /* 0x00003ba000027802 */ /* 0x000fe40000000f00 */
[----:B------:R-:W-:Y:S05]  /*3b90*/  CALL.REL.NOINC `($__internal_21_$__cuda_sm70_shflsync_down_p) ;  /* 0x0000017000007944 */ /* 0x000fea0003c00000 */
[----:B-1----:R-:W-:Y:S01]  /*3ba0*/  MOV R24, R30 ;  /* 0x0000001e00187202 */ /* 0x002fe20000000f00 */
[----:B------:R-:W-:Y:S01]  /*3bb0*/  HFMA2.MMA R30, -RZ, RZ, 0, 1.1920928955078125e-07 ;  /* 0x00000002ff1e7435 */ /* 0x000fe200000001ff */
[----:B0-----:R-:W-:Y:S02]  /*3bc0*/  MOV R25, R29 ;  /* 0x0000001d00197202 */ /* 0x001fe40000000f00 */
[----:B------:R-:W-:Y:S02]  /*3bd0*/  MOV R26, 0x1f ;  /* 0x0000001f001a7802 */ /* 0x000fe40000000f00 */
[----:B------:R-:W-:Y:S02]  /*3be0*/  MOV R31, 0xffffffff ;  /* 0xffffffff001f7802 */ /* 0x000fe40000000f00 */
[----:B------:R-:W-:-:S02]  /*3bf0*/  MOV R2, 0x3c10 ;  /* 0x00003c1000027802 */ /* 0x000fc40000000f00 */
[----:B------:R-:W-:Y:S05]  /*3c00*/  CALL.REL.NOINC `($__internal_21_$__cuda_sm70_shflsync_down_p) ;  /* 0x0000010000007944 */ /* 0x000fea0003c00000 */
[----:B------:R-:W-:Y:S01]  /*3c10*/  FADD.FTZ R27, R24, R27 ;  /* 0x0000001b181b7221 */ /* 0x000fe20000010000 */
[----:B0-----:R-:W-:Y:S01]  /*3c20*/  MOV R26, 0x1f ;  /* 0x0000001f001a7802 */ /* 0x001fe20000000f00 */
[----:B-1----:R-:W-:Y:S01]  /*3c30*/  FADD.FTZ R29, R29, R30 ;  /* 0x0000001e1d1d7221 */ /* 0x002fe20000010000 */
[----:B------:R-:W-:Y:S01]  /*3c40*/  HFMA2.MMA R30, -RZ, RZ, 0, 5.9604644775390625e-08 ;  /* 0x00000001ff1e7435 */ /* 0x000fe200000001ff */
[----:B------:R-:W-:-:S02]  /*3c50*/  MOV R31, 0xffffffff ;  /* 0xffffffff001f7802 */ /* 0x000fc40000000f00 */
[----:B------:R-:W-:Y:S02]  /*3c60*/  MOV R25, R27 ;  /* 0x0000001b00197202 */ /* 0x000fe40000000f00 */
[----:B------:R-:W-:Y:S02]  /*3c70*/  MOV R2, 0x3c90 ;  /* 0x00003c9000027802 */ /* 0x000fe40000000f00 */
[----:B------:R-:W-:Y:S05]  /*3c80*/  CALL.REL.NOINC `($__internal_21_$__cuda_sm70_shflsync_down_p) ;  /* 0x0000008000007944 */ /* 0x000fea0003c00000 */
[----:B-1----:R-:W-:Y:S01]  /*3c90*/  MOV R28, R30 ;  /* 0x0000001e001c7202 */ /* 0x002fe20000000f00 */
[----:B------:R-:W-:Y:S01]  /*3ca0*/  HFMA2.MMA R30, -RZ, RZ, 0, 5.9604644775390625e-08 ;  /* 0x00000001ff1e7435 */ /* 0x000fe200000001ff */
[----:B0-----:R-:W-:Y:S02]  /*3cb0*/  MOV R25, R29 ;  /* 0x0000001d00197202 */ /* 0x001fe40000000f00 */
[----:B------:R-:W-:Y:S02]  /*3cc0*/  MOV R26, 0x1f ;  /* 0x0000001f001a7802 */ /* 0x000fe40000000f00 */
[----:B------:R-:W-:Y:S02]  /*3cd0*/  MOV R31, 0xffffffff ;  /* 0xffffffff001f7802 */ /* 0x000fe40000000f00 */
[----:B------:R-:W-:-:S02]  /*3ce0*/  MOV R2, 0x3d00 ;  /* 0x00003d0000027802 */ /* 0x000fc40000000f00 */
[----:B------:R-:W-:Y:S05]  /*3cf0*/  CALL.REL.NOINC `($__internal_21_$__cuda_sm70_shflsync_down_p) ;  /* 0x0000001000007944 */ /* 0x000fea0003c00000 */
[----:B01----:R-:W-:Y:S05]  /*3d00*/  BRA `(.L_x_1342) ;  /* 0xffffe09000007947 */ /* 0x003fea000383ffff */
        .weak           $__internal_21_$__cuda_sm70_shflsync_down_p
        .type           $__internal_21_$__cuda_sm70_shflsync_down_p,@function
        .size           $__internal_21_$__cuda_sm70_shflsync_down_p,(.L_x_11755 - $__internal_21_$__cuda_sm70_shflsync_down_p)
$__internal_21_$__cuda_sm70_shflsync_down_p:
[----:B------:R-:W-:Y:S01]  /*3d10*/  HFMA2.MMA R3, -RZ, RZ, 0, 0 ;  /* 0x00000000ff037435 */ /* 0x000fe200000001ff */
[----:B------:R-:W-:Y:S04]  /*3d20*/  WARPSYNC R31 ;  /* 0x0000001f00007348 */ /* 0x000fe80003800000 */
[----:B------:R0:W1:Y:S01]  /*3d30*/  SHFL.DOWN PT, R30, R25, R30, R26 ;  /* 0x0800001e191e7389 */ /* 0x00006200000e001a */
[----:B------:R-:W-:Y:S05]  /*3d40*/  RET.REL.NODEC R2 `(_ZN10layer_norm13ln_bwd_kernelINS_13Kernel_traitsI6__halfS2_S2_S2_fjLj8192ELj1ELj1ELj8ELj16ENS_18Kernel_traits_baseILj8192ES2_S2_S2_S2_fjLj256EEEEELb0ELb0ELb0ELb1EEEvNS_9BwdParamsE) ;  /* 0xffffc2b002007950 */ /* 0x000fea0003c3ffff */
.L_x_1343:
        /* <DEDUP_REMOVED lines=11> */
.L_x_11755:


//--------------------- .text._ZN10layer_norm13ln_bwd_kernelINS_13Kernel_traitsI6__halfS2_S2_S2_fjLj8192ELj1ELj1ELj8ELj16ENS_18Kernel_traits_baseILj8192ES2_S2_S2_S2_fjLj256EEEEELb0ELb0ELb1ELb0EEEvNS_9BwdParamsE --------------------------
	.section	.text._ZN10layer_norm13ln_bwd_kernelINS_13Kernel_traitsI6__halfS2_S2_S2_fjLj8192ELj1ELj1ELj8ELj16ENS_18Kernel_traits_baseILj8192ES2_S2_S2_S2_fjLj256EEEEELb0ELb0ELb1ELb0EEEvNS_9BwdParamsE,"ax",@progbits
	.sectioninfo	@"SHI_REGISTERS=216"
	.align	128
        .global         _ZN10layer_norm13ln_bwd_kernelINS_13Kernel_traitsI6__halfS2_S2_S2_fjLj8192ELj1ELj1ELj8ELj16ENS_18Kernel_traits_baseILj8192ES2_S2_S2_S2_fjLj256EEEEELb0ELb0ELb1ELb0EEEvNS_9BwdParamsE
        .type           _ZN10layer_norm13ln_bwd_kernelINS_13Kernel_traitsI6__halfS2_S2_S2_fjLj8192ELj1ELj1ELj8ELj16ENS_18Kernel_traits_baseILj8192ES2_S2_S2_S2_fjLj256EEEEELb0ELb0ELb1ELb0EEEvNS_9BwdParamsE,@function
        .size           _ZN10layer_norm13ln_bwd_kernelINS_13Kernel_traitsI6__halfS2_S2_S2_fjLj8192ELj1ELj1ELj8ELj16ENS_18Kernel_traits_baseILj8192ES2_S2_S2_S2_fjLj256EEEEELb0ELb0ELb1ELb0EEEvNS_9BwdParamsE,(.L_x_11756 - _ZN10layer_norm13ln_bwd_kernelINS_13Kernel_traitsI6__halfS2_S2_S2_fjLj8192ELj1ELj1ELj8ELj16ENS_18Kernel_traits_baseILj8192ES2_S2_S2_S2_fjLj256EEEEELb0ELb0ELb1ELb0EEEvNS_9BwdParamsE)
        .other          _ZN10layer_norm13ln_bwd_kernelINS_13Kernel_traitsI6__halfS2_S2_S2_fjLj8192ELj1ELj1ELj8ELj16ENS_18Kernel_traits_baseILj8192ES2_S2_S2_S2_fjLj256EEEEELb0ELb0ELb1ELb0EEEvNS_9BwdParamsE,@"STO_CUDA_ENTRY STV_DEFAULT"
_ZN10layer_norm13ln_bwd_kernelINS_13Kernel_traitsI6__halfS2_S2_S2_fjLj8192ELj1ELj1ELj8ELj16ENS_18Kernel_traits_baseILj8192ES2_S2_S2_S2_fjLj256EEEEELb0ELb0ELb1ELb0EEEvNS_9BwdParamsE:
.text._ZN10layer_norm13ln_bwd_kernelINS_13Kernel_traitsI6__halfS2_S2_S2_fjLj8192ELj1ELj1ELj8ELj16ENS_18Kernel_traits_baseILj8192ES2_S2_S2_S2_fjLj256EEEEELb0ELb0ELb1ELb0EEEvNS_9BwdParamsE:
        /* <DEDUP_REMOVED lines=30> */
[----:B------:R0:W5:Y:S02]  /*01e0*/  @P2 LDG.E.128 R104, [R4.64] ;  /* 0x0000000404682981 */ /* 0x000164000c1e1d00 */
        /* <DEDUP_REMOVED lines=35> */
[--C-:B-1---5:R-:W-:Y:S01]  /*0420*/  HADD2.F32 R25, -RZ, R18.reuse.H0_H0 ;  /* 0x20000012ff197230 */ /* 0x122fe20000004100 */
[----:B------:R-:W-:Y:S01]  /*0430*/  HFMA2.MMA R3, -RZ, RZ, 0, 5.9604644775390625e-08 ;  /* 0x00000001ff037435 */ /* 0x000fe200000001ff */
[----:B------:R-:W-:Y:S01]  /*0440*/  HADD2.F32 R24, -RZ, R18.H1_H1 ;  /* 0x30000012ff187230 */ /* 0x000fe20000004100 */
[----:B------:R-:W-:Y:S01]  /*0450*/  MOV R101, RZ ;  /* 0x000000ff00657202 */ /* 0x000fe20000000f00 */
[----:B------:R-:W0:Y:S01]  /*0460*/  LDC.U8 R18, c[0x0][0x1f0] ;  /* 0x00007c00ff127b82 */ /* 0x000e220000000000 */
[----:B------:R-:W-:-:S02]  /*0470*/  HADD2.F32 R37, -RZ, R12.H0_H0 ;  /* 0x2000000cff257230 */ /* 0x000fc40000004100 */
[----:B------:R-:W-:Y:S02]  /*0480*/  HADD2.F32 R36, -RZ, R12.H1_H1 ;  /* 0x3000000cff247230 */ /* 0x000fe40000004100 */
[--C-:B------:R-:W-:Y:S02]  /*0490*/  HADD2.F32 R35, -RZ, R13.reuse.H0_H0 ;  /* 0x2000000dff237230 */ /* 0x100fe40000004100 */
[----:B------:R-:W-:Y:S02]  /*04a0*/  HADD2.F32 R34, -RZ, R13.H1_H1 ;  /* 0x3000000dff227230 */ /* 0x000fe40000004100 */
[--C-:B------:R-:W-:Y:S02]  /*04b0*/  HADD2.F32 R33, -RZ, R14.reuse.H0_H0 ;  /* 0x2000000eff217230 */ /* 0x100fe40000004100 */
[----:B------:R-:W-:Y:S02]  /*04c0*/  HADD2.F32 R32, -RZ, R14.H1_H1 ;  /* 0x3000000eff207230 */ /* 0x000fe40000004100 */
        /* <DEDUP_REMOVED lines=23> */
[----:B0-----:R-:W-:Y:S02]  /*0640*/  HADD2.F32 R5, -RZ, R107.H1_H1 ;  /* 0x3000006bff057230 */ /* 0x001fe40000004100 */
.L_x_1469:
        /* <DEDUP_REMOVED lines=19> */
[----:B------:R-:W-:-:S11]  /*0780*/  MOV R128, R0 ;  /* 0x0000000000807202 */ /* 0x000fd60000000f00 */
[----:B------:R-:W-:Y:S05]  /*0790*/  @!P3 BRA `(.L_x_1348) ;  /* 0x000000500000b947 */ /* 0x000fea0003800000 */
[----:B------:R-:W-:-:S04]  /*07a0*/  ISETP.NE.U32.AND P3, PT, RZ, c[0x0][0x218], PT ;  /* 0x00008600ff007a0c */ /* 0x000fc80003f65070 */
[----:B------:R-:W-:-:S13]  /*07b0*/  ISETP.NE.AND.EX P3, PT, RZ, c[0x0][0x21c], PT, P3 ;  /* 0x00008700ff007a0c */ /* 0x000fda0003f65330 */
[----:B------:R-:W-:Y:S05]  /*07c0*/  @!P3 BRA `(.L_x_1349) ;  /* 0x000000100000b947 */ /* 0x000fea0003800000 */
[----:B------:R0:W5:Y:S02]  /*07d0*/  LDG.E.128 R104, [R136.64] ;  /* 0x0000000488687981 */ /* 0x000164000c1e1d00 */
.L_x_1349:
[----:B------:R-:W-:Y:S02]  /*07e0*/  IADD3 R128, R0, 0x100, RZ ;  /* 0x0000010000807810 */ /* 0x000fe40007ffe0ff */
.L_x_1348:
[----:B------:R-:W-:Y:S05]  /*07f0*/  BSYNC B1 ;  /* 0x0000000000017941 */ /* 0x000fea0003800000 */
.L_x_1347:
[----:B------:R-:W-:Y:S01]  /*0800*/  BSSY B1, `(.L_x_1350) ;  /* 0x0000008000017945 */ /* 0x000fe20003800000 */
[----:B------:R-:W-:Y:S05]  /*0810*/  @!P0 BRA `(.L_x_1351) ;  /* 0x0000006000008947 */ /* 0x000fea0003800000 */
[----:B------:R-:W-:-:S04]  /*0820*/  ISETP.NE.U32.AND P3, PT, RZ, c[0x0][0x218], PT ;  /* 0x00008600ff007a0c */ /* 0x000fc80003f65070 */
[----:B------:R-:W-:-:S13]  /*0830*/  ISETP.NE.AND.EX P3, PT, RZ, c[0x0][0x21c], PT, P3 ;  /* 0x00008700ff007a0c */ /* 0x000fda0003f65330 */
[----:B------:R-:W-:Y:S05]  /*0840*/  @!P3 BRA `(.L_x_1352) ;  /* 0x000000200000b947 */ /* 0x000fea0003800000 */
[----:B------:R-:W-:-:S06]  /*0850*/  IMAD.WIDE.U32 R108, R128, R139, c[0x0][0x218] ;  /* 0x00008600806c7625 */ /* 0x000fcc00078e008b */
[----:B------:R-:W5:Y:S02]  /*0860*/  LDG.E.128 R108, [R108.64] ;  /* 0x000000046c6c7981 */ /* 0x000f64000c1e1d00 */
.L_x_1352:
[----:B------:R-:W-:Y:S02]  /*0870*/  IADD3 R128, R128, 0x100, RZ ;  /* 0x0000010080807810 */ /* 0x000fe40007ffe0ff */
.L_x_1351:
[----:B------:R-:W-:Y:S05]  /*0880*/  BSYNC B1 ;  /* 0x0000000000017941 */ /* 0x000fea0003800000 */
.L_x_1350:
[----:B------:R-:W-:Y:S01]  /*0890*/  BSSY B1, `(.L_x_1353) ;  /* 0x0000008000017945 */ /* 0x000fe20003800000 */
[----:B------:R-:W-:Y:S05]  /*08a0*/  @!P1 BRA `(.L_x_1354) ;  /* 0x0000006000009947 */ /* 0x000fea0003800000 */
[----:B------:R-:W-:-:S04]  /*08b0*/  ISETP.NE.U32.AND P3, PT, RZ, c[0x0][0x218], PT ;  /* 0x00008600ff007a0c */ /* 0x000fc80003f65070 */
[----:B------:R-:W-:-:S13]  /*08c0*/  ISETP.NE.AND.EX P3, PT, RZ, c[0x0][0x21c], PT, P3 ;  /* 0x00008700ff007a0c */ /* 0x000fda0003f65330 */
[----:B------:R-:W-:Y:S05]  /*08d0*/  @!P3 BRA `(.L_x_1355) ;  /* 0x000000200000b947 */ /* 0x000fea0003800000 */
[----:B------:R-:W-:-:S06]  /*08e0*/  IMAD.WIDE.U32 R112, R128, R139, c[0x0][0x218] ;  /* 0x0000860080707625 */ /* 0x000fcc00078e008b */
[----:B------:R-:W5:Y:S02]  /*08f0*/  LDG.E.128 R112, [R112.64] ;  /* 0x0000000470707981 */ /* 0x000f64000c1e1d00 */
.L_x_1355:
[----:B------:R-:W-:Y:S02]  /*0900*/  IADD3 R128, R128, 0x100, RZ ;  /* 0x0000010080807810 */ /* 0x000fe40007ffe0ff */
.L_x_1354:
[----:B------:R-:W-:Y:S05]  /*0910*/  BSYNC B1 ;  /* 0x0000000000017941 */ /* 0x000fea0003800000 */
.L_x_1353:
        /* <DEDUP_REMOVED lines=9> */
.L_x_1346:
        /* <DEDUP_REMOVED lines=8> */
[----:B------:R-:W-:Y:S02]  /*0a30*/  MOV R142, RZ ;  /* 0x000000ff008e7202 */ /* 0x000fe40000000f00 */
[----:B------:R-:W-:Y:S02]  /*0a40*/  MOV R186, R0 ;  /* 0x0000000000ba7202 */ /* 0x000fe40000000f00 */
        /* <DEDUP_REMOVED lines=13> */
[----:B------:R-:W-:Y:S01]  /*0b20*/  IADD3 R140, R140, 0x100, RZ ;  /* 0x000001008c8c7810 */ /* 0x000fe20007ffe0ff */
[----:B--2---:R-:W-:Y:S02]  /*0b30*/  HADD2.F32 R141, -RZ, R128.H0_H0 ;  /* 0x20000080ff8d7230 */ /* 0x004fe40000004100 */
[--C-:B------:R-:W-:Y:S02]  /*0b40*/  HADD2.F32 R147, -RZ, R129.reuse.H0_H0 ;  /* 0x20000081ff937230 */ /* 0x100fe40000004100 */
[----:B------:R-:W-:Y:S01]  /*0b50*/  HADD2.F32 R151, -RZ, R129.H1_H1 ;  /* 0x30000081ff977230 */ /* 0x000fe20000004100 */
[C---:B------:R-:W-:Y:S01]  /*0b60*/  FADD.FTZ R141, -R138.reuse, R141 ;  /* 0x0000008d8a8d7221 */ /* 0x040fe20000010100 */
[----:B---3--:R-:W-:Y:S01]  /*0b70*/  HADD2.F32 R146, -RZ, R132.H0_H0 ;  /* 0x20000084ff927230 */ /* 0x008fe20000004100 */
[----:B------:R-:W-:Y:S01]  /*0b80*/  FADD.FTZ R149, -R138, R147 ;  /* 0x000000938a957221 */ /* 0x000fe20000010100 */
[----:B------:R-:W-:Y:S01]  /*0b90*/  HADD2.F32 R143, -RZ, R128.H1_H1 ;  /* 0x30000080ff8f7230 */ /* 0x000fe20000004100 */
[----:B-----5:R-:W-:Y:S01]  /*0ba0*/  FMUL.FTZ R147, R2, R141 ;  /* 0x0000008d02937220 */ /* 0x020fe20000410000 */
[----:B------:R-:W-:Y:S01]  /*0bb0*/  HADD2.F32 R155, -RZ, R130.H1_H1 ;  /* 0x30000082ff9b7230 */ /* 0x000fe20000004100 */
[----:B------:R-:W-:Y:S01]  /*0bc0*/  FADD.FTZ R129, -R138, R151 ;  /* 0x000000978a817221 */ /* 0x000fe20000010100 */
[----:B------:R-:W-:Y:S01]  /*0bd0*/  HADD2.F32 R132, -RZ, R132.H1_H1 ;  /* 0x30000084ff847230 */ /* 0x000fe20000004100 */
[----:B------:R-:W-:Y:S01]  /*0be0*/  FADD.FTZ R68, R68, R146 ;  /* 0x0000009244447221 */ /* 0x000fe20000010000 */
[----:B------:R-:W-:Y:S01]  /*0bf0*/  HADD2.F32 R153, -RZ, R130.H0_H0 ;  /* 0x20000082ff997230 */ /* 0x000fe20000004100 */
[-C--:B------:R-:W-:Y:S01]  /*0c00*/  FFMA.FTZ R100, R147, R146.reuse, R100 ;  /* 0x0000009293647223 */ /* 0x080fe20000010064 */
[--C-:B------:R-:W-:Y:S01]  /*0c10*/  HADD2.F32 R157, -RZ, R131.reuse.H0_H0 ;  /* 0x20000083ff9d7230 */ /* 0x100fe20000004100 */
[C---:B------:R-:W-:Y:S01]  /*0c20*/  FADD.FTZ R143, -R138.reuse, R143 ;  /* 0x0000008f8a8f7221 */ /* 0x040fe20000010100 */
[----:B------:R-:W-:Y:S01]  /*0c30*/  HADD2.F32 R161, -RZ, R131.H1_H1 ;  /* 0x30000083ffa17230 */ /* 0x000fe20000004100 */
[----:B------:R-:W-:Y:S01]  /*0c40*/  FMUL.FTZ R146, R37, R146 ;  /* 0x0000009225927220 */ /* 0x000fe20000410000 */
[--C-:B------:R-:W-:Y:S01]  /*0c50*/  HADD2.F32 R150, -RZ, R133.reuse.H0_H0 ;  /* 0x20000085ff967230 */ /* 0x100fe20000004100 */
[----:B------:R-:W-:Y:S01]  /*0c60*/  FADD.FTZ R131, -R138, R155 ;  /* 0x0000009b8a837221 */ /* 0x000fe20000010100 */
[----:B------:R-:W-:Y:S01]  /*0c70*/  HADD2.F32 R133, -RZ, R133.H1_H1 ;  /* 0x30000085ff857230 */ /* 0x000fe20000004100 */
[C---:B------:R-:W-:Y:S01]  /*0c80*/  FMUL.FTZ R149, R2.reuse, R149 ;  /* 0x0000009502957220 */ /* 0x040fe20000410000 */
[--C-:B------:R-:W-:Y:S01]  /*0c90*/  HADD2.F32 R152, -RZ, R134.reuse.H0_H0 ;  /* 0x20000086ff987230 */ /* 0x100fe20000004100 */
[C---:B------:R-:W-:Y:S01]  /*0ca0*/  FMUL.FTZ R148, R2.reuse, R129 ;  /* 0x0000008102947220 */ /* 0x040fe20000410000 */
[----:B------:R-:W-:Y:S01]  /*0cb0*/  HADD2.F32 R134, -RZ, R134.H1_H1 ;  /* 0x30000086ff867230 */ /* 0x000fe20000004100 */
[----:B------:R-:W-:Y:S01]  /*0cc0*/  FMUL.FTZ R144, R2, R143 ;  /* 0x0000008f02907220 */ /* 0x000fe20000410000 */
[--C-:B------:R-:W-:Y:S01]  /*0cd0*/  HADD2.F32 R156, -RZ, R135.reuse.H0_H0 ;  /* 0x20000087ff9c7230 */ /* 0x100fe20000004100 */
[----:B------:R-:W-:Y:S01]  /*0ce0*/  FMUL.FTZ R151, R36, R132 ;  /* 0x0000008424977220 */ /* 0x000fe20000410000 */
[----:B------:R-:W-:Y:S01]  /*0cf0*/  HADD2.F32 R135, -RZ, R135.H1_H1 ;  /* 0x30000087ff877230 */ /* 0x000fe20000004100 */
[----:B------:R-:W-:-:S02]  /*0d00*/  FADD.FTZ R128, RZ, R146 ;  /* 0x00000092ff807221 */ /* 0x000fc40000010000 */
[----:B------:R-:W-:Y:S02]  /*0d10*/  FFMA.FTZ R129, R147, R146, RZ ;  /* 0x0000009293817223 */ /* 0x000fe400000100ff */
        /* <DEDUP_REMOVED lines=11> */
[----:B------:R-:W-:Y:S02]  /*0dd0*/  FADD.FTZ R159, -R138, R157 ;  /* 0x0000009d8a9f7221 */ /* 0x000fe40000010100 */
[----:B------:R-:W-:Y:S02]  /*0de0*/  FADD.FTZ R64, R64, R152 ;  /* 0x0000009840407221 */ /* 0x000fe40000010000 */
[-C--:B------:R-:W-:Y:S02]  /*0df0*/  FFMA.FTZ R96, R153, R152.reuse, R96 ;  /* 0x0000009899607223 */ /* 0x080fe40000010060 */
[----:B------:R-:W-:Y:S02]  /*0e00*/  FMUL.FTZ R152, R33, R152 ;  /* 0x0000009821987220 */ /* 0x000fe40000410000 */
        /* <DEDUP_REMOVED lines=8> */
[-C--:B------:R-:W-:Y:S02]  /*0e90*/  FFMA.FTZ R98, R159, R156.reuse, R98 ;  /* 0x0000009c9f627223 */ /* 0x080fe40000010062 */
        /* <DEDUP_REMOVED lines=17> */
.L_x_1358:
[----:B0-----:R-:W-:Y:S05]  /*0fb0*/  BSYNC B1 ;  /* 0x0000000000017941 */ /* 0x001fea0003800000 */
.L_x_1357:
        /* <DEDUP_REMOVED lines=11> */
[----:B------:R-:W-:Y:S01]  /*1070*/  IADD3 R186, R186, 0x100, RZ ;  /* 0x00000100baba7810 */ /* 0x000fe20007ffe0ff */
[--C-:B--2---:R-:W-:Y:S02]  /*1080*/  HADD2.F32 R143, -RZ, R128.reuse.H0_H0 ;  /* 0x20000080ff8f7230 */ /* 0x104fe40000004100 */
[----:B------:R-:W-:Y:S02]  /*1090*/  HADD2.F32 R163, -RZ, R128.H1_H1 ;  /* 0x30000080ffa37230 */ /* 0x000fe40000004100 */
[--C-:B------:R-:W-:Y:S01]  /*10a0*/  HADD2.F32 R165, -RZ, R129.reuse.H0_H0 ;  /* 0x20000081ffa57230 */ /* 0x100fe20000004100 */
[C---:B------:R-:W-:Y:S01]  /*10b0*/  FADD.FTZ R143, -R138.reuse, R143 ;  /* 0x0000008f8a8f7221 */ /* 0x040fe20000010100 */
[----:B------:R-:W-:Y:S01]  /*10c0*/  HADD2.F32 R167, -RZ, R129.H1_H1 ;  /* 0x30000081ffa77230 */ /* 0x000fe20000004100 */
[----:B------:R-:W-:Y:S01]  /*10d0*/  FADD.FTZ R129, -R138, R163 ;  /* 0x000000a38a817221 */ /* 0x000fe20000010100 */
[--C-:B---3--:R-:W-:Y:S01]  /*10e0*/  HADD2.F32 R162, -RZ, R132.reuse.H0_H0 ;  /* 0x20000084ffa27230 */ /* 0x108fe20000004100 */
[----:B-----5:R-:W-:Y:S01]  /*10f0*/  FMUL.FTZ R163, R2, R143 ;  /* 0x0000008f02a37220 */ /* 0x020fe20000410000 */
[----:B------:R-:W-:Y:S01]  /*1100*/  HADD2.F32 R132, -RZ, R132.H1_H1 ;  /* 0x30000084ff847230 */ /* 0x000fe20000004100 */
[----:B------:R-:W-:Y:S01]  /*1110*/  FADD.FTZ R165, -R138, R165 ;  /* 0x000000a58aa57221 */ /* 0x000fe20000010100 */
[--C-:B------:R-:W-:Y:S01]  /*1120*/  HADD2.F32 R169, -RZ, R130.reuse.H0_H0 ;  /* 0x20000082ffa97230 */ /* 0x100fe20000004100 */
[----:B------:R-:W-:Y:S01]  /*1130*/  FADD.FTZ R60, R60, R162 ;  /* 0x000000a23c3c7221 */ /* 0x000fe20000010000 */
[--C-:B------:R-:W-:Y:S01]  /*1140*/  HADD2.F32 R173, -RZ, R131.reuse.H0_H0 ;  /* 0x20000083ffad7230 */ /* 0x100fe20000004100 */
[-C--:B------:R-:W-:Y:S01]  /*1150*/  FFMA.FTZ R92, R163, R162.reuse, R92 ;  /* 0x000000a2a35c7223 */ /* 0x080fe2000001005c */
[----:B------:R-:W-:Y:S01]  /*1160*/  HADD2.F32 R177, -RZ, R131.H1_H1 ;  /* 0x30000083ffb17230 */ /* 0x000fe20000004100 */
[----:B------:R-:W-:Y:S01]  /*1170*/  FMUL.FTZ R162, R29, R162 ;  /* 0x000000a21da27220 */ /* 0x000fe20000410000 */
[--C-:B------:R-:W-:Y:S01]  /*1180*/  HADD2.F32 R166, -RZ, R133.reuse.H0_H0 ;  /* 0x20000085ffa67230 */ /* 0x100fe20000004100 */
[----:B------:R-:W-:Y:S01]  /*1190*/  FADD.FTZ R131, -R138, R167 ;  /* 0x000000a78a837221 */ /* 0x000fe20000010100 */
[----:B------:R-:W-:Y:S01]  /*11a0*/  HADD2.F32 R171, -RZ, R130.H1_H1 ;  /* 0x30000082ffab7230 */ /* 0x000fe20000004100 */
[C---:B------:R-:W-:Y:S01]  /*11b0*/  FMUL.FTZ R165, R2.reuse, R165 ;  /* 0x000000a502a57220 */ /* 0x040fe20000410000 */
[----:B------:R-:W-:Y:S01]  /*11c0*/  HADD2.F32 R133, -RZ, R133.H1_H1 ;  /* 0x30000085ff857230 */ /* 0x000fe20000004100 */
[----:B------:R-:W-:Y:S01]  /*11d0*/  FMUL.FTZ R160, R2, R129 ;  /* 0x0000008102a07220 */ /* 0x000fe20000410000 */
[--C-:B------:R-:W-:Y:S01]  /*11e0*/  HADD2.F32 R168, -RZ, R134.reuse.H0_H0 ;  /* 0x20000086ffa87230 */ /* 0x100fe20000004100 */
[----:B------:R-:W-:Y:S01]  /*11f0*/  FMUL.FTZ R167, R28, R132 ;  /* 0x000000841ca77220 */ /* 0x000fe20000410000 */
[--C-:B------:R-:W-:Y:S01]  /*1200*/  HADD2.F32 R172, -RZ, R135.reuse.H0_H0 ;  /* 0x20000087ffac7230 */ /* 0x100fe20000004100 */
[----:B------:R-:W-:Y:S01]  /*1210*/  FADD.FTZ R128, R141, R162 ;  /* 0x000000a28d807221 */ /* 0x000fe20000010000 */
[----:B------:R-:W-:Y:S01]  /*1220*/  HADD2.F32 R130, -RZ, R135.H1_H1 ;  /* 0x30000087ff827230 */ /* 0x000fe20000004100 */
[----:B------:R-:W-:Y:S01]  /*1230*/  FFMA.FTZ R142, R163, R162, R142 ;  /* 0x000000a2a38e7223 */ /* 0x000fe2000001008e */
[----:B------:R-:W-:Y:S01]  /*1240*/  HADD2.F32 R134, -RZ, R134.H1_H1 ;  /* 0x30000086ff867230 */ /* 0x000fe20000004100 */
[----:B------:R-:W-:-:S02]  /*1250*/  FADD.FTZ R169, -R138, R169 ;  /* 0x000000a98aa97221 */ /* 0x000fc40000010100 */
        /* <DEDUP_REMOVED lines=8> */
[----:B------:R-:W-:Y:S02]  /*12e0*/  FMUL.FTZ R171, R26, R133 ;  /* 0x000000851aab7220 */ /* 0x000fe40000410000 */
[----:B------:R-:W-:Y:S02]  /*12f0*/  FADD.FTZ R128, R129, R166 ;  /* 0x000000a681807221 */ /* 0x000fe40000010000 */
[----:B------:R-:W-:Y:S02]  /*1300*/  FFMA.FTZ R142, R165, R166, R142 ;  /* 0x000000a6a58e7223 */ /* 0x000fe4000001008e */
[----:B------:R-:W-:-:S02]  /*1310*/  FADD.FTZ R175, -R138, R173 ;  /* 0x000000ad8aaf7221 */ /* 0x000fc40000010100 */
[----:B------:R-:W-:Y:S02]  /*1320*/  FADD.FTZ R56, R56, R168 ;  /* 0x000000a838387221 */ /* 0x000fe40000010000 */
[-C--:B------:R-:W-:Y:S02]  /*1330*/  FFMA.FTZ R88, R169, R168.reuse, R88 ;  /* 0x000000a8a9587223 */ /* 0x080fe40000010058 */
        /* <DEDUP_REMOVED lines=28> */
.L_x_1360:
[----:B0-----:R-:W-:Y:S05]  /*1500*/  BSYNC B1 ;  /* 0x0000000000017941 */ /* 0x001fea0003800000 */
.L_x_1359:
        /* <DEDUP_REMOVED lines=14> */
[----:B------:R-:W-:Y:S01]  /*15f0*/  HADD2.F32 R183, -RZ, R129.H1_H1 ;  /* 0x30000081ffb77230 */ /* 0x000fe20000004100 */
[----:B------:R-:W-:Y:S01]  /*1600*/  FADD.FTZ R143, -R138, R143 ;  /* 0x0000008f8a8f7221 */ /* 0x000fe20000010100 */
[----:B------:R-:W-:-:S02]  /*1610*/  HADD2.F32 R185, -RZ, R130.H0_H0 ;  /* 0x20000082ffb97230 */ /* 0x000fc40000004100 */
[----:B------:R-:W-:Y:S02]  /*1620*/  HADD2.F32 R187, -RZ, R130.H1_H1 ;  /* 0x30000082ffbb7230 */ /* 0x000fe40000004100 */
[--C-:B------:R-:W-:Y:S01]  /*1630*/  HADD2.F32 R189, -RZ, R131.reuse.H0_H0 ;  /* 0x20000083ffbd7230 */ /* 0x100fe20000004100 */
[C---:B------:R-:W-:Y:S01]  /*1640*/  FADD.FTZ R185, -R138.reuse, R185 ;  /* 0x000000b98ab97221 */ /* 0x040fe20000010100 */
[----:B------:R-:W-:Y:S01]  /*1650*/  HADD2.F32 R191, -RZ, R131.H1_H1 ;  /* 0x30000083ffbf7230 */ /* 0x000fe20000004100 */
[C---:B------:R-:W-:Y:S01]  /*1660*/  FADD.FTZ R187, -R138.reuse, R187 ;  /* 0x000000bb8abb7221 */ /* 0x040fe20000010100 */
[--C-:B---3--:R-:W-:Y:S01]  /*1670*/  HADD2.F32 R182, -RZ, R133.reuse.H0_H0 ;  /* 0x20000085ffb67230 */ /* 0x108fe20000004100 */
[C---:B------:R-:W-:Y:S01]  /*1680*/  FADD.FTZ R193, -R138.reuse, R189 ;  /* 0x000000bd8ac17221 */ /* 0x040fe20000010100 */
[----:B------:R-:W-:Y:S01]  /*1690*/  HADD2.F32 R128, -RZ, R133.H1_H1 ;  /* 0x30000085ff807230 */ /* 0x000fe20000004100 */
[----:B------:R-:W-:Y:S01]  /*16a0*/  FADD.FTZ R133, -R138, R179 ;  /* 0x000000b38a857221 */ /* 0x000fe20000010100 */
[----:B------:R-:W-:Y:S01]  /*16b0*/  HADD2.F32 R181, -RZ, R129.H0_H0 ;  /* 0x20000081ffb57230 */ /* 0x000fe20000004100 */
[----:B-----5:R-:W-:Y:S01]  /*16c0*/  FMUL.FTZ R179, R2, R143 ;  /* 0x0000008f02b37220 */ /* 0x020fe20000410000 */
[--C-:B------:R-:W-:Y:S01]  /*16d0*/  HADD2.F32 R178, -RZ, R132.reuse.H0_H0 ;  /* 0x20000084ffb27230 */ /* 0x100fe20000004100 */
[----:B------:R-:W-:Y:S01]  /*16e0*/  FADD.FTZ R55, R55, R128 ;  /* 0x0000008037377221 */ /* 0x000fe20000010000 */
[--C-:B------:R-:W-:Y:S01]  /*16f0*/  HADD2.F32 R131, -RZ, R135.reuse.H0_H0 ;  /* 0x20000087ff837230 */ /* 0x100fe20000004100 */
[C---:B------:R-:W-:Y:S01]  /*1700*/  FADD.FTZ R181, -R138.reuse, R181 ;  /* 0x000000b58ab57221 */ /* 0x040fe20000010100 */
[----:B------:R-:W-:Y:S01]  /*1710*/  HADD2.F32 R130, -RZ, R135.H1_H1 ;  /* 0x30000087ff827230 */ /* 0x000fe20000004100 */
[----:B------:R-:W-:Y:S01]  /*1720*/  FADD.FTZ R135, -R138, R183 ;  /* 0x000000b78a877221 */ /* 0x000fe20000010100 */
[----:B------:R-:W-:Y:S01]  /*1730*/  HADD2.F32 R132, -RZ, R132.H1_H1 ;  /* 0x30000084ff847230 */ /* 0x000fe20000004100 */
[----:B------:R-:W-:Y:S01]  /*1740*/  FADD.FTZ R52, R52, R178 ;  /* 0x000000b234347221 */ /* 0x000fe20000010000 */
[--C-:B------:R-:W-:Y:S01]  /*1750*/  HADD2.F32 R129, -RZ, R134.reuse.H0_H0 ;  /* 0x20000086ff817230 */ /* 0x100fe20000004100 */
[----:B------:R-:W-:Y:S01]  /*1760*/  FFMA.FTZ R84, R179, R178, R84 ;  /* 0x000000b2b3547223 */ /* 0x000fe20000010054 */
[----:B------:R-:W-:Y:S01]  /*1770*/  HADD2.F32 R134, -RZ, R134.H1_H1 ;  /* 0x30000086ff867230 */ /* 0x000fe20000004100 */
[----:B------:R-:W-:-:S02]  /*1780*/  FMUL.FTZ R180, R2, R135 ;  /* 0x0000008702b47220 */ /* 0x000fc40000410000 */
[----:B------:R-:W-:Y:S02]  /*1790*/  FMUL.FTZ R178, R21, R178 ;  /* 0x000000b215b27220 */ /* 0x000fe40000410000 */
[C---:B------:R-:W-:Y:S02]  /*17a0*/  FMUL.FTZ R181, R2.reuse, R181 ;  /* 0x000000b502b57220 */ /* 0x040fe40000410000 */
[----:B------:R-:W-:Y:S02]  /*17b0*/  FMUL.FTZ R185, R2, R185 ;  /* 0x000000b902b97220 */ /* 0x000fe40000410000 */
[-C--:B------:R-:W-:Y:S02]  /*17c0*/  FFMA.FTZ R87, R180, R128.reuse, R87 ;  /* 0x00000080b4577223 */ /* 0x080fe40000010057 */
        /* <DEDUP_REMOVED lines=17> */
[----:B0-----:R-:W-:Y:S02]  /*18e0*/  FADD.FTZ R137, -R138, R191 ;  /* 0x000000bf8a897221 */ /* 0x001fe40000010100 */
        /* <DEDUP_REMOVED lines=22> */
.L_x_1362:
[----:B------:R-:W-:Y:S05]  /*1a50*/  BSYNC B1 ;  /* 0x0000000000017941 */ /* 0x000fea0003800000 */
.L_x_1361:
        /* <DEDUP_REMOVED lines=10> */
[--C-:B--2---:R-:W-:Y:S02]  /*1b00*/  HADD2.F32 R145, -RZ, R129.reuse.H0_H0 ;  /* 0x20000081ff917230 */ /* 0x104fe40000004100 */
[----:B------:R-:W-:Y:S02]  /*1b10*/  HADD2.F32 R187, -RZ, R129.H1_H1 ;  /* 0x30000081ffbb7230 */ /* 0x000fe40000004100 */
[----:B------:R-:W-:Y:S01]  /*1b20*/  HADD2.F32 R129, -RZ, R130.H0_H0 ;  /* 0x20000082ff817230 */ /* 0x000fe20000004100 */
[C---:B------:R-:W-:Y:S01]  /*1b30*/  FADD.FTZ R197, -R138.reuse, R145 ;  /* 0x000000918ac57221 */ /* 0x040fe20000010100 */
[--C-:B------:R-:W-:Y:S01]  /*1b40*/  HADD2.F32 R139, -RZ, R128.reuse.H0_H0 ;  /* 0x20000080ff8b7230 */ /* 0x100fe20000004100 */
[C---:B------:R-:W-:Y:S01]  /*1b50*/  FADD.FTZ R187, -R138.reuse, R187 ;  /* 0x000000bb8abb7221 */ /* 0x040fe20000010100 */
[----:B------:R-:W-:Y:S01]  /*1b60*/  HADD2.F32 R143, -RZ, R128.H1_H1 ;  /* 0x30000080ff8f7230 */ /* 0x000fe20000004100 */
[C---:B------:R-:W-:Y:S01]  /*1b70*/  FADD.FTZ R203, -R138.reuse, R129 ;  /* 0x000000818acb7221 */ /* 0x040fe20000010100 */
[----:B---3--:R-:W-:Y:S01]  /*1b80*/  HADD2.F32 R129, -RZ, R132.H0_H0 ;  /* 0x20000084ff817230 */ /* 0x008fe20000004100 */
[----:B------:R-:W-:Y:S01]  /*1b90*/  FADD.FTZ R139, -R138, R139 ;  /* 0x0000008b8a8b7221 */ /* 0x000fe20000010100 */
[--C-:B------:R-:W-:Y:S01]  /*1ba0*/  HADD2.F32 R201, -RZ, R131.reuse.H0_H0 ;  /* 0x20000083ffc97230 */ /* 0x100fe20000004100 */
[----:B-----5:R-:W-:Y:S01]  /*1bb0*/  FMUL.FTZ R198, R2, R187 ;  /* 0x000000bb02c67220 */ /* 0x020fe20000410000 */
[----:B------:R-:W-:Y:S01]  /*1bc0*/  HADD2.F32 R131, -RZ, R131.H1_H1 ;  /* 0x30000083ff837230 */ /* 0x000fe20000004100 */
[----:B------:R-:W-:Y:S01]  /*1bd0*/  FADD.FTZ R143, -R138, R143 ;  /* 0x0000008f8a8f7221 */ /* 0x000fe20000010100 */
[----:B------:R-:W-:Y:S01]  /*1be0*/  HADD2.F32 R199, -RZ, R130.H1_H1 ;  /* 0x30000082ffc77230 */ /* 0x000fe20000004100 */
[----:B------:R-:W-:Y:S01]  /*1bf0*/  FMUL.FTZ R145, R2, R139 ;  /* 0x0000008b02917220 */ /* 0x000fe20000410000 */
[----:B------:R-:W-:Y:S01]  /*1c00*/  HADD2.F32 R128, -RZ, R133.H1_H1 ;  /* 0x30000085ff807230 */ /* 0x000fe20000004100 */
[----:B------:R-:W-:Y:S01]  /*1c10*/  FMUL.FTZ R196, R12, R129 ;  /* 0x000000810cc47220 */ /* 0x000fe20000410000 */
[----:B------:R-:W-:Y:S01]  /*1c20*/  HADD2.F32 R132, -RZ, R132.H1_H1 ;  /* 0x30000084ff847230 */ /* 0x000fe20000004100 */
[C---:B------:R-:W-:Y:S01]  /*1c30*/  FADD.FTZ R207, -R138.reuse, R201 ;  /* 0x000000c98acf7221 */ /* 0x040fe20000010100 */
[----:B------:R-:W-:Y:S01]  /*1c40*/  HADD2.F32 R209, -RZ, R135.H0_H0 ;  /* 0x20000087ffd17230 */ /* 0x000fe20000004100 */
[C---:B------:R-:W-:Y:S01]  /*1c50*/  FADD.FTZ R211, -R138.reuse, R131 ;  /* 0x000000838ad37221 */ /* 0x040fe20000010100 */
[----:B------:R-:W-:Y:S01]  /*1c60*/  HADD2.F32 R131, -RZ, R133.H0_H0 ;  /* 0x20000085ff837230 */ /* 0x000fe20000004100 */
[----:B0-----:R-:W-:Y:S01]  /*1c70*/  FADD.FTZ R137, -R138, R199 ;  /* 0x000000c78a897221 */ /* 0x001fe20000010100 */
[--C-:B------:R-:W-:Y:S01]  /*1c80*/  HADD2.F32 R133, -RZ, R134.reuse.H0_H0 ;  /* 0x20000086ff857230 */ /* 0x100fe20000004100 */
[----:B------:R-:W-:Y:S01]  /*1c90*/  FADD.FTZ R47, R47, R128 ;  /* 0x000000802f2f7221 */ /* 0x000fe20000010000 */
[----:B------:R-:W-:Y:S01]  /*1ca0*/  HADD2.F32 R134, -RZ, R134.H1_H1 ;  /* 0x30000086ff867230 */ /* 0x000fe20000004100 */
[-C--:B------:R-:W-:Y:S01]  /*1cb0*/  FFMA.FTZ R79, R198, R128.reuse, R79 ;  /* 0x00000080c64f7223 */ /* 0x080fe2000001004f */
[----:B------:R-:W-:Y:S01]  /*1cc0*/  HADD2.F32 R130, -RZ, R135.H1_H1 ;  /* 0x30000087ff827230 */ /* 0x000fe20000004100 */
[----:B------:R-:W-:-:S02]  /*1cd0*/  FMUL.FTZ R201, R9, R128 ;  /* 0x0000008009c97220 */ /* 0x000fc40000410000 */
[----:B------:R-:W-:Y:S02]  /*1ce0*/  FMUL.FTZ R194, R2, R143 ;  /* 0x0000008f02c27220 */ /* 0x000fe40000410000 */
[----:B------:R-:W-:Y:S02]  /*1cf0*/  FMUL.FTZ R199, R11, R132 ;  /* 0x000000840bc77220 */ /* 0x000fe40000410000 */
[----:B------:R-:W-:Y:S02]  /*1d00*/  FADD.FTZ R128, R141, R196 ;  /* 0x000000c48d807221 */ /* 0x000fe40000010000 */
[C---:B------:R-:W-:Y:S02]  /*1d10*/  FFMA.FTZ R142, R145.reuse, R196, R142 ;  /* 0x000000c4918e7223 */ /* 0x040fe4000001008e */
        /* <DEDUP_REMOVED lines=38> */
.L_x_1356:
[----:B------:R-:W-:Y:S05]  /*1f80*/  BSYNC B0 ;  /* 0x0000000000007941 */ /* 0x000fea0003800000 */
.L_x_1345:
[----:B------:R-:W-:Y:S02]  /*1f90*/  LOP3.LUT P4, RZ, R3, 0xff, RZ, 0xc0, !PT ;  /* 0x000000ff03ff7812 */ /* 0x000fe4000788c0ff */
[----:B------:R-:W-:-:S02]  /*1fa0*/  SHF.R.U32.HI R130, RZ, 0x5, R39 ;  /* 0x00000005ff827819 */ /* 0x000fc40000011627 */
[----:B------:R-:W-:Y:S02]  /*1fb0*/  LOP3.LUT P3, RZ, R39, 0x1f, RZ, 0xc0, !PT ;  /* 0x0000001f27ff7812 */ /* 0x000fe4000786c0ff */
[----:B------:R-:W-:-:S07]  /*1fc0*/  LOP3.LUT R211, R130, 0x7fffff8, RZ, 0xc0, !PT ;  /* 0x07fffff882d37812 */ /* 0x000fce00078ec0ff */
[----:B------:R-:W-:Y:S01]  /*1fd0*/  @!P4 IADD3 R211, R211, 0x8, RZ ;  /* 0x00000008d3d3c810 */ /* 0x000fe20007ffe0ff */
[----:B------:R-:W-:Y:S05]  /*1fe0*/  BRA.DIV ~URZ, `(.L_x_1363) ;  /* 0x00002dd27f007947 */ /* 0x000fea000b800000 */
[----:B------:R1:W2:Y:S02]  /*1ff0*/  SHFL.DOWN PT, R132, R141, 0x10, 0x1f ;  /* 0x0a001f008d847f89 */ /* 0x0002a400000e0000 */
.L_x_1470:
        /* <DEDUP_REMOVED lines=18> */
.L_x_1471:
        /* <DEDUP_REMOVED lines=45> */
[----:B------:R-:W-:Y:S01]  /*23f0*/  MOV R129, RZ ;  /* 0x000000ff00817202 */ /* 0x000fe20000000f00 */
[----:B------:R-:W-:-:S04]  /*2400*/  UISETP.NE.U32.AND UP0, UPT, URZ, UR6, UPT ;  /* 0x000000063f00728c */ /* 0x000fc8000bf05070 */
[----:B------:R-:W-:-:S06]  /*2410*/  UISETP.NE.AND.EX UP0, UPT, URZ, UR7, UPT, UP0 ;  /* 0x000000073f00728c */ /* 0x000fcc000bf05300 */
[----:B------:R-:W-:-:S13]  /*2420*/  PLOP3.LUT P4, PT, PT, PT, UP0, 0x80, 0x0 ;  /* 0x000000000000781c */ /* 0x000fda0003f8f008 */
[----:B------:R-:W-:Y:S05]  /*2430*/  @!P4 BRA `(.L_x_1369) ;  /* 0x000000b00000c947 */ /* 0x000fea0003800000 */
[----:B------:R-:W-:Y:S01]  /*2440*/  HADD2.F32 R129, -RZ, R104.H0_H0 ;  /* 0x20000068ff817230 */ /* 0x000fe20000004100 */
[----:B------:R-:W-:Y:S05]  /*2450*/  BRA `(.L_x_1369) ;  /* 0x0000009000007947 */ /* 0x000fea0003800000 */
.L_x_1368:
[----:B------:R-:W-:Y:S01]  /*2460*/  ULDC.64 UR6, c[0x0][0x218] ;  /* 0x0000860000067ab9 */ /* 0x000fe20000000a00 */
[----:B------:R-:W-:Y:S01]  /*2470*/  FFMA.FTZ R129, R147, R134, R133 ;  /* 0x0000008693817223 */ /* 0x000fe20000010085 */
[----:B------:R-:W-:-:S03]  /*2480*/  UISETP.NE.U32.AND UP0, UPT, URZ, UR6, UPT ;  /* 0x000000063f00728c */ /* 0x000fc6000bf05070 */
[----:B------:R-:W-:Y:S01]  /*2490*/  FADD.FTZ R129, R146, -R129 ;  /* 0x8000008192817221 */ /* 0x000fe20000010000 */
[----:B------:R-:W-:-:S03]  /*24a0*/  UISETP.NE.AND.EX UP0, UPT, URZ, UR7, UPT, UP0 ;  /* 0x000000073f00728c */ /* 0x000fc6000bf05300 */
[----:B------:R-:W-:-:S03]  /*24b0*/  FMUL.FTZ R129, R2, R129 ;  /* 0x0000008102817220 */ /* 0x000fc60000410000 */
[----:B------:R-:W-:-:S13]  /*24c0*/  PLOP3.LUT P4, PT, PT, PT, UP0, 0x80, 0x0 ;  /* 0x000000000000781c */ /* 0x000fda0003f8f008 */
[----:B------:R-:W-:-:S05]  /*24d0*/  @P4 HADD2.F32 R128, -RZ, R104.H0_H0 ;  /* 0x20000068ff804230 */ /* 0x000fca0000004100 */
[----:B------:R-:W-:Y:S02]  /*24e0*/  @P4 FADD.FTZ R129, R129, R128 ;  /* 0x0000008081814221 */ /* 0x000fe40000010000 */
.L_x_1369:
[----:B------:R-:W-:Y:S05]  /*24f0*/  BSYNC B1 ;  /* 0x0000000000017941 */ /* 0x000fea0003800000 */
.L_x_1367:
[----:B------:R-:W-:Y:S01]  /*2500*/  ISETP.NE.U32.AND P5, PT, RZ, c[0x0][0x258], PT ;  /* 0x00009600ff007a0c */ /* 0x000fe20003fa5070 */
[----:B------:R-:W-:Y:S01]  /*2510*/  @P3 FMUL.FTZ R128, R129, c[0x0][0x1ec] ;  /* 0x00007b0081803a20 */ /* 0x000fe20000410000 */
[----:B------:R-:W-:Y:S02]  /*2520*/  BSSY B1, `(.L_x_1370) ;  /* 0x0000010000017945 */ /* 0x000fe40003800000 */
[----:B------:R-:W-:Y:S02]  /*2530*/  ISETP.NE.AND.EX P5, PT, RZ, c[0x0][0x25c], PT, P5 ;  /* 0x00009700ff007a0c */ /* 0x000fe40003fa5350 */
[----:B------:R-:W-:-:S04]  /*2540*/  @P3 F2FP.PACK_AB R128, RZ, R128 ;  /* 0x00000080ff80323e */ /* 0x000fc800000000ff */
[----:B------:R-:W-:-:S07]  /*2550*/  @P3 PRMT R124, R128, 0x7610, R124 ;  /* 0x00007610807c3816 */ /* 0x000fce000000007c */
[----:B------:R-:W-:-:S04]  /*2560*/  @P5 F2FP.PACK_AB R129, RZ, R129 ;  /* 0x00000081ff81523e */ /* 0x000fc800000000ff */
[----:B------:R-:W-:Y:S01]  /*2570*/  @P5 PRMT R120, R129, 0x7610, R120 ;  /* 0x0000761081785816 */ /* 0x000fe20000000078 */
[----:B------:R-:W-:Y:S05]  /*2580*/  @P2 BRA `(.L_x_1371) ;  /* 0x0000004000002947 */ /* 0x000fea0003800000 */
[----:B------:R-:W-:Y:S01]  /*2590*/  HFMA2.MMA R129, -RZ, RZ, 0, 0 ;  /* 0x00000000ff817435 */ /* 0x000fe200000001ff */
[----:B------:R-:W-:Y:S05]  /*25a0*/  @!P4 BRA `(.L_x_1372) ;  /* 0x000000700000c947 */ /* 0x000fea0003800000 */
[----:B------:R-:W-:Y:S01]  /*25b0*/  HADD2.F32 R129, -RZ, R104.H1_H1 ;  /* 0x30000068ff817230 */ /* 0x000fe20000004100 */
[----:B------:R-:W-:Y:S05]  /*25c0*/  BRA `(.L_x_1372) ;  /* 0x0000005000007947 */ /* 0x000fea0003800000 */
.L_x_1371:
[----:B------:R-:W-:-:S04]  /*25d0*/  FFMA.FTZ R128, R144, R134, R133 ;  /* 0x0000008690807223 */ /* 0x000fc80000010085 */
[----:B------:R-:W-:Y:S01]  /*25e0*/  FADD.FTZ R129, R151, -R128 ;  /* 0x8000008097817221 */ /* 0x000fe20000010000 */
[----:B------:R-:W-:-:S03]  /*25f0*/  @P4 HADD2.F32 R128, -RZ, R104.H1_H1 ;  /* 0x30000068ff804230 */ /* 0x000fc60000004100 */
[----:B------:R-:W-:-:S04]  /*2600*/  FMUL.FTZ R129, R2, R129 ;  /* 0x0000008102817220 */ /* 0x000fc80000410000 */
[----:B------:R-:W-:Y:S02]  /*2610*/  @P4 FADD.FTZ R129, R129, R128 ;  /* 0x0000008081814221 */ /* 0x000fe40000010000 */
.L_x_1372:
[----:B------:R-:W-:Y:S05]  /*2620*/  BSYNC B1 ;  /* 0x0000000000017941 */ /* 0x000fea0003800000 */
.L_x_1370:
[----:B------:R-:W-:Y:S01]  /*2630*/  @P3 FMUL.FTZ R128, R129, c[0x0][0x1ec] ;  /* 0x00007b0081803a20 */ /* 0x000fe20000410000 */
[----:B------:R-:W-:Y:S01]  /*2640*/  @P5 F2FP.PACK_AB R129, RZ, R129 ;  /* 0x00000081ff81523e */ /* 0x000fe200000000ff */
[----:B------:R-:W-:Y:S03]  /*2650*/  BSSY B1, `(.L_x_1373) ;  /* 0x000000e000017945 */ /* 0x000fe60003800000 */
[----:B------:R-:W-:Y:S02]  /*2660*/  @P3 F2FP.PACK_AB R128, RZ, R128 ;  /* 0x00000080ff80323e */ /* 0x000fe400000000ff */
[----:B------:R-:W-:Y:S02]  /*2670*/  @P5 PRMT R120, R120, 0x5410, R129 ;  /* 0x0000541078785816 */ /* 0x000fe40000000081 */
[----:B------:R-:W-:Y:S01]  /*2680*/  @P3 PRMT R124, R124, 0x5410, R128 ;  /* 0x000054107c7c3816 */ /* 0x000fe20000000080 */
[----:B------:R-:W-:Y:S05]  /*2690*/  @P2 BRA `(.L_x_1374) ;  /* 0x0000004000002947 */ /* 0x000fea0003800000 */
[----:B------:R-:W-:Y:S01]  /*26a0*/  MOV R129, RZ ;  /* 0x000000ff00817202 */ /* 0x000fe20000000f00 */
[----:B------:R-:W-:Y:S05]  /*26b0*/  @!P4 BRA `(.L_x_1375) ;  /* 0x000000700000c947 */ /* 0x000fea0003800000 */
[----:B------:R-:W-:Y:S01]  /*26c0*/  HADD2.F32 R129, -RZ, R105.H0_H0 ;  /* 0x20000069ff817230 */ /* 0x000fe20000004100 */
[----:B------:R-:W-:Y:S05]  /*26d0*/  BRA `(.L_x_1375) ;  /* 0x0000005000007947 */ /* 0x000fea0003800000 */
.L_x_1374:
[----:B------:R-:W-:Y:S01]  /*26e0*/  FFMA.FTZ R129, R149, R134, R133 ;  /* 0x0000008695817223 */ /* 0x000fe20000010085 */
[----:B------:R-:W-:-:S03]  /*26f0*/  @P4 HADD2.F32 R128, -RZ, R105.H0_H0 ;  /* 0x20000069ff804230 */ /* 0x000fc60000004100 */
[----:B------:R-:W-:-:S04]  /*2700*/  FADD.FTZ R129, R150, -R129 ;  /* 0x8000008196817221 */ /* 0x000fc80000010000 */
[----:B------:R-:W-:-:S04]  /*2710*/  FMUL.FTZ R129, R2, R129 ;  /* 0x0000008102817220 */ /* 0x000fc80000410000 */
[----:B------:R-:W-:Y:S02]  /*2720*/  @P4 FADD.FTZ R129, R129, R128 ;  /* 0x0000008081814221 */ /* 0x000fe40000010000 */
.L_x_1375:
[----:B------:R-:W-:Y:S05]  /*2730*/  BSYNC B1 ;  /* 0x0000000000017941 */ /* 0x000fea0003800000 */
.L_x_1373:
[----:B------:R-:W-:Y:S01]  /*2740*/  @P3 FMUL.FTZ R128, R129, c[0x0][0x1ec] ;  /* 0x00007b0081803a20 */ /* 0x000fe20000410000 */
[----:B------:R-:W-:Y:S01]  /*2750*/  @P5 F2FP.PACK_AB R129, RZ, R129 ;  /* 0x00000081ff81523e */ /* 0x000fe200000000ff */
[----:B------:R-:W-:Y:S03]  /*2760*/  BSSY B1, `(.L_x_1376) ;  /* 0x000000e000017945 */ /* 0x000fe60003800000 */
[----:B------:R-:W-:Y:S02]  /*2770*/  @P3 F2FP.PACK_AB R128, RZ, R128 ;  /* 0x00000080ff80323e */ /* 0x000fe400000000ff */
[----:B------:R-:W-:Y:S02]  /*2780*/  @P5 PRMT R121, R129, 0x7610, R121 ;  /* 0x0000761081795816 */ /* 0x000fe40000000079 */
[----:B------:R-:W-:Y:S01]  /*2790*/  @P3 PRMT R125, R128, 0x7610, R125 ;  /* 0x00007610807d3816 */ /* 0x000fe2000000007d */
[----:B------:R-:W-:Y:S05]  /*27a0*/  @P2 BRA `(.L_x_1377) ;  /* 0x0000004000002947 */ /* 0x000fea0003800000 */
[----:B------:R-:W-:Y:S01]  /*27b0*/  HFMA2.MMA R129, -RZ, RZ, 0, 0 ;  /* 0x00000000ff817435 */ /* 0x000fe200000001ff */
[----:B------:R-:W-:Y:S05]  /*27c0*/  @!P4 BRA `(.L_x_1378) ;  /* 0x000000700000c947 */ /* 0x000fea0003800000 */
[----:B------:R-:W-:Y:S01]  /*27d0*/  HADD2.F32 R129, -RZ, R105.H1_H1 ;  /* 0x30000069ff817230 */ /* 0x000fe20000004100 */
[----:B------:R-:W-:Y:S05]  /*27e0*/  BRA `(.L_x_1378) ;  /* 0x0000005000007947 */ /* 0x000fea0003800000 */
.L_x_1377:
[----:B------:R-:W-:-:S04]  /*27f0*/  FFMA.FTZ R128, R148, R134, R133 ;  /* 0x0000008694807223 */ /* 0x000fc80000010085 */
[----:B------:R-:W-:Y:S01]  /*2800*/  FADD.FTZ R129, R155, -R128 ;  /* 0x800000809b817221 */ /* 0x000fe20000010000 */
[----:B------:R-:W-:-:S03]  /*2810*/  @P4 HADD2.F32 R128, -RZ, R105.H1_H1 ;  /* 0x30000069ff804230 */ /* 0x000fc60000004100 */
[----:B------:R-:W-:-:S04]  /*2820*/  FMUL.FTZ R129, R2, R129 ;  /* 0x0000008102817220 */ /* 0x000fc80000410000 */
[----:B------:R-:W-:Y:S02]  /*2830*/  @P4 FADD.FTZ R129, R129, R128 ;  /* 0x0000008081814221 */ /* 0x000fe40000010000 */
.L_x_1378:
[----:B------:R-:W-:Y:S05]  /*2840*/  BSYNC B1 ;  /* 0x0000000000017941 */ /* 0x000fea0003800000 */
.L_x_1376:
        /* <DEDUP_REMOVED lines=11> */
.L_x_1380:
[----:B------:R-:W-:Y:S01]  /*2900*/  FFMA.FTZ R129, R153, R134, R133 ;  /* 0x0000008699817223 */ /* 0x000fe20000010085 */
[----:B------:R-:W-:-:S03]  /*2910*/  @P4 HADD2.F32 R128, -RZ, R106.H0_H0 ;  /* 0x2000006aff804230 */ /* 0x000fc60000004100 */
[----:B------:R-:W-:-:S04]  /*2920*/  FADD.FTZ R129, R152, -R129 ;  /* 0x8000008198817221 */ /* 0x000fc80000010000 */
[----:B------:R-:W-:-:S04]  /*2930*/  FMUL.FTZ R129, R2, R129 ;  /* 0x0000008102817220 */ /* 0x000fc80000410000 */
[----:B------:R-:W-:Y:S02]  /*2940*/  @P4 FADD.FTZ R129, R129, R128 ;  /* 0x0000008081814221 */ /* 0x000fe40000010000 */
.L_x_1381:
[----:B------:R-:W-:Y:S05]  /*2950*/  BSYNC B1 ;  /* 0x0000000000017941 */ /* 0x000fea0003800000 */
.L_x_1379:
        /* <DEDUP_REMOVED lines=11> */
.L_x_1383:
[----:B------:R-:W-:-:S04]  /*2a10*/  FFMA.FTZ R128, R154, R134, R133 ;  /* 0x000000869a807223 */ /* 0x000fc80000010085 */
[----:B------:R-:W-:Y:S01]  /*2a20*/  FADD.FTZ R129, R157, -R128 ;  /* 0x800000809d817221 */ /* 0x000fe20000010000 */
[----:B------:R-:W-:-:S03]  /*2a30*/  @P4 HADD2.F32 R128, -RZ, R106.H1_H1 ;  /* 0x3000006aff804230 */ /* 0x000fc60000004100 */
[----:B------:R-:W-:-:S04]  /*2a40*/  FMUL.FTZ R129, R2, R129 ;  /* 0x0000008102817220 */ /* 0x000fc80000410000 */
[----:B------:R-:W-:Y:S02]  /*2a50*/  @P4 FADD.FTZ R129, R129, R128 ;  /* 0x0000008081814221 */ /* 0x000fe40000010000 */
.L_x_1384:
[----:B------:R-:W-:Y:S05]  /*2a60*/  BSYNC B1 ;  /* 0x0000000000017941 */ /* 0x000fea0003800000 */
.L_x_1382:
        /* <DEDUP_REMOVED lines=11> */
.L_x_1386:
[----:B------:R-:W-:Y:S01]  /*2b20*/  FFMA.FTZ R129, R159, R134, R133 ;  /* 0x000000869f817223 */ /* 0x000fe20000010085 */
[----:B------:R-:W-:-:S03]  /*2b30*/  @P4 HADD2.F32 R128, -RZ, R107.H0_H0 ;  /* 0x2000006bff804230 */ /* 0x000fc60000004100 */
[----:B------:R-:W-:-:S04]  /*2b40*/  FADD.FTZ R129, R156, -R129 ;  /* 0x800000819c817221 */ /* 0x000fc80000010000 */
[----:B------:R-:W-:-:S04]  /*2b50*/  FMUL.FTZ R129, R2, R129 ;  /* 0x0000008102817220 */ /* 0x000fc80000410000 */
[----:B------:R-:W-:Y:S02]  /*2b60*/  @P4 FADD.FTZ R129, R129, R128 ;  /* 0x0000008081814221 */ /* 0x000fe40000010000 */
.L_x_1387:
[----:B------:R-:W-:Y:S05]  /*2b70*/  BSYNC B1 ;  /* 0x0000000000017941 */ /* 0x000fea0003800000 */
.L_x_1385:
        /* <DEDUP_REMOVED lines=11> */
.L_x_1389:
[----:B------:R-:W-:-:S04]  /*2c30*/  FFMA.FTZ R128, R158, R134, R133 ;  /* 0x000000869e807223 */ /* 0x000fc80000010085 */
[----:B------:R-:W-:Y:S01]  /*2c40*/  FADD.FTZ R129, R161, -R128 ;  /* 0x80000080a1817221 */ /* 0x000fe20000010000 */
[----:B------:R-:W-:-:S03]  /*2c50*/  @P4 HADD2.F32 R128, -RZ, R107.H1_H1 ;  /* 0x3000006bff804230 */ /* 0x000fc60000004100 */
[----:B------:R-:W-:-:S04]  /*2c60*/  FMUL.FTZ R129, R2, R129 ;  /* 0x0000008102817220 */ /* 0x000fc80000410000 */
[----:B------:R-:W-:Y:S02]  /*2c70*/  @P4 FADD.FTZ R129, R129, R128 ;  /* 0x0000008081814221 */ /* 0x000fe40000010000 */
.L_x_1390:
[----:B------:R-:W-:Y:S05]  /*2c80*/  BSYNC B1 ;  /* 0x0000000000017941 */ /* 0x000fea0003800000 */
.L_x_1388:
[----:B------:R-:W-:Y:S01]  /*2c90*/  @P3 FMUL.FTZ R130, R129, c[0x0][0x1ec] ;  /* 0x00007b0081823a20 */ /* 0x000fe20000410000 */
[----:B------:R-:W-:Y:S02]  /*2ca0*/  @P5 MOV R131, 0x10 ;  /* 0x0000001000835802 */ /* 0x000fe40000000f00 */
[----:B------:R-:W-:Y:S02]  /*2cb0*/  @P3 MOV R137, 0x10 ;  /* 0x0000001000893802 */ /* 0x000fe40000000f00 */
[----:B------:R-:W-:Y:S01]  /*2cc0*/  @P5 F2FP.PACK_AB R135, RZ, R129 ;  /* 0x00000081ff87523e */ /* 0x000fe200000000ff */
[----:B------:R-:W-:Y:S01]  /*2cd0*/  @P5 IMAD.WIDE.U32 R128, R0, R131, c[0x0][0x258] ;  /* 0x0000960000805625 */ /* 0x000fe200078e0083 */
[----:B------:R-:W-:Y:S02]  /*2ce0*/  @P3 F2FP.PACK_AB R136, RZ, R130 ;  /* 0x00000082ff88323e */ /* 0x000fe400000000ff */
[----:B------:R-:W-:Y:S01]  /*2cf0*/  @P5 PRMT R123, R123, 0x5410, R135 ;  /* 0x000054107b7b5816 */ /* 0x000fe20000000087 */
[----:B------:R-:W-:Y:S01]  /*2d00*/  @P3 IMAD.WIDE.U32 R130, R132, R137, c[0x0][0x248] ;  /* 0x0000920084823625 */ /* 0x000fe200078e0089 */
[----:B------:R-:W-:-:S02]  /*2d10*/  @P3 PRMT R127, R127, 0x5410, R136 ;  /* 0x000054107f7f3816 */ /* 0x000fc40000000088 */
[----:B------:R-:W-:Y:S01]  /*2d20*/  IADD3 R0, R0, 0x100, RZ ;  /* 0x0000010000007810 */ /* 0x000fe20007ffe0ff */
[----:B------:R0:W-:Y:S01]  /*2d30*/  @P5 STG.E.128 [R128.64], R120 ;  /* 0x0000007880005986 */ /* 0x0001e2000c101d04 */
[----:B------:R-:W-:-:S03]  /*2d40*/  IADD3 R132, R132, 0x100, RZ ;  /* 0x0000010084847810 */ /* 0x000fc60007ffe0ff */
[----:B------:R0:W-:Y:S04]  /*2d50*/  @P3 STG.E.128 [R130.64], R124 ;  /* 0x0000007c82003986 */ /* 0x0001e8000c101d04 */
.L_x_1366:
[----:B------:R-:W-:Y:S05]  /*2d60*/  BSYNC B0 ;  /* 0x0000000000007941 */ /* 0x000fea0003800000 */
.L_x_1365:
        /* <DEDUP_REMOVED lines=10> */
[----:B------:R-:W-:Y:S01]  /*2e10*/  HADD2.F32 R129, -RZ, R108.H0_H0 ;  /* 0x2000006cff817230 */ /* 0x000fe20000004100 */
[----:B------:R-:W-:Y:S05]  /*2e20*/  BRA `(.L_x_1395) ;  /* 0x0000009000007947 */ /* 0x000fea0003800000 */
.L_x_1394:
[----:B------:R-:W-:Y:S01]  /*2e30*/  ULDC.64 UR6, c[0x0][0x218] ;  /* 0x0000860000067ab9 */ /* 0x000fe20000000a00 */
[----:B0-----:R-:W-:Y:S01]  /*2e40*/  FFMA.FTZ R129, R163, R134, R133 ;  /* 0x00000086a3817223 */ /* 0x001fe20000010085 */
[----:B------:R-:W-:-:S03]  /*2e50*/  UISETP.NE.U32.AND UP0, UPT, URZ, UR6, UPT ;  /* 0x000000063f00728c */ /* 0x000fc6000bf05070 */
[----:B------:R-:W-:Y:S01]  /*2e60*/  FADD.FTZ R129, R162, -R129 ;  /* 0x80000081a2817221 */ /* 0x000fe20000010000 */
[----:B------:R-:W-:-:S03]  /*2e70*/  UISETP.NE.AND.EX UP0, UPT, URZ, UR7, UPT, UP0 ;  /* 0x000000073f00728c */ /* 0x000fc6000bf05300 */
[----:B------:R-:W-:-:S03]  /*2e80*/  FMUL.FTZ R129, R2, R129 ;  /* 0x0000008102817220 */ /* 0x000fc60000410000 */
[----:B------:R-:W-:-:S13]  /*2e90*/  PLOP3.LUT P4, PT, PT, PT, UP0, 0x80, 0x0 ;  /* 0x000000000000781c */ /* 0x000fda0003f8f008 */
[----:B------:R-:W-:-:S05]  /*2ea0*/  @P4 HADD2.F32 R128, -RZ, R108.H0_H0 ;  /* 0x2000006cff804230 */ /* 0x000fca0000004100 */
[----:B------:R-:W-:Y:S02]  /*2eb0*/  @P4 FADD.FTZ R129, R129, R128 ;  /* 0x0000008081814221 */ /* 0x000fe40000010000 */
.L_x_1395:
[----:B------:R-:W-:Y:S05]  /*2ec0*/  BSYNC B1 ;  /* 0x0000000000017941 */ /* 0x000fea0003800000 */
.L_x_1393:
        /* <DEDUP_REMOVED lines=9> */
[----:B------:R-:W-:Y:S01]  /*2f60*/  MOV R129, RZ ;  /* 0x000000ff00817202 */ /* 0x000fe20000000f00 */
[----:B------:R-:W-:Y:S05]  /*2f70*/  @!P4 BRA `(.L_x_1398) ;  /* 0x000000700000c947 */ /* 0x000fea0003800000 */
[----:B------:R-:W-:Y:S01]  /*2f80*/  HADD2.F32 R129, -RZ, R108.H1_H1 ;  /* 0x3000006cff817230 */ /* 0x000fe20000004100 */
[----:B------:R-:W-:Y:S05]  /*2f90*/  BRA `(.L_x_1398) ;  /* 0x0000005000007947 */ /* 0x000fea0003800000 */
.L_x_1397:
[----:B------:R-:W-:-:S04]  /*2fa0*/  FFMA.FTZ R128, R160, R134, R133 ;  /* 0x00000086a0807223 */ /* 0x000fc80000010085 */
[----:B------:R-:W-:Y:S01]  /*2fb0*/  FADD.FTZ R129, R167, -R128 ;  /* 0x80000080a7817221 */ /* 0x000fe20000010000 */
[----:B------:R-:W-:-:S03]  /*2fc0*/  @P4 HADD2.F32 R128, -RZ, R108.H1_H1 ;  /* 0x3000006cff804230 */ /* 0x000fc60000004100 */
[----:B------:R-:W-:-:S04]  /*2fd0*/  FMUL.FTZ R129, R2, R129 ;  /* 0x0000008102817220 */ /* 0x000fc80000410000 */
[----:B------:R-:W-:Y:S02]  /*2fe0*/  @P4 FADD.FTZ R129, R129, R128 ;  /* 0x0000008081814221 */ /* 0x000fe40000010000 */
.L_x_1398:
[----:B------:R-:W-:Y:S05]  /*2ff0*/  BSYNC B1 ;  /* 0x0000000000017941 */ /* 0x000fea0003800000 */
.L_x_1396:
        /* <DEDUP_REMOVED lines=9> */
[----:B------:R-:W-:Y:S01]  /*3090*/  HADD2.F32 R129, -RZ, R109.H0_H0 ;  /* 0x2000006dff817230 */ /* 0x000fe20000004100 */
[----:B------:R-:W-:Y:S05]  /*30a0*/  BRA `(.L_x_1401) ;  /* 0x0000005000007947 */ /* 0x000fea0003800000 */
.L_x_1400:
[----:B------:R-:W-:Y:S01]  /*30b0*/  FFMA.FTZ R129, R165, R134, R133 ;  /* 0x00000086a5817223 */ /* 0x000fe20000010085 */
[----:B------:R-:W-:-:S03]  /*30c0*/  @P4 HADD2.F32 R128, -RZ, R109.H0_H0 ;  /* 0x2000006dff804230 */ /* 0x000fc60000004100 */
[----:B------:R-:W-:-:S04]  /*30d0*/  FADD.FTZ R129, R166, -R129 ;  /* 0x80000081a6817221 */ /* 0x000fc80000010000 */
[----:B------:R-:W-:-:S04]  /*30e0*/  FMUL.FTZ R129, R2, R129 ;  /* 0x0000008102817220 */ /* 0x000fc80000410000 */
[----:B------:R-:W-:Y:S02]  /*30f0*/  @P4 FADD.FTZ R129, R129, R128 ;  /* 0x0000008081814221 */ /* 0x000fe40000010000 */
.L_x_1401:
[----:B------:R-:W-:Y:S05]  /*3100*/  BSYNC B1 ;  /* 0x0000000000017941 */ /* 0x000fea0003800000 */
.L_x_1399:
        /* <DEDUP_REMOVED lines=9> */
[----:B------:R-:W-:Y:S01]  /*31a0*/  HADD2.F32 R129, -RZ, R109.H1_H1 ;  /* 0x3000006dff817230 */ /* 0x000fe20000004100 */
[----:B------:R-:W-:Y:S05]  /*31b0*/  BRA `(.L_x_1404) ;  /* 0x0000005000007947 */ /* 0x000fea0003800000 */
.L_x_1403:
[----:B------:R-:W-:-:S04]  /*31c0*/  FFMA.FTZ R128, R164, R134, R133 ;  /* 0x00000086a4807223 */ /* 0x000fc80000010085 */
[----:B------:R-:W-:Y:S01]  /*31d0*/  FADD.FTZ R129, R171, -R128 ;  /* 0x80000080ab817221 */ /* 0x000fe20000010000 */
[----:B------:R-:W-:-:S03]  /*31e0*/  @P4 HADD2.F32 R128, -RZ, R109.H1_H1 ;  /* 0x3000006dff804230 */ /* 0x000fc60000004100 */
[----:B------:R-:W-:-:S04]  /*31f0*/  FMUL.FTZ R129, R2, R129 ;  /* 0x0000008102817220 */ /* 0x000fc80000410000 */
[----:B------:R-:W-:Y:S02]  /*3200*/  @P4 FADD.FTZ R129, R129, R128 ;  /* 0x0000008081814221 */ /* 0x000fe40000010000 */
.L_x_1404:
[----:B------:R-:W-:Y:S05]  /*3210*/  BSYNC B1 ;  /* 0x0000000000017941 */ /* 0x000fea0003800000 */
.L_x_1402:
        /* <DEDUP_REMOVED lines=11> */
.L_x_1406:
[----:B------:R-:W-:Y:S01]  /*32d0*/  FFMA.FTZ R129, R169, R134, R133 ;  /* 0x00000086a9817223 */ /* 0x000fe20000010085 */
[----:B------:R-:W-:-:S03]  /*32e0*/  @P4 HADD2.F32 R128, -RZ, R110.H0_H0 ;  /* 0x2000006eff804230 */ /* 0x000fc60000004100 */
[----:B------:R-:W-:-:S04]  /*32f0*/  FADD.FTZ R129, R168, -R129 ;  /* 0x80000081a8817221 */ /* 0x000fc80000010000 */
[----:B------:R-:W-:-:S04]  /*3300*/  FMUL.FTZ R129, R2, R129 ;  /* 0x0000008102817220 */ /* 0x000fc80000410000 */
[----:B------:R-:W-:Y:S02]  /*3310*/  @P4 FADD.FTZ R129, R129, R128 ;  /* 0x0000008081814221 */ /* 0x000fe40000010000 */
.L_x_1407:
[----:B------:R-:W-:Y:S05]  /*3320*/  BSYNC B1 ;  /* 0x0000000000017941 */ /* 0x000fea0003800000 */
.L_x_1405:
        /* <DEDUP_REMOVED lines=11> */
.L_x_1409:
[----:B------:R-:W-:-:S04]  /*33e0*/  FFMA.FTZ R128, R170, R134, R133 ;  /* 0x00000086aa807223 */ /* 0x000fc80000010085 */
[----:B------:R-:W-:Y:S01]  /*33f0*/  FADD.FTZ R129, R173, -R128 ;  /* 0x80000080ad817221 */ /* 0x000fe20000010000 */
[----:B------:R-:W-:-:S03]  /*3400*/  @P4 HADD2.F32 R128, -RZ, R110.H1_H1 ;  /* 0x3000006eff804230 */ /* 0x000fc60000004100 */
[----:B------:R-:W-:-:S04]  /*3410*/  FMUL.FTZ R129, R2, R129 ;  /* 0x0000008102817220 */ /* 0x000fc80000410000 */
[----:B------:R-:W-:Y:S02]  /*3420*/  @P4 FADD.FTZ R129, R129, R128 ;  /* 0x0000008081814221 */ /* 0x000fe40000010000 */
.L_x_1410:
[----:B------:R-:W-:Y:S05]  /*3430*/  BSYNC B1 ;  /* 0x0000000000017941 */ /* 0x000fea0003800000 */
.L_x_1408:
        /* <DEDUP_REMOVED lines=11> */
.L_x_1412:
[----:B------:R-:W-:Y:S01]  /*34f0*/  FFMA.FTZ R129, R175, R134, R133 ;  /* 0x00000086af817223 */ /* 0x000fe20000010085 */
[----:B------:R-:W-:-:S03]  /*3500*/  @P4 HADD2.F32 R128, -RZ, R111.H0_H0 ;  /* 0x2000006fff804230 */ /* 0x000fc60000004100 */
[----:B------:R-:W-:-:S04]  /*3510*/  FADD.FTZ R129, R172, -R129 ;  /* 0x80000081ac817221 */ /* 0x000fc80000010000 */
[----:B------:R-:W-:-:S04]  /*3520*/  FMUL.FTZ R129, R2, R129 ;  /* 0x0000008102817220 */ /* 0x000fc80000410000 */
[----:B------:R-:W-:Y:S02]  /*3530*/  @P4 FADD.FTZ R129, R129, R128 ;  /* 0x0000008081814221 */ /* 0x000fe40000010000 */
.L_x_1413:
[----:B------:R-:W-:Y:S05]  /*3540*/  BSYNC B1 ;  /* 0x0000000000017941 */ /* 0x000fea0003800000 */
.L_x_1411:
        /* <DEDUP_REMOVED lines=11> */
.L_x_1415:
[----:B------:R-:W-:-:S04]  /*3600*/  FFMA.FTZ R128, R174, R134, R133 ;  /* 0x00000086ae807223 */ /* 0x000fc80000010085 */
[----:B------:R-:W-:Y:S01]  /*3610*/  FADD.FTZ R129, R177, -R128 ;  /* 0x80000080b1817221 */ /* 0x000fe20000010000 */
[----:B------:R-:W-:-:S03]  /*3620*/  @P4 HADD2.F32 R128, -RZ, R111.H1_H1 ;  /* 0x3000006fff804230 */ /* 0x000fc60000004100 */
[----:B------:R-:W-:-:S04]  /*3630*/  FMUL.FTZ R129, R2, R129 ;  /* 0x0000008102817220 */ /* 0x000fc80000410000 */
[----:B------:R-:W-:Y:S02]  /*3640*/  @P4 FADD.FTZ R129, R129, R128 ;  /* 0x0000008081814221 */ /* 0x000fe40000010000 */
.L_x_1416:
[----:B------:R-:W-:Y:S05]  /*3650*/  BSYNC B1 ;  /* 0x0000000000017941 */ /* 0x000fea0003800000 */
.L_x_1414:
        /* <DEDUP_REMOVED lines=13> */
.L_x_1392:
[----:B------:R-:W-:Y:S05]  /*3730*/  BSYNC B0 ;  /* 0x0000000000007941 */ /* 0x000fea0003800000 */
.L_x_1391:
        /* <DEDUP_REMOVED lines=12> */
.L_x_1420:
        /* <DEDUP_REMOVED lines=9> */
.L_x_1421:
[----:B------:R-:W-:Y:S05]  /*3890*/  BSYNC B1 ;  /* 0x0000000000017941 */ /* 0x000fea0003800000 */
.L_x_1419:
        /* <DEDUP_REMOVED lines=13> */
.L_x_1423:
[----:B------:R-:W-:-:S04]  /*3970*/  FFMA.FTZ R128, R176, R134, R133 ;  /* 0x00000086b0807223 */ /* 0x000fc80000010085 */
[----:B------:R-:W-:Y:S01]  /*3980*/  FADD.FTZ R129, R183, -R128 ;  /* 0x80000080b7817221 */ /* 0x000fe20000010000 */
[----:B------:R-:W-:-:S03]  /*3990*/  @P4 HADD2.F32 R128, -RZ, R112.H1_H1 ;  /* 0x30000070ff804230 */ /* 0x000fc60000004100 */
[----:B------:R-:W-:-:S04]  /*39a0*/  FMUL.FTZ R129, R2, R129 ;  /* 0x0000008102817220 */ /* 0x000fc80000410000 */
[----:B------:R-:W-:Y:S02]  /*39b0*/  @P4 FADD.FTZ R129, R129, R128 ;  /* 0x0000008081814221 */ /* 0x000fe40000010000 */
.L_x_1424:
[----:B------:R-:W-:Y:S05]  /*39c0*/  BSYNC B1 ;  /* 0x0000000000017941 */ /* 0x000fea0003800000 */
.L_x_1422:
        /* <DEDUP_REMOVED lines=11> */
.L_x_1426:
[----:B------:R-:W-:Y:S01]  /*3a80*/  FFMA.FTZ R129, R181, R134, R133 ;  /* 0x00000086b5817223 */ /* 0x000fe20000010085 */
[----:B------:R-:W-:-:S03]  /*3a90*/  @P4 HADD2.F32 R128, -RZ, R113.H0_H0 ;  /* 0x20000071ff804230 */ /* 0x000fc60000004100 */
[----:B------:R-:W-:-:S04]  /*3aa0*/  FADD.FTZ R129, R182, -R129 ;  /* 0x80000081b6817221 */ /* 0x000fc80000010000 */
[----:B------:R-:W-:-:S04]  /*3ab0*/  FMUL.FTZ R129, R2, R129 ;  /* 0x0000008102817220 */ /* 0x000fc80000410000 */
[----:B------:R-:W-:Y:S02]  /*3ac0*/  @P4 FADD.FTZ R129, R129, R128 ;  /* 0x0000008081814221 */ /* 0x000fe40000010000 */
.L_x_1427:
[----:B------:R-:W-:Y:S05]  /*3ad0*/  BSYNC B1 ;  /* 0x0000000000017941 */ /* 0x000fea0003800000 */
.L_x_1425:
        /* <DEDUP_REMOVED lines=11> */
.L_x_1429:
[----:B------:R-:W-:-:S04]  /*3b90*/  FFMA.FTZ R128, R180, R134, R133 ;  /* 0x00000086b4807223 */ /* 0x000fc80000010085 */
[----:B------:R-:W-:Y:S01]  /*3ba0*/  FADD.FTZ R129, R189, -R128 ;  /* 0x80000080bd817221 */ /* 0x000fe20000010000 */
[----:B------:R-:W-:-:S03]  /*3bb0*/  @P4 HADD2.F32 R128, -RZ, R113.H1_H1 ;  /* 0x30000071ff804230 */ /* 0x000fc60000004100 */
[----:B------:R-:W-:-:S04]  /*3bc0*/  FMUL.FTZ R129, R2, R129 ;  /* 0x0000008102817220 */ /* 0x000fc80000410000 */
[----:B------:R-:W-:Y:S02]  /*3bd0*/  @P4 FADD.FTZ R129, R129, R128 ;  /* 0x0000008081814221 */ /* 0x000fe40000010000 */
.L_x_1430:
[----:B------:R-:W-:Y:S05]  /*3be0*/  BSYNC B1 ;  /* 0x0000000000017941 */ /* 0x000fea0003800000 */
.L_x_1428:
        /* <DEDUP_REMOVED lines=11> */
.L_x_1432:
[----:B------:R-:W-:Y:S01]  /*3ca0*/  FFMA.FTZ R129, R185, R134, R133 ;  /* 0x00000086b9817223 */ /* 0x000fe20000010085 */
[----:B------:R-:W-:-:S03]  /*3cb0*/  @P4 HADD2.F32 R128, -RZ, R114.H0_H0 ;  /* 0x20000072ff804230 */ /* 0x000fc60000004100 */
[----:B------:R-:W-:-:S04]  /*3cc0*/  FADD.FTZ R129, R184, -R129 ;  /* 0x80000081b8817221 */ /* 0x000fc80000010000 */
[----:B------:R-:W-:-:S04]  /*3cd0*/  FMUL.FTZ R129, R2, R129 ;  /* 0x0000008102817220 */ /* 0x000fc80000410000 */
[----:B------:R-:W-:Y:S02]  /*3ce0*/  @P4 FADD.FTZ R129, R129, R128 ;  /* 0x0000008081814221 */ /* 0x000fe40000010000 */
.L_x_1433:
[----:B------:R-:W-:Y:S05]  /*3cf0*/  BSYNC B1 ;  /* 0x0000000000017941 */ /* 0x000fea0003800000 */
.L_x_1431:
        /* <DEDUP_REMOVED lines=11> */
.L_x_1435:
[----:B------:R-:W-:-:S04]  /*3db0*/  FFMA.FTZ R128, R188, R134, R133 ;  /* 0x00000086bc807223 */ /* 0x000fc80000010085 */
[----:B------:R-:W-:Y:S01]  /*3dc0*/  FADD.FTZ R129, R191, -R128 ;  /* 0x80000080bf817221 */ /* 0x000fe20000010000 */
[----:B------:R-:W-:-:S03]  /*3dd0*/  @P4 HADD2.F32 R128, -RZ, R114.H1_H1 ;  /* 0x30000072ff804230 */ /* 0x000fc60000004100 */
[----:B------:R-:W-:-:S04]  /*3de0*/  FMUL.FTZ R129, R2, R129 ;  /* 0x0000008102817220 */ /* 0x000fc80000410000 */
[----:B------:R-:W-:Y:S02]  /*3df0*/  @P4 FADD.FTZ R129, R129, R128 ;  /* 0x0000008081814221 */ /* 0x000fe40000010000 */
.L_x_1436:
[----:B------:R-:W-:Y:S05]  /*3e00*/  BSYNC B1 ;  /* 0x0000000000017941 */ /* 0x000fea0003800000 */
.L_x_1434:
        /* <DEDUP_REMOVED lines=11> */
.L_x_1438:
[----:B------:R-:W-:Y:S01]  /*3ec0*/  FFMA.FTZ R129, R193, R134, R133 ;  /* 0x00000086c1817223 */ /* 0x000fe20000010085 */
[----:B------:R-:W-:-:S03]  /*3ed0*/  @P4 HADD2.F32 R128, -RZ, R115.H0_H0 ;  /* 0x20000073ff804230 */ /* 0x000fc60000004100 */
[----:B------:R-:W-:-:S04]  /*3ee0*/  FADD.FTZ R129, R190, -R129 ;  /* 0x80000081be817221 */ /* 0x000fc80000010000 */
[----:B------:R-:W-:-:S04]  /*3ef0*/  FMUL.FTZ R129, R2, R129 ;  /* 0x0000008102817220 */ /* 0x000fc80000410000 */
[----:B------:R-:W-:Y:S02]  /*3f00*/  @P4 FADD.FTZ R129, R129, R128 ;  /* 0x0000008081814221 */ /* 0x000fe40000010000 */
.L_x_1439:
[----:B------:R-:W-:Y:S05]  /*3f10*/  BSYNC B1 ;  /* 0x0000000000017941 */ /* 0x000fea0003800000 */
.L_x_1437:
        /* <DEDUP_REMOVED lines=11> */
.L_x_1441:
[----:B------:R-:W-:-:S04]  /*3fd0*/  FFMA.FTZ R128, R192, R134, R133 ;  /* 0x00000086c0807223 */ /* 0x000fc80000010085 */
[----:B------:R-:W-:Y:S01]  /*3fe0*/  FADD.FTZ R129, R195, -R128 ;  /* 0x80000080c3817221 */ /* 0x000fe20000010000 */
[----:B------:R-:W-:-:S03]  /*3ff0*/  @P4 HADD2.F32 R128, -RZ, R115.H1_H1 ;  /* 0x30000073ff804230 */ /* 0x000fc60000004100 */
[----:B------:R-:W-:-:S04]  /*4000*/  FMUL.FTZ R129, R2, R129 ;  /* 0x0000008102817220 */ /* 0x000fc80000410000 */
[----:B------:R-:W-:Y:S02]  /*4010*/  @P4 FADD.FTZ R129, R129, R128 ;  /* 0x0000008081814221 */ /* 0x000fe40000010000 */
.L_x_1442:
[----:B------:R-:W-:Y:S05]  /*4020*/  BSYNC B1 ;  /* 0x0000000000017941 */ /* 0x000fea0003800000 */
.L_x_1440:
        /* <DEDUP_REMOVED lines=13> */
.L_x_1418:
[----:B------:R-:W-:Y:S05]  /*4100*/  BSYNC B0 ;  /* 0x0000000000007941 */ /* 0x000fea0003800000 */
.L_x_1417:
        /* <DEDUP_REMOVED lines=13> */
.L_x_1446:
        /* <DEDUP_REMOVED lines=9> */
.L_x_1447:
[----:B------:R-:W-:Y:S05]  /*4270*/  BSYNC B1 ;  /* 0x0000000000017941 */ /* 0x000fea0003800000 */
.L_x_1445:
        /* <DEDUP_REMOVED lines=13> */
.L_x_1449:
[----:B------:R-:W-:-:S04]  /*4350*/  FFMA.FTZ R128, R194, R134, R133 ;  /* 0x00000086c2807223 */ /* 0x000fc80000010085 */
[----:B------:R-:W-:Y:S01]  /*4360*/  FADD.FTZ R129, R199, -R128 ;  /* 0x80000080c7817221 */ /* 0x000fe20000010000 */
[----:B------:R-:W-:-:S03]  /*4370*/  @P4 HADD2.F32 R128, -RZ, R116.H1_H1 ;  /* 0x30000074ff804230 */ /* 0x000fc60000004100 */
[----:B------:R-:W-:-:S04]  /*4380*/  FMUL.FTZ R129, R2, R129 ;  /* 0x0000008102817220 */ /* 0x000fc80000410000 */
[----:B------:R-:W-:Y:S02]  /*4390*/  @P4 FADD.FTZ R129, R129, R128 ;  /* 0x0000008081814221 */ /* 0x000fe40000010000 */
.L_x_1450:
[----:B------:R-:W-:Y:S05]  /*43a0*/  BSYNC B1 ;  /* 0x0000000000017941 */ /* 0x000fea0003800000 */
.L_x_1448:
        /* <DEDUP_REMOVED lines=11> */
.L_x_1452:
[----:B------:R-:W-:Y:S01]  /*4460*/  FFMA.FTZ R129, R197, R134, R133 ;  /* 0x00000086c5817223 */ /* 0x000fe20000010085 */
[----:B------:R-:W-:-:S03]  /*4470*/  @P4 HADD2.F32 R128, -RZ, R117.H0_H0 ;  /* 0x20000075ff804230 */ /* 0x000fc60000004100 */
[----:B------:R-:W-:-:S04]  /*4480*/  FADD.FTZ R129, R200, -R129 ;  /* 0x80000081c8817221 */ /* 0x000fc80000010000 */
[----:B------:R-:W-:-:S04]  /*4490*/  FMUL.FTZ R129, R2, R129 ;  /* 0x0000008102817220 */ /* 0x000fc80000410000 */
[----:B------:R-:W-:Y:S02]  /*44a0*/  @P4 FADD.FTZ R129, R129, R128 ;  /* 0x0000008081814221 */ /* 0x000fe40000010000 */
.L_x_1453:
[----:B------:R-:W-:Y:S05]  /*44b0*/  BSYNC B1 ;  /* 0x0000000000017941 */ /* 0x000fea0003800000 */
.L_x_1451:
        /* <DEDUP_REMOVED lines=11> */
.L_x_1455:
[----:B------:R-:W-:-:S04]  /*4570*/  FFMA.FTZ R128, R198, R134, R133 ;  /* 0x00000086c6807223 */ /* 0x000fc80000010085 */
[----:B------:R-:W-:Y:S01]  /*4580*/  FADD.FTZ R129, R201, -R128 ;  /* 0x80000080c9817221 */ /* 0x000fe20000010000 */
[----:B------:R-:W-:-:S03]  /*4590*/  @P4 HADD2.F32 R128, -RZ, R117.H1_H1 ;  /* 0x30000075ff804230 */ /* 0x000fc60000004100 */
[----:B------:R-:W-:-:S04]  /*45a0*/  FMUL.FTZ R129, R2, R129 ;  /* 0x0000008102817220 */ /* 0x000fc80000410000 */
[----:B------:R-:W-:Y:S02]  /*45b0*/  @P4 FADD.FTZ R129, R129, R128 ;  /* 0x0000008081814221 */ /* 0x000fe40000010000 */
.L_x_1456:
[----:B------:R-:W-:Y:S05]  /*45c0*/  BSYNC B1 ;  /* 0x0000000000017941 */ /* 0x000fea0003800000 */
.L_x_1454:
        /* <DEDUP_REMOVED lines=11> */
.L_x_1458:
[----:B------:R-:W-:Y:S01]  /*4680*/  FFMA.FTZ R129, R203, R134, R133 ;  /* 0x00000086cb817223 */ /* 0x000fe20000010085 */
[----:B------:R-:W-:-:S03]  /*4690*/  @P4 HADD2.F32 R128, -RZ, R118.H0_H0 ;  /* 0x20000076ff804230 */ /* 0x000fc60000004100 */
[----:B------:R-:W-:-:S04]  /*46a0*/  FADD.FTZ R129, R202, -R129 ;  /* 0x80000081ca817221 */ /* 0x000fc80000010000 */
[----:B------:R-:W-:-:S04]  /*46b0*/  FMUL.FTZ R129, R2, R129 ;  /* 0x0000008102817220 */ /* 0x000fc80000410000 */
[----:B------:R-:W-:Y:S02]  /*46c0*/  @P4 FADD.FTZ R129, R129, R128 ;  /* 0x0000008081814221 */ /* 0x000fe40000010000 */
.L_x_1459:
[----:B------:R-:W-:Y:S05]  /*46d0*/  BSYNC B1 ;  /* 0x0000000000017941 */ /* 0x000fea0003800000 */
.L_x_1457:
        /* <DEDUP_REMOVED lines=11> */
.L_x_1461:
[----:B------:R-:W-:-:S04]  /*4790*/  FFMA.FTZ R128, R204, R134, R133 ;  /* 0x00000086cc807223 */ /* 0x000fc80000010085 */
[----:B------:R-:W-:Y:S01]  /*47a0*/  FADD.FTZ R129, R205, -R128 ;  /* 0x80000080cd817221 */ /* 0x000fe20000010000 */
[----:B------:R-:W-:-:S03]  /*47b0*/  @P4 HADD2.F32 R128, -RZ, R118.H1_H1 ;  /* 0x30000076ff804230 */ /* 0x000fc60000004100 */
[----:B------:R-:W-:-:S04]  /*47c0*/  FMUL.FTZ R129, R2, R129 ;  /* 0x0000008102817220 */ /* 0x000fc80000410000 */
[----:B------:R-:W-:Y:S02]  /*47d0*/  @P4 FADD.FTZ R129, R129, R128 ;  /* 0x0000008081814221 */ /* 0x000fe40000010000 */
.L_x_1462:
[----:B------:R-:W-:Y:S05]  /*47e0*/  BSYNC B1 ;  /* 0x0000000000017941 */ /* 0x000fea0003800000 */
.L_x_1460:
        /* <DEDUP_REMOVED lines=11> */
.L_x_1464:
[----:B------:R-:W-:Y:S01]  /*48a0*/  FFMA.FTZ R129, R207, R134, R133 ;  /* 0x00000086cf817223 */ /* 0x000fe20000010085 */
[----:B------:R-:W-:-:S03]  /*48b0*/  @P4 HADD2.F32 R128, -RZ, R119.H0_H0 ;  /* 0x20000077ff804230 */ /* 0x000fc60000004100 */
[----:B------:R-:W-:-:S04]  /*48c0*/  FADD.FTZ R129, R206, -R129 ;  /* 0x80000081ce817221 */ /* 0x000fc80000010000 */
[----:B------:R-:W-:-:S04]  /*48d0*/  FMUL.FTZ R129, R2, R129 ;  /* 0x0000008102817220 */ /* 0x000fc80000410000 */
[----:B------:R-:W-:Y:S02]  /*48e0*/  @P4 FADD.FTZ R129, R129, R128 ;  /* 0x0000008081814221 */ /* 0x000fe40000010000 */
.L_x_1465:
[----:B------:R-:W-:Y:S05]  /*48f0*/  BSYNC B1 ;  /* 0x0000000000017941 */ /* 0x000fea0003800000 */
.L_x_1463:
        /* <DEDUP_REMOVED lines=11> */
.L_x_1467:
[----:B------:R-:W-:Y:S01]  /*49b0*/  FFMA.FTZ R133, R209, R134, R133 ;  /* 0x00000086d1857223 */ /* 0x000fe20000010085 */
[----:B------:R-:W-:-:S03]  /*49c0*/  @P4 HADD2.F32 R129, -RZ, R119.H1_H1 ;  /* 0x30000077ff814230 */ /* 0x000fc60000004100 */
[----:B------:R-:W-:-:S04]  /*49d0*/  FADD.FTZ R133, R208, -R133 ;  /* 0x80000085d0857221 */ /* 0x000fc80000010000 */
[----:B------:R-:W-:-:S04]  /*49e0*/  FMUL.FTZ R2, R2, R133 ;  /* 0x0000008502027220 */ /* 0x000fc80000410000 */
[----:B------:R-:W-:Y:S02]  /*49f0*/  @P4 FADD.FTZ R2, R2, R129 ;  /* 0x0000008102024221 */ /* 0x000fe40000010000 */
.L_x_1468:
[----:B------:R-:W-:Y:S05]  /*4a00*/  BSYNC B1 ;  /* 0x0000000000017941 */ /* 0x000fea0003800000 */
.L_x_1466:
[----:B------:R-:W-:Y:S01]  /*4a10*/  @P5 MOV R131, 0x10 ;  /* 0x0000001000835802 */ /* 0x000fe20000000f00 */
[----:B------:R-:W-:Y:S01]  /*4a20*/  @P3 FMUL.FTZ R128, R2, c[0x0][0x1ec] ;  /* 0x00007b0002803a20 */ /* 0x000fe20000410000 */
[----:B------:R-:W-:Y:S02]  /*4a30*/  @P3 MOV R129, 0x10 ;  /* 0x0000001000813802 */ /* 0x000fe40000000f00 */
[----:B------:R-:W-:Y:S01]  /*4a40*/  @P5 F2FP.PACK_AB R2, RZ, R2 ;  /* 0x00000002ff02523e */ /* 0x000fe200000000ff */
[----:B------:R-:W-:Y:S01]  /*4a50*/  @P5 IMAD.WIDE.U32 R130, R0, R131, c[0x0][0x258] ;  /* 0x0000960000825625 */ /* 0x000fe200078e0083 */
[----:B------:R-:W-:Y:S02]  /*4a60*/  @P3 F2FP.PACK_AB R0, RZ, R128 ;  /* 0x00000080ff00323e */ /* 0x000fe400000000ff */
[----:B------:R-:W-:Y:S01]  /*4a70*/  @P5 PRMT R123, R123, 0x5410, R2 ;  /* 0x000054107b7b5816 */ /* 0x000fe20000000002 */
[----:B------:R-:W-:Y:S01]  /*4a80*/  @P3 IMAD.WIDE.U32 R128, R132, R129, c[0x0][0x248] ;  /* 0x0000920084803625 */ /* 0x000fe200078e0081 */
[----:B------:R-:W-:-:S03]  /*4a90*/  @P3 PRMT R127, R127, 0x5410, R0 ;  /* 0x000054107f7f3816 */ /* 0x000fc60000000000 */
[----:B------:R0:W-:Y:S04]  /*4aa0*/  @P5 STG.E.128 [R130.64], R120 ;  /* 0x0000007882005986 */ /* 0x0001e8000c101d04 */
[----:B------:R0:W-:Y:S02]  /*4ab0*/  @P3 STG.E.128 [R128.64], R124 ;  /* 0x0000007c80003986 */ /* 0x0001e4000c101d04 */
.L_x_1444:
[----:B------:R-:W-:Y:S05]  /*4ac0*/  BSYNC B0 ;  /* 0x0000000000007941 */ /* 0x000fea0003800000 */
.L_x_1443:
[----:B------:R-:W-:Y:S02]  /*4ad0*/  IADD3 R4, R4, c[0x0][0x160], RZ ;  /* 0x0000580004047a10 */ /* 0x000fe40007ffe0ff */
[----:B------:R-:W-:Y:S02]  /*4ae0*/  LOP3.LUT P3, RZ, R3, 0xff, RZ, 0xc0, !PT ;  /* 0x000000ff03ff7812 */ /* 0x000fe4000786c0ff */
[----:B------:R-:W-:Y:S02]  /*4af0*/  ISETP.GE.AND P2, PT, R4, c[0x0][0x164], PT ;  /* 0x0000590004007a0c */ /* 0x000fe40003f46270 */
[----:B------:R-:W-:-:S11]  /*4b00*/  SEL R3, RZ, 0x1, P3 ;  /* 0x00000001ff037807 */ /* 0x000fd60001800000 */
[----:B0-----:R-:W-:Y:S01]  /*4b10*/  @P2 CALL.REL.NOINC `(.L_x_1344) ;  /* 0x0000001000002944 */ /* 0x001fe20003c00000 */
[----:B------:R-:W-:Y:S05]  /*4b20*/  BRA `(.L_x_1469) ;  /* 0xffffbb2000007947 */ /* 0x000fea000383ffff */
.L_x_1344:
[----:B-1----:R-:W0:Y:S01]  /*4b30*/  S2UR UR6, SR_CTAID.X ;  /* 0x00000000000679c3 */ /* 0x002e220000002500 */
[----:B------:R-:W0:Y:S01]  /*4b40*/  S2R R2, SR_TID.X ;  /* 0x0000000000027919 */ /* 0x000e220000002100 */
[----:B------:R-:W-:Y:S02]  /*4b50*/  LOP3.LUT P2, RZ, R38, 0xffffff00, RZ, 0xc0, !PT ;  /* 0xffffff0026ff7812 */ /* 0x000fe4000784c0ff */
[----:B------:R-:W-:Y:S02]  /*4b60*/  @P0 MOV R9, 0x20 ;  /* 0x0000002000090802 */ /* 0x000fe40000000f00 */
[----:B-----5:R-:W-:-:S09]  /*4b70*/  @P1 MOV R13, 0x20 ;  /* 0x00000020000d1802 */ /* 0x020fd20000000f00 */
        /* <DEDUP_REMOVED lines=36> */
.L_x_1363:
[----:B------:R-:W-:Y:S01]  /*4dc0*/  HFMA2.MMA R138, -RZ, RZ, 0, 9.5367431640625e-07 ;  /* 0x00000010ff8a7435 */ /* 0x000fe200000001ff */
[----:B------:R-:W-:-:S02]  /*4dd0*/  MOV R133, R141 ;  /* 0x0000008d00857202 */ /* 0x000fc40000000f00 */
[----:B------:R-:W-:Y:S02]  /*4de0*/  MOV R187, 0x1f ;  /* 0x0000001f00bb7802 */ /* 0x000fe40000000f00 */
[----:B------:R-:W-:Y:S02]  /*4df0*/  MOV R140, 0xffffffff ;  /* 0xffffffff008c7802 */ /* 0x000fe40000000f00 */
[----:B------:R-:W-:Y:S02]  /*4e00*/  MOV R128, 0x4e20 ;  /* 0x00004e2000807802 */ /* 0x000fe40000000f00 */
[----:B0----5:R-:W-:Y:S05]  /*4e10*/  CALL.REL.NOINC `($__internal_22_$__cuda_sm70_shflsync_down_p) ;  /* 0x0000045000007944 */ /* 0x021fea0003c00000 */
[----:B-1----:R-:W-:Y:S01]  /*4e20*/  MOV R132, R187 ;  /* 0x000000bb00847202 */ /* 0x002fe20000000f00 */
[----:B0-----:R-:W-:Y:S05]  /*4e30*/  BRA `(.L_x_1470) ;  /* 0xffffd1c000007947 */ /* 0x001fea000383ffff */
.L_x_1364:
[----:B------:R-:W-:Y:S01]  /*4e40*/  HFMA2.MMA R138, -RZ, RZ, 0, 9.5367431640625e-07 ;  /* 0x00000010ff8a7435 */ /* 0x000fe200000001ff */
[----:B------:R-:W-:Y:S02]  /*4e50*/  MOV R133, R142 ;  /* 0x0000008e00857202 */ /* 0x000fe40000000f00 */
[----:B------:R-:W-:Y:S02]  /*4e60*/  MOV R187, 0x1f ;  /* 0x0000001f00bb7802 */ /* 0x000fe40000000f00 */
[----:B------:R-:W-:-:S02]  /*4e70*/  MOV R140, 0xffffffff ;  /* 0xffffffff008c7802 */ /* 0x000fc40000000f00 */
[----:B------:R-:W-:Y:S02]  /*4e80*/  MOV R128, 0x4ea0 ;  /* 0x00004ea000807802 */ /* 0x000fe40000000f00 */
[----:B012--5:R-:W-:Y:S05]  /*4e90*/  CALL.REL.NOINC `($__internal_22_$__cuda_sm70_shflsync_down_p) ;  /* 0x000003d000007944 */ /* 0x027fea0003c00000 */
[----:B------:R-:W-:Y:S01]  /*4ea0*/  FADD.FTZ R132, R132, R141 ;  /* 0x0000008d84847221 */ /* 0x000fe20000010000 */
[----:B0-----:R-:W-:Y:S01]  /*4eb0*/  HFMA2.MMA R138, -RZ, RZ, 0, 4.76837158203125e-07 ;  /* 0x00000008ff8a7435 */ /* 0x001fe200000001ff */
[----:B-1----:R-:W-:Y:S01]  /*4ec0*/  FADD.FTZ R142, R142, R187 ;  /* 0x000000bb8e8e7221 */ /* 0x002fe20000010000 */
[----:B------:R-:W-:Y:S02]  /*4ed0*/  MOV R187, 0x1f ;  /* 0x0000001f00bb7802 */ /* 0x000fe40000000f00 */
[----:B------:R-:W-:Y:S02]  /*4ee0*/  MOV R140, 0xffffffff ;  /* 0xffffffff008c7802 */ /* 0x000fe40000000f00 */
[----:B------:R-:W-:Y:S02]  /*4ef0*/  MOV R133, R132 ;  /* 0x0000008400857202 */ /* 0x000fe40000000f00 */
[----:B------:R-:W-:Y:S02]  /*4f00*/  MOV R128, 0x4f20 ;  /* 0x00004f2000807802 */ /* 0x000fe40000000f00 */
[----:B------:R-:W-:Y:S05]  /*4f10*/  CALL.REL.NOINC `($__internal_22_$__cuda_sm70_shflsync_down_p) ;  /* 0x0000035000007944 */ /* 0x000fea0003c00000 */
[----:B0-----:R-:W-:Y:S01]  /*4f20*/  HFMA2.MMA R138, -RZ, RZ, 0, 4.76837158203125e-07 ;  /* 0x00000008ff8a7435 */ /* 0x001fe200000001ff */
[----:B-1----:R-:W-:-:S02]  /*4f30*/  MOV R131, R187 ;  /* 0x000000bb00837202 */ /* 0x002fc40000000f00 */
[----:B------:R-:W-:Y:S02]  /*4f40*/  MOV R133, R142 ;  /* 0x0000008e00857202 */ /* 0x000fe40000000f00 */
[----:B------:R-:W-:Y:S02]  /*4f50*/  MOV R187, 0x1f ;  /* 0x0000001f00bb7802 */ /* 0x000fe40000000f00 */
[----:B------:R-:W-:Y:S02]  /*4f60*/  MOV R140, 0xffffffff ;  /* 0xffffffff008c7802 */ /* 0x000fe40000000f00 */
[----:B------:R-:W-:Y:S02]  /*4f70*/  MOV R128, 0x4f90 ;  /* 0x00004f9000807802 */ /* 0x000fe40000000f00 */
[----:B------:R-:W-:Y:S05]  /*4f80*/  CALL.REL.NOINC `($__internal_22_$__cuda_sm70_shflsync_down_p) ;  /* 0x000002e000007944 */ /* 0x000fea0003c00000 */
[----:B------:R-:W-:Y:S01]  /*4f90*/  FADD.FTZ R132, R131, R132 ;  /* 0x0000008483847221 */ /* 0x000fe20000010000 */
[----:B0-----:R-:W-:Y:S01]  /*4fa0*/  HFMA2.MMA R138, -RZ, RZ, 0, 2.384185791015625e-07 ;  /* 0x00000004ff8a7435 */ /* 0x001fe200000001ff */
[----:B-1----:R-:W-:Y:S01]  /*4fb0*/  FADD.FTZ R142, R142, R187 ;  /* 0x000000bb8e8e7221 */ /* 0x002fe20000010000 */
[----:B------:R-:W-:Y:S02]  /*4fc0*/  MOV R187, 0x1f ;  /* 0x0000001f00bb7802 */ /* 0x000fe40000000f00 */
[----:B------:R-:W-:-:S02]  /*4fd0*/  MOV R140, 0xffffffff ;  /* 0xffffffff008c7802 */ /* 0x000fc40000000f00 */
[----:B------:R-:W-:Y:S02]  /*4fe0*/  MOV R133, R132 ;  /* 0x0000008400857202 */ /* 0x000fe40000000f00 */
[----:B------:R-:W-:Y:S02]  /*4ff0*/  MOV R128, 0x5010 ;  /* 0x0000501000807802 */ /* 0x000fe40000000f00 */
[----:B------:R-:W-:Y:S05]  /*5000*/  CALL.REL.NOINC `($__internal_22_$__cuda_sm70_shflsync_down_p) ;  /* 0x0000026000007944 */ /* 0x000fea0003c00000 */
[----:B0-----:R-:W-:Y:S01]  /*5010*/  HFMA2.MMA R138, -RZ, RZ, 0, 2.384185791015625e-07 ;  /* 0x00000004ff8a7435 */ /* 0x001fe200000001ff */
[----:B-1----:R-:W-:Y:S02]  /*5020*/  MOV R131, R187 ;  /* 0x000000bb00837202 */ /* 0x002fe40000000f00 */
[----:B------:R-:W-:Y:S02]  /*5030*/  MOV R133, R142 ;  /* 0x0000008e00857202 */ /* 0x000fe40000000f00 */
[----:B------:R-:W-:Y:S02]  /*5040*/  MOV R187, 0x1f ;  /* 0x0000001f00bb7802 */ /* 0x000fe40000000f00 */
[----:B------:R-:W-:Y:S02]  /*5050*/  MOV R140, 0xffffffff ;  /* 0xffffffff008c7802 */ /* 0x000fe40000000f00 */
[----:B------:R-:W-:-:S02]  /*5060*/  MOV R128, 0x5080 ;  /* 0x0000508000807802 */ /* 0x000fc40000000f00 */
[----:B------:R-:W-:Y:S05]  /*5070*/  CALL.REL.NOINC `($__internal_22_$__cuda_sm70_shflsync_down_p) ;  /* 0x000001f000007944 */ /* 0x000fea0003c00000 */
[----:B------:R-:W-:Y:S01]  /*5080*/  FADD.FTZ R132, R131, R132 ;  /* 0x0000008483847221 */ /* 0x000fe20000010000 */
[----:B0-----:R-:W-:Y:S01]  /*5090*/  HFMA2.MMA R138, -RZ, RZ, 0, 1.1920928955078125e-07 ;  /* 0x00000002ff8a7435 */ /* 0x001fe200000001ff */
[----:B-1----:R-:W-:Y:S01]  /*50a0*/  FADD.FTZ R136, R142, R187 ;  /* 0x000000bb8e887221 */ /* 0x002fe20000010000 */
[----:B------:R-:W-:-:S02]  /*50b0*/  MOV R187, 0x1f ;  /* 0x0000001f00bb7802 */ /* 0x000fc40000000f00 */
[----:B------:R-:W-:Y:S02]  /*50c0*/  MOV R140, 0xffffffff ;  /* 0xffffffff008c7802 */ /* 0x000fe40000000f00 */
[----:B------:R-:W-:Y:S02]  /*50d0*/  MOV R133, R132 ;  /* 0x0000008400857202 */ /* 0x000fe40000000f00 */
[----:B------:R-:W-:Y:S02]  /*50e0*/  MOV R128, 0x5100 ;  /* 0x0000510000807802 */ /* 0x000fe40000000f00 */
[----:B------:R-:W-:Y:S05]  /*50f0*/  CALL.REL.NOINC `($__internal_22_$__cuda_sm70_shflsync_down_p) ;  /* 0x0000017000007944 */ /* 0x000fea0003c00000 */
[----:B0-----:R-:W-:Y:S01]  /*5100*/  HFMA2.MMA R138, -RZ, RZ, 0, 1.1920928955078125e-07 ;  /* 0x00000002ff8a7435 */ /* 0x001fe200000001ff */
[----:B-1----:R-:W-:Y:S02]  /*5110*/  MOV R131, R187 ;  /* 0x000000bb00837202 */ /* 0x002fe40000000f00 */
[----:B------:R-:W-:Y:S02]  /*5120*/  MOV R133, R136 ;  /* 0x0000008800857202 */ /* 0x000fe40000000f00 */
[----:B------:R-:W-:Y:S02]  /*5130*/  MOV R187, 0x1f ;  /* 0x0000001f00bb7802 */ /* 0x000fe40000000f00 */
[----:B------:R-:W-:-:S02]  /*5140*/  MOV R140, 0xffffffff ;  /* 0xffffffff008c7802 */ /* 0x000fc40000000f00 */
[----:B------:R-:W-:Y:S02]  /*5150*/  MOV R128, 0x5170 ;  /* 0x0000517000807802 */ /* 0x000fe40000000f00 */
[----:B------:R-:W-:Y:S05]  /*5160*/  CALL.REL.NOINC `($__internal_22_$__cuda_sm70_shflsync_down_p) ;  /* 0x0000010000007944 */ /* 0x000fea0003c00000 */
[----:B------:R-:W-:Y:S01]  /*5170*/  FADD.FTZ R134, R131, R132 ;  /* 0x0000008483867221 */ /* 0x000fe20000010000 */
[----:B0-----:R-:W-:Y:S01]  /*5180*/  HFMA2.MMA R138, -RZ, RZ, 0, 5.9604644775390625e-08 ;  /* 0x00000001ff8a7435 */ /* 0x001fe200000001ff */
[----:B-1----:R-:W-:Y:S01]  /*5190*/  FADD.FTZ R136, R136, R187 ;  /* 0x000000bb88887221 */ /* 0x002fe20000010000 */
[----:B------:R-:W-:Y:S02]  /*51a0*/  MOV R187, 0x1f ;  /* 0x0000001f00bb7802 */ /* 0x000fe40000000f00 */
[----:B------:R-:W-:Y:S02]  /*51b0*/  MOV R140, 0xffffffff ;  /* 0xffffffff008c7802 */ /* 0x000fe40000000f00 */
[----:B------:R-:W-:Y:S02]  /*51c0*/  MOV R133, R134 ;  /* 0x0000008600857202 */ /* 0x000fe40000000f00 */
[----:B------:R-:W-:Y:S02]  /*51d0*/  MOV R128, 0x51f0 ;  /* 0x000051f000807802 */ /* 0x000fe40000000f00 */
[----:B------:R-:W-:Y:S05]  /*51e0*/  CALL.REL.NOINC `($__internal_22_$__cuda_sm70_shflsync_down_p) ;  /* 0x0000008000007944 */ /* 0x000fea0003c00000 */
[----:B0-----:R-:W-:Y:S01]  /*51f0*/  HFMA2.MMA R138, -RZ, RZ, 0, 5.9604644775390625e-08 ;  /* 0x00000001ff8a7435 */ /* 0x001fe200000001ff */
[----:B-1----:R-:W-:-:S02]  /*5200*/  MOV R135, R187 ;  /* 0x000000bb00877202 */ /* 0x002fc40000000f00 */
[----:B------:R-:W-:Y:S02]  /*5210*/  MOV R133, R136 ;  /* 0x0000008800857202 */ /* 0x000fe40000000f00 */
[----:B------:R-:W-:Y:S02]  /*5220*/  MOV R187, 0x1f ;  /* 0x0000001f00bb7802 */ /* 0x000fe40000000f00 */
[----:B------:R-:W-:Y:S02]  /*5230*/  MOV R140, 0xffffffff ;  /* 0xffffffff008c7802 */ /* 0x000fe40000000f00 */
[----:B------:R-:W-:Y:S02]  /*5240*/  MOV R128, 0x5260 ;  /* 0x0000526000807802 */ /* 0x000fe40000000f00 */
[----:B------:R-:W-:Y:S05]  /*5250*/  CALL.REL.NOINC `($__internal_22_$__cuda_sm70_shflsync_down_p) ;  /* 0x0000001000007944 */ /* 0x000fea0003c00000 */
[----:B01----:R-:W-:Y:S05]  /*5260*/  BRA `(.L_x_1471) ;  /* 0xffffceb000007947 */ /* 0x003fea000383ffff */
        .weak           $__internal_22_$__cuda_sm70_shflsync_down_p
        .type           $__internal_22_$__cuda_sm70_shflsync_down_p,@function
        .size           $__internal_22_$__cuda_sm70_shflsync_down_p,(.L_x_11756 - $__internal_22_$__cuda_sm70_shflsync_down_p)
$__internal_22_$__cuda_sm70_shflsync_down_p:
[----:B------:R-:W-:Y:S01]  /*5270*/  HFMA2.MMA R129, -RZ, RZ, 0, 0 ;  /* 0x00000000ff817435 */ /* 0x000fe200000001ff */
[----:B------:R-:W-:Y:S04]  /*5280*/  WARPSYNC R140 ;  /* 0x0000008c00007348 */ /* 0x000fe80003800000 */
[----:B------:R0:W1:Y:S01]  /*5290*/  SHFL.DOWN PT, R187, R133, R138, R187 ;  /* 0x0800008a85bb7389 */ /* 0x00006200000e00bb */
[----:B------:R-:W-:Y:S05]  /*52a0*/  RET.REL.NODEC R128 `(_ZN10layer_norm13ln_bwd_kernelINS_13Kernel_traitsI6__halfS2_S2_S2_fjLj8192ELj1ELj1ELj8ELj16ENS_18Kernel_traits_baseILj8192ES2_S2_S2_S2_fjLj256EEEEELb0ELb0ELb1ELb0EEEvNS_9BwdParamsE) ;  /* 0xffffad5080007950 */ /* 0x000fea0003c3ffff */
.L_x_1472:
        /* <DEDUP_REMOVED lines=13> */
.L_x_11756:


//--------------------- .text._ZN10layer_norm13ln_bwd_kernelINS_13Kernel_traitsI6__halfS2_S2_S2_fjLj8192ELj1ELj1ELj8ELj16ENS_18Kernel_traits_baseILj8192ES2_S2_S2_S2_fjLj256EEEEELb0ELb0ELb1ELb1EEEvNS_9BwdParamsE --------------------------
	.section	.text._ZN10layer_norm13ln_bwd_kernelINS_13Kernel_traitsI6__halfS2_S2_S2_fjLj8192ELj1ELj1ELj8ELj16ENS_18Kernel_traits_baseILj8192ES2_S2_S2_S2_fjLj256EEEEELb0ELb0ELb1ELb1EEEvNS_9BwdParamsE,"ax",@progbits
	.sectioninfo	@"SHI_REGISTERS=238"
	.align	128
        .global         _ZN10layer_norm13ln_bwd_kernelINS_13Kernel_traitsI6__halfS2_S2_S2_fjLj8192ELj1ELj1ELj8ELj16ENS_18Kernel_traits_baseILj8192ES2_S2_S2_S2_fjLj256EEEEELb0ELb0ELb1ELb1EEEvNS_9BwdParamsE
        .type           _ZN10layer_norm13ln_bwd_kernelINS_13Kernel_traitsI6__halfS2_S2_S2_fjLj8192ELj1ELj1ELj8ELj16ENS_18Kernel_traits_baseILj8192ES2_S2_S2_S2_fjLj256EEEEELb0ELb0ELb1ELb1EEEvNS_9BwdParamsE,@function
        .size           _ZN10layer_norm13ln_bwd_kernelINS_13Kernel_traitsI6__halfS2_S2_S2_fjLj8192ELj1ELj1ELj8ELj16ENS_18Kernel_traits_baseILj8192ES2_S2_S2_S2_fjLj256EEEEELb0ELb0ELb1ELb1EEEvNS_9BwdParamsE,(.L_x_11757 - _ZN10layer_norm13ln_bwd_kernelINS_13Kernel_traitsI6__halfS2_S2_S2_fjLj8192ELj1ELj1ELj8ELj16ENS_18Kernel_traits_baseILj8192ES2_S2_S2_S2_fjLj256EEEEELb0ELb0ELb1ELb1EEEvNS_9BwdParamsE)
        .other          _ZN10layer_norm13ln_bwd_kernelINS_13Kernel_traitsI6__halfS2_S2_S2_fjLj8192ELj1ELj1ELj8ELj16ENS_18Kernel_traits_baseILj8192ES2_S2_S2_S2_fjLj256EEEEELb0ELb0ELb1ELb1EEEvNS_9BwdParamsE,@"STO_CUDA_ENTRY STV_DEFAULT"
_ZN10layer_norm13ln_bwd_kernelINS_13Kernel_traitsI6__halfS2_S2_S2_fjLj8192ELj1ELj1ELj8ELj16ENS_18Kernel_traits_baseILj8192ES2_S2_S2_S2_fjLj256EEEEELb0ELb0ELb1ELb1EEEvNS_9BwdParamsE:
.text._ZN10layer_norm13ln_bwd_kernelINS_13Kernel_traitsI6__halfS2_S2_S2_fjLj8192ELj1ELj1ELj8ELj16ENS_18Kernel_traits_baseILj8192ES2_S2_S2_S2_fjLj256EEEEELb0ELb0ELb1ELb1EEEvNS_9BwdParamsE:
        /* <DEDUP_REMOVED lines=40> */
.L_x_1473:
        /* <DEDUP_REMOVED lines=37> */
[----:B------:R-:W-:Y:S01]  /*04d0*/  HADD2.F32 R158, -RZ, R5.H1_H1 ;  /* 0x30000005ff9e7230 */ /* 0x000fe20000004100 */
[----:B------:R-:W-:Y:S01]  /*04e0*/  CS2R R4, SRZ ;  /* 0x0000000000047805 */ /* 0x000fe2000001ff00 */
[--C-:B------:R-:W-:Y:S02]  /*04f0*/  HADD2.F32 R157, -RZ, R6.reuse.H0_H0 ;  /* 0x20000006ff9d7230 */ /* 0x100fe40000004100 */
[----:B------:R-:W-:Y:S02]  /*0500*/  HADD2.F32 R156, -RZ, R6.H1_H1 ;  /* 0x30000006ff9c7230 */ /* 0x000fe40000004100 */
[----:B------:R-:W-:-:S02]  /*0510*/  HADD2.F32 R155, -RZ, R7.H0_H0 ;  /* 0x20000007ff9b7230 */ /* 0x000fc40000004100 */
[----:B------:R-:W-:Y:S01]  /*0520*/  HADD2.F32 R154, -RZ, R7.H1_H1 ;  /* 0x30000007ff9a7230 */ /* 0x000fe20000004100 */
[----:B------:R-:W-:Y:S01]  /*0530*/  CS2R R6, SRZ ;  /* 0x0000000000067805 */ /* 0x000fe2000001ff00 */
[--C-:B---3--:R-:W-:Y:S02]  /*0540*/  HADD2.F32 R153, -RZ, R8.reuse.H0_H0 ;  /* 0x20000008ff997230 */ /* 0x108fe40000004100 */
[----:B------:R-:W-:Y:S02]  /*0550*/  HADD2.F32 R152, -RZ, R8.H1_H1 ;  /* 0x30000008ff987230 */ /* 0x000fe40000004100 */
[--C-:B------:R-:W-:Y:S02]  /*0560*/  HADD2.F32 R151, -RZ, R9.reuse.H0_H0 ;  /* 0x20000009ff977230 */ /* 0x100fe40000004100 */
[----:B------:R-:W-:Y:S01]  /*0570*/  HADD2.F32 R150, -RZ, R9.H1_H1 ;  /* 0x30000009ff967230 */ /* 0x000fe20000004100 */
[----:B------:R-:W-:Y:S01]  /*0580*/  CS2R R8, SRZ ;  /* 0x0000000000087805 */ /* 0x000fe2000001ff00 */
[----:B------:R-:W-:-:S02]  /*0590*/  HADD2.F32 R149, -RZ, R10.H0_H0 ;  /* 0x2000000aff957230 */ /* 0x000fc40000004100 */
[----:B------:R-:W-:Y:S02]  /*05a0*/  HADD2.F32 R148, -RZ, R10.H1_H1 ;  /* 0x3000000aff947230 */ /* 0x000fe40000004100 */
[--C-:B------:R-:W-:Y:S02]  /*05b0*/  HADD2.F32 R147, -RZ, R11.reuse.H0_H0 ;  /* 0x2000000bff937230 */ /* 0x100fe40000004100 */
[----:B------:R-:W-:Y:S01]  /*05c0*/  HADD2.F32 R146, -RZ, R11.H1_H1 ;  /* 0x3000000bff927230 */ /* 0x000fe20000004100 */
[----:B------:R-:W-:Y:S01]  /*05d0*/  CS2R R10, SRZ ;  /* 0x00000000000a7805 */ /* 0x000fe2000001ff00 */
[--C-:B----4-:R-:W-:Y:S02]  /*05e0*/  HADD2.F32 R145, -RZ, R12.reuse.H0_H0 ;  /* 0x2000000cff917230 */ /* 0x110fe40000004100 */
[----:B------:R-:W-:Y:S02]  /*05f0*/  HADD2.F32 R144, -RZ, R12.H1_H1 ;  /* 0x3000000cff907230 */ /* 0x000fe40000004100 */
[----:B------:R-:W-:-:S02]  /*0600*/  HADD2.F32 R143, -RZ, R13.H0_H0 ;  /* 0x2000000dff8f7230 */ /* 0x000fc40000004100 */
[----:B------:R-:W-:Y:S01]  /*0610*/  HADD2.F32 R142, -RZ, R13.H1_H1 ;  /* 0x3000000dff8e7230 */ /* 0x000fe20000004100 */
[----:B------:R-:W-:Y:S01]  /*0620*/  CS2R R12, SRZ ;  /* 0x00000000000c7805 */ /* 0x000fe2000001ff00 */
[--C-:B------:R-:W-:Y:S02]  /*0630*/  HADD2.F32 R141, -RZ, R14.reuse.H0_H0 ;  /* 0x2000000eff8d7230 */ /* 0x100fe40000004100 */
[----:B------:R-:W-:Y:S02]  /*0640*/  HADD2.F32 R140, -RZ, R14.H1_H1 ;  /* 0x3000000eff8c7230 */ /* 0x000fe40000004100 */
[--C-:B------:R-:W-:Y:S02]  /*0650*/  HADD2.F32 R139, -RZ, R15.reuse.H0_H0 ;  /* 0x2000000fff8b7230 */ /* 0x100fe40000004100 */
[----:B------:R-:W-:Y:S01]  /*0660*/  HADD2.F32 R138, -RZ, R15.H1_H1 ;  /* 0x3000000fff8a7230 */ /* 0x000fe20000004100 */
[----:B------:R-:W-:Y:S01]  /*0670*/  CS2R R14, SRZ ;  /* 0x00000000000e7805 */ /* 0x000fe2000001ff00 */
[----:B-----5:R-:W-:-:S02]  /*0680*/  HADD2.F32 R137, -RZ, R16.H0_H0 ;  /* 0x20000010ff897230 */ /* 0x020fc40000004100 */
        /* <DEDUP_REMOVED lines=8> */
[----:B0-----:R-:W-:Y:S02]  /*0710*/  CS2R R18, SRZ ;  /* 0x0000000000127805 */ /* 0x001fe4000001ff00 */
.L_x_1576:
        /* <DEDUP_REMOVED lines=33> */
.L_x_1476:
        /* <DEDUP_REMOVED lines=32> */
[----:B------:R-:W-:Y:S01]  /*0b30*/  ISETP.NE.AND P0, PT, R192, RZ, PT ;  /* 0x000000ffc000720c */ /* 0x000fe20003f05270 */
[----:B--2---:R-:W-:-:S02]  /*0b40*/  HADD2.F32 R176, -RZ, R95.H0_H0 ;  /* 0x2000005fffb07230 */ /* 0x004fc40000004100 */
[----:B------:R-:W-:Y:S01]  /*0b50*/  HADD2.F32 R174, -RZ, R94.H0_H0 ;  /* 0x2000005effae7230 */ /* 0x000fe20000004100 */
[----:B---3--:R-:W-:Y:S01]  /*0b60*/  FSEL R197, R170, RZ, !P0 ;  /* 0x000000ffaac57208 */ /* 0x008fe20004000000 */
[--C-:B------:R-:W-:Y:S02]  /*0b70*/  HADD2.F32 R172, -RZ, R92.reuse.H0_H0 ;  /* 0x2000005cffac7230 */ /* 0x100fe40000004100 */
[----:B------:R-:W-:Y:S02]  /*0b80*/  HADD2.F32 R92, -RZ, R92.H1_H1 ;  /* 0x3000005cff5c7230 */ /* 0x000fe40000004100 */
[----:B----4-:R-:W-:Y:S01]  /*0b90*/  HADD2.F32 R127, -RZ, R96.H0_H0 ;  /* 0x20000060ff7f7230 */ /* 0x010fe20000004100 */
[C---:B------:R-:W-:Y:S01]  /*0ba0*/  FADD.FTZ R193, -R197.reuse, R176 ;  /* 0x000000b0c5c17221 */ /* 0x040fe20000010100 */
[----:B0-----:R-:W-:Y:S01]  /*0bb0*/  HADD2.F32 R129, -RZ, R101.H0_H0 ;  /* 0x20000065ff817230 */ /* 0x001fe20000004100 */
[----:B------:R-:W-:Y:S01]  /*0bc0*/  FADD.FTZ R195, -R197, R174 ;  /* 0x000000aec5c37221 */ /* 0x000fe20000010100 */
[----:B------:R-:W-:-:S02]  /*0bd0*/  HADD2.F32 R175, -RZ, R94.H1_H1 ;  /* 0x3000005effaf7230 */ /* 0x000fc40000004100 */
[--C-:B------:R-:W-:Y:S02]  /*0be0*/  HADD2.F32 R202, -RZ, R112.reuse.H0_H0 ;  /* 0x20000070ffca7230 */ /* 0x100fe40000004100 */
[----:B------:R-:W-:Y:S01]  /*0bf0*/  HADD2.F32 R201, -RZ, R112.H1_H1 ;  /* 0x30000070ffc97230 */ /* 0x000fe20000004100 */
[C---:B------:R-:W-:Y:S01]  /*0c00*/  FADD.FTZ R199, -R197.reuse, R172 ;  /* 0x000000acc5c77221 */ /* 0x040fe20000010100 */
[--C-:B------:R-:W-:Y:S02]  /*0c10*/  HADD2.F32 R112, -RZ, R116.reuse.H0_H0 ;  /* 0x20000074ff707230 */ /* 0x100fe40000004100 */
[----:B------:R-:W-:Y:S02]  /*0c20*/  HADD2.F32 R116, -RZ, R116.H1_H1 ;  /* 0x30000074ff747230 */ /* 0x000fe40000004100 */
[----:B------:R-:W-:Y:S02]  /*0c30*/  HADD2.F32 R170, -RZ, R118.H0_H0 ;  /* 0x20000076ffaa7230 */ /* 0x000fe40000004100 */
[----:B------:R-:W-:Y:S01]  /*0c40*/  HADD2.F32 R189, -RZ, R119.H0_H0 ;  /* 0x20000077ffbd7230 */ /* 0x000fe20000004100 */
[----:B------:R-:W-:Y:S01]  /*0c50*/  FADD.FTZ R129, -R197, R129 ;  /* 0x00000081c5817221 */ /* 0x000fe20000010100 */
[----:B------:R-:W-:Y:S01]  /*0c60*/  HADD2.F32 R126, -RZ, R96.H1_H1 ;  /* 0x30000060ff7e7230 */ /* 0x000fe20000004100 */
[----:B-----5:R-:W-:Y:S01]  /*0c70*/  FMUL.FTZ R193, R164, R193 ;  /* 0x000000c1a4c17220 */ /* 0x020fe20000410000 */
[----:B------:R-:W-:-:S02]  /*0c80*/  HADD2.F32 R94, -RZ, R99.H0_H0 ;  /* 0x20000063ff5e7230 */ /* 0x000fc40000004100 */
[----:B------:R-:W-:Y:S01]  /*0c90*/  HADD2.F32 R118, -RZ, R118.H1_H1 ;  /* 0x30000076ff767230 */ /* 0x000fe20000004100 */
[C---:B------:R-:W-:Y:S01]  /*0ca0*/  FMUL.FTZ R195, R164.reuse, R195 ;  /* 0x000000c3a4c37220 */ /* 0x040fe20000410000 */
[----:B------:R-:W-:Y:S02]  /*0cb0*/  HADD2.F32 R96, -RZ, R98.H0_H0 ;  /* 0x20000062ff607230 */ /* 0x000fe40000004100 */
[--C-:B------:R-:W-:Y:S02]  /*0cc0*/  HADD2.F32 R214, -RZ, R122.reuse.H0_H0 ;  /* 0x2000007affd67230 */ /* 0x100fe40000004100 */
[----:B------:R-:W-:Y:S01]  /*0cd0*/  HADD2.F32 R215, -RZ, R122.H1_H1 ;  /* 0x3000007affd77230 */ /* 0x000fe20000004100 */
[----:B------:R-:W-:Y:S01]  /*0ce0*/  FMUL.FTZ R122, R161, R127 ;  /* 0x0000007fa17a7220 */ /* 0x000fe20000410000 */
[----:B------:R-:W-:Y:S01]  /*0cf0*/  HADD2.F32 R171, -RZ, R93.H0_H0 ;  /* 0x2000005dffab7230 */ /* 0x000fe20000004100 */
[C---:B------:R-:W-:Y:S01]  /*0d00*/  FMUL.FTZ R199, R164.reuse, R199 ;  /* 0x000000c7a4c77220 */ /* 0x040fe20000410000 */
[----:B------:R-:W-:Y:S01]  /*0d10*/  HADD2.F32 R177, -RZ, R101.H1_H1 ;  /* 0x30000065ffb17230 */ /* 0x000fe20000004100 */
[C---:B------:R-:W-:Y:S01]  /*0d20*/  FADD.FTZ R101, -R197.reuse, R92 ;  /* 0x0000005cc5657221 */ /* 0x040fe20000010100 */
[----:B------:R-:W-:Y:S01]  /*0d30*/  HADD2.F32 R128, -RZ, R95.H1_H1 ;  /* 0x3000005fff807230 */ /* 0x000fe20000004100 */
[C---:B------:R-:W-:Y:S01]  /*0d40*/  FADD.FTZ R225, -R197.reuse, R116 ;  /* 0x00000074c5e17221 */ /* 0x040fe20000010100 */
[----:B------:R-:W-:Y:S01]  /*0d50*/  HADD2.F32 R3, -RZ, R100.H0_H0 ;  /* 0x20000064ff037230 */ /* 0x000fe20000004100 */
[C---:B------:R-:W-:Y:S01]  /*0d60*/  FADD.FTZ R235, -R197.reuse, R189 ;  /* 0x000000bdc5eb7221 */ /* 0x040fe20000010100 */
[----:B------:R-:W-:Y:S01]  /*0d70*/  HADD2.F32 R178, -RZ, R102.H0_H0 ;  /* 0x20000066ffb27230 */ /* 0x000fe20000004100 */
[----:B------:R-:W-:Y:S01]  /*0d80*/  FADD.FTZ R233, -R197, R118 ;  /* 0x00000076c5e97221 */ /* 0x000fe20000010100 */
[----:B------:R-:W-:Y:S01]  /*0d90*/  HADD2.F32 R95, -RZ, R105.H0_H0 ;  /* 0x20000069ff5f7230 */ /* 0x000fe20000004100 */
[----:B------:R-:W-:Y:S01]  /*0da0*/  FMUL.FTZ R189, R164, R129 ;  /* 0x00000081a4bd7220 */ /* 0x000fe20000410000 */
[----:B------:R-:W-:Y:S01]  /*0db0*/  HADD2.F32 R181, -RZ, R108.H0_H0 ;  /* 0x2000006cffb57230 */ /* 0x000fe20000004100 */
[-C--:B------:R-:W-:Y:S01]  /*0dc0*/  FFMA.FTZ R10, R193, R94.reuse, R10 ;  /* 0x0000005ec10a7223 */ /* 0x080fe2000001000a */
[----:B------:R-:W-:Y:S01]  /*0dd0*/  HADD2.F32 R183, -RZ, R109.H1_H1 ;  /* 0x3000006dffb77230 */ /* 0x000fe20000004100 */
[----:B------:R-:W-:Y:S01]  /*0de0*/  FADD.FTZ R46, R46, R94 ;  /* 0x0000005e2e2e7221 */ /* 0x000fe20000010000 */
[----:B------:R-:W-:Y:S01]  /*0df0*/  HADD2.F32 R184, -RZ, R110.H0_H0 ;  /* 0x2000006effb87230 */ /* 0x000fe20000004100 */
[----:B------:R-:W-:Y:S01]  /*0e00*/  FMUL.FTZ R116, R155, R94 ;  /* 0x0000005e9b747220 */ /* 0x000fe20000410000 */
[----:B------:R-:W-:-:S02]  /*0e10*/  HADD2.F32 R206, -RZ, R114.H0_H0 ;  /* 0x20000072ffce7230 */ /* 0x000fc40000004100 */
[----:B------:R-:W-:Y:S01]  /*0e20*/  HADD2.F32 R207, -RZ, R114.H1_H1 ;  /* 0x30000072ffcf7230 */ /* 0x000fe20000004100 */
[-C--:B------:R-:W-:Y:S01]  /*0e30*/  FFMA.FTZ R8, R195, R96.reuse, R8 ;  /* 0x00000060c3087223 */ /* 0x080fe20000010008 */
[----:B------:R-:W-:Y:S01]  /*0e40*/  HADD2.F32 R173, -RZ, R93.H1_H1 ;  /* 0x3000005dffad7230 */ /* 0x000fe20000004100 */
[----:B------:R-:W-:Y:S01]  /*0e50*/  FADD.FTZ R44, R44, R96 ;  /* 0x000000602c2c7221 */ /* 0x000fe20000010000 */
[----:B-1----:R-:W-:Y:S01]  /*0e60*/  HADD2.F32 R125, -RZ, R97.H0_H0 ;  /* 0x20000061ff7d7230 */ /* 0x002fe20000004100 */
[----:B------:R-:W-:Y:S01]  /*0e70*/  FMUL.FTZ R118, R157, R96 ;  /* 0x000000609d767220 */ /* 0x000fe20000410000 */
[----:B------:R-:W-:Y:S01]  /*0e80*/  HADD2.F32 R100, -RZ, R100.H1_H1 ;  /* 0x30000064ff647230 */ /* 0x000fe20000004100 */
[----:B------:R-:W-:Y:S01]  /*0e90*/  FADD.FTZ R94, RZ, R122 ;  /* 0x0000007aff5e7221 */ /* 0x000fe20000010000 */
[----:B------:R-:W-:Y:S02]  /*0ea0*/  HADD2.F32 R102, -RZ, R102.H1_H1 ;  /* 0x30000066ff667230 */ /* 0x000fe40000004100 */
[----:B------:R-:W-:-:S02]  /*0eb0*/  HADD2.F32 R179, -RZ, R103.H0_H0 ;  /* 0x20000067ffb37230 */ /* 0x000fc40000004100 */
[----:B------:R-:W-:Y:S02]  /*0ec0*/  HADD2.F32 R180, -RZ, R103.H1_H1 ;  /* 0x30000067ffb47230 */ /* 0x000fe40000004100 */
[----:B------:R-:W-:Y:S02]  /*0ed0*/  HADD2.F32 R108, -RZ, R108.H1_H1 ;  /* 0x3000006cff6c7230 */ /* 0x000fe40000004100 */
[----:B------:R-:W-:Y:S02]  /*0ee0*/  HADD2.F32 R182, -RZ, R109.H0_H0 ;  /* 0x2000006dffb67230 */ /* 0x000fe40000004100 */
[----:B------:R-:W-:Y:S02]  /*0ef0*/  HADD2.F32 R110, -RZ, R110.H1_H1 ;  /* 0x3000006eff6e7230 */ /* 0x000fe40000004100 */
[--C-:B------:R-:W-:Y:S02]  /*0f00*/  HADD2.F32 R185, -RZ, R111.reuse.H0_H0 ;  /* 0x2000006fffb97230 */ /* 0x100fe40000004100 */
[----:B------:R-:W-:-:S02]  /*0f10*/  HADD2.F32 R186, -RZ, R111.H1_H1 ;  /* 0x3000006fffba7230 */ /* 0x000fc40000004100 */
[--C-:B------:R-:W-:Y:S02]  /*0f20*/  HADD2.F32 R114, -RZ, R117.reuse.H0_H0 ;  /* 0x20000075ff727230 */ /* 0x100fe40000004100 */
[----:B------:R-:W-:Y:S02]  /*0f30*/  HADD2.F32 R188, -RZ, R117.H1_H1 ;  /* 0x30000075ffbc7230 */ /* 0x000fe40000004100 */
[----:B------:R-:W-:Y:S02]  /*0f40*/  HADD2.F32 R190, -RZ, R119.H1_H1 ;  /* 0x30000077ffbe7230 */ /* 0x000fe40000004100 */
[--C-:B------:R-:W-:Y:S02]  /*0f50*/  HADD2.F32 R210, -RZ, R121.reuse.H0_H0 ;  /* 0x20000079ffd27230 */ /* 0x100fe40000004100 */
[----:B------:R-:W-:Y:S01]  /*0f60*/  HADD2.F32 R209, -RZ, R121.H1_H1 ;  /* 0x30000079ffd17230 */ /* 0x000fe20000004100 */
[----:B------:R-:W-:Y:S02]  /*0f70*/  FMUL.FTZ R121, R160, R126 ;  /* 0x0000007ea0797220 */ /* 0x000fe40000410000 */
[----:B------:R-:W-:-:S02]  /*0f80*/  FADD.FTZ R171, -R197, R171 ;  /* 0x000000abc5ab7221 */ /* 0x000fc40000010100 */
[----:B------:R-:W-:Y:S02]  /*0f90*/  FMUL.FTZ R200, R164, R101 ;  /* 0x00000065a4c87220 */ /* 0x000fe40000410000 */
[----:B------:R-:W-:Y:S01]  /*0fa0*/  FFMA.FTZ R96, R199, R122, RZ ;  /* 0x0000007ac7607223 */ /* 0x000fe200000100ff */
[----:B------:R-:W-:Y:S01]  /*0fb0*/  HADD2.F32 R124, -RZ, R97.H1_H1 ;  /* 0x30000061ff7c7230 */ /* 0x000fe20000004100 */
[C---:B------:R-:W-:Y:S01]  /*0fc0*/  FADD.FTZ R223, -R197.reuse, R112 ;  /* 0x00000070c5df7221 */ /* 0x040fe20000010100 */
[--C-:B------:R-:W-:Y:S01]  /*0fd0*/  HADD2.F32 R204, -RZ, R113.reuse.H0_H0 ;  /* 0x20000071ffcc7230 */ /* 0x100fe20000004100 */
[C---:B------:R-:W-:Y:S01]  /*0fe0*/  FADD.FTZ R191, -R197.reuse, R3 ;  /* 0x00000003c5bf7221 */ /* 0x040fe20000010100 */
[----:B------:R-:W-:Y:S01]  /*0ff0*/  HADD2.F32 R205, -RZ, R113.H1_H1 ;  /* 0x30000071ffcd7230 */ /* 0x000fe20000004100 */
[C---:B------:R-:W-:Y:S01]  /*1000*/  FADD.FTZ R187, -R197.reuse, R178 ;  /* 0x000000b2c5bb7221 */ /* 0x040fe20000010100 */
[--C-:B------:R-:W-:Y:S01]  /*1010*/  HADD2.F32 R208, -RZ, R115.reuse.H0_H0 ;  /* 0x20000073ffd07230 */ /* 0x100fe20000004100 */
[----:B------:R-:W-:Y:S01]  /*1020*/  FADD.FTZ R119, -R197, R183 ;  /* 0x000000b7c5777221 */ /* 0x000fe20000010100 */
[----:B------:R-:W-:Y:S01]  /*1030*/  HADD2.F32 R213, -RZ, R115.H1_H1 ;  /* 0x30000073ffd57230 */ /* 0x000fe20000004100 */
[-C--:B------:R-:W-:Y:S01]  /*1040*/  FFMA.FTZ R14, R189, R95.reuse, R14 ;  /* 0x0000005fbd0e7223 */ /* 0x080fe2000001000e */
[--C-:B------:R-:W-:Y:S01]  /*1050*/  HADD2.F32 R212, -RZ, R120.reuse.H0_H0 ;  /* 0x20000078ffd47230 */ /* 0x100fe20000004100 */
[----:B------:R-:W-:Y:S01]  /*1060*/  FADD.FTZ R42, R42, R95 ;  /* 0x0000005f2a2a7221 */ /* 0x000fe20000010000 */
[----:B------:R-:W-:Y:S01]  /*1070*/  HADD2.F32 R211, -RZ, R120.H1_H1 ;  /* 0x30000078ffd37230 */ /* 0x000fe20000004100 */
[----:B------:R-:W-:-:S02]  /*1080*/  FMUL.FTZ R112, R151, R95 ;  /* 0x0000005f97707220 */ /* 0x000fc40000410000 */
        /* <DEDUP_REMOVED lines=18> */
[----:B------:R-:W-:Y:S02]  /*11b0*/  FADD.FTZ R3, -R197, R190 ;  /* 0x000000bec5037221 */ /* 0x000fe40000010100 */
[----:B------:R-:W-:Y:S02]  /*11c0*/  FMUL.FTZ R120, R159, R125 ;  /* 0x0000007d9f787220 */ /* 0x000fe40000410000 */
[----:B------:R-:W-:Y:S01]  /*11d0*/  FADD.FTZ R95, R94, R121 ;  /* 0x000000795e5f7221 */ /* 0x000fe20000010000 */
[----:B------:R-:W-:Y:S01]  /*11e0*/  HADD2.F32 R93, -RZ, R106.H0_H0 ;  /* 0x2000006aff5d7230 */ /* 0x000fe20000004100 */
[----:B------:R-:W-:Y:S02]  /*11f0*/  FMUL.FTZ R197, R164, R171 ;  /* 0x000000aba4c57220 */ /* 0x000fe40000410000 */
[----:B------:R-:W-:Y:S02]  /*1200*/  FFMA.FTZ R96, R200, R121, R96 ;  /* 0x00000079c8607223 */ /* 0x000fe40000010060 */
[----:B------:R-:W-:-:S02]  /*1210*/  FMUL.FTZ R187, R164, R187 ;  /* 0x000000bba4bb7220 */ /* 0x000fc40000410000 */
[----:B------:R-:W-:Y:S02]  /*1220*/  FMUL.FTZ R180, R164, R119 ;  /* 0x00000077a4b47220 */ /* 0x000fe40000410000 */
[----:B------:R-:W-:Y:S02]  /*1230*/  FMUL.FTZ R119, R158, R124 ;  /* 0x0000007c9e777220 */ /* 0x000fe40000410000 */
[----:B------:R-:W-:Y:S02]  /*1240*/  FADD.FTZ R94, R95, R120 ;  /* 0x000000785f5e7221 */ /* 0x000fe40000010000 */
[----:B------:R-:W-:Y:S02]  /*1250*/  FMUL.FTZ R198, R164, R173 ;  /* 0x000000ada4c67220 */ /* 0x000fe40000410000 */
[----:B------:R-:W-:Y:S01]  /*1260*/  FFMA.FTZ R96, R197, R120, R96 ;  /* 0x00000078c5607223 */ /* 0x000fe20000010060 */
[----:B------:R-:W-:Y:S01]  /*1270*/  HADD2.F32 R98, -RZ, R98.H1_H1 ;  /* 0x30000062ff627230 */ /* 0x000fe20000004100 */
[----:B------:R-:W-:-:S02]  /*1280*/  FFMA.FTZ R16, R187, R93, R16 ;  /* 0x0000005dbb107223 */ /* 0x000fc40000010010 */
[----:B------:R-:W-:Y:S02]  /*1290*/  FADD.FTZ R36, R36, R93 ;  /* 0x0000005d24247221 */ /* 0x000fe40000010000 */
[----:B------:R-:W-:Y:S02]  /*12a0*/  FMUL.FTZ R110, R149, R93 ;  /* 0x0000005d956e7220 */ /* 0x000fe40000410000 */
[----:B------:R-:W-:Y:S02]  /*12b0*/  FADD.FTZ R93, R94, R119 ;  /* 0x000000775e5d7221 */ /* 0x000fe40000010000 */
[----:B------:R-:W-:Y:S02]  /*12c0*/  FFMA.FTZ R96, R198, R119, R96 ;  /* 0x00000077c6607223 */ /* 0x000fe40000010060 */
[C---:B------:R-:W-:Y:S02]  /*12d0*/  FMUL.FTZ R183, R164.reuse, R181 ;  /* 0x000000b5a4b77220 */ /* 0x040fe40000410000 */
[----:B------:R-:W-:-:S02]  /*12e0*/  FMUL.FTZ R181, R164, R117 ;  /* 0x00000075a4b57220 */ /* 0x000fc40000410000 */
[----:B------:R-:W-:Y:S02]  /*12f0*/  FMUL.FTZ R117, R156, R98 ;  /* 0x000000629c757220 */ /* 0x000fe40000410000 */
[----:B------:R-:W-:Y:S01]  /*1300*/  FADD.FTZ R94, R93, R118 ;  /* 0x000000765d5e7221 */ /* 0x000fe20000010000 */
[----:B------:R-:W-:Y:S01]  /*1310*/  HADD2.F32 R2, -RZ, R107.H0_H0 ;  /* 0x2000006bff027230 */ /* 0x000fe20000004100 */
[C---:B------:R-:W-:Y:S02]  /*1320*/  FMUL.FTZ R196, R164.reuse, R175 ;  /* 0x000000afa4c47220 */ /* 0x040fe40000410000 */
[----:B------:R-:W-:Y:S01]  /*1330*/  FFMA.FTZ R96, R195, R118, R96 ;  /* 0x00000076c3607223 */ /* 0x000fe20000010060 */
[----:B------:R-:W-:Y:S01]  /*1340*/  HADD2.F32 R99, -RZ, R99.H1_H1 ;  /* 0x30000063ff637230 */ /* 0x000fe20000004100 */
[----:B------:R-:W-:Y:S02]  /*1350*/  FMUL.FTZ R185, R164, R179 ;  /* 0x000000b3a4b97220 */ /* 0x000fe40000410000 */
[----:B------:R-:W-:-:S02]  /*1360*/  FADD.FTZ R93, R94, R117 ;  /* 0x000000755e5d7221 */ /* 0x000fc40000010000 */
[----:B------:R-:W-:Y:S01]  /*1370*/  FFMA.FTZ R96, R196, R117, R96 ;  /* 0x00000075c4607223 */ /* 0x000fe20000010060 */
[----:B------:R-:W-:Y:S01]  /*1380*/  HADD2.F32 R97, -RZ, R104.H0_H0 ;  /* 0x20000068ff617230 */ /* 0x000fe20000004100 */
[----:B------:R-:W-:Y:S02]  /*1390*/  FMUL.FTZ R182, R164, R115 ;  /* 0x00000073a4b67220 */ /* 0x000fe40000410000 */
[-C--:B------:R-:W-:Y:S02]  /*13a0*/  FFMA.FTZ R18, R185, R2.reuse, R18 ;  /* 0x00000002b9127223 */ /* 0x080fe40000010012 */
[----:B------:R-:W-:Y:S02]  /*13b0*/  FADD.FTZ R38, R38, R2 ;  /* 0x0000000226267221 */ /* 0x000fe40000010000 */
[----:B------:R-:W-:Y:S02]  /*13c0*/  FMUL.FTZ R108, R147, R2 ;  /* 0x00000002936c7220 */ /* 0x000fe40000410000 */
[----:B------:R-:W-:-:S02]  /*13d0*/  FMUL.FTZ R115, R154, R99 ;  /* 0x000000639a737220 */ /* 0x000fc40000410000 */
[----:B------:R-:W-:Y:S02]  /*13e0*/  FADD.FTZ R2, R93, R116 ;  /* 0x000000745d027221 */ /* 0x000fe40000010000 */
[----:B------:R-:W-:Y:S02]  /*13f0*/  FMUL.FTZ R194, R164, R103 ;  /* 0x00000067a4c27220 */ /* 0x000fe40000410000 */
[----:B------:R-:W-:Y:S01]  /*1400*/  FFMA.FTZ R96, R193, R116, R96 ;  /* 0x00000074c1607223 */ /* 0x000fe20000010060 */
[----:B------:R-:W-:Y:S01]  /*1410*/  HADD2.F32 R104, -RZ, R104.H1_H1 ;  /* 0x30000068ff687230 */ /* 0x000fe20000004100 */
[----:B------:R-:W-:Y:S02]  /*1420*/  FMUL.FTZ R114, R153, R97 ;  /* 0x0000006199727220 */ /* 0x000fe40000410000 */
[----:B------:R-:W-:Y:S02]  /*1430*/  FADD.FTZ R93, R2, R115 ;  /* 0x00000073025d7221 */ /* 0x000fe40000010000 */
[----:B------:R-:W-:-:S02]  /*1440*/  FMUL.FTZ R191, R164, R191 ;  /* 0x000000bfa4bf7220 */ /* 0x000fc40000410000 */
[----:B------:R-:W-:Y:S02]  /*1450*/  FFMA.FTZ R96, R194, R115, R96 ;  /* 0x00000073c2607223 */ /* 0x000fe40000010060 */
[C---:B------:R-:W-:Y:S02]  /*1460*/  FMUL.FTZ R184, R164.reuse, R113 ;  /* 0x00000071a4b87220 */ /* 0x040fe40000410000 */
[----:B------:R-:W-:Y:S02]  /*1470*/  FADD.FTZ R2, R93, R114 ;  /* 0x000000725d027221 */ /* 0x000fe40000010000 */
[----:B------:R-:W-:Y:S02]  /*1480*/  FMUL.FTZ R190, R164, R109 ;  /* 0x0000006da4be7220 */ /* 0x000fe40000410000 */
[----:B------:R-:W-:Y:S02]  /*1490*/  FMUL.FTZ R113, R152, R104 ;  /* 0x0000006898717220 */ /* 0x000fe40000410000 */
[----:B------:R-:W-:Y:S01]  /*14a0*/  FFMA.FTZ R93, R191, R114, R96 ;  /* 0x00000072bf5d7223 */ /* 0x000fe20000010060 */
[----:B------:R-:W-:Y:S01]  /*14b0*/  HADD2.F32 R105, -RZ, R105.H1_H1 ;  /* 0x30000069ff697230 */ /* 0x000fe20000004100 */
[----:B------:R-:W-:-:S02]  /*14c0*/  FADD.FTZ R95, R2, R113 ;  /* 0x00000071025f7221 */ /* 0x000fc40000010000 */
[----:B------:R-:W-:Y:S02]  /*14d0*/  FFMA.FTZ R93, R190, R113, R93 ;  /* 0x00000071be5d7223 */ /* 0x000fe4000001005d */
[C---:B------:R-:W-:Y:S02]  /*14e0*/  FMUL.FTZ R186, R164.reuse, R111 ;  /* 0x0000006fa4ba7220 */ /* 0x040fe40000410000 */
[----:B------:R-:W-:Y:S02]  /*14f0*/  FMUL.FTZ R188, R164, R177 ;  /* 0x000000b1a4bc7220 */ /* 0x000fe40000410000 */
[----:B------:R-:W-:Y:S02]  /*1500*/  FMUL.FTZ R111, R150, R105 ;  /* 0x00000069966f7220 */ /* 0x000fe40000410000 */
[----:B------:R-:W-:Y:S02]  /*1510*/  FADD.FTZ R2, R95, R112 ;  /* 0x000000705f027221 */ /* 0x000fe40000010000 */
[----:B------:R-:W-:Y:S01]  /*1520*/  FFMA.FTZ R93, R189, R112, R93 ;  /* 0x00000070bd5d7223 */ /* 0x000fe2000001005d */
[----:B------:R-:W-:Y:S01]  /*1530*/  HADD2.F32 R106, -RZ, R106.H1_H1 ;  /* 0x3000006aff6a7230 */ /* 0x000fe20000004100 */
[----:B------:R-:W-:-:S02]  /*1540*/  FADD.FTZ R95, R2, R111 ;  /* 0x0000006f025f7221 */ /* 0x000fc40000010000 */
[----:B------:R-:W-:Y:S02]  /*1550*/  FFMA.FTZ R93, R188, R111, R93 ;  /* 0x0000006fbc5d7223 */ /* 0x000fe4000001005d */
[----:B------:R-:W-:Y:S02]  /*1560*/  FMUL.FTZ R109, R148, R106 ;  /* 0x0000006a946d7220 */ /* 0x000fe40000410000 */
[----:B------:R-:W-:Y:S02]  /*1570*/  FADD.FTZ R2, R95, R110 ;  /* 0x0000006e5f027221 */ /* 0x000fe40000010000 */
[----:B------:R-:W-:Y:S01]  /*1580*/  FFMA.FTZ R93, R187, R110, R93 ;  /* 0x0000006ebb5d7223 */ /* 0x000fe2000001005d */
[----:B------:R-:W-:Y:S01]  /*1590*/  HADD2.F32 R107, -RZ, R107.H1_H1 ;  /* 0x3000006bff6b7230 */ /* 0x000fe20000004100 */
[----:B------:R-:W-:Y:S02]  /*15a0*/  FADD.FTZ R95, R2, R109 ;  /* 0x0000006d025f7221 */ /* 0x000fe40000010000 */
[----:B------:R-:W-:-:S02]  /*15b0*/  FFMA.FTZ R93, R186, R109, R93 ;  /* 0x0000006dba5d7223 */ /* 0x000fc4000001005d */
[----:B------:R-:W-:Y:S02]  /*15c0*/  FMUL.FTZ R179, R164, R203 ;  /* 0x000000cba4b37220 */ /* 0x000fe40000410000 */
        /* <DEDUP_REMOVED lines=23> */
[----:B------:R-:W-:Y:S02]  /*1740*/  FMUL.FTZ R178, R164, R217 ;  /* 0x000000d9a4b27220 */ /* 0x000fe40000410000 */
        /* <DEDUP_REMOVED lines=52> */
[----:B------:R-:W-:Y:S01]  /*1a90*/  FFMA.FTZ R93, R172, R209, R93 ;  /* 0x000000d1ac5d7223 */ /* 0x000fe2000001005d */
[--C-:B------:R-:W-:Y:S01]  /*1aa0*/  HADD2.F32 R216, -RZ, R123.reuse.H0_H0 ;  /* 0x2000007bffd87230 */ /* 0x100fe20000004100 */
[----:B------:R-:W-:Y:S01]  /*1ab0*/  FFMA.FTZ R53, R170, R215, R53 ;  /* 0x000000d7aa357223 */ /* 0x000fe20000010035 */
[----:B------:R-:W-:Y:S01]  /*1ac0*/  HADD2.F32 R92, -RZ, R123.H1_H1 ;  /* 0x3000007bff5c7230 */ /* 0x000fe20000004100 */
[----:B------:R-:W-:-:S02]  /*1ad0*/  FMUL.FTZ R123, R164, R235 ;  /* 0x000000eba47b7220 */ /* 0x000fc40000410000 */
        /* <DEDUP_REMOVED lines=9> */
[----:B------:R-:W-:Y:S02]  /*1b70*/  FMUL.FTZ R218, R164, R3 ;  /* 0x00000003a4da7220 */ /* 0x000fe40000410000 */
[----:B------:R-:W-:Y:S02]  /*1b80*/  FMUL.FTZ R217, R130, R92 ;  /* 0x0000005c82d97220 */ /* 0x000fe40000410000 */
[----:B------:R-:W-:-:S02]  /*1b90*/  FADD.FTZ R2, R95, R216 ;  /* 0x000000d85f027221 */ /* 0x000fc40000010000 */
[----:B------:R-:W-:Y:S02]  /*1ba0*/  FFMA.FTZ R93, R123, R216, R93 ;  /* 0x000000d87b5d7223 */ /* 0x000fe4000001005d */
        /* <DEDUP_REMOVED lines=24> */
[----:B------:R-:W-:Y:S02]  /*1d30*/  FADD.FTZ R92, R2, R217 ;  /* 0x000000d9025c7221 */ /* 0x000fe40000010000 */
[----:B------:R-:W-:Y:S02]  /*1d40*/  FFMA.FTZ R93, R218, R217, R93 ;  /* 0x000000d9da5d7223 */ /* 0x000fe4000001005d */
.L_x_1477:
[----:B------:R-:W-:Y:S05]  /*1d50*/  BSYNC B0 ;  /* 0x0000000000007941 */ /* 0x000fea0003800000 */
.L_x_1475:
[----:B------:R-:W-:Y:S02]  /*1d60*/  LOP3.LUT P2, RZ, R0, 0xff, RZ, 0xc0, !PT ;  /* 0x000000ff00ff7812 */ /* 0x000fe4000784c0ff */
[----:B------:R-:W-:Y:S02]  /*1d70*/  SHF.R.U32.HI R94, RZ, 0x5, R163 ;  /* 0x00000005ff5e7819 */ /* 0x000fe400000116a3 */
[----:B------:R-:W-:Y:S02]  /*1d80*/  LOP3.LUT P0, RZ, R163, 0x1f, RZ, 0xc0, !PT ;  /* 0x0000001fa3ff7812 */ /* 0x000fe4000780c0ff */
[----:B0-----:R-:W-:-:S07]  /*1d90*/  LOP3.LUT R124, R94, 0x7fffff8, RZ, 0xc0, !PT ;  /* 0x07fffff85e7c7812 */ /* 0x001fce00078ec0ff */
[----:B------:R-:W-:Y:S01]  /*1da0*/  @!P2 IADD3 R124, R124, 0x8, RZ ;  /* 0x000000087c7ca810 */ /* 0x000fe20007ffe0ff */
[----:B------:R-:W-:Y:S05]  /*1db0*/  BRA.DIV ~URZ, `(.L_x_1478) ;  /* 0x000029e27f007947 */ /* 0x000fea000b800000 */
[----:B------:R0:W1:Y:S02]  /*1dc0*/  SHFL.DOWN PT, R95, R92, 0x10, 0x1f ;  /* 0x0a001f005c5f7f89 */ /* 0x00006400000e0000 */
.L_x_1577:
        /* <DEDUP_REMOVED lines=18> */
.L_x_1578:
        /* <DEDUP_REMOVED lines=15> */
[----:B0-----:R-:W0:Y:S04]  /*1fe0*/  LDS.128 R92, [R124.X8+0x8000] ;  /* 0x008000007c5c7984 */ /* 0x001e280000008c00 */
[----:B------:R-:W1:Y:S04]  /*1ff0*/  LDS.128 R96, [R124.X8+0x8010] ;  /* 0x008010007c607984 */ /* 0x000e680000008c00 */
[----:B------:R-:W2:Y:S04]  /*2000*/  LDS.128 R100, [R124.X8+0x8020] ;  /* 0x008020007c647984 */ /* 0x000ea80000008c00 */
[----:B------:R-:W3:Y:S01]  /*2010*/  LDS.128 R104, [R124.X8+0x8030] ;  /* 0x008030007c687984 */ /* 0x000ee20000008c00 */
[----:B0-----:R-:W-:-:S02]  /*2020*/  FADD.FTZ R127, RZ, R92 ;  /* 0x0000005cff7f7221 */ /* 0x001fc40000010000 */
[----:B------:R-:W-:Y:S02]  /*2030*/  FADD.FTZ R92, RZ, R93 ;  /* 0x0000005dff5c7221 */ /* 0x000fe40000010000 */
[----:B------:R-:W-:Y:S01]  /*2040*/  FADD.FTZ R127, R94, R127 ;  /* 0x0000007f5e7f7221 */ /* 0x000fe20000010000 */
[----:B------:R-:W-:Y:S01]  /*2050*/  HFMA2.MMA R94, -RZ, RZ, 0, 0 ;  /* 0x00000000ff5e7435 */ /* 0x000fe200000001ff */
[----:B------:R-:W-:Y:S02]  /*2060*/  FADD.FTZ R92, R95, R92 ;  /* 0x0000005c5f5c7221 */ /* 0x000fe40000010000 */
[----:B-1----:R-:W-:Y:S02]  /*2070*/  FADD.FTZ R127, R127, R96 ;  /* 0x000000607f7f7221 */ /* 0x002fe40000010000 */
        /* <DEDUP_REMOVED lines=24> */
.L_x_1481:
        /* <DEDUP_REMOVED lines=9> */
.L_x_1482:
[----:B------:R-:W-:Y:S05]  /*2290*/  BSYNC B0 ;  /* 0x0000000000007941 */ /* 0x000fea0003800000 */
.L_x_1480:
        /* <DEDUP_REMOVED lines=13> */
.L_x_1484:
[----:B------:R-:W-:-:S04]  /*2370*/  FFMA.FTZ R2, R200, R96, R95 ;  /* 0x00000060c8027223 */ /* 0x000fc8000001005f */
[----:B------:R-:W-:Y:S01]  /*2380*/  FADD.FTZ R3, R121, -R2 ;  /* 0x8000000279037221 */ /* 0x000fe20000010000 */
[----:B------:R-:W-:-:S03]  /*2390*/  @P3 HADD2.F32 R2, -RZ, R68.H1_H1 ;  /* 0x30000044ff023230 */ /* 0x000fc60000004100 */
[----:B------:R-:W-:-:S04]  /*23a0*/  FMUL.FTZ R3, R164, R3 ;  /* 0x00000003a4037220 */ /* 0x000fc80000410000 */
[----:B------:R-:W-:Y:S02]  /*23b0*/  @P3 FADD.FTZ R3, R3, R2 ;  /* 0x0000000203033221 */ /* 0x000fe40000010000 */
.L_x_1485:
[----:B------:R-:W-:Y:S05]  /*23c0*/  BSYNC B0 ;  /* 0x0000000000007941 */ /* 0x000fea0003800000 */
.L_x_1483:
        /* <DEDUP_REMOVED lines=11> */
.L_x_1487:
[----:B------:R-:W-:Y:S01]  /*2480*/  FFMA.FTZ R3, R197, R96, R95 ;  /* 0x00000060c5037223 */ /* 0x000fe2000001005f */
[----:B------:R-:W-:-:S03]  /*2490*/  @P3 HADD2.F32 R2, -RZ, R69.H0_H0 ;  /* 0x20000045ff023230 */ /* 0x000fc60000004100 */
[----:B------:R-:W-:-:S04]  /*24a0*/  FADD.FTZ R3, R120, -R3 ;  /* 0x8000000378037221 */ /* 0x000fc80000010000 */
[----:B------:R-:W-:-:S04]  /*24b0*/  FMUL.FTZ R3, R164, R3 ;  /* 0x00000003a4037220 */ /* 0x000fc80000410000 */
[----:B------:R-:W-:Y:S02]  /*24c0*/  @P3 FADD.FTZ R3, R3, R2 ;  /* 0x0000000203033221 */ /* 0x000fe40000010000 */
.L_x_1488:
[----:B------:R-:W-:Y:S05]  /*24d0*/  BSYNC B0 ;  /* 0x0000000000007941 */ /* 0x000fea0003800000 */
.L_x_1486:
        /* <DEDUP_REMOVED lines=11> */
.L_x_1490:
[----:B------:R-:W-:-:S04]  /*2590*/  FFMA.FTZ R2, R198, R96, R95 ;  /* 0x00000060c6027223 */ /* 0x000fc8000001005f */
[----:B------:R-:W-:Y:S01]  /*25a0*/  FADD.FTZ R3, R119, -R2 ;  /* 0x8000000277037221 */ /* 0x000fe20000010000 */
[----:B------:R-:W-:-:S03]  /*25b0*/  @P3 HADD2.F32 R2, -RZ, R69.H1_H1 ;  /* 0x30000045ff023230 */ /* 0x000fc60000004100 */
[----:B------:R-:W-:-:S04]  /*25c0*/  FMUL.FTZ R3, R164, R3 ;  /* 0x00000003a4037220 */ /* 0x000fc80000410000 */
[----:B------:R-:W-:Y:S02]  /*25d0*/  @P3 FADD.FTZ R3, R3, R2 ;  /* 0x0000000203033221 */ /* 0x000fe40000010000 */
.L_x_1491:
[----:B------:R-:W-:Y:S05]  /*25e0*/  BSYNC B0 ;  /* 0x0000000000007941 */ /* 0x000fea0003800000 */
.L_x_1489:
        /* <DEDUP_REMOVED lines=11> */
.L_x_1493:
[----:B------:R-:W-:Y:S01]  /*26a0*/  FFMA.FTZ R3, R195, R96, R95 ;  /* 0x00000060c3037223 */ /* 0x000fe2000001005f */
[----:B------:R-:W-:-:S03]  /*26b0*/  @P3 HADD2.F32 R2, -RZ, R70.H0_H0 ;  /* 0x20000046ff023230 */ /* 0x000fc60000004100 */
[----:B------:R-:W-:-:S04]  /*26c0*/  FADD.FTZ R3, R118, -R3 ;  /* 0x8000000376037221 */ /* 0x000fc80000010000 */
[----:B------:R-:W-:-:S04]  /*26d0*/  FMUL.FTZ R3, R164, R3 ;  /* 0x00000003a4037220 */ /* 0x000fc80000410000 */
[----:B------:R-:W-:Y:S02]  /*26e0*/  @P3 FADD.FTZ R3, R3, R2 ;  /* 0x0000000203033221 */ /* 0x000fe40000010000 */
.L_x_1494:
[----:B------:R-:W-:Y:S05]  /*26f0*/  BSYNC B0 ;  /* 0x0000000000007941 */ /* 0x000fea0003800000 */
.L_x_1492:
        /* <DEDUP_REMOVED lines=11> */
.L_x_1496:
[----:B------:R-:W-:-:S04]  /*27b0*/  FFMA.FTZ R2, R196, R96, R95 ;  /* 0x00000060c4027223 */ /* 0x000fc8000001005f */
[----:B------:R-:W-:Y:S01]  /*27c0*/  FADD.FTZ R3, R117, -R2 ;  /* 0x8000000275037221 */ /* 0x000fe20000010000 */
[----:B------:R-:W-:-:S03]  /*27d0*/  @P3 HADD2.F32 R2, -RZ, R70.H1_H1 ;  /* 0x30000046ff023230 */ /* 0x000fc60000004100 */
[----:B------:R-:W-:-:S04]  /*27e0*/  FMUL.FTZ R3, R164, R3 ;  /* 0x00000003a4037220 */ /* 0x000fc80000410000 */
[----:B------:R-:W-:Y:S02]  /*27f0*/  @P3 FADD.FTZ R3, R3, R2 ;  /* 0x0000000203033221 */ /* 0x000fe40000010000 */
.L_x_1497:
[----:B------:R-:W-:Y:S05]  /*2800*/  BSYNC B0 ;  /* 0x0000000000007941 */ /* 0x000fea0003800000 */
.L_x_1495:
        /* <DEDUP_REMOVED lines=11> */
.L_x_1499:
[----:B------:R-:W-:Y:S01]  /*28c0*/  FFMA.FTZ R3, R193, R96, R95 ;  /* 0x00000060c1037223 */ /* 0x000fe2000001005f */
[----:B------:R-:W-:-:S03]  /*28d0*/  @P3 HADD2.F32 R2, -RZ, R71.H0_H0 ;  /* 0x20000047ff023230 */ /* 0x000fc60000004100 */
[----:B------:R-:W-:-:S04]  /*28e0*/  FADD.FTZ R3, R116, -R3 ;  /* 0x8000000374037221 */ /* 0x000fc80000010000 */
[----:B------:R-:W-:-:S04]  /*28f0*/  FMUL.FTZ R3, R164, R3 ;  /* 0x00000003a4037220 */ /* 0x000fc80000410000 */
[----:B------:R-:W-:Y:S02]  /*2900*/  @P3 FADD.FTZ R3, R3, R2 ;  /* 0x0000000203033221 */ /* 0x000fe40000010000 */
.L_x_1500:
[----:B------:R-:W-:Y:S05]  /*2910*/  BSYNC B0 ;  /* 0x0000000000007941 */ /* 0x000fea0003800000 */
.L_x_1498:
        /* <DEDUP_REMOVED lines=11> */
.L_x_1502:
[----:B------:R-:W-:-:S04]  /*29d0*/  FFMA.FTZ R2, R194, R96, R95 ;  /* 0x00000060c2027223 */ /* 0x000fc8000001005f */
[----:B------:R-:W-:Y:S01]  /*29e0*/  FADD.FTZ R3, R115, -R2 ;  /* 0x8000000273037221 */ /* 0x000fe20000010000 */
[----:B------:R-:W-:-:S03]  /*29f0*/  @P3 HADD2.F32 R2, -RZ, R71.H1_H1 ;  /* 0x30000047ff023230 */ /* 0x000fc60000004100 */
[----:B------:R-:W-:-:S04]  /*2a00*/  FMUL.FTZ R3, R164, R3 ;  /* 0x00000003a4037220 */ /* 0x000fc80000410000 */
[----:B------:R-:W-:Y:S02]  /*2a10*/  @P3 FADD.FTZ R3, R3, R2 ;  /* 0x0000000203033221 */ /* 0x000fe40000010000 */
.L_x_1503:
[----:B------:R-:W-:Y:S05]  /*2a20*/  BSYNC B0 ;  /* 0x0000000000007941 */ /* 0x000fea0003800000 */
.L_x_1501:
[----:B------:R-:W-:Y:S01]  /*2a30*/  @P2 FMUL.FTZ R92, R3, c[0x0][0x1ec] ;  /* 0x00007b00035c2a20 */ /* 0x000fe20000410000 */
[----:B------:R-:W-:Y:S01]  /*2a40*/  @P0 MOV R93, 0x10 ;  /* 0x00000010005d0802 */ /* 0x000fe20000000f00 */
[----:B------:R-:W-:Y:S01]  /*2a50*/  BSSY B0, `(.L_x_1504) ;  /* 0x0000014000007945 */ /* 0x000fe20003800000 */
        /* <DEDUP_REMOVED lines=12> */
[----:B------:R-:W-:Y:S01]  /*2b20*/  HADD2.F32 R3, -RZ, R72.H0_H0 ;  /* 0x20000048ff037230 */ /* 0x000fe20000004100 */
[----:B------:R-:W-:Y:S05]  /*2b30*/  BRA `(.L_x_1506) ;  /* 0x0000005000007947 */ /* 0x000fea0003800000 */
.L_x_1505:
[----:B0-----:R-:W-:Y:S01]  /*2b40*/  FFMA.FTZ R3, R191, R96, R95 ;  /* 0x00000060bf037223 */ /* 0x001fe2000001005f */
[----:B------:R-:W-:-:S03]  /*2b50*/  @P3 HADD2.F32 R2, -RZ, R72.H0_H0 ;  /* 0x20000048ff023230 */ /* 0x000fc60000004100 */
[----:B------:R-:W-:-:S04]  /*2b60*/  FADD.FTZ R3, R114, -R3 ;  /* 0x8000000372037221 */ /* 0x000fc80000010000 */
[----:B------:R-:W-:-:S04]  /*2b70*/  FMUL.FTZ R3, R164, R3 ;  /* 0x00000003a4037220 */ /* 0x000fc80000410000 */
[----:B------:R-:W-:Y:S02]  /*2b80*/  @P3 FADD.FTZ R3, R3, R2 ;  /* 0x0000000203033221 */ /* 0x000fe40000010000 */
.L_x_1506:
[----:B------:R-:W-:Y:S05]  /*2b90*/  BSYNC B0 ;  /* 0x0000000000007941 */ /* 0x000fea0003800000 */
.L_x_1504:
        /* <DEDUP_REMOVED lines=11> */
.L_x_1508:
[----:B------:R-:W-:-:S04]  /*2c50*/  FFMA.FTZ R2, R190, R96, R95 ;  /* 0x00000060be027223 */ /* 0x000fc8000001005f */
[----:B------:R-:W-:Y:S01]  /*2c60*/  FADD.FTZ R3, R113, -R2 ;  /* 0x8000000271037221 */ /* 0x000fe20000010000 */
[----:B------:R-:W-:-:S03]  /*2c70*/  @P3 HADD2.F32 R2, -RZ, R72.H1_H1 ;  /* 0x30000048ff023230 */ /* 0x000fc60000004100 */
[----:B------:R-:W-:-:S04]  /*2c80*/  FMUL.FTZ R3, R164, R3 ;  /* 0x00000003a4037220 */ /* 0x000fc80000410000 */
[----:B------:R-:W-:Y:S02]  /*2c90*/  @P3 FADD.FTZ R3, R3, R2 ;  /* 0x0000000203033221 */ /* 0x000fe40000010000 */
.L_x_1509:
[----:B------:R-:W-:Y:S05]  /*2ca0*/  BSYNC B0 ;  /* 0x0000000000007941 */ /* 0x000fea0003800000 */
.L_x_1507:
        /* <DEDUP_REMOVED lines=11> */
.L_x_1511:
[----:B------:R-:W-:Y:S01]  /*2d60*/  FFMA.FTZ R3, R189, R96, R95 ;  /* 0x00000060bd037223 */ /* 0x000fe2000001005f */
[----:B------:R-:W-:-:S03]  /*2d70*/  @P3 HADD2.F32 R2, -RZ, R73.H0_H0 ;  /* 0x20000049ff023230 */ /* 0x000fc60000004100 */
[----:B------:R-:W-:-:S04]  /*2d80*/  FADD.FTZ R3, R112, -R3 ;  /* 0x8000000370037221 */ /* 0x000fc80000010000 */
[----:B------:R-:W-:-:S04]  /*2d90*/  FMUL.FTZ R3, R164, R3 ;  /* 0x00000003a4037220 */ /* 0x000fc80000410000 */
[----:B------:R-:W-:Y:S02]  /*2da0*/  @P3 FADD.FTZ R3, R3, R2 ;  /* 0x0000000203033221 */ /* 0x000fe40000010000 */
.L_x_1512:
[----:B------:R-:W-:Y:S05]  /*2db0*/  BSYNC B0 ;  /* 0x0000000000007941 */ /* 0x000fea0003800000 */
.L_x_1510:
        /* <DEDUP_REMOVED lines=11> */
.L_x_1514:
[----:B------:R-:W-:-:S04]  /*2e70*/  FFMA.FTZ R2, R188, R96, R95 ;  /* 0x00000060bc027223 */ /* 0x000fc8000001005f */
[----:B------:R-:W-:Y:S01]  /*2e80*/  FADD.FTZ R3, R111, -R2 ;  /* 0x800000026f037221 */ /* 0x000fe20000010000 */
[----:B------:R-:W-:-:S03]  /*2e90*/  @P3 HADD2.F32 R2, -RZ, R73.H1_H1 ;  /* 0x30000049ff023230 */ /* 0x000fc60000004100 */
[----:B------:R-:W-:-:S04]  /*2ea0*/  FMUL.FTZ R3, R164, R3 ;  /* 0x00000003a4037220 */ /* 0x000fc80000410000 */
[----:B------:R-:W-:Y:S02]  /*2eb0*/  @P3 FADD.FTZ R3, R3, R2 ;  /* 0x0000000203033221 */ /* 0x000fe40000010000 */
.L_x_1515:
[----:B------:R-:W-:Y:S05]  /*2ec0*/  BSYNC B0 ;  /* 0x0000000000007941 */ /* 0x000fea0003800000 */
.L_x_1513:
        /* <DEDUP_REMOVED lines=11> */
.L_x_1517:
[----:B------:R-:W-:Y:S01]  /*2f80*/  FFMA.FTZ R3, R187, R96, R95 ;  /* 0x00000060bb037223 */ /* 0x000fe2000001005f */
[----:B------:R-:W-:-:S03]  /*2f90*/  @P3 HADD2.F32 R2, -RZ, R74.H0_H0 ;  /* 0x2000004aff023230 */ /* 0x000fc60000004100 */
[----:B------:R-:W-:-:S04]  /*2fa0*/  FADD.FTZ R3, R110, -R3 ;  /* 0x800000036e037221 */ /* 0x000fc80000010000 */
[----:B------:R-:W-:-:S04]  /*2fb0*/  FMUL.FTZ R3, R164, R3 ;  /* 0x00000003a4037220 */ /* 0x000fc80000410000 */
[----:B------:R-:W-:Y:S02]  /*2fc0*/  @P3 FADD.FTZ R3, R3, R2 ;  /* 0x0000000203033221 */ /* 0x000fe40000010000 */
.L_x_1518:
[----:B------:R-:W-:Y:S05]  /*2fd0*/  BSYNC B0 ;  /* 0x0000000000007941 */ /* 0x000fea0003800000 */
.L_x_1516:
        /* <DEDUP_REMOVED lines=11> */
.L_x_1520:
[----:B------:R-:W-:-:S04]  /*3090*/  FFMA.FTZ R2, R186, R96, R95 ;  /* 0x00000060ba027223 */ /* 0x000fc8000001005f */
[----:B------:R-:W-:Y:S01]  /*30a0*/  FADD.FTZ R3, R109, -R2 ;  /* 0x800000026d037221 */ /* 0x000fe20000010000 */
[----:B------:R-:W-:-:S03]  /*30b0*/  @P3 HADD2.F32 R2, -RZ, R74.H1_H1 ;  /* 0x3000004aff023230 */ /* 0x000fc60000004100 */
[----:B------:R-:W-:-:S04]  /*30c0*/  FMUL.FTZ R3, R164, R3 ;  /* 0x00000003a4037220 */ /* 0x000fc80000410000 */
[----:B------:R-:W-:Y:S02]  /*30d0*/  @P3 FADD.FTZ R3, R3, R2 ;  /* 0x0000000203033221 */ /* 0x000fe40000010000 */
.L_x_1521:
[----:B------:R-:W-:Y:S05]  /*30e0*/  BSYNC B0 ;  /* 0x0000000000007941 */ /* 0x000fea0003800000 */
.L_x_1519:
        /* <DEDUP_REMOVED lines=11> */
.L_x_1523:
[----:B------:R-:W-:Y:S01]  /*31a0*/  FFMA.FTZ R3, R185, R96, R95 ;  /* 0x00000060b9037223 */ /* 0x000fe2000001005f */
[----:B------:R-:W-:-:S03]  /*31b0*/  @P3 HADD2.F32 R2, -RZ, R75.H0_H0 ;  /* 0x2000004bff023230 */ /* 0x000fc60000004100 */
[----:B------:R-:W-:-:S04]  /*31c0*/  FADD.FTZ R3, R108, -R3 ;  /* 0x800000036c037221 */ /* 0x000fc80000010000 */
[----:B------:R-:W-:-:S04]  /*31d0*/  FMUL.FTZ R3, R164, R3 ;  /* 0x00000003a4037220 */ /* 0x000fc80000410000 */
[----:B------:R-:W-:Y:S02]  /*31e0*/  @P3 FADD.FTZ R3, R3, R2 ;  /* 0x0000000203033221 */ /* 0x000fe40000010000 */
.L_x_1524:
[----:B------:R-:W-:Y:S05]  /*31f0*/  BSYNC B0 ;  /* 0x0000000000007941 */ /* 0x000fea0003800000 */
.L_x_1522:
        /* <DEDUP_REMOVED lines=11> */
.L_x_1526:
[----:B------:R-:W-:-:S04]  /*32b0*/  FFMA.FTZ R2, R184, R96, R95 ;  /* 0x00000060b8027223 */ /* 0x000fc8000001005f */
[----:B------:R-:W-:Y:S01]  /*32c0*/  FADD.FTZ R3, R203, -R2 ;  /* 0x80000002cb037221 */ /* 0x000fe20000010000 */
[----:B------:R-:W-:-:S03]  /*32d0*/  @P3 HADD2.F32 R2, -RZ, R75.H1_H1 ;  /* 0x3000004bff023230 */ /* 0x000fc60000004100 */
[----:B------:R-:W-:-:S04]  /*32e0*/  FMUL.FTZ R3, R164, R3 ;  /* 0x00000003a4037220 */ /* 0x000fc80000410000 */
[----:B------:R-:W-:Y:S02]  /*32f0*/  @P3 FADD.FTZ R3, R3, R2 ;  /* 0x0000000203033221 */ /* 0x000fe40000010000 */
.L_x_1527:
[----:B------:R-:W-:Y:S05]  /*3300*/  BSYNC B0 ;  /* 0x0000000000007941 */ /* 0x000fea0003800000 */
.L_x_1525:
[----:B------:R-:W-:Y:S01]  /*3310*/  @P2 FMUL.FTZ R92, R3, c[0x0][0x1ec] ;  /* 0x00007b00035c2a20 */ /* 0x000fe20000410000 */
[----:B------:R-:W-:Y:S01]  /*3320*/  @P0 MOV R2, 0x10 ;  /* 0x0000001000020802 */ /* 0x000fe20000000f00 */
[----:B------:R-:W-:Y:S01]  /*3330*/  BSSY B0, `(.L_x_1528) ;  /* 0x0000015000007945 */ /* 0x000fe20003800000 */
[----:B------:R-:W-:Y:S02]  /*3340*/  @P2 IADD3 R93, R94, 0x100, RZ ;  /* 0x000001005e5d2810 */ /* 0x000fe40007ffe0ff */
        /* <DEDUP_REMOVED lines=14> */
.L_x_1529:
[----:B0-----:R-:W-:Y:S01]  /*3430*/  FFMA.FTZ R3, R183, R96, R95 ;  /* 0x00000060b7037223 */ /* 0x001fe2000001005f */
[----:B------:R-:W-:-:S03]  /*3440*/  @P3 HADD2.F32 R2, -RZ, R76.H0_H0 ;  /* 0x2000004cff023230 */ /* 0x000fc60000004100 */
[----:B------:R-:W-:-:S04]  /*3450*/  FADD.FTZ R3, R202, -R3 ;  /* 0x80000003ca037221 */ /* 0x000fc80000010000 */
[----:B------:R-:W-:-:S04]  /*3460*/  FMUL.FTZ R3, R164, R3 ;  /* 0x00000003a4037220 */ /* 0x000fc80000410000 */
[----:B------:R-:W-:Y:S02]  /*3470*/  @P3 FADD.FTZ R3, R3, R2 ;  /* 0x0000000203033221 */ /* 0x000fe40000010000 */
.L_x_1530:
[----:B------:R-:W-:Y:S05]  /*3480*/  BSYNC B0 ;  /* 0x0000000000007941 */ /* 0x000fea0003800000 */
.L_x_1528:
        /* <DEDUP_REMOVED lines=11> */
.L_x_1532:
[----:B------:R-:W-:-:S04]  /*3540*/  FFMA.FTZ R2, R182, R96, R95 ;  /* 0x00000060b6027223 */ /* 0x000fc8000001005f */
[----:B------:R-:W-:Y:S01]  /*3550*/  FADD.FTZ R3, R201, -R2 ;  /* 0x80000002c9037221 */ /* 0x000fe20000010000 */
[----:B------:R-:W-:-:S03]  /*3560*/  @P3 HADD2.F32 R2, -RZ, R76.H1_H1 ;  /* 0x3000004cff023230 */ /* 0x000fc60000004100 */
[----:B------:R-:W-:-:S04]  /*3570*/  FMUL.FTZ R3, R164, R3 ;  /* 0x00000003a4037220 */ /* 0x000fc80000410000 */
[----:B------:R-:W-:Y:S02]  /*3580*/  @P3 FADD.FTZ R3, R3, R2 ;  /* 0x0000000203033221 */ /* 0x000fe40000010000 */
.L_x_1533:
[----:B------:R-:W-:Y:S05]  /*3590*/  BSYNC B0 ;  /* 0x0000000000007941 */ /* 0x000fea0003800000 */
.L_x_1531:
        /* <DEDUP_REMOVED lines=11> */
.L_x_1535:
[----:B------:R-:W-:Y:S01]  /*3650*/  FFMA.FTZ R3, R181, R96, R95 ;  /* 0x00000060b5037223 */ /* 0x000fe2000001005f */
[----:B------:R-:W-:-:S03]  /*3660*/  @P3 HADD2.F32 R2, -RZ, R77.H0_H0 ;  /* 0x2000004dff023230 */ /* 0x000fc60000004100 */
[----:B------:R-:W-:-:S04]  /*3670*/  FADD.FTZ R3, R204, -R3 ;  /* 0x80000003cc037221 */ /* 0x000fc80000010000 */
[----:B------:R-:W-:-:S04]  /*3680*/  FMUL.FTZ R3, R164, R3 ;  /* 0x00000003a4037220 */ /* 0x000fc80000410000 */
[----:B------:R-:W-:Y:S02]  /*3690*/  @P3 FADD.FTZ R3, R3, R2 ;  /* 0x0000000203033221 */ /* 0x000fe40000010000 */
.L_x_1536:
[----:B------:R-:W-:Y:S05]  /*36a0*/  BSYNC B0 ;  /* 0x0000000000007941 */ /* 0x000fea0003800000 */
.L_x_1534:
        /* <DEDUP_REMOVED lines=11> */
.L_x_1538:
[----:B------:R-:W-:-:S04]  /*3760*/  FFMA.FTZ R2, R180, R96, R95 ;  /* 0x00000060b4027223 */ /* 0x000fc8000001005f */
[----:B------:R-:W-:Y:S01]  /*3770*/  FADD.FTZ R3, R205, -R2 ;  /* 0x80000002cd037221 */ /* 0x000fe20000010000 */
[----:B------:R-:W-:-:S03]  /*3780*/  @P3 HADD2.F32 R2, -RZ, R77.H1_H1 ;  /* 0x3000004dff023230 */ /* 0x000fc60000004100 */
[----:B------:R-:W-:-:S04]  /*3790*/  FMUL.FTZ R3, R164, R3 ;  /* 0x00000003a4037220 */ /* 0x000fc80000410000 */
[----:B------:R-:W-:Y:S02]  /*37a0*/  @P3 FADD.FTZ R3, R3, R2 ;  /* 0x0000000203033221 */ /* 0x000fe40000010000 */
.L_x_1539:
[----:B------:R-:W-:Y:S05]  /*37b0*/  BSYNC B0 ;  /* 0x0000000000007941 */ /* 0x000fea0003800000 */
.L_x_1537:
        /* <DEDUP_REMOVED lines=11> */
.L_x_1541:
[----:B------:R-:W-:Y:S01]  /*3870*/  FFMA.FTZ R3, R179, R96, R95 ;  /* 0x00000060b3037223 */ /* 0x000fe2000001005f */
[----:B------:R-:W-:-:S03]  /*3880*/  @P3 HADD2.F32 R2, -RZ, R78.H0_H0 ;  /* 0x2000004eff023230 */ /* 0x000fc60000004100 */
[----:B------:R-:W-:-:S04]  /*3890*/  FADD.FTZ R3, R206, -R3 ;  /* 0x80000003ce037221 */ /* 0x000fc80000010000 */
[----:B------:R-:W-:-:S04]  /*38a0*/  FMUL.FTZ R3, R164, R3 ;  /* 0x00000003a4037220 */ /* 0x000fc80000410000 */
[----:B------:R-:W-:Y:S02]  /*38b0*/  @P3 FADD.FTZ R3, R3, R2 ;  /* 0x0000000203033221 */ /* 0x000fe40000010000 */
.L_x_1542:
[----:B------:R-:W-:Y:S05]  /*38c0*/  BSYNC B0 ;  /* 0x0000000000007941 */ /* 0x000fea0003800000 */
.L_x_1540:
        /* <DEDUP_REMOVED lines=11> */
.L_x_1544:
[----:B------:R-:W-:-:S04]  /*3980*/  FFMA.FTZ R2, R178, R96, R95 ;  /* 0x00000060b2027223 */ /* 0x000fc8000001005f */
[----:B------:R-:W-:Y:S01]  /*3990*/  FADD.FTZ R3, R207, -R2 ;  /* 0x80000002cf037221 */ /* 0x000fe20000010000 */
[----:B------:R-:W-:-:S03]  /*39a0*/  @P3 HADD2.F32 R2, -RZ, R78.H1_H1 ;  /* 0x3000004eff023230 */ /* 0x000fc60000004100 */
[----:B------:R-:W-:-:S04]  /*39b0*/  FMUL.FTZ R3, R164, R3 ;  /* 0x00000003a4037220 */ /* 0x000fc80000410000 */
[----:B------:R-:W-:Y:S02]  /*39c0*/  @P3 FADD.FTZ R3, R3, R2 ;  /* 0x0000000203033221 */ /* 0x000fe40000010000 */
.L_x_1545:
[----:B------:R-:W-:Y:S05]  /*39d0*/  BSYNC B0 ;  /* 0x0000000000007941 */ /* 0x000fea0003800000 */
.L_x_1543:
        /* <DEDUP_REMOVED lines=11> */
.L_x_1547:
[----:B------:R-:W-:Y:S01]  /*3a90*/  FFMA.FTZ R3, R177, R96, R95 ;  /* 0x00000060b1037223 */ /* 0x000fe2000001005f */
[----:B------:R-:W-:-:S03]  /*3aa0*/  @P3 HADD2.F32 R2, -RZ, R79.H0_H0 ;  /* 0x2000004fff023230 */ /* 0x000fc60000004100 */
[----:B------:R-:W-:-:S04]  /*3ab0*/  FADD.FTZ R3, R208, -R3 ;  /* 0x80000003d0037221 */ /* 0x000fc80000010000 */
[----:B------:R-:W-:-:S04]  /*3ac0*/  FMUL.FTZ R3, R164, R3 ;  /* 0x00000003a4037220 */ /* 0x000fc80000410000 */
[----:B------:R-:W-:Y:S02]  /*3ad0*/  @P3 FADD.FTZ R3, R3, R2 ;  /* 0x0000000203033221 */ /* 0x000fe40000010000 */
.L_x_1548:
[----:B------:R-:W-:Y:S05]  /*3ae0*/  BSYNC B0 ;  /* 0x0000000000007941 */ /* 0x000fea0003800000 */
.L_x_1546:
        /* <DEDUP_REMOVED lines=11> */
.L_x_1550:
[----:B------:R-:W-:-:S04]  /*3ba0*/  FFMA.FTZ R2, R176, R96, R95 ;  /* 0x00000060b0027223 */ /* 0x000fc8000001005f */
[----:B------:R-:W-:Y:S01]  /*3bb0*/  FADD.FTZ R3, R213, -R2 ;  /* 0x80000002d5037221 */ /* 0x000fe20000010000 */
[----:B------:R-:W-:-:S03]  /*3bc0*/  @P3 HADD2.F32 R2, -RZ, R79.H1_H1 ;  /* 0x3000004fff023230 */ /* 0x000fc60000004100 */
[----:B------:R-:W-:-:S04]  /*3bd0*/  FMUL.FTZ R3, R164, R3 ;  /* 0x00000003a4037220 */ /* 0x000fc80000410000 */
[----:B------:R-:W-:Y:S02]  /*3be0*/  @P3 FADD.FTZ R3, R3, R2 ;  /* 0x0000000203033221 */ /* 0x000fe40000010000 */
.L_x_1551:
[----:B------:R-:W-:Y:S05]  /*3bf0*/  BSYNC B0 ;  /* 0x0000000000007941 */ /* 0x000fea0003800000 */
.L_x_1549:
        /* <DEDUP_REMOVED lines=18> */
.L_x_1553:
[----:B0-----:R-:W-:Y:S01]  /*3d20*/  FFMA.FTZ R3, R175, R96, R95 ;  /* 0x00000060af037223 */ /* 0x001fe2000001005f */
[----:B------:R-:W-:-:S03]  /*3d30*/  @P3 HADD2.F32 R2, -RZ, R80.H0_H0 ;  /* 0x20000050ff023230 */ /* 0x000fc60000004100 */
[----:B------:R-:W-:-:S04]  /*3d40*/  FADD.FTZ R3, R212, -R3 ;  /* 0x80000003d4037221 */ /* 0x000fc80000010000 */
[----:B------:R-:W-:-:S04]  /*3d50*/  FMUL.FTZ R3, R164, R3 ;  /* 0x00000003a4037220 */ /* 0x000fc80000410000 */
[----:B------:R-:W-:Y:S02]  /*3d60*/  @P3 FADD.FTZ R3, R3, R2 ;  /* 0x0000000203033221 */ /* 0x000fe40000010000 */
.L_x_1554:
[----:B------:R-:W-:Y:S05]  /*3d70*/  BSYNC B0 ;  /* 0x0000000000007941 */ /* 0x000fea0003800000 */
.L_x_1552:
        /* <DEDUP_REMOVED lines=11> */
.L_x_1556:
[----:B------:R-:W-:-:S04]  /*3e30*/  FFMA.FTZ R2, R174, R96, R95 ;  /* 0x00000060ae027223 */ /* 0x000fc8000001005f */
[----:B------:R-:W-:Y:S01]  /*3e40*/  FADD.FTZ R3, R211, -R2 ;  /* 0x80000002d3037221 */ /* 0x000fe20000010000 */
[----:B------:R-:W-:-:S03]  /*3e50*/  @P3 HADD2.F32 R2, -RZ, R80.H1_H1 ;  /* 0x30000050ff023230 */ /* 0x000fc60000004100 */
[----:B------:R-:W-:-:S04]  /*3e60*/  FMUL.FTZ R3, R164, R3 ;  /* 0x00000003a4037220 */ /* 0x000fc80000410000 */
[----:B------:R-:W-:Y:S02]  /*3e70*/  @P3 FADD.FTZ R3, R3, R2 ;  /* 0x0000000203033221 */ /* 0x000fe40000010000 */
.L_x_1557:
[----:B------:R-:W-:Y:S05]  /*3e80*/  BSYNC B0 ;  /* 0x0000000000007941 */ /* 0x000fea0003800000 */
.L_x_1555:
        /* <DEDUP_REMOVED lines=11> */
.L_x_1559:
[----:B------:R-:W-:Y:S01]  /*3f40*/  FFMA.FTZ R3, R173, R96, R95 ;  /* 0x00000060ad037223 */ /* 0x000fe2000001005f */
[----:B------:R-:W-:-:S03]  /*3f50*/  @P3 HADD2.F32 R2, -RZ, R81.H0_H0 ;  /* 0x20000051ff023230 */ /* 0x000fc60000004100 */
[----:B------:R-:W-:-:S04]  /*3f60*/  FADD.FTZ R3, R210, -R3 ;  /* 0x80000003d2037221 */ /* 0x000fc80000010000 */
[----:B------:R-:W-:-:S04]  /*3f70*/  FMUL.FTZ R3, R164, R3 ;  /* 0x00000003a4037220 */ /* 0x000fc80000410000 */
[----:B------:R-:W-:Y:S02]  /*3f80*/  @P3 FADD.FTZ R3, R3, R2 ;  /* 0x0000000203033221 */ /* 0x000fe40000010000 */
.L_x_1560:
[----:B------:R-:W-:Y:S05]  /*3f90*/  BSYNC B0 ;  /* 0x0000000000007941 */ /* 0x000fea0003800000 */
.L_x_1558:
        /* <DEDUP_REMOVED lines=11> */
.L_x_1562:
[----:B------:R-:W-:-:S04]  /*4050*/  FFMA.FTZ R2, R172, R96, R95 ;  /* 0x00000060ac027223 */ /* 0x000fc8000001005f */
[----:B------:R-:W-:Y:S01]  /*4060*/  FADD.FTZ R3, R209, -R2 ;  /* 0x80000002d1037221 */ /* 0x000fe20000010000 */
[----:B------:R-:W-:-:S03]  /*4070*/  @P3 HADD2.F32 R2, -RZ, R81.H1_H1 ;  /* 0x30000051ff023230 */ /* 0x000fc60000004100 */
[----:B------:R-:W-:-:S04]  /*4080*/  FMUL.FTZ R3, R164, R3 ;  /* 0x00000003a4037220 */ /* 0x000fc80000410000 */
[----:B------:R-:W-:Y:S02]  /*4090*/  @P3 FADD.FTZ R3, R3, R2 ;  /* 0x0000000203033221 */ /* 0x000fe40000010000 */
.L_x_1563:
[----:B------:R-:W-:Y:S05]  /*40a0*/  BSYNC B0 ;  /* 0x0000000000007941 */ /* 0x000fea0003800000 */
.L_x_1561:
        /* <DEDUP_REMOVED lines=11> */
.L_x_1565:
[----:B------:R-:W-:Y:S01]  /*4160*/  FFMA.FTZ R3, R171, R96, R95 ;  /* 0x00000060ab037223 */ /* 0x000fe2000001005f */
[----:B------:R-:W-:-:S03]  /*4170*/  @P3 HADD2.F32 R2, -RZ, R82.H0_H0 ;  /* 0x20000052ff023230 */ /* 0x000fc60000004100 */
[----:B------:R-:W-:-:S04]  /*4180*/  FADD.FTZ R3, R214, -R3 ;  /* 0x80000003d6037221 */ /* 0x000fc80000010000 */
[----:B------:R-:W-:-:S04]  /*4190*/  FMUL.FTZ R3, R164, R3 ;  /* 0x00000003a4037220 */ /* 0x000fc80000410000 */
[----:B------:R-:W-:Y:S02]  /*41a0*/  @P3 FADD.FTZ R3, R3, R2 ;  /* 0x0000000203033221 */ /* 0x000fe40000010000 */
.L_x_1566:
[----:B------:R-:W-:Y:S05]  /*41b0*/  BSYNC B0 ;  /* 0x0000000000007941 */ /* 0x000fea0003800000 */
.L_x_1564:
        /* <DEDUP_REMOVED lines=11> */
.L_x_1568:
[----:B------:R-:W-:-:S04]  /*4270*/  FFMA.FTZ R2, R170, R96, R95 ;  /* 0x00000060aa027223 */ /* 0x000fc8000001005f */
[----:B------:R-:W-:Y:S01]  /*4280*/  FADD.FTZ R3, R215, -R2 ;  /* 0x80000002d7037221 */ /* 0x000fe20000010000 */
[----:B------:R-:W-:-:S03]  /*4290*/  @P3 HADD2.F32 R2, -RZ, R82.H1_H1 ;  /* 0x30000052ff023230 */ /* 0x000fc60000004100 */
[----:B------:R-:W-:-:S04]  /*42a0*/  FMUL.FTZ R3, R164, R3 ;  /* 0x00000003a4037220 */ /* 0x000fc80000410000 */
[----:B------:R-:W-:Y:S02]  /*42b0*/  @P3 FADD.FTZ R3, R3, R2 ;  /* 0x0000000203033221 */ /* 0x000fe40000010000 */
.L_x_1569:
[----:B------:R-:W-:Y:S05]  /*42c0*/  BSYNC B0 ;  /* 0x0000000000007941 */ /* 0x000fea0003800000 */
.L_x_1567:
        /* <DEDUP_REMOVED lines=11> */
.L_x_1571:
[----:B------:R-:W-:Y:S01]  /*4380*/  FFMA.FTZ R3, R123, R96, R95 ;  /* 0x000000607b037223 */ /* 0x000fe2000001005f */
[----:B------:R-:W-:-:S03]  /*4390*/  @P3 HADD2.F32 R2, -RZ, R83.H0_H0 ;  /* 0x20000053ff023230 */ /* 0x000fc60000004100 */
[----:B------:R-:W-:-:S04]  /*43a0*/  FADD.FTZ R3, R216, -R3 ;  /* 0x80000003d8037221 */ /* 0x000fc80000010000 */
[----:B------:R-:W-:-:S04]  /*43b0*/  FMUL.FTZ R3, R164, R3 ;  /* 0x00000003a4037220 */ /* 0x000fc80000410000 */
[----:B------:R-:W-:Y:S02]  /*43c0*/  @P3 FADD.FTZ R3, R3, R2 ;  /* 0x0000000203033221 */ /* 0x000fe40000010000 */
.L_x_1572:
[----:B------:R-:W-:Y:S05]  /*43d0*/  BSYNC B0 ;  /* 0x0000000000007941 */ /* 0x000fea0003800000 */
.L_x_1570:
        /* <DEDUP_REMOVED lines=11> */
.L_x_1574:
[----:B------:R-:W-:Y:S01]  /*4490*/  FFMA.FTZ R96, R218, R96, R95 ;  /* 0x00000060da607223 */ /* 0x000fe2000001005f */
[----:B------:R-:W-:-:S03]  /*44a0*/  @P3 HADD2.F32 R2, -RZ, R83.H1_H1 ;  /* 0x30000053ff023230 */ /* 0x000fc60000004100 */
[----:B------:R-:W-:-:S04]  /*44b0*/  FADD.FTZ R3, R217, -R96 ;  /* 0x80000060d9037221 */ /* 0x000fc80000010000 */
[----:B------:R-:W-:-:S04]  /*44c0*/  FMUL.FTZ R3, R164, R3 ;  /* 0x00000003a4037220 */ /* 0x000fc80000410000 */
[----:B------:R-:W-:Y:S02]  /*44d0*/  @P3 FADD.FTZ R3, R3, R2 ;  /* 0x0000000203033221 */ /* 0x000fe40000010000 */
.L_x_1575:
[----:B------:R-:W-:Y:S05]  /*44e0*/  BSYNC B0 ;  /* 0x0000000000007941 */ /* 0x000fea0003800000 */
.L_x_1573:
[----:B------:R-:W-:Y:S01]  /*44f0*/  @P2 FMUL.FTZ R92, R3, c[0x0][0x1ec] ;  /* 0x00007b00035c2a20 */ /* 0x000fe20000410000 */
[----:B------:R-:W-:Y:S02]  /*4500*/  @P2 IADD3 R93, R94, 0x300, RZ ;  /* 0x000003005e5d2810 */ /* 0x000fe40007ffe0ff */
        /* <DEDUP_REMOVED lines=16> */
.L_x_1474:
        /* <DEDUP_REMOVED lines=25> */
.L_x_1478:
[----:B------:R-:W-:Y:S01]  /*47a0*/  HFMA2.MMA R99, -RZ, RZ, 0, 9.5367431640625e-07 ;  /* 0x00000010ff637435 */ /* 0x000fe200000001ff */
[----:B------:R-:W-:-:S02]  /*47b0*/  MOV R96, R92 ;  /* 0x0000005c00607202 */ /* 0x000fc40000000f00 */
[----:B------:R-:W-:Y:S02]  /*47c0*/  MOV R100, 0x1f ;  /* 0x0000001f00647802 */ /* 0x000fe40000000f00 */
[----:B------:R-:W-:Y:S02]  /*47d0*/  MOV R101, 0xffffffff ;  /* 0xffffffff00657802 */ /* 0x000fe40000000f00 */
[----:B------:R-:W-:Y:S02]  /*47e0*/  MOV R2, 0x4800 ;  /* 0x0000480000027802 */ /* 0x000fe40000000f00 */
[----:B-----5:R-:W-:Y:S05]  /*47f0*/  CALL.REL.NOINC `($__internal_23_$__cuda_sm70_shflsync_down_p) ;  /* 0x0000045000007944 */ /* 0x020fea0003c00000 */
[----:B-1----:R-:W-:Y:S01]  /*4800*/  MOV R95, R100 ;  /* 0x00000064005f7202 */ /* 0x002fe20000000f00 */
[----:B0-----:R-:W-:Y:S05]  /*4810*/  BRA `(.L_x_1577) ;  /* 0xffffd5b000007947 */ /* 0x001fea000383ffff */
.L_x_1479:
[----:B------:R-:W-:Y:S01]  /*4820*/  HFMA2.MMA R99, -RZ, RZ, 0, 9.5367431640625e-07 ;  /* 0x00000010ff637435 */ /* 0x000fe200000001ff */
[----:B------:R-:W-:Y:S02]  /*4830*/  MOV R96, R93 ;  /* 0x0000005d00607202 */ /* 0x000fe40000000f00 */
[----:B------:R-:W-:Y:S02]  /*4840*/  MOV R100, 0x1f ;  /* 0x0000001f00647802 */ /* 0x000fe40000000f00 */
[----:B------:R-:W-:-:S02]  /*4850*/  MOV R101, 0xffffffff ;  /* 0xffffffff00657802 */ /* 0x000fc40000000f00 */
[----:B------:R-:W-:Y:S02]  /*4860*/  MOV R2, 0x4880 ;  /* 0x0000488000027802 */ /* 0x000fe40000000f00 */
[----:B01---5:R-:W-:Y:S05]  /*4870*/  CALL.REL.NOINC `($__internal_23_$__cuda_sm70_shflsync_down_p) ;  /* 0x000003d000007944 */ /* 0x023fea0003c00000 */
[----:B------:R-:W-:Y:S01]  /*4880*/  FADD.FTZ R95, R95, R92 ;  /* 0x0000005c5f5f7221 */ /* 0x000fe20000010000 */
[----:B0-----:R-:W-:Y:S01]  /*4890*/  HFMA2.MMA R99, -RZ, RZ, 0, 4.76837158203125e-07 ;  /* 0x00000008ff637435 */ /* 0x001fe200000001ff */
[----:B-1----:R-:W-:Y:S01]  /*48a0*/  FADD.FTZ R93, R93, R100 ;  /* 0x000000645d5d7221 */ /* 0x002fe20000010000 */
[----:B------:R-:W-:Y:S02]  /*48b0*/  MOV R100, 0x1f ;  /* 0x0000001f00647802 */ /* 0x000fe40000000f00 */
[----:B------:R-:W-:Y:S02]  /*48c0*/  MOV R101, 0xffffffff ;  /* 0xffffffff00657802 */ /* 0x000fe40000000f00 */
[----:B------:R-:W-:Y:S02]  /*48d0*/  MOV R96, R95 ;  /* 0x0000005f00607202 */ /* 0x000fe40000000f00 */
[----:B------:R-:W-:Y:S02]  /*48e0*/  MOV R2, 0x4900 ;  /* 0x0000490000027802 */ /* 0x000fe40000000f00 */
[----:B------:R-:W-:Y:S05]  /*48f0*/  CALL.REL.NOINC `($__internal_23_$__cuda_sm70_shflsync_down_p) ;  /* 0x0000035000007944 */ /* 0x000fea0003c00000 */
[----:B0-----:R-:W-:Y:S01]  /*4900*/  HFMA2.MMA R99, -RZ, RZ, 0, 4.76837158203125e-07 ;  /* 0x00000008ff637435 */ /* 0x001fe200000001ff */
[----:B-1----:R-:W-:-:S02]  /*4910*/  MOV R92, R100 ;  /* 0x00000064005c7202 */ /* 0x002fc40000000f00 */
[----:B------:R-:W-:Y:S02]  /*4920*/  MOV R96, R93 ;  /* 0x0000005d00607202 */ /* 0x000fe40000000f00 */
[----:B------:R-:W-:Y:S02]  /*4930*/  MOV R100, 0x1f ;  /* 0x0000001f00647802 */ /* 0x000fe40000000f00 */
[----:B------:R-:W-:Y:S02]  /*4940*/  MOV R101, 0xffffffff ;  /* 0xffffffff00657802 */ /* 0x000fe40000000f00 */
[----:B------:R-:W-:Y:S02]  /*4950*/  MOV R2, 0x4970 ;  /* 0x0000497000027802 */ /* 0x000fe40000000f00 */
[----:B------:R-:W-:Y:S05]  /*4960*/  CALL.REL.NOINC `($__internal_23_$__cuda_sm70_shflsync_down_p) ;  /* 0x000002e000007944 */ /* 0x000fea0003c00000 */
[----:B------:R-:W-:Y:S01]  /*4970*/  FADD.FTZ R95, R92, R95 ;  /* 0x0000005f5c5f7221 */ /* 0x000fe20000010000 */
[----:B0-----:R-:W-:Y:S01]  /*4980*/  HFMA2.MMA R99, -RZ, RZ, 0, 2.384185791015625e-07 ;  /* 0x00000004ff637435 */ /* 0x001fe200000001ff */
[----:B-1----:R-:W-:Y:S01]  /*4990*/  FADD.FTZ R93, R93, R100 ;  /* 0x000000645d5d7221 */ /* 0x002fe20000010000 */
[----:B------:R-:W-:Y:S02]  /*49a0*/  MOV R100, 0x1f ;  /* 0x0000001f00647802 */ /* 0x000fe40000000f00 */
[----:B------:R-:W-:-:S02]  /*49b0*/  MOV R101, 0xffffffff ;  /* 0xffffffff00657802 */ /* 0x000fc40000000f00 */
[----:B------:R-:W-:Y:S02]  /*49c0*/  MOV R96, R95 ;  /* 0x0000005f00607202 */ /* 0x000fe40000000f00 */
[----:B------:R-:W-:Y:S02]  /*49d0*/  MOV R2, 0x49f0 ;  /* 0x000049f000027802 */ /* 0x000fe40000000f00 */
[----:B------:R-:W-:Y:S05]  /*49e0*/  CALL.REL.NOINC `($__internal_23_$__cuda_sm70_shflsync_down_p) ;  /* 0x0000026000007944 */ /* 0x000fea0003c00000 */
[----:B0-----:R-:W-:Y:S01]  /*49f0*/  HFMA2.MMA R99, -RZ, RZ, 0, 2.384185791015625e-07 ;  /* 0x00000004ff637435 */ /* 0x001fe200000001ff */
[----:B-1----:R-:W-:Y:S02]  /*4a00*/  MOV R92, R100 ;  /* 0x00000064005c7202 */ /* 0x002fe40000000f00 */
[----:B------:R-:W-:Y:S02]  /*4a10*/  MOV R96, R93 ;  /* 0x0000005d00607202 */ /* 0x000fe40000000f00 */
[----:B------:R-:W-:Y:S02]  /*4a20*/  MOV R100, 0x1f ;  /* 0x0000001f00647802 */ /* 0x000fe40000000f00 */
[----:B------:R-:W-:Y:S02]  /*4a30*/  MOV R101, 0xffffffff ;  /* 0xffffffff00657802 */ /* 0x000fe40000000f00 */
[----:B------:R-:W-:-:S02]  /*4a40*/  MOV R2, 0x4a60 ;  /* 0x00004a6000027802 */ /* 0x000fc40000000f00 */
[----:B------:R-:W-:Y:S05]  /*4a50*/  CALL.REL.NOINC `($__internal_23_$__cuda_sm70_shflsync_down_p) ;  /* 0x000001f000007944 */ /* 0x000fea0003c00000 */
[----:B------:R-:W-:Y:S01]  /*4a60*/  FADD.FTZ R95, R92, R95 ;  /* 0x0000005f5c5f7221 */ /* 0x000fe20000010000 */
[----:B0-----:R-:W-:Y:S01]  /*4a70*/  HFMA2.MMA R99, -RZ, RZ, 0, 1.1920928955078125e-07 ;  /* 0x00000002ff637435 */ /* 0x001fe200000001ff */
[----:B-1----:R-:W-:Y:S01]  /*4a80*/  FADD.FTZ R97, R93, R100 ;  /* 0x000000645d617221 */ /* 0x002fe20000010000 */
[----:B------:R-:W-:-:S02]  /*4a90*/  MOV R100, 0x1f ;  /* 0x0000001f00647802 */ /* 0x000fc40000000f00 */
[----:B------:R-:W-:Y:S02]  /*4aa0*/  MOV R101, 0xffffffff ;  /* 0xffffffff00657802 */ /* 0x000fe40000000f00 */
[----:B------:R-:W-:Y:S02]  /*4ab0*/  MOV R96, R95 ;  /* 0x0000005f00607202 */ /* 0x000fe40000000f00 */
[----:B------:R-:W-:Y:S02]  /*4ac0*/  MOV R2, 0x4ae0 ;  /* 0x00004ae000027802 */ /* 0x000fe40000000f00 */
[----:B------:R-:W-:Y:S05]  /*4ad0*/  CALL.REL.NOINC `($__internal_23_$__cuda_sm70_shflsync_down_p) ;  /* 0x0000017000007944 */ /* 0x000fea0003c00000 */
[----:B0-----:R-:W-:Y:S01]  /*4ae0*/  HFMA2.MMA R99, -RZ, RZ, 0, 1.1920928955078125e-07 ;  /* 0x00000002ff637435 */ /* 0x001fe200000001ff */
[----:B-1----:R-:W-:Y:S02]  /*4af0*/  MOV R92, R100 ;  /* 0x00000064005c7202 */ /* 0x002fe40000000f00 */
[----:B------:R-:W-:Y:S02]  /*4b00*/  MOV R96, R97 ;  /* 0x0000006100607202 */ /* 0x000fe40000000f00 */
[----:B------:R-:W-:Y:S02]  /*4b10*/  MOV R100, 0x1f ;  /* 0x0000001f00647802 */ /* 0x000fe40000000f00 */
[----:B------:R-:W-:-:S02]  /*4b20*/  MOV R101, 0xffffffff ;  /* 0xffffffff00657802 */ /* 0x000fc40000000f00 */
[----:B------:R-:W-:Y:S02]  /*4b30*/  MOV R2, 0x4b50 ;  /* 0x00004b5000027802 */ /* 0x000fe40000000f00 */
[----:B------:R-:W-:Y:S05]  /*4b40*/  CALL.REL.NOINC `($__internal_23_$__cuda_sm70_shflsync_down_p) ;  /* 0x0000010000007944 */ /* 0x000fea0003c00000 */
[----:B------:R-:W-:Y:S01]  /*4b50*/  FADD.FTZ R93, R92, R95 ;  /* 0x0000005f5c5d7221 */ /* 0x000fe20000010000 */
[----:B0-----:R-:W-:Y:S01]  /*4b60*/  HFMA2.MMA R99, -RZ, RZ, 0, 5.9604644775390625e-08 ;  /* 0x00000001ff637435 */ /* 0x001fe200000001ff */
[----:B-1----:R-:W-:Y:S01]  /*4b70*/  FADD.FTZ R97, R97, R100 ;  /* 0x0000006461617221 */ /* 0x002fe20000010000 */
[----:B------:R-:W-:Y:S02]  /*4b80*/  MOV R100, 0x1f ;  /* 0x0000001f00647802 */ /* 0x000fe40000000f00 */
[----:B------:R-:W-:Y:S02]  /*4b90*/  MOV R101, 0xffffffff ;  /* 0xffffffff00657802 */ /* 0x000fe40000000f00 */
[----:B------:R-:W-:Y:S02]  /*4ba0*/  MOV R96, R93 ;  /* 0x0000005d00607202 */ /* 0x000fe40000000f00 */
[----:B------:R-:W-:Y:S02]  /*4bb0*/  MOV R2, 0x4bd0 ;  /* 0x00004bd000027802 */ /* 0x000fe40000000f00 */
[----:B------:R-:W-:Y:S05]  /*4bc0*/  CALL.REL.NOINC `($__internal_23_$__cuda_sm70_shflsync_down_p) ;  /* 0x0000008000007944 */ /* 0x000fea0003c00000 */
[----:B0-----:R-:W-:Y:S01]  /*4bd0*/  HFMA2.MMA R99, -RZ, RZ, 0, 5.9604644775390625e-08 ;  /* 0x00000001ff637435 */ /* 0x001fe200000001ff */
[----:B-1----:R-:W-:-:S02]  /*4be0*/  MOV R98, R100 ;  /* 0x0000006400627202 */ /* 0x002fc40000000f00 */
[----:B------:R-:W-:Y:S02]  /*4bf0*/  MOV R96, R97 ;  /* 0x0000006100607202 */ /* 0x000fe40000000f00 */
[----:B------:R-:W-:Y:S02]  /*4c00*/  MOV R100, 0x1f ;  /* 0x0000001f00647802 */ /* 0x000fe40000000f00 */
[----:B------:R-:W-:Y:S02]  /*4c10*/  MOV R101, 0xffffffff ;  /* 0xffffffff00657802 */ /* 0x000fe40000000f00 */
[----:B------:R-:W-:Y:S02]  /*4c20*/  MOV R2, 0x4c40 ;  /* 0x00004c4000027802 */ /* 0x000fe40000000f00 */
[----:B------:R-:W-:Y:S05]  /*4c30*/  CALL.REL.NOINC `($__internal_23_$__cuda_sm70_shflsync_down_p) ;  /* 0x0000001000007944 */ /* 0x000fea0003c00000 */
[----:B01----:R-:W-:Y:S05]  /*4c40*/  BRA `(.L_x_1578) ;  /* 0xffffd2a000007947 */ /* 0x003fea000383ffff */
        .weak           $__internal_23_$__cuda_sm70_shflsync_down_p
        .type           $__internal_23_$__cuda_sm70_shflsync_down_p,@function
        .size           $__internal_23_$__cuda_sm70_shflsync_down_p,(.L_x_11757 - $__internal_23_$__cuda_sm70_shflsync_down_p)
$__internal_23_$__cuda_sm70_shflsync_down_p:
[----:B------:R-:W-:Y:S01]  /*4c50*/  HFMA2.MMA R3, -RZ, RZ, 0, 0 ;  /* 0x00000000ff037435 */ /* 0x000fe200000001ff */
[----:B------:R-:W-:Y:S04]  /*4c60*/  WARPSYNC R101 ;  /* 0x0000006500007348 */ /* 0x000fe80003800000 */
[----:B------:R0:W1:Y:S01]  /*4c70*/  SHFL.DOWN PT, R100, R96, R99, R100 ;  /* 0x0800006360647389 */ /* 0x00006200000e0064 */
[----:B------:R-:W-:Y:S05]  /*4c80*/  RET.REL.NODEC R2 `(_ZN10layer_norm13ln_bwd_kernelINS_13Kernel_traitsI6__halfS2_S2_S2_fjLj8192ELj1ELj1ELj8ELj16ENS_18Kernel_traits_baseILj8192ES2_S2_S2_S2_fjLj256EEEEELb0ELb0ELb1ELb1EEEvNS_9BwdParamsE) ;  /* 0xffffb37002007950 */ /* 0x000fea0003c3ffff */
.L_x_1579:
        /* <DEDUP_REMOVED lines=15> */
.L_x_11757:


//--------------------- .text._ZN10layer_norm13ln_bwd_kernelINS_13Kernel_traitsI6__halfS2_S2_S2_fjLj8192ELj1ELj1ELj8ELj16ENS_18Kernel_traits_baseILj8192ES2_S2_S2_S2_fjLj256EEEEELb0ELb1ELb0ELb0EEEvNS_9BwdParamsE --------------------------
	.section	.text._ZN10layer_norm13ln_bwd_kernelINS_13Kernel_traitsI6__halfS2_S2_S2_fjLj8192ELj1ELj1ELj8ELj16ENS_18Kernel_traits_baseILj8192ES2_S2_S2_S2_fjLj256EEEEELb0ELb1ELb0ELb0EEEvNS_9BwdParamsE,"ax",@progbits
	.sectioninfo	@"SHI_REGISTERS=255"
	.align	128
        .global         _ZN10layer_norm13ln_bwd_kernelINS_13Kernel_traitsI6__halfS2_S2_S2_fjLj8192ELj1ELj1ELj8ELj16ENS_18Kernel_traits_baseILj8192ES2_S2_S2_S2_fjLj256EEEEELb0ELb1ELb0ELb0EEEvNS_9BwdParamsE
        .type           _ZN10layer_norm13ln_bwd_kernelINS_13Kernel_traitsI6__halfS2_S2_S2_fjLj8192ELj1ELj1ELj8ELj16ENS_18Kernel_traits_baseILj8192ES2_S2_S2_S2_fjLj256EEEEELb0ELb1ELb0ELb0EEEvNS_9BwdParamsE,@function
        .size           _ZN10layer_norm13ln_bwd_kernelINS_13Kernel_traitsI6__halfS2_S2_S2_fjLj8192ELj1ELj1ELj8ELj16ENS_18Kernel_traits_baseILj8192ES2_S2_S2_S2_fjLj256EEEEELb0ELb1ELb0ELb0EEEvNS_9BwdParamsE,(.L_x_11758 - _ZN10layer_norm13ln_bwd_kernelINS_13Kernel_traitsI6__halfS2_S2_S2_fjLj8192ELj1ELj1ELj8ELj16ENS_18Kernel_traits_baseILj8192ES2_S2_S2_S2_fjLj256EEEEELb0ELb1ELb0ELb0EEEvNS_9BwdParamsE)
        .other          _ZN10layer_norm13ln_bwd_kernelINS_13Kernel_traitsI6__halfS2_S2_S2_fjLj8192ELj1ELj1ELj8ELj16ENS_18Kernel_traits_baseILj8192ES2_S2_S2_S2_fjLj256EEEEELb0ELb1ELb0ELb0EEEvNS_9BwdParamsE,@"STO_CUDA_ENTRY STV_DEFAULT"
_ZN10layer_norm13ln_bwd_kernelINS_13Kernel_traitsI6__halfS2_S2_S2_fjLj8192ELj1ELj1ELj8ELj16ENS_18Kernel_traits_baseILj8192ES2_S2_S2_S2_fjLj256EEEEELb0ELb1ELb0ELb0EEEvNS_9BwdParamsE:
.text._ZN10layer_norm13ln_bwd_kernelINS_13Kernel_traitsI6__halfS2_S2_S2_fjLj8192ELj1ELj1ELj8ELj16ENS_18Kernel_traits_baseILj8192ES2_S2_S2_S2_fjLj256EEEEELb0ELb1ELb0ELb0EEEvNS_9BwdParamsE:
        /* <DEDUP_REMOVED lines=89> */
[--C-:B-1---5:R-:W-:Y:S01]  /*0590*/  HADD2.F32 R32, -RZ, R136.reuse.H0_H0 ;  /* 0x20000088ff207230 */ /* 0x122fe20000004100 */
[----:B------:R-:W-:Y:S01]  /*05a0*/  HFMA2.MMA R195, -RZ, RZ, 0, 5.9604644775390625e-08 ;  /* 0x00000001ffc37435 */ /* 0x000fe200000001ff */
[----:B------:R-:W-:Y:S01]  /*05b0*/  HADD2.F32 R3, -RZ, R136.H1_H1 ;  /* 0x30000088ff037230 */ /* 0x000fe20000004100 */
[----:B------:R-:W-:Y:S01]  /*05c0*/  MOV R133, RZ ;  /* 0x000000ff00857202 */ /* 0x000fe20000000f00 */
[----:B------:R-:W-:Y:S01]  /*05d0*/  HADD2.F32 R0, -RZ, R137.H0_H0 ;  /* 0x20000089ff007230 */ /* 0x000fe20000004100 */
[----:B------:R0:W-:Y:S01]  /*05e0*/  STL [R1+0x20], R32 ;  /* 0x0000202001007387 */ /* 0x0001e20000100800 */
[----:B------:R-:W-:-:S02]  /*05f0*/  HADD2.F32 R252, -RZ, R28.H1_H1 ;  /* 0x3000001cfffc7230 */ /* 0x000fc40000004100 */
[--C-:B------:R-:W-:Y:S01]  /*0600*/  HADD2.F32 R251, -RZ, R29.reuse.H0_H0 ;  /* 0x2000001dfffb7230 */ /* 0x100fe20000004100 */
[----:B------:R1:W-:Y:S01]  /*0610*/  STL [R1+0x1c], R3 ;  /* 0x00001c0301007387 */ /* 0x0003e20000100800 */
[----:B------:R-:W-:Y:S02]  /*0620*/  HADD2.F32 R250, -RZ, R29.H1_H1 ;  /* 0x3000001dfffa7230 */ /* 0x000fe40000004100 */
[--C-:B------:R-:W-:Y:S01]  /*0630*/  HADD2.F32 R249, -RZ, R30.reuse.H0_H0 ;  /* 0x2000001efff97230 */ /* 0x100fe20000004100 */
[----:B------:R2:W-:Y:S01]  /*0640*/  STL [R1+0x18], R0 ;  /* 0x0000180001007387 */ /* 0x0005e20000100800 */
[----:B------:R-:W-:Y:S02]  /*0650*/  HADD2.F32 R248, -RZ, R30.H1_H1 ;  /* 0x3000001efff87230 */ /* 0x000fe40000004100 */
[----:B0-----:R-:W-:Y:S02]  /*0660*/  HADD2.F32 R32, -RZ, R137.H1_H1 ;  /* 0x30000089ff207230 */ /* 0x001fe40000004100 */
[----:B------:R-:W-:-:S02]  /*0670*/  HADD2.F32 R247, -RZ, R31.H0_H0 ;  /* 0x2000001ffff77230 */ /* 0x000fc40000004100 */
[--C-:B-1----:R-:W-:Y:S01]  /*0680*/  HADD2.F32 R3, -RZ, R138.reuse.H0_H0 ;  /* 0x2000008aff037230 */ /* 0x102fe20000004100 */
[----:B------:R0:W-:Y:S01]  /*0690*/  STL [R1+0x14], R32 ;  /* 0x0000142001007387 */ /* 0x0001e20000100800 */
[----:B------:R-:W-:Y:S02]  /*06a0*/  HADD2.F32 R246, -RZ, R31.H1_H1 ;  /* 0x3000001ffff67230 */ /* 0x000fe40000004100 */
[----:B--2---:R-:W-:Y:S01]  /*06b0*/  HADD2.F32 R0, -RZ, R138.H1_H1 ;  /* 0x3000008aff007230 */ /* 0x004fe20000004100 */
[----:B------:R1:W-:Y:S01]  /*06c0*/  STL [R1+0x10], R3 ;  /* 0x0000100301007387 */ /* 0x0003e20000100800 */
[--C-:B------:R-:W-:Y:S02]  /*06d0*/  HADD2.F32 R245, -RZ, R24.reuse.H0_H0 ;  /* 0x20000018fff57230 */ /* 0x100fe40000004100 */
[----:B------:R-:W-:Y:S01]  /*06e0*/  HADD2.F32 R244, -RZ, R24.H1_H1 ;  /* 0x30000018fff47230 */ /* 0x000fe20000004100 */
[----:B------:R2:W-:Y:S01]  /*06f0*/  STL [R1+0xc], R0 ;  /* 0x00000c0001007387 */ /* 0x0005e20000100800 */
[----:B------:R-:W-:-:S02]  /*0700*/  HADD2.F32 R243, -RZ, R25.H0_H0 ;  /* 0x20000019fff37230 */ /* 0x000fc40000004100 */
[----:B0-----:R-:W-:Y:S02]  /*0710*/  HADD2.F32 R32, -RZ, R139.H0_H0 ;  /* 0x2000008bff207230 */ /* 0x001fe40000004100 */
[----:B------:R-:W-:Y:S02]  /*0720*/  HADD2.F32 R242, -RZ, R25.H1_H1 ;  /* 0x30000019fff27230 */ /* 0x000fe40000004100 */
[----:B-1----:R-:W-:Y:S01]  /*0730*/  HADD2.F32 R3, -RZ, R139.H1_H1 ;  /* 0x3000008bff037230 */ /* 0x002fe20000004100 */
[----:B------:R0:W-:Y:S01]  /*0740*/  STL [R1+0x8], R32 ;  /* 0x0000082001007387 */ /* 0x0001e20000100800 */
[----:B------:R-:W-:Y:S02]  /*0750*/  HADD2.F32 R241, -RZ, R26.H0_H0 ;  /* 0x2000001afff17230 */ /* 0x000fe40000004100 */
[----:B--2---:R-:W-:Y:S01]  /*0760*/  HADD2.F32 R0, -RZ, R28.H0_H0 ;  /* 0x2000001cff007230 */ /* 0x004fe20000004100 */
[----:B------:R0:W-:Y:S01]  /*0770*/  STL [R1+0x4], R3 ;  /* 0x0000040301007387 */ /* 0x0001e20000100800 */
[----:B------:R-:W-:-:S02]  /*0780*/  HADD2.F32 R240, -RZ, R26.H1_H1 ;  /* 0x3000001afff07230 */ /* 0x000fc40000004100 */
[--C-:B------:R-:W-:Y:S01]  /*0790*/  HADD2.F32 R239, -RZ, R27.reuse.H0_H0 ;  /* 0x2000001bffef7230 */ /* 0x100fe20000004100 */
[----:B------:R0:W-:Y:S01]  /*07a0*/  STL [R1], R0 ;  /* 0x0000000001007387 */ /* 0x0001e20000100800 */
        /* <DEDUP_REMOVED lines=40> */
[----:B0-----:R-:W-:-:S02]  /*0a30*/  HADD2.F32 R196, -RZ, R7.H1_H1 ;  /* 0x30000007ffc47230 */ /* 0x001fc40000004100 */
.L_x_1599:
[----:B------:R-:W-:Y:S02]  /*0a40*/  ISETP.NE.U32.AND P0, PT, RZ, c[0x0][0x1c0], PT ;  /* 0x00007000ff007a0c */ /* 0x000fe40003f05070 */
[----:B------:R-:W-:-:S02]  /*0a50*/  SHF.R.S32.HI R3, RZ, 0x1f, R2 ;  /* 0x0000001fff037819 */ /* 0x000fc40000011402 */
        /* <DEDUP_REMOVED lines=14> */
[----:B------:R-:W-:Y:S01]  /*0b40*/  MOV R214, RZ ;  /* 0x000000ff00d67202 */ /* 0x000fe20000000f00 */
[----:B--2---:R-:W-:Y:S01]  /*0b50*/  @P0 HADD2.F32 R3, -RZ, R0.H0_H0 ;  /* 0x20000000ff030230 */ /* 0x004fe20000004100 */
        /* <DEDUP_REMOVED lines=26> */
[--C-:B----4-:R-:W-:Y:S02]  /*0d00*/  HADD2.F32 R6, -RZ, R8.reuse.H0_H0 ;  /* 0x20000008ff067230 */ /* 0x110fe40000004100 */
[----:B------:R-:W-:Y:S02]  /*0d10*/  HADD2.F32 R8, -RZ, R8.H1_H1 ;  /* 0x30000008ff087230 */ /* 0x000fe40000004100 */
[--C-:B------:R-:W-:Y:S02]  /*0d20*/  HADD2.F32 R7, -RZ, R9.reuse.H0_H0 ;  /* 0x20000009ff077230 */ /* 0x100fe40000004100 */
[----:B------:R-:W-:Y:S01]  /*0d30*/  HADD2.F32 R152, -RZ, R9.H1_H1 ;  /* 0x30000009ff987230 */ /* 0x000fe20000004100 */
[----:B------:R-:W-:Y:S01]  /*0d40*/  FADD.FTZ R8, -R190, R8 ;  /* 0x00000008be087221 */ /* 0x000fe20000010100 */
[----:B--2---:R-:W-:-:S02]  /*0d50*/  HADD2.F32 R9, -RZ, R12.H0_H0 ;  /* 0x2000000cff097230 */ /* 0x004fc40000004100 */
[----:B------:R-:W-:Y:S02]  /*0d60*/  HADD2.F32 R12, -RZ, R12.H1_H1 ;  /* 0x3000000cff0c7230 */ /* 0x000fe40000004100 */
[--C-:B------:R-:W-:Y:S02]  /*0d70*/  HADD2.F32 R150, -RZ, R10.reuse.H0_H0 ;  /* 0x2000000aff967230 */ /* 0x100fe40000004100 */
[----:B------:R-:W-:Y:S01]  /*0d80*/  HADD2.F32 R151, -RZ, R10.H1_H1 ;  /* 0x3000000aff977230 */ /* 0x000fe20000004100 */
        /* <DEDUP_REMOVED lines=12> */
[--C-:B------:R-:W-:Y:S02]  /*0e50*/  HADD2.F32 R16, -RZ, R11.reuse.H0_H0 ;  /* 0x2000000bff107230 */ /* 0x100fe40000004100 */
[----:B------:R-:W-:Y:S01]  /*0e60*/  HADD2.F32 R17, -RZ, R11.H1_H1 ;  /* 0x3000000bff117230 */ /* 0x000fe20000004100 */
[----:B------:R-:W-:Y:S01]  /*0e70*/  FADD.FTZ R11, -R190, R150 ;  /* 0x00000096be0b7221 */ /* 0x000fe20000010100 */
[----:B------:R-:W-:Y:S01]  /*0e80*/  HADD2.F32 R193, -RZ, R13.H0_H0 ;  /* 0x2000000dffc17230 */ /* 0x000fe20000004100 */
[----:B------:R-:W-:Y:S01]  /*0e90*/  FADD.FTZ R150, RZ, R8 ;  /* 0x00000008ff967221 */ /* 0x000fe20000010000 */
[--C-:B------:R-:W-:Y:S02]  /*0ea0*/  HADD2.F32 R149, -RZ, R15.reuse.H0_H0 ;  /* 0x2000000fff957230 */ /* 0x100fe40000004100 */
[----:B------:R-:W-:Y:S01]  /*0eb0*/  HADD2.F32 R148, -RZ, R15.H1_H1 ;  /* 0x3000000fff947230 */ /* 0x000fe20000004100 */
[----:B------:R-:W-:Y:S01]  /*0ec0*/  FFMA.FTZ R15, R6, R8, RZ ;  /* 0x00000008060f7223 */ /* 0x000fe200000100ff */
[----:B------:R-:W-:Y:S01]  /*0ed0*/  HADD2.F32 R192, -RZ, R13.H1_H1 ;  /* 0x3000000dffc07230 */ /* 0x000fe20000004100 */
[----:B------:R-:W-:-:S02]  /*0ee0*/  FADD.FTZ R102, R102, R193 ;  /* 0x000000c166667221 */ /* 0x000fc40000010000 */
[-C--:B------:R-:W-:Y:S02]  /*0ef0*/  FFMA.FTZ R134, R9, R193.reuse, R134 ;  /* 0x000000c109867223 */ /* 0x080fe40000010086 */
[----:B------:R-:W-:Y:S02]  /*0f00*/  FMUL.FTZ R10, R158, R10 ;  /* 0x0000000a9e0a7220 */ /* 0x000fe40000410000 */
[----:B------:R-:W-:Y:S02]  /*0f10*/  FMUL.FTZ R193, R214, R193 ;  /* 0x000000c1d6c17220 */ /* 0x000fe40000410000 */
[----:B------:R-:W-:Y:S02]  /*0f20*/  FADD.FTZ R150, R150, R194 ;  /* 0x000000c296967221 */ /* 0x000fe40000010000 */
[----:B------:R-:W-:Y:S01]  /*0f30*/  FFMA.FTZ R15, R7, R194, R15 ;  /* 0x000000c2070f7223 */ /* 0x000fe2000001000f */
[--C-:B------:R-:W-:Y:S01]  /*0f40*/  HADD2.F32 R189, -RZ, R14.reuse.H0_H0 ;  /* 0x2000000effbd7230 */ /* 0x100fe20000004100 */
[----:B------:R-:W-:Y:S01]  /*0f50*/  FADD.FTZ R101, R101, R12 ;  /* 0x0000000c65657221 */ /* 0x000fe20000010000 */
[----:B------:R-:W-:Y:S01]  /*0f60*/  HADD2.F32 R13, -RZ, R14.H1_H1 ;  /* 0x3000000eff0d7230 */ /* 0x000fe20000004100 */
        /* <DEDUP_REMOVED lines=36> */
.L_x_1582:
[----:B0-----:R-:W-:Y:S05]  /*11b0*/  BSYNC B0 ;  /* 0x0000000000007941 */ /* 0x001fea0003800000 */
.L_x_1581:
[----:B------:R-:W-:Y:S01]  /*11c0*/  BSSY B0, `(.L_x_1583) ;  /* 0x0000057000007945 */ /* 0x000fe20003800000 */
[----:B------:R-:W-:Y:S05]  /*11d0*/  @!P2 BRA `(.L_x_1584) ;  /* 0x000005500000a947 */ /* 0x000fea0003800000 */
[C---:B------:R-:W-:Y:S01]  /*11e0*/  LEA R24, P0, R218.reuse, c[0x0][0x188], 0x4 ;  /* 0x00006200da187a11 */ /* 0x040fe200078020ff */
[----:B------:R-:W2:Y:S01]  /*11f0*/  LDL R151, [R1] ;  /* 0x0000000001977983 */ /* 0x000ea20000100800 */
[----:B------:R-:W-:Y:S02]  /*1200*/  MOV R21, 0x10 ;  /* 0x0000001000157802 */ /* 0x000fe40000000f00 */
[----:B------:R-:W-:-:S03]  /*1210*/  LEA.HI.X R25, R218, c[0x0][0x18c], RZ, 0x4, P0 ;  /* 0x00006300da197a11 */ /* 0x000fc600000f24ff */
[----:B------:R-:W-:-:S03]  /*1220*/  IMAD.WIDE.U32 R20, R218, R21, c[0x0][0x208] ;  /* 0x00008200da147625 */ /* 0x000fc600078e0015 */
[----:B------:R-:W3:Y:S04]  /*1230*/  LDG.E.128 R24, [R24.64] ;  /* 0x0000000418187981 */ /* 0x000ee8000c1e1d00 */
[----:B------:R-:W4:Y:S01]  /*1240*/  LDG.E.128 R20, [R20.64] ;  /* 0x0000000414147981 */ /* 0x000f22000c1e1d00 */
[----:B------:R-:W-:-:S04]  /*1250*/  ISETP.NE.U32.AND P0, PT, RZ, c[0x0][0x218], PT ;  /* 0x00008600ff007a0c */ /* 0x000fc80003f05070 */
[----:B------:R-:W-:-:S13]  /*1260*/  ISETP.NE.AND.EX P0, PT, RZ, c[0x0][0x21c], PT, P0 ;  /* 0x00008700ff007a0c */ /* 0x000fda0003f05300 */
[----:B------:R-:W-:-:S04]  /*1270*/  @P0 LEA R18, P5, R218, c[0x0][0x218], 0x4 ;  /* 0x00008600da120a11 */ /* 0x000fc800078a20ff */
[----:B------:R-:W-:-:S05]  /*1280*/  @P0 LEA.HI.X R19, R218, c[0x0][0x21c], RZ, 0x4, P5 ;  /* 0x00008700da130a11 */ /* 0x000fca00028f24ff */
[----:B------:R3:W5:Y:S01]  /*1290*/  @P0 LDG.E.128 R32, [R18.64] ;  /* 0x0000000412200981 */ /* 0x000762000c1e1d00 */
[----:B------:R-:W-:Y:S01]  /*12a0*/  IADD3 R218, R218, 0x100, RZ ;  /* 0x00000100dada7810 */ /* 0x000fe20007ffe0ff */
[--C-:B---3--:R-:W-:Y:S02]  /*12b0*/  HADD2.F32 R18, -RZ, R24.reuse.H0_H0 ;  /* 0x20000018ff127230 */ /* 0x108fe40000004100 */
[----:B------:R-:W-:Y:S02]  /*12c0*/  HADD2.F32 R5, -RZ, R24.H1_H1 ;  /* 0x30000018ff057230 */ /* 0x000fe40000004100 */
[--C-:B----4-:R-:W-:Y:S02]  /*12d0*/  HADD2.F32 R150, -RZ, R21.reuse.H0_H0 ;  /* 0x20000015ff967230 */ /* 0x110fe40000004100 */
[----:B------:R-:W-:Y:S01]  /*12e0*/  HADD2.F32 R149, -RZ, R21.H1_H1 ;  /* 0x30000015ff957230 */ /* 0x000fe20000004100 */
[C---:B------:R-:W-:Y:S01]  /*12f0*/  FADD.FTZ R21, -R190.reuse, R18 ;  /* 0x00000012be157221 */ /* 0x040fe20000010100 */
[--C-:B------:R-:W-:Y:S01]  /*1300*/  HADD2.F32 R19, -RZ, R20.reuse.H0_H0 ;  /* 0x20000014ff137230 */ /* 0x100fe20000004100 */
[----:B------:R-:W-:Y:S01]  /*1310*/  FADD.FTZ R18, -R190, R5 ;  /* 0x00000005be127221 */ /* 0x000fe20000010100 */
[----:B------:R-:W-:Y:S01]  /*1320*/  HADD2.F32 R20, -RZ, R20.H1_H1 ;  /* 0x30000014ff147230 */ /* 0x000fe20000004100 */
[----:B-----5:R-:W-:Y:S01]  /*1330*/  FMUL.FTZ R5, R158, R21 ;  /* 0x000000159e057220 */ /* 0x020fe20000410000 */
[--C-:B------:R-:W-:Y:S01]  /*1340*/  HADD2.F32 R148, -RZ, R25.reuse.H0_H0 ;  /* 0x20000019ff947230 */ /* 0x100fe20000004100 */
[----:B------:R-:W-:Y:S01]  /*1350*/  FADD.FTZ R92, R92, R19 ;  /* 0x000000135c5c7221 */ /* 0x000fe20000010000 */
[--C-:B------:R-:W-:Y:S01]  /*1360*/  HADD2.F32 R24, -RZ, R26.reuse.H0_H0 ;  /* 0x2000001aff187230 */ /* 0x100fe20000004100 */
[----:B------:R-:W-:Y:S01]  /*1370*/  FMUL.FTZ R18, R158, R18 ;  /* 0x000000129e127220 */ /* 0x000fe20000410000 */
[----:B------:R-:W-:Y:S01]  /*1380*/  HADD2.F32 R25, -RZ, R25.H1_H1 ;  /* 0x30000019ff197230 */ /* 0x000fe20000004100 */
[-C--:B------:R-:W-:Y:S01]  /*1390*/  FFMA.FTZ R124, R5, R19.reuse, R124 ;  /* 0x00000013057c7223 */ /* 0x080fe2000001007c */
[----:B------:R-:W-:Y:S01]  /*13a0*/  HADD2.F32 R26, -RZ, R26.H1_H1 ;  /* 0x3000001aff1a7230 */ /* 0x000fe20000004100 */
[----:B--2---:R-:W-:Y:S01]  /*13b0*/  FMUL.FTZ R19, R151, R19 ;  /* 0x0000001397137220 */ /* 0x004fe20000410000 */
        /* <DEDUP_REMOVED lines=10> */
[----:B------:R-:W-:Y:S01]  /*1460*/  HADD2.F32 R156, -RZ, R23.H1_H1 ;  /* 0x30000017ff9c7230 */ /* 0x000fe20000004100 */
        /* <DEDUP_REMOVED lines=44> */
.L_x_1584:
[----:B------:R-:W-:Y:S05]  /*1730*/  BSYNC B0 ;  /* 0x0000000000007941 */ /* 0x000fea0003800000 */
.L_x_1583:
        /* <DEDUP_REMOVED lines=16> */
[--C-:B0-----:R-:W-:Y:S01]  /*1840*/  HADD2.F32 R161, -RZ, R149.reuse.H0_H0 ;  /* 0x20000095ffa17230 */ /* 0x101fe20000004100 */
[C---:B------:R-:W-:Y:S01]  /*1850*/  FADD.FTZ R163, -R190.reuse, R159 ;  /* 0x0000009fbea37221 */ /* 0x040fe20000010100 */
[----:B------:R-:W-:Y:S01]  /*1860*/  HADD2.F32 R162, -RZ, R149.H1_H1 ;  /* 0x30000095ffa27230 */ /* 0x000fe20000004100 */
[----:B------:R-:W-:Y:S01]  /*1870*/  FADD.FTZ R159, -R190, R157 ;  /* 0x0000009dbe9f7221 */ /* 0x000fe20000010100 */
[--C-:B---3--:R-:W-:Y:S01]  /*1880*/  HADD2.F32 R160, -RZ, R152.reuse.H0_H0 ;  /* 0x20000098ffa07230 */ /* 0x108fe20000004100 */
[C---:B-----5:R-:W-:Y:S01]  /*1890*/  FMUL.FTZ R157, R158.reuse, R163 ;  /* 0x000000a39e9d7220 */ /* 0x060fe20000410000 */
[----:B------:R-:W-:Y:S01]  /*18a0*/  HADD2.F32 R152, -RZ, R152.H1_H1 ;  /* 0x30000098ff987230 */ /* 0x000fe20000004100 */
[----:B------:R-:W-:Y:S01]  /*18b0*/  FMUL.FTZ R159, R158, R159 ;  /* 0x0000009f9e9f7220 */ /* 0x000fe20000410000 */
[----:B------:R-:W-:Y:S01]  /*18c0*/  HADD2.F32 R149, -RZ, R150.H0_H0 ;  /* 0x20000096ff957230 */ /* 0x000fe20000004100 */
[----:B------:R-:W-:Y:S01]  /*18d0*/  FADD.FTZ R84, R84, R160 ;  /* 0x000000a054547221 */ /* 0x000fe20000010000 */
[--C-:B------:R-:W-:Y:S01]  /*18e0*/  HADD2.F32 R164, -RZ, R153.reuse.H0_H0 ;  /* 0x20000099ffa47230 */ /* 0x100fe20000004100 */
[-C--:B------:R-:W-:Y:S01]  /*18f0*/  FFMA.FTZ R116, R157, R160.reuse, R116 ;  /* 0x000000a09d747223 */ /* 0x080fe20000010074 */
[----:B------:R-:W-:Y:S01]  /*1900*/  HADD2.F32 R153, -RZ, R153.H1_H1 ;  /* 0x30000099ff997230 */ /* 0x000fe20000004100 */
[----:B------:R-:W-:Y:S01]  /*1910*/  FADD.FTZ R163, -R190, R161 ;  /* 0x000000a1bea37221 */ /* 0x000fe20000010100 */
[----:B------:R-:W-:Y:S01]  /*1920*/  HADD2.F32 R148, -RZ, R151.H0_H0 ;  /* 0x20000097ff947230 */ /* 0x000fe20000004100 */
[----:B------:R-:W-:Y:S01]  /*1930*/  FMUL.FTZ R160, R245, R160 ;  /* 0x000000a0f5a07220 */ /* 0x000fe20000410000 */
[----:B------:R-:W-:Y:S01]  /*1940*/  HADD2.F32 R167, -RZ, R154.H0_H0 ;  /* 0x2000009affa77230 */ /* 0x000fe20000004100 */
[----:B------:R-:W-:Y:S01]  /*1950*/  FADD.FTZ R85, R85, R152 ;  /* 0x0000009855557221 */ /* 0x000fe20000010000 */
[----:B------:R-:W-:Y:S01]  /*1960*/  HADD2.F32 R150, -RZ, R150.H1_H1 ;  /* 0x30000096ff967230 */ /* 0x000fe20000004100 */
[-C--:B------:R-:W-:Y:S01]  /*1970*/  FFMA.FTZ R117, R159, R152.reuse, R117 ;  /* 0x000000989f757223 */ /* 0x080fe20000010075 */
[----:B------:R-:W-:Y:S01]  /*1980*/  HADD2.F32 R154, -RZ, R154.H1_H1 ;  /* 0x3000009aff9a7230 */ /* 0x000fe20000004100 */
[----:B------:R-:W-:Y:S01]  /*1990*/  FMUL.FTZ R161, R244, R152 ;  /* 0x00000098f4a17220 */ /* 0x000fe20000410000 */
[----:B------:R-:W-:Y:S01]  /*19a0*/  HADD2.F32 R171, -RZ, R155.H0_H0 ;  /* 0x2000009bffab7230 */ /* 0x000fe20000004100 */
[----:B------:R-:W-:Y:S01]  /*19b0*/  FADD.FTZ R152, -R190, R162 ;  /* 0x000000a2be987221 */ /* 0x000fe20000010100 */
[----:B------:R-:W-:Y:S01]  /*19c0*/  HADD2.F32 R151, -RZ, R151.H1_H1 ;  /* 0x30000097ff977230 */ /* 0x000fe20000004100 */
[----:B------:R-:W-:Y:S01]  /*19d0*/  FMUL.FTZ R162, R158, R163 ;  /* 0x000000a39ea27220 */ /* 0x000fe20000410000 */
[----:B------:R-:W-:Y:S01]  /*19e0*/  HADD2.F32 R155, -RZ, R155.H1_H1 ;  /* 0x3000009bff9b7230 */ /* 0x000fe20000004100 */
        /* <DEDUP_REMOVED lines=43> */
.L_x_1586:
[----:B------:R-:W-:Y:S05]  /*1ca0*/  BSYNC B0 ;  /* 0x0000000000007941 */ /* 0x000fea0003800000 */
.L_x_1585:
        /* <DEDUP_REMOVED lines=13> */
[--C-:B--2---:R-:W-:Y:S02]  /*1d80*/  HADD2.F32 R4, -RZ, R152.reuse.H0_H0 ;  /* 0x20000098ff047230 */ /* 0x104fe40000004100 */
[----:B------:R-:W-:Y:S02]  /*1d90*/  HADD2.F32 R176, -RZ, R153.H0_H0 ;  /* 0x20000099ffb07230 */ /* 0x000fe40000004100 */
[----:B0-----:R-:W-:Y:S01]  /*1da0*/  HADD2.F32 R174, -RZ, R152.H1_H1 ;  /* 0x30000098ffae7230 */ /* 0x001fe20000004100 */
[C---:B------:R-:W-:Y:S01]  /*1db0*/  FADD.FTZ R4, -R190.reuse, R4 ;  /* 0x00000004be047221 */ /* 0x040fe20000010100 */
[----:B------:R-:W-:Y:S01]  /*1dc0*/  HADD2.F32 R180, -RZ, R154.H0_H0 ;  /* 0x2000009affb47230 */ /* 0x000fe20000004100 */
[----:B------:R-:W-:Y:S01]  /*1dd0*/  FADD.FTZ R176, -R190, R176 ;  /* 0x000000b0beb07221 */ /* 0x000fe20000010100 */
[--C-:B---3--:R-:W-:Y:S01]  /*1de0*/  HADD2.F32 R175, -RZ, R148.reuse.H0_H0 ;  /* 0x20000094ffaf7230 */ /* 0x108fe20000004100 */
[----:B-----5:R-:W-:Y:S01]  /*1df0*/  FMUL.FTZ R4, R158, R4 ;  /* 0x000000049e047220 */ /* 0x020fe20000410000 */
[----:B------:R-:W-:Y:S01]  /*1e00*/  HADD2.F32 R148, -RZ, R148.H1_H1 ;  /* 0x30000094ff947230 */ /* 0x000fe20000004100 */
[----:B------:R-:W-:Y:S01]  /*1e10*/  FADD.FTZ R174, -R190, R174 ;  /* 0x000000aebeae7221 */ /* 0x000fe20000010100 */
[----:B------:R-:W-:Y:S01]  /*1e20*/  HADD2.F32 R179, -RZ, R149.H0_H0 ;  /* 0x20000095ffb37230 */ /* 0x000fe20000004100 */
[----:B------:R-:W-:Y:S01]  /*1e30*/  FADD.FTZ R76, R76, R175 ;  /* 0x000000af4c4c7221 */ /* 0x000fe20000010000 */
[----:B------:R-:W-:Y:S01]  /*1e40*/  HADD2.F32 R178, -RZ, R153.H1_H1 ;  /* 0x30000099ffb27230 */ /* 0x000fe20000004100 */
[-C--:B------:R-:W-:Y:S01]  /*1e50*/  FFMA.FTZ R108, R4, R175.reuse, R108 ;  /* 0x000000af046c7223 */ /* 0x080fe2000001006c */
[----:B------:R-:W-:Y:S01]  /*1e60*/  HADD2.F32 R149, -RZ, R149.H1_H1 ;  /* 0x30000095ff957230 */ /* 0x000fe20000004100 */
[----:B------:R-:W-:Y:S01]  /*1e70*/  FMUL.FTZ R175, R237, R175 ;  /* 0x000000afedaf7220 */ /* 0x000fe20000410000 */
[----:B------:R-:W-:Y:S01]  /*1e80*/  HADD2.F32 R185, -RZ, R155.H0_H0 ;  /* 0x2000009bffb97230 */ /* 0x000fe20000004100 */
[C---:B------:R-:W-:Y:S01]  /*1e90*/  FMUL.FTZ R176, R158.reuse, R176 ;  /* 0x000000b09eb07220 */ /* 0x040fe20000410000 */
[----:B------:R-:W-:Y:S01]  /*1ea0*/  HADD2.F32 R182, -RZ, R150.H0_H0 ;  /* 0x20000096ffb67230 */ /* 0x000fe20000004100 */
[----:B------:R-:W-:Y:S01]  /*1eb0*/  FMUL.FTZ R174, R158, R174 ;  /* 0x000000ae9eae7220 */ /* 0x000fe20000410000 */
[----:B------:R-:W-:Y:S01]  /*1ec0*/  HADD2.F32 R183, -RZ, R154.H1_H1 ;  /* 0x3000009affb77230 */ /* 0x000fe20000004100 */
[----:B------:R-:W-:Y:S01]  /*1ed0*/  FMUL.FTZ R177, R236, R148 ;  /* 0x00000094ecb17220 */ /* 0x000fe20000410000 */
[----:B------:R-:W-:Y:S01]  /*1ee0*/  HADD2.F32 R150, -RZ, R150.H1_H1 ;  /* 0x30000096ff967230 */ /* 0x000fe20000004100 */
[----:B------:R-:W-:Y:S01]  /*1ef0*/  FADD.FTZ R191, R191, R175 ;  /* 0x000000afbfbf7221 */ /* 0x000fe20000010000 */
[----:B------:R-:W-:Y:S01]  /*1f00*/  HADD2.F32 R186, -RZ, R151.H0_H0 ;  /* 0x20000097ffba7230 */ /* 0x000fe20000004100 */
[----:B------:R-:W-:Y:S01]  /*1f10*/  FFMA.FTZ R214, R4, R175, R214 ;  /* 0x000000af04d67223 */ /* 0x000fe200000100d6 */
[----:B------:R-:W-:Y:S01]  /*1f20*/  HADD2.F32 R187, -RZ, R155.H1_H1 ;  /* 0x3000009bffbb7230 */ /* 0x000fe20000004100 */
[----:B------:R-:W-:Y:S01]  /*1f30*/  FADD.FTZ R180, -R190, R180 ;  /* 0x000000b4beb47221 */ /* 0x000fe20000010100 */
[----:B------:R-:W-:Y:S01]  /*1f40*/  HADD2.F32 R151, -RZ, R151.H1_H1 ;  /* 0x30000097ff977230 */ /* 0x000fe20000004100 */
        /* <DEDUP_REMOVED lines=43> */
.L_x_1588:
[----:B------:R-:W-:Y:S05]  /*2200*/  BSYNC B0 ;  /* 0x0000000000007941 */ /* 0x000fea0003800000 */
.L_x_1587:
[----:B------:R-:W0:Y:S01]  /*2210*/  S2R R148, SR_TID.X ;  /* 0x0000000000947919 */ /* 0x000e220000002100 */
[----:B------:R-:W-:-:S02]  /*2220*/  LOP3.LUT P5, RZ, R195, 0xff, RZ, 0xc0, !PT ;  /* 0x000000ffc3ff7812 */ /* 0x000fc400078ac0ff */
[----:B0-----:R-:W-:Y:S02]  /*2230*/  SHF.R.U32.HI R153, RZ, 0x5, R148 ;  /* 0x00000005ff997819 */ /* 0x001fe40000011694 */
[----:B------:R-:W-:Y:S02]  /*2240*/  LOP3.LUT P0, RZ, R148, 0x1f, RZ, 0xc0, !PT ;  /* 0x0000001f94ff7812 */ /* 0x000fe4000780c0ff */
[----:B------:R-:W-:-:S07]  /*2250*/  LOP3.LUT R152, R153, 0x7fffff8, RZ, 0xc0, !PT ;  /* 0x07fffff899987812 */ /* 0x000fce00078ec0ff */
[----:B------:R-:W-:Y:S01]  /*2260*/  @!P5 IADD3 R152, R152, 0x8, RZ ;  /* 0x000000089898d810 */ /* 0x000fe20007ffe0ff */
[----:B------:R-:W-:Y:S05]  /*2270*/  BRA.DIV ~URZ, `(.L_x_1589) ;  /* 0x000022627f007947 */ /* 0x000fea000b800000 */
[----:B------:R0:W1:Y:S02]  /*2280*/  SHFL.DOWN PT, R151, R191, 0x10, 0x1f ;  /* 0x0a001f00bf977f89 */ /* 0x00006400000e0000 */
.L_x_1606:
        /* <DEDUP_REMOVED lines=18> */
.L_x_1607:
        /* <DEDUP_REMOVED lines=45> */
[--C-:B------:R-:W-:Y:S02]  /*2680*/  @P0 HADD2.F32 R148, -RZ, R37.reuse.H0_H0 ;  /* 0x20000025ff940230 */ /* 0x100fe40000004100 */
[----:B------:R-:W-:-:S03]  /*2690*/  @P0 HADD2.F32 R149, -RZ, R37.H1_H1 ;  /* 0x30000025ff950230 */ /* 0x000fc60000004100 */
[----:B------:R-:W-:Y:S02]  /*26a0*/  @P0 FADD.FTZ R152, R152, R148 ;  /* 0x0000009498980221 */ /* 0x000fe40000010000 */
[----:B------:R-:W-:-:S03]  /*26b0*/  @P0 FADD.FTZ R153, R153, R149 ;  /* 0x0000009599990221 */ /* 0x000fc60000010000 */
[----:B------:R-:W-:Y:S02]  /*26c0*/  @P5 F2FP.PACK_AB R148, RZ, R152 ;  /* 0x00000098ff94523e */ /* 0x000fe400000000ff */
[----:B------:R-:W-:Y:S02]  /*26d0*/  @P5 F2FP.PACK_AB R149, RZ, R153 ;  /* 0x00000099ff95523e */ /* 0x000fe400000000ff */
[----:B------:R-:W-:-:S04]  /*26e0*/  @P5 PRMT R145, R148, 0x7610, R145 ;  /* 0x0000761094915816 */ /* 0x000fc80000000091 */
[----:B------:R-:W-:Y:S01]  /*26f0*/  @P5 PRMT R145, R145, 0x5410, R149 ;  /* 0x0000541091915816 */ /* 0x000fe20000000095 */
[----:B------:R-:W-:-:S06]  /*2700*/  IMAD.WIDE.U32 R148, R0, R191, c[0x0][0x170] ;  /* 0x00005c0000947625 */ /* 0x000fcc00078e00bf */
[----:B------:R-:W2:Y:S01]  /*2710*/  LDG.E.128 R148, [R148.64] ;  /* 0x0000000494947981 */ /* 0x000ea2000c1e1d00 */
[-C--:B------:R-:W-:Y:S02]  /*2720*/  FMUL.FTZ R153, R153, R3.reuse ;  /* 0x0000000399997220 */ /* 0x080fe40000410000 */
[----:B------:R-:W-:Y:S01]  /*2730*/  FMUL.FTZ R152, R152, R3 ;  /* 0x0000000398987220 */ /* 0x000fe20000410000 */
[--C-:B--2---:R-:W-:Y:S02]  /*2740*/  HADD2.F32 R190, -RZ, R149.reuse.H0_H0 ;  /* 0x20000095ffbe7230 */ /* 0x104fe40000004100 */
[----:B------:R-:W-:-:S03]  /*2750*/  HADD2.F32 R149, -RZ, R149.H1_H1 ;  /* 0x30000095ff957230 */ /* 0x000fc60000004100 */
[-C--:B------:R-:W-:Y:S02]  /*2760*/  FFMA.FTZ R70, R190, R152.reuse, R70 ;  /* 0x00000098be467223 */ /* 0x080fe40000010046 */
[-C--:B------:R-:W-:Y:S02]  /*2770*/  FFMA.FTZ R71, R149, R153.reuse, R71 ;  /* 0x0000009995477223 */ /* 0x080fe40000010047 */
[----:B------:R-:W-:Y:S02]  /*2780*/  FMUL.FTZ R149, R227, R152 ;  /* 0x00000098e3957220 */ /* 0x000fe40000410000 */
[----:B------:R-:W-:Y:S02]  /*2790*/  FFMA.FTZ R152, R11, R154, R155 ;  /* 0x0000009a0b987223 */ /* 0x000fe4000001009b */
[----:B------:R-:W-:Y:S02]  /*27a0*/  FMUL.FTZ R153, R226, R153 ;  /* 0x00000099e2997220 */ /* 0x000fe40000410000 */
[----:B------:R-:W-:-:S03]  /*27b0*/  FADD.FTZ R152, R189, -R152 ;  /* 0x80000098bd987221 */ /* 0x000fc60000010000 */
[----:B------:R-:W-:Y:S01]  /*27c0*/  F2FP.PACK_AB R149, R153, R149 ;  /* 0x000000959995723e */ /* 0x000fe200000000ff */
[----:B------:R-:W-:Y:S01]  /*27d0*/  FMUL.FTZ R190, R158, R152 ;  /* 0x000000989ebe7220 */ /* 0x000fe20000410000 */
[----:B------:R-:W-:-:S05]  /*27e0*/  @P0 HADD2.F32 R152, -RZ, R38.H0_H0 ;  /* 0x20000026ff980230 */ /* 0x000fca0000004100 */
[----:B------:R-:W-:-:S05]  /*27f0*/  @P0 FADD.FTZ R190, R190, R152 ;  /* 0x00000098bebe0221 */ /* 0x000fca0000010000 */
[----:B------:R-:W-:Y:S01]  /*2800*/  @P5 F2FP.PACK_AB R152, RZ, R190 ;  /* 0x000000beff98523e */ /* 0x000fe200000000ff */
[----:B------:R-:W-:-:S03]  /*2810*/  FMUL.FTZ R190, R190, R3 ;  /* 0x00000003bebe7220 */ /* 0x000fc60000410000 */
[----:B------:R-:W-:Y:S01]  /*2820*/  @P5 PRMT R146, R152, 0x7610, R146 ;  /* 0x0000761098925816 */ /* 0x000fe20000000092 */
[----:B------:R-:W-:-:S04]  /*2830*/  FFMA.FTZ R152, R12, R154, R155 ;  /* 0x0000009a0c987223 */ /* 0x000fc8000001009b */
[----:B------:R-:W-:-:S04]  /*2840*/  FADD.FTZ R152, R13, -R152 ;  /* 0x800000980d987221 */ /* 0x000fc80000010000 */
[----:B------:R-:W-:Y:S01]  /*2850*/  FMUL.FTZ R153, R158, R152 ;  /* 0x000000989e997220 */ /* 0x000fe20000410000 */
[----:B------:R-:W-:-:S05]  /*2860*/  @P0 HADD2.F32 R152, -RZ, R38.H1_H1 ;  /* 0x30000026ff980230 */ /* 0x000fca0000004100 */
[----:B------:R-:W-:-:S05]  /*2870*/  @P0 FADD.FTZ R153, R153, R152 ;  /* 0x0000009899990221 */ /* 0x000fca0000010000 */
[----:B------:R-:W-:Y:S01]  /*2880*/  @P5 F2FP.PACK_AB R152, RZ, R153 ;  /* 0x00000099ff98523e */ /* 0x000fe200000000ff */
[----:B------:R-:W-:-:S03]  /*2890*/  FMUL.FTZ R153, R153, R3 ;  /* 0x0000000399997220 */ /* 0x000fc60000410000 */
[----:B------:R-:W-:Y:S01]  /*28a0*/  @P5 PRMT R146, R146, 0x5410, R152 ;  /* 0x0000541092925816 */ /* 0x000fe20000000098 */
[--C-:B------:R-:W-:Y:S02]  /*28b0*/  HADD2.F32 R152, -RZ, R150.reuse.H0_H0 ;  /* 0x20000096ff987230 */ /* 0x100fe40000004100 */
[----:B------:R-:W-:-:S03]  /*28c0*/  HADD2.F32 R150, -RZ, R150.H1_H1 ;  /* 0x30000096ff967230 */ /* 0x000fc60000004100 */
[----:B------:R-:W-:Y:S02]  /*28d0*/  FFMA.FTZ R64, R152, R190, R64 ;  /* 0x000000be98407223 */ /* 0x000fe40000010040 */
[----:B------:R-:W-:Y:S02]  /*28e0*/  FFMA.FTZ R152, R6, R154, R155 ;  /* 0x0000009a06987223 */ /* 0x000fe4000001009b */
[-C--:B------:R-:W-:Y:S02]  /*28f0*/  FFMA.FTZ R65, R150, R153.reuse, R65 ;  /* 0x0000009996417223 */ /* 0x080fe40000010041 */
[----:B------:R-:W-:Y:S02]  /*2900*/  FADD.FTZ R152, R8, -R152 ;  /* 0x8000009808987221 */ /* 0x000fe40000010000 */
[----:B------:R-:W-:Y:S02]  /*2910*/  FMUL.FTZ R150, R225, R190 ;  /* 0x000000bee1967220 */ /* 0x000fe40000410000 */
[----:B------:R-:W-:Y:S01]  /*2920*/  FMUL.FTZ R190, R158, R152 ;  /* 0x000000989ebe7220 */ /* 0x000fe20000410000 */
[----:B------:R-:W-:Y:S01]  /*2930*/  @P0 HADD2.F32 R152, -RZ, R36.H0_H0 ;  /* 0x20000024ff980230 */ /* 0x000fe20000004100 */
[----:B------:R-:W-:-:S04]  /*2940*/  FMUL.FTZ R153, R224, R153 ;  /* 0x00000099e0997220 */ /* 0x000fc80000410000 */
[----:B------:R-:W-:Y:S01]  /*2950*/  @P0 FADD.FTZ R190, R190, R152 ;  /* 0x00000098bebe0221 */ /* 0x000fe20000010000 */
[----:B------:R-:W-:-:S04]  /*2960*/  F2FP.PACK_AB R150, R153, R150 ;  /* 0x000000969996723e */ /* 0x000fc800000000ff */
        /* <DEDUP_REMOVED lines=16> */
[----:B------:R-:W-:Y:S02]  /*2a70*/  FMUL.FTZ R148, R229, R190 ;  /* 0x000000bee5947220 */ /* 0x000fe40000410000 */
        /* <DEDUP_REMOVED lines=9> */
[--C-:B------:R-:W-:Y:S02]  /*2b10*/  HADD2.F32 R152, -RZ, R151.reuse.H0_H0 ;  /* 0x20000097ff987230 */ /* 0x100fe40000004100 */
[----:B------:R-:W-:-:S03]  /*2b20*/  HADD2.F32 R151, -RZ, R151.H1_H1 ;  /* 0x30000097ff977230 */ /* 0x000fc60000004100 */
[----:B------:R-:W-:Y:S02]  /*2b30*/  FFMA.FTZ R66, R152, R153, R66 ;  /* 0x0000009998427223 */ /* 0x000fe40000010042 */
        /* <DEDUP_REMOVED lines=8> */
[----:B------:R-:W-:Y:S02]  /*2bc0*/  FFMA.FTZ R67, R151, R190, R67 ;  /* 0x000000be97437223 */ /* 0x000fe40000010043 */
[----:B------:R-:W-:Y:S02]  /*2bd0*/  FMUL.FTZ R151, R223, R153 ;  /* 0x00000099df977220 */ /* 0x000fe40000410000 */
[----:B------:R-:W-:-:S04]  /*2be0*/  @P5 IMAD.WIDE.U32 R152, R0, R191, c[0x0][0x258] ;  /* 0x0000960000985625 */ /* 0x000fc800078e00bf */
[----:B------:R-:W-:Y:S01]  /*2bf0*/  FMUL.FTZ R190, R222, R190 ;  /* 0x000000bedebe7220 */ /* 0x000fe20000410000 */
[----:B------:R0:W-:Y:S04]  /*2c00*/  @P5 STG.E.128 [R152.64], R144 ;  /* 0x0000009098005986 */ /* 0x0001e8000c101d04 */
[----:B------:R-:W-:Y:S01]  /*2c10*/  F2FP.PACK_AB R151, R190, R151 ;  /* 0x00000097be97723e */ /* 0x000fe200000000ff */
[C---:B0-----:R-:W-:Y:S01]  /*2c20*/  IMAD.WIDE.U32 R152, R0.reuse, R191, c[0x0][0x248] ;  /* 0x0000920000987625 */ /* 0x041fe200078e00bf */
[----:B------:R-:W-:-:S04]  /*2c30*/  IADD3 R0, R0, 0x100, RZ ;  /* 0x0000010000007810 */ /* 0x000fc80007ffe0ff */
[----:B------:R0:W-:Y:S03]  /*2c40*/  STG.E.128 [R152.64], R148 ;  /* 0x0000009498007986 */ /* 0x0001e6000c101d04 */
.L_x_1592:
[----:B------:R-:W-:Y:S05]  /*2c50*/  BSYNC B0 ;  /* 0x0000000000007941 */ /* 0x000fea0003800000 */
.L_x_1591:
        /* <DEDUP_REMOVED lines=18> */
[----:B------:R-:W-:Y:S02]  /*2d80*/  @P5 PRMT R146, R148, 0x7610, R146 ;  /* 0x0000761094925816 */ /* 0x000fe40000000092 */
[----:B------:R-:W-:Y:S02]  /*2d90*/  MOV R148, 0x10 ;  /* 0x0000001000947802 */ /* 0x000fe40000000f00 */
[----:B------:R-:W-:-:S03]  /*2da0*/  @P5 PRMT R146, R146, 0x5410, R149 ;  /* 0x0000541092925816 */ /* 0x000fc60000000095 */
[----:B------:R-:W-:-:S06]  /*2db0*/  IMAD.WIDE.U32 R148, R0, R148, c[0x0][0x170] ;  /* 0x00005c0000947625 */ /* 0x000fcc00078e0094 */
[----:B------:R-:W2:Y:S01]  /*2dc0*/  LDG.E.128 R148, [R148.64] ;  /* 0x0000000494947981 */ /* 0x000ea2000c1e1d00 */
[-C--:B------:R-:W-:Y:S02]  /*2dd0*/  FMUL.FTZ R153, R153, R3.reuse ;  /* 0x0000000399997220 */ /* 0x080fe40000410000 */
[----:B------:R-:W-:Y:S01]  /*2de0*/  FMUL.FTZ R152, R152, R3 ;  /* 0x0000000398987220 */ /* 0x000fe20000410000 */
[--C-:B--2---:R-:W-:Y:S02]  /*2df0*/  HADD2.F32 R190, -RZ, R150.reuse.H0_H0 ;  /* 0x20000096ffbe7230 */ /* 0x104fe40000004100 */
[----:B------:R-:W-:-:S03]  /*2e00*/  HADD2.F32 R150, -RZ, R150.H1_H1 ;  /* 0x30000096ff967230 */ /* 0x000fc60000004100 */
[----:B------:R-:W-:Y:S02]  /*2e10*/  FFMA.FTZ R56, R190, R152, R56 ;  /* 0x00000098be387223 */ /* 0x000fe40000010038 */
[-C--:B------:R-:W-:Y:S02]  /*2e20*/  FFMA.FTZ R57, R150, R153.reuse, R57 ;  /* 0x0000009996397223 */ /* 0x080fe40000010039 */
[----:B------:R-:W-:Y:S02]  /*2e30*/  FFMA.FTZ R150, R5, R154, R155 ;  /* 0x0000009a05967223 */ /* 0x000fe4000001009b */
[----:B------:R-:W-:Y:S02]  /*2e40*/  FMUL.FTZ R152, R216, R152 ;  /* 0x00000098d8987220 */ /* 0x000fe40000410000 */
[----:B------:R-:W-:Y:S02]  /*2e50*/  FADD.FTZ R150, R19, -R150 ;  /* 0x8000009613967221 */ /* 0x000fe40000010000 */
[----:B------:R-:W-:-:S02]  /*2e60*/  FMUL.FTZ R153, R215, R153 ;  /* 0x00000099d7997220 */ /* 0x000fc40000410000 */
[----:B------:R-:W-:Y:S01]  /*2e70*/  FMUL.FTZ R190, R158, R150 ;  /* 0x000000969ebe7220 */ /* 0x000fe20000410000 */
[----:B------:R-:W-:-:S05]  /*2e80*/  @P0 HADD2.F32 R150, -RZ, R32.H0_H0 ;  /* 0x20000020ff960230 */ /* 0x000fca0000004100 */
[----:B------:R-:W-:-:S05]  /*2e90*/  @P0 FADD.FTZ R190, R190, R150 ;  /* 0x00000096bebe0221 */ /* 0x000fca0000010000 */
[----:B------:R-:W-:-:S04]  /*2ea0*/  @P5 F2FP.PACK_AB R150, RZ, R190 ;  /* 0x000000beff96523e */ /* 0x000fc800000000ff */
[----:B------:R-:W-:Y:S02]  /*2eb0*/  @P5 PRMT R144, R150, 0x7610, R144 ;  /* 0x0000761096905816 */ /* 0x000fe40000000090 */
[----:B------:R-:W-:Y:S01]  /*2ec0*/  F2FP.PACK_AB R150, R153, R152 ;  /* 0x000000989996723e */ /* 0x000fe200000000ff */
[----:B------:R-:W-:-:S04]  /*2ed0*/  FFMA.FTZ R152, R18, R154, R155 ;  /* 0x0000009a12987223 */ /* 0x000fc8000001009b */
[----:B------:R-:W-:-:S04]  /*2ee0*/  FADD.FTZ R152, R20, -R152 ;  /* 0x8000009814987221 */ /* 0x000fc80000010000 */
[----:B------:R-:W-:Y:S01]  /*2ef0*/  FMUL.FTZ R153, R158, R152 ;  /* 0x000000989e997220 */ /* 0x000fe20000410000 */
[----:B------:R-:W-:-:S05]  /*2f00*/  @P0 HADD2.F32 R152, -RZ, R32.H1_H1 ;  /* 0x30000020ff980230 */ /* 0x000fca0000004100 */
[----:B------:R-:W-:-:S05]  /*2f10*/  @P0 FADD.FTZ R153, R153, R152 ;  /* 0x0000009899990221 */ /* 0x000fca0000010000 */
[----:B------:R-:W-:-:S04]  /*2f20*/  @P5 F2FP.PACK_AB R152, RZ, R153 ;  /* 0x00000099ff98523e */ /* 0x000fc800000000ff */
[----:B------:R-:W-:Y:S01]  /*2f30*/  @P5 PRMT R144, R144, 0x5410, R152 ;  /* 0x0000541090905816 */ /* 0x000fe20000000098 */
[----:B------:R-:W-:Y:S01]  /*2f40*/  FMUL.FTZ R152, R190, R3 ;  /* 0x00000003be987220 */ /* 0x000fe20000410000 */
[----:B------:R-:W-:-:S05]  /*2f50*/  HADD2.F32 R190, -RZ, R148.H0_H0 ;  /* 0x20000094ffbe7230 */ /* 0x000fca0000004100 */
[----:B------:R-:W-:Y:S01]  /*2f60*/  FFMA.FTZ R60, R190, R152, R60 ;  /* 0x00000098be3c7223 */ /* 0x000fe2000001003c */
[----:B------:R-:W-:Y:S01]  /*2f70*/  HADD2.F32 R190, -RZ, R148.H1_H1 ;  /* 0x30000094ffbe7230 */ /* 0x000fe20000004100 */
[----:B------:R-:W-:Y:S02]  /*2f80*/  FMUL.FTZ R148, R153, R3 ;  /* 0x0000000399947220 */ /* 0x000fe40000410000 */
[----:B------:R-:W-:Y:S02]  /*2f90*/  FFMA.FTZ R153, R21, R154, R155 ;  /* 0x0000009a15997223 */ /* 0x000fe4000001009b */
[----:B------:R-:W-:Y:S02]  /*2fa0*/  FFMA.FTZ R61, R190, R148, R61 ;  /* 0x00000094be3d7223 */ /* 0x000fe4000001003d */
[----:B------:R-:W-:Y:S02]  /*2fb0*/  FADD.FTZ R153, R23, -R153 ;  /* 0x8000009917997221 */ /* 0x000fe40000010000 */
[----:B------:R-:W-:-:S02]  /*2fc0*/  FMUL.FTZ R152, R221, R152 ;  /* 0x00000098dd987220 */ /* 0x000fc40000410000 */
[----:B-1----:R-:W-:Y:S01]  /*2fd0*/  FMUL.FTZ R191, R158, R153 ;  /* 0x000000999ebf7220 */ /* 0x002fe20000410000 */
[----:B------:R-:W-:Y:S01]  /*2fe0*/  @P0 HADD2.F32 R153, -RZ, R33.H0_H0 ;  /* 0x20000021ff990230 */ /* 0x000fe20000004100 */
[----:B------:R-:W-:-:S04]  /*2ff0*/  FMUL.FTZ R148, R220, R148 ;  /* 0x00000094dc947220 */ /* 0x000fc80000410000 */
[----:B------:R-:W-:Y:S01]  /*3000*/  @P0 FADD.FTZ R191, R191, R153 ;  /* 0x00000099bfbf0221 */ /* 0x000fe20000010000 */
[----:B------:R-:W-:Y:S01]  /*3010*/  F2FP.PACK_AB R148, R148, R152 ;  /* 0x000000989494723e */ /* 0x000fe200000000ff */
[----:B------:R-:W-:-:S03]  /*3020*/  HADD2.F32 R152, -RZ, R151.H0_H0 ;  /* 0x20000097ff987230 */ /* 0x000fc60000004100 */
        /* <DEDUP_REMOVED lines=13> */
[-C--:B------:R-:W-:Y:S02]  /*3100*/  FFMA.FTZ R62, R153, R191.reuse, R62 ;  /* 0x000000bf993e7223 */ /* 0x080fe4000001003e */
[----:B------:R-:W-:Y:S02]  /*3110*/  FFMA.FTZ R63, R149, R190, R63 ;  /* 0x000000be953f7223 */ /* 0x000fe4000001003f */
[----:B------:R-:W-:Y:S02]  /*3120*/  FFMA.FTZ R153, R29, R154, R155 ;  /* 0x0000009a1d997223 */ /* 0x000fe4000001009b */
[----:B------:R-:W-:Y:S02]  /*3130*/  FMUL.FTZ R149, R219, R191 ;  /* 0x000000bfdb957220 */ /* 0x000fe40000410000 */
[----:B------:R-:W-:Y:S02]  /*3140*/  FMUL.FTZ R190, R217, R190 ;  /* 0x000000bed9be7220 */ /* 0x000fe40000410000 */
[----:B------:R-:W-:-:S03]  /*3150*/  FADD.FTZ R153, R30, -R153 ;  /* 0x800000991e997221 */ /* 0x000fc60000010000 */
[----:B------:R-:W-:Y:S01]  /*3160*/  F2FP.PACK_AB R149, R190, R149 ;  /* 0x00000095be95723e */ /* 0x000fe200000000ff */
[----:B------:R-:W-:Y:S01]  /*3170*/  @P0 HADD2.F32 R190, -RZ, R35.H0_H0 ;  /* 0x20000023ffbe0230 */ /* 0x000fe20000004100 */
[----:B------:R-:W-:-:S04]  /*3180*/  FMUL.FTZ R153, R158, R153 ;  /* 0x000000999e997220 */ /* 0x000fc80000410000 */
[----:B------:R-:W-:-:S05]  /*3190*/  @P0 FADD.FTZ R153, R153, R190 ;  /* 0x000000be99990221 */ /* 0x000fca0000010000 */
[----:B------:R-:W-:-:S04]  /*31a0*/  @P5 F2FP.PACK_AB R190, RZ, R153 ;  /* 0x00000099ffbe523e */ /* 0x000fc800000000ff */
[----:B------:R-:W-:Y:S01]  /*31b0*/  @P5 PRMT R147, R190, 0x7610, R147 ;  /* 0x00007610be935816 */ /* 0x000fe20000000093 */
[----:B------:R-:W-:-:S04]  /*31c0*/  FMUL.FTZ R190, R153, R3 ;  /* 0x0000000399be7220 */ /* 0x000fc80000410000 */
[----:B------:R-:W-:Y:S02]  /*31d0*/  FFMA.FTZ R58, R152, R190, R58 ;  /* 0x000000be983a7223 */ /* 0x000fe4000001003a */
[----:B------:R-:W-:Y:S02]  /*31e0*/  FFMA.FTZ R152, R31, R154, R155 ;  /* 0x0000009a1f987223 */ /* 0x000fe4000001009b */
[----:B------:R-:W-:Y:S02]  /*31f0*/  FMUL.FTZ R190, R213, R190 ;  /* 0x000000bed5be7220 */ /* 0x000fe40000410000 */
[----:B------:R-:W-:-:S04]  /*3200*/  FADD.FTZ R152, R156, -R152 ;  /* 0x800000989c987221 */ /* 0x000fc80000010000 */
[----:B------:R-:W-:Y:S01]  /*3210*/  FMUL.FTZ R153, R158, R152 ;  /* 0x000000989e997220 */ /* 0x000fe20000410000 */
[----:B------:R-:W-:-:S05]  /*3220*/  @P0 HADD2.F32 R152, -RZ, R35.H1_H1 ;  /* 0x30000023ff980230 */ /* 0x000fca0000004100 */
[----:B------:R-:W-:-:S05]  /*3230*/  @P0 FADD.FTZ R153, R153, R152 ;  /* 0x0000009899990221 */ /* 0x000fca0000010000 */
[----:B------:R-:W-:-:S04]  /*3240*/  @P5 F2FP.PACK_AB R152, RZ, R153 ;  /* 0x00000099ff98523e */ /* 0x000fc800000000ff */
[----:B------:R-:W-:Y:S01]  /*3250*/  @P5 PRMT R147, R147, 0x5410, R152 ;  /* 0x0000541093935816 */ /* 0x000fe20000000098 */
[----:B------:R-:W-:Y:S01]  /*3260*/  HADD2.F32 R152, -RZ, R151.H1_H1 ;  /* 0x30000097ff987230 */ /* 0x000fe20000004100 */
[----:B------:R-:W-:-:S04]  /*3270*/  FMUL.FTZ R151, R153, R3 ;  /* 0x0000000399977220 */ /* 0x000fc80000410000 */
[-C--:B------:R-:W-:Y:S01]  /*3280*/  FFMA.FTZ R59, R152, R151.reuse, R59 ;  /* 0x00000097983b7223 */ /* 0x080fe2000001003b */
[----:B------:R-:W-:Y:S01]  /*3290*/  @P5 LEA R152, P0, R0, c[0x0][0x258], 0x4 ;  /* 0x0000960000985a11 */ /* 0x000fe200078020ff */
[----:B------:R-:W-:-:S03]  /*32a0*/  FMUL.FTZ R151, R212, R151 ;  /* 0x00000097d4977220 */ /* 0x000fc60000410000 */
[----:B------:R-:W-:Y:S02]  /*32b0*/  @P5 LEA.HI.X R153, R0, c[0x0][0x25c], RZ, 0x4, P0 ;  /* 0x0000970000995a11 */ /* 0x000fe400000f24ff */
[----:B------:R-:W-:-:S03]  /*32c0*/  F2FP.PACK_AB R151, R151, R190 ;  /* 0x000000be9797723e */ /* 0x000fc600000000ff */
[----:B------:R0:W-:Y:S02]  /*32d0*/  @P5 STG.E.128 [R152.64], R144 ;  /* 0x0000009098005986 */ /* 0x0001e4000c101d04 */
[----:B0-----:R-:W-:-:S04]  /*32e0*/  LEA R152, P0, R0, c[0x0][0x248], 0x4 ;  /* 0x0000920000987a11 */ /* 0x001fc800078020ff */
[C---:B------:R-:W-:Y:S02]  /*32f0*/  LEA.HI.X R153, R0.reuse, c[0x0][0x24c], RZ, 0x4, P0 ;  /* 0x0000930000997a11 */ /* 0x040fe400000f24ff */
[----:B------:R-:W-:-:S03]  /*3300*/  IADD3 R0, R0, 0x100, RZ ;  /* 0x0000010000007810 */ /* 0x000fc60007ffe0ff */
[----:B------:R0:W-:Y:S04]  /*3310*/  STG.E.128 [R152.64], R148 ;  /* 0x0000009498007986 */ /* 0x0001e8000c101d04 */
.L_x_1594:
[----:B------:R-:W-:Y:S05]  /*3320*/  BSYNC B0 ;  /* 0x0000000000007941 */ /* 0x000fea0003800000 */
.L_x_1593:
        /* <DEDUP_REMOVED lines=18> */
[----:B------:R-:W-:Y:S01]  /*3450*/  @P5 PRMT R146, R148, 0x7610, R146 ;  /* 0x0000761094925816 */ /* 0x000fe20000000092 */
[----:B------:R-:W-:-:S03]  /*3460*/  HFMA2.MMA R148, -RZ, RZ, 0, 9.5367431640625e-07 ;  /* 0x00000010ff947435 */ /* 0x000fc600000001ff */
[----:B------:R-:W-:-:S07]  /*3470*/  @P5 PRMT R146, R146, 0x5410, R149 ;  /* 0x0000541092925816 */ /* 0x000fce0000000095 */
        /* <DEDUP_REMOVED lines=87> */
.L_x_1596:
[----:B------:R-:W-:Y:S05]  /*39f0*/  BSYNC B0 ;  /* 0x0000000000007941 */ /* 0x000fea0003800000 */
.L_x_1595:
        /* <DEDUP_REMOVED lines=14> */
[--C-:B------:R-:W-:Y:S01]  /*3ae0*/  @P0 HADD2.F32 R148, -RZ, R140.reuse.H0_H0 ;  /* 0x2000008cff940230 */ /* 0x100fe20000004100 */
[-CC-:B------:R-:W-:Y:S01]  /*3af0*/  FFMA.FTZ R190, R178, R154.reuse, R155.reuse ;  /* 0x0000009ab2be7223 */ /* 0x180fe2000001009b */
[----:B------:R-:W-:Y:S01]  /*3b00*/  @P0 HADD2.F32 R149, -RZ, R140.H1_H1 ;  /* 0x3000008cff950230 */ /* 0x000fe20000004100 */
[----:B-1----:R-:W-:Y:S02]  /*3b10*/  FFMA.FTZ R214, R180, R154, R155 ;  /* 0x0000009ab4d67223 */ /* 0x002fe4000001009b */
[----:B------:R-:W-:-:S02]  /*3b20*/  @P0 FADD.FTZ R152, R152, R148 ;  /* 0x0000009498980221 */ /* 0x000fc40000010000 */
[----:B------:R-:W-:Y:S02]  /*3b30*/  @P0 FADD.FTZ R153, R153, R149 ;  /* 0x0000009599990221 */ /* 0x000fe40000010000 */
[--C-:B------:R-:W-:Y:S01]  /*3b40*/  FFMA.FTZ R191, R183, R154, R155.reuse ;  /* 0x0000009ab7bf7223 */ /* 0x100fe2000001009b */
[----:B------:R-:W-:Y:S01]  /*3b50*/  @P5 F2FP.PACK_AB R148, RZ, R152 ;  /* 0x00000098ff94523e */ /* 0x000fe200000000ff */
[----:B------:R-:W-:Y:S01]  /*3b60*/  FFMA.FTZ R151, R187, R154, R155 ;  /* 0x0000009abb977223 */ /* 0x000fe2000001009b */
[----:B------:R-:W-:Y:S01]  /*3b70*/  @P5 F2FP.PACK_AB R149, RZ, R153 ;  /* 0x00000099ff95523e */ /* 0x000fe200000000ff */
[----:B------:R-:W-:Y:S01]  /*3b80*/  FADD.FTZ R155, R186, -R150 ;  /* 0x80000096ba9b7221 */ /* 0x000fe20000010000 */
[----:B------:R-:W-:Y:S01]  /*3b90*/  @P5 PRMT R144, R148, 0x7610, R144 ;  /* 0x0000761094905816 */ /* 0x000fe20000000090 */
[----:B------:R-:W-:Y:S01]  /*3ba0*/  FADD.FTZ R154, R179, -R218 ;  /* 0x800000dab39a7221 */ /* 0x000fe20000010000 */
[----:B------:R-:W-:Y:S01]  /*3bb0*/  MOV R148, 0x10 ;  /* 0x0000001000947802 */ /* 0x000fe20000000f00 */
[----:B------:R-:W-:Y:S01]  /*3bc0*/  FADD.FTZ R190, R181, -R190 ;  /* 0x800000beb5be7221 */ /* 0x000fe20000010000 */
[----:B------:R-:W-:Y:S01]  /*3bd0*/  @P5 PRMT R144, R144, 0x5410, R149 ;  /* 0x0000541090905816 */ /* 0x000fe20000000095 */
[----:B------:R-:W-:-:S02]  /*3be0*/  FADD.FTZ R214, R182, -R214 ;  /* 0x800000d6b6d67221 */ /* 0x000fc40000010000 */
[----:B------:R-:W-:Y:S02]  /*3bf0*/  FADD.FTZ R191, R184, -R191 ;  /* 0x800000bfb8bf7221 */ /* 0x000fe40000010000 */
[----:B------:R-:W-:Y:S02]  /*3c00*/  FADD.FTZ R150, R188, -R151 ;  /* 0x80000097bc967221 */ /* 0x000fe40000010000 */
        /* <DEDUP_REMOVED lines=8> */
[----:B------:R-:W-:Y:S01]  /*3c90*/  FMUL.FTZ R218, R152, R3 ;  /* 0x0000000398da7220 */ /* 0x000fe20000410000 */
[----:B--2---:R-:W-:-:S05]  /*3ca0*/  HADD2.F32 R152, -RZ, R148.H0_H0 ;  /* 0x20000094ff987230 */ /* 0x004fca0000004100 */
[----:B------:R-:W-:Y:S01]  /*3cb0*/  FFMA.FTZ R44, R152, R218, R44 ;  /* 0x000000da982c7223 */ /* 0x000fe2000001002c */
[----:B------:R-:W-:Y:S01]  /*3cc0*/  HADD2.F32 R152, -RZ, R148.H1_H1 ;  /* 0x30000094ff987230 */ /* 0x000fe20000004100 */
[----:B------:R-:W-:-:S04]  /*3cd0*/  FMUL.FTZ R148, R153, R3 ;  /* 0x0000000399947220 */ /* 0x000fc80000410000 */
[----:B------:R-:W-:Y:S01]  /*3ce0*/  FFMA.FTZ R45, R152, R148, R45 ;  /* 0x00000094982d7223 */ /* 0x000fe2000001002d */
[----:B------:R-:W-:-:S05]  /*3cf0*/  @P0 HADD2.F32 R152, -RZ, R142.H0_H0 ;  /* 0x2000008eff980230 */ /* 0x000fca0000004100 */
[----:B------:R-:W-:-:S05]  /*3d00*/  @P0 FADD.FTZ R214, R214, R152 ;  /* 0x00000098d6d60221 */ /* 0x000fca0000010000 */
[----:B------:R-:W-:Y:S01]  /*3d10*/  @P5 F2FP.PACK_AB R152, RZ, R214 ;  /* 0x000000d6ff98523e */ /* 0x000fe200000000ff */
[----:B------:R-:W-:-:S03]  /*3d20*/  FMUL.FTZ R214, R214, R3 ;  /* 0x00000003d6d67220 */ /* 0x000fc60000410000 */
[----:B------:R-:W-:Y:S01]  /*3d30*/  @P5 PRMT R146, R152, 0x7610, R146 ;  /* 0x0000761098925816 */ /* 0x000fe20000000092 */
[----:B------:R-:W-:-:S05]  /*3d40*/  @P0 HADD2.F32 R152, -RZ, R142.H1_H1 ;  /* 0x3000008eff980230 */ /* 0x000fca0000004100 */
[----:B------:R-:W-:-:S05]  /*3d50*/  @P0 FADD.FTZ R191, R191, R152 ;  /* 0x00000098bfbf0221 */ /* 0x000fca0000010000 */
[----:B------:R-:W-:-:S04]  /*3d60*/  @P5 F2FP.PACK_AB R152, RZ, R191 ;  /* 0x000000bfff98523e */ /* 0x000fc800000000ff */
[----:B------:R-:W-:Y:S01]  /*3d70*/  @P5 PRMT R146, R146, 0x5410, R152 ;  /* 0x0000541092925816 */ /* 0x000fe20000000098 */
[--C-:B------:R-:W-:Y:S02]  /*3d80*/  HADD2.F32 R152, -RZ, R150.reuse.H0_H0 ;  /* 0x20000096ff987230 */ /* 0x100fe40000004100 */
[----:B------:R-:W-:-:S03]  /*3d90*/  HADD2.F32 R150, -RZ, R150.H1_H1 ;  /* 0x30000096ff967230 */ /* 0x000fc60000004100 */
[----:B------:R-:W-:Y:S01]  /*3da0*/  FFMA.FTZ R40, R152, R214, R40 ;  /* 0x000000d698287223 */ /* 0x000fe20000010028 */
[----:B------:R-:W-:-:S05]  /*3db0*/  @P0 HADD2.F32 R152, -RZ, R141.H0_H0 ;  /* 0x2000008dff980230 */ /* 0x000fca0000004100 */
[----:B------:R-:W-:-:S05]  /*3dc0*/  @P0 FADD.FTZ R154, R154, R152 ;  /* 0x000000989a9a0221 */ /* 0x000fca0000010000 */
[----:B------:R-:W-:-:S04]  /*3dd0*/  @P5 F2FP.PACK_AB R152, RZ, R154 ;  /* 0x0000009aff98523e */ /* 0x000fc800000000ff */
[----:B------:R-:W-:Y:S01]  /*3de0*/  @P5 PRMT R145, R152, 0x7610, R145 ;  /* 0x0000761098915816 */ /* 0x000fe20000000091 */
[----:B------:R-:W-:-:S05]  /*3df0*/  @P0 HADD2.F32 R152, -RZ, R141.H1_H1 ;  /* 0x3000008dff980230 */ /* 0x000fca0000004100 */
[----:B------:R-:W-:-:S05]  /*3e00*/  @P0 FADD.FTZ R190, R190, R152 ;  /* 0x00000098bebe0221 */ /* 0x000fca0000010000 */
[----:B------:R-:W-:-:S04]  /*3e10*/  @P5 F2FP.PACK_AB R152, RZ, R190 ;  /* 0x000000beff98523e */ /* 0x000fc800000000ff */
[----:B------:R-:W-:Y:S01]  /*3e20*/  @P5 PRMT R145, R145, 0x5410, R152 ;  /* 0x0000541091915816 */ /* 0x000fe20000000098 */
[----:B------:R-:W-:-:S05]  /*3e30*/  @P0 HADD2.F32 R152, -RZ, R143.H0_H0 ;  /* 0x2000008fff980230 */ /* 0x000fca0000004100 */
[----:B------:R-:W-:-:S05]  /*3e40*/  @P0 FADD.FTZ R155, R155, R152 ;  /* 0x000000989b9b0221 */ /* 0x000fca0000010000 */
[----:B------:R-:W-:-:S04]  /*3e50*/  @P5 F2FP.PACK_AB R152, RZ, R155 ;  /* 0x0000009bff98523e */ /* 0x000fc800000000ff */
[----:B------:R-:W-:Y:S01]  /*3e60*/  @P5 PRMT R147, R152, 0x7610, R147 ;  /* 0x0000761098935816 */ /* 0x000fe20000000093 */
[----:B------:R-:W-:-:S05]  /*3e70*/  @P0 HADD2.F32 R152, -RZ, R143.H1_H1 ;  /* 0x3000008fff980230 */ /* 0x000fca0000004100 */
[----:B------:R-:W-:-:S05]  /*3e80*/  @P0 FADD.FTZ R158, R158, R152 ;  /* 0x000000989e9e0221 */ /* 0x000fca0000010000 */
[----:B------:R-:W-:-:S04]  /*3e90*/  @P5 F2FP.PACK_AB R152, RZ, R158 ;  /* 0x0000009eff98523e */ /* 0x000fc800000000ff */
[----:B------:R-:W-:Y:S02]  /*3ea0*/  @P5 PRMT R147, R147, 0x5410, R152 ;  /* 0x0000541093935816 */ /* 0x000fe40000000098 */
[----:B------:R-:W-:-:S04]  /*3eb0*/  @P5 LEA R152, P0, R0, c[0x0][0x258], 0x4 ;  /* 0x0000960000985a11 */ /* 0x000fc800078020ff */
[----:B------:R-:W-:-:S05]  /*3ec0*/  @P5 LEA.HI.X R153, R0, c[0x0][0x25c], RZ, 0x4, P0 ;  /* 0x0000970000995a11 */ /* 0x000fca00000f24ff */
[----:B------:R0:W-:Y:S02]  /*3ed0*/  @P5 STG.E.128 [R152.64], R144 ;  /* 0x0000009098005986 */ /* 0x0001e4000c101d04 */
[----:B0-----:R-:W-:Y:S02]  /*3ee0*/  FMUL.FTZ R153, R191, R3 ;  /* 0x00000003bf997220 */ /* 0x001fe40000410000 */
[----:B------:R-:W-:Y:S02]  /*3ef0*/  FMUL.FTZ R191, R202, R148 ;  /* 0x00000094cabf7220 */ /* 0x000fe40000410000 */
[----:B------:R-:W-:Y:S02]  /*3f00*/  FFMA.FTZ R41, R150, R153, R41 ;  /* 0x0000009996297223 */ /* 0x000fe40000010029 */
[----:B------:R-:W-:Y:S02]  /*3f10*/  FMUL.FTZ R150, R154, R3 ;  /* 0x000000039a967220 */ /* 0x000fe40000410000 */
[----:B------:R-:W-:-:S02]  /*3f20*/  FMUL.FTZ R154, R199, R214 ;  /* 0x000000d6c79a7220 */ /* 0x000fc40000410000 */
[----:B------:R-:W-:Y:S02]  /*3f30*/  FMUL.FTZ R153, R198, R153 ;  /* 0x00000099c6997220 */ /* 0x000fe40000410000 */
[-C--:B------:R-:W-:Y:S01]  /*3f40*/  FMUL.FTZ R148, R190, R3.reuse ;  /* 0x00000003be947220 */ /* 0x080fe20000410000 */
[----:B------:R-:W-:Y:S01]  /*3f50*/  LEA R190, P0, R0, c[0x0][0x248], 0x4 ;  /* 0x0000920000be7a11 */ /* 0x000fe200078020ff */
[-C--:B------:R-:W-:Y:S01]  /*3f60*/  FMUL.FTZ R214, R155, R3.reuse ;  /* 0x000000039bd67220 */ /* 0x080fe20000410000 */
[----:B------:R-:W-:Y:S01]  /*3f70*/  F2FP.PACK_AB R154, R153, R154 ;  /* 0x0000009a999a723e */ /* 0x000fe200000000ff */
[--C-:B------:R-:W-:Y:S01]  /*3f80*/  HADD2.F32 R153, -RZ, R149.reuse.H0_H0 ;  /* 0x20000095ff997230 */ /* 0x100fe20000004100 */
[----:B------:R-:W-:Y:S01]  /*3f90*/  FMUL.FTZ R3, R158, R3 ;  /* 0x000000039e037220 */ /* 0x000fe20000410000 */
[----:B------:R-:W-:Y:S01]  /*3fa0*/  HADD2.F32 R149, -RZ, R149.H1_H1 ;  /* 0x30000095ff957230 */ /* 0x000fe20000004100 */
[----:B------:R-:W-:Y:S02]  /*3fb0*/  FMUL.FTZ R152, R203, R218 ;  /* 0x000000dacb987220 */ /* 0x000fe40000410000 */
[----:B------:R-:W-:-:S02]  /*3fc0*/  FFMA.FTZ R46, R153, R150, R46 ;  /* 0x00000096992e7223 */ /* 0x000fc4000001002e */
[----:B------:R-:W-:Y:S01]  /*3fd0*/  FMUL.FTZ R153, R201, R150 ;  /* 0x00000096c9997220 */ /* 0x000fe20000410000 */
[----:B------:R-:W-:Y:S01]  /*3fe0*/  F2FP.PACK_AB R152, R191, R152 ;  /* 0x00000098bf98723e */ /* 0x000fe200000000ff */
[----:B------:R-:W-:Y:S01]  /*3ff0*/  FMUL.FTZ R158, R200, R148 ;  /* 0x00000094c89e7220 */ /* 0x000fe20000410000 */
[----:B------:R-:W-:Y:S01]  /*4000*/  LEA.HI.X R191, R0, c[0x0][0x24c], RZ, 0x4, P0 ;  /* 0x0000930000bf7a11 */ /* 0x000fe200000f24ff */
[----:B------:R-:W-:Y:S01]  /*4010*/  FMUL.FTZ R155, R197, R214 ;  /* 0x000000d6c59b7220 */ /* 0x000fe20000410000 */
[--C-:B------:R-:W-:Y:S01]  /*4020*/  HADD2.F32 R0, -RZ, R151.reuse.H1_H1 ;  /* 0x30000097ff007230 */ /* 0x100fe20000004100 */
[----:B------:R-:W-:Y:S01]  /*4030*/  FMUL.FTZ R150, R196, R3 ;  /* 0x00000003c4967220 */ /* 0x000fe20000410000 */
[----:B------:R-:W-:Y:S01]  /*4040*/  F2FP.PACK_AB R153, R158, R153 ;  /* 0x000000999e99723e */ /* 0x000fe200000000ff */
[----:B------:R-:W-:Y:S01]  /*4050*/  FFMA.FTZ R47, R149, R148, R47 ;  /* 0x00000094952f7223 */ /* 0x000fe2000001002f */
[----:B------:R-:W-:Y:S01]  /*4060*/  HADD2.F32 R149, -RZ, R151.H0_H0 ;  /* 0x20000097ff957230 */ /* 0x000fe20000004100 */
[----:B------:R-:W-:Y:S01]  /*4070*/  FFMA.FTZ R43, R0, R3, R43 ;  /* 0x00000003002b7223 */ /* 0x000fe2000001002b */
[----:B------:R-:W-:-:S03]  /*4080*/  F2FP.PACK_AB R155, R150, R155 ;  /* 0x0000009b969b723e */ /* 0x000fc600000000ff */
[----:B------:R-:W-:Y:S02]  /*4090*/  FFMA.FTZ R42, R149, R214, R42 ;  /* 0x000000d6952a7223 */ /* 0x000fe4000001002a */
[----:B------:R0:W-:Y:S04]  /*40a0*/  STG.E.128 [R190.64], R152 ;  /* 0x00000098be007986 */ /* 0x0001e8000c101d04 */
.L_x_1598:
[----:B------:R-:W-:Y:S05]  /*40b0*/  BSYNC B0 ;  /* 0x0000000000007941 */ /* 0x000fea0003800000 */
.L_x_1597:
[----:B------:R-:W-:Y:S02]  /*40c0*/  IADD3 R2, R2, c[0x0][0x160], RZ ;  /* 0x0000580002027a10 */ /* 0x000fe40007ffe0ff */
[----:B------:R-:W-:Y:S02]  /*40d0*/  LOP3.LUT P5, RZ, R195, 0xff, RZ, 0xc0, !PT ;  /* 0x000000ffc3ff7812 */ /* 0x000fe400078ac0ff */
[----:B------:R-:W-:Y:S02]  /*40e0*/  ISETP.GE.AND P0, PT, R2, c[0x0][0x164], PT ;  /* 0x0000590002007a0c */ /* 0x000fe40003f06270 */
[----:B------:R-:W-:-:S11]  /*40f0*/  SEL R195, RZ, 0x1, P5 ;  /* 0x00000001ffc37807 */ /* 0x000fd60002800000 */
[----:B01---5:R-:W-:Y:S01]  /*4100*/  @P0 CALL.REL.NOINC `(.L_x_1580) ;  /* 0x0000001000000944 */ /* 0x023fe20003c00000 */
[----:B------:R-:W-:Y:S05]  /*4110*/  BRA `(.L_x_1599) ;  /* 0xffffc92000007947 */ /* 0x000fea000383ffff */
.L_x_1580:
        /* <DEDUP_REMOVED lines=19> */
.L_x_1601:
[----:B------:R-:W-:Y:S05]  /*4250*/  BSYNC B0 ;  /* 0x0000000000007941 */ /* 0x000fea0003800000 */
.L_x_1600:
        /* <DEDUP_REMOVED lines=13> */
.L_x_1603:
[----:B------:R-:W-:Y:S05]  /*4330*/  BSYNC B0 ;  /* 0x0000000000007941 */ /* 0x000fea0003800000 */
.L_x_1602:
        /* <DEDUP_REMOVED lines=13> */
.L_x_1605:
[----:B------:R-:W-:Y:S05]  /*4410*/  BSYNC B0 ;  /* 0x0000000000007941 */ /* 0x000fea0003800000 */
.L_x_1604:
        /* <DEDUP_REMOVED lines=12> */
.L_x_1589:
[----:B------:R-:W-:Y:S01]  /*44e0*/  HFMA2.MMA R150, -RZ, RZ, 0, 9.5367431640625e-07 ;  /* 0x00000010ff967435 */ /* 0x000fe200000001ff */
[----:B------:R-:W-:-:S02]  /*44f0*/  MOV R149, R191 ;  /* 0x000000bf00957202 */ /* 0x000fc40000000f00 */
[----:B------:R-:W-:Y:S02]  /*4500*/  MOV R155, 0x1f ;  /* 0x0000001f009b7802 */ /* 0x000fe40000000f00 */
[----:B------:R-:W-:Y:S02]  /*4510*/  MOV R154, 0xffffffff ;  /* 0xffffffff009a7802 */ /* 0x000fe40000000f00 */
[----:B------:R-:W-:Y:S02]  /*4520*/  MOV R148, 0x4540 ;  /* 0x0000454000947802 */ /* 0x000fe40000000f00 */
[----:B-----5:R-:W-:Y:S05]  /*4530*/  CALL.REL.NOINC `($__internal_24_$__cuda_sm70_shflsync_down_p) ;  /* 0x0000046000007944 */ /* 0x020fea0003c00000 */
[----:B-1----:R-:W-:Y:S01]  /*4540*/  MOV R151, R150 ;  /* 0x0000009600977202 */ /* 0x002fe20000000f00 */
[----:B------:R-:W-:Y:S05]  /*4550*/  BRA `(.L_x_1606) ;  /* 0xffffdd3000007947 */ /* 0x000fea000383ffff */
.L_x_1590:
[----:B------:R-:W-:Y:S01]  /*4560*/  HFMA2.MMA R150, -RZ, RZ, 0, 9.5367431640625e-07 ;  /* 0x00000010ff967435 */ /* 0x000fe200000001ff */
[----:B------:R-:W-:Y:S02]  /*4570*/  MOV R149, R214 ;  /* 0x000000d600957202 */ /* 0x000fe40000000f00 */
[----:B------:R-:W-:Y:S02]  /*4580*/  MOV R155, 0x1f ;  /* 0x0000001f009b7802 */ /* 0x000fe40000000f00 */
[----:B------:R-:W-:-:S02]  /*4590*/  MOV R154, 0xffffffff ;  /* 0xffffffff009a7802 */ /* 0x000fc40000000f00 */
[----:B------:R-:W-:Y:S02]  /*45a0*/  MOV R148, 0x45c0 ;  /* 0x000045c000947802 */ /* 0x000fe40000000f00 */
[----:B01---5:R-:W-:Y:S05]  /*45b0*/  CALL.REL.NOINC `($__internal_24_$__cuda_sm70_shflsync_down_p) ;  /* 0x000003e000007944 */ /* 0x023fea0003c00000 */
[----:B------:R-:W-:Y:S01]  /*45c0*/  FADD.FTZ R191, R151, R191 ;  /* 0x000000bf97bf7221 */ /* 0x000fe20000010000 */
[----:B------:R-:W-:Y:S01]  /*45d0*/  MOV R155, 0x1f ;  /* 0x0000001f009b7802 */ /* 0x000fe20000000f00 */
[----:B-1----:R-:W-:Y:S01]  /*45e0*/  FADD.FTZ R214, R214, R150 ;  /* 0x00000096d6d67221 */ /* 0x002fe20000010000 */
[----:B------:R-:W-:Y:S01]  /*45f0*/  HFMA2.MMA R150, -RZ, RZ, 0, 4.76837158203125e-07 ;  /* 0x00000008ff967435 */ /* 0x000fe200000001ff */
[----:B------:R-:W-:Y:S02]  /*4600*/  MOV R154, 0xffffffff ;  /* 0xffffffff009a7802 */ /* 0x000fe40000000f00 */
[----:B------:R-:W-:Y:S02]  /*4610*/  MOV R149, R191 ;  /* 0x000000bf00957202 */ /* 0x000fe40000000f00 */
[----:B------:R-:W-:Y:S02]  /*4620*/  MOV R148, 0x4640 ;  /* 0x0000464000947802 */ /* 0x000fe40000000f00 */
[----:B------:R-:W-:Y:S05]  /*4630*/  CALL.REL.NOINC `($__internal_24_$__cuda_sm70_shflsync_down_p) ;  /* 0x0000036000007944 */ /* 0x000fea0003c00000 */
[----:B-1----:R-:W-:Y:S01]  /*4640*/  MOV R151, R150 ;  /* 0x0000009600977202 */ /* 0x002fe20000000f00 */
[----:B------:R-:W-:Y:S01]  /*4650*/  HFMA2.MMA R150, -RZ, RZ, 0, 4.76837158203125e-07 ;  /* 0x00000008ff967435 */ /* 0x000fe200000001ff */
[----:B------:R-:W-:-:S02]  /*4660*/  MOV R149, R214 ;  /* 0x000000d600957202 */ /* 0x000fc40000000f00 */
[----:B------:R-:W-:Y:S02]  /*4670*/  MOV R155, 0x1f ;  /* 0x0000001f009b7802 */ /* 0x000fe40000000f00 */
[----:B------:R-:W-:Y:S02]  /*4680*/  MOV R154, 0xffffffff ;  /* 0xffffffff009a7802 */ /* 0x000fe40000000f00 */
[----:B------:R-:W-:Y:S02]  /*4690*/  MOV R148, 0x46b0 ;  /* 0x000046b000947802 */ /* 0x000fe40000000f00 */
[----:B------:R-:W-:Y:S05]  /*46a0*/  CALL.REL.NOINC `($__internal_24_$__cuda_sm70_shflsync_down_p) ;  /* 0x000002f000007944 */ /* 0x000fea0003c00000 */
[----:B------:R-:W-:Y:S01]  /*46b0*/  FADD.FTZ R191, R151, R191 ;  /* 0x000000bf97bf7221 */ /* 0x000fe20000010000 */
[----:B------:R-:W-:Y:S01]  /*46c0*/  MOV R155, 0x1f ;  /* 0x0000001f009b7802 */ /* 0x000fe20000000f00 */
[----:B-1----:R-:W-:Y:S01]  /*46d0*/  FADD.FTZ R214, R214, R150 ;  /* 0x00000096d6d67221 */ /* 0x002fe20000010000 */
[----:B------:R-:W-:Y:S01]  /*46e0*/  HFMA2.MMA R150, -RZ, RZ, 0, 2.384185791015625e-07 ;  /* 0x00000004ff967435 */ /* 0x000fe200000001ff */
[----:B------:R-:W-:Y:S02]  /*46f0*/  MOV R154, 0xffffffff ;  /* 0xffffffff009a7802 */ /* 0x000fe40000000f00 */
[----:B------:R-:W-:-:S02]  /*4700*/  MOV R149, R191 ;  /* 0x000000bf00957202 */ /* 0x000fc40000000f00 */
[----:B------:R-:W-:Y:S02]  /*4710*/  MOV R148, 0x4730 ;  /* 0x0000473000947802 */ /* 0x000fe40000000f00 */
[----:B------:R-:W-:Y:S05]  /*4720*/  CALL.REL.NOINC `($__internal_24_$__cuda_sm70_shflsync_down_p) ;  /* 0x0000027000007944 */ /* 0x000fea0003c00000 */
[----:B-1----:R-:W-:Y:S01]  /*4730*/  MOV R151, R150 ;  /* 0x0000009600977202 */ /* 0x002fe20000000f00 */
[----:B------:R-:W-:Y:S01]  /*4740*/  HFMA2.MMA R150, -RZ, RZ, 0, 2.384185791015625e-07 ;  /* 0x00000004ff967435 */ /* 0x000fe200000001ff */
[----:B------:R-:W-:Y:S02]  /*4750*/  MOV R149, R214 ;  /* 0x000000d600957202 */ /* 0x000fe40000000f00 */
[----:B------:R-:W-:Y:S02]  /*4760*/  MOV R155, 0x1f ;  /* 0x0000001f009b7802 */ /* 0x000fe40000000f00 */
[----:B------:R-:W-:Y:S02]  /*4770*/  MOV R154, 0xffffffff ;  /* 0xffffffff009a7802 */ /* 0x000fe40000000f00 */
[----:B------:R-:W-:Y:S02]  /*4780*/  MOV R148, 0x47a0 ;  /* 0x000047a000947802 */ /* 0x000fe40000000f00 */
[----:B------:R-:W-:Y:S05]  /*4790*/  CALL.REL.NOINC `($__internal_24_$__cuda_sm70_shflsync_down_p) ;  /* 0x0000020000007944 */ /* 0x000fea0003c00000 */
[----:B------:R-:W-:Y:S01]  /*47a0*/  FADD.FTZ R191, R151, R191 ;  /* 0x000000bf97bf7221 */ /* 0x000fe20000010000 */
[----:B------:R-:W-:Y:S01]  /*47b0*/  MOV R155, 0x1f ;  /* 0x0000001f009b7802 */ /* 0x000fe20000000f00 */
[----:B-1----:R-:W-:Y:S01]  /*47c0*/  FADD.FTZ R214, R214, R150 ;  /* 0x00000096d6d67221 */ /* 0x002fe20000010000 */
[----:B------:R-:W-:Y:S01]  /*47d0*/  HFMA2.MMA R150, -RZ, RZ, 0, 1.1920928955078125e-07 ;  /* 0x00000002ff967435 */ /* 0x000fe200000001ff */
[----:B------:R-:W-:-:S02]  /*47e0*/  MOV R154, 0xffffffff ;  /* 0xffffffff009a7802 */ /* 0x000fc40000000f00 */
[----:B------:R-:W-:Y:S02]  /*47f0*/  MOV R149, R191 ;  /* 0x000000bf00957202 */ /* 0x000fe40000000f00 */
[----:B------:R-:W-:Y:S02]  /*4800*/  MOV R148, 0x4820 ;  /* 0x0000482000947802 */ /* 0x000fe40000000f00 */
[----:B------:R-:W-:Y:S05]  /*4810*/  CALL.REL.NOINC `($__internal_24_$__cuda_sm70_shflsync_down_p) ;  /* 0x0000018000007944 */ /* 0x000fea0003c00000 */
[----:B-1----:R-:W-:Y:S01]  /*4820*/  MOV R151, R150 ;  /* 0x0000009600977202 */ /* 0x002fe20000000f00 */
[----:B------:R-:W-:Y:S01]  /*4830*/  HFMA2.MMA R150, -RZ, RZ, 0, 1.1920928955078125e-07 ;  /* 0x00000002ff967435 */ /* 0x000fe200000001ff */
[----:B------:R-:W-:Y:S02]  /*4840*/  MOV R149, R214 ;  /* 0x000000d600957202 */ /* 0x000fe40000000f00 */
[----:B------:R-:W-:Y:S02]  /*4850*/  MOV R155, 0x1f ;  /* 0x0000001f009b7802 */ /* 0x000fe40000000f00 */
[----:B------:R-:W-:Y:S02]  /*4860*/  MOV R154, 0xffffffff ;  /* 0xffffffff009a7802 */ /* 0x000fe40000000f00 */
[----:B------:R-:W-:-:S02]  /*4870*/  MOV R148, 0x4890 ;  /* 0x0000489000947802 */ /* 0x000fc40000000f00 */
[----:B------:R-:W-:Y:S05]  /*4880*/  CALL.REL.NOINC `($__internal_24_$__cuda_sm70_shflsync_down_p) ;  /* 0x0000011000007944 */ /* 0x000fea0003c00000 */
[----:B------:R-:W-:Y:S01]  /*4890*/  FADD.FTZ R191, R151, R191 ;  /* 0x000000bf97bf7221 */ /* 0x000fe20000010000 */
[----:B------:R-:W-:Y:S01]  /*48a0*/  MOV R155, 0x1f ;  /* 0x0000001f009b7802 */ /* 0x000fe20000000f00 */
[----:B-1----:R-:W-:Y:S01]  /*48b0*/  FADD.FTZ R214, R214, R150 ;  /* 0x00000096d6d67221 */ /* 0x002fe20000010000 */
[----:B------:R-:W-:Y:S01]  /*48c0*/  HFMA2.MMA R150, -RZ, RZ, 0, 5.9604644775390625e-08 ;  /* 0x00000001ff967435 */ /* 0x000fe200000001ff */
[----:B------:R-:W-:-:S02]  /*48d0*/  MOV R154, 0xffffffff ;  /* 0xffffffff009a7802 */ /* 0x000fc40000000f00 */
[----:B------:R-:W-:Y:S02]  /*48e0*/  MOV R149, R191 ;  /* 0x000000bf00957202 */ /* 0x000fe40000000f00 */
[----:B------:R-:W-:Y:S02]  /*48f0*/  MOV R148, 0x4910 ;  /* 0x0000491000947802 */ /* 0x000fe40000000f00 */
[----:B------:R-:W-:Y:S05]  /*4900*/  CALL.REL.NOINC `($__internal_24_$__cuda_sm70_shflsync_down_p) ;  /* 0x0000009000007944 */ /* 0x000fea0003c00000 */
[----:B-1----:R-:W-:Y:S01]  /*4910*/  MOV R151, R150 ;  /* 0x0000009600977202 */ /* 0x002fe20000000f00 */
[----:B------:R-:W-:Y:S01]  /*4920*/  HFMA2.MMA R150, -RZ, RZ, 0, 5.9604644775390625e-08 ;  /* 0x00000001ff967435 */ /* 0x000fe200000001ff */
[----:B------:R-:W-:Y:S02]  /*4930*/  MOV R149, R214 ;  /* 0x000000d600957202 */ /* 0x000fe40000000f00 */
[----:B------:R-:W-:Y:S02]  /*4940*/  MOV R155, 0x1f ;  /* 0x0000001f009b7802 */ /* 0x000fe40000000f00 */
[----:B------:R-:W-:Y:S02]  /*4950*/  MOV R154, 0xffffffff ;  /* 0xffffffff009a7802 */ /* 0x000fe40000000f00 */
[----:B------:R-:W-:-:S02]  /*4960*/  MOV R148, 0x4980 ;  /* 0x0000498000947802 */ /* 0x000fc40000000f00 */
[----:B------:R-:W-:Y:S05]  /*4970*/  CALL.REL.NOINC `($__internal_24_$__cuda_sm70_shflsync_down_p) ;  /* 0x0000002000007944 */ /* 0x000fea0003c00000 */
[----:B-1----:R-:W-:Y:S01]  /*4980*/  MOV R149, R150 ;  /* 0x0000009600957202 */ /* 0x002fe20000000f00 */
[----:B------:R-:W-:Y:S05]  /*4990*/  BRA `(.L_x_1607) ;  /* 0xffffda1000007947 */ /* 0x000fea000383ffff */
        .weak           $__internal_24_$__cuda_sm70_shflsync_down_p
        .type           $__internal_24_$__cuda_sm70_shflsync_down_p,@function
        .size           $__internal_24_$__cuda_sm70_shflsync_down_p,(.L_x_11758 - $__internal_24_$__cuda_sm70_shflsync_down_p)
$__internal_24_$__cuda_sm70_shflsync_down_p:
[----:B------:R-:W-:Y:S04]  /*49a0*/  WARPSYNC R154 ;  /* 0x0000009a00007348 */ /* 0x000fe80003800000 */
[----:B------:R0:W1:Y:S02]  /*49b0*/  SHFL.DOWN PT, R150, R149, R150, R155 ;  /* 0x0800009695967389 */ /* 0x00006400000e009b */
[----:B0-----:R-:W-:-:S06]  /*49c0*/  HFMA2.MMA R149, -RZ, RZ, 0, 0 ;  /* 0x00000000ff957435 */ /* 0x001fcc00000001ff */
[----:B------:R-:W-:Y:S05]  /*49d0*/  RET.REL.NODEC R148 `(_ZN10layer_norm13ln_bwd_kernelINS_13Kernel_traitsI6__halfS2_S2_S2_fjLj8192ELj1ELj1ELj8ELj16ENS_18Kernel_traits_baseILj8192ES2_S2_S2_S2_fjLj256EEEEELb0ELb1ELb0ELb0EEEvNS_9BwdParamsE) ;  /* 0xffffb62094007950 */ /* 0x000fea0003c3ffff */
.L_x_1608:
        /* <DEDUP_REMOVED lines=10> */
.L_x_11758:


//--------------------- .text._ZN10layer_norm13ln_bwd_kernelINS_13Kernel_traitsI6__halfS2_S2_S2_fjLj8192ELj1ELj1ELj8ELj16ENS_18Kernel_traits_baseILj8192ES2_S2_S2_S2_fjLj256EEEEELb0ELb1ELb0ELb1EEEvNS_9BwdParamsE --------------------------
	.section	.text._ZN10layer_norm13ln_bwd_kernelINS_13Kernel_traitsI6__halfS2_S2_S2_fjLj8192ELj1ELj1ELj8ELj16ENS_18Kernel_traits_baseILj8192ES2_S2_S2_S2_fjLj256EEEEELb0ELb1ELb0ELb1EEEvNS_9BwdParamsE,"ax",@progbits
	.sectioninfo	@"SHI_REGISTERS=255"
	.align	128
        .global         _ZN10layer_norm13ln_bwd_kernelINS_13Kernel_traitsI6__halfS2_S2_S2_fjLj8192ELj1ELj1ELj8ELj16ENS_18Kernel_traits_baseILj8192ES2_S2_S2_S2_fjLj256EEEEELb0ELb1ELb0ELb1EEEvNS_9BwdParamsE
        .type           _ZN10layer_norm13ln_bwd_kernelINS_13Kernel_traitsI6__halfS2_S2_S2_fjLj8192ELj1ELj1ELj8ELj16ENS_18Kernel_traits_baseILj8192ES2_S2_S2_S2_fjLj256EEEEELb0ELb1ELb0ELb1EEEvNS_9BwdParamsE,@function
        .size           _ZN10layer_norm13ln_bwd_kernelINS_13Kernel_traitsI6__halfS2_S2_S2_fjLj8192ELj1ELj1ELj8ELj16ENS_18Kernel_traits_baseILj8192ES2_S2_S2_S2_fjLj256EEEEELb0ELb1ELb0ELb1EEEvNS_9BwdParamsE,(.L_x_11759 - _ZN10layer_norm13ln_bwd_kernelINS_13Kernel_traitsI6__halfS2_S2_S2_fjLj8192ELj1ELj1ELj8ELj16ENS_18Kernel_traits_baseILj8192ES2_S2_S2_S2_fjLj256EEEEELb0ELb1ELb0ELb1EEEvNS_9BwdParamsE)
        .other          _ZN10layer_norm13ln_bwd_kernelINS_13Kernel_traitsI6__halfS2_S2_S2_fjLj8192ELj1ELj1ELj8ELj16ENS_18Kernel_traits_baseILj8192ES2_S2_S2_S2_fjLj256EEEEELb0ELb1ELb0ELb1EEEvNS_9BwdParamsE,@"STO_CUDA_ENTRY STV_DEFAULT"
_ZN10layer_norm13ln_bwd_kernelINS_13Kernel_traitsI6__halfS2_S2_S2_fjLj8192ELj1ELj1ELj8ELj16ENS_18Kernel_traits_baseILj8192ES2_S2_S2_S2_fjLj256EEEEELb0ELb1ELb0ELb1EEEvNS_9BwdParamsE:
.text._ZN10layer_norm13ln_bwd_kernelINS_13Kernel_traitsI6__halfS2_S2_S2_fjLj8192ELj1ELj1ELj8ELj16ENS_18Kernel_traits_baseILj8192ES2_S2_S2_S2_fjLj256EEEEELb0ELb1ELb0ELb1EEEvNS_9BwdParamsE:
        /* <DEDUP_REMOVED lines=57> */
.L_x_1609:
        /* <DEDUP_REMOVED lines=52> */
[--C-:B------:R-:W-:Y:S01]  /*06d0*/  HADD2.F32 R0, -RZ, R17.reuse.H0_H0 ;  /* 0x20000011ff007230 */ /* 0x100fe20000004100 */
[----:B------:R0:W-:Y:S04]  /*06e0*/  STL [R1+0x20], R3 ;  /* 0x0000200301007387 */ /* 0x0001e80000100800 */
[----:B------:R1:W-:Y:S04]  /*06f0*/  STL [R1+0x1c], R2 ;  /* 0x00001c0201007387 */ /* 0x0003e80000100800 */
[----:B------:R2:W-:Y:S01]  /*0700*/  STL [R1+0x18], R0 ;  /* 0x0000180001007387 */ /* 0x0005e20000100800 */
[----:B0-----:R-:W-:-:S02]  /*0710*/  HADD2.F32 R3, -RZ, R17.H1_H1 ;  /* 0x30000011ff037230 */ /* 0x001fc40000004100 */
[----:B-1----:R-:W-:-:S03]  /*0720*/  HADD2.F32 R2, -RZ, R18.H0_H0 ;  /* 0x20000012ff027230 */ /* 0x002fc60000004100 */
[----:B------:R0:W-:Y:S01]  /*0730*/  STL [R1+0x14], R3 ;  /* 0x0000140301007387 */ /* 0x0001e20000100800 */
[----:B--2---:R-:W-:-:S03]  /*0740*/  HADD2.F32 R0, -RZ, R18.H1_H1 ;  /* 0x30000012ff007230 */ /* 0x004fc60000004100 */
[----:B------:R1:W-:Y:S04]  /*0750*/  STL [R1+0x10], R2 ;  /* 0x0000100201007387 */ /* 0x0003e80000100800 */
[----:B------:R3:W-:Y:S01]  /*0760*/  STL [R1+0xc], R0 ;  /* 0x00000c0001007387 */ /* 0x0007e20000100800 */
[--C-:B0-----:R-:W-:Y:S02]  /*0770*/  HADD2.F32 R3, -RZ, R19.reuse.H0_H0 ;  /* 0x20000013ff037230 */ /* 0x101fe40000004100 */
[----:B-1----:R-:W-:-:S03]  /*0780*/  HADD2.F32 R2, -RZ, R19.H1_H1 ;  /* 0x30000013ff027230 */ /* 0x002fc60000004100 */
[----:B------:R-:W-:Y:S01]  /*0790*/  STL [R1+0x8], R3 ;  /* 0x0000080301007387 */ /* 0x000fe20000100800 */
[----:B---3--:R-:W-:-:S03]  /*07a0*/  HADD2.F32 R0, -RZ, R20.H0_H0 ;  /* 0x20000014ff007230 */ /* 0x008fc60000004100 */
[----:B------:R0:W-:Y:S01]  /*07b0*/  STL [R1+0x4], R2 ;  /* 0x0000040201007387 */ /* 0x0001e20000100800 */
[--C-:B----4-:R-:W-:Y:S02]  /*07c0*/  HADD2.F32 R233, -RZ, R192.reuse.H0_H0 ;  /* 0x200000c0ffe97230 */ /* 0x110fe40000004100 */
[----:B------:R-:W-:Y:S02]  /*07d0*/  HADD2.F32 R232, -RZ, R192.H1_H1 ;  /* 0x300000c0ffe87230 */ /* 0x000fe40000004100 */
[--C-:B------:R-:W-:Y:S02]  /*07e0*/  HADD2.F32 R231, -RZ, R193.reuse.H0_H0 ;  /* 0x200000c1ffe77230 */ /* 0x100fe40000004100 */
[----:B------:R-:W-:Y:S02]  /*07f0*/  HADD2.F32 R230, -RZ, R193.H1_H1 ;  /* 0x300000c1ffe67230 */ /* 0x000fe40000004100 */
[--C-:B------:R-:W-:Y:S02]  /*0800*/  HADD2.F32 R229, -RZ, R194.reuse.H0_H0 ;  /* 0x200000c2ffe57230 */ /* 0x100fe40000004100 */
[----:B------:R-:W-:Y:S01]  /*0810*/  HADD2.F32 R198, -RZ, R194.H1_H1 ;  /* 0x300000c2ffc67230 */ /* 0x000fe20000004100 */
[----:B------:R1:W-:Y:S01]  /*0820*/  STL [R1], R0 ;  /* 0x0000000001007387 */ /* 0x0003e20000100800 */
[----:B-----5:R-:W-:-:S02]  /*0830*/  HADD2.F32 R194, -RZ, R184.H0_H0 ;  /* 0x200000b8ffc27230 */ /* 0x020fc40000004100 */
[----:B------:R-:W-:Y:S02]  /*0840*/  HADD2.F32 R193, -RZ, R184.H1_H1 ;  /* 0x300000b8ffc17230 */ /* 0x000fe40000004100 */
[--C-:B------:R-:W-:Y:S02]  /*0850*/  HADD2.F32 R192, -RZ, R185.reuse.H0_H0 ;  /* 0x200000b9ffc07230 */ /* 0x100fe40000004100 */
[----:B------:R-:W-:Y:S02]  /*0860*/  HADD2.F32 R191, -RZ, R185.H1_H1 ;  /* 0x300000b9ffbf7230 */ /* 0x000fe40000004100 */
[--C-:B------:R-:W-:Y:S02]  /*0870*/  HADD2.F32 R190, -RZ, R186.reuse.H0_H0 ;  /* 0x200000baffbe7230 */ /* 0x100fe40000004100 */
[----:B------:R-:W-:Y:S01]  /*0880*/  HADD2.F32 R189, -RZ, R186.H1_H1 ;  /* 0x300000baffbd7230 */ /* 0x000fe20000004100 */
[----:B------:R-:W-:Y:S01]  /*0890*/  CS2R R18, SRZ ;  /* 0x0000000000127805 */ /* 0x000fe2000001ff00 */
[----:B------:R-:W-:Y:S01]  /*08a0*/  HADD2.F32 R252, -RZ, R20.H1_H1 ;  /* 0x30000014fffc7230 */ /* 0x000fe20000004100 */
[----:B------:R-:W-:Y:S01]  /*08b0*/  CS2R R16, SRZ ;  /* 0x0000000000107805 */ /* 0x000fe2000001ff00 */
[--C-:B------:R-:W-:Y:S01]  /*08c0*/  HADD2.F32 R251, -RZ, R21.reuse.H0_H0 ;  /* 0x20000015fffb7230 */ /* 0x100fe20000004100 */
[----:B0-----:R-:W-:Y:S01]  /*08d0*/  CS2R R2, SRZ ;  /* 0x0000000000027805 */ /* 0x001fe2000001ff00 */
[----:B------:R-:W-:Y:S01]  /*08e0*/  HADD2.F32 R250, -RZ, R21.H1_H1 ;  /* 0x30000015fffa7230 */ /* 0x000fe20000004100 */
[----:B------:R-:W-:Y:S01]  /*08f0*/  CS2R R20, SRZ ;  /* 0x0000000000147805 */ /* 0x000fe2000001ff00 */
[--C-:B------:R-:W-:Y:S01]  /*0900*/  HADD2.F32 R249, -RZ, R22.reuse.H0_H0 ;  /* 0x20000016fff97230 */ /* 0x100fe20000004100 */
[----:B-1----:R-:W-:Y:S01]  /*0910*/  MOV R0, RZ ;  /* 0x000000ff00007202 */ /* 0x002fe20000000f00 */
[----:B------:R-:W-:-:S02]  /*0920*/  HADD2.F32 R248, -RZ, R22.H1_H1 ;  /* 0x30000016fff87230 */ /* 0x000fc40000004100 */
[--C-:B------:R-:W-:Y:S02]  /*0930*/  HADD2.F32 R247, -RZ, R23.reuse.H0_H0 ;  /* 0x20000017fff77230 */ /* 0x100fe40000004100 */
[----:B------:R-:W-:Y:S01]  /*0940*/  HADD2.F32 R246, -RZ, R23.H1_H1 ;  /* 0x30000017fff67230 */ /* 0x000fe20000004100 */
[----:B------:R-:W-:Y:S01]  /*0950*/  CS2R R22, SRZ ;  /* 0x0000000000167805 */ /* 0x000fe2000001ff00 */
[--C-:B------:R-:W-:Y:S02]  /*0960*/  HADD2.F32 R245, -RZ, R28.reuse.H0_H0 ;  /* 0x2000001cfff57230 */ /* 0x100fe40000004100 */
        /* <DEDUP_REMOVED lines=9> */
[----:B------:R-:W-:Y:S02]  /*0a00*/  HADD2.F32 R197, -RZ, R195.H0_H0 ;  /* 0x200000c3ffc57230 */ /* 0x000fe40000004100 */
[----:B------:R-:W-:Y:S02]  /*0a10*/  HADD2.F32 R188, -RZ, R187.H0_H0 ;  /* 0x200000bbffbc7230 */ /* 0x000fe40000004100 */
[----:B------:R-:W-:-:S02]  /*0a20*/  HADD2.F32 R186, -RZ, R24.H0_H0 ;  /* 0x20000018ffba7230 */ /* 0x000fc40000004100 */
        /* <DEDUP_REMOVED lines=29> */
[----:B------:R-:W-:-:S02]  /*0c00*/  HADD2.F32 R195, -RZ, R195.H1_H1 ;  /* 0x300000c3ffc37230 */ /* 0x000fc40000004100 */
[----:B------:R-:W-:Y:S02]  /*0c10*/  HADD2.F32 R187, -RZ, R187.H1_H1 ;  /* 0x300000bbffbb7230 */ /* 0x000fe40000004100 */
.L_x_1614:
[----:B------:R-:W0:Y:S01]  /*0c20*/  S2R R206, SR_TID.X ;  /* 0x0000000000ce7919 */ /* 0x000e220000002100 */
[----:B------:R-:W-:Y:S01]  /*0c30*/  ISETP.NE.U32.AND P0, PT, RZ, c[0x0][0x1c0], PT ;  /* 0x00007000ff007a0c */ /* 0x000fe20003f05070 */
[----:B------:R-:W-:Y:S01]  /*0c40*/  IMAD R72, R132, c[0x0][0x168], RZ ;  /* 0x00005a0084487a24 */ /* 0x000fe200078e02ff */
[----:B------:R-:W-:Y:S01]  /*0c50*/  SHF.R.S32.HI R77, RZ, 0x1f, R132 ;  /* 0x0000001fff4d7819 */ /* 0x000fe20000011484 */
[----:B------:R-:W2:Y:S01]  /*0c60*/  LDL R238, [R1+0x20] ;  /* 0x0000200001ee7983 */ /* 0x000ea20000100800 */
[----:B------:R-:W-:Y:S02]  /*0c70*/  ISETP.NE.AND.EX P0, PT, RZ, c[0x0][0x1c4], PT, P0 ;  /* 0x00007100ff007a0c */ /* 0x000fe40003f05300 */
[----:B------:R-:W-:Y:S01]  /*0c80*/  SHF.R.S32.HI R73, RZ, 0x1f, R72 ;  /* 0x0000001fff497819 */ /* 0x000fe20000011448 */
[----:B------:R-:W3:Y:S01]  /*0c90*/  LDL R225, [R1+0x1c] ;  /* 0x00001c0001e17983 */ /* 0x000ee20000100800 */
[----:B------:R-:W-:Y:S02]  /*0ca0*/  MOV R155, 0x10 ;  /* 0x00000010009b7802 */ /* 0x000fe40000000f00 */
[----:B------:R-:W-:-:S02]  /*0cb0*/  LEA.HI R174, R73, R72, RZ, 0x3 ;  /* 0x0000004849ae7211 */ /* 0x000fc400078f18ff */
        /* <DEDUP_REMOVED lines=45> */
[----:B--2---:R-:W-:Y:S01]  /*0f90*/  @P0 HADD2.F32 R182, -RZ, R200.H0_H0 ;  /* 0x200000c8ffb60230 */ /* 0x004fe20000004100 */
[----:B------:R-:W-:-:S04]  /*0fa0*/  ISETP.NE.AND P0, PT, RZ, UR6, PT ;  /* 0x00000006ff007c0c */ /* 0x000fc8000bf05270 */
[----:B---3--:R-:W-:Y:S01]  /*0fb0*/  FSEL R148, R199, RZ, !P0 ;  /* 0x000000ffc7947208 */ /* 0x008fe20004000000 */
[--C-:B----4-:R-:W-:Y:S02]  /*0fc0*/  HADD2.F32 R209, -RZ, R77.reuse.H0_H0 ;  /* 0x2000004dffd17230 */ /* 0x110fe40000004100 */
[----:B------:R-:W-:Y:S02]  /*0fd0*/  HADD2.F32 R211, -RZ, R77.H1_H1 ;  /* 0x3000004dffd37230 */ /* 0x000fe40000004100 */
[--C-:B0-----:R-:W-:Y:S02]  /*0fe0*/  HADD2.F32 R155, -RZ, R72.reuse.H0_H0 ;  /* 0x20000048ff9b7230 */ /* 0x101fe40000004100 */
[----:B------:R-:W-:Y:S02]  /*0ff0*/  HADD2.F32 R202, -RZ, R72.H1_H1 ;  /* 0x30000048ffca7230 */ /* 0x000fe40000004100 */
[--C-:B-1----:R-:W-:Y:S02]  /*1000*/  HADD2.F32 R153, -RZ, R73.reuse.H0_H0 ;  /* 0x20000049ff997230 */ /* 0x102fe40000004100 */
        /* <DEDUP_REMOVED lines=11> */
[----:B------:R-:W-:Y:S02]  /*10c0*/  HADD2.F32 R77, -RZ, R88.H0_H0 ;  /* 0x20000058ff4d7230 */ /* 0x000fe40000004100 */
        /* <DEDUP_REMOVED lines=14> */
[----:B------:R-:W-:Y:S02]  /*11b0*/  HADD2.F32 R78, -RZ, R88.H1_H1 ;  /* 0x30000058ff4e7230 */ /* 0x000fe40000004100 */
[--C-:B------:R-:W-:Y:S02]  /*11c0*/  HADD2.F32 R76, -RZ, R89.reuse.H0_H0 ;  /* 0x20000059ff4c7230 */ /* 0x100fe40000004100 */
[----:B------:R-:W-:Y:S02]  /*11d0*/  HADD2.F32 R75, -RZ, R89.H1_H1 ;  /* 0x30000059ff4b7230 */ /* 0x000fe40000004100 */
[--C-:B------:R-:W-:Y:S02]  /*11e0*/  HADD2.F32 R74, -RZ, R90.reuse.H0_H0 ;  /* 0x2000005aff4a7230 */ /* 0x100fe40000004100 */
[----:B------:R-:W-:-:S02]  /*11f0*/  HADD2.F32 R73, -RZ, R90.H1_H1 ;  /* 0x3000005aff497230 */ /* 0x000fc40000004100 */
[--C-:B------:R-:W-:Y:S02]  /*1200*/  HADD2.F32 R72, -RZ, R91.reuse.H0_H0 ;  /* 0x2000005bff487230 */ /* 0x100fe40000004100 */
[----:B------:R-:W-:Y:S01]  /*1210*/  HADD2.F32 R91, -RZ, R91.H1_H1 ;  /* 0x3000005bff5b7230 */ /* 0x000fe20000004100 */
[C---:B------:R-:W-:Y:S01]  /*1220*/  FADD.FTZ R90, -R148.reuse, R77 ;  /* 0x0000004d945a7221 */ /* 0x040fe20000010100 */
[--C-:B------:R-:W-:Y:S01]  /*1230*/  HADD2.F32 R219, -RZ, R93.reuse.H0_H0 ;  /* 0x2000005dffdb7230 */ /* 0x100fe20000004100 */
[C---:B------:R-:W-:Y:S01]  /*1240*/  FADD.FTZ R80, -R148.reuse, R155 ;  /* 0x0000009b94507221 */ /* 0x040fe20000010100 */
[----:B------:R-:W-:Y:S01]  /*1250*/  HADD2.F32 R221, -RZ, R93.H1_H1 ;  /* 0x3000005dffdd7230 */ /* 0x000fe20000004100 */
        /* <DEDUP_REMOVED lines=28> */
[C---:B------:R-:W-:Y:S01]  /*1420*/  FADD.FTZ R72, -R148.reuse, R72 ;  /* 0x0000004894487221 */ /* 0x040fe20000010100 */
[--C-:B------:R-:W-:Y:S01]  /*1430*/  HADD2.F32 R93, -RZ, R100.reuse.H1_H1 ;  /* 0x30000064ff5d7230 */ /* 0x100fe20000004100 */
[----:B------:R-:W-:Y:S01]  /*1440*/  FADD.FTZ R148, -R148, R91 ;  /* 0x0000005b94947221 */ /* 0x000fe20000010100 */
[----:B------:R-:W-:Y:S01]  /*1450*/  HADD2.F32 R91, -RZ, R100.H0_H0 ;  /* 0x20000064ff5b7230 */ /* 0x000fe20000004100 */
[----:B------:R-:W2:Y:S04]  /*1460*/  LDL R205, [R1+0x10] ;  /* 0x0000100001cd7983 */ /* 0x000ea80000100800 */
[----:B------:R-:W3:Y:S01]  /*1470*/  LDL R100, [R1+0x4] ;  /* 0x0000040001647983 */ /* 0x000ee20000100800 */
[----:B------:R-:W-:-:S02]  /*1480*/  HADD2.F32 R78, -RZ, R103.H0_H0 ;  /* 0x20000067ff4e7230 */ /* 0x000fc40000004100 */
[----:B------:R-:W-:Y:S02]  /*1490*/  HADD2.F32 R149, -RZ, R103.H1_H1 ;  /* 0x30000067ff957230 */ /* 0x000fe40000004100 */
[----:B------:R-:W4:Y:S01]  /*14a0*/  LDL R103, [R1+0xc] ;  /* 0x00000c0001677983 */ /* 0x000f220000100800 */
        /* <DEDUP_REMOVED lines=10> */
[----:B------:R-:W4:Y:S01]  /*1550*/  LDL R102, [R1+0x8] ;  /* 0x0000080001667983 */ /* 0x000f220000100800 */
[----:B------:R-:W-:-:S02]  /*1560*/  HADD2.F32 R87, -RZ, R96.H0_H0 ;  /* 0x20000060ff577230 */ /* 0x000fc40000004100 */
[----:B------:R-:W-:Y:S02]  /*1570*/  HADD2.F32 R89, -RZ, R96.H1_H1 ;  /* 0x30000060ff597230 */ /* 0x000fe40000004100 */
[----:B------:R-:W4:Y:S01]  /*1580*/  LDL R96, [R1] ;  /* 0x0000000001607983 */ /* 0x000f220000100800 */
[--C-:B------:R-:W-:Y:S01]  /*1590*/  HADD2.F32 R237, -RZ, R79.reuse.H0_H0 ;  /* 0x2000004fffed7230 */ /* 0x100fe20000004100 */
[C---:B------:R-:W-:Y:S01]  /*15a0*/  FMUL.FTZ R83, R181.reuse, R83 ;  /* 0x00000053b5537220 */ /* 0x040fe20000410000 */
[--C-:B------:R-:W-:Y:S01]  /*15b0*/  HADD2.F32 R215, -RZ, R92.reuse.H0_H0 ;  /* 0x2000005cffd77230 */ /* 0x100fe20000004100 */
[C---:B------:R-:W-:Y:S01]  /*15c0*/  FMUL.FTZ R81, R181.reuse, R81 ;  /* 0x00000051b5517220 */ /* 0x040fe20000410000 */
[----:B------:R-:W-:Y:S01]  /*15d0*/  HADD2.F32 R79, -RZ, R79.H1_H1 ;  /* 0x3000004fff4f7230 */ /* 0x000fe20000004100 */
[C---:B------:R-:W-:Y:S01]  /*15e0*/  FMUL.FTZ R236, R181.reuse, R236 ;  /* 0x000000ecb5ec7220 */ /* 0x040fe20000410000 */
[----:B------:R-:W-:Y:S01]  /*15f0*/  HADD2.F32 R92, -RZ, R92.H1_H1 ;  /* 0x3000005cff5c7230 */ /* 0x000fe20000004100 */
        /* <DEDUP_REMOVED lines=39> */
[--C-:B------:R-:W-:Y:S01]  /*1870*/  HADD2.F32 R223, -RZ, R94.reuse.H0_H0 ;  /* 0x2000005effdf7230 */ /* 0x100fe20000004100 */
[----:B------:R-:W-:Y:S02]  /*1880*/  FADD.FTZ R125, R221, R125 ;  /* 0x0000007ddd7d7221 */ /* 0x000fe40000010000 */
[----:B------:R-:W-:Y:S02]  /*1890*/  FMUL.FTZ R220, R181, R220 ;  /* 0x000000dcb5dc7220 */ /* 0x000fe40000410000 */
[-C--:B------:R-:W-:Y:S02]  /*18a0*/  FFMA.FTZ R126, R218, R221.reuse, R126 ;  /* 0x000000ddda7e7223 */ /* 0x080fe4000001007e */
[----:B------:R-:W-:Y:S01]  /*18b0*/  FMUL.FTZ R221, R250, R221 ;  /* 0x000000ddfadd7220 */ /* 0x000fe20000410000 */
[----:B------:R-:W-:Y:S01]  /*18c0*/  HADD2.F32 R94, -RZ, R94.H1_H1 ;  /* 0x3000005eff5e7230 */ /* 0x000fe20000004100 */
        /* <DEDUP_REMOVED lines=28> */
[----:B------:R-:W-:Y:S01]  /*1a90*/  HADD2.F32 R155, -RZ, R98.H0_H0 ;  /* 0x20000062ff9b7230 */ /* 0x000fe20000004100 */
[----:B------:R-:W-:Y:S02]  /*1aa0*/  FADD.FTZ R109, R153, R109 ;  /* 0x0000006d996d7221 */ /* 0x000fe40000010000 */
[----:B------:R-:W-:Y:S02]  /*1ab0*/  FFMA.FTZ R110, R152, R153, R110 ;  /* 0x00000099986e7223 */ /* 0x000fe4000001006e */
[----:B------:R-:W-:-:S02]  /*1ac0*/  FMUL.FTZ R154, R181, R154 ;  /* 0x0000009ab59a7220 */ /* 0x000fc40000410000 */
[----:B------:R-:W-:Y:S01]  /*1ad0*/  FMUL.FTZ R153, R242, R153 ;  /* 0x00000099f2997220 */ /* 0x000fe20000410000 */
[----:B------:R-:W-:Y:S01]  /*1ae0*/  HADD2.F32 R98, -RZ, R98.H1_H1 ;  /* 0x30000062ff627230 */ /* 0x000fe20000004100 */
        /* <DEDUP_REMOVED lines=116> */
.L_x_1615:
        /* <DEDUP_REMOVED lines=18> */
.L_x_1616:
        /* <DEDUP_REMOVED lines=31> */
[----:B------:R-:W-:Y:S01]  /*2540*/  FADD.FTZ R76, R78, R76 ;  /* 0x0000004c4e4c7221 */ /* 0x000fe20000010000 */
[----:B-----5:R-:W-:Y:S01]  /*2550*/  @P1 HADD2.F32 R78, -RZ, R52.H0_H0 ;  /* 0x20000034ff4e1230 */ /* 0x020fe20000004100 */
[----:B------:R-:W-:Y:S02]  /*2560*/  FADD.FTZ R77, R79, R77 ;  /* 0x0000004d4f4d7221 */ /* 0x000fe40000010000 */
[----:B0-----:R-:W-:-:S02]  /*2570*/  FADD.FTZ R72, R76, R72 ;  /* 0x000000484c487221 */ /* 0x001fc40000010000 */
[----:B------:R-:W-:Y:S02]  /*2580*/  FADD.FTZ R73, R77, R73 ;  /* 0x000000494d497221 */ /* 0x000fe40000010000 */
[----:B------:R-:W-:Y:S02]  /*2590*/  FADD.FTZ R72, R74, R72 ;  /* 0x000000484a487221 */ /* 0x000fe40000010000 */
[----:B------:R-:W-:Y:S01]  /*25a0*/  FADD.FTZ R73, R75, R73 ;  /* 0x000000494b497221 */ /* 0x000fe20000010000 */
[----:B------:R-:W-:Y:S01]  /*25b0*/  @P1 HADD2.F32 R75, -RZ, R53.H0_H0 ;  /* 0x20000035ff4b1230 */ /* 0x000fe20000004100 */
        /* <DEDUP_REMOVED lines=9> */
[----:B------:R-:W-:Y:S02]  /*2650*/  FADD.FTZ R73, R211, -R73 ;  /* 0x80000049d3497221 */ /* 0x000fe40000010000 */
[----:B------:R-:W-:-:S02]  /*2660*/  FADD.FTZ R76, R209, -R76 ;  /* 0x8000004cd14c7221 */ /* 0x000fc40000010000 */
[----:B------:R-:W-:Y:S01]  /*2670*/  FMUL.FTZ R211, R181, R80 ;  /* 0x00000050b5d37220 */ /* 0x000fe20000410000 */
[----:B------:R-:W-:Y:S01]  /*2680*/  @P1 HADD2.F32 R80, -RZ, R55.H0_H0 ;  /* 0x20000037ff501230 */ /* 0x000fe20000004100 */
[--C-:B------:R-:W-:Y:S02]  /*2690*/  FFMA.FTZ R214, R214, R206, R205.reuse ;  /* 0x000000ced6d67223 */ /* 0x100fe400000100cd */
[----:B------:R-:W-:Y:S02]  /*26a0*/  @P1 FADD.FTZ R211, R211, R78 ;  /* 0x0000004ed3d31221 */ /* 0x000fe40000010000 */
[----:B------:R-:W-:Y:S02]  /*26b0*/  FMUL.FTZ R76, R181, R76 ;  /* 0x0000004cb54c7220 */ /* 0x000fe40000410000 */
[-CC-:B------:R-:W-:Y:S02]  /*26c0*/  FFMA.FTZ R72, R81, R206.reuse, R205.reuse ;  /* 0x000000ce51487223 */ /* 0x180fe400000100cd */
[----:B------:R-:W-:-:S02]  /*26d0*/  FFMA.FTZ R74, R210, R206, R205 ;  /* 0x000000ced24a7223 */ /* 0x000fc400000100cd */
[----:B------:R-:W-:Y:S02]  /*26e0*/  FFMA.FTZ R77, R236, R206, R205 ;  /* 0x000000ceec4d7223 */ /* 0x000fe400000100cd */
[----:B------:R-:W-:Y:S02]  /*26f0*/  FADD.FTZ R214, R237, -R214 ;  /* 0x800000d6edd67221 */ /* 0x000fe40000010000 */
[----:B------:R-:W-:Y:S01]  /*2700*/  @P1 FADD.FTZ R76, R76, R75 ;  /* 0x0000004b4c4c1221 */ /* 0x000fe20000010000 */
[----:B------:R-:W-:Y:S01]  /*2710*/  @P0 F2FP.PACK_AB R75, RZ, R211 ;  /* 0x000000d3ff4b023e */ /* 0x000fe200000000ff */
[----:B------:R-:W-:Y:S02]  /*2720*/  FADD.FTZ R72, R207, -R72 ;  /* 0x80000048cf487221 */ /* 0x000fe40000010000 */
[----:B------:R-:W-:Y:S01]  /*2730*/  FADD.FTZ R74, R213, -R74 ;  /* 0x8000004ad54a7221 */ /* 0x000fe20000010000 */
[----:B------:R-:W-:Y:S01]  /*2740*/  @P0 PRMT R68, R75, 0x7610, R68 ;  /* 0x000076104b440816 */ /* 0x000fe20000000044 */
[----:B------:R-:W-:Y:S01]  /*2750*/  FADD.FTZ R208, R238, -R77 ;  /* 0x8000004deed07221 */ /* 0x000fe20000010000 */
[----:B------:R-:W-:Y:S01]  /*2760*/  @P1 HADD2.F32 R75, -RZ, R55.H1_H1 ;  /* 0x30000037ff4b1230 */ /* 0x000fe20000004100 */
[C---:B------:R-:W-:Y:S01]  /*2770*/  FMUL.FTZ R207, R181.reuse, R214 ;  /* 0x000000d6b5cf7220 */ /* 0x040fe20000410000 */
[----:B------:R-:W-:Y:S01]  /*2780*/  @P0 F2FP.PACK_AB R77, RZ, R76 ;  /* 0x0000004cff4d023e */ /* 0x000fe200000000ff */
[----:B------:R-:W-:Y:S01]  /*2790*/  FMUL.FTZ R214, R181, R72 ;  /* 0x00000048b5d67220 */ /* 0x000fe20000410000 */
[----:B------:R-:W-:Y:S01]  /*27a0*/  @P1 HADD2.F32 R72, -RZ, R54.H0_H0 ;  /* 0x20000036ff481230 */ /* 0x000fe20000004100 */
[----:B------:R-:W-:Y:S01]  /*27b0*/  FFMA.FTZ R210, R212, R206, R205 ;  /* 0x000000ced4d27223 */ /* 0x000fe200000100cd */
[----:B------:R-:W-:Y:S01]  /*27c0*/  @P0 PRMT R69, R77, 0x7610, R69 ;  /* 0x000076104d450816 */ /* 0x000fe20000000045 */
[----:B------:R-:W-:-:S02]  /*27d0*/  FMUL.FTZ R208, R181, R208 ;  /* 0x000000d0b5d07220 */ /* 0x000fc40000410000 */
[----:B------:R-:W-:Y:S02]  /*27e0*/  FMUL.FTZ R209, R181, R74 ;  /* 0x0000004ab5d17220 */ /* 0x000fe40000410000 */
[----:B------:R-:W-:Y:S01]  /*27f0*/  FADD.FTZ R210, R235, -R210 ;  /* 0x800000d2ebd27221 */ /* 0x000fe20000010000 */
[----:B------:R-:W-:Y:S01]  /*2800*/  HFMA2.MMA R235, -RZ, RZ, 0, 9.5367431640625e-07 ;  /* 0x00000010ffeb7435 */ /* 0x000fe200000001ff */
[----:B------:R-:W-:Y:S01]  /*2810*/  @P1 FADD.FTZ R208, R208, R75 ;  /* 0x0000004bd0d01221 */ /* 0x000fe20000010000 */
[----:B------:R-:W-:Y:S01]  /*2820*/  @P1 HADD2.F32 R75, -RZ, R52.H1_H1 ;  /* 0x30000034ff4b1230 */ /* 0x000fe20000004100 */
[----:B------:R-:W-:Y:S01]  /*2830*/  @P1 FADD.FTZ R209, R209, R72 ;  /* 0x00000048d1d11221 */ /* 0x000fe20000010000 */
[----:B------:R-:W-:Y:S01]  /*2840*/  @P1 HADD2.F32 R72, -RZ, R53.H1_H1 ;  /* 0x30000035ff481230 */ /* 0x000fe20000004100 */
[----:B------:R-:W-:Y:S01]  /*2850*/  FMUL.FTZ R213, R181, R73 ;  /* 0x00000049b5d57220 */ /* 0x000fe20000410000 */
[----:B------:R-:W-:Y:S01]  /*2860*/  @P1 HADD2.F32 R73, -RZ, R54.H1_H1 ;  /* 0x30000036ff491230 */ /* 0x000fe20000004100 */
[----:B------:R-:W-:Y:S01]  /*2870*/  @P1 FADD.FTZ R207, R207, R80 ;  /* 0x00000050cfcf1221 */ /* 0x000fe20000010000 */
[----:B------:R-:W-:Y:S01]  /*2880*/  @P0 F2FP.PACK_AB R74, RZ, R209 ;  /* 0x000000d1ff4a023e */ /* 0x000fe200000000ff */
[----:B------:R-:W-:Y:S01]  /*2890*/  FMUL.FTZ R210, R181, R210 ;  /* 0x000000d2b5d27220 */ /* 0x000fe20000410000 */
[----:B------:R-:W-:Y:S01]  /*28a0*/  @P0 F2FP.PACK_AB R77, RZ, R208 ;  /* 0x000000d0ff4d023e */ /* 0x000fe200000000ff */
[----:B------:R-:W-:Y:S01]  /*28b0*/  @P1 FADD.FTZ R214, R214, R75 ;  /* 0x0000004bd6d61221 */ /* 0x000fe20000010000 */
[----:B------:R-:W-:Y:S01]  /*28c0*/  @P0 F2FP.PACK_AB R78, RZ, R207 ;  /* 0x000000cfff4e023e */ /* 0x000fe200000000ff */
[----:B------:R-:W-:Y:S01]  /*28d0*/  @P1 FADD.FTZ R213, R213, R72 ;  /* 0x00000048d5d51221 */ /* 0x000fe20000010000 */
[----:B------:R-:W-:Y:S01]  /*28e0*/  @P0 PRMT R70, R74, 0x7610, R70 ;  /* 0x000076104a460816 */ /* 0x000fe20000000046 */
[----:B------:R-:W-:Y:S01]  /*28f0*/  @P1 FADD.FTZ R210, R210, R73 ;  /* 0x00000049d2d21221 */ /* 0x000fe20000010000 */
[----:B------:R-:W-:Y:S01]  /*2900*/  @P0 F2FP.PACK_AB R72, RZ, R214 ;  /* 0x000000d6ff48023e */ /* 0x000fe200000000ff */
[----:B------:R-:W-:Y:S01]  /*2910*/  IMAD.WIDE.U32 R80, R174, R235, c[0x0][0x170] ;  /* 0x00005c00ae507625 */ /* 0x000fe200078e00eb */
[----:B------:R-:W-:-:S02]  /*2920*/  @P0 F2FP.PACK_AB R73, RZ, R213 ;  /* 0x000000d5ff49023e */ /* 0x000fc400000000ff */
[----:B------:R-:W-:Y:S02]  /*2930*/  @P0 PRMT R71, R78, 0x7610, R71 ;  /* 0x000076104e470816 */ /* 0x000fe40000000047 */
[----:B------:R-:W-:Y:S01]  /*2940*/  @P0 F2FP.PACK_AB R75, RZ, R210 ;  /* 0x000000d2ff4b023e */ /* 0x000fe200000000ff */
[-C--:B------:R-:W-:Y:S01]  /*2950*/  FMUL.FTZ R207, R207, R182.reuse ;  /* 0x000000b6cfcf7220 */ /* 0x080fe20000410000 */
[----:B------:R-:W-:Y:S01]  /*2960*/  @P0 PRMT R68, R68, 0x5410, R72 ;  /* 0x0000541044440816 */ /* 0x000fe20000000048 */
[-C--:B------:R-:W-:Y:S01]  /*2970*/  FMUL.FTZ R208, R208, R182.reuse ;  /* 0x000000b6d0d07220 */ /* 0x080fe20000410000 */
[----:B------:R-:W-:Y:S01]  /*2980*/  @P0 PRMT R69, R69, 0x5410, R73 ;  /* 0x0000541045450816 */ /* 0x000fe20000000049 */
[----:B------:R-:W-:Y:S01]  /*2990*/  @P0 IMAD.WIDE.U32 R72, R174, R235, c[0x0][0x258] ;  /* 0x00009600ae480625 */ /* 0x000fe200078e00eb */
[----:B------:R-:W-:Y:S01]  /*29a0*/  @P0 PRMT R71, R71, 0x5410, R77 ;  /* 0x0000541047470816 */ /* 0x000fe2000000004d */
[----:B------:R-:W2:Y:S01]  /*29b0*/  LDG.E.128 R80, [R80.64] ;  /* 0x0000000450507981 */ /* 0x000ea2000c1e1d00 */
[----:B------:R-:W-:Y:S01]  /*29c0*/  @P0 PRMT R70, R70, 0x5410, R75 ;  /* 0x0000541046460816 */ /* 0x000fe2000000004b */
[----:B------:R-:W-:-:S02]  /*29d0*/  FMUL.FTZ R209, R209, R182 ;  /* 0x000000b6d1d17220 */ /* 0x000fc40000410000 */
[-C--:B------:R-:W-:Y:S02]  /*29e0*/  FMUL.FTZ R210, R210, R182.reuse ;  /* 0x000000b6d2d27220 */ /* 0x080fe40000410000 */
[----:B------:R0:W-:Y:S01]  /*29f0*/  @P0 STG.E.128 [R72.64], R68 ;  /* 0x0000004448000986 */ /* 0x0001e2000c101d04 */
[----:B------:R-:W-:Y:S02]  /*2a00*/  FMUL.FTZ R75, R188, R207 ;  /* 0x000000cfbc4b7220 */ /* 0x000fe40000410000 */
[----:B------:R-:W-:Y:S02]  /*2a10*/  FMUL.FTZ R74, R190, R209 ;  /* 0x000000d1be4a7220 */ /* 0x000fe40000410000 */
[-C--:B------:R-:W-:Y:S02]  /*2a20*/  FMUL.FTZ R211, R211, R182.reuse ;  /* 0x000000b6d3d37220 */ /* 0x080fe40000410000 */
[-C--:B------:R-:W-:Y:S02]  /*2a30*/  FMUL.FTZ R212, R76, R182.reuse ;  /* 0x000000b64cd47220 */ /* 0x080fe40000410000 */
[----:B------:R-:W-:-:S02]  /*2a40*/  FMUL.FTZ R213, R213, R182 ;  /* 0x000000b6d5d57220 */ /* 0x000fc40000410000 */
[----:B------:R-:W-:Y:S02]  /*2a50*/  FMUL.FTZ R214, R214, R182 ;  /* 0x000000b6d6d67220 */ /* 0x000fe40000410000 */
[----:B0-----:R-:W-:Y:S02]  /*2a60*/  FMUL.FTZ R73, R187, R208 ;  /* 0x000000d0bb497220 */ /* 0x001fe40000410000 */
[----:B------:R-:W-:Y:S02]  /*2a70*/  FMUL.FTZ R72, R189, R210 ;  /* 0x000000d2bd487220 */ /* 0x000fe40000410000 */
[----:B------:R-:W-:Y:S01]  /*2a80*/  FMUL.FTZ R77, R191, R213 ;  /* 0x000000d5bf4d7220 */ /* 0x000fe20000410000 */
[----:B------:R-:W-:Y:S01]  /*2a90*/  F2FP.PACK_AB R75, R73, R75 ;  /* 0x0000004b494b723e */ /* 0x000fe200000000ff */
[----:B------:R-:W-:Y:S01]  /*2aa0*/  FMUL.FTZ R73, R192, R212 ;  /* 0x000000d4c0497220 */ /* 0x000fe20000410000 */
[----:B------:R-:W-:Y:S01]  /*2ab0*/  F2FP.PACK_AB R74, R72, R74 ;  /* 0x0000004a484a723e */ /* 0x000fe200000000ff */
[----:B------:R-:W-:-:S02]  /*2ac0*/  FMUL.FTZ R72, R194, R211 ;  /* 0x000000d3c2487220 */ /* 0x000fc40000410000 */
[----:B------:R-:W-:Y:S01]  /*2ad0*/  FMUL.FTZ R76, R193, R214 ;  /* 0x000000d6c14c7220 */ /* 0x000fe20000410000 */
[----:B------:R-:W-:Y:S01]  /*2ae0*/  F2FP.PACK_AB R73, R77, R73 ;  /* 0x000000494d49723e */ /* 0x000fe200000000ff */
[----:B------:R-:W-:-:S03]  /*2af0*/  FFMA.FTZ R236, R216, R206, R205 ;  /* 0x000000ced8ec7223 */ /* 0x000fc600000100cd */
[----:B------:R-:W-:Y:S01]  /*2b00*/  F2FP.PACK_AB R72, R76, R72 ;  /* 0x000000484c48723e */ /* 0x000fe200000000ff */
[----:B------:R-:W-:-:S04]  /*2b10*/  IMAD.WIDE.U32 R76, R174, R235, c[0x0][0x248] ;  /* 0x00009200ae4c7625 */ /* 0x000fc800078e00eb */
[-CC-:B------:R-:W-:Y:S02]  /*2b20*/  FFMA.FTZ R84, R84, R206.reuse, R205.reuse ;  /* 0x000000ce54547223 */ /* 0x180fe400000100cd */
[----:B------:R-:W-:Y:S01]  /*2b30*/  FADD.FTZ R236, R219, -R236 ;  /* 0x800000ecdbec7221 */ /* 0x000fe20000010000 */
[----:B------:R0:W-:Y:S01]  /*2b40*/  STG.E.128 [R76.64], R72 ;  /* 0x000000484c007986 */ /* 0x0001e2000c101d04 */
[----:B------:R-:W-:Y:S02]  /*2b50*/  FFMA.FTZ R220, R220, R206, R205 ;  /* 0x000000cedcdc7223 */ /* 0x000fe400000100cd */
[----:B------:R-:W-:Y:S02]  /*2b60*/  FADD.FTZ R84, R215, -R84 ;  /* 0x80000054d7547221 */ /* 0x000fe40000010000 */
[----:B------:R-:W-:Y:S02]  /*2b70*/  FMUL.FTZ R219, R181, R236 ;  /* 0x000000ecb5db7220 */ /* 0x000fe40000410000 */
[----:B------:R-:W-:-:S02]  /*2b80*/  FADD.FTZ R220, R223, -R220 ;  /* 0x800000dcdfdc7221 */ /* 0x000fc40000010000 */
[-CC-:B------:R-:W-:Y:S02]  /*2b90*/  FFMA.FTZ R216, R218, R206.reuse, R205.reuse ;  /* 0x000000cedad87223 */ /* 0x180fe400000100cd */
[----:B------:R-:W-:Y:S02]  /*2ba0*/  FFMA.FTZ R78, R85, R206, R205 ;  /* 0x000000ce554e7223 */ /* 0x000fe400000100cd */
[C---:B------:R-:W-:Y:S01]  /*2bb0*/  FMUL.FTZ R218, R181.reuse, R84 ;  /* 0x00000054b5da7220 */ /* 0x040fe20000410000 */
[----:B0-----:R-:W-:Y:S02]  /*2bc0*/  @P1 HADD2.F32 R74, -RZ, R57.H0_H0 ;  /* 0x20000039ff4a1230 */ /* 0x001fe40000004100 */
[----:B------:R-:W-:Y:S01]  /*2bd0*/  @P1 HADD2.F32 R73, -RZ, R56.H0_H0 ;  /* 0x20000038ff491230 */ /* 0x000fe20000004100 */
[----:B------:R-:W-:Y:S02]  /*2be0*/  FMUL.FTZ R75, R181, R220 ;  /* 0x000000dcb54b7220 */ /* 0x000fe40000410000 */
[----:B------:R-:W-:Y:S01]  /*2bf0*/  @P1 FADD.FTZ R219, R219, R74 ;  /* 0x0000004adbdb1221 */ /* 0x000fe20000010000 */
[----:B------:R-:W-:Y:S01]  /*2c00*/  @P1 HADD2.F32 R74, -RZ, R58.H0_H0 ;  /* 0x2000003aff4a1230 */ /* 0x000fe20000004100 */
[----:B------:R-:W-:-:S02]  /*2c10*/  FADD.FTZ R78, R217, -R78 ;  /* 0x8000004ed94e7221 */ /* 0x000fc40000010000 */
[----:B------:R-:W-:Y:S02]  /*2c20*/  @P1 FADD.FTZ R218, R218, R73 ;  /* 0x00000049dada1221 */ /* 0x000fe40000010000 */
[--C-:B------:R-:W-:Y:S02]  /*2c30*/  FFMA.FTZ R224, R224, R206, R205.reuse ;  /* 0x000000cee0e07223 */ /* 0x100fe400000100cd */
[----:B------:R-:W-:Y:S01]  /*2c40*/  @P1 FADD.FTZ R75, R75, R74 ;  /* 0x0000004a4b4b1221 */ /* 0x000fe20000010000 */
[----:B------:R-:W-:Y:S01]  /*2c50*/  @P1 HADD2.F32 R74, -RZ, R56.H1_H1 ;  /* 0x30000038ff4a1230 */ /* 0x000fe20000004100 */
[----:B------:R-:W-:Y:S01]  /*2c60*/  FADD.FTZ R216, R221, -R216 ;  /* 0x800000d8ddd87221 */ /* 0x000fe20000010000 */
[----:B------:R-:W-:Y:S01]  /*2c70*/  @P0 F2FP.PACK_AB R73, RZ, R218 ;  /* 0x000000daff49023e */ /* 0x000fe200000000ff */
[----:B------:R-:W-:Y:S02]  /*2c80*/  FMUL.FTZ R221, R181, R78 ;  /* 0x0000004eb5dd7220 */ /* 0x000fe40000410000 */
[----:B------:R-:W-:Y:S01]  /*2c90*/  FADD.FTZ R224, R227, -R224 ;  /* 0x800000e0e3e07221 */ /* 0x000fe20000010000 */
[----:B------:R-:W-:Y:S01]  /*2ca0*/  @P0 PRMT R68, R73, 0x7610, R68 ;  /* 0x0000761049440816 */ /* 0x000fe20000000044 */
[----:B------:R-:W-:-:S02]  /*2cb0*/  FFMA.FTZ R77, R226, R206, R205 ;  /* 0x000000cee24d7223 */ /* 0x000fc400000100cd */
[----:B------:R-:W-:Y:S01]  /*2cc0*/  @P1 FADD.FTZ R221, R221, R74 ;  /* 0x0000004adddd1221 */ /* 0x000fe20000010000 */
[----:B------:R-:W-:Y:S01]  /*2cd0*/  @P1 HADD2.F32 R74, -RZ, R59.H0_H0 ;  /* 0x2000003bff4a1230 */ /* 0x000fe20000004100 */
[----:B------:R-:W-:Y:S01]  /*2ce0*/  FFMA.FTZ R222, R222, R206, R205 ;  /* 0x000000cedede7223 */ /* 0x000fe200000100cd */
[----:B------:R-:W-:Y:S01]  /*2cf0*/  @P0 F2FP.PACK_AB R73, RZ, R219 ;  /* 0x000000dbff49023e */ /* 0x000fe200000000ff */
[----:B------:R-:W-:Y:S02]  /*2d00*/  FMUL.FTZ R215, R181, R224 ;  /* 0x000000e0b5d77220 */ /* 0x000fe40000410000 */
[----:B------:R-:W-:Y:S01]  /*2d10*/  FADD.FTZ R228, R228, -R77 ;  /* 0x8000004de4e47221 */ /* 0x000fe20000010000 */
[----:B------:R-:W-:Y:S01]  /*2d20*/  @P0 PRMT R69, R73, 0x7610, R69 ;  /* 0x0000761049450816 */ /* 0x000fe20000000045 */
[----:B------:R-:W-:Y:S01]  /*2d30*/  FADD.FTZ R72, R225, -R222 ;  /* 0x800000dee1487221 */ /* 0x000fe20000010000 */
[----:B------:R-:W-:Y:S01]  /*2d40*/  @P1 HADD2.F32 R73, -RZ, R57.H1_H1 ;  /* 0x30000039ff491230 */ /* 0x000fe20000004100 */
[----:B------:R-:W-:Y:S01]  /*2d50*/  @P1 FADD.FTZ R215, R215, R74 ;  /* 0x0000004ad7d71221 */ /* 0x000fe20000010000 */
[----:B------:R-:W-:Y:S01]  /*2d60*/  @P1 HADD2.F32 R74, -RZ, R59.H1_H1 ;  /* 0x3000003bff4a1230 */ /* 0x000fe20000004100 */
[----:B------:R-:W-:Y:S01]  /*2d70*/  @P0 F2FP.PACK_AB R76, RZ, R75 ;  /* 0x0000004bff4c023e */ /* 0x000fe200000000ff */
[----:B------:R-:W-:-:S02]  /*2d80*/  FMUL.FTZ R220, R181, R216 ;  /* 0x000000d8b5dc7220 */ /* 0x000fc40000410000 */
[C---:B------:R-:W-:Y:S02]  /*2d90*/  FMUL.FTZ R85, R181.reuse, R228 ;  /* 0x000000e4b5557220 */ /* 0x040fe40000410000 */
[----:B------:R-:W-:Y:S01]  /*2da0*/  FMUL.FTZ R217, R181, R72 ;  /* 0x00000048b5d97220 */ /* 0x000fe20000410000 */
[----:B------:R-:W-:Y:S01]  /*2db0*/  @P1 HADD2.F32 R72, -RZ, R58.H1_H1 ;  /* 0x3000003aff481230 */ /* 0x000fe20000004100 */
[----:B------:R-:W-:Y:S01]  /*2dc0*/  @P0 PRMT R70, R76, 0x7610, R70 ;  /* 0x000076104c460816 */ /* 0x000fe20000000046 */
[----:B------:R-:W-:Y:S01]  /*2dd0*/  @P1 FADD.FTZ R220, R220, R73 ;  /* 0x00000049dcdc1221 */ /* 0x000fe20000010000 */
[----:B------:R-:W-:Y:S01]  /*2de0*/  @P0 F2FP.PACK_AB R76, RZ, R215 ;  /* 0x000000d7ff4c023e */ /* 0x000fe200000000ff */
[----:B------:R-:W-:Y:S02]  /*2df0*/  @P1 FADD.FTZ R85, R85, R74 ;  /* 0x0000004a55551221 */ /* 0x000fe40000010000 */
[----:B------:R-:W-:Y:S01]  /*2e00*/  @P1 FADD.FTZ R217, R217, R72 ;  /* 0x00000048d9d91221 */ /* 0x000fe20000010000 */
[----:B------:R-:W-:-:S02]  /*2e10*/  @P0 F2FP.PACK_AB R72, RZ, R221 ;  /* 0x000000ddff48023e */ /* 0x000fc400000000ff */
[----:B------:R-:W-:Y:S02]  /*2e20*/  @P0 F2FP.PACK_AB R73, RZ, R220 ;  /* 0x000000dcff49023e */ /* 0x000fe400000000ff */
[----:B------:R-:W-:Y:S02]  /*2e30*/  @P0 F2FP.PACK_AB R77, RZ, R85 ;  /* 0x00000055ff4d023e */ /* 0x000fe400000000ff */
[----:B------:R-:W-:Y:S02]  /*2e40*/  @P0 PRMT R71, R76, 0x7610, R71 ;  /* 0x000076104c470816 */ /* 0x000fe40000000047 */
[----:B------:R-:W-:Y:S02]  /*2e50*/  @P0 PRMT R68, R68, 0x5410, R72 ;  /* 0x0000541044440816 */ /* 0x000fe40000000048 */
[----:B------:R-:W-:Y:S01]  /*2e60*/  @P0 PRMT R69, R69, 0x5410, R73 ;  /* 0x0000541045450816 */ /* 0x000fe20000000049 */
[----:B------:R-:W-:Y:S01]  /*2e70*/  @P0 IMAD.WIDE.U32 R72, R196, R235, c[0x0][0x258] ;  /* 0x00009600c4480625 */ /* 0x000fe200078e00eb */
[----:B------:R-:W-:-:S02]  /*2e80*/  @P0 PRMT R71, R71, 0x5410, R77 ;  /* 0x0000541047470816 */ /* 0x000fc4000000004d */
[----:B------:R-:W-:Y:S01]  /*2e90*/  @P0 F2FP.PACK_AB R74, RZ, R217 ;  /* 0x000000d9ff4a023e */ /* 0x000fe200000000ff */
[----:B------:R-:W-:-:S04]  /*2ea0*/  IMAD.WIDE.U32 R76, R196, R235, c[0x0][0x170] ;  /* 0x00005c00c44c7625 */ /* 0x000fc800078e00eb */
[-C--:B------:R-:W-:Y:S02]  /*2eb0*/  FMUL.FTZ R196, R75, R182.reuse ;  /* 0x000000b64bc47220 */ /* 0x080fe40000410000 */
[-C--:B------:R-:W-:Y:S01]  /*2ec0*/  FMUL.FTZ R217, R217, R182.reuse ;  /* 0x000000b6d9d97220 */ /* 0x080fe20000410000 */
[----:B------:R-:W-:Y:S01]  /*2ed0*/  @P0 PRMT R70, R70, 0x5410, R74 ;  /* 0x0000541046460816 */ /* 0x000fe2000000004a */
[-C--:B------:R-:W-:Y:S01]  /*2ee0*/  FMUL.FTZ R216, R85, R182.reuse ;  /* 0x000000b655d87220 */ /* 0x080fe20000410000 */
[----:B------:R-:W3:Y:S01]  /*2ef0*/  LDG.E.128 R76, [R76.64] ;  /* 0x000000044c4c7981 */ /* 0x000ee2000c1e1d00 */
[----:B------:R-:W-:Y:S02]  /*2f00*/  FMUL.FTZ R215, R215, R182 ;  /* 0x000000b6d7d77220 */ /* 0x000fe40000410000 */
[----:B------:R-:W-:Y:S02]  /*2f10*/  FMUL.FTZ R74, R179, R196 ;  /* 0x000000c4b34a7220 */ /* 0x000fe40000410000 */
[----:B------:R-:W-:-:S02]  /*2f20*/  FMUL.FTZ R85, R178, R217 ;  /* 0x000000d9b2557220 */ /* 0x000fc40000410000 */
[-C--:B------:R-:W-:Y:S02]  /*2f30*/  FMUL.FTZ R218, R218, R182.reuse ;  /* 0x000000b6dada7220 */ /* 0x080fe40000410000 */
[----:B------:R-:W-:Y:S01]  /*2f40*/  FMUL.FTZ R221, R221, R182 ;  /* 0x000000b6dddd7220 */ /* 0x000fe20000410000 */
[----:B------:R0:W-:Y:S01]  /*2f50*/  @P0 STG.E.128 [R72.64], R68 ;  /* 0x0000004448000986 */ /* 0x0001e2000c101d04 */
[----:B------:R-:W-:Y:S01]  /*2f60*/  FMUL.FTZ R75, R177, R215 ;  /* 0x000000d7b14b7220 */ /* 0x000fe20000410000 */
[----:B------:R-:W-:Y:S01]  /*2f70*/  F2FP.PACK_AB R74, R85, R74 ;  /* 0x0000004a554a723e */ /* 0x000fe200000000ff */
[----:B------:R-:W-:Y:S02]  /*2f80*/  FMUL.FTZ R84, R176, R216 ;  /* 0x000000d8b0547220 */ /* 0x000fe40000410000 */
[-C--:B------:R-:W-:Y:S02]  /*2f90*/  FMUL.FTZ R219, R219, R182.reuse ;  /* 0x000000b6dbdb7220 */ /* 0x080fe40000410000 */
[----:B------:R-:W-:-:S02]  /*2fa0*/  FMUL.FTZ R220, R220, R182 ;  /* 0x000000b6dcdc7220 */ /* 0x000fc40000410000 */
[----:B------:R-:W-:Y:S01]  /*2fb0*/  FMUL.FTZ R85, R185, R221 ;  /* 0x000000ddb9557220 */ /* 0x000fe20000410000 */
[----:B------:R-:W-:Y:S01]  /*2fc0*/  F2FP.PACK_AB R75, R84, R75 ;  /* 0x0000004b544b723e */ /* 0x000fe200000000ff */
[----:B------:R-:W-:Y:S02]  /*2fd0*/  FMUL.FTZ R84, R183, R220 ;  /* 0x000000dcb7547220 */ /* 0x000fe40000410000 */
[----:B0-----:R-:W-:Y:S02]  /*2fe0*/  FMUL.FTZ R72, R186, R218 ;  /* 0x000000daba487220 */ /* 0x001fe40000410000 */
[----:B------:R-:W-:-:S03]  /*2ff0*/  FMUL.FTZ R73, R184, R219 ;  /* 0x000000dbb8497220 */ /* 0x000fc60000410000 */
[----:B------:R-:W-:Y:S02]  /*3000*/  F2FP.PACK_AB R72, R85, R72 ;  /* 0x000000485548723e */ /* 0x000fe400000000ff */
[----:B------:R-:W-:Y:S02]  /*3010*/  IADD3 R85, R174, 0x100, RZ ;  /* 0x00000100ae557810 */ /* 0x000fe40007ffe0ff */
[----:B------:R-:W-:Y:S02]  /*3020*/  F2FP.PACK_AB R73, R84, R73 ;  /* 0x000000495449723e */ /* 0x000fe400000000ff */
[C---:B------:R-:W-:Y:S01]  /*3030*/  LEA R84, P3, R85.reuse, c[0x0][0x248], 0x4 ;  /* 0x0000920055547a11 */ /* 0x040fe200078620ff */
[-CC-:B------:R-:W-:Y:S02]  /*3040*/  FFMA.FTZ R86, R86, R206.reuse, R205.reuse ;  /* 0x000000ce56567223 */ /* 0x180fe400000100cd */
[-CC-:B------:R-:W-:Y:S01]  /*3050*/  FFMA.FTZ R150, R150, R206.reuse, R205.reuse ;  /* 0x000000ce96967223 */ /* 0x180fe200000100cd */
[----:B------:R-:W-:Y:S01]  /*3060*/  LEA.HI.X R85, R85, c[0x0][0x24c], RZ, 0x4, P3 ;  /* 0x0000930055557a11 */ /* 0x000fe200018f24ff */
[----:B------:R-:W-:-:S02]  /*3070*/  FFMA.FTZ R154, R154, R206, R205 ;  /* 0x000000ce9a9a7223 */ /* 0x000fc400000100cd */
[----:B------:R-:W-:Y:S02]  /*3080*/  FADD.FTZ R86, R87, -R86 ;  /* 0x8000005657567221 */ /* 0x000fe40000010000 */
[-CC-:B------:R-:W-:Y:S01]  /*3090*/  FFMA.FTZ R203, R203, R206.reuse, R205.reuse ;  /* 0x000000cecbcb7223 */ /* 0x180fe200000100cd */
[----:B------:R0:W-:Y:S01]  /*30a0*/  STG.E.128 [R84.64], R72 ;  /* 0x0000004854007986 */ /* 0x0001e2000c101d04 */
[----:B------:R-:W-:Y:S02]  /*30b0*/  FADD.FTZ R150, R151, -R150 ;  /* 0x8000009697967221 */ /* 0x000fe40000010000 */
[-C--:B------:R-:W-:Y:S02]  /*30c0*/  FFMA.FTZ R88, R88, R206.reuse, R205 ;  /* 0x000000ce58587223 */ /* 0x080fe400000100cd */
[----:B------:R-:W-:Y:S02]  /*30d0*/  FADD.FTZ R204, R204, -R203 ;  /* 0x800000cbcccc7221 */ /* 0x000fe40000010000 */
[----:B------:R-:W-:-:S02]  /*30e0*/  FFMA.FTZ R199, R199, R206, R205 ;  /* 0x000000cec7c77223 */ /* 0x000fc400000100cd */
[----:B------:R-:W-:Y:S02]  /*30f0*/  FMUL.FTZ R203, R181, R150 ;  /* 0x00000096b5cb7220 */ /* 0x000fe40000410000 */
[----:B------:R-:W-:Y:S02]  /*3100*/  FADD.FTZ R88, R89, -R88 ;  /* 0x8000005859587221 */ /* 0x000fe40000010000 */
[----:B------:R-:W-:Y:S02]  /*3110*/  FFMA.FTZ R201, R201, R206, R205 ;  /* 0x000000cec9c97223 */ /* 0x000fe400000100cd */
[----:B0-----:R-:W-:Y:S01]  /*3120*/  FADD.FTZ R72, R155, -R154 ;  /* 0x8000009a9b487221 */ /* 0x001fe20000010000 */
[--C-:B------:R-:W-:Y:S01]  /*3130*/  @P1 HADD2.F32 R74, -RZ, R60.reuse.H0_H0 ;  /* 0x2000003cff4a1230 */ /* 0x100fe20000004100 */
[----:B------:R-:W-:Y:S01]  /*3140*/  FMUL.FTZ R155, R181, R86 ;  /* 0x00000056b59b7220 */ /* 0x000fe20000410000 */
[----:B------:R-:W-:Y:S01]  /*3150*/  @P1 HADD2.F32 R154, -RZ, R61.H0_H0 ;  /* 0x2000003dff9a1230 */ /* 0x000fe20000004100 */
[----:B------:R-:W-:Y:S01]  /*3160*/  FADD.FTZ R200, R200, -R199 ;  /* 0x800000c7c8c87221 */ /* 0x000fe20000010000 */
[----:B------:R-:W-:Y:S01]  /*3170*/  @P1 HADD2.F32 R84, -RZ, R60.H1_H1 ;  /* 0x3000003cff541230 */ /* 0x000fe20000004100 */
[----:B------:R-:W-:Y:S01]  /*3180*/  @P1 FADD.FTZ R155, R155, R74 ;  /* 0x0000004a9b9b1221 */ /* 0x000fe20000010000 */
[----:B------:R-:W-:Y:S01]  /*3190*/  @P1 HADD2.F32 R74, -RZ, R62.H0_H0 ;  /* 0x2000003eff4a1230 */ /* 0x000fe20000004100 */
[----:B------:R-:W-:-:S02]  /*31a0*/  @P1 FADD.FTZ R203, R203, R154 ;  /* 0x0000009acbcb1221 */ /* 0x000fc40000010000 */
[----:B------:R-:W-:Y:S02]  /*31b0*/  FFMA.FTZ R152, R152, R206, R205 ;  /* 0x000000ce98987223 */ /* 0x000fe400000100cd */
[----:B------:R-:W-:Y:S02]  /*31c0*/  FADD.FTZ R202, R202, -R201 ;  /* 0x800000c9caca7221 */ /* 0x000fe40000010000 */
[C---:B------:R-:W-:Y:S02]  /*31d0*/  FMUL.FTZ R199, R181.reuse, R88 ;  /* 0x00000058b5c77220 */ /* 0x040fe40000410000 */
[----:B------:R-:W-:Y:S01]  /*31e0*/  FMUL.FTZ R87, R181, R72 ;  /* 0x00000048b5577220 */ /* 0x000fe20000410000 */
[----:B------:R-:W-:Y:S01]  /*31f0*/  @P1 HADD2.F32 R86, -RZ, R63.H0_H0 ;  /* 0x2000003fff561230 */ /* 0x000fe20000004100 */
[----:B------:R-:W-:Y:S01]  /*3200*/  FADD.FTZ R152, R153, -R152 ;  /* 0x8000009899987221 */ /* 0x000fe20000010000 */
[----:B------:R-:W-:Y:S01]  /*3210*/  @P0 F2FP.PACK_AB R72, RZ, R155 ;  /* 0x0000009bff48023e */ /* 0x000fe200000000ff */
[----:B------:R-:W-:Y:S01]  /*3220*/  @P1 FADD.FTZ R199, R199, R84 ;  /* 0x00000054c7c71221 */ /* 0x000fe20000010000 */
[----:B------:R-:W-:Y:S01]  /*3230*/  @P0 F2FP.PACK_AB R73, RZ, R203 ;  /* 0x000000cbff49023e */ /* 0x000fe200000000ff */
[----:B------:R-:W-:Y:S01]  /*3240*/  FMUL.FTZ R151, R181, R202 ;  /* 0x000000cab5977220 */ /* 0x000fe20000410000 */
[----:B------:R-:W-:Y:S01]  /*3250*/  IADD3 R89, R174, 0x200, RZ ;  /* 0x00000200ae597810 */ /* 0x000fe20007ffe0ff */
[----:B------:R-:W-:Y:S01]  /*3260*/  @P1 FADD.FTZ R87, R87, R74 ;  /* 0x0000004a57571221 */ /* 0x000fe20000010000 */
[----:B------:R-:W-:Y:S01]  /*3270*/  @P1 HADD2.F32 R222, -RZ, R61.H1_H1 ;  /* 0x3000003dffde1230 */ /* 0x000fe20000004100 */
[C---:B------:R-:W-:Y:S01]  /*3280*/  FMUL.FTZ R201, R181.reuse, R152 ;  /* 0x00000098b5c97220 */ /* 0x040fe20000410000 */
[----:B------:R-:W-:Y:S01]  /*3290*/  @P1 HADD2.F32 R88, -RZ, R63.H1_H1 ;  /* 0x3000003fff581230 */ /* 0x000fe20000004100 */
[----:B------:R-:W-:Y:S01]  /*32a0*/  FMUL.FTZ R223, R181, R204 ;  /* 0x000000ccb5df7220 */ /* 0x000fe20000410000 */
[----:B------:R-:W-:Y:S01]  /*32b0*/  @P1 HADD2.F32 R84, -RZ, R62.H1_H1 ;  /* 0x3000003eff541230 */ /* 0x000fe20000004100 */
[----:B------:R-:W-:Y:S01]  /*32c0*/  @P1 FADD.FTZ R151, R151, R86 ;  /* 0x0000005697971221 */ /* 0x000fe20000010000 */
[----:B------:R-:W-:Y:S01]  /*32d0*/  @P0 PRMT R68, R72, 0x7610, R68 ;  /* 0x0000761048440816 */ /* 0x000fe20000000044 */
[----:B------:R-:W-:Y:S01]  /*32e0*/  FMUL.FTZ R153, R181, R200 ;  /* 0x000000c8b5997220 */ /* 0x000fe20000410000 */
[----:B------:R-:W-:Y:S01]  /*32f0*/  @P0 PRMT R69, R73, 0x7610, R69 ;  /* 0x0000761049450816 */ /* 0x000fe20000000045 */
[----:B------:R-:W-:Y:S01]  /*3300*/  IMAD.WIDE.U32 R72, R89, R235, c[0x0][0x170] ;  /* 0x00005c0059487625 */ /* 0x000fe200078e00eb */
[----:B------:R-:W-:-:S02]  /*3310*/  @P0 F2FP.PACK_AB R74, RZ, R199 ;  /* 0x000000c7ff4a023e */ /* 0x000fc400000000ff */
[----:B------:R-:W-:Y:S01]  /*3320*/  @P0 F2FP.PACK_AB R75, RZ, R87 ;  /* 0x00000057ff4b023e */ /* 0x000fe200000000ff */
[----:B------:R-:W-:Y:S01]  /*3330*/  @P1 FADD.FTZ R201, R201, R222 ;  /* 0x000000dec9c91221 */ /* 0x000fe20000010000 */
[----:B------:R-:W-:Y:S01]  /*3340*/  @P0 F2FP.PACK_AB R85, RZ, R151 ;  /* 0x00000097ff55023e */ /* 0x000fe200000000ff */
[----:B------:R-:W-:Y:S01]  /*3350*/  @P1 FADD.FTZ R223, R223, R88 ;  /* 0x00000058dfdf1221 */ /* 0x000fe20000010000 */
[----:B------:R-:W-:Y:S01]  /*3360*/  @P0 PRMT R70, R75, 0x7610, R70 ;  /* 0x000076104b460816 */ /* 0x000fe20000000046 */
[----:B------:R-:W-:Y:S01]  /*3370*/  @P1 FADD.FTZ R153, R153, R84 ;  /* 0x0000005499991221 */ /* 0x000fe20000010000 */
[----:B------:R-:W-:Y:S02]  /*3380*/  @P0 PRMT R68, R68, 0x5410, R74 ;  /* 0x0000541044440816 */ /* 0x000fe4000000004a */
[----:B------:R-:W4:Y:S01]  /*3390*/  LDG.E.128 R72, [R72.64] ;  /* 0x0000000448487981 */ /* 0x000f22000c1e1d00 */
[----:B------:R-:W-:Y:S01]  /*33a0*/  @P0 F2FP.PACK_AB R84, RZ, R201 ;  /* 0x000000c9ff54023e */ /* 0x000fe200000000ff */
[-C--:B------:R-:W-:Y:S01]  /*33b0*/  FMUL.FTZ R151, R151, R182.reuse ;  /* 0x000000b697977220 */ /* 0x080fe20000410000 */
[----:B------:R-:W-:Y:S01]  /*33c0*/  @P0 PRMT R71, R85, 0x7610, R71 ;  /* 0x0000761055470816 */ /* 0x000fe20000000047 */
[----:B------:R-:W-:Y:S01]  /*33d0*/  FMUL.FTZ R152, R223, R182 ;  /* 0x000000b6df987220 */ /* 0x000fe20000410000 */
[----:B------:R-:W-:-:S02]  /*33e0*/  @P0 F2FP.PACK_AB R88, RZ, R223 ;  /* 0x000000dfff58023e */ /* 0x000fc400000000ff */
[----:B------:R-:W-:Y:S01]  /*33f0*/  @P0 F2FP.PACK_AB R86, RZ, R153 ;  /* 0x00000099ff56023e */ /* 0x000fe200000000ff */
[----:B------:R-:W-:Y:S01]  /*3400*/  FMUL.FTZ R150, R87, R182 ;  /* 0x000000b657967220 */ /* 0x000fe20000410000 */
[----:B------:R-:W-:Y:S01]  /*3410*/  @P0 PRMT R69, R69, 0x5410, R84 ;  /* 0x0000541045450816 */ /* 0x000fe20000000054 */
[----:B------:R-:W-:Y:S01]  /*3420*/  @P0 IMAD.WIDE.U32 R84, R180, R235, c[0x0][0x258] ;  /* 0x00009600b4540625 */ /* 0x000fe200078e00eb */
[----:B------:R-:W-:Y:S02]  /*3430*/  @P0 PRMT R71, R71, 0x5410, R88 ;  /* 0x0000541047470816 */ /* 0x000fe40000000058 */
[----:B------:R-:W-:Y:S01]  /*3440*/  @P0 PRMT R70, R70, 0x5410, R86 ;  /* 0x0000541046460816 */ /* 0x000fe20000000056 */
[----:B------:R-:W-:Y:S02]  /*3450*/  FMUL.FTZ R87, R136, R151 ;  /* 0x0000009788577220 */ /* 0x000fe40000410000 */
[----:B------:R-:W-:Y:S02]  /*3460*/  FMUL.FTZ R88, R137, R152 ;  /* 0x0000009889587220 */ /* 0x000fe40000410000 */
[----:B------:R-:W-:-:S02]  /*3470*/  FMUL.FTZ R154, R155, R182 ;  /* 0x000000b69b9a7220 */ /* 0x000fc40000410000 */
[-C--:B------:R-:W-:Y:S02]  /*3480*/  FMUL.FTZ R155, R203, R182.reuse ;  /* 0x000000b6cb9b7220 */ /* 0x080fe40000410000 */
[-C--:B------:R-:W-:Y:S01]  /*3490*/  FMUL.FTZ R180, R201, R182.reuse ;  /* 0x000000b6c9b47220 */ /* 0x080fe20000410000 */
[----:B------:R0:W-:Y:S01]  /*34a0*/  @P0 STG.E.128 [R84.64], R68 ;  /* 0x0000004454000986 */ /* 0x0001e2000c101d04 */
[----:B------:R-:W-:Y:S01]  /*34b0*/  F2FP.PACK_AB R87, R88, R87 ;  /* 0x000000575857723e */ /* 0x000fe200000000ff */
[----:B------:R-:W-:Y:S02]  /*34c0*/  FMUL.FTZ R153, R153, R182 ;  /* 0x000000b699997220 */ /* 0x000fe40000410000 */
[----:B------:R-:W-:Y:S02]  /*34d0*/  FMUL.FTZ R88, R133, R180 ;  /* 0x000000b485587220 */ /* 0x000fe40000410000 */
[----:B------:R-:W-:Y:S02]  /*34e0*/  FMUL.FTZ R199, R199, R182 ;  /* 0x000000b6c7c77220 */ /* 0x000fe40000410000 */
[----:B------:R-:W-:-:S02]  /*34f0*/  FMUL.FTZ R86, R134, R150 ;  /* 0x0000009686567220 */ /* 0x000fc40000410000 */
[----:B------:R-:W-:Y:S02]  /*3500*/  FMUL.FTZ R223, R135, R153 ;  /* 0x0000009987df7220 */ /* 0x000fe40000410000 */
[----:B------:R-:W-:Y:S02]  /*3510*/  FMUL.FTZ R201, R173, R199 ;  /* 0x000000c7adc97220 */ /* 0x000fe40000410000 */
[----:B0-----:R-:W-:Y:S02]  /*3520*/  FMUL.FTZ R85, R171, R155 ;  /* 0x0000009bab557220 */ /* 0x001fe40000410000 */
[----:B------:R-:W-:-:S03]  /*3530*/  FMUL.FTZ R84, R175, R154 ;  /* 0x0000009aaf547220 */ /* 0x000fc60000410000 */
[----:B------:R-:W-:Y:S02]  /*3540*/  F2FP.PACK_AB R85, R88, R85 ;  /* 0x000000555855723e */ /* 0x000fe400000000ff */
[----:B------:R-:W-:Y:S02]  /*3550*/  LEA R88, P3, R89, c[0x0][0x248], 0x4 ;  /* 0x0000920059587a11 */ /* 0x000fe400078620ff */
[----:B------:R-:W-:Y:S02]  /*3560*/  F2FP.PACK_AB R86, R223, R86 ;  /* 0x00000056df56723e */ /* 0x000fe400000000ff */
[----:B------:R-:W-:Y:S02]  /*3570*/  F2FP.PACK_AB R84, R201, R84 ;  /* 0x00000054c954723e */ /* 0x000fe400000000ff */
[----:B------:R-:W-:Y:S02]  /*3580*/  LEA.HI.X R89, R89, c[0x0][0x24c], RZ, 0x4, P3 ;  /* 0x0000930059597a11 */ /* 0x000fe400018f24ff */
[----:B------:R-:W-:-:S03]  /*3590*/  IADD3 R174, R174, 0x300, RZ ;  /* 0x00000300aeae7810 */ /* 0x000fc60007ffe0ff */
[----:B------:R0:W-:Y:S02]  /*35a0*/  STG.E.128 [R88.64], R84 ;  /* 0x0000005458007986 */ /* 0x0001e4000c101d04 */
[----:B0-----:R-:W-:-:S06]  /*35b0*/  IMAD.WIDE.U32 R84, R174, R235, c[0x0][0x170] ;  /* 0x00005c00ae547625 */ /* 0x001fcc00078e00eb */
[----:B------:R-:W4:Y:S01]  /*35c0*/  LDG.E.128 R84, [R84.64] ;  /* 0x0000000454547981 */ /* 0x000f22000c1e1d00 */
[-CC-:B------:R-:W-:Y:S02]  /*35d0*/  FFMA.FTZ R90, R90, R206.reuse, R205.reuse ;  /* 0x000000ce5a5a7223 */ /* 0x180fe400000100cd */
[-CC-:B------:R-:W-:Y:S02]  /*35e0*/  FFMA.FTZ R98, R98, R206.reuse, R205.reuse ;  /* 0x000000ce62627223 */ /* 0x180fe400000100cd */
[----:B------:R-:W-:Y:S01]  /*35f0*/  FADD.FTZ R88, R91, -R90 ;  /* 0x8000005a5b587221 */ /* 0x000fe20000010000 */
[----:B------:R-:W-:Y:S01]  /*3600*/  @P1 HADD2.F32 R90, -RZ, R64.H0_H0 ;  /* 0x20000040ff5a1230 */ /* 0x000fe20000004100 */
[-CC-:B------:R-:W-:Y:S02]  /*3610*/  FFMA.FTZ R200, R96, R206.reuse, R205.reuse ;  /* 0x000000ce60c87223 */ /* 0x180fe400000100cd */
[----:B------:R-:W-:Y:S02]  /*3620*/  FFMA.FTZ R202, R100, R206, R205 ;  /* 0x000000ce64ca7223 */ /* 0x000fe400000100cd */
[----:B------:R-:W-:-:S02]  /*3630*/  FADD.FTZ R100, R99, -R98 ;  /* 0x8000006263647221 */ /* 0x000fc40000010000 */
[----:B------:R-:W-:Y:S02]  /*3640*/  FMUL.FTZ R99, R181, R88 ;  /* 0x00000058b5637220 */ /* 0x000fe40000410000 */
[-CC-:B------:R-:W-:Y:S02]  /*3650*/  FFMA.FTZ R94, R94, R206.reuse, R205.reuse ;  /* 0x000000ce5e5e7223 */ /* 0x180fe400000100cd */
[----:B------:R-:W-:Y:S01]  /*3660*/  FADD.FTZ R200, R97, -R200 ;  /* 0x800000c861c87221 */ /* 0x000fe20000010000 */
[----:B--2---:R-:W-:Y:S01]  /*3670*/  HADD2.F32 R88, -RZ, R83.H0_H0 ;  /* 0x20000053ff587230 */ /* 0x004fe20000004100 */
[----:B------:R-:W-:Y:S01]  /*3680*/  @P1 FADD.FTZ R99, R99, R90 ;  /* 0x0000005a63631221 */ /* 0x000fe20000010000 */
[----:B------:R-:W-:Y:S01]  /*3690*/  @P1 HADD2.F32 R90, -RZ, R65.H1_H1 ;  /* 0x30000041ff5a1230 */ /* 0x000fe20000004100 */
[----:B------:R-:W-:Y:S02]  /*36a0*/  FFMA.FTZ R102, R102, R206, R205 ;  /* 0x000000ce66667223 */ /* 0x000fe400000100cd */
[----:B------:R-:W-:-:S02]  /*36b0*/  FADD.FTZ R96, R95, -R94 ;  /* 0x8000005e5f607221 */ /* 0x000fc40000010000 */
[----:B------:R-:W-:Y:S02]  /*36c0*/  FMUL.FTZ R95, R181, R200 ;  /* 0x000000c8b55f7220 */ /* 0x000fe40000410000 */
[----:B------:R-:W-:Y:S01]  /*36d0*/  FADD.FTZ R102, R103, -R102 ;  /* 0x8000006667667221 */ /* 0x000fe20000010000 */
[--C-:B------:R-:W-:Y:S01]  /*36e0*/  HADD2.F32 R103, -RZ, R81.reuse.H0_H0 ;  /* 0x20000051ff677230 */ /* 0x100fe20000004100 */
[----:B------:R-:W-:Y:S01]  /*36f0*/  FFMA.FTZ R32, R88, R207, R32 ;  /* 0x000000cf58207223 */ /* 0x000fe20000010020 */
[----:B------:R-:W-:Y:S01]  /*3700*/  HADD2.F32 R88, -RZ, R81.H1_H1 ;  /* 0x30000051ff587230 */ /* 0x000fe20000004100 */
[-CC-:B------:R-:W-:Y:S01]  /*3710*/  FFMA.FTZ R92, R92, R206.reuse, R205.reuse ;  /* 0x000000ce5c5c7223 */ /* 0x180fe200000100cd */
[----:B------:R-:W-:Y:S01]  /*3720*/  HADD2.F32 R81, -RZ, R82.H0_H0 ;  /* 0x20000052ff517230 */ /* 0x000fe20000004100 */
[----:B------:R-:W-:Y:S01]  /*3730*/  @P1 FADD.FTZ R95, R95, R90 ;  /* 0x0000005a5f5f1221 */ /* 0x000fe20000010000 */
[----:B------:R-:W-:Y:S01]  /*3740*/  HADD2.F32 R90, -RZ, R83.H1_H1 ;  /* 0x30000053ff5a7230 */ /* 0x000fe20000004100 */
[----:B------:R-:W-:Y:S01]  /*3750*/  FFMA.FTZ R148, R148, R206, R205 ;  /* 0x000000ce94947223 */ /* 0x000fe200000100cd */
[----:B------:R-:W-:-:S02]  /*3760*/  HADD2.F32 R83, -RZ, R80.H0_H0 ;  /* 0x20000050ff537230 */ /* 0x000fc40000004100 */
[----:B------:R-:W-:Y:S01]  /*3770*/  HADD2.F32 R82, -RZ, R82.H1_H1 ;  /* 0x30000052ff527230 */ /* 0x000fe20000004100 */
[----:B------:R-:W-:Y:S01]  /*3780*/  FADD.FTZ R92, R93, -R92 ;  /* 0x8000005c5d5c7221 */ /* 0x000fe20000010000 */
[----:B------:R-:W-:Y:S01]  /*3790*/  @P1 HADD2.F32 R94, -RZ, R64.H1_H1 ;  /* 0x30000040ff5e1230 */ /* 0x000fe20000004100 */
[----:B------:R-:W-:Y:S01]  /*37a0*/  FADD.FTZ R202, R101, -R202 ;  /* 0x800000ca65ca7221 */ /* 0x000fe20000010000 */
[----:B------:R-:W-:Y:S01]  /*37b0*/  HADD2.F32 R80, -RZ, R80.H1_H1 ;  /* 0x30000050ff507230 */ /* 0x000fe20000004100 */
[----:B------:R-:W-:Y:S02]  /*37c0*/  FADD.FTZ R148, R149, -R148 ;  /* 0x8000009495947221 */ /* 0x000fe40000010000 */
[----:B------:R-:W-:Y:S02]  /*37d0*/  FFMA.FTZ R26, R83, R211, R26 ;  /* 0x000000d3531a7223 */ /* 0x000fe4000001001a */
[----:B------:R-:W-:Y:S02]  /*37e0*/  FFMA.FTZ R30, R81, R209, R30 ;  /* 0x000000d1511e7223 */ /* 0x000fe4000001001e */
[----:B------:R-:W-:-:S02]  /*37f0*/  FFMA.FTZ R29, R82, R210, R29 ;  /* 0x000000d2521d7223 */ /* 0x000fc4000001001d */
[C---:B------:R-:W-:Y:S01]  /*3800*/  FMUL.FTZ R89, R181.reuse, R92 ;  /* 0x0000005cb5597220 */ /* 0x040fe20000410000 */
[----:B------:R-:W-:Y:S01]  /*3810*/  @P1 HADD2.F32 R98, -RZ, R65.H0_H0 ;  /* 0x20000041ff621230 */ /* 0x000fe20000004100 */
[C---:B------:R-:W-:Y:S01]  /*3820*/  FMUL.FTZ R97, R181.reuse, R96 ;  /* 0x00000060b5617220 */ /* 0x040fe20000410000 */
[----:B------:R-:W-:Y:S01]  /*3830*/  @P1 HADD2.F32 R92, -RZ, R66.H0_H0 ;  /* 0x20000042ff5c1230 */ /* 0x000fe20000004100 */
[C---:B------:R-:W-:Y:S01]  /*3840*/  FMUL.FTZ R101, R181.reuse, R148 ;  /* 0x00000094b5657220 */ /* 0x040fe20000410000 */
[----:B------:R-:W-:Y:S01]  /*3850*/  @P1 HADD2.F32 R96, -RZ, R67.H0_H0 ;  /* 0x20000043ff601230 */ /* 0x000fe20000004100 */
[C---:B------:R-:W-:Y:S02]  /*3860*/  FMUL.FTZ R93, R181.reuse, R100 ;  /* 0x00000064b55d7220 */ /* 0x040fe40000410000 */
[C---:B------:R-:W-:Y:S02]  /*3870*/  FMUL.FTZ R91, R181.reuse, R202 ;  /* 0x000000cab55b7220 */ /* 0x040fe40000410000 */
[----:B------:R-:W-:-:S02]  /*3880*/  FMUL.FTZ R181, R181, R102 ;  /* 0x00000066b5b57220 */ /* 0x000fc40000410000 */
[----:B------:R-:W-:Y:S01]  /*3890*/  @P1 FADD.FTZ R89, R89, R94 ;  /* 0x0000005e59591221 */ /* 0x000fe20000010000 */
[----:B------:R-:W-:Y:S01]  /*38a0*/  @P1 HADD2.F32 R94, -RZ, R66.H1_H1 ;  /* 0x30000042ff5e1230 */ /* 0x000fe20000004100 */
[----:B------:R-:W-:Y:S01]  /*38b0*/  FFMA.FTZ R25, R80, R214, R25 ;  /* 0x000000d650197223 */ /* 0x000fe20000010019 */
[----:B------:R-:W-:Y:S01]  /*38c0*/  @P1 HADD2.F32 R204, -RZ, R67.H1_H1 ;  /* 0x30000043ffcc1230 */ /* 0x000fe20000004100 */
[----:B------:R-:W-:Y:S02]  /*38d0*/  @P1 FADD.FTZ R97, R97, R98 ;  /* 0x0000006261611221 */ /* 0x000fe40000010000 */
[----:B------:R-:W-:Y:S02]  /*38e0*/  @P1 FADD.FTZ R93, R93, R92 ;  /* 0x0000005c5d5d1221 */ /* 0x000fe40000010000 */
[----:B------:R-:W-:Y:S02]  /*38f0*/  @P1 FADD.FTZ R181, R181, R96 ;  /* 0x00000060b5b51221 */ /* 0x000fe40000010000 */
[----:B------:R-:W-:-:S02]  /*3900*/  @P1 FADD.FTZ R91, R91, R94 ;  /* 0x0000005e5b5b1221 */ /* 0x000fc40000010000 */
[----:B------:R-:W-:Y:S02]  /*3910*/  @P1 FADD.FTZ R101, R101, R204 ;  /* 0x000000cc65651221 */ /* 0x000fe40000010000 */
[----:B------:R-:W-:Y:S02]  /*3920*/  FFMA.FTZ R31, R90, R208, R31 ;  /* 0x000000d05a1f7223 */ /* 0x000fe4000001001f */
[----:B------:R-:W-:Y:S02]  /*3930*/  FFMA.FTZ R27, R88, R213, R27 ;  /* 0x000000d5581b7223 */ /* 0x000fe4000001001b */
[-C--:B------:R-:W-:Y:S02]  /*3940*/  FMUL.FTZ R88, R95, R182.reuse ;  /* 0x000000b65f587220 */ /* 0x080fe40000410000 */
[----:B------:R-:W-:Y:S02]  /*3950*/  FMUL.FTZ R90, R91, R182 ;  /* 0x000000b65b5a7220 */ /* 0x000fe40000410000 */
[----:B------:R-:W-:Y:S01]  /*3960*/  FMUL.FTZ R92, R141, R88 ;  /* 0x000000588d5c7220 */ /* 0x000fe20000410000 */
[----:B---3--:R-:W-:-:S02]  /*3970*/  HADD2.F32 R81, -RZ, R76.H0_H0 ;  /* 0x2000004cff517230 */ /* 0x008fc40000004100 */
[----:B------:R-:W-:Y:S02]  /*3980*/  HADD2.F32 R83, -RZ, R78.H0_H0 ;  /* 0x2000004eff537230 */ /* 0x000fe40000004100 */
[--C-:B------:R-:W-:Y:S02]  /*3990*/  HADD2.F32 R82, -RZ, R79.reuse.H0_H0 ;  /* 0x2000004fff527230 */ /* 0x100fe40000004100 */
[----:B------:R-:W-:Y:S02]  /*39a0*/  HADD2.F32 R76, -RZ, R76.H1_H1 ;  /* 0x3000004cff4c7230 */ /* 0x000fe40000004100 */
[----:B------:R-:W-:Y:S02]  /*39b0*/  HADD2.F32 R78, -RZ, R78.H1_H1 ;  /* 0x3000004eff4e7230 */ /* 0x000fe40000004100 */
[----:B------:R-:W-:Y:S01]  /*39c0*/  HADD2.F32 R79, -RZ, R79.H1_H1 ;  /* 0x3000004fff4f7230 */ /* 0x000fe20000004100 */
[----:B------:R-:W-:Y:S01]  /*39d0*/  FFMA.FTZ R33, R76, R221, R33 ;  /* 0x000000dd4c217223 */ /* 0x000fe20000010021 */
[--C-:B------:R-:W-:Y:S01]  /*39e0*/  HADD2.F32 R80, -RZ, R77.reuse.H0_H0 ;  /* 0x2000004dff507230 */ /* 0x100fe20000004100 */
[----:B------:R-:W-:Y:S01]  /*39f0*/  FFMA.FTZ R37, R78, R217, R37 ;  /* 0x000000d94e257223 */ /* 0x000fe20000010025 */
[----:B------:R-:W-:Y:S01]  /*3a00*/  HADD2.F32 R77, -RZ, R77.H1_H1 ;  /* 0x3000004dff4d7230 */ /* 0x000fe20000004100 */
[----:B------:R-:W-:-:S02]  /*3a10*/  FFMA.FTZ R39, R79, R216, R39 ;  /* 0x000000d84f277223 */ /* 0x000fc40000010027 */
[----:B------:R-:W-:Y:S02]  /*3a20*/  FFMA.FTZ R38, R83, R196, R38 ;  /* 0x000000c453267223 */ /* 0x000fe40000010026 */
[----:B------:R-:W-:Y:S01]  /*3a30*/  FFMA.FTZ R35, R77, R220, R35 ;  /* 0x000000dc4d237223 */ /* 0x000fe20000010023 */
[----:B------:R-:W-:Y:S01]  /*3a40*/  @P0 F2FP.PACK_AB R83, RZ, R181 ;  /* 0x000000b5ff53023e */ /* 0x000fe200000000ff */
[----:B------:R-:W-:Y:S02]  /*3a50*/  FFMA.FTZ R36, R80, R219, R36 ;  /* 0x000000db50247223 */ /* 0x000fe40000010024 */
[-C--:B------:R-:W-:Y:S02]  /*3a60*/  FMUL.FTZ R80, R89, R182.reuse ;  /* 0x000000b659507220 */ /* 0x080fe40000410000 */
[----:B------:R-:W-:Y:S02]  /*3a70*/  FMUL.FTZ R181, R181, R182 ;  /* 0x000000b6b5b57220 */ /* 0x000fe40000410000 */
[----:B------:R-:W-:Y:S01]  /*3a80*/  FFMA.FTZ R40, R82, R215, R40 ;  /* 0x000000d752287223 */ /* 0x000fe20000010028 */
[----:B------:R-:W-:Y:S01]  /*3a90*/  @P0 F2FP.PACK_AB R82, RZ, R91 ;  /* 0x0000005bff52023e */ /* 0x000fe200000000ff */
[----:B------:R-:W-:Y:S01]  /*3aa0*/  FFMA.FTZ R34, R81, R218, R34 ;  /* 0x000000da51227223 */ /* 0x000fe20000010022 */
[----:B------:R-:W-:Y:S01]  /*3ab0*/  @P0 F2FP.PACK_AB R81, RZ, R95 ;  /* 0x0000005fff51023e */ /* 0x000fe200000000ff */
[----:B------:R-:W-:Y:S01]  /*3ac0*/  FMUL.FTZ R91, R143, R90 ;  /* 0x0000005a8f5b7220 */ /* 0x000fe20000410000 */
[----:B------:R-:W-:-:S02]  /*3ad0*/  @P0 PRMT R71, R83, 0x7610, R71 ;  /* 0x0000761053470816 */ /* 0x000fc40000000047 */
[----:B------:R-:W-:Y:S01]  /*3ae0*/  IADD3 R132, R132, c[0x0][0x160], RZ ;  /* 0x0000580084847a10 */ /* 0x000fe20007ffe0ff */
[----:B------:R-:W-:Y:S01]  /*3af0*/  FFMA.FTZ R28, R103, R212, R28 ;  /* 0x000000d4671c7223 */ /* 0x000fe2000001001c */
[----:B----4-:R-:W-:Y:S02]  /*3b00*/  HADD2.F32 R76, -RZ, R73.H0_H0 ;  /* 0x20000049ff4c7230 */ /* 0x010fe40000004100 */
[----:B------:R-:W-:Y:S02]  /*3b10*/  HADD2.F32 R79, -RZ, R74.H0_H0 ;  /* 0x2000004aff4f7230 */ /* 0x000fe40000004100 */
[----:B------:R-:W-:Y:S01]  /*3b20*/  HADD2.F32 R78, -RZ, R75.H0_H0 ;  /* 0x2000004bff4e7230 */ /* 0x000fe20000004100 */
[----:B------:R-:W-:Y:S01]  /*3b30*/  FFMA.FTZ R44, R76, R155, R44 ;  /* 0x0000009b4c2c7223 */ /* 0x000fe2000001002c */
[--C-:B------:R-:W-:Y:S01]  /*3b40*/  HADD2.F32 R77, -RZ, R72.reuse.H0_H0 ;  /* 0x20000048ff4d7230 */ /* 0x100fe20000004100 */
[----:B------:R-:W-:Y:S01]  /*3b50*/  FFMA.FTZ R46, R79, R150, R46 ;  /* 0x000000964f2e7223 */ /* 0x000fe2000001002e */
[----:B------:R-:W-:Y:S01]  /*3b60*/  HADD2.F32 R72, -RZ, R72.H1_H1 ;  /* 0x30000048ff487230 */ /* 0x000fe20000004100 */
[----:B------:R-:W-:Y:S01]  /*3b70*/  FFMA.FTZ R48, R78, R151, R48 ;  /* 0x000000974e307223 */ /* 0x000fe20000010030 */
[----:B------:R-:W-:Y:S01]  /*3b80*/  HADD2.F32 R73, -RZ, R73.H1_H1 ;  /* 0x30000049ff497230 */ /* 0x000fe20000004100 */
[----:B------:R-:W-:Y:S01]  /*3b90*/  @P0 F2FP.PACK_AB R76, RZ, R99 ;  /* 0x00000063ff4c023e */ /* 0x000fe200000000ff */
[----:B------:R-:W-:Y:S01]  /*3ba0*/  HADD2.F32 R74, -RZ, R74.H1_H1 ;  /* 0x3000004aff4a7230 */ /* 0x000fe20000004100 */
[----:B------:R-:W-:Y:S01]  /*3bb0*/  @P0 F2FP.PACK_AB R78, RZ, R97 ;  /* 0x00000061ff4e023e */ /* 0x000fe200000000ff */
[----:B------:R-:W-:Y:S01]  /*3bc0*/  HADD2.F32 R75, -RZ, R75.H1_H1 ;  /* 0x3000004bff4b7230 */ /* 0x000fe20000004100 */
[----:B------:R-:W-:Y:S01]  /*3bd0*/  @P0 F2FP.PACK_AB R79, RZ, R93 ;  /* 0x0000005dff4f023e */ /* 0x000fe200000000ff */
[----:B------:R-:W-:-:S02]  /*3be0*/  FMUL.FTZ R99, R99, R182 ;  /* 0x000000b663637220 */ /* 0x000fc40000410000 */
[-C--:B------:R-:W-:Y:S02]  /*3bf0*/  FMUL.FTZ R97, R97, R182.reuse ;  /* 0x000000b661617220 */ /* 0x080fe40000410000 */
[-C--:B------:R-:W-:Y:S02]  /*3c00*/  FMUL.FTZ R93, R93, R182.reuse ;  /* 0x000000b65d5d7220 */ /* 0x080fe40000410000 */
[----:B------:R-:W-:Y:S02]  /*3c10*/  FMUL.FTZ R182, R101, R182 ;  /* 0x000000b665b67220 */ /* 0x000fe40000410000 */
[----:B------:R-:W-:Y:S01]  /*3c20*/  FFMA.FTZ R42, R77, R154, R42 ;  /* 0x0000009a4d2a7223 */ /* 0x000fe2000001002a */
[----:B------:R-:W-:Y:S01]  /*3c30*/  @P0 F2FP.PACK_AB R77, RZ, R89 ;  /* 0x00000059ff4d023e */ /* 0x000fe200000000ff */
[----:B------:R-:W-:Y:S01]  /*3c40*/  FFMA.FTZ R41, R72, R199, R41 ;  /* 0x000000c748297223 */ /* 0x000fe20000010029 */
[----:B------:R-:W-:Y:S01]  /*3c50*/  @P0 F2FP.PACK_AB R101, RZ, R101 ;  /* 0x00000065ff65023e */ /* 0x000fe200000000ff */
[----:B------:R-:W-:Y:S01]  /*3c60*/  FFMA.FTZ R43, R73, R180, R43 ;  /* 0x000000b4492b7223 */ /* 0x000fe2000001002b */
[----:B------:R-:W-:Y:S01]  /*3c70*/  @P0 PRMT R68, R76, 0x7610, R68 ;  /* 0x000076104c440816 */ /* 0x000fe20000000044 */
[----:B------:R-:W-:Y:S01]  /*3c80*/  FFMA.FTZ R45, R74, R153, R45 ;  /* 0x000000994a2d7223 */ /* 0x000fe2000001002d */
[----:B------:R-:W-:Y:S01]  /*3c90*/  @P0 PRMT R69, R78, 0x7610, R69 ;  /* 0x000076104e450816 */ /* 0x000fe20000000045 */
[----:B------:R-:W-:Y:S01]  /*3ca0*/  FFMA.FTZ R47, R75, R152, R47 ;  /* 0x000000984b2f7223 */ /* 0x000fe2000001002f */
[----:B------:R-:W-:Y:S01]  /*3cb0*/  @P0 PRMT R70, R79, 0x7610, R70 ;  /* 0x000076104f460816 */ /* 0x000fe20000000046 */
[----:B------:R-:W-:Y:S01]  /*3cc0*/  FMUL.FTZ R72, R138, R99 ;  /* 0x000000638a487220 */ /* 0x000fe20000410000 */
[----:B------:R-:W-:Y:S01]  /*3cd0*/  LEA R76, P1, R174, c[0x0][0x248], 0x4 ;  /* 0x00009200ae4c7a11 */ /* 0x000fe200078220ff */
[----:B------:R-:W-:-:S02]  /*3ce0*/  FMUL.FTZ R73, R140, R97 ;  /* 0x000000618c497220 */ /* 0x000fc40000410000 */
[----:B------:R-:W-:Y:S02]  /*3cf0*/  FMUL.FTZ R74, R142, R93 ;  /* 0x0000005d8e4a7220 */ /* 0x000fe40000410000 */
[----:B------:R-:W-:Y:S02]  /*3d00*/  FMUL.FTZ R75, R144, R181 ;  /* 0x000000b5904b7220 */ /* 0x000fe40000410000 */
[----:B------:R-:W-:Y:S02]  /*3d10*/  FMUL.FTZ R94, R145, R182 ;  /* 0x000000b6915e7220 */ /* 0x000fe40000410000 */
[----:B------:R-:W-:Y:S01]  /*3d20*/  FMUL.FTZ R89, R139, R80 ;  /* 0x000000508b597220 */ /* 0x000fe20000410000 */
[----:B------:R-:W-:Y:S01]  /*3d30*/  @P0 PRMT R68, R68, 0x5410, R77 ;  /* 0x0000541044440816 */ /* 0x000fe2000000004d */
[----:B------:R-:W-:Y:S01]  /*3d40*/  @P0 IMAD.WIDE.U32 R78, R172, R235, c[0x0][0x258] ;  /* 0x00009600ac4e0625 */ /* 0x000fe200078e00eb */
[----:B------:R-:W-:Y:S02]  /*3d50*/  @P0 PRMT R69, R69, 0x5410, R81 ;  /* 0x0000541045450816 */ /* 0x000fe40000000051 */
[----:B------:R-:W-:-:S02]  /*3d60*/  @P0 PRMT R70, R70, 0x5410, R82 ;  /* 0x0000541046460816 */ /* 0x000fc40000000052 */
[----:B------:R-:W-:Y:S02]  /*3d70*/  @P0 PRMT R71, R71, 0x5410, R101 ;  /* 0x0000541047470816 */ /* 0x000fe40000000065 */
[----:B------:R-:W-:Y:S02]  /*3d80*/  F2FP.PACK_AB R75, R94, R75 ;  /* 0x0000004b5e4b723e */ /* 0x000fe400000000ff */
[----:B------:R-:W-:Y:S02]  /*3d90*/  F2FP.PACK_AB R74, R91, R74 ;  /* 0x0000004a5b4a723e */ /* 0x000fe400000000ff */
[----:B------:R-:W-:Y:S02]  /*3da0*/  F2FP.PACK_AB R73, R92, R73 ;  /* 0x000000495c49723e */ /* 0x000fe400000000ff */
[----:B------:R-:W-:Y:S02]  /*3db0*/  F2FP.PACK_AB R72, R89, R72 ;  /* 0x000000485948723e */ /* 0x000fe400000000ff */
[----:B------:R-:W-:Y:S01]  /*3dc0*/  LEA.HI.X R77, R174, c[0x0][0x24c], RZ, 0x4, P1 ;  /* 0x00009300ae4d7a11 */ /* 0x000fe200008f24ff */
[----:B------:R0:W-:Y:S04]  /*3dd0*/  @P0 STG.E.128 [R78.64], R68 ;  /* 0x000000444e000986 */ /* 0x0001e8000c101d04 */
[----:B------:R0:W-:Y:S01]  /*3de0*/  STG.E.128 [R76.64], R72 ;  /* 0x000000484c007986 */ /* 0x0001e2000c101d04 */
[----:B------:R-:W-:-:S02]  /*3df0*/  ISETP.GE.AND P0, PT, R132, c[0x0][0x164], PT ;  /* 0x0000590084007a0c */ /* 0x000fc40003f06270 */
[----:B------:R-:W-:Y:S01]  /*3e00*/  SEL R150, RZ, 0x1, P2 ;  /* 0x00000001ff967807 */ /* 0x000fe20001000000 */
[--C-:B------:R-:W-:Y:S02]  /*3e10*/  HADD2.F32 R83, -RZ, R85.reuse.H0_H0 ;  /* 0x20000055ff537230 */ /* 0x100fe40000004100 */
[----:B------:R-:W-:Y:S02]  /*3e20*/  HADD2.F32 R82, -RZ, R85.H1_H1 ;  /* 0x30000055ff527230 */ /* 0x000fe40000004100 */
[----:B------:R-:W-:Y:S02]  /*3e30*/  HADD2.F32 R81, -RZ, R84.H0_H0 ;  /* 0x20000054ff517230 */ /* 0x000fe40000004100 */
[----:B------:R-:W-:Y:S02]  /*3e40*/  HADD2.F32 R85, -RZ, R86.H0_H0 ;  /* 0x20000056ff557230 */ /* 0x000fe40000004100 */
[----:B------:R-:W-:Y:S02]  /*3e50*/  HADD2.F32 R84, -RZ, R84.H1_H1 ;  /* 0x30000054ff547230 */ /* 0x000fe40000004100 */
[----:B------:R-:W-:-:S02]  /*3e60*/  HADD2.F32 R86, -RZ, R86.H1_H1 ;  /* 0x30000056ff567230 */ /* 0x000fc40000004100 */
[--C-:B------:R-:W-:Y:S02]  /*3e70*/  HADD2.F32 R89, -RZ, R87.reuse.H0_H0 ;  /* 0x20000057ff597230 */ /* 0x100fe40000004100 */
[----:B------:R-:W-:Y:S01]  /*3e80*/  HADD2.F32 R92, -RZ, R87.H1_H1 ;  /* 0x30000057ff5c7230 */ /* 0x000fe20000004100 */
[----:B------:R-:W-:Y:S02]  /*3e90*/  FFMA.FTZ R50, R81, R99, R50 ;  /* 0x0000006351327223 */ /* 0x000fe40000010032 */
[----:B------:R-:W-:Y:S02]  /*3ea0*/  FFMA.FTZ R49, R84, R80, R49 ;  /* 0x0000005054317223 */ /* 0x000fe40000010031 */
[----:B------:R-:W-:Y:S02]  /*3eb0*/  FFMA.FTZ R104, R83, R97, R104 ;  /* 0x0000006153687223 */ /* 0x000fe40000010068 */
[----:B------:R-:W-:Y:S02]  /*3ec0*/  FFMA.FTZ R51, R82, R88, R51 ;  /* 0x0000005852337223 */ /* 0x000fe40000010033 */
[----:B------:R-:W-:-:S02]  /*3ed0*/  FFMA.FTZ R106, R85, R93, R106 ;  /* 0x0000005d556a7223 */ /* 0x000fc4000001006a */
[----:B------:R-:W-:Y:S02]  /*3ee0*/  FFMA.FTZ R105, R86, R90, R105 ;  /* 0x0000005a56697223 */ /* 0x000fe40000010069 */
[----:B------:R-:W-:Y:S02]  /*3ef0*/  FFMA.FTZ R108, R89, R181, R108 ;  /* 0x000000b5596c7223 */ /* 0x000fe4000001006c */
[----:B------:R-:W-:Y:S01]  /*3f00*/  FFMA.FTZ R107, R92, R182, R107 ;  /* 0x000000b65c6b7223 */ /* 0x000fe2000001006b */
[----:B0-----:R-:W-:Y:S01]  /*3f10*/  @P0 CALL.REL.NOINC `(.L_x_1613) ;  /* 0x0000001000000944 */ /* 0x001fe20003c00000 */
[----:B------:R-:W-:Y:S05]  /*3f20*/  BRA `(.L_x_1614) ;  /* 0xffffccf000007947 */ /* 0x000fea000383ffff */
.L_x_1613:
        /* <DEDUP_REMOVED lines=70> */
.L_x_1610:
        /* <DEDUP_REMOVED lines=35> */
.L_x_1611:
[----:B------:R-:W-:Y:S01]  /*45c0*/  HFMA2.MMA R76, -RZ, RZ, 0, 9.5367431640625e-07 ;  /* 0x00000010ff4c7435 */ /* 0x000fe200000001ff */
[----:B------:R-:W-:-:S02]  /*45d0*/  MOV R73, R74 ;  /* 0x0000004a00497202 */ /* 0x000fc40000000f00 */
[----:B------:R-:W-:Y:S02]  /*45e0*/  MOV R79, 0x1f ;  /* 0x0000001f004f7802 */ /* 0x000fe40000000f00 */
[----:B------:R-:W-:Y:S02]  /*45f0*/  MOV R78, 0xffffffff ;  /* 0xffffffff004e7802 */ /* 0x000fe40000000f00 */
[----:B------:R-:W-:Y:S02]  /*4600*/  MOV R72, 0x4620 ;  /* 0x0000462000487802 */ /* 0x000fe40000000f00 */
[----:B-----5:R-:W-:Y:S05]  /*4610*/  CALL.REL.NOINC `($__internal_25_$__cuda_sm70_shflsync_down_p) ;  /* 0x0000046000007944 */ /* 0x020fea0003c00000 */
[----:B-1----:R-:W-:Y:S01]  /*4620*/  MOV R77, R76 ;  /* 0x0000004c004d7202 */ /* 0x002fe20000000f00 */
[----:B------:R-:W-:Y:S05]  /*4630*/  BRA `(.L_x_1615) ;  /* 0xffffdbf000007947 */ /* 0x000fea000383ffff */
.L_x_1612:
[----:B------:R-:W-:Y:S01]  /*4640*/  HFMA2.MMA R76, -RZ, RZ, 0, 9.5367431640625e-07 ;  /* 0x00000010ff4c7435 */ /* 0x000fe200000001ff */
[----:B------:R-:W-:Y:S02]  /*4650*/  MOV R73, R75 ;  /* 0x0000004b00497202 */ /* 0x000fe40000000f00 */
[----:B------:R-:W-:Y:S02]  /*4660*/  MOV R79, 0x1f ;  /* 0x0000001f004f7802 */ /* 0x000fe40000000f00 */
[----:B------:R-:W-:-:S02]  /*4670*/  MOV R78, 0xffffffff ;  /* 0xffffffff004e7802 */ /* 0x000fc40000000f00 */
[----:B------:R-:W-:Y:S02]  /*4680*/  MOV R72, 0x46a0 ;  /* 0x000046a000487802 */ /* 0x000fe40000000f00 */
[----:B01---5:R-:W-:Y:S05]  /*4690*/  CALL.REL.NOINC `($__internal_25_$__cuda_sm70_shflsync_down_p) ;  /* 0x000003e000007944 */ /* 0x023fea0003c00000 */
[----:B------:R-:W-:Y:S01]  /*46a0*/  FADD.FTZ R74, R74, R77 ;  /* 0x0000004d4a4a7221 */ /* 0x000fe20000010000 */
[----:B------:R-:W-:Y:S01]  /*46b0*/  MOV R79, 0x1f ;  /* 0x0000001f004f7802 */ /* 0x000fe20000000f00 */
[----:B-1----:R-:W-:Y:S01]  /*46c0*/  FADD.FTZ R75, R75, R76 ;  /* 0x0000004c4b4b7221 */ /* 0x002fe20000010000 */
[----:B------:R-:W-:Y:S01]  /*46d0*/  HFMA2.MMA R76, -RZ, RZ, 0, 4.76837158203125e-07 ;  /* 0x00000008ff4c7435 */ /* 0x000fe200000001ff */
[----:B------:R-:W-:Y:S02]  /*46e0*/  MOV R78, 0xffffffff ;  /* 0xffffffff004e7802 */ /* 0x000fe40000000f00 */
[----:B------:R-:W-:Y:S02]  /*46f0*/  MOV R73, R74 ;  /* 0x0000004a00497202 */ /* 0x000fe40000000f00 */
[----:B------:R-:W-:Y:S02]  /*4700*/  MOV R72, 0x4720 ;  /* 0x0000472000487802 */ /* 0x000fe40000000f00 */
[----:B------:R-:W-:Y:S05]  /*4710*/  CALL.REL.NOINC `($__internal_25_$__cuda_sm70_shflsync_down_p) ;  /* 0x0000036000007944 */ /* 0x000fea0003c00000 */
[----:B-1----:R-:W-:Y:S01]  /*4720*/  MOV R77, R76 ;  /* 0x0000004c004d7202 */ /* 0x002fe20000000f00 */
[----:B------:R-:W-:Y:S01]  /*4730*/  HFMA2.MMA R76, -RZ, RZ, 0, 4.76837158203125e-07 ;  /* 0x00000008ff4c7435 */ /* 0x000fe200000001ff */
[----:B------:R-:W-:-:S02]  /*4740*/  MOV R73, R75 ;  /* 0x0000004b00497202 */ /* 0x000fc40000000f00 */
[----:B------:R-:W-:Y:S02]  /*4750*/  MOV R79, 0x1f ;  /* 0x0000001f004f7802 */ /* 0x000fe40000000f00 */
[----:B------:R-:W-:Y:S02]  /*4760*/  MOV R78, 0xffffffff ;  /* 0xffffffff004e7802 */ /* 0x000fe40000000f00 */
[----:B------:R-:W-:Y:S02]  /*4770*/  MOV R72, 0x4790 ;  /* 0x0000479000487802 */ /* 0x000fe40000000f00 */
[----:B------:R-:W-:Y:S05]  /*4780*/  CALL.REL.NOINC `($__internal_25_$__cuda_sm70_shflsync_down_p) ;  /* 0x000002f000007944 */ /* 0x000fea0003c00000 */
[----:B------:R-:W-:Y:S01]  /*4790*/  FADD.FTZ R74, R77, R74 ;  /* 0x0000004a4d4a7221 */ /* 0x000fe20000010000 */
[----:B------:R-:W-:Y:S01]  /*47a0*/  MOV R79, 0x1f ;  /* 0x0000001f004f7802 */ /* 0x000fe20000000f00 */
[----:B-1----:R-:W-:Y:S01]  /*47b0*/  FADD.FTZ R75, R75, R76 ;  /* 0x0000004c4b4b7221 */ /* 0x002fe20000010000 */
[----:B------:R-:W-:Y:S01]  /*47c0*/  HFMA2.MMA R76, -RZ, RZ, 0, 2.384185791015625e-07 ;  /* 0x00000004ff4c7435 */ /* 0x000fe200000001ff */
[----:B------:R-:W-:Y:S02]  /*47d0*/  MOV R78, 0xffffffff ;  /* 0xffffffff004e7802 */ /* 0x000fe40000000f00 */
[----:B------:R-:W-:-:S02]  /*47e0*/  MOV R73, R74 ;  /* 0x0000004a00497202 */ /* 0x000fc40000000f00 */
[----:B------:R-:W-:Y:S02]  /*47f0*/  MOV R72, 0x4810 ;  /* 0x0000481000487802 */ /* 0x000fe40000000f00 */
[----:B------:R-:W-:Y:S05]  /*4800*/  CALL.REL.NOINC `($__internal_25_$__cuda_sm70_shflsync_down_p) ;  /* 0x0000027000007944 */ /* 0x000fea0003c00000 */
[----:B-1----:R-:W-:Y:S01]  /*4810*/  MOV R77, R76 ;  /* 0x0000004c004d7202 */ /* 0x002fe20000000f00 */
[----:B------:R-:W-:Y:S01]  /*4820*/  HFMA2.MMA R76, -RZ, RZ, 0, 2.384185791015625e-07 ;  /* 0x00000004ff4c7435 */ /* 0x000fe200000001ff */
[----:B------:R-:W-:Y:S02]  /*4830*/  MOV R73, R75 ;  /* 0x0000004b00497202 */ /* 0x000fe40000000f00 */
[----:B------:R-:W-:Y:S02]  /*4840*/  MOV R79, 0x1f ;  /* 0x0000001f004f7802 */ /* 0x000fe40000000f00 */
[----:B------:R-:W-:Y:S02]  /*4850*/  MOV R78, 0xffffffff ;  /* 0xffffffff004e7802 */ /* 0x000fe40000000f00 */
[----:B------:R-:W-:Y:S02]  /*4860*/  MOV R72, 0x4880 ;  /* 0x0000488000487802 */ /* 0x000fe40000000f00 */
[----:B------:R-:W-:Y:S05]  /*4870*/  CALL.REL.NOINC `($__internal_25_$__cuda_sm70_shflsync_down_p) ;  /* 0x0000020000007944 */ /* 0x000fea0003c00000 */
[----:B------:R-:W-:Y:S01]  /*4880*/  FADD.FTZ R74, R77, R74 ;  /* 0x0000004a4d4a7221 */ /* 0x000fe20000010000 */
[----:B------:R-:W-:Y:S01]  /*4890*/  MOV R79, 0x1f ;  /* 0x0000001f004f7802 */ /* 0x000fe20000000f00 */
[----:B-1----:R-:W-:Y:S01]  /*48a0*/  FADD.FTZ R75, R75, R76 ;  /* 0x0000004c4b4b7221 */ /* 0x002fe20000010000 */
[----:B------:R-:W-:Y:S01]  /*48b0*/  HFMA2.MMA R76, -RZ, RZ, 0, 1.1920928955078125e-07 ;  /* 0x00000002ff4c7435 */ /* 0x000fe200000001ff */
[----:B------:R-:W-:-:S02]  /*48c0*/  MOV R78, 0xffffffff ;  /* 0xffffffff004e7802 */ /* 0x000fc40000000f00 */
[----:B------:R-:W-:Y:S02]  /*48d0*/  MOV R73, R74 ;  /* 0x0000004a00497202 */ /* 0x000fe40000000f00 */
[----:B------:R-:W-:Y:S02]  /*48e0*/  MOV R72, 0x4900 ;  /* 0x0000490000487802 */ /* 0x000fe40000000f00 */
[----:B------:R-:W-:Y:S05]  /*48f0*/  CALL.REL.NOINC `($__internal_25_$__cuda_sm70_shflsync_down_p) ;  /* 0x0000018000007944 */ /* 0x000fea0003c00000 */
[----:B-1----:R-:W-:Y:S01]  /*4900*/  MOV R77, R76 ;  /* 0x0000004c004d7202 */ /* 0x002fe20000000f00 */
[----:B------:R-:W-:Y:S01]  /*4910*/  HFMA2.MMA R76, -RZ, RZ, 0, 1.1920928955078125e-07 ;  /* 0x00000002ff4c7435 */ /* 0x000fe200000001ff */
[----:B------:R-:W-:Y:S02]  /*4920*/  MOV R73, R75 ;  /* 0x0000004b00497202 */ /* 0x000fe40000000f00 */
[----:B------:R-:W-:Y:S02]  /*4930*/  MOV R79, 0x1f ;  /* 0x0000001f004f7802 */ /* 0x000fe40000000f00 */
[----:B------:R-:W-:Y:S02]  /*4940*/  MOV R78, 0xffffffff ;  /* 0xffffffff004e7802 */ /* 0x000fe40000000f00 */
[----:B------:R-:W-:-:S02]  /*4950*/  MOV R72, 0x4970 ;  /* 0x0000497000487802 */ /* 0x000fc40000000f00 */
[----:B------:R-:W-:Y:S05]  /*4960*/  CALL.REL.NOINC `($__internal_25_$__cuda_sm70_shflsync_down_p) ;  /* 0x0000011000007944 */ /* 0x000fea0003c00000 */
[----:B------:R-:W-:Y:S01]  /*4970*/  FADD.FTZ R74, R77, R74 ;  /* 0x0000004a4d4a7221 */ /* 0x000fe20000010000 */
[----:B------:R-:W-:Y:S01]  /*4980*/  MOV R79, 0x1f ;  /* 0x0000001f004f7802 */ /* 0x000fe20000000f00 */
[----:B-1----:R-:W-:Y:S01]  /*4990*/  FADD.FTZ R77, R75, R76 ;  /* 0x0000004c4b4d7221 */ /* 0x002fe20000010000 */
[----:B------:R-:W-:Y:S01]  /*49a0*/  HFMA2.MMA R76, -RZ, RZ, 0, 5.9604644775390625e-08 ;  /* 0x00000001ff4c7435 */ /* 0x000fe200000001ff */
[----:B------:R-:W-:-:S02]  /*49b0*/  MOV R78, 0xffffffff ;  /* 0xffffffff004e7802 */ /* 0x000fc40000000f00 */
[----:B------:R-:W-:Y:S02]  /*49c0*/  MOV R73, R74 ;  /* 0x0000004a00497202 */ /* 0x000fe40000000f00 */
[----:B------:R-:W-:Y:S02]  /*49d0*/  MOV R72, 0x49f0 ;  /* 0x000049f000487802 */ /* 0x000fe40000000f00 */
[----:B------:R-:W-:Y:S05]  /*49e0*/  CALL.REL.NOINC `($__internal_25_$__cuda_sm70_shflsync_down_p) ;  /* 0x0000009000007944 */ /* 0x000fea0003c00000 */
[----:B-1----:R-:W-:Y:S01]  /*49f0*/  MOV R75, R76 ;  /* 0x0000004c004b7202 */ /* 0x002fe20000000f00 */
[----:B------:R-:W-:Y:S01]  /*4a00*/  HFMA2.MMA R76, -RZ, RZ, 0, 5.9604644775390625e-08 ;  /* 0x00000001ff4c7435 */ /* 0x000fe200000001ff */
[----:B------:R-:W-:Y:S02]  /*4a10*/  MOV R73, R77 ;  /* 0x0000004d00497202 */ /* 0x000fe40000000f00 */
[----:B------:R-:W-:Y:S02]  /*4a20*/  MOV R79, 0x1f ;  /* 0x0000001f004f7802 */ /* 0x000fe40000000f00 */
[----:B------:R-:W-:Y:S02]  /*4a30*/  MOV R78, 0xffffffff ;  /* 0xffffffff004e7802 */ /* 0x000fe40000000f00 */
[----:B------:R-:W-:-:S02]  /*4a40*/  MOV R72, 0x4a60 ;  /* 0x00004a6000487802 */ /* 0x000fc40000000f00 */
[----:B------:R-:W-:Y:S05]  /*4a50*/  CALL.REL.NOINC `($__internal_25_$__cuda_sm70_shflsync_down_p) ;  /* 0x0000002000007944 */ /* 0x000fea0003c00000 */
[----:B-1----:R-:W-:Y:S01]  /*4a60*/  MOV R73, R76 ;  /* 0x0000004c00497202 */ /* 0x002fe20000000f00 */
[----:B------:R-:W-:Y:S05]  /*4a70*/  BRA `(.L_x_1616) ;  /* 0xffffd8d000007947 */ /* 0x000fea000383ffff */
        .weak           $__internal_25_$__cuda_sm70_shflsync_down_p
        .type           $__internal_25_$__cuda_sm70_shflsync_down_p,@function
        .size           $__internal_25_$__cuda_sm70_shflsync_down_p,(.L_x_11759 - $__internal_25_$__cuda_sm70_shflsync_down_p)
$__internal_25_$__cuda_sm70_shflsync_down_p:
[----:B------:R-:W-:Y:S04]  /*4a80*/  WARPSYNC R78 ;  /* 0x0000004e00007348 */ /* 0x000fe80003800000 */
[----:B------:R0:W1:Y:S02]  /*4a90*/  SHFL.DOWN PT, R76, R73, R76, R79 ;  /* 0x0800004c494c7389 */ /* 0x00006400000e004f */
[----:B0-----:R-:W-:-:S06]  /*4aa0*/  HFMA2.MMA R73, -RZ, RZ, 0, 0 ;  /* 0x00000000ff497435 */ /* 0x001fcc00000001ff */
[----:B------:R-:W-:Y:S05]  /*4ab0*/  RET.REL.NODEC R72 `(_ZN10layer_norm13ln_bwd_kernelINS_13Kernel_traitsI6__halfS2_S2_S2_fjLj8192ELj1ELj1ELj8ELj16ENS_18Kernel_traits_baseILj8192ES2_S2_S2_S2_fjLj256EEEEELb0ELb1ELb0ELb1EEEvNS_9BwdParamsE) ;  /* 0xffffb54048007950 */ /* 0x000fea0003c3ffff */
.L_x_1617:
        /* <DEDUP_REMOVED lines=12> */
.L_x_11759:


//--------------------- .text._ZN10layer_norm13ln_bwd_kernelINS_13Kernel_traitsI6__halfS2_S2_S2_fjLj8192ELj1ELj1ELj8ELj16ENS_18Kernel_traits_baseILj8192ES2_S2_S2_S2_fjLj256EEEEELb0ELb1ELb1ELb0EEEvNS_9BwdParamsE --------------------------
	.section	.text._ZN10layer_norm13ln_bwd_kernelINS_13Kernel_traitsI6__halfS2_S2_S2_fjLj8192ELj1ELj1ELj8ELj16ENS_18Kernel_traits_baseILj8192ES2_S2_S2_S2_fjLj256EEEEELb0ELb1ELb1ELb0EEEvNS_9BwdParamsE,"ax",@progbits
	.sectioninfo	@"SHI_REGISTERS=255"
	.align	128
        .global         _ZN10layer_norm13ln_bwd_kernelINS_13Kernel_traitsI6__halfS2_S2_S2_fjLj8192ELj1ELj1ELj8ELj16ENS_18Kernel_traits_baseILj8192ES2_S2_S2_S2_fjLj256EEEEELb0ELb1ELb1ELb0EEEvNS_9BwdParamsE
        .type           _ZN10layer_norm13ln_bwd_kernelINS_13Kernel_traitsI6__halfS2_S2_S2_fjLj8192ELj1ELj1ELj8ELj16ENS_18Kernel_traits_baseILj8192ES2_S2_S2_S2_fjLj256EEEEELb0ELb1ELb1ELb0EEEvNS_9BwdParamsE,@function
        .size           _ZN10layer_norm13ln_bwd_kernelINS_13Kernel_traitsI6__halfS2_S2_S2_fjLj8192ELj1ELj1ELj8ELj16ENS_18Kernel_traits_baseILj8192ES2_S2_S2_S2_fjLj256EEEEELb0ELb1ELb1ELb0EEEvNS_9BwdParamsE,(.L_x_11760 - _ZN10layer_norm13ln_bwd_kernelINS_13Kernel_traitsI6__halfS2_S2_S2_fjLj8192ELj1ELj1ELj8ELj16ENS_18Kernel_traits_baseILj8192ES2_S2_S2_S2_fjLj256EEEEELb0ELb1ELb1ELb0EEEvNS_9BwdParamsE)
        .other          _ZN10layer_norm13ln_bwd_kernelINS_13Kernel_traitsI6__halfS2_S2_S2_fjLj8192ELj1ELj1ELj8ELj16ENS_18Kernel_traits_baseILj8192ES2_S2_S2_S2_fjLj256EEEEELb0ELb1ELb1ELb0EEEvNS_9BwdParamsE,@"STO_CUDA_ENTRY STV_DEFAULT"
_ZN10layer_norm13ln_bwd_kernelINS_13Kernel_traitsI6__halfS2_S2_S2_fjLj8192ELj1ELj1ELj8ELj16ENS_18Kernel_traits_baseILj8192ES2_S2_S2_S2_fjLj256EEEEELb0ELb1ELb1ELb0EEEvNS_9BwdParamsE:
.text._ZN10layer_norm13ln_bwd_kernelINS_13Kernel_traitsI6__halfS2_S2_S2_fjLj8192ELj1ELj1ELj8ELj16ENS_18Kernel_traits_baseILj8192ES2_S2_S2_S2_fjLj256EEEEELb0ELb1ELb1ELb0EEEvNS_9BwdParamsE:
        /* <DEDUP_REMOVED lines=22> */
[----:B------:R0:W5:Y:S04]  /*0160*/  @P3 LDG.E.128 R60, [R2.64] ;  /* 0x00000004023c3981 */ /* 0x000168000c1e1d00 */
        /* <DEDUP_REMOVED lines=67> */
[----:B------:R-:W0:Y:S01]  /*05a0*/  LDC.U8 R202, c[0x0][0x1f0] ;  /* 0x00007c00ffca7b82 */ /* 0x000e220000000000 */
[----:B------:R-:W-:Y:S01]  /*05b0*/  HADD2.F32 R3, -RZ, R60.H1_H1 ;  /* 0x3000003cff037230 */ /* 0x000fe20000004100 */
[----:B------:R-:W-:Y:S01]  /*05c0*/  HFMA2.MMA R201, -RZ, RZ, 0, 5.9604644775390625e-08 ;  /* 0x00000001ffc97435 */ /* 0x000fe200000001ff */
[----:B------:R-:W-:Y:S01]  /*05d0*/  HADD2.F32 R29, -RZ, R61.H0_H0 ;  /* 0x2000003dff1d7230 */ /* 0x000fe20000004100 */
[----:B------:R1:W-:Y:S01]  /*05e0*/  STL [R1+0x4c], R28 ;  /* 0x00004c1c01007387 */ /* 0x0003e20000100800 */
[--C-:B------:R-:W-:Y:S01]  /*05f0*/  HADD2.F32 R215, -RZ, R204.reuse.H0_H0 ;  /* 0x200000ccffd77230 */ /* 0x100fe20000004100 */
[----:B------:R-:W-:Y:S01]  /*0600*/  MOV R37, RZ ;  /* 0x000000ff00257202 */ /* 0x000fe20000000f00 */
[----:B------:R-:W-:Y:S01]  /*0610*/  HADD2.F32 R214, -RZ, R204.H1_H1 ;  /* 0x300000ccffd67230 */ /* 0x000fe20000004100 */
[----:B------:R2:W-:Y:S01]  /*0620*/  STL [R1+0x48], R3 ;  /* 0x0000480301007387 */ /* 0x0005e20000100800 */
[----:B------:R-:W-:-:S02]  /*0630*/  HADD2.F32 R211, -RZ, R206.H0_H0 ;  /* 0x200000ceffd37230 */ /* 0x000fc40000004100 */
[--C-:B------:R-:W-:Y:S01]  /*0640*/  HADD2.F32 R252, -RZ, R22.reuse.H0_H0 ;  /* 0x20000016fffc7230 */ /* 0x100fe20000004100 */
[----:B------:R3:W-:Y:S01]  /*0650*/  STL [R1+0x44], R29 ;  /* 0x0000441d01007387 */ /* 0x0007e20000100800 */
[----:B------:R-:W-:Y:S02]  /*0660*/  HADD2.F32 R251, -RZ, R22.H1_H1 ;  /* 0x30000016fffb7230 */ /* 0x000fe40000004100 */
[----:B-1----:R-:W-:Y:S02]  /*0670*/  HADD2.F32 R28, -RZ, R61.H1_H1 ;  /* 0x3000003dff1c7230 */ /* 0x002fe40000004100 */
[--C-:B------:R-:W-:Y:S02]  /*0680*/  HADD2.F32 R250, -RZ, R23.reuse.H0_H0 ;  /* 0x20000017fffa7230 */ /* 0x100fe40000004100 */
[----:B--2---:R-:W-:Y:S01]  /*0690*/  HADD2.F32 R3, -RZ, R62.H0_H0 ;  /* 0x2000003eff037230 */ /* 0x004fe20000004100 */
[----:B------:R1:W-:Y:S01]  /*06a0*/  STL [R1+0x40], R28 ;  /* 0x0000401c01007387 */ /* 0x0003e20000100800 */
[----:B------:R-:W-:-:S02]  /*06b0*/  HADD2.F32 R249, -RZ, R23.H1_H1 ;  /* 0x30000017fff97230 */ /* 0x000fc40000004100 */
[----:B---3--:R-:W-:Y:S01]  /*06c0*/  HADD2.F32 R29, -RZ, R62.H1_H1 ;  /* 0x3000003eff1d7230 */ /* 0x008fe20000004100 */
[----:B------:R2:W-:Y:S01]  /*06d0*/  STL [R1+0x3c], R3 ;  /* 0x00003c0301007387 */ /* 0x0005e20000100800 */
[--C-:B------:R-:W-:Y:S02]  /*06e0*/  HADD2.F32 R248, -RZ, R16.reuse.H0_H0 ;  /* 0x20000010fff87230 */ /* 0x100fe40000004100 */
[----:B------:R-:W-:Y:S01]  /*06f0*/  HADD2.F32 R247, -RZ, R16.H1_H1 ;  /* 0x30000010fff77230 */ /* 0x000fe20000004100 */
[----:B------:R3:W-:Y:S01]  /*0700*/  STL [R1+0x38], R29 ;  /* 0x0000381d01007387 */ /* 0x0007e20000100800 */
[----:B------:R-:W-:Y:S02]  /*0710*/  HADD2.F32 R246, -RZ, R17.H0_H0 ;  /* 0x20000011fff67230 */ /* 0x000fe40000004100 */
[----:B-1----:R-:W-:Y:S02]  /*0720*/  HADD2.F32 R28, -RZ, R63.H0_H0 ;  /* 0x2000003fff1c7230 */ /* 0x002fe40000004100 */
[----:B------:R-:W-:-:S02]  /*0730*/  HADD2.F32 R245, -RZ, R17.H1_H1 ;  /* 0x30000011fff57230 */ /* 0x000fc40000004100 */
[----:B--2---:R-:W-:Y:S01]  /*0740*/  HADD2.F32 R3, -RZ, R63.H1_H1 ;  /* 0x3000003fff037230 */ /* 0x004fe20000004100 */
[----:B------:R1:W-:Y:S01]  /*0750*/  STL [R1+0x34], R28 ;  /* 0x0000341c01007387 */ /* 0x0003e20000100800 */
[----:B------:R-:W-:Y:S02]  /*0760*/  HADD2.F32 R244, -RZ, R18.H0_H0 ;  /* 0x20000012fff47230 */ /* 0x000fe40000004100 */
[----:B---3--:R-:W-:Y:S01]  /*0770*/  HADD2.F32 R29, -RZ, R24.H0_H0 ;  /* 0x20000018ff1d7230 */ /* 0x008fe20000004100 */
[----:B------:R2:W-:Y:S01]  /*0780*/  STL [R1+0x30], R3 ;  /* 0x0000300301007387 */ /* 0x0005e20000100800 */
[----:B------:R-:W-:Y:S02]  /*0790*/  HADD2.F32 R243, -RZ, R18.H1_H1 ;  /* 0x30000012fff37230 */ /* 0x000fe40000004100 */
[--C-:B------:R-:W-:Y:S01]  /*07a0*/  HADD2.F32 R242, -RZ, R19.reuse.H0_H0 ;  /* 0x20000013fff27230 */ /* 0x100fe20000004100 */
[----:B------:R-:W-:Y:S01]  /*07b0*/  STL [R1+0x2c], R29 ;  /* 0x00002c1d01007387 */ /* 0x000fe20000100800 */
[----:B------:R-:W-:-:S02]  /*07c0*/  HADD2.F32 R241, -RZ, R19.H1_H1 ;  /* 0x30000013fff17230 */ /* 0x000fc40000004100 */
[----:B-1----:R-:W-:Y:S02]  /*07d0*/  HADD2.F32 R28, -RZ, R24.H1_H1 ;  /* 0x30000018ff1c7230 */ /* 0x002fe40000004100 */
[--C-:B------:R-:W-:Y:S02]  /*07e0*/  HADD2.F32 R24, -RZ, R25.reuse.H1_H1 ;  /* 0x30000019ff187230 */ /* 0x100fe40000004100 */
[----:B--2---:R-:W-:Y:S01]  /*07f0*/  HADD2.F32 R3, -RZ, R25.H0_H0 ;  /* 0x20000019ff037230 */ /* 0x004fe20000004100 */
[----:B------:R-:W-:Y:S01]  /*0800*/  STL [R1+0x28], R28 ;  /* 0x0000281c01007387 */ /* 0x000fe20000100800 */
[----:B------:R-:W-:Y:S02]  /*0810*/  HADD2.F32 R25, -RZ, R26.H0_H0 ;  /* 0x2000001aff197230 */ /* 0x000fe40000004100 */
[--C-:B------:R-:W-:Y:S01]  /*0820*/  HADD2.F32 R240, -RZ, R12.reuse.H0_H0 ;  /* 0x2000000cfff07230 */ /* 0x100fe20000004100 */
        /* <DEDUP_REMOVED lines=8> */
[----:B-1----:R-:W-:Y:S02]  /*08b0*/  HADD2.F32 R3, -RZ, R26.H1_H1 ;  /* 0x3000001aff037230 */ /* 0x002fe40000004100 */
[----:B------:R-:W-:-:S02]  /*08c0*/  HADD2.F32 R234, -RZ, R15.H0_H0 ;  /* 0x2000000fffea7230 */ /* 0x000fc40000004100 */
[----:B--2---:R-:W-:Y:S01]  /*08d0*/  HADD2.F32 R24, -RZ, R27.H0_H0 ;  /* 0x2000001bff187230 */ /* 0x004fe20000004100 */
[----:B------:R1:W-:Y:S01]  /*08e0*/  STL [R1+0x18], R3 ;  /* 0x0000180301007387 */ /* 0x0003e20000100800 */
[----:B------:R-:W-:Y:S02]  /*08f0*/  HADD2.F32 R233, -RZ, R15.H1_H1 ;  /* 0x3000000fffe97230 */ /* 0x000fe40000004100 */
[----:B---3--:R-:W-:Y:S01]  /*0900*/  HADD2.F32 R25, -RZ, R27.H1_H1 ;  /* 0x3000001bff197230 */ /* 0x008fe20000004100 */
[----:B------:R2:W-:Y:S01]  /*0910*/  STL [R1+0x14], R24 ;  /* 0x0000141801007387 */ /* 0x0005e20000100800 */
[--C-:B------:R-:W-:Y:S02]  /*0920*/  HADD2.F32 R232, -RZ, R8.reuse.H0_H0 ;  /* 0x20000008ffe87230 */ /* 0x100fe40000004100 */
[----:B------:R-:W-:Y:S01]  /*0930*/  HADD2.F32 R231, -RZ, R8.H1_H1 ;  /* 0x30000008ffe77230 */ /* 0x000fe20000004100 */
[----:B------:R-:W-:Y:S01]  /*0940*/  STL [R1+0x10], R25 ;  /* 0x0000101901007387 */ /* 0x000fe20000100800 */
[----:B------:R-:W-:-:S02]  /*0950*/  HADD2.F32 R230, -RZ, R9.H0_H0 ;  /* 0x20000009ffe67230 */ /* 0x000fc40000004100 */
[--C-:B-1----:R-:W-:Y:S02]  /*0960*/  HADD2.F32 R3, -RZ, R20.reuse.H0_H0 ;  /* 0x20000014ff037230 */ /* 0x102fe40000004100 */
[----:B------:R-:W-:Y:S02]  /*0970*/  HADD2.F32 R229, -RZ, R9.H1_H1 ;  /* 0x30000009ffe57230 */ /* 0x000fe40000004100 */
[----:B--2---:R-:W-:Y:S01]  /*0980*/  HADD2.F32 R24, -RZ, R20.H1_H1 ;  /* 0x30000014ff187230 */ /* 0x004fe20000004100 */
[----:B------:R1:W-:Y:S01]  /*0990*/  STL [R1+0xc], R3 ;  /* 0x00000c0301007387 */ /* 0x0003e20000100800 */
[----:B------:R-:W-:Y:S02]  /*09a0*/  HADD2.F32 R20, -RZ, R21.H0_H0 ;  /* 0x20000015ff147230 */ /* 0x000fe40000004100 */
[--C-:B------:R-:W-:Y:S01]  /*09b0*/  HADD2.F32 R228, -RZ, R10.reuse.H0_H0 ;  /* 0x2000000affe47230 */ /* 0x100fe20000004100 */
[----:B------:R2:W-:Y:S01]  /*09c0*/  STL [R1+0x8], R24 ;  /* 0x0000081801007387 */ /* 0x0005e20000100800 */
[----:B------:R-:W-:-:S02]  /*09d0*/  HADD2.F32 R227, -RZ, R10.H1_H1 ;  /* 0x3000000affe37230 */ /* 0x000fc40000004100 */
[--C-:B------:R-:W-:Y:S01]  /*09e0*/  HADD2.F32 R226, -RZ, R11.reuse.H0_H0 ;  /* 0x2000000bffe27230 */ /* 0x100fe20000004100 */
[----:B------:R2:W-:Y:S01]  /*09f0*/  STL [R1+0x4], R20 ;  /* 0x0000041401007387 */ /* 0x0005e20000100800 */
[----:B------:R-:W-:Y:S02]  /*0a00*/  HADD2.F32 R225, -RZ, R11.H1_H1 ;  /* 0x3000000bffe17230 */ /* 0x000fe40000004100 */
[----:B-1----:R-:W-:Y:S02]  /*0a10*/  HADD2.F32 R3, -RZ, R21.H1_H1 ;  /* 0x30000015ff037230 */ /* 0x002fe40000004100 */
[--C-:B------:R-:W-:Y:S02]  /*0a20*/  HADD2.F32 R224, -RZ, R4.reuse.H0_H0 ;  /* 0x20000004ffe07230 */ /* 0x100fe40000004100 */
[----:B------:R-:W-:Y:S01]  /*0a30*/  HADD2.F32 R223, -RZ, R4.H1_H1 ;  /* 0x30000004ffdf7230 */ /* 0x000fe20000004100 */
[----:B------:R2:W-:Y:S01]  /*0a40*/  STL [R1], R3 ;  /* 0x0000000301007387 */ /* 0x0005e20000100800 */
        /* <DEDUP_REMOVED lines=10> */
[----:B0-2---:R-:W-:Y:S02]  /*0af0*/  HADD2.F32 R203, -RZ, R207.H1_H1 ;  /* 0x300000cfffcb7230 */ /* 0x005fe40000004100 */
.L_x_1751:
        /* <DEDUP_REMOVED lines=10> */
[----:B------:R-:W-:Y:S01]  /*0ba0*/  BSSY B0, `(.L_x_1619) ;  /* 0x000019e000007945 */ /* 0x000fe20003800000 */
[----:B------:R-:W-:Y:S02]  /*0bb0*/  MOV R161, 0x10 ;  /* 0x0000001000a17802 */ /* 0x000fe40000000f00 */
        /* <DEDUP_REMOVED lines=14> */
.L_x_1623:
[----:B------:R-:W-:Y:S02]  /*0ca0*/  IADD3 R158, R4, 0x100, RZ ;  /* 0x00000100049e7810 */ /* 0x000fe40007ffe0ff */
.L_x_1622:
[----:B------:R-:W-:Y:S05]  /*0cb0*/  BSYNC B1 ;  /* 0x0000000000017941 */ /* 0x000fea0003800000 */
.L_x_1621:
[----:B------:R-:W-:Y:S01]  /*0cc0*/  BSSY B1, `(.L_x_1624) ;  /* 0x0000008000017945 */ /* 0x000fe20003800000 */
[----:B------:R-:W-:Y:S05]  /*0cd0*/  @!P0 BRA `(.L_x_1625) ;  /* 0x0000006000008947 */ /* 0x000fea0003800000 */
[----:B------:R-:W-:-:S04]  /*0ce0*/  ISETP.NE.U32.AND P3, PT, RZ, c[0x0][0x218], PT ;  /* 0x00008600ff007a0c */ /* 0x000fc80003f65070 */
[----:B------:R-:W-:-:S13]  /*0cf0*/  ISETP.NE.AND.EX P3, PT, RZ, c[0x0][0x21c], PT, P3 ;  /* 0x00008700ff007a0c */ /* 0x000fda0003f65330 */
[----:B------:R-:W-:Y:S05]  /*0d00*/  @!P3 BRA `(.L_x_1626) ;  /* 0x000000200000b947 */ /* 0x000fea0003800000 */
[----:B------:R-:W-:-:S06]  /*0d10*/  IMAD.WIDE.U32 R136, R158, R161, c[0x0][0x218] ;  /* 0x000086009e887625 */ /* 0x000fcc00078e00a1 */
[----:B------:R-:W5:Y:S02]  /*0d20*/  LDG.E.128 R136, [R136.64] ;  /* 0x0000000488887981 */ /* 0x000f64000c1e1d00 */
.L_x_1626:
[----:B------:R-:W-:Y:S02]  /*0d30*/  IADD3 R158, R158, 0x100, RZ ;  /* 0x000001009e9e7810 */ /* 0x000fe40007ffe0ff */
.L_x_1625:
[----:B------:R-:W-:Y:S05]  /*0d40*/  BSYNC B1 ;  /* 0x0000000000017941 */ /* 0x000fea0003800000 */
.L_x_1624:
[----:B------:R-:W-:Y:S01]  /*0d50*/  BSSY B1, `(.L_x_1627) ;  /* 0x0000008000017945 */ /* 0x000fe20003800000 */
[----:B------:R-:W-:Y:S05]  /*0d60*/  @!P1 BRA `(.L_x_1628) ;  /* 0x0000006000009947 */ /* 0x000fea0003800000 */
[----:B------:R-:W-:-:S04]  /*0d70*/  ISETP.NE.U32.AND P3, PT, RZ, c[0x0][0x218], PT ;  /* 0x00008600ff007a0c */ /* 0x000fc80003f65070 */
[----:B------:R-:W-:-:S13]  /*0d80*/  ISETP.NE.AND.EX P3, PT, RZ, c[0x0][0x21c], PT, P3 ;  /* 0x00008700ff007a0c */ /* 0x000fda0003f65330 */
[----:B------:R-:W-:Y:S05]  /*0d90*/  @!P3 BRA `(.L_x_1629) ;  /* 0x000000200000b947 */ /* 0x000fea0003800000 */
[----:B------:R-:W-:-:S06]  /*0da0*/  IMAD.WIDE.U32 R140, R158, R161, c[0x0][0x218] ;  /* 0x000086009e8c7625 */ /* 0x000fcc00078e00a1 */
[----:B------:R-:W5:Y:S02]  /*0db0*/  LDG.E.128 R140, [R140.64] ;  /* 0x000000048c8c7981 */ /* 0x000f64000c1e1d00 */
.L_x_1629:
[----:B------:R-:W-:Y:S02]  /*0dc0*/  IADD3 R158, R158, 0x100, RZ ;  /* 0x000001009e9e7810 */ /* 0x000fe40007ffe0ff */
.L_x_1628:
[----:B------:R-:W-:Y:S05]  /*0dd0*/  BSYNC B1 ;  /* 0x0000000000017941 */ /* 0x000fea0003800000 */
.L_x_1627:
        /* <DEDUP_REMOVED lines=8> */
.L_x_1620:
        /* <DEDUP_REMOVED lines=11> */
[----:B------:R-:W-:Y:S02]  /*0f10*/  MOV R217, R4 ;  /* 0x0000000400d97202 */ /* 0x000fe40000000f00 */
        /* <DEDUP_REMOVED lines=14> */
[----:B----4-:R-:W-:-:S05]  /*1000*/  HADD2.F32 R5, -RZ, R8.H0_H0 ;  /* 0x20000008ff057230 */ /* 0x010fca0000004100 */
[----:B------:R-:W-:Y:S01]  /*1010*/  FADD.FTZ R5, -R207, R5 ;  /* 0x00000005cf057221 */ /* 0x000fe20000010100 */
[----:B--2---:R-:W-:-:S03]  /*1020*/  HADD2.F32 R6, -RZ, R12.H0_H0 ;  /* 0x2000000cff067230 */ /* 0x004fc60000004100 */
[----:B-----5:R-:W-:Y:S01]  /*1030*/  FMUL.FTZ R5, R3, R5 ;  /* 0x0000000503057220 */ /* 0x020fe20000410000 */
[----:B0-----:R-:W-:Y:S01]  /*1040*/  HADD2.F32 R156, -RZ, R8.H1_H1 ;  /* 0x30000008ff9c7230 */ /* 0x001fe20000004100 */
[----:B------:R-:W-:Y:S01]  /*1050*/  FADD.FTZ R72, R72, R6 ;  /* 0x0000000648487221 */ /* 0x000fe20000010000 */
[----:B------:R-:W-:Y:S01]  /*1060*/  HADD2.F32 R8, -RZ, R9.H0_H0 ;  /* 0x20000009ff087230 */ /* 0x000fe20000004100 */
[-C--:B------:R-:W-:Y:S01]  /*1070*/  FFMA.FTZ R36, R5, R6.reuse, R36 ;  /* 0x0000000605247223 */ /* 0x080fe20000010024 */
[--C-:B------:R-:W-:Y:S01]  /*1080*/  HADD2.F32 R159, -RZ, R10.reuse.H0_H0 ;  /* 0x2000000aff9f7230 */ /* 0x100fe20000004100 */
[----:B------:R-:W-:Y:S02]  /*1090*/  FMUL.FTZ R6, R162, R6 ;  /* 0x00000006a2067220 */ /* 0x000fe40000410000 */
[----:B------:R-:W2:Y:S01]  /*10a0*/  LDL R162, [R1+0x38] ;  /* 0x0000380001a27983 */ /* 0x000ea20000100800 */
[----:B------:R-:W-:Y:S01]  /*10b0*/  HADD2.F32 R158, -RZ, R10.H1_H1 ;  /* 0x3000000aff9e7230 */ /* 0x000fe20000004100 */
[----:B------:R-:W-:-:S02]  /*10c0*/  FADD.FTZ R197, -R207, R8 ;  /* 0x00000008cfc57221 */ /* 0x000fc40000010100 */
[C---:B------:R-:W-:Y:S02]  /*10d0*/  FADD.FTZ R8, -R207.reuse, R159 ;  /* 0x0000009fcf087221 */ /* 0x040fe40000010100 */
[----:B------:R-:W4:Y:S01]  /*10e0*/  LDL R159, [R1+0x34] ;  /* 0x00003400019f7983 */ /* 0x000f220000100800 */
[--C-:B------:R-:W-:Y:S02]  /*10f0*/  HADD2.F32 R157, -RZ, R11.reuse.H0_H0 ;  /* 0x2000000bff9d7230 */ /* 0x100fe40000004100 */
[----:B------:R-:W-:Y:S01]  /*1100*/  HADD2.F32 R7, -RZ, R11.H1_H1 ;  /* 0x3000000bff077230 */ /* 0x000fe20000004100 */
[C---:B------:R-:W-:Y:S02]  /*1110*/  FADD.FTZ R11, -R207.reuse, R158 ;  /* 0x0000009ecf0b7221 */ /* 0x040fe40000010100 */
[----:B------:R-:W4:Y:S01]  /*1120*/  LDL R158, [R1+0x30] ;  /* 0x00003000019e7983 */ /* 0x000f220000100800 */
[----:B------:R-:W-:Y:S01]  /*1130*/  FADD.FTZ R156, -R207, R156 ;  /* 0x0000009ccf9c7221 */ /* 0x000fe20000010100 */
[----:B------:R-:W-:-:S02]  /*1140*/  HADD2.F32 R160, -RZ, R9.H1_H1 ;  /* 0x30000009ffa07230 */ /* 0x000fc40000004100 */
[----:B------:R-:W-:Y:S01]  /*1150*/  HADD2.F32 R198, -RZ, R12.H1_H1 ;  /* 0x3000000cffc67230 */ /* 0x000fe20000004100 */
[----:B------:R-:W-:Y:S01]  /*1160*/  FMUL.FTZ R199, R3, R156 ;  /* 0x0000009c03c77220 */ /* 0x000fe20000410000 */
[--C-:B------:R-:W-:Y:S01]  /*1170*/  HADD2.F32 R196, -RZ, R13.reuse.H0_H0 ;  /* 0x2000000dffc47230 */ /* 0x100fe20000004100 */
[C---:B------:R-:W-:Y:S01]  /*1180*/  FADD.FTZ R160, -R207.reuse, R160 ;  /* 0x000000a0cfa07221 */ /* 0x040fe20000010100 */
[----:B------:R-:W-:Y:S01]  /*1190*/  HADD2.F32 R9, -RZ, R13.H1_H1 ;  /* 0x3000000dff097230 */ /* 0x000fe20000004100 */
[----:B------:R-:W-:Y:S01]  /*11a0*/  FADD.FTZ R13, -R207, R157 ;  /* 0x0000009dcf0d7221 */ /* 0x000fe20000010100 */
[--C-:B------:R-:W-:Y:S01]  /*11b0*/  HADD2.F32 R10, -RZ, R14.reuse.H0_H0 ;  /* 0x2000000eff0a7230 */ /* 0x100fe20000004100 */
[----:B------:R-:W-:Y:S01]  /*11c0*/  FADD.FTZ R73, R73, R198 ;  /* 0x000000c649497221 */ /* 0x000fe20000010000 */
[----:B------:R-:W-:Y:S01]  /*11d0*/  HADD2.F32 R12, -RZ, R14.H1_H1 ;  /* 0x3000000eff0c7230 */ /* 0x000fe20000004100 */
[----:B------:R-:W-:Y:S02]  /*11e0*/  FMUL.FTZ R197, R3, R197 ;  /* 0x000000c503c57220 */ /* 0x000fe40000410000 */
[-C--:B------:R-:W-:Y:S01]  /*11f0*/  FFMA.FTZ R37, R199, R198.reuse, R37 ;  /* 0x000000c6c7257223 */ /* 0x080fe20000010025 */
[--C-:B------:R-:W-:Y:S01]  /*1200*/  HADD2.F32 R14, -RZ, R15.reuse.H0_H0 ;  /* 0x2000000fff0e7230 */ /* 0x100fe20000004100 */
[----:B---3--:R-:W-:Y:S01]  /*1210*/  FMUL.FTZ R198, R209, R198 ;  /* 0x000000c6d1c67220 */ /* 0x008fe20000410000 */
[----:B------:R-:W-:Y:S01]  /*1220*/  HADD2.F32 R16, -RZ, R15.H1_H1 ;  /* 0x3000000fff107230 */ /* 0x000fe20000004100 */
        /* <DEDUP_REMOVED lines=42> */
.L_x_1632:
[----:B------:R-:W-:Y:S05]  /*14d0*/  BSYNC B1 ;  /* 0x0000000000017941 */ /* 0x000fea0003800000 */
.L_x_1631:
        /* <DEDUP_REMOVED lines=14> */
[--C-:B----4-:R-:W-:Y:S02]  /*15c0*/  HADD2.F32 R17, -RZ, R20.reuse.H0_H0 ;  /* 0x20000014ff117230 */ /* 0x110fe40000004100 */
[----:B------:R-:W-:Y:S02]  /*15d0*/  HADD2.F32 R20, -RZ, R20.H1_H1 ;  /* 0x30000014ff147230 */ /* 0x000fe40000004100 */
[----:B0-----:R-:W-:Y:S01]  /*15e0*/  HADD2.F32 R18, -RZ, R21.H0_H0 ;  /* 0x20000015ff127230 */ /* 0x001fe20000004100 */
[----:B------:R-:W-:Y:S01]  /*15f0*/  FADD.FTZ R17, -R207, R17 ;  /* 0x00000011cf117221 */ /* 0x000fe20000010100 */
[----:B--2---:R-:W-:-:S02]  /*1600*/  HADD2.F32 R156, -RZ, R26.H0_H0 ;  /* 0x2000001aff9c7230 */ /* 0x004fc40000004100 */
[----:B------:R-:W-:Y:S01]  /*1610*/  HADD2.F32 R28, -RZ, R26.H1_H1 ;  /* 0x3000001aff1c7230 */ /* 0x000fe20000004100 */
[C---:B------:R-:W-:Y:S01]  /*1620*/  FADD.FTZ R26, -R207.reuse, R20 ;  /* 0x00000014cf1a7221 */ /* 0x040fe20000010100 */
[--C-:B------:R-:W-:Y:S01]  /*1630*/  HADD2.F32 R19, -RZ, R24.reuse.H0_H0 ;  /* 0x20000018ff137230 */ /* 0x100fe20000004100 */
[----:B------:R-:W-:Y:S02]  /*1640*/  FADD.FTZ R20, -R207, R18 ;  /* 0x00000012cf147221 */ /* 0x000fe40000010100 */
[C---:B-----5:R-:W-:Y:S01]  /*1650*/  FMUL.FTZ R17, R3.reuse, R17 ;  /* 0x0000001103117220 */ /* 0x060fe20000410000 */
[----:B------:R-:W-:Y:S01]  /*1660*/  HADD2.F32 R158, -RZ, R21.H1_H1 ;  /* 0x30000015ff9e7230 */ /* 0x000fe20000004100 */
[----:B------:R-:W-:Y:S01]  /*1670*/  FMUL.FTZ R18, R3, R26 ;  /* 0x0000001a03127220 */ /* 0x000fe20000410000 */
[----:B------:R-:W-:Y:S01]  /*1680*/  HADD2.F32 R21, -RZ, R24.H1_H1 ;  /* 0x30000018ff157230 */ /* 0x000fe20000004100 */
[----:B------:R-:W2:Y:S01]  /*1690*/  LDL R26, [R1+0x1c] ;  /* 0x00001c00011a7983 */ /* 0x000ea20000100800 */
[----:B------:R-:W-:-:S02]  /*16a0*/  FADD.FTZ R80, R80, R19 ;  /* 0x0000001350507221 */ /* 0x000fc40000010000 */
[-C--:B------:R-:W-:Y:S02]  /*16b0*/  FFMA.FTZ R44, R17, R19.reuse, R44 ;  /* 0x00000013112c7223 */ /* 0x080fe4000001002c */
[----:B------:R-:W-:Y:S02]  /*16c0*/  FMUL.FTZ R19, R160, R19 ;  /* 0x00000013a0137220 */ /* 0x000fe40000410000 */
[----:B------:R-:W4:Y:S01]  /*16d0*/  LDL R160, [R1+0x18] ;  /* 0x0000180001a07983 */ /* 0x000f220000100800 */
[----:B------:R-:W-:Y:S01]  /*16e0*/  HADD2.F32 R157, -RZ, R22.H0_H0 ;  /* 0x20000016ff9d7230 */ /* 0x000fe20000004100 */
[----:B------:R-:W-:Y:S02]  /*16f0*/  FADD.FTZ R81, R81, R21 ;  /* 0x0000001551517221 */ /* 0x000fe40000010000 */
[-C--:B------:R-:W-:Y:S02]  /*1700*/  FFMA.FTZ R45, R18, R21.reuse, R45 ;  /* 0x00000015122d7223 */ /* 0x080fe4000001002d */
[----:B---3--:R-:W-:-:S02]  /*1710*/  FMUL.FTZ R21, R159, R21 ;  /* 0x000000159f157220 */ /* 0x008fc40000410000 */
[----:B------:R-:W3:Y:S01]  /*1720*/  LDL R159, [R1+0x14] ;  /* 0x00001400019f7983 */ /* 0x000ee20000100800 */
[----:B------:R-:W-:-:S03]  /*1730*/  FADD.FTZ R24, -R207, R157 ;  /* 0x0000009dcf187221 */ /* 0x000fc60000010100 */
[----:B------:R-:W3:Y:S01]  /*1740*/  LDL R157, [R1+0x10] ;  /* 0x00001000019d7983 */ /* 0x000ee20000100800 */
[----:B------:R-:W-:Y:S02]  /*1750*/  HADD2.F32 R22, -RZ, R22.H1_H1 ;  /* 0x30000016ff167230 */ /* 0x000fe40000004100 */
[--C-:B------:R-:W-:Y:S02]  /*1760*/  HADD2.F32 R29, -RZ, R23.reuse.H0_H0 ;  /* 0x20000017ff1d7230 */ /* 0x100fe40000004100 */
[----:B------:R-:W-:Y:S01]  /*1770*/  HADD2.F32 R31, -RZ, R23.H1_H1 ;  /* 0x30000017ff1f7230 */ /* 0x000fe20000004100 */
[----:B------:R-:W-:Y:S01]  /*1780*/  FADD.FTZ R158, -R207, R158 ;  /* 0x0000009ecf9e7221 */ /* 0x000fe20000010100 */
[----:B------:R-:W-:Y:S01]  /*1790*/  HADD2.F32 R23, -RZ, R25.H0_H0 ;  /* 0x20000019ff177230 */ /* 0x000fe20000004100 */
        /* <DEDUP_REMOVED lines=48> */
.L_x_1634:
[----:B------:R-:W-:Y:S05]  /*1aa0*/  BSYNC B1 ;  /* 0x0000000000017941 */ /* 0x000fea0003800000 */
.L_x_1633:
        /* <DEDUP_REMOVED lines=18> */
[----:B0-----:R-:W-:-:S03]  /*1bd0*/  HADD2.F32 R166, -RZ, R156.H1_H1 ;  /* 0x3000009cffa67230 */ /* 0x001fc60000004100 */
[----:B------:R-:W-:Y:S01]  /*1be0*/  FADD.FTZ R165, -R207, R165 ;  /* 0x000000a5cfa57221 */ /* 0x000fe20000010100 */
[----:B------:R-:W-:Y:S02]  /*1bf0*/  HADD2.F32 R156, -RZ, R157.H0_H0 ;  /* 0x2000009dff9c7230 */ /* 0x000fe40000004100 */
[--C-:B---3--:R-:W-:Y:S01]  /*1c00*/  HADD2.F32 R167, -RZ, R160.reuse.H0_H0 ;  /* 0x200000a0ffa77230 */ /* 0x108fe20000004100 */
[----:B-----5:R-:W-:Y:S01]  /*1c10*/  FMUL.FTZ R165, R3, R165 ;  /* 0x000000a503a57220 */ /* 0x020fe20000410000 */
[----:B------:R-:W-:Y:S01]  /*1c20*/  HADD2.F32 R160, -RZ, R160.H1_H1 ;  /* 0x300000a0ffa07230 */ /* 0x000fe20000004100 */
[----:B------:R-:W-:Y:S02]  /*1c30*/  FADD.FTZ R156, -R207, R156 ;  /* 0x0000009ccf9c7221 */ /* 0x000fe40000010100 */
[----:B------:R-:W-:Y:S02]  /*1c40*/  FADD.FTZ R88, R88, R167 ;  /* 0x000000a758587221 */ /* 0x000fe40000010000 */
[----:B------:R-:W-:-:S02]  /*1c50*/  FFMA.FTZ R52, R165, R167, R52 ;  /* 0x000000a7a5347223 */ /* 0x000fc40000010034 */
[----:B------:R-:W-:Y:S02]  /*1c60*/  FADD.FTZ R166, -R207, R166 ;  /* 0x000000a6cfa67221 */ /* 0x000fe40000010100 */
[----:B------:R-:W-:Y:S01]  /*1c70*/  FMUL.FTZ R167, R168, R167 ;  /* 0x000000a7a8a77220 */ /* 0x000fe20000410000 */
[----:B------:R-:W-:Y:S01]  /*1c80*/  HADD2.F32 R172, -RZ, R158.H0_H0 ;  /* 0x2000009effac7230 */ /* 0x000fe20000004100 */
[C---:B------:R-:W-:Y:S01]  /*1c90*/  FMUL.FTZ R168, R3.reuse, R156 ;  /* 0x0000009c03a87220 */ /* 0x040fe20000410000 */
[----:B------:R-:W-:Y:S01]  /*1ca0*/  HADD2.F32 R171, -RZ, R161.H0_H0 ;  /* 0x200000a1ffab7230 */ /* 0x000fe20000004100 */
[----:B------:R-:W-:Y:S01]  /*1cb0*/  FMUL.FTZ R166, R3, R166 ;  /* 0x000000a603a67220 */ /* 0x000fe20000410000 */
[----:B------:R-:W-:Y:S01]  /*1cc0*/  HADD2.F32 R157, -RZ, R157.H1_H1 ;  /* 0x3000009dff9d7230 */ /* 0x000fe20000004100 */
[----:B------:R-:W-:Y:S02]  /*1cd0*/  FMUL.FTZ R169, R169, R160 ;  /* 0x000000a0a9a97220 */ /* 0x000fe40000410000 */
[----:B------:R-:W-:-:S02]  /*1ce0*/  FADD.FTZ R209, R209, R167 ;  /* 0x000000a7d1d17221 */ /* 0x000fc40000010000 */
[----:B------:R-:W-:Y:S01]  /*1cf0*/  FFMA.FTZ R208, R165, R167, R208 ;  /* 0x000000a7a5d07223 */ /* 0x000fe200000100d0 */
[----:B------:R-:W-:Y:S01]  /*1d00*/  HADD2.F32 R161, -RZ, R161.H1_H1 ;  /* 0x300000a1ffa17230 */ /* 0x000fe20000004100 */
[C---:B------:R-:W-:Y:S02]  /*1d10*/  FADD.FTZ R172, -R207.reuse, R172 ;  /* 0x000000accfac7221 */ /* 0x040fe40000010100 */
[----:B------:R-:W-:Y:S02]  /*1d20*/  FADD.FTZ R90, R90, R171 ;  /* 0x000000ab5a5a7221 */ /* 0x000fe40000010000 */
[-C--:B------:R-:W-:Y:S02]  /*1d30*/  FFMA.FTZ R54, R168, R171.reuse, R54 ;  /* 0x000000aba8367223 */ /* 0x080fe40000010036 */
[----:B------:R-:W-:Y:S02]  /*1d40*/  FADD.FTZ R157, -R207, R157 ;  /* 0x0000009dcf9d7221 */ /* 0x000fe40000010100 */
[----:B----4-:R-:W-:-:S02]  /*1d50*/  FMUL.FTZ R171, R176, R171 ;  /* 0x000000abb0ab7220 */ /* 0x010fc40000410000 */
[----:B------:R-:W-:Y:S02]  /*1d60*/  FADD.FTZ R209, R209, R169 ;  /* 0x000000a9d1d17221 */ /* 0x000fe40000010000 */
[----:B------:R-:W-:Y:S01]  /*1d70*/  FFMA.FTZ R208, R166, R169, R208 ;  /* 0x000000a9a6d07223 */ /* 0x000fe200000100d0 */
        /* <DEDUP_REMOVED lines=13> */
[----:B------:R-:W-:-:S02]  /*1e50*/  FMUL.FTZ R174, R252, R174 ;  /* 0x000000aefcae7220 */ /* 0x000fc40000410000 */
[----:B------:R-:W-:Y:S02]  /*1e60*/  FADD.FTZ R209, R209, R173 ;  /* 0x000000add1d17221 */ /* 0x000fe40000010000 */
[----:B------:R-:W-:Y:S01]  /*1e70*/  FFMA.FTZ R208, R170, R173, R208 ;  /* 0x000000adaad07223 */ /* 0x000fe200000100d0 */
[----:B------:R-:W-:Y:S01]  /*1e80*/  HADD2.F32 R178, -RZ, R163.H0_H0 ;  /* 0x200000a3ffb27230 */ /* 0x000fe20000004100 */
[C---:B------:R-:W-:Y:S01]  /*1e90*/  FMUL.FTZ R177, R3.reuse, R177 ;  /* 0x000000b103b17220 */ /* 0x040fe20000410000 */
[----:B------:R-:W-:Y:S01]  /*1ea0*/  HADD2.F32 R179, -RZ, R159.H1_H1 ;  /* 0x3000009fffb37230 */ /* 0x000fe20000004100 */
[----:B------:R-:W-:Y:S02]  /*1eb0*/  FMUL.FTZ R175, R3, R175 ;  /* 0x000000af03af7220 */ /* 0x000fe40000410000 */
[----:B------:R-:W-:Y:S02]  /*1ec0*/  FMUL.FTZ R176, R251, R162 ;  /* 0x000000a2fbb07220 */ /* 0x000fe40000410000 */
[----:B------:R-:W-:-:S02]  /*1ed0*/  FADD.FTZ R209, R209, R174 ;  /* 0x000000aed1d17221 */ /* 0x000fc40000010000 */
[----:B------:R-:W-:Y:S01]  /*1ee0*/  FFMA.FTZ R208, R172, R174, R208 ;  /* 0x000000aeacd07223 */ /* 0x000fe200000100d0 */
[----:B------:R-:W-:Y:S01]  /*1ef0*/  HADD2.F32 R163, -RZ, R163.H1_H1 ;  /* 0x300000a3ffa37230 */ /* 0x000fe20000004100 */
        /* <DEDUP_REMOVED lines=20> */
.L_x_1636:
[----:B------:R-:W-:Y:S05]  /*2040*/  BSYNC B1 ;  /* 0x0000000000017941 */ /* 0x000fea0003800000 */
.L_x_1635:
[----:B------:R-:W-:-:S13]  /*2050*/  ISETP.GE.U32.AND P3, PT, R0, 0x400, PT ;  /* 0x000004000000780c */ /* 0x000fda0003f66070 */
[----:B------:R-:W-:Y:S05]  /*2060*/  @!P3 BRA `(.L_x_1630) ;  /* 0x000005100000b947 */ /* 0x000fea0003800000 */
[----:B------:R-:W-:-:S05]  /*2070*/  MOV R195, 0x10 ;  /* 0x0000001000c37802 */ /* 0x000fca0000000f00 */
        /* <DEDUP_REMOVED lines=8> */
[----:B--2---:R-:W-:Y:S02]  /*2100*/  HADD2.F32 R200, -RZ, R156.H0_H0 ;  /* 0x2000009cffc87230 */ /* 0x004fe40000004100 */
[----:B0-----:R-:W-:Y:S02]  /*2110*/  HADD2.F32 R183, -RZ, R157.H0_H0 ;  /* 0x2000009dffb77230 */ /* 0x001fe40000004100 */
[----:B---3--:R-:W-:Y:S01]  /*2120*/  HADD2.F32 R182, -RZ, R160.H0_H0 ;  /* 0x200000a0ffb67230 */ /* 0x008fe20000004100 */
[C---:B------:R-:W-:Y:S01]  /*2130*/  FADD.FTZ R200, -R207.reuse, R200 ;  /* 0x000000c8cfc87221 */ /* 0x040fe20000010100 */
[----:B------:R-:W-:Y:S01]  /*2140*/  HADD2.F32 R181, -RZ, R156.H1_H1 ;  /* 0x3000009cffb57230 */ /* 0x000fe20000004100 */
[----:B------:R-:W-:Y:S01]  /*2150*/  FADD.FTZ R183, -R207, R183 ;  /* 0x000000b7cfb77221 */ /* 0x000fe20000010100 */
[----:B------:R-:W-:Y:S01]  /*2160*/  HADD2.F32 R160, -RZ, R160.H1_H1 ;  /* 0x300000a0ffa07230 */ /* 0x000fe20000004100 */
[----:B-----5:R-:W-:Y:S01]  /*2170*/  FMUL.FTZ R200, R3, R200 ;  /* 0x000000c803c87220 */ /* 0x020fe20000410000 */
[----:B------:R-:W-:Y:S01]  /*2180*/  HADD2.F32 R187, -RZ, R158.H0_H0 ;  /* 0x2000009effbb7230 */ /* 0x000fe20000004100 */
[----:B------:R-:W-:Y:S01]  /*2190*/  FADD.FTZ R68, R68, R182 ;  /* 0x000000b644447221 */ /* 0x000fe20000010000 */
[----:B------:R-:W-:Y:S01]  /*21a0*/  HADD2.F32 R186, -RZ, R161.H0_H0 ;  /* 0x200000a1ffba7230 */ /* 0x000fe20000004100 */
[-C--:B------:R-:W-:Y:S01]  /*21b0*/  FFMA.FTZ R144, R200, R182.reuse, R144 ;  /* 0x000000b6c8907223 */ /* 0x080fe20000010090 */
[----:B------:R-:W-:Y:S01]  /*21c0*/  HADD2.F32 R185, -RZ, R157.H1_H1 ;  /* 0x3000009dffb97230 */ /* 0x000fe20000004100 */
[----:B------:R-:W-:Y:S01]  /*21d0*/  FADD.FTZ R181, -R207, R181 ;  /* 0x000000b5cfb57221 */ /* 0x000fe20000010100 */
        /* <DEDUP_REMOVED lines=58> */
.L_x_1630:
[----:B------:R-:W-:Y:S05]  /*2580*/  BSYNC B0 ;  /* 0x0000000000007941 */ /* 0x000fea0003800000 */
.L_x_1619:
        /* <DEDUP_REMOVED lines=8> */
.L_x_1758:
        /* <DEDUP_REMOVED lines=18> */
.L_x_1759:
[----:B--2--5:R-:W-:Y:S01]  /*2730*/  ISETP.GE.AND P3, PT, R205, 0x1, PT ;  /* 0x00000001cd00780c */ /* 0x024fe20003f66270 */
[----:B------:R-:W-:Y:S01]  /*2740*/  FADD.FTZ R156, R159, R209 ;  /* 0x000000d19f9c7221 */ /* 0x000fe20000010000 */
[----:B------:R-:W-:Y:S01]  /*2750*/  @!P4 LOP3.LUT R158, R160, 0x7, RZ, 0xc0, !PT ;  /* 0x00000007a09ec812 */ /* 0x000fe200078ec0ff */
[----:B0-----:R-:W-:Y:S01]  /*2760*/  FADD.FTZ R157, R157, R208 ;  /* 0x000000d09d9d7221 */ /* 0x001fe20000010000 */
[----:B------:R-:W0:Y:S01]  /*2770*/  S2R R162, SR_TID.X ;  /* 0x0000000000a27919 */ /* 0x000e220000002100 */
[----:B------:R-:W-:Y:S01]  /*2780*/  WARPSYNC 0xffffffff ;  /* 0xffffffff00007948 */ /* 0x000fe20003800000 */
[----:B------:R-:W-:Y:S01]  /*2790*/  @!P4 IADD3 R158, R161, R158, RZ ;  /* 0x0000009ea19ec210 */ /* 0x000fe20007ffe0ff */
[----:B------:R-:W-:Y:S01]  /*27a0*/  HFMA2.MMA R160, -RZ, RZ, 0, 0 ;  /* 0x00000000ffa07435 */ /* 0x000fe200000001ff */
        /* <DEDUP_REMOVED lines=38> */
.L_x_1642:
[----:B------:R-:W-:Y:S05]  /*2a10*/  BSYNC B1 ;  /* 0x0000000000017941 */ /* 0x000fea0003800000 */
.L_x_1641:
[----:B------:R-:W-:Y:S01]  /*2a20*/  BSSY B1, `(.L_x_1643) ;  /* 0x0000015000017945 */ /* 0x000fe20003800000 */
[----:B------:R-:W-:Y:S05]  /*2a30*/  @P2 BRA `(.L_x_1644) ;  /* 0x0000008000002947 */ /* 0x000fea0003800000 */
[----:B------:R-:W-:Y:S01]  /*2a40*/  ULDC.64 UR6, c[0x0][0x218] ;  /* 0x0000860000067ab9 */ /* 0x000fe20000000a00 */
[----:B------:R-:W-:Y:S01]  /*2a50*/  HFMA2.MMA R157, -RZ, RZ, 0, 0 ;  /* 0x00000000ff9d7435 */ /* 0x000fe200000001ff */
[----:B------:R-:W-:-:S04]  /*2a60*/  UISETP.NE.U32.AND UP0, UPT, URZ, UR6, UPT ;  /* 0x000000063f00728c */ /* 0x000fc8000bf05070 */
[----:B------:R-:W-:-:S06]  /*2a70*/  UISETP.NE.AND.EX UP0, UPT, URZ, UR7, UPT, UP0 ;  /* 0x000000073f00728c */ /* 0x000fcc000bf05300 */
[----:B------:R-:W-:-:S13]  /*2a80*/  PLOP3.LUT P4, PT, PT, PT, UP0, 0x80, 0x0 ;  /* 0x000000000000781c */ /* 0x000fda0003f8f008 */
[----:B------:R-:W-:Y:S05]  /*2a90*/  @!P4 BRA `(.L_x_1645) ;  /* 0x000000d00000c947 */ /* 0x000fea0003800000 */
[----:B------:R-:W-:Y:S01]  /*2aa0*/  HADD2.F32 R157, -RZ, R132.H0_H0 ;  /* 0x20000084ff9d7230 */ /* 0x000fe20000004100 */
[----:B------:R-:W-:Y:S05]  /*2ab0*/  BRA `(.L_x_1645) ;  /* 0x000000b000007947 */ /* 0x000fea0003800000 */
.L_x_1644:
        /* <DEDUP_REMOVED lines=9> */
[----:B------:R-:W-:-:S05]  /*2b50*/  @P4 HADD2.F32 R156, -RZ, R132.H0_H0 ;  /* 0x20000084ff9c4230 */ /* 0x000fca0000004100 */
[----:B------:R-:W-:Y:S02]  /*2b60*/  @P4 FADD.FTZ R157, R157, R156 ;  /* 0x0000009c9d9d4221 */ /* 0x000fe40000010000 */
.L_x_1645:
[----:B------:R-:W-:Y:S05]  /*2b70*/  BSYNC B1 ;  /* 0x0000000000017941 */ /* 0x000fea0003800000 */
.L_x_1643:
[----:B------:R-:W-:Y:S01]  /*2b80*/  ISETP.NE.U32.AND P5, PT, RZ, c[0x0][0x258], PT ;  /* 0x00009600ff007a0c */ /* 0x000fe20003fa5070 */
[----:B------:R-:W-:Y:S03]  /*2b90*/  BSSY B1, `(.L_x_1646) ;  /* 0x0000016000017945 */ /* 0x000fe60003800000 */
[----:B------:R-:W-:-:S13]  /*2ba0*/  ISETP.NE.AND.EX P5, PT, RZ, c[0x0][0x25c], PT, P5 ;  /* 0x00009700ff007a0c */ /* 0x000fda0003fa5350 */
[----:B------:R-:W-:Y:S01]  /*2bb0*/  @P5 F2FP.PACK_AB R156, RZ, R157 ;  /* 0x0000009dff9c523e */ /* 0x000fe200000000ff */
[----:B------:R-:W-:-:S03]  /*2bc0*/  @P3 FMUL.FTZ R157, R157, c[0x0][0x1ec] ;  /* 0x00007b009d9d3a20 */ /* 0x000fc60000410000 */
[----:B------:R-:W-:Y:S01]  /*2bd0*/  @P5 PRMT R64, R156, 0x7610, R64 ;  /* 0x000076109c405816 */ /* 0x000fe20000000040 */
[----:B-----5:R-:W-:-:S05]  /*2be0*/  @P3 HADD2.F32 R156, -RZ, R152.H0_H0 ;  /* 0x20000098ff9c3230 */ /* 0x020fca0000004100 */
[----:B------:R-:W-:Y:S02]  /*2bf0*/  @P3 FFMA.FTZ R100, R157, R156, R100 ;  /* 0x0000009c9d643223 */ /* 0x000fe40000010064 */
[----:B------:R-:W-:-:S05]  /*2c00*/  @P3 FMUL.FTZ R156, R240, R157 ;  /* 0x0000009df09c3220 */ /* 0x000fca0000410000 */
[----:B------:R-:W-:-:S04]  /*2c10*/  @P3 F2FP.PACK_AB R156, RZ, R156 ;  /* 0x0000009cff9c323e */ /* 0x000fc800000000ff */
[----:B------:R-:W-:Y:S01]  /*2c20*/  @P3 PRMT R60, R156, 0x7610, R60 ;  /* 0x000076109c3c3816 */ /* 0x000fe2000000003c */
[----:B------:R-:W-:Y:S05]  /*2c30*/  @P2 BRA `(.L_x_1647) ;  /* 0x0000004000002947 */ /* 0x000fea0003800000 */
[----:B------:R-:W-:Y:S01]  /*2c40*/  MOV R157, RZ ;  /* 0x000000ff009d7202 */ /* 0x000fe20000000f00 */
[----:B------:R-:W-:Y:S05]  /*2c50*/  @!P4 BRA `(.L_x_1648) ;  /* 0x000000900000c947 */ /* 0x000fea0003800000 */
[----:B------:R-:W-:Y:S01]  /*2c60*/  HADD2.F32 R157, -RZ, R132.H1_H1 ;  /* 0x30000084ff9d7230 */ /* 0x000fe20000004100 */
[----:B------:R-:W-:Y:S05]  /*2c70*/  BRA `(.L_x_1648) ;  /* 0x0000007000007947 */ /* 0x000fea0003800000 */
.L_x_1647:
[----:B------:R-:W-:-:S04]  /*2c80*/  ISETP.NE.AND P6, PT, R202, RZ, PT ;  /* 0x000000ffca00720c */ /* 0x000fc80003fc5270 */
[----:B------:R-:W-:-:S05]  /*2c90*/  FSEL R156, R158, RZ, !P6 ;  /* 0x000000ff9e9c7208 */ /* 0x000fca0007000000 */
[----:B------:R-:W-:-:S04]  /*2ca0*/  FFMA.FTZ R156, R199, R159, R156 ;  /* 0x0000009fc79c7223 */ /* 0x000fc8000001009c */
[----:B------:R-:W-:-:S04]  /*2cb0*/  FADD.FTZ R156, R198, -R156 ;  /* 0x8000009cc69c7221 */ /* 0x000fc80000010000 */
[----:B------:R-:W-:Y:S01]  /*2cc0*/  FMUL.FTZ R157, R3, R156 ;  /* 0x0000009c039d7220 */ /* 0x000fe20000410000 */
[----:B------:R-:W-:-:S05]  /*2cd0*/  @P4 HADD2.F32 R156, -RZ, R132.H1_H1 ;  /* 0x30000084ff9c4230 */ /* 0x000fca0000004100 */
[----:B------:R-:W-:Y:S02]  /*2ce0*/  @P4 FADD.FTZ R157, R157, R156 ;  /* 0x0000009c9d9d4221 */ /* 0x000fe40000010000 */
.L_x_1648:
[----:B------:R-:W-:Y:S05]  /*2cf0*/  BSYNC B1 ;  /* 0x0000000000017941 */ /* 0x000fea0003800000 */
.L_x_1646:
[----:B------:R-:W-:Y:S01]  /*2d00*/  @P5 F2FP.PACK_AB R156, RZ, R157 ;  /* 0x0000009dff9c523e */ /* 0x000fe200000000ff */
[----:B------:R-:W-:Y:S01]  /*2d10*/  @P3 FMUL.FTZ R157, R157, c[0x0][0x1ec] ;  /* 0x00007b009d9d3a20 */ /* 0x000fe20000410000 */
[----:B------:R-:W-:Y:S02]  /*2d20*/  BSSY B1, `(.L_x_1649) ;  /* 0x0000013000017945 */ /* 0x000fe40003800000 */
[----:B------:R-:W-:Y:S01]  /*2d30*/  @P5 PRMT R64, R64, 0x5410, R156 ;  /* 0x0000541040405816 */ /* 0x000fe2000000009c */
[----:B------:R-:W-:-:S05]  /*2d40*/  @P3 HADD2.F32 R156, -RZ, R152.H1_H1 ;  /* 0x30000098ff9c3230 */ /* 0x000fca0000004100 */
[----:B------:R-:W-:Y:S02]  /*2d50*/  @P3 FFMA.FTZ R101, R157, R156, R101 ;  /* 0x0000009c9d653223 */ /* 0x000fe40000010065 */
[----:B------:R-:W-:-:S05]  /*2d60*/  @P3 FMUL.FTZ R156, R239, R157 ;  /* 0x0000009def9c3220 */ /* 0x000fca0000410000 */
[----:B------:R-:W-:-:S04]  /*2d70*/  @P3 F2FP.PACK_AB R156, RZ, R156 ;  /* 0x0000009cff9c323e */ /* 0x000fc800000000ff */
[----:B------:R-:W-:Y:S01]  /*2d80*/  @P3 PRMT R60, R60, 0x5410, R156 ;  /* 0x000054103c3c3816 */ /* 0x000fe2000000009c */
[----:B------:R-:W-:Y:S05]  /*2d90*/  @P2 BRA `(.L_x_1650) ;  /* 0x0000004000002947 */ /* 0x000fea0003800000 */
[----:B------:R-:W-:Y:S01]  /*2da0*/  HFMA2.MMA R157, -RZ, RZ, 0, 0 ;  /* 0x00000000ff9d7435 */ /* 0x000fe200000001ff */
[----:B------:R-:W-:Y:S05]  /*2db0*/  @!P4 BRA `(.L_x_1651) ;  /* 0x000000900000c947 */ /* 0x000fea0003800000 */
[----:B------:R-:W-:Y:S01]  /*2dc0*/  HADD2.F32 R157, -RZ, R133.H0_H0 ;  /* 0x20000085ff9d7230 */ /* 0x000fe20000004100 */
[----:B------:R-:W-:Y:S05]  /*2dd0*/  BRA `(.L_x_1651) ;  /* 0x0000007000007947 */ /* 0x000fea0003800000 */
.L_x_1650:
[----:B------:R-:W-:-:S04]  /*2de0*/  ISETP.NE.AND P6, PT, R202, RZ, PT ;  /* 0x000000ffca00720c */ /* 0x000fc80003fc5270 */
[----:B------:R-:W-:-:S05]  /*2df0*/  FSEL R156, R158, RZ, !P6 ;  /* 0x000000ff9e9c7208 */ /* 0x000fca0007000000 */
[----:B------:R-:W-:-:S04]  /*2e00*/  FFMA.FTZ R156, R197, R159, R156 ;  /* 0x0000009fc59c7223 */ /* 0x000fc8000001009c */
[----:B------:R-:W-:-:S04]  /*2e10*/  FADD.FTZ R156, R196, -R156 ;  /* 0x8000009cc49c7221 */ /* 0x000fc80000010000 */
[----:B------:R-:W-:Y:S01]  /*2e20*/  FMUL.FTZ R157, R3, R156 ;  /* 0x0000009c039d7220 */ /* 0x000fe20000410000 */
[----:B------:R-:W-:-:S05]  /*2e30*/  @P4 HADD2.F32 R156, -RZ, R133.H0_H0 ;  /* 0x20000085ff9c4230 */ /* 0x000fca0000004100 */
[----:B------:R-:W-:Y:S02]  /*2e40*/  @P4 FADD.FTZ R157, R157, R156 ;  /* 0x0000009c9d9d4221 */ /* 0x000fe40000010000 */
.L_x_1651:
[----:B------:R-:W-:Y:S05]  /*2e50*/  BSYNC B1 ;  /* 0x0000000000017941 */ /* 0x000fea0003800000 */
.L_x_1649:
[----:B------:R-:W-:Y:S01]  /*2e60*/  @P5 F2FP.PACK_AB R156, RZ, R157 ;  /* 0x0000009dff9c523e */ /* 0x000fe200000000ff */
[----:B------:R-:W-:Y:S01]  /*2e70*/  @P3 FMUL.FTZ R157, R157, c[0x0][0x1ec] ;  /* 0x00007b009d9d3a20 */ /* 0x000fe20000410000 */
[----:B------:R-:W-:Y:S02]  /*2e80*/  BSSY B1, `(.L_x_1652) ;  /* 0x0000013000017945 */ /* 0x000fe40003800000 */
[----:B------:R-:W-:Y:S01]  /*2e90*/  @P5 PRMT R65, R156, 0x7610, R65 ;  /* 0x000076109c415816 */ /* 0x000fe20000000041 */
[----:B------:R-:W-:-:S05]  /*2ea0*/  @P3 HADD2.F32 R156, -RZ, R153.H0_H0 ;  /* 0x20000099ff9c3230 */ /* 0x000fca0000004100 */
        /* <DEDUP_REMOVED lines=9> */
.L_x_1653:
[----:B------:R-:W-:-:S04]  /*2f40*/  ISETP.NE.AND P6, PT, R202, RZ, PT ;  /* 0x000000ffca00720c */ /* 0x000fc80003fc5270 */
[----:B------:R-:W-:-:S05]  /*2f50*/  FSEL R156, R158, RZ, !P6 ;  /* 0x000000ff9e9c7208 */ /* 0x000fca0007000000 */
[----:B------:R-:W-:-:S04]  /*2f60*/  FFMA.FTZ R156, R7, R159, R156 ;  /* 0x0000009f079c7223 */ /* 0x000fc8000001009c */
[----:B------:R-:W-:-:S04]  /*2f70*/  FADD.FTZ R156, R9, -R156 ;  /* 0x8000009c099c7221 */ /* 0x000fc80000010000 */
[----:B------:R-:W-:Y:S01]  /*2f80*/  FMUL.FTZ R157, R3, R156 ;  /* 0x0000009c039d7220 */ /* 0x000fe20000410000 */
[----:B------:R-:W-:-:S05]  /*2f90*/  @P4 HADD2.F32 R156, -RZ, R133.H1_H1 ;  /* 0x30000085ff9c4230 */ /* 0x000fca0000004100 */
[----:B------:R-:W-:Y:S02]  /*2fa0*/  @P4 FADD.FTZ R157, R157, R156 ;  /* 0x0000009c9d9d4221 */ /* 0x000fe40000010000 */
.L_x_1654:
[----:B------:R-:W-:Y:S05]  /*2fb0*/  BSYNC B1 ;  /* 0x0000000000017941 */ /* 0x000fea0003800000 */
.L_x_1652:
        /* <DEDUP_REMOVED lines=14> */
.L_x_1656:
[----:B------:R-:W-:-:S04]  /*30a0*/  ISETP.NE.AND P6, PT, R202, RZ, PT ;  /* 0x000000ffca00720c */ /* 0x000fc80003fc5270 */
[----:B------:R-:W-:-:S05]  /*30b0*/  FSEL R156, R158, RZ, !P6 ;  /* 0x000000ff9e9c7208 */ /* 0x000fca0007000000 */
[----:B------:R-:W-:-:S04]  /*30c0*/  FFMA.FTZ R156, R8, R159, R156 ;  /* 0x0000009f089c7223 */ /* 0x000fc8000001009c */
[----:B------:R-:W-:-:S04]  /*30d0*/  FADD.FTZ R156, R10, -R156 ;  /* 0x8000009c0a9c7221 */ /* 0x000fc80000010000 */
[----:B------:R-:W-:Y:S01]  /*30e0*/  FMUL.FTZ R157, R3, R156 ;  /* 0x0000009c039d7220 */ /* 0x000fe20000410000 */
[----:B------:R-:W-:-:S05]  /*30f0*/  @P4 HADD2.F32 R156, -RZ, R134.H0_H0 ;  /* 0x20000086ff9c4230 */ /* 0x000fca0000004100 */
[----:B------:R-:W-:Y:S02]  /*3100*/  @P4 FADD.FTZ R157, R157, R156 ;  /* 0x0000009c9d9d4221 */ /* 0x000fe40000010000 */
.L_x_1657:
[----:B------:R-:W-:Y:S05]  /*3110*/  BSYNC B1 ;  /* 0x0000000000017941 */ /* 0x000fea0003800000 */
.L_x_1655:
        /* <DEDUP_REMOVED lines=14> */
.L_x_1659:
[----:B------:R-:W-:-:S04]  /*3200*/  ISETP.NE.AND P6, PT, R202, RZ, PT ;  /* 0x000000ffca00720c */ /* 0x000fc80003fc5270 */
[----:B------:R-:W-:-:S05]  /*3210*/  FSEL R156, R158, RZ, !P6 ;  /* 0x000000ff9e9c7208 */ /* 0x000fca0007000000 */
[----:B------:R-:W-:-:S04]  /*3220*/  FFMA.FTZ R156, R11, R159, R156 ;  /* 0x0000009f0b9c7223 */ /* 0x000fc8000001009c */
[----:B------:R-:W-:-:S04]  /*3230*/  FADD.FTZ R156, R12, -R156 ;  /* 0x8000009c0c9c7221 */ /* 0x000fc80000010000 */
[----:B------:R-:W-:Y:S01]  /*3240*/  FMUL.FTZ R157, R3, R156 ;  /* 0x0000009c039d7220 */ /* 0x000fe20000410000 */
[----:B------:R-:W-:-:S05]  /*3250*/  @P4 HADD2.F32 R156, -RZ, R134.H1_H1 ;  /* 0x30000086ff9c4230 */ /* 0x000fca0000004100 */
[----:B------:R-:W-:Y:S02]  /*3260*/  @P4 FADD.FTZ R157, R157, R156 ;  /* 0x0000009c9d9d4221 */ /* 0x000fe40000010000 */
.L_x_1660:
[----:B------:R-:W-:Y:S05]  /*3270*/  BSYNC B1 ;  /* 0x0000000000017941 */ /* 0x000fea0003800000 */
.L_x_1658:
        /* <DEDUP_REMOVED lines=14> */
.L_x_1662:
[----:B------:R-:W-:-:S04]  /*3360*/  ISETP.NE.AND P6, PT, R202, RZ, PT ;  /* 0x000000ffca00720c */ /* 0x000fc80003fc5270 */
[----:B------:R-:W-:-:S05]  /*3370*/  FSEL R156, R158, RZ, !P6 ;  /* 0x000000ff9e9c7208 */ /* 0x000fca0007000000 */
[----:B------:R-:W-:-:S04]  /*3380*/  FFMA.FTZ R156, R13, R159, R156 ;  /* 0x0000009f0d9c7223 */ /* 0x000fc8000001009c */
[----:B------:R-:W-:-:S04]  /*3390*/  FADD.FTZ R156, R14, -R156 ;  /* 0x8000009c0e9c7221 */ /* 0x000fc80000010000 */
[----:B------:R-:W-:Y:S01]  /*33a0*/  FMUL.FTZ R157, R3, R156 ;  /* 0x0000009c039d7220 */ /* 0x000fe20000410000 */
[----:B------:R-:W-:-:S05]  /*33b0*/  @P4 HADD2.F32 R156, -RZ, R135.H0_H0 ;  /* 0x20000087ff9c4230 */ /* 0x000fca0000004100 */
[----:B------:R-:W-:Y:S02]  /*33c0*/  @P4 FADD.FTZ R157, R157, R156 ;  /* 0x0000009c9d9d4221 */ /* 0x000fe40000010000 */
.L_x_1663:
[----:B------:R-:W-:Y:S05]  /*33d0*/  BSYNC B1 ;  /* 0x0000000000017941 */ /* 0x000fea0003800000 */
.L_x_1661:
        /* <DEDUP_REMOVED lines=14> */
.L_x_1665:
[----:B------:R-:W-:-:S04]  /*34c0*/  ISETP.NE.AND P6, PT, R202, RZ, PT ;  /* 0x000000ffca00720c */ /* 0x000fc80003fc5270 */
[----:B------:R-:W-:-:S05]  /*34d0*/  FSEL R156, R158, RZ, !P6 ;  /* 0x000000ff9e9c7208 */ /* 0x000fca0007000000 */
[----:B------:R-:W-:-:S04]  /*34e0*/  FFMA.FTZ R156, R15, R159, R156 ;  /* 0x0000009f0f9c7223 */ /* 0x000fc8000001009c */
[----:B------:R-:W-:-:S04]  /*34f0*/  FADD.FTZ R156, R16, -R156 ;  /* 0x8000009c109c7221 */ /* 0x000fc80000010000 */
[----:B------:R-:W-:Y:S01]  /*3500*/  FMUL.FTZ R157, R3, R156 ;  /* 0x0000009c039d7220 */ /* 0x000fe20000410000 */
[----:B------:R-:W-:-:S05]  /*3510*/  @P4 HADD2.F32 R156, -RZ, R135.H1_H1 ;  /* 0x30000087ff9c4230 */ /* 0x000fca0000004100 */
[----:B------:R-:W-:Y:S02]  /*3520*/  @P4 FADD.FTZ R157, R157, R156 ;  /* 0x0000009c9d9d4221 */ /* 0x000fe40000010000 */
.L_x_1666:
[----:B------:R-:W-:Y:S05]  /*3530*/  BSYNC B1 ;  /* 0x0000000000017941 */ /* 0x000fea0003800000 */
.L_x_1664:
[----:B------:R-:W-:Y:S01]  /*3540*/  @P5 F2FP.PACK_AB R156, RZ, R157 ;  /* 0x0000009dff9c523e */ /* 0x000fe200000000ff */
[----:B------:R-:W-:-:S03]  /*3550*/  @P3 FMUL.FTZ R157, R157, c[0x0][0x1ec] ;  /* 0x00007b009d9d3a20 */ /* 0x000fc60000410000 */
[----:B------:R-:W-:Y:S01]  /*3560*/  @P5 PRMT R67, R67, 0x5410, R156 ;  /* 0x0000541043435816 */ /* 0x000fe2000000009c */
[----:B------:R-:W-:-:S05]  /*3570*/  @P3 HADD2.F32 R156, -RZ, R155.H1_H1 ;  /* 0x3000009bff9c3230 */ /* 0x000fca0000004100 */
[----:B------:R-:W-:Y:S02]  /*3580*/  @P3 FFMA.FTZ R107, R157, R156, R107 ;  /* 0x0000009c9d6b3223 */ /* 0x000fe4000001006b */
[----:B------:R-:W-:-:S05]  /*3590*/  @P3 FMUL.FTZ R156, R233, R157 ;  /* 0x0000009de99c3220 */ /* 0x000fca0000410000 */
[----:B------:R-:W-:-:S04]  /*35a0*/  @P3 F2FP.PACK_AB R156, RZ, R156 ;  /* 0x0000009cff9c323e */ /* 0x000fc800000000ff */
[----:B------:R-:W-:Y:S02]  /*35b0*/  @P3 PRMT R63, R63, 0x5410, R156 ;  /* 0x000054103f3f3816 */ /* 0x000fe4000000009c */
[----:B------:R-:W-:-:S05]  /*35c0*/  @P5 MOV R156, 0x10 ;  /* 0x00000010009c5802 */ /* 0x000fca0000000f00 */
[C---:B------:R-:W-:Y:S01]  /*35d0*/  @P5 IMAD.WIDE.U32 R156, R4.reuse, R156, c[0x0][0x258] ;  /* 0x00009600049c5625 */ /* 0x040fe200078e009c */
[----:B------:R-:W-:-:S04]  /*35e0*/  IADD3 R4, R4, 0x100, RZ ;  /* 0x0000010004047810 */ /* 0x000fc80007ffe0ff */
[----:B------:R0:W-:Y:S02]  /*35f0*/  @P5 STG.E.128 [R156.64], R64 ;  /* 0x000000409c005986 */ /* 0x0001e4000c101d04 */
[----:B0-----:R-:W-:-:S05]  /*3600*/  @P3 MOV R156, 0x10 ;  /* 0x00000010009c3802 */ /* 0x001fca0000000f00 */
[C---:B------:R-:W-:Y:S01]  /*3610*/  @P3 IMAD.WIDE.U32 R156, R160.reuse, R156, c[0x0][0x248] ;  /* 0x00009200a09c3625 */ /* 0x040fe200078e009c */
[----:B------:R-:W-:-:S04]  /*3620*/  IADD3 R160, R160, 0x100, RZ ;  /* 0x00000100a0a07810 */ /* 0x000fc80007ffe0ff */
[----:B------:R0:W-:Y:S03]  /*3630*/  @P3 STG.E.128 [R156.64], R60 ;  /* 0x0000003c9c003986 */ /* 0x0001e6000c101d04 */
.L_x_1640:
[----:B------:R-:W-:Y:S05]  /*3640*/  BSYNC B0 ;  /* 0x0000000000007941 */ /* 0x000fea0003800000 */
.L_x_1639:
[----:B------:R-:W-:Y:S01]  /*3650*/  BSSY B0, `(.L_x_1667) ;  /* 0x00000ca000007945 */ /* 0x000fe20003800000 */
[----:B------:R-:W-:Y:S05]  /*3660*/  @!P0 BRA `(.L_x_1668) ;  /* 0x00000c8000008947 */ /* 0x000fea0003800000 */
[----:B------:R-:W-:Y:S01]  /*3670*/  BSSY B1, `(.L_x_1669) ;  /* 0x0000005000017945 */ /* 0x000fe20003800000 */
[----:B------:R-:W-:Y:S05]  /*3680*/  @!P3 BRA `(.L_x_1670) ;  /* 0x000000300000b947 */ /* 0x000fea0003800000 */
[----:B------:R-:W-:-:S10]  /*3690*/  HFMA2.MMA R152, -RZ, RZ, 0, 9.5367431640625e-07 ;  /* 0x00000010ff987435 */ /* 0x000fd400000001ff */
[----:B------:R-:W-:-:S06]  /*36a0*/  IMAD.WIDE.U32 R152, R160, R152, c[0x0][0x170] ;  /* 0x00005c00a0987625 */ /* 0x000fcc00078e0098 */
[----:B------:R-:W5:Y:S02]  /*36b0*/  LDG.E.128 R152, [R152.64] ;  /* 0x0000000498987981 */ /* 0x000f64000c1e1d00 */
.L_x_1670:
[----:B------:R-:W-:Y:S05]  /*36c0*/  BSYNC B1 ;  /* 0x0000000000017941 */ /* 0x000fea0003800000 */
.L_x_1669:
        /* <DEDUP_REMOVED lines=8> */
[----:B------:R-:W-:Y:S01]  /*3750*/  HADD2.F32 R157, -RZ, R136.H0_H0 ;  /* 0x20000088ff9d7230 */ /* 0x000fe20000004100 */
[----:B------:R-:W-:Y:S05]  /*3760*/  BRA `(.L_x_1673) ;  /* 0x000000b000007947 */ /* 0x000fea0003800000 */
.L_x_1672:
        /* <DEDUP_REMOVED lines=9> */
[----:B------:R-:W-:-:S05]  /*3800*/  @P4 HADD2.F32 R156, -RZ, R136.H0_H0 ;  /* 0x20000088ff9c4230 */ /* 0x000fca0000004100 */
[----:B------:R-:W-:Y:S02]  /*3810*/  @P4 FADD.FTZ R157, R157, R156 ;  /* 0x0000009c9d9d4221 */ /* 0x000fe40000010000 */
.L_x_1673:
[----:B------:R-:W-:Y:S05]  /*3820*/  BSYNC B1 ;  /* 0x0000000000017941 */ /* 0x000fea0003800000 */
.L_x_1671:
[----:B------:R-:W-:Y:S01]  /*3830*/  ISETP.NE.U32.AND P5, PT, RZ, c[0x0][0x258], PT ;  /* 0x00009600ff007a0c */ /* 0x000fe20003fa5070 */
[----:B------:R-:W-:Y:S03]  /*3840*/  BSSY B1, `(.L_x_1674) ;  /* 0x0000016000017945 */ /* 0x000fe60003800000 */
[----:B------:R-:W-:-:S13]  /*3850*/  ISETP.NE.AND.EX P5, PT, RZ, c[0x0][0x25c], PT, P5 ;  /* 0x00009700ff007a0c */ /* 0x000fda0003fa5350 */
[----:B------:R-:W-:Y:S01]  /*3860*/  @P5 F2FP.PACK_AB R156, RZ, R157 ;  /* 0x0000009dff9c523e */ /* 0x000fe200000000ff */
[----:B------:R-:W-:-:S03]  /*3870*/  @P3 FMUL.FTZ R157, R157, c[0x0][0x1ec] ;  /* 0x00007b009d9d3a20 */ /* 0x000fc60000410000 */
[----:B------:R-:W-:Y:S01]  /*3880*/  @P5 PRMT R64, R156, 0x7610, R64 ;  /* 0x000076109c405816 */ /* 0x000fe20000000040 */
[----:B-----5:R-:W-:-:S05]  /*3890*/  @P3 HADD2.F32 R156, -RZ, R152.H0_H0 ;  /* 0x20000098ff9c3230 */ /* 0x020fca0000004100 */
[-C--:B------:R-:W-:Y:S02]  /*38a0*/  @P3 FFMA.FTZ R108, R156, R157.reuse, R108 ;  /* 0x0000009d9c6c3223 */ /* 0x080fe4000001006c */
[----:B------:R-:W-:-:S05]  /*38b0*/  @P3 FMUL.FTZ R156, R232, R157 ;  /* 0x0000009de89c3220 */ /* 0x000fca0000410000 */
[----:B------:R-:W-:-:S04]  /*38c0*/  @P3 F2FP.PACK_AB R156, RZ, R156 ;  /* 0x0000009cff9c323e */ /* 0x000fc800000000ff */
[----:B------:R-:W-:Y:S01]  /*38d0*/  @P3 PRMT R60, R156, 0x7610, R60 ;  /* 0x000076109c3c3816 */ /* 0x000fe2000000003c */
[----:B------:R-:W-:Y:S05]  /*38e0*/  @P2 BRA `(.L_x_1675) ;  /* 0x0000004000002947 */ /* 0x000fea0003800000 */
[----:B------:R-:W-:Y:S01]  /*38f0*/  HFMA2.MMA R157, -RZ, RZ, 0, 0 ;  /* 0x00000000ff9d7435 */ /* 0x000fe200000001ff */
[----:B------:R-:W-:Y:S05]  /*3900*/  @!P4 BRA `(.L_x_1676) ;  /* 0x000000900000c947 */ /* 0x000fea0003800000 */
[----:B------:R-:W-:Y:S01]  /*3910*/  HADD2.F32 R157, -RZ, R136.H1_H1 ;  /* 0x30000088ff9d7230 */ /* 0x000fe20000004100 */
[----:B------:R-:W-:Y:S05]  /*3920*/  BRA `(.L_x_1676) ;  /* 0x0000007000007947 */ /* 0x000fea0003800000 */
.L_x_1675:
[----:B------:R-:W-:-:S04]  /*3930*/  ISETP.NE.AND P6, PT, R202, RZ, PT ;  /* 0x000000ffca00720c */ /* 0x000fc80003fc5270 */
[----:B------:R-:W-:-:S05]  /*3940*/  FSEL R156, R158, RZ, !P6 ;  /* 0x000000ff9e9c7208 */ /* 0x000fca0007000000 */
[----:B------:R-:W-:-:S04]  /*3950*/  FFMA.FTZ R156, R18, R159, R156 ;  /* 0x0000009f129c7223 */ /* 0x000fc8000001009c */
[----:B------:R-:W-:-:S04]  /*3960*/  FADD.FTZ R156, R21, -R156 ;  /* 0x8000009c159c7221 */ /* 0x000fc80000010000 */
[----:B------:R-:W-:Y:S01]  /*3970*/  FMUL.FTZ R157, R3, R156 ;  /* 0x0000009c039d7220 */ /* 0x000fe20000410000 */
[----:B------:R-:W-:-:S05]  /*3980*/  @P4 HADD2.F32 R156, -RZ, R136.H1_H1 ;  /* 0x30000088ff9c4230 */ /* 0x000fca0000004100 */
[----:B------:R-:W-:Y:S02]  /*3990*/  @P4 FADD.FTZ R157, R157, R156 ;  /* 0x0000009c9d9d4221 */ /* 0x000fe40000010000 */
.L_x_1676:
[----:B------:R-:W-:Y:S05]  /*39a0*/  BSYNC B1 ;  /* 0x0000000000017941 */ /* 0x000fea0003800000 */
.L_x_1674:
[----:B------:R-:W-:Y:S01]  /*39b0*/  @P5 F2FP.PACK_AB R156, RZ, R157 ;  /* 0x0000009dff9c523e */ /* 0x000fe200000000ff */
[----:B------:R-:W-:Y:S01]  /*39c0*/  @P3 FMUL.FTZ R157, R157, c[0x0][0x1ec] ;  /* 0x00007b009d9d3a20 */ /* 0x000fe20000410000 */
[----:B------:R-:W-:Y:S02]  /*39d0*/  BSSY B1, `(.L_x_1677) ;  /* 0x0000013000017945 */ /* 0x000fe40003800000 */
[----:B------:R-:W-:Y:S01]  /*39e0*/  @P5 PRMT R64, R64, 0x5410, R156 ;  /* 0x0000541040405816 */ /* 0x000fe2000000009c */
[----:B------:R-:W-:-:S05]  /*39f0*/  @P3 HADD2.F32 R156, -RZ, R152.H1_H1 ;  /* 0x30000098ff9c3230 */ /* 0x000fca0000004100 */
[-C--:B------:R-:W-:Y:S02]  /*3a00*/  @P3 FFMA.FTZ R109, R156, R157.reuse, R109 ;  /* 0x0000009d9c6d3223 */ /* 0x080fe4000001006d */
[----:B------:R-:W-:-:S05]  /*3a10*/  @P3 FMUL.FTZ R156, R231, R157 ;  /* 0x0000009de79c3220 */ /* 0x000fca0000410000 */
[----:B------:R-:W-:-:S04]  /*3a20*/  @P3 F2FP.PACK_AB R156, RZ, R156 ;  /* 0x0000009cff9c323e */ /* 0x000fc800000000ff */
[----:B------:R-:W-:Y:S01]  /*3a30*/  @P3 PRMT R60, R60, 0x5410, R156 ;  /* 0x000054103c3c3816 */ /* 0x000fe2000000009c */
[----:B------:R-:W-:Y:S05]  /*3a40*/  @P2 BRA `(.L_x_1678) ;  /* 0x0000004000002947 */ /* 0x000fea0003800000 */
[----:B------:R-:W-:Y:S01]  /*3a50*/  MOV R157, RZ ;  /* 0x000000ff009d7202 */ /* 0x000fe20000000f00 */
[----:B------:R-:W-:Y:S05]  /*3a60*/  @!P4 BRA `(.L_x_1679) ;  /* 0x000000900000c947 */ /* 0x000fea0003800000 */
[----:B------:R-:W-:Y:S01]  /*3a70*/  HADD2.F32 R157, -RZ, R137.H0_H0 ;  /* 0x20000089ff9d7230 */ /* 0x000fe20000004100 */
[----:B------:R-:W-:Y:S05]  /*3a80*/  BRA `(.L_x_1679) ;  /* 0x0000007000007947 */ /* 0x000fea0003800000 */
.L_x_1678:
[----:B------:R-:W-:-:S04]  /*3a90*/  ISETP.NE.AND P6, PT, R202, RZ, PT ;  /* 0x000000ffca00720c */ /* 0x000fc80003fc5270 */
[----:B------:R-:W-:-:S05]  /*3aa0*/  FSEL R156, R158, RZ, !P6 ;  /* 0x000000ff9e9c7208 */ /* 0x000fca0007000000 */
[----:B------:R-:W-:-:S04]  /*3ab0*/  FFMA.FTZ R156, R20, R159, R156 ;  /* 0x0000009f149c7223 */ /* 0x000fc8000001009c */
[----:B------:R-:W-:-:S04]  /*3ac0*/  FADD.FTZ R156, R23, -R156 ;  /* 0x8000009c179c7221 */ /* 0x000fc80000010000 */
[----:B------:R-:W-:Y:S01]  /*3ad0*/  FMUL.FTZ R157, R3, R156 ;  /* 0x0000009c039d7220 */ /* 0x000fe20000410000 */
[----:B------:R-:W-:-:S05]  /*3ae0*/  @P4 HADD2.F32 R156, -RZ, R137.H0_H0 ;  /* 0x20000089ff9c4230 */ /* 0x000fca0000004100 */
[----:B------:R-:W-:Y:S02]  /*3af0*/  @P4 FADD.FTZ R157, R157, R156 ;  /* 0x0000009c9d9d4221 */ /* 0x000fe40000010000 */
.L_x_1679:
[----:B------:R-:W-:Y:S05]  /*3b00*/  BSYNC B1 ;  /* 0x0000000000017941 */ /* 0x000fea0003800000 */
.L_x_1677:
[----:B------:R-:W-:Y:S01]  /*3b10*/  @P5 F2FP.PACK_AB R156, RZ, R157 ;  /* 0x0000009dff9c523e */ /* 0x000fe200000000ff */
[----:B------:R-:W-:Y:S01]  /*3b20*/  @P3 FMUL.FTZ R157, R157, c[0x0][0x1ec] ;  /* 0x00007b009d9d3a20 */ /* 0x000fe20000410000 */
[----:B------:R-:W-:Y:S02]  /*3b30*/  BSSY B1, `(.L_x_1680) ;  /* 0x0000013000017945 */ /* 0x000fe40003800000 */
[----:B------:R-:W-:Y:S01]  /*3b40*/  @P5 PRMT R65, R156, 0x7610, R65 ;  /* 0x000076109c415816 */ /* 0x000fe20000000041 */
[----:B------:R-:W-:-:S05]  /*3b50*/  @P3 HADD2.F32 R156, -RZ, R153.H0_H0 ;  /* 0x20000099ff9c3230 */ /* 0x000fca0000004100 */
        /* <DEDUP_REMOVED lines=9> */
.L_x_1681:
[----:B------:R-:W-:-:S04]  /*3bf0*/  ISETP.NE.AND P6, PT, R202, RZ, PT ;  /* 0x000000ffca00720c */ /* 0x000fc80003fc5270 */
[----:B------:R-:W-:-:S05]  /*3c00*/  FSEL R156, R158, RZ, !P6 ;  /* 0x000000ff9e9c7208 */ /* 0x000fca0007000000 */
[----:B------:R-:W-:-:S04]  /*3c10*/  FFMA.FTZ R156, R22, R159, R156 ;  /* 0x0000009f169c7223 */ /* 0x000fc8000001009c */
[----:B------:R-:W-:-:S04]  /*3c20*/  FADD.FTZ R156, R25, -R156 ;  /* 0x8000009c199c7221 */ /* 0x000fc80000010000 */
[----:B------:R-:W-:Y:S01]  /*3c30*/  FMUL.FTZ R157, R3, R156 ;  /* 0x0000009c039d7220 */ /* 0x000fe20000410000 */
[----:B------:R-:W-:-:S05]  /*3c40*/  @P4 HADD2.F32 R156, -RZ, R137.H1_H1 ;  /* 0x30000089ff9c4230 */ /* 0x000fca0000004100 */
[----:B------:R-:W-:Y:S02]  /*3c50*/  @P4 FADD.FTZ R157, R157, R156 ;  /* 0x0000009c9d9d4221 */ /* 0x000fe40000010000 */
.L_x_1682:
[----:B------:R-:W-:Y:S05]  /*3c60*/  BSYNC B1 ;  /* 0x0000000000017941 */ /* 0x000fea0003800000 */
.L_x_1680:
        /* <DEDUP_REMOVED lines=14> */
.L_x_1684:
[----:B------:R-:W-:-:S04]  /*3d50*/  ISETP.NE.AND P6, PT, R202, RZ, PT ;  /* 0x000000ffca00720c */ /* 0x000fc80003fc5270 */
[----:B------:R-:W-:-:S05]  /*3d60*/  FSEL R156, R158, RZ, !P6 ;  /* 0x000000ff9e9c7208 */ /* 0x000fca0007000000 */
[----:B------:R-:W-:-:S04]  /*3d70*/  FFMA.FTZ R156, R24, R159, R156 ;  /* 0x0000009f189c7223 */ /* 0x000fc8000001009c */
[----:B------:R-:W-:-:S04]  /*3d80*/  FADD.FTZ R156, R26, -R156 ;  /* 0x8000009c1a9c7221 */ /* 0x000fc80000010000 */
[----:B------:R-:W-:Y:S01]  /*3d90*/  FMUL.FTZ R157, R3, R156 ;  /* 0x0000009c039d7220 */ /* 0x000fe20000410000 */
[----:B------:R-:W-:-:S05]  /*3da0*/  @P4 HADD2.F32 R156, -RZ, R138.H0_H0 ;  /* 0x2000008aff9c4230 */ /* 0x000fca0000004100 */
[----:B------:R-:W-:Y:S02]  /*3db0*/  @P4 FADD.FTZ R157, R157, R156 ;  /* 0x0000009c9d9d4221 */ /* 0x000fe40000010000 */
.L_x_1685:
[----:B------:R-:W-:Y:S05]  /*3dc0*/  BSYNC B1 ;  /* 0x0000000000017941 */ /* 0x000fea0003800000 */
.L_x_1683:
        /* <DEDUP_REMOVED lines=14> */
.L_x_1687:
[----:B------:R-:W-:-:S04]  /*3eb0*/  ISETP.NE.AND P6, PT, R202, RZ, PT ;  /* 0x000000ffca00720c */ /* 0x000fc80003fc5270 */
[----:B------:R-:W-:-:S05]  /*3ec0*/  FSEL R156, R158, RZ, !P6 ;  /* 0x000000ff9e9c7208 */ /* 0x000fca0007000000 */
[----:B------:R-:W-:-:S04]  /*3ed0*/  FFMA.FTZ R156, R27, R159, R156 ;  /* 0x0000009f1b9c7223 */ /* 0x000fc8000001009c */
[----:B------:R-:W-:-:S04]  /*3ee0*/  FADD.FTZ R156, R28, -R156 ;  /* 0x8000009c1c9c7221 */ /* 0x000fc80000010000 */
[----:B------:R-:W-:Y:S01]  /*3ef0*/  FMUL.FTZ R157, R3, R156 ;  /* 0x0000009c039d7220 */ /* 0x000fe20000410000 */
[----:B------:R-:W-:-:S05]  /*3f00*/  @P4 HADD2.F32 R156, -RZ, R138.H1_H1 ;  /* 0x3000008aff9c4230 */ /* 0x000fca0000004100 */
[----:B------:R-:W-:Y:S02]  /*3f10*/  @P4 FADD.FTZ R157, R157, R156 ;  /* 0x0000009c9d9d4221 */ /* 0x000fe40000010000 */
.L_x_1688:
[----:B------:R-:W-:Y:S05]  /*3f20*/  BSYNC B1 ;  /* 0x0000000000017941 */ /* 0x000fea0003800000 */
.L_x_1686:
        /* <DEDUP_REMOVED lines=14> */
.L_x_1690:
[----:B------:R-:W-:-:S04]  /*4010*/  ISETP.NE.AND P6, PT, R202, RZ, PT ;  /* 0x000000ffca00720c */ /* 0x000fc80003fc5270 */
[----:B------:R-:W-:-:S05]  /*4020*/  FSEL R156, R158, RZ, !P6 ;  /* 0x000000ff9e9c7208 */ /* 0x000fca0007000000 */
[----:B------:R-:W-:-:S04]  /*4030*/  FFMA.FTZ R156, R29, R159, R156 ;  /* 0x0000009f1d9c7223 */ /* 0x000fc8000001009c */
[----:B------:R-:W-:-:S04]  /*4040*/  FADD.FTZ R156, R30, -R156 ;  /* 0x8000009c1e9c7221 */ /* 0x000fc80000010000 */
[----:B------:R-:W-:Y:S01]  /*4050*/  FMUL.FTZ R157, R3, R156 ;  /* 0x0000009c039d7220 */ /* 0x000fe20000410000 */
[----:B------:R-:W-:-:S05]  /*4060*/  @P4 HADD2.F32 R156, -RZ, R139.H0_H0 ;  /* 0x2000008bff9c4230 */ /* 0x000fca0000004100 */
[----:B------:R-:W-:Y:S02]  /*4070*/  @P4 FADD.FTZ R157, R157, R156 ;  /* 0x0000009c9d9d4221 */ /* 0x000fe40000010000 */
.L_x_1691:
[----:B------:R-:W-:Y:S05]  /*4080*/  BSYNC B1 ;  /* 0x0000000000017941 */ /* 0x000fea0003800000 */
.L_x_1689:
        /* <DEDUP_REMOVED lines=14> */
.L_x_1693:
[----:B------:R-:W-:-:S04]  /*4170*/  ISETP.NE.AND P6, PT, R202, RZ, PT ;  /* 0x000000ffca00720c */ /* 0x000fc80003fc5270 */
[----:B------:R-:W-:-:S05]  /*4180*/  FSEL R156, R158, RZ, !P6 ;  /* 0x000000ff9e9c7208 */ /* 0x000fca0007000000 */
[----:B------:R-:W-:-:S04]  /*4190*/  FFMA.FTZ R156, R31, R159, R156 ;  /* 0x0000009f1f9c7223 */ /* 0x000fc8000001009c */
[----:B------:R-:W-:-:S04]  /*41a0*/  FADD.FTZ R156, R164, -R156 ;  /* 0x8000009ca49c7221 */ /* 0x000fc80000010000 */
[----:B------:R-:W-:Y:S01]  /*41b0*/  FMUL.FTZ R157, R3, R156 ;  /* 0x0000009c039d7220 */ /* 0x000fe20000410000 */
[----:B------:R-:W-:-:S05]  /*41c0*/  @P4 HADD2.F32 R156, -RZ, R139.H1_H1 ;  /* 0x3000008bff9c4230 */ /* 0x000fca0000004100 */
[----:B------:R-:W-:Y:S02]  /*41d0*/  @P4 FADD.FTZ R157, R157, R156 ;  /* 0x0000009c9d9d4221 */ /* 0x000fe40000010000 */
.L_x_1694:
[----:B------:R-:W-:Y:S05]  /*41e0*/  BSYNC B1 ;  /* 0x0000000000017941 */ /* 0x000fea0003800000 */
.L_x_1692:
[----:B------:R-:W-:Y:S01]  /*41f0*/  @P5 F2FP.PACK_AB R156, RZ, R157 ;  /* 0x0000009dff9c523e */ /* 0x000fe200000000ff */
[----:B------:R-:W-:-:S03]  /*4200*/  @P3 FMUL.FTZ R157, R157, c[0x0][0x1ec] ;  /* 0x00007b009d9d3a20 */ /* 0x000fc60000410000 */
[----:B------:R-:W-:Y:S01]  /*4210*/  @P5 PRMT R67, R67, 0x5410, R156 ;  /* 0x0000541043435816 */ /* 0x000fe2000000009c */
[----:B------:R-:W-:-:S05]  /*4220*/  @P3 HADD2.F32 R156, -RZ, R155.H1_H1 ;  /* 0x3000009bff9c3230 */ /* 0x000fca0000004100 */
[-C--:B------:R-:W-:Y:S02]  /*4230*/  @P3 FFMA.FTZ R115, R156, R157.reuse, R115 ;  /* 0x0000009d9c733223 */ /* 0x080fe40000010073 */
        /* <DEDUP_REMOVED lines=11> */
.L_x_1668:
[----:B------:R-:W-:Y:S05]  /*42f0*/  BSYNC B0 ;  /* 0x0000000000007941 */ /* 0x000fea0003800000 */
.L_x_1667:
[----:B------:R-:W-:Y:S01]  /*4300*/  BSSY B0, `(.L_x_1695) ;  /* 0x00000ca000007945 */ /* 0x000fe20003800000 */
[----:B------:R-:W-:Y:S05]  /*4310*/  @!P1 BRA `(.L_x_1696) ;  /* 0x00000c8000009947 */ /* 0x000fea0003800000 */
[----:B------:R-:W-:Y:S01]  /*4320*/  BSSY B1, `(.L_x_1697) ;  /* 0x0000005000017945 */ /* 0x000fe20003800000 */
[----:B------:R-:W-:Y:S05]  /*4330*/  @!P3 BRA `(.L_x_1698) ;  /* 0x000000300000b947 */ /* 0x000fea0003800000 */
[----:B------:R-:W-:-:S10]  /*4340*/  HFMA2.MMA R152, -RZ, RZ, 0, 9.5367431640625e-07 ;  /* 0x00000010ff987435 */ /* 0x000fd400000001ff */
[----:B------:R-:W-:-:S06]  /*4350*/  IMAD.WIDE.U32 R152, R160, R152, c[0x0][0x170] ;  /* 0x00005c00a0987625 */ /* 0x000fcc00078e0098 */
[----:B------:R-:W5:Y:S02]  /*4360*/  LDG.E.128 R152, [R152.64] ;  /* 0x0000000498987981 */ /* 0x000f64000c1e1d00 */
.L_x_1698:
[----:B------:R-:W-:Y:S05]  /*4370*/  BSYNC B1 ;  /* 0x0000000000017941 */ /* 0x000fea0003800000 */
.L_x_1697:
        /* <DEDUP_REMOVED lines=10> */
.L_x_1700:
        /* <DEDUP_REMOVED lines=11> */
.L_x_1701:
[----:B------:R-:W-:Y:S05]  /*44d0*/  BSYNC B1 ;  /* 0x0000000000017941 */ /* 0x000fea0003800000 */
.L_x_1699:
        /* <DEDUP_REMOVED lines=16> */
.L_x_1703:
[----:B------:R-:W-:-:S04]  /*45e0*/  ISETP.NE.AND P6, PT, R202, RZ, PT ;  /* 0x000000ffca00720c */ /* 0x000fc80003fc5270 */
[----:B------:R-:W-:-:S05]  /*45f0*/  FSEL R156, R158, RZ, !P6 ;  /* 0x000000ff9e9c7208 */ /* 0x000fca0007000000 */
[----:B------:R-:W-:-:S04]  /*4600*/  FFMA.FTZ R156, R166, R159, R156 ;  /* 0x0000009fa69c7223 */ /* 0x000fc8000001009c */
[----:B------:R-:W-:-:S04]  /*4610*/  FADD.FTZ R156, R169, -R156 ;  /* 0x8000009ca99c7221 */ /* 0x000fc80000010000 */
[----:B------:R-:W-:Y:S01]  /*4620*/  FMUL.FTZ R157, R3, R156 ;  /* 0x0000009c039d7220 */ /* 0x000fe20000410000 */
[----:B------:R-:W-:-:S05]  /*4630*/  @P4 HADD2.F32 R156, -RZ, R140.H1_H1 ;  /* 0x3000008cff9c4230 */ /* 0x000fca0000004100 */
[----:B------:R-:W-:Y:S02]  /*4640*/  @P4 FADD.FTZ R157, R157, R156 ;  /* 0x0000009c9d9d4221 */ /* 0x000fe40000010000 */
.L_x_1704:
[----:B------:R-:W-:Y:S05]  /*4650*/  BSYNC B1 ;  /* 0x0000000000017941 */ /* 0x000fea0003800000 */
.L_x_1702:
        /* <DEDUP_REMOVED lines=14> */
.L_x_1706:
[----:B------:R-:W-:-:S04]  /*4740*/  ISETP.NE.AND P6, PT, R202, RZ, PT ;  /* 0x000000ffca00720c */ /* 0x000fc80003fc5270 */
[----:B------:R-:W-:-:S05]  /*4750*/  FSEL R156, R158, RZ, !P6 ;  /* 0x000000ff9e9c7208 */ /* 0x000fca0007000000 */
[----:B------:R-:W-:-:S04]  /*4760*/  FFMA.FTZ R156, R168, R159, R156 ;  /* 0x0000009fa89c7223 */ /* 0x000fc8000001009c */
[----:B------:R-:W-:-:S04]  /*4770*/  FADD.FTZ R156, R171, -R156 ;  /* 0x8000009cab9c7221 */ /* 0x000fc80000010000 */
[----:B------:R-:W-:Y:S01]  /*4780*/  FMUL.FTZ R157, R3, R156 ;  /* 0x0000009c039d7220 */ /* 0x000fe20000410000 */
[----:B------:R-:W-:-:S05]  /*4790*/  @P4 HADD2.F32 R156, -RZ, R141.H0_H0 ;  /* 0x2000008dff9c4230 */ /* 0x000fca0000004100 */
[----:B------:R-:W-:Y:S02]  /*47a0*/  @P4 FADD.FTZ R157, R157, R156 ;  /* 0x0000009c9d9d4221 */ /* 0x000fe40000010000 */
.L_x_1707:
[----:B------:R-:W-:Y:S05]  /*47b0*/  BSYNC B1 ;  /* 0x0000000000017941 */ /* 0x000fea0003800000 */
.L_x_1705:
        /* <DEDUP_REMOVED lines=14> */
.L_x_1709:
[----:B------:R-:W-:-:S04]  /*48a0*/  ISETP.NE.AND P6, PT, R202, RZ, PT ;  /* 0x000000ffca00720c */ /* 0x000fc80003fc5270 */
[----:B------:R-:W-:-:S05]  /*48b0*/  FSEL R156, R158, RZ, !P6 ;  /* 0x000000ff9e9c7208 */ /* 0x000fca0007000000 */
[----:B------:R-:W-:-:S04]  /*48c0*/  FFMA.FTZ R156, R170, R159, R156 ;  /* 0x0000009faa9c7223 */ /* 0x000fc8000001009c */
[----:B------:R-:W-:-:S04]  /*48d0*/  FADD.FTZ R156, R173, -R156 ;  /* 0x8000009cad9c7221 */ /* 0x000fc80000010000 */
[----:B------:R-:W-:Y:S01]  /*48e0*/  FMUL.FTZ R157, R3, R156 ;  /* 0x0000009c039d7220 */ /* 0x000fe20000410000 */
[----:B------:R-:W-:-:S05]  /*48f0*/  @P4 HADD2.F32 R156, -RZ, R141.H1_H1 ;  /* 0x3000008dff9c4230 */ /* 0x000fca0000004100 */
[----:B------:R-:W-:Y:S02]  /*4900*/  @P4 FADD.FTZ R157, R157, R156 ;  /* 0x0000009c9d9d4221 */ /* 0x000fe40000010000 */
.L_x_1710:
[----:B------:R-:W-:Y:S05]  /*4910*/  BSYNC B1 ;  /* 0x0000000000017941 */ /* 0x000fea0003800000 */
.L_x_1708:
        /* <DEDUP_REMOVED lines=14> */
.L_x_1712:
[----:B------:R-:W-:-:S04]  /*4a00*/  ISETP.NE.AND P6, PT, R202, RZ, PT ;  /* 0x000000ffca00720c */ /* 0x000fc80003fc5270 */
[----:B------:R-:W-:-:S05]  /*4a10*/  FSEL R156, R158, RZ, !P6 ;  /* 0x000000ff9e9c7208 */ /* 0x000fca0007000000 */
[----:B------:R-:W-:-:S04]  /*4a20*/  FFMA.FTZ R156, R172, R159, R156 ;  /* 0x0000009fac9c7223 */ /* 0x000fc8000001009c */
[----:B------:R-:W-:-:S04]  /*4a30*/  FADD.FTZ R156, R174, -R156 ;  /* 0x8000009cae9c7221 */ /* 0x000fc80000010000 */
[----:B------:R-:W-:Y:S01]  /*4a40*/  FMUL.FTZ R157, R3, R156 ;  /* 0x0000009c039d7220 */ /* 0x000fe20000410000 */
[----:B------:R-:W-:-:S05]  /*4a50*/  @P4 HADD2.F32 R156, -RZ, R142.H0_H0 ;  /* 0x2000008eff9c4230 */ /* 0x000fca0000004100 */
[----:B------:R-:W-:Y:S02]  /*4a60*/  @P4 FADD.FTZ R157, R157, R156 ;  /* 0x0000009c9d9d4221 */ /* 0x000fe40000010000 */
.L_x_1713:
[----:B------:R-:W-:Y:S05]  /*4a70*/  BSYNC B1 ;  /* 0x0000000000017941 */ /* 0x000fea0003800000 */
.L_x_1711:
        /* <DEDUP_REMOVED lines=14> */
.L_x_1715:
[----:B------:R-:W-:-:S04]  /*4b60*/  ISETP.NE.AND P6, PT, R202, RZ, PT ;  /* 0x000000ffca00720c */ /* 0x000fc80003fc5270 */
[----:B------:R-:W-:-:S05]  /*4b70*/  FSEL R156, R158, RZ, !P6 ;  /* 0x000000ff9e9c7208 */ /* 0x000fca0007000000 */
[----:B------:R-:W-:-:S04]  /*4b80*/  FFMA.FTZ R156, R175, R159, R156 ;  /* 0x0000009faf9c7223 */ /* 0x000fc8000001009c */
[----:B------:R-:W-:-:S04]  /*4b90*/  FADD.FTZ R156, R176, -R156 ;  /* 0x8000009cb09c7221 */ /* 0x000fc80000010000 */
[----:B------:R-:W-:Y:S01]  /*4ba0*/  FMUL.FTZ R157, R3, R156 ;  /* 0x0000009c039d7220 */ /* 0x000fe20000410000 */
[----:B------:R-:W-:-:S05]  /*4bb0*/  @P4 HADD2.F32 R156, -RZ, R142.H1_H1 ;  /* 0x3000008eff9c4230 */ /* 0x000fca0000004100 */
[----:B------:R-:W-:Y:S02]  /*4bc0*/  @P4 FADD.FTZ R157, R157, R156 ;  /* 0x0000009c9d9d4221 */ /* 0x000fe40000010000 */
.L_x_1716:
[----:B------:R-:W-:Y:S05]  /*4bd0*/  BSYNC B1 ;  /* 0x0000000000017941 */ /* 0x000fea0003800000 */
.L_x_1714:
        /* <DEDUP_REMOVED lines=14> */
.L_x_1718:
[----:B------:R-:W-:-:S04]  /*4cc0*/  ISETP.NE.AND P6, PT, R202, RZ, PT ;  /* 0x000000ffca00720c */ /* 0x000fc80003fc5270 */
[----:B------:R-:W-:-:S05]  /*4cd0*/  FSEL R156, R158, RZ, !P6 ;  /* 0x000000ff9e9c7208 */ /* 0x000fca0007000000 */
[----:B------:R-:W-:-:S04]  /*4ce0*/  FFMA.FTZ R156, R177, R159, R156 ;  /* 0x0000009fb19c7223 */ /* 0x000fc8000001009c */
[----:B------:R-:W-:-:S04]  /*4cf0*/  FADD.FTZ R156, R178, -R156 ;  /* 0x8000009cb29c7221 */ /* 0x000fc80000010000 */
[----:B------:R-:W-:Y:S01]  /*4d00*/  FMUL.FTZ R157, R3, R156 ;  /* 0x0000009c039d7220 */ /* 0x000fe20000410000 */
[----:B------:R-:W-:-:S05]  /*4d10*/  @P4 HADD2.F32 R156, -RZ, R143.H0_H0 ;  /* 0x2000008fff9c4230 */ /* 0x000fca0000004100 */
[----:B------:R-:W-:Y:S02]  /*4d20*/  @P4 FADD.FTZ R157, R157, R156 ;  /* 0x0000009c9d9d4221 */ /* 0x000fe40000010000 */
.L_x_1719:
[----:B------:R-:W-:Y:S05]  /*4d30*/  BSYNC B1 ;  /* 0x0000000000017941 */ /* 0x000fea0003800000 */
.L_x_1717:
        /* <DEDUP_REMOVED lines=14> */
.L_x_1721:
[----:B------:R-:W-:-:S04]  /*4e20*/  ISETP.NE.AND P6, PT, R202, RZ, PT ;  /* 0x000000ffca00720c */ /* 0x000fc80003fc5270 */
[----:B------:R-:W-:-:S05]  /*4e30*/  FSEL R156, R158, RZ, !P6 ;  /* 0x000000ff9e9c7208 */ /* 0x000fca0007000000 */
[----:B------:R-:W-:-:S04]  /*4e40*/  FFMA.FTZ R156, R179, R159, R156 ;  /* 0x0000009fb39c7223 */ /* 0x000fc8000001009c */
[----:B------:R-:W-:-:S04]  /*4e50*/  FADD.FTZ R156, R180, -R156 ;  /* 0x8000009cb49c7221 */ /* 0x000fc80000010000 */
[----:B------:R-:W-:Y:S01]  /*4e60*/  FMUL.FTZ R157, R3, R156 ;  /* 0x0000009c039d7220 */ /* 0x000fe20000410000 */
[----:B------:R-:W-:-:S05]  /*4e70*/  @P4 HADD2.F32 R156, -RZ, R143.H1_H1 ;  /* 0x3000008fff9c4230 */ /* 0x000fca0000004100 */
[----:B------:R-:W-:Y:S02]  /*4e80*/  @P4 FADD.FTZ R157, R157, R156 ;  /* 0x0000009c9d9d4221 */ /* 0x000fe40000010000 */
.L_x_1722:
[----:B------:R-:W-:Y:S05]  /*4e90*/  BSYNC B1 ;  /* 0x0000000000017941 */ /* 0x000fea0003800000 */
.L_x_1720:
        /* <DEDUP_REMOVED lines=16> */
.L_x_1696:
[----:B------:R-:W-:Y:S05]  /*4fa0*/  BSYNC B0 ;  /* 0x0000000000007941 */ /* 0x000fea0003800000 */
.L_x_1695:
[----:B------:R-:W-:Y:S01]  /*4fb0*/  ISETP.GE.U32.AND P4, PT, R0, 0x400, PT ;  /* 0x000004000000780c */ /* 0x000fe20003f86070 */
[----:B------:R-:W-:-:S12]  /*4fc0*/  BSSY B0, `(.L_x_1723) ;  /* 0x00000c8000007945 */ /* 0x000fd80003800000 */
[----:B------:R-:W-:Y:S05]  /*4fd0*/  @!P4 BRA `(.L_x_1724) ;  /* 0x00000c600000c947 */ /* 0x000fea0003800000 */
[----:B------:R-:W-:Y:S01]  /*4fe0*/  BSSY B1, `(.L_x_1725) ;  /* 0x0000005000017945 */ /* 0x000fe20003800000 */
[----:B------:R-:W-:Y:S05]  /*4ff0*/  @!P3 BRA `(.L_x_1726) ;  /* 0x000000300000b947 */ /* 0x000fea0003800000 */
[----:B------:R-:W-:-:S10]  /*5000*/  HFMA2.MMA R152, -RZ, RZ, 0, 9.5367431640625e-07 ;  /* 0x00000010ff987435 */ /* 0x000fd400000001ff */
[----:B------:R-:W-:-:S06]  /*5010*/  IMAD.WIDE.U32 R152, R160, R152, c[0x0][0x170] ;  /* 0x00005c00a0987625 */ /* 0x000fcc00078e0098 */
[----:B------:R-:W5:Y:S02]  /*5020*/  LDG.E.128 R152, [R152.64] ;  /* 0x0000000498987981 */ /* 0x000f64000c1e1d00 */
.L_x_1726:
[----:B------:R-:W-:Y:S05]  /*5030*/  BSYNC B1 ;  /* 0x0000000000017941 */ /* 0x000fea0003800000 */
.L_x_1725:
        /* <DEDUP_REMOVED lines=10> */
.L_x_1728:
        /* <DEDUP_REMOVED lines=11> */
.L_x_1729:
[----:B------:R-:W-:Y:S05]  /*5190*/  BSYNC B1 ;  /* 0x0000000000017941 */ /* 0x000fea0003800000 */
.L_x_1727:
        /* <DEDUP_REMOVED lines=16> */
.L_x_1731:
[----:B------:R-:W-:-:S04]  /*52a0*/  ISETP.NE.AND P6, PT, R202, RZ, PT ;  /* 0x000000ffca00720c */ /* 0x000fc80003fc5270 */
[----:B------:R-:W-:-:S05]  /*52b0*/  FSEL R156, R158, RZ, !P6 ;  /* 0x000000ff9e9c7208 */ /* 0x000fca0007000000 */
[----:B------:R-:W-:-:S04]  /*52c0*/  FFMA.FTZ R156, R181, R159, R156 ;  /* 0x0000009fb59c7223 */ /* 0x000fc8000001009c */
[----:B------:R-:W-:-:S04]  /*52d0*/  FADD.FTZ R156, R184, -R156 ;  /* 0x8000009cb89c7221 */ /* 0x000fc80000010000 */
[----:B------:R-:W-:Y:S01]  /*52e0*/  FMUL.FTZ R157, R3, R156 ;  /* 0x0000009c039d7220 */ /* 0x000fe20000410000 */
[----:B------:R-:W-:-:S05]  /*52f0*/  @P4 HADD2.F32 R156, -RZ, R32.H1_H1 ;  /* 0x30000020ff9c4230 */ /* 0x000fca0000004100 */
[----:B------:R-:W-:Y:S02]  /*5300*/  @P4 FADD.FTZ R157, R157, R156 ;  /* 0x0000009c9d9d4221 */ /* 0x000fe40000010000 */
.L_x_1732:
[----:B------:R-:W-:Y:S05]  /*5310*/  BSYNC B1 ;  /* 0x0000000000017941 */ /* 0x000fea0003800000 */
.L_x_1730:
        /* <DEDUP_REMOVED lines=14> */
.L_x_1734:
[----:B------:R-:W-:-:S04]  /*5400*/  ISETP.NE.AND P6, PT, R202, RZ, PT ;  /* 0x000000ffca00720c */ /* 0x000fc80003fc5270 */
[----:B------:R-:W-:-:S05]  /*5410*/  FSEL R156, R158, RZ, !P6 ;  /* 0x000000ff9e9c7208 */ /* 0x000fca0007000000 */
[----:B------:R-:W-:-:S04]  /*5420*/  FFMA.FTZ R156, R183, R159, R156 ;  /* 0x0000009fb79c7223 */ /* 0x000fc8000001009c */
[----:B------:R-:W-:-:S04]  /*5430*/  FADD.FTZ R156, R186, -R156 ;  /* 0x8000009cba9c7221 */ /* 0x000fc80000010000 */
[----:B------:R-:W-:Y:S01]  /*5440*/  FMUL.FTZ R157, R3, R156 ;  /* 0x0000009c039d7220 */ /* 0x000fe20000410000 */
[----:B------:R-:W-:-:S05]  /*5450*/  @P4 HADD2.F32 R156, -RZ, R33.H0_H0 ;  /* 0x20000021ff9c4230 */ /* 0x000fca0000004100 */
[----:B------:R-:W-:Y:S02]  /*5460*/  @P4 FADD.FTZ R157, R157, R156 ;  /* 0x0000009c9d9d4221 */ /* 0x000fe40000010000 */
.L_x_1735:
[----:B------:R-:W-:Y:S05]  /*5470*/  BSYNC B1 ;  /* 0x0000000000017941 */ /* 0x000fea0003800000 */
.L_x_1733:
        /* <DEDUP_REMOVED lines=14> */
.L_x_1737:
[----:B------:R-:W-:-:S04]  /*5560*/  ISETP.NE.AND P6, PT, R202, RZ, PT ;  /* 0x000000ffca00720c */ /* 0x000fc80003fc5270 */
[----:B------:R-:W-:-:S05]  /*5570*/  FSEL R156, R158, RZ, !P6 ;  /* 0x000000ff9e9c7208 */ /* 0x000fca0007000000 */
[----:B------:R-:W-:-:S04]  /*5580*/  FFMA.FTZ R156, R185, R159, R156 ;  /* 0x0000009fb99c7223 */ /* 0x000fc8000001009c */
[----:B------:R-:W-:-:S04]  /*5590*/  FADD.FTZ R156, R188, -R156 ;  /* 0x8000009cbc9c7221 */ /* 0x000fc80000010000 */
[----:B------:R-:W-:Y:S01]  /*55a0*/  FMUL.FTZ R157, R3, R156 ;  /* 0x0000009c039d7220 */ /* 0x000fe20000410000 */
[----:B------:R-:W-:-:S05]  /*55b0*/  @P4 HADD2.F32 R156, -RZ, R33.H1_H1 ;  /* 0x30000021ff9c4230 */ /* 0x000fca0000004100 */
[----:B------:R-:W-:Y:S02]  /*55c0*/  @P4 FADD.FTZ R157, R157, R156 ;  /* 0x0000009c9d9d4221 */ /* 0x000fe40000010000 */
.L_x_1738:
[----:B------:R-:W-:Y:S05]  /*55d0*/  BSYNC B1 ;  /* 0x0000000000017941 */ /* 0x000fea0003800000 */
.L_x_1736:
        /* <DEDUP_REMOVED lines=14> */
.L_x_1740:
[----:B------:R-:W-:-:S04]  /*56c0*/  ISETP.NE.AND P6, PT, R202, RZ, PT ;  /* 0x000000ffca00720c */ /* 0x000fc80003fc5270 */
[----:B------:R-:W-:-:S05]  /*56d0*/  FSEL R156, R158, RZ, !P6 ;  /* 0x000000ff9e9c7208 */ /* 0x000fca0007000000 */
[----:B------:R-:W-:-:S04]  /*56e0*/  FFMA.FTZ R156, R187, R159, R156 ;  /* 0x0000009fbb9c7223 */ /* 0x000fc8000001009c */
[----:B------:R-:W-:-:S04]  /*56f0*/  FADD.FTZ R156, R189, -R156 ;  /* 0x8000009cbd9c7221 */ /* 0x000fc80000010000 */
[----:B------:R-:W-:Y:S01]  /*5700*/  FMUL.FTZ R157, R3, R156 ;  /* 0x0000009c039d7220 */ /* 0x000fe20000410000 */
[----:B------:R-:W-:-:S05]  /*5710*/  @P4 HADD2.F32 R156, -RZ, R34.H0_H0 ;  /* 0x20000022ff9c4230 */ /* 0x000fca0000004100 */
[----:B------:R-:W-:Y:S02]  /*5720*/  @P4 FADD.FTZ R157, R157, R156 ;  /* 0x0000009c9d9d4221 */ /* 0x000fe40000010000 */
.L_x_1741:
[----:B------:R-:W-:Y:S05]  /*5730*/  BSYNC B1 ;  /* 0x0000000000017941 */ /* 0x000fea0003800000 */
.L_x_1739:
        /* <DEDUP_REMOVED lines=14> */
.L_x_1743:
[----:B------:R-:W-:-:S04]  /*5820*/  ISETP.NE.AND P6, PT, R202, RZ, PT ;  /* 0x000000ffca00720c */ /* 0x000fc80003fc5270 */
[----:B------:R-:W-:-:S05]  /*5830*/  FSEL R156, R158, RZ, !P6 ;  /* 0x000000ff9e9c7208 */ /* 0x000fca0007000000 */
[----:B------:R-:W-:-:S04]  /*5840*/  FFMA.FTZ R156, R190, R159, R156 ;  /* 0x0000009fbe9c7223 */ /* 0x000fc8000001009c */
[----:B------:R-:W-:-:S04]  /*5850*/  FADD.FTZ R156, R191, -R156 ;  /* 0x8000009cbf9c7221 */ /* 0x000fc80000010000 */
[----:B------:R-:W-:Y:S01]  /*5860*/  FMUL.FTZ R157, R3, R156 ;  /* 0x0000009c039d7220 */ /* 0x000fe20000410000 */
[----:B------:R-:W-:-:S05]  /*5870*/  @P4 HADD2.F32 R156, -RZ, R34.H1_H1 ;  /* 0x30000022ff9c4230 */ /* 0x000fca0000004100 */
[----:B------:R-:W-:Y:S02]  /*5880*/  @P4 FADD.FTZ R157, R157, R156 ;  /* 0x0000009c9d9d4221 */ /* 0x000fe40000010000 */
.L_x_1744:
[----:B------:R-:W-:Y:S05]  /*5890*/  BSYNC B1 ;  /* 0x0000000000017941 */ /* 0x000fea0003800000 */
.L_x_1742:
        /* <DEDUP_REMOVED lines=14> */
.L_x_1746:
[----:B------:R-:W-:-:S04]  /*5980*/  ISETP.NE.AND P6, PT, R202, RZ, PT ;  /* 0x000000ffca00720c */ /* 0x000fc80003fc5270 */
[----:B------:R-:W-:-:S05]  /*5990*/  FSEL R156, R158, RZ, !P6 ;  /* 0x000000ff9e9c7208 */ /* 0x000fca0007000000 */
[----:B------:R-:W-:-:S04]  /*59a0*/  FFMA.FTZ R156, R192, R159, R156 ;  /* 0x0000009fc09c7223 */ /* 0x000fc8000001009c */
[----:B------:R-:W-:-:S04]  /*59b0*/  FADD.FTZ R156, R193, -R156 ;  /* 0x8000009cc19c7221 */ /* 0x000fc80000010000 */
[----:B------:R-:W-:Y:S01]  /*59c0*/  FMUL.FTZ R157, R3, R156 ;  /* 0x0000009c039d7220 */ /* 0x000fe20000410000 */
[----:B------:R-:W-:-:S05]  /*59d0*/  @P4 HADD2.F32 R156, -RZ, R35.H0_H0 ;  /* 0x20000023ff9c4230 */ /* 0x000fca0000004100 */
[----:B------:R-:W-:Y:S02]  /*59e0*/  @P4 FADD.FTZ R157, R157, R156 ;  /* 0x0000009c9d9d4221 */ /* 0x000fe40000010000 */
.L_x_1747:
[----:B------:R-:W-:Y:S05]  /*59f0*/  BSYNC B1 ;  /* 0x0000000000017941 */ /* 0x000fea0003800000 */
.L_x_1745:
        /* <DEDUP_REMOVED lines=14> */
.L_x_1749:
[----:B------:R-:W-:-:S04]  /*5ae0*/  ISETP.NE.AND P2, PT, R202, RZ, PT ;  /* 0x000000ffca00720c */ /* 0x000fc80003f45270 */
[----:B------:R-:W-:-:S05]  /*5af0*/  FSEL R158, R158, RZ, !P2 ;  /* 0x000000ff9e9e7208 */ /* 0x000fca0005000000 */
[----:B------:R-:W-:-:S04]  /*5b00*/  FFMA.FTZ R158, R194, R159, R158 ;  /* 0x0000009fc29e7223 */ /* 0x000fc8000001009e */
[----:B------:R-:W-:-:S04]  /*5b10*/  FADD.FTZ R158, R195, -R158 ;  /* 0x8000009ec39e7221 */ /* 0x000fc80000010000 */
[----:B------:R-:W-:Y:S01]  /*5b20*/  FMUL.FTZ R156, R3, R158 ;  /* 0x0000009e039c7220 */ /* 0x000fe20000410000 */
[----:B------:R-:W-:-:S05]  /*5b30*/  @P4 HADD2.F32 R3, -RZ, R35.H1_H1 ;  /* 0x30000023ff034230 */ /* 0x000fca0000004100 */
[----:B------:R-:W-:Y:S02]  /*5b40*/  @P4 FADD.FTZ R156, R156, R3 ;  /* 0x000000039c9c4221 */ /* 0x000fe40000010000 */
.L_x_1750:
[----:B------:R-:W-:Y:S05]  /*5b50*/  BSYNC B1 ;  /* 0x0000000000017941 */ /* 0x000fea0003800000 */
.L_x_1748:
[----:B------:R-:W-:Y:S01]  /*5b60*/  @P5 F2FP.PACK_AB R3, RZ, R156 ;  /* 0x0000009cff03523e */ /* 0x000fe200000000ff */
[----:B------:R-:W-:-:S03]  /*5b70*/  @P3 FMUL.FTZ R156, R156, c[0x0][0x1ec] ;  /* 0x00007b009c9c3a20 */ /* 0x000fc60000410000 */
[----:B------:R-:W-:Y:S01]  /*5b80*/  @P5 PRMT R67, R67, 0x5410, R3 ;  /* 0x0000541043435816 */ /* 0x000fe20000000003 */
[----:B------:R-:W-:-:S05]  /*5b90*/  @P3 HADD2.F32 R3, -RZ, R155.H1_H1 ;  /* 0x3000009bff033230 */ /* 0x000fca0000004100 */
[-C--:B------:R-:W-:Y:S02]  /*5ba0*/  @P3 FFMA.FTZ R131, R3, R156.reuse, R131 ;  /* 0x0000009c03833223 */ /* 0x080fe40000010083 */
[----:B------:R-:W-:Y:S01]  /*5bb0*/  @P3 FMUL.FTZ R3, R203, R156 ;  /* 0x0000009ccb033220 */ /* 0x000fe20000410000 */
[----:B------:R-:W-:-:S04]  /*5bc0*/  @P5 MOV R156, 0x10 ;  /* 0x00000010009c5802 */ /* 0x000fc80000000f00 */
[----:B------:R-:W-:Y:S01]  /*5bd0*/  @P3 F2FP.PACK_AB R3, RZ, R3 ;  /* 0x00000003ff03323e */ /* 0x000fe200000000ff */
[----:B------:R-:W-:-:S03]  /*5be0*/  @P5 IMAD.WIDE.U32 R156, R4, R156, c[0x0][0x258] ;  /* 0x00009600049c5625 */ /* 0x000fc600078e009c */
[----:B------:R-:W-:Y:S02]  /*5bf0*/  @P3 PRMT R63, R63, 0x5410, R3 ;  /* 0x000054103f3f3816 */ /* 0x000fe40000000003 */
[----:B------:R0:W-:Y:S02]  /*5c00*/  @P5 STG.E.128 [R156.64], R64 ;  /* 0x000000409c005986 */ /* 0x0001e4000c101d04 */
[----:B0-----:R-:W-:-:S05]  /*5c10*/  @P3 MOV R156, 0x10 ;  /* 0x00000010009c3802 */ /* 0x001fca0000000f00 */
[----:B------:R-:W-:-:S05]  /*5c20*/  @P3 IMAD.WIDE.U32 R156, R160, R156, c[0x0][0x248] ;  /* 0x00009200a09c3625 */ /* 0x000fca00078e009c */
[----:B------:R0:W-:Y:S02]  /*5c30*/  @P3 STG.E.128 [R156.64], R60 ;  /* 0x0000003c9c003986 */ /* 0x0001e4000c101d04 */
.L_x_1724:
[----:B------:R-:W-:Y:S05]  /*5c40*/  BSYNC B0 ;  /* 0x0000000000007941 */ /* 0x000fea0003800000 */
.L_x_1723:
[----:B------:R-:W-:Y:S02]  /*5c50*/  IADD3 R2, R2, c[0x0][0x160], RZ ;  /* 0x0000580002027a10 */ /* 0x000fe40007ffe0ff */
[----:B------:R-:W-:Y:S02]  /*5c60*/  LOP3.LUT P3, RZ, R201, 0xff, RZ, 0xc0, !PT ;  /* 0x000000ffc9ff7812 */ /* 0x000fe4000786c0ff */
[----:B------:R-:W-:Y:S02]  /*5c70*/  ISETP.GE.AND P2, PT, R2, c[0x0][0x164], PT ;  /* 0x0000590002007a0c */ /* 0x000fe40003f46270 */
[----:B------:R-:W-:-:S11]  /*5c80*/  SEL R201, RZ, 0x1, P3 ;  /* 0x00000001ffc97807 */ /* 0x000fd60001800000 */
[----:B01----:R-:W-:Y:S01]  /*5c90*/  @P2 CALL.REL.NOINC `(.L_x_1618) ;  /* 0x0000001000002944 */ /* 0x003fe20003c00000 */
[----:B------:R-:W-:Y:S05]  /*5ca0*/  BRA `(.L_x_1751) ;  /* 0xffffae5000007947 */ /* 0x000fea000383ffff */
.L_x_1618:
        /* <DEDUP_REMOVED lines=20> */
.L_x_1753:
[----:B------:R-:W-:Y:S05]  /*5df0*/  BSYNC B0 ;  /* 0x0000000000007941 */ /* 0x000fea0003800000 */
.L_x_1752:
        /* <DEDUP_REMOVED lines=13> */
.L_x_1755:
[----:B------:R-:W-:Y:S05]  /*5ed0*/  BSYNC B0 ;  /* 0x0000000000007941 */ /* 0x000fea0003800000 */
.L_x_1754:
        /* <DEDUP_REMOVED lines=13> */
.L_x_1757:
[----:B------:R-:W-:Y:S05]  /*5fb0*/  BSYNC B0 ;  /* 0x0000000000007941 */ /* 0x000fea0003800000 */
.L_x_1756:
[----:B------:R-:W-:-:S13]  /*5fc0*/  ISETP.GE.U32.AND P0, PT, R0, 0x400, PT ;  /* 0x000004000000780c */ /* 0x000fda0003f06070 */
[----:B------:R-:W-:Y:S05]  /*5fd0*/  @!P0 EXIT ;  /* 0x000000000000894d */ /* 0x000fea0003800000 */
[----:B0-----:R-:W-:-:S05]  /*5fe0*/  MOV R7, 0x20 ;  /* 0x0000002000077802 */ /* 0x001fca0000000f00 */
        /* <DEDUP_REMOVED lines=10> */
.L_x_1637:
[----:B------:R-:W-:Y:S01]  /*6090*/  HFMA2.MMA R158, -RZ, RZ, 0, 9.5367431640625e-07 ;  /* 0x00000010ff9e7435 */ /* 0x000fe200000001ff */
[----:B------:R-:W-:-:S02]  /*60a0*/  MOV R157, R209 ;  /* 0x000000d1009d7202 */ /* 0x000fc40000000f00 */
[----:B------:R-:W-:Y:S02]  /*60b0*/  MOV R163, 0x1f ;  /* 0x0000001f00a37802 */ /* 0x000fe40000000f00 */
[----:B------:R-:W-:Y:S02]  /*60c0*/  MOV R162, 0xffffffff ;  /* 0xffffffff00a27802 */ /* 0x000fe40000000f00 */
[----:B------:R-:W-:Y:S02]  /*60d0*/  MOV R156, 0x60f0 ;  /* 0x000060f0009c7802 */ /* 0x000fe40000000f00 */
[----:B-----5:R-:W-:Y:S05]  /*60e0*/  CALL.REL.NOINC `($__internal_26_$__cuda_sm70_shflsync_down_p) ;  /* 0x0000046000007944 */ /* 0x020fea0003c00000 */
[----:B-1----:R-:W-:Y:S01]  /*60f0*/  MOV R159, R158 ;  /* 0x0000009e009f7202 */ /* 0x002fe20000000f00 */
[----:B------:R-:W-:Y:S05]  /*6100*/  BRA `(.L_x_1758) ;  /* 0xffffc50000007947 */ /* 0x000fea000383ffff */
.L_x_1638:
[----:B------:R-:W-:Y:S01]  /*6110*/  HFMA2.MMA R158, -RZ, RZ, 0, 9.5367431640625e-07 ;  /* 0x00000010ff9e7435 */ /* 0x000fe200000001ff */
[----:B------:R-:W-:Y:S02]  /*6120*/  MOV R157, R208 ;  /* 0x000000d0009d7202 */ /* 0x000fe40000000f00 */
[----:B------:R-:W-:Y:S02]  /*6130*/  MOV R163, 0x1f ;  /* 0x0000001f00a37802 */ /* 0x000fe40000000f00 */
[----:B------:R-:W-:-:S02]  /*6140*/  MOV R162, 0xffffffff ;  /* 0xffffffff00a27802 */ /* 0x000fc40000000f00 */
[----:B------:R-:W-:Y:S02]  /*6150*/  MOV R156, 0x6170 ;  /* 0x00006170009c7802 */ /* 0x000fe40000000f00 */
[----:B01---5:R-:W-:Y:S05]  /*6160*/  CALL.REL.NOINC `($__internal_26_$__cuda_sm70_shflsync_down_p) ;  /* 0x000003e000007944 */ /* 0x023fea0003c00000 */
[----:B------:R-:W-:Y:S01]  /*6170*/  FADD.FTZ R209, R159, R209 ;  /* 0x000000d19fd17221 */ /* 0x000fe20000010000 */
[----:B------:R-:W-:Y:S01]  /*6180*/  MOV R163, 0x1f ;  /* 0x0000001f00a37802 */ /* 0x000fe20000000f00 */
[----:B-1----:R-:W-:Y:S01]  /*6190*/  FADD.FTZ R208, R208, R158 ;  /* 0x0000009ed0d07221 */ /* 0x002fe20000010000 */
[----:B------:R-:W-:Y:S01]  /*61a0*/  HFMA2.MMA R158, -RZ, RZ, 0, 4.76837158203125e-07 ;  /* 0x00000008ff9e7435 */ /* 0x000fe200000001ff */
[----:B------:R-:W-:Y:S02]  /*61b0*/  MOV R162, 0xffffffff ;  /* 0xffffffff00a27802 */ /* 0x000fe40000000f00 */
[----:B------:R-:W-:Y:S02]  /*61c0*/  MOV R157, R209 ;  /* 0x000000d1009d7202 */ /* 0x000fe40000000f00 */
[----:B------:R-:W-:Y:S02]  /*61d0*/  MOV R156, 0x61f0 ;  /* 0x000061f0009c7802 */ /* 0x000fe40000000f00 */
[----:B------:R-:W-:Y:S05]  /*61e0*/  CALL.REL.NOINC `($__internal_26_$__cuda_sm70_shflsync_down_p) ;  /* 0x0000036000007944 */ /* 0x000fea0003c00000 */
[----:B-1----:R-:W-:Y:S01]  /*61f0*/  MOV R159, R158 ;  /* 0x0000009e009f7202 */ /* 0x002fe20000000f00 */
[----:B------:R-:W-:Y:S01]  /*6200*/  HFMA2.MMA R158, -RZ, RZ, 0, 4.76837158203125e-07 ;  /* 0x00000008ff9e7435 */ /* 0x000fe200000001ff */
[----:B------:R-:W-:-:S02]  /*6210*/  MOV R157, R208 ;  /* 0x000000d0009d7202 */ /* 0x000fc40000000f00 */
[----:B------:R-:W-:Y:S02]  /*6220*/  MOV R163, 0x1f ;  /* 0x0000001f00a37802 */ /* 0x000fe40000000f00 */
[----:B------:R-:W-:Y:S02]  /*6230*/  MOV R162, 0xffffffff ;  /* 0xffffffff00a27802 */ /* 0x000fe40000000f00 */
[----:B------:R-:W-:Y:S02]  /*6240*/  MOV R156, 0x6260 ;  /* 0x00006260009c7802 */ /* 0x000fe40000000f00 */
[----:B------:R-:W-:Y:S05]  /*6250*/  CALL.REL.NOINC `($__internal_26_$__cuda_sm70_shflsync_down_p) ;  /* 0x000002f000007944 */ /* 0x000fea0003c00000 */
[----:B------:R-:W-:Y:S01]  /*6260*/  FADD.FTZ R209, R159, R209 ;  /* 0x000000d19fd17221 */ /* 0x000fe20000010000 */
[----:B------:R-:W-:Y:S01]  /*6270*/  MOV R163, 0x1f ;  /* 0x0000001f00a37802 */ /* 0x000fe20000000f00 */
[----:B-1----:R-:W-:Y:S01]  /*6280*/  FADD.FTZ R208, R208, R158 ;  /* 0x0000009ed0d07221 */ /* 0x002fe20000010000 */
[----:B------:R-:W-:Y:S01]  /*6290*/  HFMA2.MMA R158, -RZ, RZ, 0, 2.384185791015625e-07 ;  /* 0x00000004ff9e7435 */ /* 0x000fe200000001ff */
[----:B------:R-:W-:Y:S02]  /*62a0*/  MOV R162, 0xffffffff ;  /* 0xffffffff00a27802 */ /* 0x000fe40000000f00 */
[----:B------:R-:W-:-:S02]  /*62b0*/  MOV R157, R209 ;  /* 0x000000d1009d7202 */ /* 0x000fc40000000f00 */
[----:B------:R-:W-:Y:S02]  /*62c0*/  MOV R156, 0x62e0 ;  /* 0x000062e0009c7802 */ /* 0x000fe40000000f00 */
[----:B------:R-:W-:Y:S05]  /*62d0*/  CALL.REL.NOINC `($__internal_26_$__cuda_sm70_shflsync_down_p) ;  /* 0x0000027000007944 */ /* 0x000fea0003c00000 */
[----:B-1----:R-:W-:Y:S01]  /*62e0*/  MOV R159, R158 ;  /* 0x0000009e009f7202 */ /* 0x002fe20000000f00 */
[----:B------:R-:W-:Y:S01]  /*62f0*/  HFMA2.MMA R158, -RZ, RZ, 0, 2.384185791015625e-07 ;  /* 0x00000004ff9e7435 */ /* 0x000fe200000001ff */
[----:B------:R-:W-:Y:S02]  /*6300*/  MOV R157, R208 ;  /* 0x000000d0009d7202 */ /* 0x000fe40000000f00 */
[----:B------:R-:W-:Y:S02]  /*6310*/  MOV R163, 0x1f ;  /* 0x0000001f00a37802 */ /* 0x000fe40000000f00 */
[----:B------:R-:W-:Y:S02]  /*6320*/  MOV R162, 0xffffffff ;  /* 0xffffffff00a27802 */ /* 0x000fe40000000f00 */
[----:B------:R-:W-:Y:S02]  /*6330*/  MOV R156, 0x6350 ;  /* 0x00006350009c7802 */ /* 0x000fe40000000f00 */
[----:B------:R-:W-:Y:S05]  /*6340*/  CALL.REL.NOINC `($__internal_26_$__cuda_sm70_shflsync_down_p) ;  /* 0x0000020000007944 */ /* 0x000fea0003c00000 */
[----:B------:R-:W-:Y:S01]  /*6350*/  FADD.FTZ R209, R159, R209 ;  /* 0x000000d19fd17221 */ /* 0x000fe20000010000 */
[----:B------:R-:W-:Y:S01]  /*6360*/  MOV R163, 0x1f ;  /* 0x0000001f00a37802 */ /* 0x000fe20000000f00 */
[----:B-1----:R-:W-:Y:S01]  /*6370*/  FADD.FTZ R208, R208, R158 ;  /* 0x0000009ed0d07221 */ /* 0x002fe20000010000 */
[----:B------:R-:W-:Y:S01]  /*6380*/  HFMA2.MMA R158, -RZ, RZ, 0, 1.1920928955078125e-07 ;  /* 0x00000002ff9e7435 */ /* 0x000fe200000001ff */
[----:B------:R-:W-:-:S02]  /*6390*/  MOV R162, 0xffffffff ;  /* 0xffffffff00a27802 */ /* 0x000fc40000000f00 */
[----:B------:R-:W-:Y:S02]  /*63a0*/  MOV R157, R209 ;  /* 0x000000d1009d7202 */ /* 0x000fe40000000f00 */
[----:B------:R-:W-:Y:S02]  /*63b0*/  MOV R156, 0x63d0 ;  /* 0x000063d0009c7802 */ /* 0x000fe40000000f00 */
[----:B------:R-:W-:Y:S05]  /*63c0*/  CALL.REL.NOINC `($__internal_26_$__cuda_sm70_shflsync_down_p) ;  /* 0x0000018000007944 */ /* 0x000fea0003c00000 */
[----:B-1----:R-:W-:Y:S01]  /*63d0*/  MOV R159, R158 ;  /* 0x0000009e009f7202 */ /* 0x002fe20000000f00 */
[----:B------:R-:W-:Y:S01]  /*63e0*/  HFMA2.MMA R158, -RZ, RZ, 0, 1.1920928955078125e-07 ;  /* 0x00000002ff9e7435 */ /* 0x000fe200000001ff */
[----:B------:R-:W-:Y:S02]  /*63f0*/  MOV R157, R208 ;  /* 0x000000d0009d7202 */ /* 0x000fe40000000f00 */
[----:B------:R-:W-:Y:S02]  /*6400*/  MOV R163, 0x1f ;  /* 0x0000001f00a37802 */ /* 0x000fe40000000f00 */
[----:B------:R-:W-:Y:S02]  /*6410*/  MOV R162, 0xffffffff ;  /* 0xffffffff00a27802 */ /* 0x000fe40000000f00 */
[----:B------:R-:W-:-:S02]  /*6420*/  MOV R156, 0x6440 ;  /* 0x00006440009c7802 */ /* 0x000fc40000000f00 */
[----:B------:R-:W-:Y:S05]  /*6430*/  CALL.REL.NOINC `($__internal_26_$__cuda_sm70_shflsync_down_p) ;  /* 0x0000011000007944 */ /* 0x000fea0003c00000 */
[----:B------:R-:W-:Y:S01]  /*6440*/  FADD.FTZ R209, R159, R209 ;  /* 0x000000d19fd17221 */ /* 0x000fe20000010000 */
[----:B------:R-:W-:Y:S01]  /*6450*/  MOV R163, 0x1f ;  /* 0x0000001f00a37802 */ /* 0x000fe20000000f00 */
[----:B-1----:R-:W-:Y:S01]  /*6460*/  FADD.FTZ R208, R208, R158 ;  /* 0x0000009ed0d07221 */ /* 0x002fe20000010000 */
[----:B------:R-:W-:Y:S01]  /*6470*/  HFMA2.MMA R158, -RZ, RZ, 0, 5.9604644775390625e-08 ;  /* 0x00000001ff9e7435 */ /* 0x000fe200000001ff */
[----:B------:R-:W-:-:S02]  /*6480*/  MOV R162, 0xffffffff ;  /* 0xffffffff00a27802 */ /* 0x000fc40000000f00 */
[----:B------:R-:W-:Y:S02]  /*6490*/  MOV R157, R209 ;  /* 0x000000d1009d7202 */ /* 0x000fe40000000f00 */
[----:B------:R-:W-:Y:S02]  /*64a0*/  MOV R156, 0x64c0 ;  /* 0x000064c0009c7802 */ /* 0x000fe40000000f00 */
[----:B------:R-:W-:Y:S05]  /*64b0*/  CALL.REL.NOINC `($__internal_26_$__cuda_sm70_shflsync_down_p) ;  /* 0x0000009000007944 */ /* 0x000fea0003c00000 */
[----:B-1----:R-:W-:Y:S01]  /*64c0*/  MOV R159, R158 ;  /* 0x0000009e009f7202 */ /* 0x002fe20000000f00 */
[----:B------:R-:W-:Y:S01]  /*64d0*/  HFMA2.MMA R158, -RZ, RZ, 0, 5.9604644775390625e-08 ;  /* 0x00000001ff9e7435 */ /* 0x000fe200000001ff */
[----:B------:R-:W-:Y:S02]  /*64e0*/  MOV R157, R208 ;  /* 0x000000d0009d7202 */ /* 0x000fe40000000f00 */
[----:B------:R-:W-:Y:S02]  /*64f0*/  MOV R163, 0x1f ;  /* 0x0000001f00a37802 */ /* 0x000fe40000000f00 */
[----:B------:R-:W-:Y:S02]  /*6500*/  MOV R162, 0xffffffff ;  /* 0xffffffff00a27802 */ /* 0x000fe40000000f00 */
[----:B------:R-:W-:-:S02]  /*6510*/  MOV R156, 0x6530 ;  /* 0x00006530009c7802 */ /* 0x000fc40000000f00 */
[----:B------:R-:W-:Y:S05]  /*6520*/  CALL.REL.NOINC `($__internal_26_$__cuda_sm70_shflsync_down_p) ;  /* 0x0000002000007944 */ /* 0x000fea0003c00000 */
[----:B-1----:R-:W-:Y:S01]  /*6530*/  MOV R157, R158 ;  /* 0x0000009e009d7202 */ /* 0x002fe20000000f00 */
[----:B------:R-:W-:Y:S05]  /*6540*/  BRA `(.L_x_1759) ;  /* 0xffffc1e000007947 */ /* 0x000fea000383ffff */
        .weak           $__internal_26_$__cuda_sm70_shflsync_down_p
        .type           $__internal_26_$__cuda_sm70_shflsync_down_p,@function
        .size           $__internal_26_$__cuda_sm70_shflsync_down_p,(.L_x_11760 - $__internal_26_$__cuda_sm70_shflsync_down_p)
$__internal_26_$__cuda_sm70_shflsync_down_p:
[----:B------:R-:W-:Y:S04]  /*6550*/  WARPSYNC R162 ;  /* 0x000000a200007348 */ /* 0x000fe80003800000 */
[----:B------:R0:W1:Y:S02]  /*6560*/  SHFL.DOWN PT, R158, R157, R158, R163 ;  /* 0x0800009e9d9e7389 */ /* 0x00006400000e00a3 */
[----:B0-----:R-:W-:-:S06]  /*6570*/  HFMA2.MMA R157, -RZ, RZ, 0, 0 ;  /* 0x00000000ff9d7435 */ /* 0x001fcc00000001ff */
[----:B------:R-:W-:Y:S05]  /*6580*/  RET.REL.NODEC R156 `(_ZN10layer_norm13ln_bwd_kernelINS_13Kernel_traitsI6__halfS2_S2_S2_fjLj8192ELj1ELj1ELj8ELj16ENS_18Kernel_traits_baseILj8192ES2_S2_S2_S2_fjLj256EEEEELb0ELb1ELb1ELb0EEEvNS_9BwdParamsE) ;  /* 0xffff9a709c007950 */ /* 0x000fea0003c3ffff */
.L_x_1760:
        /* <DEDUP_REMOVED lines=15> */
.L_x_11760:


//--------------------- .text._ZN10layer_norm13ln_bwd_kernelINS_13Kernel_traitsI6__halfS2_S2_S2_fjLj8192ELj1ELj1ELj8ELj16ENS_18Kernel_traits_baseILj8192ES2_S2_S2_S2_fjLj256EEEEELb0ELb1ELb1ELb1EEEvNS_9BwdParamsE --------------------------
	.section	.text._ZN10layer_norm13ln_bwd_kernelINS_13Kernel_traitsI6__halfS2_S2_S2_fjLj8192ELj1ELj1ELj8ELj16ENS_18Kernel_traits_baseILj8192ES2_S2_S2_S2_fjLj256EEEEELb0ELb1ELb1ELb1EEEvNS_9BwdParamsE,"ax",@progbits
	.sectioninfo	@"SHI_REGISTERS=255"
	.align	128
        .global         _ZN10layer_norm13ln_bwd_kernelINS_13Kernel_traitsI6__halfS2_S2_S2_fjLj8192ELj1ELj1ELj8ELj16ENS_18Kernel_traits_baseILj8192ES2_S2_S2_S2_fjLj256EEEEELb0ELb1ELb1ELb1EEEvNS_9BwdParamsE
        .type           _ZN10layer_norm13ln_bwd_kernelINS_13Kernel_traitsI6__halfS2_S2_S2_fjLj8192ELj1ELj1ELj8ELj16ENS_18Kernel_traits_baseILj8192ES2_S2_S2_S2_fjLj256EEEEELb0ELb1ELb1ELb1EEEvNS_9BwdParamsE,@function
        .size           _ZN10layer_norm13ln_bwd_kernelINS_13Kernel_traitsI6__halfS2_S2_S2_fjLj8192ELj1ELj1ELj8ELj16ENS_18Kernel_traits_baseILj8192ES2_S2_S2_S2_fjLj256EEEEELb0ELb1ELb1ELb1EEEvNS_9BwdParamsE,(.L_x_11761 - _ZN10layer_norm13ln_bwd_kernelINS_13Kernel_traitsI6__halfS2_S2_S2_fjLj8192ELj1ELj1ELj8ELj16ENS_18Kernel_traits_baseILj8192ES2_S2_S2_S2_fjLj256EEEEELb0ELb1ELb1ELb1EEEvNS_9BwdParamsE)
        .other          _ZN10layer_norm13ln_bwd_kernelINS_13Kernel_traitsI6__halfS2_S2_S2_fjLj8192ELj1ELj1ELj8ELj16ENS_18Kernel_traits_baseILj8192ES2_S2_S2_S2_fjLj256EEEEELb0ELb1ELb1ELb1EEEvNS_9BwdParamsE,@"STO_CUDA_ENTRY STV_DEFAULT"
_ZN10layer_norm13ln_bwd_kernelINS_13Kernel_traitsI6__halfS2_S2_S2_fjLj8192ELj1ELj1ELj8ELj16ENS_18Kernel_traits_baseILj8192ES2_S2_S2_S2_fjLj256EEEEELb0ELb1ELb1ELb1EEEvNS_9BwdParamsE:
.text._ZN10layer_norm13ln_bwd_kernelINS_13Kernel_traitsI6__halfS2_S2_S2_fjLj8192ELj1ELj1ELj8ELj16ENS_18Kernel_traits_baseILj8192ES2_S2_S2_S2_fjLj256EEEEELb0ELb1ELb1ELb1EEEvNS_9BwdParamsE:
[----:B------:R-:W-:Y:S02]  /*0000*/  MOV R1, c[0x0][0x28] ;  /* 0x00000a0000017a02 */ /* 0x000fe40000000f00 */
[----:B------:R-:W0:Y:S01]  /*0010*/  S2R R4, SR_TID.X ;  /* 0x0000000000047919 */ /* 0x000e220000002100 */
[----:B------:R-:W-:Y:S01]  /*0020*/  ULDC.64 UR4, c[0x0][0x118] ;  /* 0x0000460000047ab9 */ /* 0x000fe20000000a00 */
[----:B------:R-:W-:Y:S02]  /*0030*/  IADD3 R1, R1, -0x18, RZ ;  /* 0xffffffe801017810 */ /* 0x000fe40007ffe0ff */
        /* <DEDUP_REMOVED lines=62> */
.L_x_1761:
[----:B0-----:R-:W-:-:S04]  /*0420*/  LEA R2, P0, R5, c[0x0][0x1b0], 0x4 ;  /* 0x00006c0005027a11 */ /* 0x001fc800078020ff */
[----:B------:R-:W-:-:S05]  /*0430*/  IADD3.X R3, RZ, c[0x0][0x1b4], RZ, P0, !PT ;  /* 0x00006d00ff037a10 */ /* 0x000fca00007fe4ff */
[----:B------:R-:W2:Y:S04]  /*0440*/  LDG.E.128 R248, [R2.64] ;  /* 0x0000000402f87981 */ /* 0x000ea8000c1e1d00 */
[----:B------:R2:W3:Y:S04]  /*0450*/  LDG.E.128 R216, [R2.64+0x3000] ;  /* 0x0030000402d87981 */ /* 0x0004e8000c1e1d00 */
[----:B------:R2:W4:Y:S04]  /*0460*/  LDG.E.128 R4, [R2.64+0x1000] ;  /* 0x0010000402047981 */ /* 0x000528000c1e1d00 */
[----:B------:R2:W4:Y:S01]  /*0470*/  LDG.E.128 R8, [R2.64+0x2000] ;  /* 0x0020000402087981 */ /* 0x000522000c1e1d00 */
        /* <DEDUP_REMOVED lines=52> */
[----:B------:R1:W-:Y:S01]  /*07c0*/  STL [R1+0xc], R2 ;  /* 0x00000c0201007387 */ /* 0x0003e20000100800 */
[----:B---3--:R-:W-:Y:S02]  /*07d0*/  HADD2.F32 R223, -RZ, R218.H0_H0 ;  /* 0x200000daffdf7230 */ /* 0x008fe40000004100 */
[----:B0-----:R-:W-:Y:S01]  /*07e0*/  HADD2.F32 R3, -RZ, R249.H1_H1 ;  /* 0x300000f9ff037230 */ /* 0x001fe20000004100 */
[----:B------:R0:W-:Y:S01]  /*07f0*/  STL [R1+0x8], R12 ;  /* 0x0000080c01007387 */ /* 0x0001e20000100800 */
[----:B-1----:R-:W-:-:S03]  /*0800*/  HADD2.F32 R2, -RZ, R250.H0_H0 ;  /* 0x200000faff027230 */ /* 0x002fc60000004100 */
[----:B------:R0:W-:Y:S01]  /*0810*/  STL [R1+0x4], R3 ;  /* 0x0000040301007387 */ /* 0x0001e20000100800 */
[----:B------:R-:W-:Y:S02]  /*0820*/  HADD2.F32 R221, -RZ, R218.H1_H1 ;  /* 0x300000daffdd7230 */ /* 0x000fe40000004100 */
[----:B------:R-:W1:Y:S01]  /*0830*/  LDC.U8 R218, c[0x0][0x1f0] ;  /* 0x00007c00ffda7b82 */ /* 0x000e620000000000 */
[----:B------:R0:W-:Y:S01]  /*0840*/  STL [R1], R2 ;  /* 0x0000000201007387 */ /* 0x0001e20000100800 */
[--C-:B------:R-:W-:Y:S02]  /*0850*/  HADD2.F32 R225, -RZ, R217.reuse.H0_H0 ;  /* 0x200000d9ffe17230 */ /* 0x100fe40000004100 */
[----:B------:R-:W-:Y:S01]  /*0860*/  HADD2.F32 R224, -RZ, R217.H1_H1 ;  /* 0x300000d9ffe07230 */ /* 0x000fe20000004100 */
[----:B------:R-:W-:Y:S01]  /*0870*/  HFMA2.MMA R217, -RZ, RZ, 0, 5.9604644775390625e-08 ;  /* 0x00000001ffd97435 */ /* 0x000fe200000001ff */
[----:B------:R-:W-:Y:S02]  /*0880*/  HADD2.F32 R220, -RZ, R219.H0_H0 ;  /* 0x200000dbffdc7230 */ /* 0x000fe40000004100 */
[----:B------:R-:W-:-:S02]  /*0890*/  HADD2.F32 R250, -RZ, R250.H1_H1 ;  /* 0x300000fafffa7230 */ /* 0x000fc40000004100 */
[--C-:B------:R-:W-:Y:S02]  /*08a0*/  HADD2.F32 R249, -RZ, R251.reuse.H0_H0 ;  /* 0x200000fbfff97230 */ /* 0x100fe40000004100 */
[----:B------:R-:W-:Y:S02]  /*08b0*/  HADD2.F32 R248, -RZ, R251.H1_H1 ;  /* 0x300000fbfff87230 */ /* 0x000fe40000004100 */
[--C-:B----4-:R-:W-:Y:S02]  /*08c0*/  HADD2.F32 R245, -RZ, R4.reuse.H0_H0 ;  /* 0x20000004fff57230 */ /* 0x110fe40000004100 */
        /* <DEDUP_REMOVED lines=17> */
[----:B01----:R-:W-:Y:S02]  /*09e0*/  HADD2.F32 R219, -RZ, R219.H1_H1 ;  /* 0x300000dbffdb7230 */ /* 0x003fe40000004100 */
.L_x_1870:
[----:B------:R-:W-:-:S05]  /*09f0*/  MOV R251, 0x4 ;  /* 0x0000000400fb7802 */ /* 0x000fca0000000f00 */
        /* <DEDUP_REMOVED lines=33> */
.L_x_1764:
        /* <DEDUP_REMOVED lines=32> */
[----:B------:R-:W-:Y:S01]  /*0e10*/  ISETP.NE.AND P0, PT, R218, RZ, PT ;  /* 0x000000ffda00720c */ /* 0x000fe20003f05270 */
[----:B---3--:R-:W-:-:S02]  /*0e20*/  HADD2.F32 R247, -RZ, R20.H0_H0 ;  /* 0x20000014fff77230 */ /* 0x008fc40000004100 */
[----:B----4-:R-:W-:Y:S02]  /*0e30*/  HADD2.F32 R191, -RZ, R16.H0_H0 ;  /* 0x20000010ffbf7230 */ /* 0x010fe40000004100 */
[----:B------:R-:W-:Y:S02]  /*0e40*/  HADD2.F32 R190, -RZ, R17.H1_H1 ;  /* 0x30000011ffbe7230 */ /* 0x000fe40000004100 */
[----:B------:R-:W-:Y:S02]  /*0e50*/  HADD2.F32 R251, -RZ, R19.H1_H1 ;  /* 0x30000013fffb7230 */ /* 0x000fe40000004100 */
[----:B------:R-:W-:Y:S02]  /*0e60*/  HADD2.F32 R189, -RZ, R17.H0_H0 ;  /* 0x20000011ffbd7230 */ /* 0x000fe40000004100 */
[----:B------:R-:W-:Y:S01]  /*0e70*/  HADD2.F32 R187, -RZ, R18.H0_H0 ;  /* 0x20000012ffbb7230 */ /* 0x000fe20000004100 */
[----:B--2---:R-:W-:Y:S01]  /*0e80*/  FSEL R170, R2, RZ, !P0 ;  /* 0x000000ff02aa7208 */ /* 0x004fe20004000000 */
[----:B------:R-:W-:-:S02]  /*0e90*/  HADD2.F32 R210, -RZ, R178.H0_H0 ;  /* 0x200000b2ffd27230 */ /* 0x000fc40000004100 */
[----:B------:R-:W-:Y:S02]  /*0ea0*/  HADD2.F32 R211, -RZ, R178.H1_H1 ;  /* 0x300000b2ffd37230 */ /* 0x000fe40000004100 */
[----:B------:R-:W2:Y:S01]  /*0eb0*/  LDL R178, [R1+0x10] ;  /* 0x0000100001b27983 */ /* 0x000ea20000100800 */
[----:B------:R-:W-:Y:S01]  /*0ec0*/  FADD.FTZ R247, -R170, R247 ;  /* 0x000000f7aaf77221 */ /* 0x000fe20000010100 */
[--C-:B------:R-:W-:Y:S02]  /*0ed0*/  HADD2.F32 R212, -RZ, R179.reuse.H0_H0 ;  /* 0x200000b3ffd47230 */ /* 0x100fe40000004100 */
[----:B------:R-:W-:Y:S02]  /*0ee0*/  HADD2.F32 R213, -RZ, R179.H1_H1 ;  /* 0x300000b3ffd57230 */ /* 0x000fe40000004100 */
[----:B------:R-:W3:Y:S01]  /*0ef0*/  LDL R179, [R1+0xc] ;  /* 0x00000c0001b37983 */ /* 0x000ee20000100800 */
[--C-:B------:R-:W-:Y:S02]  /*0f00*/  HADD2.F32 R182, -RZ, R10.reuse.H0_H0 ;  /* 0x2000000affb67230 */ /* 0x100fe40000004100 */
[----:B------:R-:W-:-:S02]  /*0f10*/  HADD2.F32 R183, -RZ, R10.H1_H1 ;  /* 0x3000000affb77230 */ /* 0x000fc40000004100 */
[--C-:B------:R-:W-:Y:S02]  /*0f20*/  HADD2.F32 R184, -RZ, R11.reuse.H0_H0 ;  /* 0x2000000bffb87230 */ /* 0x100fe40000004100 */
[----:B------:R-:W-:Y:S02]  /*0f30*/  HADD2.F32 R185, -RZ, R11.H1_H1 ;  /* 0x3000000bffb97230 */ /* 0x000fe40000004100 */
[----:B------:R-:W-:Y:S01]  /*0f40*/  HADD2.F32 R188, -RZ, R18.H1_H1 ;  /* 0x30000012ffbc7230 */ /* 0x000fe20000004100 */
[C---:B------:R-:W-:Y:S01]  /*0f50*/  FADD.FTZ R18, -R170.reuse, R191 ;  /* 0x000000bfaa127221 */ /* 0x040fe20000010100 */
[--C-:B0-----:R-:W-:Y:S02]  /*0f60*/  HADD2.F32 R199, -RZ, R21.reuse.H0_H0 ;  /* 0x20000015ffc77230 */ /* 0x101fe40000004100 */
[----:B------:R-:W-:Y:S01]  /*0f70*/  HADD2.F32 R198, -RZ, R21.H1_H1 ;  /* 0x30000015ffc67230 */ /* 0x000fe20000004100 */
[C---:B------:R-:W-:Y:S01]  /*0f80*/  FADD.FTZ R21, -R170.reuse, R190 ;  /* 0x000000beaa157221 */ /* 0x040fe20000010100 */
[--C-:B------:R-:W-:Y:S01]  /*0f90*/  HADD2.F32 R3, -RZ, R4.reuse.H0_H0 ;  /* 0x20000004ff037230 */ /* 0x100fe20000004100 */
[----:B------:R-:W-:Y:S01]  /*0fa0*/  FADD.FTZ R251, -R170, R251 ;  /* 0x000000fbaafb7221 */ /* 0x000fe20000010100 */
[----:B------:R-:W-:-:S02]  /*0fb0*/  HADD2.F32 R205, -RZ, R4.H1_H1 ;  /* 0x30000004ffcd7230 */ /* 0x000fc40000004100 */
[--C-:B------:R-:W-:Y:S02]  /*0fc0*/  HADD2.F32 R10, -RZ, R12.reuse.H0_H0 ;  /* 0x2000000cff0a7230 */ /* 0x100fe40000004100 */
[----:B------:R-:W-:Y:S02]  /*0fd0*/  HADD2.F32 R11, -RZ, R12.H1_H1 ;  /* 0x3000000cff0b7230 */ /* 0x000fe40000004100 */
[----:B------:R-:W-:Y:S02]  /*0fe0*/  HADD2.F32 R252, -RZ, R19.H0_H0 ;  /* 0x20000013fffc7230 */ /* 0x000fe40000004100 */
[----:B------:R-:W-:Y:S02]  /*0ff0*/  HADD2.F32 R4, -RZ, R5.H0_H0 ;  /* 0x20000005ff047230 */ /* 0x000fe40000004100 */
[----:B------:R-:W-:Y:S02]  /*1000*/  HADD2.F32 R12, -RZ, R13.H0_H0 ;  /* 0x2000000dff0c7230 */ /* 0x000fe40000004100 */
[----:B------:R-:W-:-:S02]  /*1010*/  HADD2.F32 R190, -RZ, R26.H0_H0 ;  /* 0x2000001affbe7230 */ /* 0x000fc40000004100 */
[----:B------:R-:W-:Y:S01]  /*1020*/  HADD2.F32 R191, -RZ, R26.H1_H1 ;  /* 0x3000001affbf7230 */ /* 0x000fe20000004100 */
[----:B-----5:R-:W-:Y:S01]  /*1030*/  FMUL.FTZ R26, R214, R247 ;  /* 0x000000f7d61a7220 */ /* 0x020fe20000410000 */
[----:B------:R-:W-:Y:S01]  /*1040*/  HADD2.F32 R5, -RZ, R5.H1_H1 ;  /* 0x30000005ff057230 */ /* 0x000fe20000004100 */
[----:B------:R-:W4:Y:S01]  /*1050*/  LDL R247, [R1+0x8] ;  /* 0x0000080001f77983 */ /* 0x000f220000100800 */
[--C-:B------:R-:W-:Y:S02]  /*1060*/  HADD2.F32 R201, -RZ, R6.reuse.H0_H0 ;  /* 0x20000006ffc97230 */ /* 0x100fe40000004100 */
[----:B------:R-:W-:Y:S02]  /*1070*/  HADD2.F32 R202, -RZ, R6.H1_H1 ;  /* 0x30000006ffca7230 */ /* 0x000fe40000004100 */
[--C-:B------:R-:W-:Y:S02]  /*1080*/  HADD2.F32 R193, -RZ, R7.reuse.H0_H0 ;  /* 0x20000007ffc17230 */ /* 0x100fe40000004100 */
[----:B------:R-:W-:-:S02]  /*1090*/  HADD2.F32 R194, -RZ, R7.H1_H1 ;  /* 0x30000007ffc27230 */ /* 0x000fc40000004100 */
[----:B------:R-:W-:Y:S02]  /*10a0*/  HADD2.F32 R13, -RZ, R13.H1_H1 ;  /* 0x3000000dff0d7230 */ /* 0x000fe40000004100 */
[--C-:B------:R-:W-:Y:S02]  /*10b0*/  HADD2.F32 R203, -RZ, R14.reuse.H0_H0 ;  /* 0x2000000effcb7230 */ /* 0x100fe40000004100 */
[----:B------:R-:W-:Y:S02]  /*10c0*/  HADD2.F32 R204, -RZ, R14.H1_H1 ;  /* 0x3000000effcc7230 */ /* 0x000fe40000004100 */
[--C-:B------:R-:W-:Y:S02]  /*10d0*/  HADD2.F32 R195, -RZ, R15.reuse.H0_H0 ;  /* 0x2000000fffc37230 */ /* 0x100fe40000004100 */
[----:B------:R-:W-:Y:S02]  /*10e0*/  HADD2.F32 R200, -RZ, R15.H1_H1 ;  /* 0x3000000fffc87230 */ /* 0x000fe40000004100 */
[----:B------:R-:W-:-:S02]  /*10f0*/  HADD2.F32 R192, -RZ, R16.H1_H1 ;  /* 0x30000010ffc07230 */ /* 0x000fc40000004100 */
[----:B------:R-:W-:Y:S02]  /*1100*/  HADD2.F32 R246, -RZ, R20.H1_H1 ;  /* 0x30000014fff67230 */ /* 0x000fe40000004100 */
[--C-:B-1----:R-:W-:Y:S02]  /*1110*/  HADD2.F32 R197, -RZ, R22.reuse.H0_H0 ;  /* 0x20000016ffc57230 */ /* 0x102fe40000004100 */
[----:B------:R-:W-:Y:S02]  /*1120*/  HADD2.F32 R196, -RZ, R22.H1_H1 ;  /* 0x30000016ffc47230 */ /* 0x000fe40000004100 */
[--C-:B------:R-:W-:Y:S01]  /*1130*/  HADD2.F32 R171, -RZ, R23.reuse.H0_H0 ;  /* 0x20000017ffab7230 */ /* 0x100fe20000004100 */
[C---:B------:R-:W-:Y:S01]  /*1140*/  FADD.FTZ R20, -R170.reuse, R189 ;  /* 0x000000bdaa147221 */ /* 0x040fe20000010100 */
[----:B------:R-:W-:Y:S01]  /*1150*/  HADD2.F32 R186, -RZ, R23.H1_H1 ;  /* 0x30000017ffba7230 */ /* 0x000fe20000004100 */
[C---:B------:R-:W-:Y:S01]  /*1160*/  FADD.FTZ R23, -R170.reuse, R188 ;  /* 0x000000bcaa177221 */ /* 0x040fe20000010100 */
[--C-:B------:R-:W-:Y:S01]  /*1170*/  HADD2.F32 R188, -RZ, R25.reuse.H0_H0 ;  /* 0x20000019ffbc7230 */ /* 0x100fe20000004100 */
[C---:B------:R-:W-:Y:S01]  /*1180*/  FADD.FTZ R252, -R170.reuse, R252 ;  /* 0x000000fcaafc7221 */ /* 0x040fe20000010100 */
[----:B------:R-:W-:Y:S01]  /*1190*/  HADD2.F32 R189, -RZ, R25.H1_H1 ;  /* 0x30000019ffbd7230 */ /* 0x000fe20000004100 */
[----:B------:R-:W-:Y:S01]  /*11a0*/  FADD.FTZ R2, -R170, R3 ;  /* 0x00000003aa027221 */ /* 0x000fe20000010100 */
[--C-:B------:R-:W-:Y:S01]  /*11b0*/  HADD2.F32 R169, -RZ, R8.reuse.H0_H0 ;  /* 0x20000008ffa97230 */ /* 0x100fe20000004100 */
[----:B------:R-:W-:Y:S01]  /*11c0*/  FMUL.FTZ R25, R214, R251 ;  /* 0x000000fbd6197220 */ /* 0x000fe20000410000 */
[----:B------:R-:W-:Y:S01]  /*11d0*/  HADD2.F32 R168, -RZ, R8.H1_H1 ;  /* 0x30000008ffa87230 */ /* 0x000fe20000004100 */
[C---:B------:R-:W-:Y:S01]  /*11e0*/  FADD.FTZ R3, -R170.reuse, R205 ;  /* 0x000000cdaa037221 */ /* 0x040fe20000010100 */
[--C-:B------:R-:W-:Y:S01]  /*11f0*/  HADD2.F32 R180, -RZ, R9.reuse.H0_H0 ;  /* 0x20000009ffb47230 */ /* 0x100fe20000004100 */
[C---:B------:R-:W-:Y:S01]  /*1200*/  FADD.FTZ R4, -R170.reuse, R4 ;  /* 0x00000004aa047221 */ /* 0x040fe20000010100 */
[----:B------:R-:W-:Y:S01]  /*1210*/  HADD2.F32 R181, -RZ, R9.H1_H1 ;  /* 0x30000009ffb57230 */ /* 0x000fe20000004100 */
        /* <DEDUP_REMOVED lines=22> */
[--C-:B------:R-:W-:Y:S01]  /*1380*/  HADD2.F32 R187, -RZ, R24.reuse.H1_H1 ;  /* 0x30000018ffbb7230 */ /* 0x100fe20000004100 */
[----:B------:R-:W-:Y:S01]  /*1390*/  FADD.FTZ R170, -R170, R186 ;  /* 0x000000baaaaa7221 */ /* 0x000fe20000010100 */
[----:B------:R-:W-:Y:S01]  /*13a0*/  HADD2.F32 R186, -RZ, R24.H0_H0 ;  /* 0x20000018ffba7230 */ /* 0x000fe20000004100 */
[C---:B------:R-:W-:Y:S02]  /*13b0*/  FMUL.FTZ R24, R214.reuse, R252 ;  /* 0x000000fcd6187220 */ /* 0x040fe40000410000 */
[----:B------:R-:W4:Y:S01]  /*13c0*/  LDL R252, [R1] ;  /* 0x0000000001fc7983 */ /* 0x000f220000100800 */
[C---:B------:R-:W-:Y:S02]  /*13d0*/  FMUL.FTZ R3, R214.reuse, R3 ;  /* 0x00000003d6037220 */ /* 0x040fe40000410000 */
[C---:B------:R-:W-:Y:S01]  /*13e0*/  FMUL.FTZ R2, R214.reuse, R2 ;  /* 0x00000002d6027220 */ /* 0x040fe20000410000 */
[--C-:B------:R-:W-:Y:S01]  /*13f0*/  HADD2.F32 R208, -RZ, R177.reuse.H0_H0 ;  /* 0x200000b1ffd07230 */ /* 0x100fe20000004100 */
[C---:B------:R-:W-:Y:S01]  /*1400*/  FMUL.FTZ R4, R214.reuse, R4 ;  /* 0x00000004d6047220 */ /* 0x040fe20000410000 */
[----:B------:R-:W-:Y:S01]  /*1410*/  HADD2.F32 R209, -RZ, R177.H1_H1 ;  /* 0x300000b1ffd17230 */ /* 0x000fe20000004100 */
[----:B------:R-:W-:-:S02]  /*1420*/  FMUL.FTZ R177, R214, R170 ;  /* 0x000000aad6b17220 */ /* 0x000fc40000410000 */
[----:B------:R-:W-:Y:S02]  /*1430*/  FFMA.FTZ R137, R3, R168, R137 ;  /* 0x000000a803897223 */ /* 0x000fe40000010089 */
[----:B------:R-:W-:Y:S01]  /*1440*/  FADD.FTZ R45, R45, R168 ;  /* 0x000000a82d2d7221 */ /* 0x000fe20000010000 */
[--C-:B------:R-:W-:Y:S01]  /*1450*/  HADD2.F32 R206, -RZ, R176.reuse.H0_H0 ;  /* 0x200000b0ffce7230 */ /* 0x100fe20000004100 */
[C---:B------:R-:W-:Y:S01]  /*1460*/  FMUL.FTZ R5, R214.reuse, R5 ;  /* 0x00000005d6057220 */ /* 0x040fe20000410000 */
[----:B------:R-:W-:Y:S01]  /*1470*/  HADD2.F32 R207, -RZ, R176.H1_H1 ;  /* 0x300000b0ffcf7230 */ /* 0x000fe20000004100 */
        /* <DEDUP_REMOVED lines=43> */
[----:B------:R-:W-:Y:S01]  /*1730*/  HADD2.F32 R192, -RZ, R27.H0_H0 ;  /* 0x2000001bffc07230 */ /* 0x000fe20000004100 */
[----:B------:R-:W-:Y:S02]  /*1740*/  FMUL.FTZ R16, R214, R16 ;  /* 0x00000010d6107220 */ /* 0x000fe40000410000 */
[----:B------:R-:W-:-:S02]  /*1750*/  FFMA.FTZ R125, R15, R191, R125 ;  /* 0x000000bf0f7d7223 */ /* 0x000fc4000001007d */
[----:B------:R-:W-:Y:S02]  /*1760*/  FADD.FTZ R57, R57, R191 ;  /* 0x000000bf39397221 */ /* 0x000fe40000010000 */
[----:B------:R-:W-:Y:S01]  /*1770*/  FMUL.FTZ R191, R240, R191 ;  /* 0x000000bff0bf7220 */ /* 0x000fe20000410000 */
[----:B------:R-:W-:Y:S01]  /*1780*/  HADD2.F32 R193, -RZ, R27.H1_H1 ;  /* 0x3000001bffc17230 */ /* 0x000fe20000004100 */
        /* <DEDUP_REMOVED lines=37> */
[----:B------:R-:W-:Y:S01]  /*19e0*/  HADD2.F32 R194, -RZ, R172.H0_H0 ;  /* 0x200000acffc27230 */ /* 0x000fe20000004100 */
[----:B------:R-:W-:Y:S02]  /*19f0*/  FMUL.FTZ R18, R214, R18 ;  /* 0x00000012d6127220 */ /* 0x000fe40000410000 */
[-C--:B------:R-:W-:Y:S02]  /*1a00*/  FFMA.FTZ R127, R17, R193.reuse, R127 ;  /* 0x000000c1117f7223 */ /* 0x080fe4000001007f */
[----:B------:R-:W-:Y:S02]  /*1a10*/  FADD.FTZ R59, R59, R193 ;  /* 0x000000c13b3b7221 */ /* 0x000fe40000010000 */
[----:B------:R-:W-:-:S02]  /*1a20*/  FMUL.FTZ R193, R238, R193 ;  /* 0x000000c1eec17220 */ /* 0x000fc40000410000 */
[----:B------:R-:W-:Y:S02]  /*1a30*/  FADD.FTZ R168, R169, R192 ;  /* 0x000000c0a9a87221 */ /* 0x000fe40000010000 */
[----:B------:R-:W-:Y:S01]  /*1a40*/  FFMA.FTZ R170, R16, R192, R171 ;  /* 0x000000c010aa7223 */ /* 0x000fe200000100ab */
[----:B------:R-:W-:Y:S01]  /*1a50*/  HADD2.F32 R195, -RZ, R172.H1_H1 ;  /* 0x300000acffc37230 */ /* 0x000fe20000004100 */
[----:B------:R-:W-:Y:S02]  /*1a60*/  FMUL.FTZ R19, R214, R19 ;  /* 0x00000013d6137220 */ /* 0x000fe40000410000 */
[-C--:B------:R-:W-:Y:S02]  /*1a70*/  FFMA.FTZ R120, R18, R194.reuse, R120 ;  /* 0x000000c212787223 */ /* 0x080fe40000010078 */
[----:B------:R-:W-:Y:S02]  /*1a80*/  FADD.FTZ R60, R60, R194 ;  /* 0x000000c23c3c7221 */ /* 0x000fe40000010000 */
[----:B------:R-:W-:-:S02]  /*1a90*/  FMUL.FTZ R194, R237, R194 ;  /* 0x000000c2edc27220 */ /* 0x000fc40000410000 */
        /* <DEDUP_REMOVED lines=31> */
[-C--:B------:R-:W-:Y:S02]  /*1c90*/  FFMA.FTZ R117, R23, R203.reuse, R117 ;  /* 0x000000cb17757223 */ /* 0x080fe40000010075 */
[----:B------:R-:W-:Y:S02]  /*1ca0*/  FADD.FTZ R65, R65, R203 ;  /* 0x000000cb41417221 */ /* 0x000fe40000010000 */
[----:B------:R-:W-:Y:S02]  /*1cb0*/  FMUL.FTZ R203, R232, R203 ;  /* 0x000000cbe8cb7220 */ /* 0x000fe40000410000 */
[----:B------:R-:W-:-:S02]  /*1cc0*/  FADD.FTZ R168, R169, R202 ;  /* 0x000000caa9a87221 */ /* 0x000fc40000010000 */
[----:B------:R-:W-:Y:S01]  /*1cd0*/  FFMA.FTZ R170, R22, R202, R171 ;  /* 0x000000ca16aa7223 */ /* 0x000fe200000100ab */
[----:B------:R-:W-:Y:S01]  /*1ce0*/  HADD2.F32 R205, -RZ, R175.H1_H1 ;  /* 0x300000afffcd7230 */ /* 0x000fe20000004100 */
        /* <DEDUP_REMOVED lines=57> */
.L_x_1765:
[----:B------:R-:W-:Y:S05]  /*2080*/  BSYNC B0 ;  /* 0x0000000000007941 */ /* 0x000fea0003800000 */
.L_x_1763:
        /* <DEDUP_REMOVED lines=8> */
.L_x_1871:
        /* <DEDUP_REMOVED lines=18> */
.L_x_1872:
        /* <DEDUP_REMOVED lines=32> */
[----:B------:R-:W-:Y:S01]  /*2430*/  HFMA2.MMA R196, -RZ, RZ, 0, 0 ;  /* 0x00000000ffc47435 */ /* 0x000fe200000001ff */
[----:B------:R-:W-:-:S05]  /*2440*/  FADD.FTZ R170, R170, R168 ;  /* 0x000000a8aaaa7221 */ /* 0x000fca0000010000 */
        /* <DEDUP_REMOVED lines=10> */
[----:B-1----:R-:W-:Y:S01]  /*24f0*/  MOV R169, RZ ;  /* 0x000000ff00a97202 */ /* 0x002fe20000000f00 */
[----:B------:R-:W-:-:S04]  /*2500*/  UISETP.NE.U32.AND UP0, UPT, URZ, UR6, UPT ;  /* 0x000000063f00728c */ /* 0x000fc8000bf05070 */
[----:B------:R-:W-:-:S06]  /*2510*/  UISETP.NE.AND.EX UP0, UPT, URZ, UR7, UPT, UP0 ;  /* 0x000000073f00728c */ /* 0x000fcc000bf05300 */
[----:B------:R-:W-:-:S13]  /*2520*/  PLOP3.LUT P2, PT, PT, PT, UP0, 0x80, 0x0 ;  /* 0x000000000000781c */ /* 0x000fda0003f4f008 */
[----:B------:R-:W-:Y:S05]  /*2530*/  @!P2 BRA `(.L_x_1770) ;  /* 0x000000d00000a947 */ /* 0x000fea0003800000 */
[----:B------:R-:W-:Y:S01]  /*2540*/  HADD2.F32 R169, -RZ, R140.H0_H0 ;  /* 0x2000008cffa97230 */ /* 0x000fe20000004100 */
[----:B------:R-:W-:Y:S05]  /*2550*/  BRA `(.L_x_1770) ;  /* 0x000000b000007947 */ /* 0x000fea0003800000 */
.L_x_1769:
        /* <DEDUP_REMOVED lines=9> */
[----:B------:R-:W-:-:S05]  /*25f0*/  @P2 HADD2.F32 R168, -RZ, R140.H0_H0 ;  /* 0x2000008cffa82230 */ /* 0x000fca0000004100 */
[----:B------:R-:W-:Y:S02]  /*2600*/  @P2 FADD.FTZ R169, R169, R168 ;  /* 0x000000a8a9a92221 */ /* 0x000fe40000010000 */
.L_x_1770:
[----:B------:R-:W-:Y:S05]  /*2610*/  BSYNC B0 ;  /* 0x0000000000007941 */ /* 0x000fea0003800000 */
.L_x_1768:
[----:B------:R-:W-:Y:S01]  /*2620*/  ISETP.NE.U32.AND P0, PT, RZ, c[0x0][0x258], PT ;  /* 0x00009600ff007a0c */ /* 0x000fe20003f05070 */
[----:B------:R-:W-:Y:S03]  /*2630*/  BSSY B0, `(.L_x_1771) ;  /* 0x0000017000007945 */ /* 0x000fe60003800000 */
[----:B------:R-:W-:-:S13]  /*2640*/  ISETP.NE.AND.EX P0, PT, RZ, c[0x0][0x25c], PT, P0 ;  /* 0x00009700ff007a0c */ /* 0x000fda0003f05300 */
[----:B------:R-:W-:Y:S01]  /*2650*/  @P0 F2FP.PACK_AB R168, RZ, R169 ;  /* 0x000000a9ffa8023e */ /* 0x000fe200000000ff */
[----:B------:R-:W-:-:S03]  /*2660*/  @P3 FMUL.FTZ R169, R169, c[0x0][0x1ec] ;  /* 0x00007b00a9a93a20 */ /* 0x000fc60000410000 */
[----:B------:R-:W-:Y:S01]  /*2670*/  @P0 PRMT R160, R168, 0x7610, R160 ;  /* 0x00007610a8a00816 */ /* 0x000fe200000000a0 */
[----:B-----5:R-:W-:-:S05]  /*2680*/  @P3 HADD2.F32 R168, -RZ, R156.H0_H0 ;  /* 0x2000009cffa83230 */ /* 0x020fca0000004100 */
[----:B------:R-:W-:Y:S01]  /*2690*/  @P3 FFMA.FTZ R76, R169, R168, R76 ;  /* 0x000000a8a94c3223 */ /* 0x000fe2000001004c */
[----:B------:R-:W-:-:S05]  /*26a0*/  @P3 HADD2.F32 R168, -RZ, R28.H0_H0 ;  /* 0x2000001cffa83230 */ /* 0x000fca0000004100 */
        /* <DEDUP_REMOVED lines=8> */
.L_x_1772:
[----:B------:R-:W-:-:S04]  /*2730*/  ISETP.NE.AND P4, PT, R218, RZ, PT ;  /* 0x000000ffda00720c */ /* 0x000fc80003f85270 */
[----:B------:R-:W-:-:S05]  /*2740*/  FSEL R168, R170, RZ, !P4 ;  /* 0x000000ffaaa87208 */ /* 0x000fca0006000000 */
[----:B------:R-:W-:-:S04]  /*2750*/  FFMA.FTZ R168, R3, R171, R168 ;  /* 0x000000ab03a87223 */ /* 0x000fc800000100a8 */
[----:B------:R-:W-:Y:S01]  /*2760*/  FADD.FTZ R169, R179, -R168 ;  /* 0x800000a8b3a97221 */ /* 0x000fe20000010000 */
[----:B------:R-:W-:-:S03]  /*2770*/  @P2 HADD2.F32 R168, -RZ, R140.H1_H1 ;  /* 0x3000008cffa82230 */ /* 0x000fc60000004100 */
[----:B------:R-:W-:-:S04]  /*2780*/  FMUL.FTZ R169, R214, R169 ;  /* 0x000000a9d6a97220 */ /* 0x000fc80000410000 */
[----:B------:R-:W-:Y:S02]  /*2790*/  @P2 FADD.FTZ R169, R169, R168 ;  /* 0x000000a8a9a92221 */ /* 0x000fe40000010000 */
.L_x_1773:
[----:B------:R-:W-:Y:S05]  /*27a0*/  BSYNC B0 ;  /* 0x0000000000007941 */ /* 0x000fea0003800000 */
.L_x_1771:
[----:B------:R-:W-:Y:S01]  /*27b0*/  @P0 F2FP.PACK_AB R168, RZ, R169 ;  /* 0x000000a9ffa8023e */ /* 0x000fe200000000ff */
[----:B------:R-:W-:Y:S03]  /*27c0*/  BSSY B0, `(.L_x_1774) ;  /* 0x0000015000007945 */ /* 0x000fe60003800000 */
[----:B------:R-:W-:Y:S01]  /*27d0*/  @P0 PRMT R160, R160, 0x5410, R168 ;  /* 0x00005410a0a00816 */ /* 0x000fe200000000a8 */
[----:B------:R-:W-:Y:S01]  /*27e0*/  @P3 FMUL.FTZ R168, R169, c[0x0][0x1ec] ;  /* 0x00007b00a9a83a20 */ /* 0x000fe20000410000 */
[----:B------:R-:W-:-:S05]  /*27f0*/  @P3 HADD2.F32 R169, -RZ, R156.H1_H1 ;  /* 0x3000009cffa93230 */ /* 0x000fca0000004100 */
[----:B------:R-:W-:Y:S01]  /*2800*/  @P3 FFMA.FTZ R77, R168, R169, R77 ;  /* 0x000000a9a84d3223 */ /* 0x000fe2000001004d */
[----:B------:R-:W-:-:S05]  /*2810*/  @P3 HADD2.F32 R169, -RZ, R28.H1_H1 ;  /* 0x3000001cffa93230 */ /* 0x000fca0000004100 */
        /* <DEDUP_REMOVED lines=8> */
.L_x_1775:
[----:B------:R-:W-:Y:S01]  /*28a0*/  ISETP.NE.AND P4, PT, R218, RZ, PT ;  /* 0x000000ffda00720c */ /* 0x000fe20003f85270 */
[----:B------:R-:W-:-:S03]  /*28b0*/  @P2 HADD2.F32 R168, -RZ, R141.H0_H0 ;  /* 0x2000008dffa82230 */ /* 0x000fc60000004100 */
[----:B------:R-:W-:-:S05]  /*28c0*/  FSEL R169, R170, RZ, !P4 ;  /* 0x000000ffaaa97208 */ /* 0x000fca0006000000 */
[----:B------:R-:W-:-:S04]  /*28d0*/  FFMA.FTZ R169, R4, R171, R169 ;  /* 0x000000ab04a97223 */ /* 0x000fc800000100a9 */
[----:B------:R-:W-:-:S04]  /*28e0*/  FADD.FTZ R169, R180, -R169 ;  /* 0x800000a9b4a97221 */ /* 0x000fc80000010000 */
[----:B------:R-:W-:-:S04]  /*28f0*/  FMUL.FTZ R169, R214, R169 ;  /* 0x000000a9d6a97220 */ /* 0x000fc80000410000 */
[----:B------:R-:W-:Y:S02]  /*2900*/  @P2 FADD.FTZ R169, R169, R168 ;  /* 0x000000a8a9a92221 */ /* 0x000fe40000010000 */
.L_x_1776:
[----:B------:R-:W-:Y:S05]  /*2910*/  BSYNC B0 ;  /* 0x0000000000007941 */ /* 0x000fea0003800000 */
.L_x_1774:
[----:B------:R-:W-:Y:S01]  /*2920*/  @P0 F2FP.PACK_AB R168, RZ, R169 ;  /* 0x000000a9ffa8023e */ /* 0x000fe200000000ff */
[----:B------:R-:W-:Y:S01]  /*2930*/  @P3 FMUL.FTZ R169, R169, c[0x0][0x1ec] ;  /* 0x00007b00a9a93a20 */ /* 0x000fe20000410000 */
[----:B------:R-:W-:Y:S02]  /*2940*/  BSSY B0, `(.L_x_1777) ;  /* 0x0000014000007945 */ /* 0x000fe40003800000 */
[----:B------:R-:W-:Y:S01]  /*2950*/  @P0 PRMT R161, R168, 0x7610, R161 ;  /* 0x00007610a8a10816 */ /* 0x000fe200000000a1 */
[----:B------:R-:W-:-:S05]  /*2960*/  @P3 HADD2.F32 R168, -RZ, R157.H0_H0 ;  /* 0x2000009dffa83230 */ /* 0x000fca0000004100 */
        /* <DEDUP_REMOVED lines=10> */
.L_x_1778:
[----:B------:R-:W-:-:S04]  /*2a10*/  ISETP.NE.AND P4, PT, R218, RZ, PT ;  /* 0x000000ffda00720c */ /* 0x000fc80003f85270 */
[----:B------:R-:W-:-:S05]  /*2a20*/  FSEL R168, R170, RZ, !P4 ;  /* 0x000000ffaaa87208 */ /* 0x000fca0006000000 */
[----:B------:R-:W-:-:S04]  /*2a30*/  FFMA.FTZ R168, R5, R171, R168 ;  /* 0x000000ab05a87223 */ /* 0x000fc800000100a8 */
[----:B------:R-:W-:Y:S01]  /*2a40*/  FADD.FTZ R169, R181, -R168 ;  /* 0x800000a8b5a97221 */ /* 0x000fe20000010000 */
[----:B------:R-:W-:-:S03]  /*2a50*/  @P2 HADD2.F32 R168, -RZ, R141.H1_H1 ;  /* 0x3000008dffa82230 */ /* 0x000fc60000004100 */
[----:B------:R-:W-:-:S04]  /*2a60*/  FMUL.FTZ R169, R214, R169 ;  /* 0x000000a9d6a97220 */ /* 0x000fc80000410000 */
[----:B------:R-:W-:Y:S02]  /*2a70*/  @P2 FADD.FTZ R169, R169, R168 ;  /* 0x000000a8a9a92221 */ /* 0x000fe40000010000 */
.L_x_1779:
[----:B------:R-:W-:Y:S05]  /*2a80*/  BSYNC B0 ;  /* 0x0000000000007941 */ /* 0x000fea0003800000 */
.L_x_1777:
        /* <DEDUP_REMOVED lines=15> */
.L_x_1781:
[----:B------:R-:W-:Y:S01]  /*2b80*/  ISETP.NE.AND P4, PT, R218, RZ, PT ;  /* 0x000000ffda00720c */ /* 0x000fe20003f85270 */
[----:B------:R-:W-:-:S03]  /*2b90*/  @P2 HADD2.F32 R168, -RZ, R142.H0_H0 ;  /* 0x2000008effa82230 */ /* 0x000fc60000004100 */
[----:B------:R-:W-:-:S05]  /*2ba0*/  FSEL R169, R170, RZ, !P4 ;  /* 0x000000ffaaa97208 */ /* 0x000fca0006000000 */
[----:B------:R-:W-:-:S04]  /*2bb0*/  FFMA.FTZ R169, R6, R171, R169 ;  /* 0x000000ab06a97223 */ /* 0x000fc800000100a9 */
[----:B------:R-:W-:-:S04]  /*2bc0*/  FADD.FTZ R169, R182, -R169 ;  /* 0x800000a9b6a97221 */ /* 0x000fc80000010000 */
[----:B------:R-:W-:-:S04]  /*2bd0*/  FMUL.FTZ R169, R214, R169 ;  /* 0x000000a9d6a97220 */ /* 0x000fc80000410000 */
[----:B------:R-:W-:Y:S02]  /*2be0*/  @P2 FADD.FTZ R169, R169, R168 ;  /* 0x000000a8a9a92221 */ /* 0x000fe40000010000 */
.L_x_1782:
[----:B------:R-:W-:Y:S05]  /*2bf0*/  BSYNC B0 ;  /* 0x0000000000007941 */ /* 0x000fea0003800000 */
.L_x_1780:
        /* <DEDUP_REMOVED lines=15> */
.L_x_1784:
[----:B------:R-:W-:-:S04]  /*2cf0*/  ISETP.NE.AND P4, PT, R218, RZ, PT ;  /* 0x000000ffda00720c */ /* 0x000fc80003f85270 */
[----:B------:R-:W-:-:S05]  /*2d00*/  FSEL R168, R170, RZ, !P4 ;  /* 0x000000ffaaa87208 */ /* 0x000fca0006000000 */
[----:B------:R-:W-:-:S04]  /*2d10*/  FFMA.FTZ R168, R7, R171, R168 ;  /* 0x000000ab07a87223 */ /* 0x000fc800000100a8 */
[----:B------:R-:W-:Y:S01]  /*2d20*/  FADD.FTZ R169, R183, -R168 ;  /* 0x800000a8b7a97221 */ /* 0x000fe20000010000 */
[----:B------:R-:W-:-:S03]  /*2d30*/  @P2 HADD2.F32 R168, -RZ, R142.H1_H1 ;  /* 0x3000008effa82230 */ /* 0x000fc60000004100 */
[----:B------:R-:W-:-:S04]  /*2d40*/  FMUL.FTZ R169, R214, R169 ;  /* 0x000000a9d6a97220 */ /* 0x000fc80000410000 */
[----:B------:R-:W-:Y:S02]  /*2d50*/  @P2 FADD.FTZ R169, R169, R168 ;  /* 0x000000a8a9a92221 */ /* 0x000fe40000010000 */
.L_x_1785:
[----:B------:R-:W-:Y:S05]  /*2d60*/  BSYNC B0 ;  /* 0x0000000000007941 */ /* 0x000fea0003800000 */
.L_x_1783:
        /* <DEDUP_REMOVED lines=15> */
.L_x_1787:
[----:B------:R-:W-:Y:S01]  /*2e60*/  ISETP.NE.AND P4, PT, R218, RZ, PT ;  /* 0x000000ffda00720c */ /* 0x000fe20003f85270 */
[----:B------:R-:W-:-:S03]  /*2e70*/  @P2 HADD2.F32 R168, -RZ, R143.H0_H0 ;  /* 0x2000008fffa82230 */ /* 0x000fc60000004100 */
[----:B------:R-:W-:-:S05]  /*2e80*/  FSEL R169, R170, RZ, !P4 ;  /* 0x000000ffaaa97208 */ /* 0x000fca0006000000 */
[----:B------:R-:W-:-:S04]  /*2e90*/  FFMA.FTZ R169, R8, R171, R169 ;  /* 0x000000ab08a97223 */ /* 0x000fc800000100a9 */
[----:B------:R-:W-:-:S04]  /*2ea0*/  FADD.FTZ R169, R184, -R169 ;  /* 0x800000a9b8a97221 */ /* 0x000fc80000010000 */
[----:B------:R-:W-:-:S04]  /*2eb0*/  FMUL.FTZ R169, R214, R169 ;  /* 0x000000a9d6a97220 */ /* 0x000fc80000410000 */
[----:B------:R-:W-:Y:S02]  /*2ec0*/  @P2 FADD.FTZ R169, R169, R168 ;  /* 0x000000a8a9a92221 */ /* 0x000fe40000010000 */
.L_x_1788:
[----:B------:R-:W-:Y:S05]  /*2ed0*/  BSYNC B0 ;  /* 0x0000000000007941 */ /* 0x000fea0003800000 */
.L_x_1786:
        /* <DEDUP_REMOVED lines=15> */
.L_x_1790:
[----:B------:R-:W-:-:S04]  /*2fd0*/  ISETP.NE.AND P4, PT, R218, RZ, PT ;  /* 0x000000ffda00720c */ /* 0x000fc80003f85270 */
[----:B------:R-:W-:-:S05]  /*2fe0*/  FSEL R168, R170, RZ, !P4 ;  /* 0x000000ffaaa87208 */ /* 0x000fca0006000000 */
[----:B------:R-:W-:-:S04]  /*2ff0*/  FFMA.FTZ R168, R9, R171, R168 ;  /* 0x000000ab09a87223 */ /* 0x000fc800000100a8 */
[----:B------:R-:W-:Y:S01]  /*3000*/  FADD.FTZ R169, R185, -R168 ;  /* 0x800000a8b9a97221 */ /* 0x000fe20000010000 */
[----:B------:R-:W-:-:S03]  /*3010*/  @P2 HADD2.F32 R168, -RZ, R143.H1_H1 ;  /* 0x3000008fffa82230 */ /* 0x000fc60000004100 */
[----:B------:R-:W-:-:S04]  /*3020*/  FMUL.FTZ R169, R214, R169 ;  /* 0x000000a9d6a97220 */ /* 0x000fc80000410000 */
[----:B------:R-:W-:Y:S02]  /*3030*/  @P2 FADD.FTZ R169, R169, R168 ;  /* 0x000000a8a9a92221 */ /* 0x000fe40000010000 */
.L_x_1791:
[----:B------:R-:W-:Y:S05]  /*3040*/  BSYNC B0 ;  /* 0x0000000000007941 */ /* 0x000fea0003800000 */
.L_x_1789:
[----:B------:R-:W-:Y:S01]  /*3050*/  @P0 F2FP.PACK_AB R168, RZ, R169 ;  /* 0x000000a9ffa8023e */ /* 0x000fe200000000ff */
[----:B------:R-:W-:Y:S01]  /*3060*/  BSSY B0, `(.L_x_1792) ;  /* 0x0000014000007945 */ /* 0x000fe20003800000 */
[----:B------:R-:W-:Y:S02]  /*3070*/  @P3 MOV R197, 0x10 ;  /* 0x0000001000c53802 */ /* 0x000fe40000000f00 */
[----:B------:R-:W-:Y:S01]  /*3080*/  @P0 PRMT R163, R163, 0x5410, R168 ;  /* 0x00005410a3a30816 */ /* 0x000fe200000000a8 */
[----:B------:R-:W-:Y:S01]  /*3090*/  @P3 FMUL.FTZ R168, R169, c[0x0][0x1ec] ;  /* 0x00007b00a9a83a20 */ /* 0x000fe20000410000 */
[----:B------:R-:W-:-:S05]  /*30a0*/  @P3 HADD2.F32 R169, -RZ, R159.H1_H1 ;  /* 0x3000009fffa93230 */ /* 0x000fca0000004100 */
[----:B------:R-:W-:Y:S01]  /*30b0*/  @P3 FFMA.FTZ R83, R168, R169, R83 ;  /* 0x000000a9a8533223 */ /* 0x000fe20000010053 */
[----:B------:R-:W-:-:S05]  /*30c0*/  @P3 HADD2.F32 R169, -RZ, R31.H1_H1 ;  /* 0x3000001fffa93230 */ /* 0x000fca0000004100 */
[----:B------:R-:W-:-:S05]  /*30d0*/  @P3 FMUL.FTZ R169, R168, R169 ;  /* 0x000000a9a8a93220 */ /* 0x000fca0000410000 */
[----:B------:R-:W-:-:S04]  /*30e0*/  @P3 F2FP.PACK_AB R169, RZ, R169 ;  /* 0x000000a9ffa9323e */ /* 0x000fc800000000ff */
        /* <DEDUP_REMOVED lines=8> */
[----:B------:R-:W-:-:S10]  /*3170*/  HFMA2.MMA R156, -RZ, RZ, 0, 9.5367431640625e-07 ;  /* 0x00000010ff9c7435 */ /* 0x000fd400000001ff */
[----:B------:R-:W-:-:S06]  /*3180*/  IMAD.WIDE.U32 R156, R197, R156, c[0x0][0x170] ;  /* 0x00005c00c59c7625 */ /* 0x000fcc00078e009c */
[----:B------:R-:W5:Y:S02]  /*3190*/  LDG.E.128 R156, [R156.64] ;  /* 0x000000049c9c7981 */ /* 0x000f64000c1e1d00 */
.L_x_1793:
[----:B------:R-:W-:Y:S05]  /*31a0*/  BSYNC B0 ;  /* 0x0000000000007941 */ /* 0x000fea0003800000 */
.L_x_1792:
[----:B------:R-:W-:Y:S01]  /*31b0*/  BSSY B0, `(.L_x_1794) ;  /* 0x000000d000007945 */ /* 0x000fe20003800000 */
[----:B------:R-:W-:Y:S05]  /*31c0*/  @P1 BRA `(.L_x_1795) ;  /* 0x0000004000001947 */ /* 0x000fea0003800000 */
[----:B-1----:R-:W-:Y:S01]  /*31d0*/  MOV R169, RZ ;  /* 0x000000ff00a97202 */ /* 0x002fe20000000f00 */
[----:B------:R-:W-:Y:S05]  /*31e0*/  @!P2 BRA `(.L_x_1796) ;  /* 0x000000900000a947 */ /* 0x000fea0003800000 */
[----:B------:R-:W-:Y:S01]  /*31f0*/  HADD2.F32 R169, -RZ, R144.H0_H0 ;  /* 0x20000090ffa97230 */ /* 0x000fe20000004100 */
[----:B------:R-:W-:Y:S05]  /*3200*/  BRA `(.L_x_1796) ;  /* 0x0000007000007947 */ /* 0x000fea0003800000 */
.L_x_1795:
[----:B------:R-:W-:Y:S01]  /*3210*/  ISETP.NE.AND P4, PT, R218, RZ, PT ;  /* 0x000000ffda00720c */ /* 0x000fe20003f85270 */
[----:B-1----:R-:W-:-:S03]  /*3220*/  @P2 HADD2.F32 R168, -RZ, R144.H0_H0 ;  /* 0x20000090ffa82230 */ /* 0x002fc60000004100 */
[----:B------:R-:W-:-:S05]  /*3230*/  FSEL R169, R170, RZ, !P4 ;  /* 0x000000ffaaa97208 */ /* 0x000fca0006000000 */
[----:B------:R-:W-:-:S04]  /*3240*/  FFMA.FTZ R169, R10, R171, R169 ;  /* 0x000000ab0aa97223 */ /* 0x000fc800000100a9 */
[----:B------:R-:W-:-:S04]  /*3250*/  FADD.FTZ R169, R186, -R169 ;  /* 0x800000a9baa97221 */ /* 0x000fc80000010000 */
[----:B------:R-:W-:-:S04]  /*3260*/  FMUL.FTZ R169, R214, R169 ;  /* 0x000000a9d6a97220 */ /* 0x000fc80000410000 */
[----:B------:R-:W-:Y:S02]  /*3270*/  @P2 FADD.FTZ R169, R169, R168 ;  /* 0x000000a8a9a92221 */ /* 0x000fe40000010000 */
.L_x_1796:
[----:B------:R-:W-:Y:S05]  /*3280*/  BSYNC B0 ;  /* 0x0000000000007941 */ /* 0x000fea0003800000 */
.L_x_1794:
[----:B------:R-:W-:Y:S01]  /*3290*/  @P0 F2FP.PACK_AB R168, RZ, R169 ;  /* 0x000000a9ffa8023e */ /* 0x000fe200000000ff */
[----:B------:R-:W-:Y:S01]  /*32a0*/  @P3 FMUL.FTZ R169, R169, c[0x0][0x1ec] ;  /* 0x00007b00a9a93a20 */ /* 0x000fe20000410000 */
[----:B------:R-:W-:Y:S02]  /*32b0*/  BSSY B0, `(.L_x_1797) ;  /* 0x0000014000007945 */ /* 0x000fe40003800000 */
        /* <DEDUP_REMOVED lines=12> */
.L_x_1798:
[----:B------:R-:W-:-:S04]  /*3380*/  ISETP.NE.AND P4, PT, R218, RZ, PT ;  /* 0x000000ffda00720c */ /* 0x000fc80003f85270 */
[----:B------:R-:W-:-:S05]  /*3390*/  FSEL R168, R170, RZ, !P4 ;  /* 0x000000ffaaa87208 */ /* 0x000fca0006000000 */
[----:B------:R-:W-:-:S04]  /*33a0*/  FFMA.FTZ R168, R11, R171, R168 ;  /* 0x000000ab0ba87223 */ /* 0x000fc800000100a8 */
[----:B------:R-:W-:Y:S01]  /*33b0*/  FADD.FTZ R169, R187, -R168 ;  /* 0x800000a8bba97221 */ /* 0x000fe20000010000 */
[----:B------:R-:W-:-:S03]  /*33c0*/  @P2 HADD2.F32 R168, -RZ, R144.H1_H1 ;  /* 0x30000090ffa82230 */ /* 0x000fc60000004100 */
[----:B------:R-:W-:-:S04]  /*33d0*/  FMUL.FTZ R169, R214, R169 ;  /* 0x000000a9d6a97220 */ /* 0x000fc80000410000 */
[----:B------:R-:W-:Y:S02]  /*33e0*/  @P2 FADD.FTZ R169, R169, R168 ;  /* 0x000000a8a9a92221 */ /* 0x000fe40000010000 */
.L_x_1799:
[----:B------:R-:W-:Y:S05]  /*33f0*/  BSYNC B0 ;  /* 0x0000000000007941 */ /* 0x000fea0003800000 */
.L_x_1797:
        /* <DEDUP_REMOVED lines=15> */
.L_x_1801:
[----:B------:R-:W-:Y:S01]  /*34f0*/  ISETP.NE.AND P4, PT, R218, RZ, PT ;  /* 0x000000ffda00720c */ /* 0x000fe20003f85270 */
[----:B------:R-:W-:-:S03]  /*3500*/  @P2 HADD2.F32 R168, -RZ, R145.H0_H0 ;  /* 0x20000091ffa82230 */ /* 0x000fc60000004100 */
[----:B------:R-:W-:-:S05]  /*3510*/  FSEL R169, R170, RZ, !P4 ;  /* 0x000000ffaaa97208 */ /* 0x000fca0006000000 */
[----:B------:R-:W-:-:S04]  /*3520*/  FFMA.FTZ R169, R12, R171, R169 ;  /* 0x000000ab0ca97223 */ /* 0x000fc800000100a9 */
[----:B------:R-:W-:-:S04]  /*3530*/  FADD.FTZ R169, R188, -R169 ;  /* 0x800000a9bca97221 */ /* 0x000fc80000010000 */
[----:B------:R-:W-:-:S04]  /*3540*/  FMUL.FTZ R169, R214, R169 ;  /* 0x000000a9d6a97220 */ /* 0x000fc80000410000 */
[----:B------:R-:W-:Y:S02]  /*3550*/  @P2 FADD.FTZ R169, R169, R168 ;  /* 0x000000a8a9a92221 */ /* 0x000fe40000010000 */
.L_x_1802:
[----:B------:R-:W-:Y:S05]  /*3560*/  BSYNC B0 ;  /* 0x0000000000007941 */ /* 0x000fea0003800000 */
.L_x_1800:
        /* <DEDUP_REMOVED lines=15> */
.L_x_1804:
[----:B------:R-:W-:-:S04]  /*3660*/  ISETP.NE.AND P4, PT, R218, RZ, PT ;  /* 0x000000ffda00720c */ /* 0x000fc80003f85270 */
[----:B------:R-:W-:-:S05]  /*3670*/  FSEL R168, R170, RZ, !P4 ;  /* 0x000000ffaaa87208 */ /* 0x000fca0006000000 */
[----:B------:R-:W-:-:S04]  /*3680*/  FFMA.FTZ R168, R13, R171, R168 ;  /* 0x000000ab0da87223 */ /* 0x000fc800000100a8 */
[----:B------:R-:W-:Y:S01]  /*3690*/  FADD.FTZ R169, R189, -R168 ;  /* 0x800000a8bda97221 */ /* 0x000fe20000010000 */
[----:B------:R-:W-:-:S03]  /*36a0*/  @P2 HADD2.F32 R168, -RZ, R145.H1_H1 ;  /* 0x30000091ffa82230 */ /* 0x000fc60000004100 */
[----:B------:R-:W-:-:S04]  /*36b0*/  FMUL.FTZ R169, R214, R169 ;  /* 0x000000a9d6a97220 */ /* 0x000fc80000410000 */
[----:B------:R-:W-:Y:S02]  /*36c0*/  @P2 FADD.FTZ R169, R169, R168 ;  /* 0x000000a8a9a92221 */ /* 0x000fe40000010000 */
.L_x_1805:
[----:B------:R-:W-:Y:S05]  /*36d0*/  BSYNC B0 ;  /* 0x0000000000007941 */ /* 0x000fea0003800000 */
.L_x_1803:
        /* <DEDUP_REMOVED lines=15> */
.L_x_1807:
[----:B------:R-:W-:Y:S01]  /*37d0*/  ISETP.NE.AND P4, PT, R218, RZ, PT ;  /* 0x000000ffda00720c */ /* 0x000fe20003f85270 */
[----:B------:R-:W-:-:S03]  /*37e0*/  @P2 HADD2.F32 R168, -RZ, R146.H0_H0 ;  /* 0x20000092ffa82230 */ /* 0x000fc60000004100 */
[----:B------:R-:W-:-:S05]  /*37f0*/  FSEL R169, R170, RZ, !P4 ;  /* 0x000000ffaaa97208 */ /* 0x000fca0006000000 */
[----:B------:R-:W-:-:S04]  /*3800*/  FFMA.FTZ R169, R14, R171, R169 ;  /* 0x000000ab0ea97223 */ /* 0x000fc800000100a9 */
[----:B------:R-:W-:-:S04]  /*3810*/  FADD.FTZ R169, R190, -R169 ;  /* 0x800000a9bea97221 */ /* 0x000fc80000010000 */
[----:B------:R-:W-:-:S04]  /*3820*/  FMUL.FTZ R169, R214, R169 ;  /* 0x000000a9d6a97220 */ /* 0x000fc80000410000 */
[----:B------:R-:W-:Y:S02]  /*3830*/  @P2 FADD.FTZ R169, R169, R168 ;  /* 0x000000a8a9a92221 */ /* 0x000fe40000010000 */
.L_x_1808:
[----:B------:R-:W-:Y:S05]  /*3840*/  BSYNC B0 ;  /* 0x0000000000007941 */ /* 0x000fea0003800000 */
.L_x_1806:
        /* <DEDUP_REMOVED lines=15> */
.L_x_1810:
[----:B------:R-:W-:-:S04]  /*3940*/  ISETP.NE.AND P4, PT, R218, RZ, PT ;  /* 0x000000ffda00720c */ /* 0x000fc80003f85270 */
[----:B------:R-:W-:-:S05]  /*3950*/  FSEL R168, R170, RZ, !P4 ;  /* 0x000000ffaaa87208 */ /* 0x000fca0006000000 */
[----:B------:R-:W-:-:S04]  /*3960*/  FFMA.FTZ R168, R15, R171, R168 ;  /* 0x000000ab0fa87223 */ /* 0x000fc800000100a8 */
[----:B------:R-:W-:Y:S01]  /*3970*/  FADD.FTZ R169, R191, -R168 ;  /* 0x800000a8bfa97221 */ /* 0x000fe20000010000 */
[----:B------:R-:W-:-:S03]  /*3980*/  @P2 HADD2.F32 R168, -RZ, R146.H1_H1 ;  /* 0x30000092ffa82230 */ /* 0x000fc60000004100 */
[----:B------:R-:W-:-:S04]  /*3990*/  FMUL.FTZ R169, R214, R169 ;  /* 0x000000a9d6a97220 */ /* 0x000fc80000410000 */
[----:B------:R-:W-:Y:S02]  /*39a0*/  @P2 FADD.FTZ R169, R169, R168 ;  /* 0x000000a8a9a92221 */ /* 0x000fe40000010000 */
.L_x_1811:
[----:B------:R-:W-:Y:S05]  /*39b0*/  BSYNC B0 ;  /* 0x0000000000007941 */ /* 0x000fea0003800000 */
.L_x_1809:
        /* <DEDUP_REMOVED lines=15> */
.L_x_1813:
[----:B------:R-:W-:Y:S01]  /*3ab0*/  ISETP.NE.AND P4, PT, R218, RZ, PT ;  /* 0x000000ffda00720c */ /* 0x000fe20003f85270 */
[----:B------:R-:W-:-:S03]  /*3ac0*/  @P2 HADD2.F32 R168, -RZ, R147.H0_H0 ;  /* 0x20000093ffa82230 */ /* 0x000fc60000004100 */
[----:B------:R-:W-:-:S05]  /*3ad0*/  FSEL R169, R170, RZ, !P4 ;  /* 0x000000ffaaa97208 */ /* 0x000fca0006000000 */
[----:B------:R-:W-:-:S04]  /*3ae0*/  FFMA.FTZ R169, R16, R171, R169 ;  /* 0x000000ab10a97223 */ /* 0x000fc800000100a9 */
[----:B------:R-:W-:-:S04]  /*3af0*/  FADD.FTZ R169, R192, -R169 ;  /* 0x800000a9c0a97221 */ /* 0x000fc80000010000 */
[----:B------:R-:W-:-:S04]  /*3b00*/  FMUL.FTZ R169, R214, R169 ;  /* 0x000000a9d6a97220 */ /* 0x000fc80000410000 */
[----:B------:R-:W-:Y:S02]  /*3b10*/  @P2 FADD.FTZ R169, R169, R168 ;  /* 0x000000a8a9a92221 */ /* 0x000fe40000010000 */
.L_x_1814:
[----:B------:R-:W-:Y:S05]  /*3b20*/  BSYNC B0 ;  /* 0x0000000000007941 */ /* 0x000fea0003800000 */
.L_x_1812:
        /* <DEDUP_REMOVED lines=15> */
.L_x_1816:
[----:B------:R-:W-:-:S04]  /*3c20*/  ISETP.NE.AND P4, PT, R218, RZ, PT ;  /* 0x000000ffda00720c */ /* 0x000fc80003f85270 */
[----:B------:R-:W-:-:S05]  /*3c30*/  FSEL R168, R170, RZ, !P4 ;  /* 0x000000ffaaa87208 */ /* 0x000fca0006000000 */
[----:B------:R-:W-:-:S04]  /*3c40*/  FFMA.FTZ R168, R17, R171, R168 ;  /* 0x000000ab11a87223 */ /* 0x000fc800000100a8 */
[----:B------:R-:W-:Y:S01]  /*3c50*/  FADD.FTZ R169, R193, -R168 ;  /* 0x800000a8c1a97221 */ /* 0x000fe20000010000 */
[----:B------:R-:W-:-:S03]  /*3c60*/  @P2 HADD2.F32 R168, -RZ, R147.H1_H1 ;  /* 0x30000093ffa82230 */ /* 0x000fc60000004100 */
[----:B------:R-:W-:-:S04]  /*3c70*/  FMUL.FTZ R169, R214, R169 ;  /* 0x000000a9d6a97220 */ /* 0x000fc80000410000 */
[----:B------:R-:W-:Y:S02]  /*3c80*/  @P2 FADD.FTZ R169, R169, R168 ;  /* 0x000000a8a9a92221 */ /* 0x000fe40000010000 */
.L_x_1817:
[----:B------:R-:W-:Y:S05]  /*3c90*/  BSYNC B0 ;  /* 0x0000000000007941 */ /* 0x000fea0003800000 */
.L_x_1815:
        /* <DEDUP_REMOVED lines=21> */
.L_x_1819:
[----:B------:R-:W-:Y:S05]  /*3df0*/  BSYNC B0 ;  /* 0x0000000000007941 */ /* 0x000fea0003800000 */
.L_x_1818:
[----:B------:R-:W-:Y:S01]  /*3e00*/  BSSY B0, `(.L_x_1820) ;  /* 0x000000d000007945 */ /* 0x000fe20003800000 */
[----:B------:R-:W-:Y:S05]  /*3e10*/  @P1 BRA `(.L_x_1821) ;  /* 0x0000004000001947 */ /* 0x000fea0003800000 */
[----:B-1----:R-:W-:Y:S01]  /*3e20*/  MOV R169, RZ ;  /* 0x000000ff00a97202 */ /* 0x002fe20000000f00 */
[----:B------:R-:W-:Y:S05]  /*3e30*/  @!P2 BRA `(.L_x_1822) ;  /* 0x000000900000a947 */ /* 0x000fea0003800000 */
[----:B------:R-:W-:Y:S01]  /*3e40*/  HADD2.F32 R169, -RZ, R148.H0_H0 ;  /* 0x20000094ffa97230 */ /* 0x000fe20000004100 */
[----:B------:R-:W-:Y:S05]  /*3e50*/  BRA `(.L_x_1822) ;  /* 0x0000007000007947 */ /* 0x000fea0003800000 */
.L_x_1821:
[----:B------:R-:W-:Y:S01]  /*3e60*/  ISETP.NE.AND P4, PT, R218, RZ, PT ;  /* 0x000000ffda00720c */ /* 0x000fe20003f85270 */
[----:B-1----:R-:W-:-:S03]  /*3e70*/  @P2 HADD2.F32 R168, -RZ, R148.H0_H0 ;  /* 0x20000094ffa82230 */ /* 0x002fc60000004100 */
[----:B------:R-:W-:-:S05]  /*3e80*/  FSEL R169, R170, RZ, !P4 ;  /* 0x000000ffaaa97208 */ /* 0x000fca0006000000 */
[----:B------:R-:W-:-:S04]  /*3e90*/  FFMA.FTZ R169, R18, R171, R169 ;  /* 0x000000ab12a97223 */ /* 0x000fc800000100a9 */
[----:B------:R-:W-:-:S04]  /*3ea0*/  FADD.FTZ R169, R194, -R169 ;  /* 0x800000a9c2a97221 */ /* 0x000fc80000010000 */
[----:B------:R-:W-:-:S04]  /*3eb0*/  FMUL.FTZ R169, R214, R169 ;  /* 0x000000a9d6a97220 */ /* 0x000fc80000410000 */
[----:B------:R-:W-:Y:S02]  /*3ec0*/  @P2 FADD.FTZ R169, R169, R168 ;  /* 0x000000a8a9a92221 */ /* 0x000fe40000010000 */
.L_x_1822:
[----:B------:R-:W-:Y:S05]  /*3ed0*/  BSYNC B0 ;  /* 0x0000000000007941 */ /* 0x000fea0003800000 */
.L_x_1820:
        /* <DEDUP_REMOVED lines=15> */
.L_x_1824:
[----:B------:R-:W-:-:S04]  /*3fd0*/  ISETP.NE.AND P4, PT, R218, RZ, PT ;  /* 0x000000ffda00720c */ /* 0x000fc80003f85270 */
[----:B------:R-:W-:-:S05]  /*3fe0*/  FSEL R168, R170, RZ, !P4 ;  /* 0x000000ffaaa87208 */ /* 0x000fca0006000000 */
[----:B------:R-:W-:-:S04]  /*3ff0*/  FFMA.FTZ R168, R19, R171, R168 ;  /* 0x000000ab13a87223 */ /* 0x000fc800000100a8 */
[----:B------:R-:W-:Y:S01]  /*4000*/  FADD.FTZ R169, R195, -R168 ;  /* 0x800000a8c3a97221 */ /* 0x000fe20000010000 */
[----:B------:R-:W-:-:S03]  /*4010*/  @P2 HADD2.F32 R168, -RZ, R148.H1_H1 ;  /* 0x30000094ffa82230 */ /* 0x000fc60000004100 */
[----:B------:R-:W-:-:S04]  /*4020*/  FMUL.FTZ R169, R214, R169 ;  /* 0x000000a9d6a97220 */ /* 0x000fc80000410000 */
[----:B------:R-:W-:Y:S02]  /*4030*/  @P2 FADD.FTZ R169, R169, R168 ;  /* 0x000000a8a9a92221 */ /* 0x000fe40000010000 */
.L_x_1825:
[----:B------:R-:W-:Y:S05]  /*4040*/  BSYNC B0 ;  /* 0x0000000000007941 */ /* 0x000fea0003800000 */
.L_x_1823:
        /* <DEDUP_REMOVED lines=15> */
.L_x_1827:
[----:B------:R-:W-:Y:S01]  /*4140*/  ISETP.NE.AND P4, PT, R218, RZ, PT ;  /* 0x000000ffda00720c */ /* 0x000fe20003f85270 */
[----:B------:R-:W-:-:S03]  /*4150*/  @P2 HADD2.F32 R168, -RZ, R149.H0_H0 ;  /* 0x20000095ffa82230 */ /* 0x000fc60000004100 */
[----:B------:R-:W-:-:S05]  /*4160*/  FSEL R169, R170, RZ, !P4 ;  /* 0x000000ffaaa97208 */ /* 0x000fca0006000000 */
[----:B------:R-:W-:-:S04]  /*4170*/  FFMA.FTZ R169, R20, R171, R169 ;  /* 0x000000ab14a97223 */ /* 0x000fc800000100a9 */
[----:B------:R-:W-:-:S04]  /*4180*/  FADD.FTZ R169, R200, -R169 ;  /* 0x800000a9c8a97221 */ /* 0x000fc80000010000 */
[----:B------:R-:W-:-:S04]  /*4190*/  FMUL.FTZ R169, R214, R169 ;  /* 0x000000a9d6a97220 */ /* 0x000fc80000410000 */
[----:B------:R-:W-:Y:S02]  /*41a0*/  @P2 FADD.FTZ R169, R169, R168 ;  /* 0x000000a8a9a92221 */ /* 0x000fe40000010000 */
.L_x_1828:
[----:B------:R-:W-:Y:S05]  /*41b0*/  BSYNC B0 ;  /* 0x0000000000007941 */ /* 0x000fea0003800000 */
.L_x_1826:
        /* <DEDUP_REMOVED lines=15> */
.L_x_1830:
[----:B------:R-:W-:-:S04]  /*42b0*/  ISETP.NE.AND P4, PT, R218, RZ, PT ;  /* 0x000000ffda00720c */ /* 0x000fc80003f85270 */
[----:B------:R-:W-:-:S05]  /*42c0*/  FSEL R168, R170, RZ, !P4 ;  /* 0x000000ffaaa87208 */ /* 0x000fca0006000000 */
[----:B------:R-:W-:-:S04]  /*42d0*/  FFMA.FTZ R168, R21, R171, R168 ;  /* 0x000000ab15a87223 */ /* 0x000fc800000100a8 */
[----:B------:R-:W-:Y:S01]  /*42e0*/  FADD.FTZ R169, R201, -R168 ;  /* 0x800000a8c9a97221 */ /* 0x000fe20000010000 */
[----:B------:R-:W-:-:S03]  /*42f0*/  @P2 HADD2.F32 R168, -RZ, R149.H1_H1 ;  /* 0x30000095ffa82230 */ /* 0x000fc60000004100 */
[----:B------:R-:W-:-:S04]  /*4300*/  FMUL.FTZ R169, R214, R169 ;  /* 0x000000a9d6a97220 */ /* 0x000fc80000410000 */
[----:B------:R-:W-:Y:S02]  /*4310*/  @P2 FADD.FTZ R169, R169, R168 ;  /* 0x000000a8a9a92221 */ /* 0x000fe40000010000 */
.L_x_1831:
[----:B------:R-:W-:Y:S05]  /*4320*/  BSYNC B0 ;  /* 0x0000000000007941 */ /* 0x000fea0003800000 */
.L_x_1829:
        /* <DEDUP_REMOVED lines=15> */
.L_x_1833:
[----:B------:R-:W-:Y:S01]  /*4420*/  ISETP.NE.AND P4, PT, R218, RZ, PT ;  /* 0x000000ffda00720c */ /* 0x000fe20003f85270 */
[----:B------:R-:W-:-:S03]  /*4430*/  @P2 HADD2.F32 R168, -RZ, R150.H0_H0 ;  /* 0x20000096ffa82230 */ /* 0x000fc60000004100 */
[----:B------:R-:W-:-:S05]  /*4440*/  FSEL R169, R170, RZ, !P4 ;  /* 0x000000ffaaa97208 */ /* 0x000fca0006000000 */
[----:B------:R-:W-:-:S04]  /*4450*/  FFMA.FTZ R169, R22, R171, R169 ;  /* 0x000000ab16a97223 */ /* 0x000fc800000100a9 */
[----:B------:R-:W-:-:S04]  /*4460*/  FADD.FTZ R169, R202, -R169 ;  /* 0x800000a9caa97221 */ /* 0x000fc80000010000 */
[----:B------:R-:W-:-:S04]  /*4470*/  FMUL.FTZ R169, R214, R169 ;  /* 0x000000a9d6a97220 */ /* 0x000fc80000410000 */
[----:B------:R-:W-:Y:S02]  /*4480*/  @P2 FADD.FTZ R169, R169, R168 ;  /* 0x000000a8a9a92221 */ /* 0x000fe40000010000 */
.L_x_1834:
[----:B------:R-:W-:Y:S05]  /*4490*/  BSYNC B0 ;  /* 0x0000000000007941 */ /* 0x000fea0003800000 */
.L_x_1832:
        /* <DEDUP_REMOVED lines=15> */
.L_x_1836:
[----:B------:R-:W-:-:S04]  /*4590*/  ISETP.NE.AND P4, PT, R218, RZ, PT ;  /* 0x000000ffda00720c */ /* 0x000fc80003f85270 */
[----:B------:R-:W-:-:S05]  /*45a0*/  FSEL R168, R170, RZ, !P4 ;  /* 0x000000ffaaa87208 */ /* 0x000fca0006000000 */
[----:B------:R-:W-:-:S04]  /*45b0*/  FFMA.FTZ R168, R23, R171, R168 ;  /* 0x000000ab17a87223 */ /* 0x000fc800000100a8 */
[----:B------:R-:W-:Y:S01]  /*45c0*/  FADD.FTZ R169, R203, -R168 ;  /* 0x800000a8cba97221 */ /* 0x000fe20000010000 */
[----:B------:R-:W-:-:S03]  /*45d0*/  @P2 HADD2.F32 R168, -RZ, R150.H1_H1 ;  /* 0x30000096ffa82230 */ /* 0x000fc60000004100 */
[----:B------:R-:W-:-:S04]  /*45e0*/  FMUL.FTZ R169, R214, R169 ;  /* 0x000000a9d6a97220 */ /* 0x000fc80000410000 */
[----:B------:R-:W-:Y:S02]  /*45f0*/  @P2 FADD.FTZ R169, R169, R168 ;  /* 0x000000a8a9a92221 */ /* 0x000fe40000010000 */
.L_x_1837:
[----:B------:R-:W-:Y:S05]  /*4600*/  BSYNC B0 ;  /* 0x0000000000007941 */ /* 0x000fea0003800000 */
.L_x_1835:
        /* <DEDUP_REMOVED lines=15> */
.L_x_1839:
[----:B------:R-:W-:Y:S01]  /*4700*/  ISETP.NE.AND P4, PT, R218, RZ, PT ;  /* 0x000000ffda00720c */ /* 0x000fe20003f85270 */
[----:B------:R-:W-:-:S03]  /*4710*/  @P2 HADD2.F32 R168, -RZ, R151.H0_H0 ;  /* 0x20000097ffa82230 */ /* 0x000fc60000004100 */
[----:B------:R-:W-:-:S05]  /*4720*/  FSEL R169, R170, RZ, !P4 ;  /* 0x000000ffaaa97208 */ /* 0x000fca0006000000 */
[----:B------:R-:W-:-:S04]  /*4730*/  FFMA.FTZ R169, R24, R171, R169 ;  /* 0x000000ab18a97223 */ /* 0x000fc800000100a9 */
[----:B------:R-:W-:-:S04]  /*4740*/  FADD.FTZ R169, R204, -R169 ;  /* 0x800000a9cca97221 */ /* 0x000fc80000010000 */
[----:B------:R-:W-:-:S04]  /*4750*/  FMUL.FTZ R169, R214, R169 ;  /* 0x000000a9d6a97220 */ /* 0x000fc80000410000 */
[----:B------:R-:W-:Y:S02]  /*4760*/  @P2 FADD.FTZ R169, R169, R168 ;  /* 0x000000a8a9a92221 */ /* 0x000fe40000010000 */
.L_x_1840:
[----:B------:R-:W-:Y:S05]  /*4770*/  BSYNC B0 ;  /* 0x0000000000007941 */ /* 0x000fea0003800000 */
.L_x_1838:
        /* <DEDUP_REMOVED lines=15> */
.L_x_1842:
[----:B------:R-:W-:-:S04]  /*4870*/  ISETP.NE.AND P4, PT, R218, RZ, PT ;  /* 0x000000ffda00720c */ /* 0x000fc80003f85270 */
[----:B------:R-:W-:-:S05]  /*4880*/  FSEL R168, R170, RZ, !P4 ;  /* 0x000000ffaaa87208 */ /* 0x000fca0006000000 */
[----:B------:R-:W-:-:S04]  /*4890*/  FFMA.FTZ R168, R25, R171, R168 ;  /* 0x000000ab19a87223 */ /* 0x000fc800000100a8 */
[----:B------:R-:W-:Y:S01]  /*48a0*/  FADD.FTZ R169, R205, -R168 ;  /* 0x800000a8cda97221 */ /* 0x000fe20000010000 */
[----:B------:R-:W-:-:S03]  /*48b0*/  @P2 HADD2.F32 R168, -RZ, R151.H1_H1 ;  /* 0x30000097ffa82230 */ /* 0x000fc60000004100 */
[----:B------:R-:W-:-:S04]  /*48c0*/  FMUL.FTZ R169, R214, R169 ;  /* 0x000000a9d6a97220 */ /* 0x000fc80000410000 */
[----:B------:R-:W-:Y:S02]  /*48d0*/  @P2 FADD.FTZ R169, R169, R168 ;  /* 0x000000a8a9a92221 */ /* 0x000fe40000010000 */
.L_x_1843:
[----:B------:R-:W-:Y:S05]  /*48e0*/  BSYNC B0 ;  /* 0x0000000000007941 */ /* 0x000fea0003800000 */
.L_x_1841:
[----:B------:R-:W-:Y:S01]  /*48f0*/  @P0 F2FP.PACK_AB R168, RZ, R169 ;  /* 0x000000a9ffa8023e */ /* 0x000fe200000000ff */
[----:B------:R-:W-:Y:S01]  /*4900*/  BSSY B0, `(.L_x_1844) ;  /* 0x0000014000007945 */ /* 0x000fe20003800000 */
[----:B------:R-:W-:Y:S02]  /*4910*/  IADD3 R196, R196, 0x300, RZ ;  /* 0x00000300c4c47810 */ /* 0x000fe40007ffe0ff */
[----:B------:R-:W-:Y:S01]  /*4920*/  @P0 PRMT R163, R163, 0x5410, R168 ;  /* 0x00005410a3a30816 */ /* 0x000fe200000000a8 */
[----:B------:R-:W-:Y:S01]  /*4930*/  @P3 FMUL.FTZ R168, R169, c[0x0][0x1ec] ;  /* 0x00007b00a9a83a20 */ /* 0x000fe20000410000 */
[----:B------:R-:W-:-:S05]  /*4940*/  @P3 HADD2.F32 R169, -RZ, R159.H1_H1 ;  /* 0x3000009fffa93230 */ /* 0x000fca0000004100 */
[----:B------:R-:W-:Y:S01]  /*4950*/  @P3 FFMA.FTZ R99, R169, R168, R99 ;  /* 0x000000a8a9633223 */ /* 0x000fe20000010063 */
[----:B------:R-:W-:-:S05]  /*4960*/  @P3 HADD2.F32 R169, -RZ, R39.H1_H1 ;  /* 0x30000027ffa93230 */ /* 0x000fca0000004100 */
[----:B------:R-:W-:Y:S01]  /*4970*/  @P3 FMUL.FTZ R198, R168, R169 ;  /* 0x000000a9a8c63220 */ /* 0x000fe20000410000 */
[----:B------:R-:W-:-:S04]  /*4980*/  @P0 MOV R169, 0x10 ;  /* 0x0000001000a90802 */ /* 0x000fc80000000f00 */
[----:B------:R-:W-:Y:S01]  /*4990*/  @P3 F2FP.PACK_AB R198, RZ, R198 ;  /* 0x000000c6ffc6323e */ /* 0x000fe200000000ff */
[----:B------:R-:W-:Y:S01]  /*49a0*/  @P0 IMAD.WIDE.U32 R168, R216, R169, c[0x0][0x258] ;  /* 0x00009600d8a80625 */ /* 0x000fe200078e00a9 */
[----:B------:R-:W-:Y:S02]  /*49b0*/  @P3 MOV R216, 0x10 ;  /* 0x0000001000d83802 */ /* 0x000fe40000000f00 */
[----:B------:R-:W-:Y:S02]  /*49c0*/  @P3 PRMT R167, R167, 0x5410, R198 ;  /* 0x00005410a7a73816 */ /* 0x000fe400000000c6 */
[----:B------:R1:W-:Y:S02]  /*49d0*/  @P0 STG.E.128 [R168.64], R160 ;  /* 0x000000a0a8000986 */ /* 0x0003e4000c101d04 */
[----:B-1----:R-:W-:-:S05]  /*49e0*/  @P3 IMAD.WIDE.U32 R168, R197, R216, c[0x0][0x248] ;  /* 0x00009200c5a83625 */ /* 0x002fca00078e00d8 */
[----:B------:R1:W-:Y:S01]  /*49f0*/  @P3 STG.E.128 [R168.64], R164 ;  /* 0x000000a4a8003986 */ /* 0x0003e2000c101d04 */
[----:B------:R-:W-:Y:S05]  /*4a00*/  @!P3 BRA `(.L_x_1845) ;  /* 0x000000300000b947 */ /* 0x000fea0003800000 */
[----:B------:R-:W-:-:S10]  /*4a10*/  HFMA2.MMA R157, -RZ, RZ, 0, 9.5367431640625e-07 ;  /* 0x00000010ff9d7435 */ /* 0x000fd400000001ff */
[----:B------:R-:W-:-:S06]  /*4a20*/  IMAD.WIDE.U32 R156, R196, R157, c[0x0][0x170] ;  /* 0x00005c00c49c7625 */ /* 0x000fcc00078e009d */
[----:B------:R-:W5:Y:S02]  /*4a30*/  LDG.E.128 R156, [R156.64] ;  /* 0x000000049c9c7981 */ /* 0x000f64000c1e1d00 */
.L_x_1845:
[----:B------:R-:W-:Y:S05]  /*4a40*/  BSYNC B0 ;  /* 0x0000000000007941 */ /* 0x000fea0003800000 */
.L_x_1844:
[----:B------:R-:W-:Y:S01]  /*4a50*/  BSSY B0, `(.L_x_1846) ;  /* 0x000000d000007945 */ /* 0x000fe20003800000 */
[----:B------:R-:W-:Y:S05]  /*4a60*/  @P1 BRA `(.L_x_1847) ;  /* 0x0000004000001947 */ /* 0x000fea0003800000 */
[----:B-1----:R-:W-:Y:S01]  /*4a70*/  MOV R169, RZ ;  /* 0x000000ff00a97202 */ /* 0x002fe20000000f00 */
[----:B------:R-:W-:Y:S05]  /*4a80*/  @!P2 BRA `(.L_x_1848) ;  /* 0x000000900000a947 */ /* 0x000fea0003800000 */
[----:B------:R-:W-:Y:S01]  /*4a90*/  HADD2.F32 R169, -RZ, R152.H0_H0 ;  /* 0x20000098ffa97230 */ /* 0x000fe20000004100 */
[----:B------:R-:W-:Y:S05]  /*4aa0*/  BRA `(.L_x_1848) ;  /* 0x0000007000007947 */ /* 0x000fea0003800000 */
.L_x_1847:
[----:B------:R-:W-:Y:S01]  /*4ab0*/  ISETP.NE.AND P4, PT, R218, RZ, PT ;  /* 0x000000ffda00720c */ /* 0x000fe20003f85270 */
[----:B-1----:R-:W-:-:S03]  /*4ac0*/  @P2 HADD2.F32 R168, -RZ, R152.H0_H0 ;  /* 0x20000098ffa82230 */ /* 0x002fc60000004100 */
[----:B------:R-:W-:-:S05]  /*4ad0*/  FSEL R169, R170, RZ, !P4 ;  /* 0x000000ffaaa97208 */ /* 0x000fca0006000000 */
[----:B------:R-:W-:-:S04]  /*4ae0*/  FFMA.FTZ R169, R26, R171, R169 ;  /* 0x000000ab1aa97223 */ /* 0x000fc800000100a9 */
[----:B------:R-:W-:-:S04]  /*4af0*/  FADD.FTZ R169, R206, -R169 ;  /* 0x800000a9cea97221 */ /* 0x000fc80000010000 */
[----:B------:R-:W-:-:S04]  /*4b00*/  FMUL.FTZ R169, R214, R169 ;  /* 0x000000a9d6a97220 */ /* 0x000fc80000410000 */
[----:B------:R-:W-:Y:S02]  /*4b10*/  @P2 FADD.FTZ R169, R169, R168 ;  /* 0x000000a8a9a92221 */ /* 0x000fe40000010000 */
.L_x_1848:
[----:B------:R-:W-:Y:S05]  /*4b20*/  BSYNC B0 ;  /* 0x0000000000007941 */ /* 0x000fea0003800000 */
.L_x_1846:
[----:B------:R-:W-:Y:S01]  /*4b30*/  @P3 HADD2.F32 R168, -RZ, R40.H0_H0 ;  /* 0x20000028ffa83230 */ /* 0x000fe20000004100 */
[----:B------:R-:W-:Y:S01]  /*4b40*/  @P3 FMUL.FTZ R197, R169, c[0x0][0x1ec] ;  /* 0x00007b00a9c53a20 */ /* 0x000fe20000410000 */
[----:B-----5:R-:W-:Y:S01]  /*4b50*/  @P3 HADD2.F32 R198, -RZ, R156.H0_H0 ;  /* 0x2000009cffc63230 */ /* 0x020fe20000004100 */
[----:B------:R-:W-:Y:S01]  /*4b60*/  @P0 F2FP.PACK_AB R169, RZ, R169 ;  /* 0x000000a9ffa9023e */ /* 0x000fe200000000ff */
[----:B------:R-:W-:Y:S01]  /*4b70*/  BSSY B0, `(.L_x_1849) ;  /* 0x0000012000007945 */ /* 0x000fe20003800000 */
[----:B------:R-:W-:Y:S02]  /*4b80*/  @P3 FMUL.FTZ R168, R197, R168 ;  /* 0x000000a8c5a83220 */ /* 0x000fe40000410000 */
[----:B------:R-:W-:Y:S01]  /*4b90*/  @P3 FFMA.FTZ R100, R198, R197, R100 ;  /* 0x000000c5c6643223 */ /* 0x000fe20000010064 */
[----:B------:R-:W-:Y:S02]  /*4ba0*/  @P0 PRMT R160, R169, 0x7610, R160 ;  /* 0x00007610a9a00816 */ /* 0x000fe400000000a0 */
[----:B------:R-:W-:-:S04]  /*4bb0*/  @P3 F2FP.PACK_AB R168, RZ, R168 ;  /* 0x000000a8ffa8323e */ /* 0x000fc800000000ff */
[----:B------:R-:W-:Y:S01]  /*4bc0*/  @P3 PRMT R164, R168, 0x7610, R164 ;  /* 0x00007610a8a43816 */ /* 0x000fe200000000a4 */
[----:B------:R-:W-:Y:S05]  /*4bd0*/  @P1 BRA `(.L_x_1850) ;  /* 0x0000004000001947 */ /* 0x000fea0003800000 */
[----:B------:R-:W-:Y:S01]  /*4be0*/  HFMA2.MMA R169, -RZ, RZ, 0, 0 ;  /* 0x00000000ffa97435 */ /* 0x000fe200000001ff */
[----:B------:R-:W-:Y:S05]  /*4bf0*/  @!P2 BRA `(.L_x_1851) ;  /* 0x000000900000a947 */ /* 0x000fea0003800000 */
[----:B------:R-:W-:Y:S01]  /*4c00*/  HADD2.F32 R169, -RZ, R152.H1_H1 ;  /* 0x30000098ffa97230 */ /* 0x000fe20000004100 */
[----:B------:R-:W-:Y:S05]  /*4c10*/  BRA `(.L_x_1851) ;  /* 0x0000007000007947 */ /* 0x000fea0003800000 */
.L_x_1850:
[----:B------:R-:W-:-:S04]  /*4c20*/  ISETP.NE.AND P4, PT, R218, RZ, PT ;  /* 0x000000ffda00720c */ /* 0x000fc80003f85270 */
[----:B------:R-:W-:-:S05]  /*4c30*/  FSEL R168, R170, RZ, !P4 ;  /* 0x000000ffaaa87208 */ /* 0x000fca0006000000 */
[----:B------:R-:W-:-:S04]  /*4c40*/  FFMA.FTZ R168, R27, R171, R168 ;  /* 0x000000ab1ba87223 */ /* 0x000fc800000100a8 */
[----:B------:R-:W-:Y:S01]  /*4c50*/  FADD.FTZ R169, R207, -R168 ;  /* 0x800000a8cfa97221 */ /* 0x000fe20000010000 */
[----:B------:R-:W-:-:S03]  /*4c60*/  @P2 HADD2.F32 R168, -RZ, R152.H1_H1 ;  /* 0x30000098ffa82230 */ /* 0x000fc60000004100 */
[----:B------:R-:W-:-:S04]  /*4c70*/  FMUL.FTZ R169, R214, R169 ;  /* 0x000000a9d6a97220 */ /* 0x000fc80000410000 */
[----:B------:R-:W-:Y:S02]  /*4c80*/  @P2 FADD.FTZ R169, R169, R168 ;  /* 0x000000a8a9a92221 */ /* 0x000fe40000010000 */
.L_x_1851:
[----:B------:R-:W-:Y:S05]  /*4c90*/  BSYNC B0 ;  /* 0x0000000000007941 */ /* 0x000fea0003800000 */
.L_x_1849:
[----:B------:R-:W-:Y:S01]  /*4ca0*/  @P3 HADD2.F32 R197, -RZ, R40.H1_H1 ;  /* 0x30000028ffc53230 */ /* 0x000fe20000004100 */
[----:B------:R-:W-:Y:S01]  /*4cb0*/  @P3 FMUL.FTZ R168, R169, c[0x0][0x1ec] ;  /* 0x00007b00a9a83a20 */ /* 0x000fe20000410000 */
[----:B------:R-:W-:Y:S01]  /*4cc0*/  @P3 HADD2.F32 R198, -RZ, R156.H1_H1 ;  /* 0x3000009cffc63230 */ /* 0x000fe20000004100 */
        /* <DEDUP_REMOVED lines=8> */
[----:B------:R-:W-:Y:S01]  /*4d50*/  MOV R169, RZ ;  /* 0x000000ff00a97202 */ /* 0x000fe20000000f00 */
[----:B------:R-:W-:Y:S05]  /*4d60*/  @!P2 BRA `(.L_x_1854) ;  /* 0x000000900000a947 */ /* 0x000fea0003800000 */
[----:B------:R-:W-:Y:S01]  /*4d70*/  HADD2.F32 R169, -RZ, R153.H0_H0 ;  /* 0x20000099ffa97230 */ /* 0x000fe20000004100 */
[----:B------:R-:W-:Y:S05]  /*4d80*/  BRA `(.L_x_1854) ;  /* 0x0000007000007947 */ /* 0x000fea0003800000 */
.L_x_1853:
[----:B------:R-:W-:Y:S01]  /*4d90*/  ISETP.NE.AND P4, PT, R218, RZ, PT ;  /* 0x000000ffda00720c */ /* 0x000fe20003f85270 */
[----:B------:R-:W-:-:S03]  /*4da0*/  @P2 HADD2.F32 R168, -RZ, R153.H0_H0 ;  /* 0x20000099ffa82230 */ /* 0x000fc60000004100 */
[----:B------:R-:W-:-:S05]  /*4db0*/  FSEL R169, R170, RZ, !P4 ;  /* 0x000000ffaaa97208 */ /* 0x000fca0006000000 */
[----:B------:R-:W-:-:S04]  /*4dc0*/  FFMA.FTZ R169, R172, R171, R169 ;  /* 0x000000abaca97223 */ /* 0x000fc800000100a9 */
[----:B------:R-:W-:-:S04]  /*4dd0*/  FADD.FTZ R169, R208, -R169 ;  /* 0x800000a9d0a97221 */ /* 0x000fc80000010000 */
[----:B------:R-:W-:-:S04]  /*4de0*/  FMUL.FTZ R169, R214, R169 ;  /* 0x000000a9d6a97220 */ /* 0x000fc80000410000 */
[----:B------:R-:W-:Y:S02]  /*4df0*/  @P2 FADD.FTZ R169, R169, R168 ;  /* 0x000000a8a9a92221 */ /* 0x000fe40000010000 */
.L_x_1854:
[----:B------:R-:W-:Y:S05]  /*4e00*/  BSYNC B0 ;  /* 0x0000000000007941 */ /* 0x000fea0003800000 */
.L_x_1852:
[----:B------:R-:W-:Y:S01]  /*4e10*/  @P3 HADD2.F32 R168, -RZ, R41.H0_H0 ;  /* 0x20000029ffa83230 */ /* 0x000fe20000004100 */
[----:B------:R-:W-:Y:S01]  /*4e20*/  @P3 FMUL.FTZ R197, R169, c[0x0][0x1ec] ;  /* 0x00007b00a9c53a20 */ /* 0x000fe20000410000 */
[----:B------:R-:W-:Y:S01]  /*4e30*/  @P3 HADD2.F32 R198, -RZ, R157.H0_H0 ;  /* 0x2000009dffc63230 */ /* 0x000fe20000004100 */
        /* <DEDUP_REMOVED lines=12> */
.L_x_1856:
[----:B------:R-:W-:-:S04]  /*4f00*/  ISETP.NE.AND P4, PT, R218, RZ, PT ;  /* 0x000000ffda00720c */ /* 0x000fc80003f85270 */
[----:B------:R-:W-:-:S05]  /*4f10*/  FSEL R168, R170, RZ, !P4 ;  /* 0x000000ffaaa87208 */ /* 0x000fca0006000000 */
[----:B------:R-:W-:-:S04]  /*4f20*/  FFMA.FTZ R168, R173, R171, R168 ;  /* 0x000000abada87223 */ /* 0x000fc800000100a8 */
[----:B------:R-:W-:Y:S01]  /*4f30*/  FADD.FTZ R169, R209, -R168 ;  /* 0x800000a8d1a97221 */ /* 0x000fe20000010000 */
[----:B------:R-:W-:-:S03]  /*4f40*/  @P2 HADD2.F32 R168, -RZ, R153.H1_H1 ;  /* 0x30000099ffa82230 */ /* 0x000fc60000004100 */
[----:B------:R-:W-:-:S04]  /*4f50*/  FMUL.FTZ R169, R214, R169 ;  /* 0x000000a9d6a97220 */ /* 0x000fc80000410000 */
[----:B------:R-:W-:Y:S02]  /*4f60*/  @P2 FADD.FTZ R169, R169, R168 ;  /* 0x000000a8a9a92221 */ /* 0x000fe40000010000 */
.L_x_1857:
[----:B------:R-:W-:Y:S05]  /*4f70*/  BSYNC B0 ;  /* 0x0000000000007941 */ /* 0x000fea0003800000 */
.L_x_1855:
        /* <DEDUP_REMOVED lines=15> */
.L_x_1859:
[----:B------:R-:W-:Y:S01]  /*5070*/  ISETP.NE.AND P4, PT, R218, RZ, PT ;  /* 0x000000ffda00720c */ /* 0x000fe20003f85270 */
[----:B------:R-:W-:-:S03]  /*5080*/  @P2 HADD2.F32 R168, -RZ, R154.H0_H0 ;  /* 0x2000009affa82230 */ /* 0x000fc60000004100 */
[----:B------:R-:W-:-:S05]  /*5090*/  FSEL R169, R170, RZ, !P4 ;  /* 0x000000ffaaa97208 */ /* 0x000fca0006000000 */
[----:B------:R-:W-:-:S04]  /*50a0*/  FFMA.FTZ R169, R174, R171, R169 ;  /* 0x000000abaea97223 */ /* 0x000fc800000100a9 */
[----:B------:R-:W-:-:S04]  /*50b0*/  FADD.FTZ R169, R210, -R169 ;  /* 0x800000a9d2a97221 */ /* 0x000fc80000010000 */
[----:B------:R-:W-:-:S04]  /*50c0*/  FMUL.FTZ R169, R214, R169 ;  /* 0x000000a9d6a97220 */ /* 0x000fc80000410000 */
[----:B------:R-:W-:Y:S02]  /*50d0*/  @P2 FADD.FTZ R169, R169, R168 ;  /* 0x000000a8a9a92221 */ /* 0x000fe40000010000 */
.L_x_1860:
[----:B------:R-:W-:Y:S05]  /*50e0*/  BSYNC B0 ;  /* 0x0000000000007941 */ /* 0x000fea0003800000 */
.L_x_1858:
        /* <DEDUP_REMOVED lines=15> */
.L_x_1862:
[----:B------:R-:W-:-:S04]  /*51e0*/  ISETP.NE.AND P4, PT, R218, RZ, PT ;  /* 0x000000ffda00720c */ /* 0x000fc80003f85270 */
[----:B------:R-:W-:-:S05]  /*51f0*/  FSEL R168, R170, RZ, !P4 ;  /* 0x000000ffaaa87208 */ /* 0x000fca0006000000 */
[----:B------:R-:W-:-:S04]  /*5200*/  FFMA.FTZ R168, R175, R171, R168 ;  /* 0x000000abafa87223 */ /* 0x000fc800000100a8 */
[----:B------:R-:W-:Y:S01]  /*5210*/  FADD.FTZ R169, R211, -R168 ;  /* 0x800000a8d3a97221 */ /* 0x000fe20000010000 */
[----:B------:R-:W-:-:S03]  /*5220*/  @P2 HADD2.F32 R168, -RZ, R154.H1_H1 ;  /* 0x3000009affa82230 */ /* 0x000fc60000004100 */
[----:B------:R-:W-:-:S04]  /*5230*/  FMUL.FTZ R169, R214, R169 ;  /* 0x000000a9d6a97220 */ /* 0x000fc80000410000 */
[----:B------:R-:W-:Y:S02]  /*5240*/  @P2 FADD.FTZ R169, R169, R168 ;  /* 0x000000a8a9a92221 */ /* 0x000fe40000010000 */
.L_x_1863:
[----:B------:R-:W-:Y:S05]  /*5250*/  BSYNC B0 ;  /* 0x0000000000007941 */ /* 0x000fea0003800000 */
.L_x_1861:
        /* <DEDUP_REMOVED lines=15> */
.L_x_1865:
[----:B------:R-:W-:Y:S01]  /*5350*/  ISETP.NE.AND P4, PT, R218, RZ, PT ;  /* 0x000000ffda00720c */ /* 0x000fe20003f85270 */
[----:B------:R-:W-:-:S03]  /*5360*/  @P2 HADD2.F32 R168, -RZ, R155.H0_H0 ;  /* 0x2000009bffa82230 */ /* 0x000fc60000004100 */
[----:B------:R-:W-:-:S05]  /*5370*/  FSEL R169, R170, RZ, !P4 ;  /* 0x000000ffaaa97208 */ /* 0x000fca0006000000 */
[----:B------:R-:W-:-:S04]  /*5380*/  FFMA.FTZ R169, R176, R171, R169 ;  /* 0x000000abb0a97223 */ /* 0x000fc800000100a9 */
[----:B------:R-:W-:-:S04]  /*5390*/  FADD.FTZ R169, R212, -R169 ;  /* 0x800000a9d4a97221 */ /* 0x000fc80000010000 */
[----:B------:R-:W-:-:S04]  /*53a0*/  FMUL.FTZ R169, R214, R169 ;  /* 0x000000a9d6a97220 */ /* 0x000fc80000410000 */
[----:B------:R-:W-:Y:S02]  /*53b0*/  @P2 FADD.FTZ R169, R169, R168 ;  /* 0x000000a8a9a92221 */ /* 0x000fe40000010000 */
.L_x_1866:
[----:B------:R-:W-:Y:S05]  /*53c0*/  BSYNC B0 ;  /* 0x0000000000007941 */ /* 0x000fea0003800000 */
.L_x_1864:
        /* <DEDUP_REMOVED lines=15> */
.L_x_1868:
[----:B------:R-:W-:-:S04]  /*54c0*/  ISETP.NE.AND P1, PT, R218, RZ, PT ;  /* 0x000000ffda00720c */ /* 0x000fc80003f25270 */
[----:B------:R-:W-:-:S05]  /*54d0*/  FSEL R168, R170, RZ, !P1 ;  /* 0x000000ffaaa87208 */ /* 0x000fca0004800000 */
[----:B------:R-:W-:-:S04]  /*54e0*/  FFMA.FTZ R168, R177, R171, R168 ;  /* 0x000000abb1a87223 */ /* 0x000fc800000100a8 */
[----:B------:R-:W-:-:S04]  /*54f0*/  FADD.FTZ R169, R213, -R168 ;  /* 0x800000a8d5a97221 */ /* 0x000fc80000010000 */
[----:B------:R-:W-:Y:S01]  /*5500*/  FMUL.FTZ R214, R214, R169 ;  /* 0x000000a9d6d67220 */ /* 0x000fe20000410000 */
[----:B------:R-:W-:-:S05]  /*5510*/  @P2 HADD2.F32 R169, -RZ, R155.H1_H1 ;  /* 0x3000009bffa92230 */ /* 0x000fca0000004100 */
[----:B------:R-:W-:Y:S02]  /*5520*/  @P2 FADD.FTZ R214, R214, R169 ;  /* 0x000000a9d6d62221 */ /* 0x000fe40000010000 */
.L_x_1869:
[----:B------:R-:W-:Y:S05]  /*5530*/  BSYNC B0 ;  /* 0x0000000000007941 */ /* 0x000fea0003800000 */
.L_x_1867:
[----:B------:R-:W-:Y:S01]  /*5540*/  @P0 F2FP.PACK_AB R170, RZ, R214 ;  /* 0x000000d6ffaa023e */ /* 0x000fe200000000ff */
[----:B------:R-:W-:Y:S01]  /*5550*/  @P3 HADD2.F32 R171, -RZ, R43.H1_H1 ;  /* 0x3000002bffab3230 */ /* 0x000fe20000004100 */
[----:B------:R-:W-:Y:S01]  /*5560*/  @P3 FMUL.FTZ R214, R214, c[0x0][0x1ec] ;  /* 0x00007b00d6d63a20 */ /* 0x000fe20000410000 */
[----:B------:R-:W-:Y:S02]  /*5570*/  @P0 MOV R168, 0x10 ;  /* 0x0000001000a80802 */ /* 0x000fe40000000f00 */
[----:B------:R-:W-:Y:S01]  /*5580*/  @P0 PRMT R163, R163, 0x5410, R170 ;  /* 0x00005410a3a30816 */ /* 0x000fe200000000aa */
[----:B------:R-:W-:Y:S01]  /*5590*/  @P3 FMUL.FTZ R171, R214, R171 ;  /* 0x000000abd6ab3220 */ /* 0x000fe20000410000 */
[----:B------:R-:W-:Y:S01]  /*55a0*/  @P3 MOV R197, 0x10 ;  /* 0x0000001000c53802 */ /* 0x000fe20000000f00 */
[----:B------:R-:W-:Y:S01]  /*55b0*/  @P0 IMAD.WIDE.U32 R168, R215, R168, c[0x0][0x258] ;  /* 0x00009600d7a80625 */ /* 0x000fe200078e00a8 */
[----:B------:R-:W-:Y:S01]  /*55c0*/  IADD3 R0, R0, c[0x0][0x160], RZ ;  /* 0x0000580000007a10 */ /* 0x000fe20007ffe0ff */
[----:B------:R-:W-:Y:S01]  /*55d0*/  @P3 HADD2.F32 R170, -RZ, R159.H1_H1 ;  /* 0x3000009fffaa3230 */ /* 0x000fe20000004100 */
[----:B------:R-:W-:-:S02]  /*55e0*/  @P3 F2FP.PACK_AB R171, RZ, R171 ;  /* 0x000000abffab323e */ /* 0x000fc400000000ff */
[----:B------:R1:W-:Y:S01]  /*55f0*/  @P0 STG.E.128 [R168.64], R160 ;  /* 0x000000a0a8000986 */ /* 0x0003e2000c101d04 */
[----:B------:R-:W-:Y:S01]  /*5600*/  ISETP.GE.AND P0, PT, R0, c[0x0][0x164], PT ;  /* 0x0000590000007a0c */ /* 0x000fe20003f06270 */
[----:B------:R-:W-:Y:S01]  /*5610*/  @P3 FFMA.FTZ R107, R170, R214, R107 ;  /* 0x000000d6aa6b3223 */ /* 0x000fe2000001006b */
[----:B------:R-:W-:Y:S02]  /*5620*/  @P3 PRMT R167, R167, 0x5410, R171 ;  /* 0x00005410a7a73816 */ /* 0x000fe400000000ab */
[----:B------:R-:W-:-:S04]  /*5630*/  LOP3.LUT P1, RZ, R217, 0xff, RZ, 0xc0, !PT ;  /* 0x000000ffd9ff7812 */ /* 0x000fc8000782c0ff */
[----:B------:R-:W-:Y:S01]  /*5640*/  SEL R217, RZ, 0x1, P1 ;  /* 0x00000001ffd97807 */ /* 0x000fe20000800000 */
[----:B-1----:R-:W-:-:S05]  /*5650*/  @P3 IMAD.WIDE.U32 R168, R196, R197, c[0x0][0x248] ;  /* 0x00009200c4a83625 */ /* 0x002fca00078e00c5 */
[----:B------:R1:W-:Y:S02]  /*5660*/  @P3 STG.E.128 [R168.64], R164 ;  /* 0x000000a4a8003986 */ /* 0x0003e4000c101d04 */
[----:B01----:R-:W-:Y:S01]  /*5670*/  @P0 CALL.REL.NOINC `(.L_x_1762) ;  /* 0x0000001000000944 */ /* 0x003fe20003c00000 */
[----:B------:R-:W-:Y:S05]  /*5680*/  BRA `(.L_x_1870) ;  /* 0xffffb36000007947 */ /* 0x000fea000383ffff */
.L_x_1762:
        /* <DEDUP_REMOVED lines=36> */
.L_x_1766:
[----:B------:R-:W-:Y:S01]  /*58d0*/  HFMA2.MMA R170, -RZ, RZ, 0, 9.5367431640625e-07 ;  /* 0x00000010ffaa7435 */ /* 0x000fe200000001ff */
[----:B------:R-:W-:-:S02]  /*58e0*/  MOV R169, R247 ;  /* 0x000000f700a97202 */ /* 0x000fc40000000f00 */
[----:B------:R-:W-:Y:S02]  /*58f0*/  MOV R199, 0x1f ;  /* 0x0000001f00c77802 */ /* 0x000fe40000000f00 */
[----:B------:R-:W-:Y:S02]  /*5900*/  MOV R198, 0xffffffff ;  /* 0xffffffff00c67802 */ /* 0x000fe40000000f00 */
[----:B------:R-:W-:Y:S02]  /*5910*/  MOV R168, 0x5930 ;  /* 0x0000593000a87802 */ /* 0x000fe40000000f00 */
[----:B-----5:R-:W-:Y:S05]  /*5920*/  CALL.REL.NOINC `($__internal_27_$__cuda_sm70_shflsync_down_p) ;  /* 0x0000046000007944 */ /* 0x020fea0003c00000 */
[----:B-1----:R-:W-:Y:S01]  /*5930*/  MOV R171, R170 ;  /* 0x000000aa00ab7202 */ /* 0x002fe20000000f00 */
[----:B------:R-:W-:Y:S05]  /*5940*/  BRA `(.L_x_1871) ;  /* 0xffffc7c000007947 */ /* 0x000fea000383ffff */
.L_x_1767:
[----:B------:R-:W-:Y:S01]  /*5950*/  HFMA2.MMA R170, -RZ, RZ, 0, 9.5367431640625e-07 ;  /* 0x00000010ffaa7435 */ /* 0x000fe200000001ff */
[----:B------:R-:W-:Y:S02]  /*5960*/  MOV R169, R246 ;  /* 0x000000f600a97202 */ /* 0x000fe40000000f00 */
[----:B------:R-:W-:Y:S02]  /*5970*/  MOV R199, 0x1f ;  /* 0x0000001f00c77802 */ /* 0x000fe40000000f00 */
[----:B------:R-:W-:-:S02]  /*5980*/  MOV R198, 0xffffffff ;  /* 0xffffffff00c67802 */ /* 0x000fc40000000f00 */
[----:B------:R-:W-:Y:S02]  /*5990*/  MOV R168, 0x59b0 ;  /* 0x000059b000a87802 */ /* 0x000fe40000000f00 */
[----:B01---5:R-:W-:Y:S05]  /*59a0*/  CALL.REL.NOINC `($__internal_27_$__cuda_sm70_shflsync_down_p) ;  /* 0x000003e000007944 */ /* 0x023fea0003c00000 */
[----:B------:R-:W-:Y:S01]  /*59b0*/  FADD.FTZ R247, R171, R247 ;  /* 0x000000f7abf77221 */ /* 0x000fe20000010000 */
[----:B------:R-:W-:Y:S01]  /*59c0*/  MOV R199, 0x1f ;  /* 0x0000001f00c77802 */ /* 0x000fe20000000f00 */
[----:B-1----:R-:W-:Y:S01]  /*59d0*/  FADD.FTZ R246, R246, R170 ;  /* 0x000000aaf6f67221 */ /* 0x002fe20000010000 */
[----:B------:R-:W-:Y:S01]  /*59e0*/  HFMA2.MMA R170, -RZ, RZ, 0, 4.76837158203125e-07 ;  /* 0x00000008ffaa7435 */ /* 0x000fe200000001ff */
[----:B------:R-:W-:Y:S02]  /*59f0*/  MOV R198, 0xffffffff ;  /* 0xffffffff00c67802 */ /* 0x000fe40000000f00 */
[----:B------:R-:W-:Y:S02]  /*5a00*/  MOV R169, R247 ;  /* 0x000000f700a97202 */ /* 0x000fe40000000f00 */
[----:B------:R-:W-:Y:S02]  /*5a10*/  MOV R168, 0x5a30 ;  /* 0x00005a3000a87802 */ /* 0x000fe40000000f00 */
[----:B------:R-:W-:Y:S05]  /*5a20*/  CALL.REL.NOINC `($__internal_27_$__cuda_sm70_shflsync_down_p) ;  /* 0x0000036000007944 */ /* 0x000fea0003c00000 */
[----:B-1----:R-:W-:Y:S01]  /*5a30*/  MOV R171, R170 ;  /* 0x000000aa00ab7202 */ /* 0x002fe20000000f00 */
[----:B------:R-:W-:Y:S01]  /*5a40*/  HFMA2.MMA R170, -RZ, RZ, 0, 4.76837158203125e-07 ;  /* 0x00000008ffaa7435 */ /* 0x000fe200000001ff */
[----:B------:R-:W-:-:S02]  /*5a50*/  MOV R169, R246 ;  /* 0x000000f600a97202 */ /* 0x000fc40000000f00 */
[----:B------:R-:W-:Y:S02]  /*5a60*/  MOV R199, 0x1f ;  /* 0x0000001f00c77802 */ /* 0x000fe40000000f00 */
[----:B------:R-:W-:Y:S02]  /*5a70*/  MOV R198, 0xffffffff ;  /* 0xffffffff00c67802 */ /* 0x000fe40000000f00 */
[----:B------:R-:W-:Y:S02]  /*5a80*/  MOV R168, 0x5aa0 ;  /* 0x00005aa000a87802 */ /* 0x000fe40000000f00 */
[----:B------:R-:W-:Y:S05]  /*5a90*/  CALL.REL.NOINC `($__internal_27_$__cuda_sm70_shflsync_down_p) ;  /* 0x000002f000007944 */ /* 0x000fea0003c00000 */
[----:B------:R-:W-:Y:S01]  /*5aa0*/  FADD.FTZ R247, R171, R247 ;  /* 0x000000f7abf77221 */ /* 0x000fe20000010000 */
[----:B------:R-:W-:Y:S01]  /*5ab0*/  MOV R199, 0x1f ;  /* 0x0000001f00c77802 */ /* 0x000fe20000000f00 */
[----:B-1----:R-:W-:Y:S01]  /*5ac0*/  FADD.FTZ R246, R246, R170 ;  /* 0x000000aaf6f67221 */ /* 0x002fe20000010000 */
[----:B------:R-:W-:Y:S01]  /*5ad0*/  HFMA2.MMA R170, -RZ, RZ, 0, 2.384185791015625e-07 ;  /* 0x00000004ffaa7435 */ /* 0x000fe200000001ff */
[----:B------:R-:W-:Y:S02]  /*5ae0*/  MOV R198, 0xffffffff ;  /* 0xffffffff00c67802 */ /* 0x000fe40000000f00 */
[----:B------:R-:W-:-:S02]  /*5af0*/  MOV R169, R247 ;  /* 0x000000f700a97202 */ /* 0x000fc40000000f00 */
[----:B------:R-:W-:Y:S02]  /*5b00*/  MOV R168, 0x5b20 ;  /* 0x00005b2000a87802 */ /* 0x000fe40000000f00 */
[----:B------:R-:W-:Y:S05]  /*5b10*/  CALL.REL.NOINC `($__internal_27_$__cuda_sm70_shflsync_down_p) ;  /* 0x0000027000007944 */ /* 0x000fea0003c00000 */
[----:B-1----:R-:W-:Y:S01]  /*5b20*/  MOV R171, R170 ;  /* 0x000000aa00ab7202 */ /* 0x002fe20000000f00 */
[----:B------:R-:W-:Y:S01]  /*5b30*/  HFMA2.MMA R170, -RZ, RZ, 0, 2.384185791015625e-07 ;  /* 0x00000004ffaa7435 */ /* 0x000fe200000001ff */
[----:B------:R-:W-:Y:S02]  /*5b40*/  MOV R169, R246 ;  /* 0x000000f600a97202 */ /* 0x000fe40000000f00 */
[----:B------:R-:W-:Y:S02]  /*5b50*/  MOV R199, 0x1f ;  /* 0x0000001f00c77802 */ /* 0x000fe40000000f00 */
[----:B------:R-:W-:Y:S02]  /*5b60*/  MOV R198, 0xffffffff ;  /* 0xffffffff00c67802 */ /* 0x000fe40000000f00 */
[----:B------:R-:W-:Y:S02]  /*5b70*/  MOV R168, 0x5b90 ;  /* 0x00005b9000a87802 */ /* 0x000fe40000000f00 */
[----:B------:R-:W-:Y:S05]  /*5b80*/  CALL.REL.NOINC `($__internal_27_$__cuda_sm70_shflsync_down_p) ;  /* 0x0000020000007944 */ /* 0x000fea0003c00000 */
[----:B------:R-:W-:Y:S01]  /*5b90*/  FADD.FTZ R247, R171, R247 ;  /* 0x000000f7abf77221 */ /* 0x000fe20000010000 */
[----:B------:R-:W-:Y:S01]  /*5ba0*/  MOV R199, 0x1f ;  /* 0x0000001f00c77802 */ /* 0x000fe20000000f00 */
[----:B-1----:R-:W-:Y:S01]  /*5bb0*/  FADD.FTZ R246, R246, R170 ;  /* 0x000000aaf6f67221 */ /* 0x002fe20000010000 */
[----:B------:R-:W-:Y:S01]  /*5bc0*/  HFMA2.MMA R170, -RZ, RZ, 0, 1.1920928955078125e-07 ;  /* 0x00000002ffaa7435 */ /* 0x000fe200000001ff */
[----:B------:R-:W-:-:S02]  /*5bd0*/  MOV R198, 0xffffffff ;  /* 0xffffffff00c67802 */ /* 0x000fc40000000f00 */
[----:B------:R-:W-:Y:S02]  /*5be0*/  MOV R169, R247 ;  /* 0x000000f700a97202 */ /* 0x000fe40000000f00 */
[----:B------:R-:W-:Y:S02]  /*5bf0*/  MOV R168, 0x5c10 ;  /* 0x00005c1000a87802 */ /* 0x000fe40000000f00 */
[----:B------:R-:W-:Y:S05]  /*5c00*/  CALL.REL.NOINC `($__internal_27_$__cuda_sm70_shflsync_down_p) ;  /* 0x0000018000007944 */ /* 0x000fea0003c00000 */
[----:B-1----:R-:W-:Y:S01]  /*5c10*/  MOV R171, R170 ;  /* 0x000000aa00ab7202 */ /* 0x002fe20000000f00 */
[----:B------:R-:W-:Y:S01]  /*5c20*/  HFMA2.MMA R170, -RZ, RZ, 0, 1.1920928955078125e-07 ;  /* 0x00000002ffaa7435 */ /* 0x000fe200000001ff */
[----:B------:R-:W-:Y:S02]  /*5c30*/  MOV R169, R246 ;  /* 0x000000f600a97202 */ /* 0x000fe40000000f00 */
[----:B------:R-:W-:Y:S02]  /*5c40*/  MOV R199, 0x1f ;  /* 0x0000001f00c77802 */ /* 0x000fe40000000f00 */
[----:B------:R-:W-:Y:S02]  /*5c50*/  MOV R198, 0xffffffff ;  /* 0xffffffff00c67802 */ /* 0x000fe40000000f00 */
[----:B------:R-:W-:-:S02]  /*5c60*/  MOV R168, 0x5c80 ;  /* 0x00005c8000a87802 */ /* 0x000fc40000000f00 */
[----:B------:R-:W-:Y:S05]  /*5c70*/  CALL.REL.NOINC `($__internal_27_$__cuda_sm70_shflsync_down_p) ;  /* 0x0000011000007944 */ /* 0x000fea0003c00000 */
[----:B------:R-:W-:Y:S01]  /*5c80*/  FADD.FTZ R247, R171, R247 ;  /* 0x000000f7abf77221 */ /* 0x000fe20000010000 */
[----:B------:R-:W-:Y:S01]  /*5c90*/  MOV R199, 0x1f ;  /* 0x0000001f00c77802 */ /* 0x000fe20000000f00 */
[----:B-1----:R-:W-:Y:S01]  /*5ca0*/  FADD.FTZ R246, R246, R170 ;  /* 0x000000aaf6f67221 */ /* 0x002fe20000010000 */
[----:B------:R-:W-:Y:S01]  /*5cb0*/  HFMA2.MMA R170, -RZ, RZ, 0, 5.9604644775390625e-08 ;  /* 0x00000001ffaa7435 */ /* 0x000fe200000001ff */
[----:B------:R-:W-:-:S02]  /*5cc0*/  MOV R198, 0xffffffff ;  /* 0xffffffff00c67802 */ /* 0x000fc40000000f00 */
[----:B------:R-:W-:Y:S02]  /*5cd0*/  MOV R169, R247 ;  /* 0x000000f700a97202 */ /* 0x000fe40000000f00 */
[----:B------:R-:W-:Y:S02]  /*5ce0*/  MOV R168, 0x5d00 ;  /* 0x00005d0000a87802 */ /* 0x000fe40000000f00 */
[----:B------:R-:W-:Y:S05]  /*5cf0*/  CALL.REL.NOINC `($__internal_27_$__cuda_sm70_shflsync_down_p) ;  /* 0x0000009000007944 */ /* 0x000fea0003c00000 */
[----:B-1----:R-:W-:Y:S01]  /*5d00*/  MOV R171, R170 ;  /* 0x000000aa00ab7202 */ /* 0x002fe20000000f00 */
[----:B------:R-:W-:Y:S01]  /*5d10*/  HFMA2.MMA R170, -RZ, RZ, 0, 5.9604644775390625e-08 ;  /* 0x00000001ffaa7435 */ /* 0x000fe200000001ff */
[----:B------:R-:W-:Y:S02]  /*5d20*/  MOV R169, R246 ;  /* 0x000000f600a97202 */ /* 0x000fe40000000f00 */
[----:B------:R-:W-:Y:S02]  /*5d30*/  MOV R199, 0x1f ;  /* 0x0000001f00c77802 */ /* 0x000fe40000000f00 */
[----:B------:R-:W-:Y:S02]  /*5d40*/  MOV R198, 0xffffffff ;  /* 0xffffffff00c67802 */ /* 0x000fe40000000f00 */
[----:B------:R-:W-:-:S02]  /*5d50*/  MOV R168, 0x5d70 ;  /* 0x00005d7000a87802 */ /* 0x000fc40000000f00 */
[----:B------:R-:W-:Y:S05]  /*5d60*/  CALL.REL.NOINC `($__internal_27_$__cuda_sm70_shflsync_down_p) ;  /* 0x0000002000007944 */ /* 0x000fea0003c00000 */
[----:B-1----:R-:W-:Y:S01]  /*5d70*/  MOV R169, R170 ;  /* 0x000000aa00a97202 */ /* 0x002fe20000000f00 */
[----:B------:R-:W-:Y:S05]  /*5d80*/  BRA `(.L_x_1872) ;  /* 0xffffc4a000007947 */ /* 0x000fea000383ffff */
        .weak           $__internal_27_$__cuda_sm70_shflsync_down_p
        .type           $__internal_27_$__cuda_sm70_shflsync_down_p,@function
        .size           $__internal_27_$__cuda_sm70_shflsync_down_p,(.L_x_11761 - $__internal_27_$__cuda_sm70_shflsync_down_p)
$__internal_27_$__cuda_sm70_shflsync_down_p:
[----:B------:R-:W-:Y:S04]  /*5d90*/  WARPSYNC R198 ;  /* 0x000000c600007348 */ /* 0x000fe80003800000 */
[----:B------:R0:W1:Y:S02]  /*5da0*/  SHFL.DOWN PT, R170, R169, R170, R199 ;  /* 0x080000aaa9aa7389 */ /* 0x00006400000e00c7 */
[----:B0-----:R-:W-:-:S06]  /*5db0*/  HFMA2.MMA R169, -RZ, RZ, 0, 0 ;  /* 0x00000000ffa97435 */ /* 0x001fcc00000001ff */
[----:B------:R-:W-:Y:S05]  /*5dc0*/  RET.REL.NODEC R168 `(_ZN10layer_norm13ln_bwd_kernelINS_13Kernel_traitsI6__halfS2_S2_S2_fjLj8192ELj1ELj1ELj8ELj16ENS_18Kernel_traits_baseILj8192ES2_S2_S2_S2_fjLj256EEEEELb0ELb1ELb1ELb1EEEvNS_9BwdParamsE) ;  /* 0xffffa230a8007950 */ /* 0x000fea0003c3ffff */
.L_x_1873:
        /* <DEDUP_REMOVED lines=11> */
.L_x_11761:


//--------------------- .text._ZN10layer_norm13ln_bwd_kernelINS_13Kernel_traitsI6__halfS2_S2_S2_fjLj8192ELj1ELj1ELj8ELj16ENS_18Kernel_traits_baseILj8192ES2_S2_S2_S2_fjLj256EEEEELb1ELb0ELb0ELb0EEEvNS_9BwdParamsE --------------------------
	.section	.text._ZN10layer_norm13ln_bwd_kernelINS_13Kernel_traitsI6__halfS2_S2_S2_fjLj8192ELj1ELj1ELj8ELj16ENS_18Kernel_traits_baseILj8192ES2_S2_S2_S2_fjLj256EEEEELb1ELb0ELb0ELb0EEEvNS_9BwdParamsE,"ax",@progbits
	.sectioninfo	@"SHI_REGISTERS=218"
	.align	128
        .global         _ZN10layer_norm13ln_bwd_kernelINS_13Kernel_traitsI6__halfS2_S2_S2_fjLj8192ELj1ELj1ELj8ELj16ENS_18Kernel_traits_baseILj8192ES2_S2_S2_S2_fjLj256EEEEELb1ELb0ELb0ELb0EEEvNS_9BwdParamsE
        .type           _ZN10layer_norm13ln_bwd_kernelINS_13Kernel_traitsI6__halfS2_S2_S2_fjLj8192ELj1ELj1ELj8ELj16ENS_18Kernel_traits_baseILj8192ES2_S2_S2_S2_fjLj256EEEEELb1ELb0ELb0ELb0EEEvNS_9BwdParamsE,@function
        .size           _ZN10layer_norm13ln_bwd_kernelINS_13Kernel_traitsI6__halfS2_S2_S2_fjLj8192ELj1ELj1ELj8ELj16ENS_18Kernel_traits_baseILj8192ES2_S2_S2_S2_fjLj256EEEEELb1ELb0ELb0ELb0EEEvNS_9BwdParamsE,(.L_x_11762 - _ZN10layer_norm13ln_bwd_kernelINS_13Kernel_traitsI6__halfS2_S2_S2_fjLj8192ELj1ELj1ELj8ELj16ENS_18Kernel_traits_baseILj8192ES2_S2_S2_S2_fjLj256EEEEELb1ELb0ELb0ELb0EEEvNS_9BwdParamsE)
        .other          _ZN10layer_norm13ln_bwd_kernelINS_13Kernel_traitsI6__halfS2_S2_S2_fjLj8192ELj1ELj1ELj8ELj16ENS_18Kernel_traits_baseILj8192ES2_S2_S2_S2_fjLj256EEEEELb1ELb0ELb0ELb0EEEvNS_9BwdParamsE,@"STO_CUDA_ENTRY STV_DEFAULT"
_ZN10layer_norm13ln_bwd_kernelINS_13Kernel_traitsI6__halfS2_S2_S2_fjLj8192ELj1ELj1ELj8ELj16ENS_18Kernel_traits_baseILj8192ES2_S2_S2_S2_fjLj256EEEEELb1ELb0ELb0ELb0EEEvNS_9BwdParamsE:
.text._ZN10layer_norm13ln_bwd_kernelINS_13Kernel_traitsI6__halfS2_S2_S2_fjLj8192ELj1ELj1ELj8ELj16ENS_18Kernel_traits_baseILj8192ES2_S2_S2_S2_fjLj256EEEEELb1ELb0ELb0ELb0EEEvNS_9BwdParamsE:
        /* <DEDUP_REMOVED lines=98> */
.L_x_1893:
        /* <DEDUP_REMOVED lines=37> */
[--C-:B--2---:R-:W-:Y:S02]  /*0870*/  HADD2.F32 R132, -RZ, R128.reuse.H0_H0 ;  /* 0x20000080ff847230 */ /* 0x104fe40000004100 */
[----:B------:R-:W-:Y:S02]  /*0880*/  HADD2.F32 R128, -RZ, R128.H1_H1 ;  /* 0x30000080ff807230 */ /* 0x000fe40000004100 */
[--C-:B------:R-:W-:Y:S01]  /*0890*/  HADD2.F32 R138, -RZ, R129.reuse.H1_H1 ;  /* 0x30000081ff8a7230 */ /* 0x100fe20000004100 */
[C---:B------:R-:W-:Y:S02]  /*08a0*/  FADD.FTZ R132, -R135.reuse, R132 ;  /* 0x0000008487847221 */ /* 0x040fe40000010100 */
[----:B0-----:R-:W-:Y:S01]  /*08b0*/  FADD.FTZ R38, -R135, R128 ;  /* 0x0000008087267221 */ /* 0x001fe20000010100 */
[--C-:B---3--:R-:W-:Y:S02]  /*08c0*/  HADD2.F32 R140, -RZ, R124.reuse.H0_H0 ;  /* 0x2000007cff8c7230 */ /* 0x108fe40000004100 */
[----:B------:R-:W-:Y:S01]  /*08d0*/  HADD2.F32 R124, -RZ, R124.H1_H1 ;  /* 0x3000007cff7c7230 */ /* 0x000fe20000004100 */
[C---:B-----5:R-:W-:Y:S01]  /*08e0*/  FMUL.FTZ R38, R37.reuse, R38 ;  /* 0x0000002625267220 */ /* 0x060fe20000410000 */
[----:B------:R-:W-:Y:S01]  /*08f0*/  HADD2.F32 R142, -RZ, R130.H0_H0 ;  /* 0x20000082ff8e7230 */ /* 0x000fe20000004100 */
[----:B------:R-:W-:Y:S01]  /*0900*/  FMUL.FTZ R39, R37, R132 ;  /* 0x0000008425277220 */ /* 0x000fe20000410000 */
[----:B------:R-:W-:Y:S01]  /*0910*/  HADD2.F32 R136, -RZ, R129.H0_H0 ;  /* 0x20000081ff887230 */ /* 0x000fe20000004100 */
[----:B------:R-:W-:Y:S01]  /*0920*/  FADD.FTZ R138, -R135, R138 ;  /* 0x0000008a878a7221 */ /* 0x000fe20000010100 */
[--C-:B------:R-:W-:Y:S01]  /*0930*/  HADD2.F32 R144, -RZ, R125.reuse.H0_H0 ;  /* 0x2000007dff907230 */ /* 0x100fe20000004100 */
[----:B------:R-:W-:Y:S01]  /*0940*/  FADD.FTZ R73, R73, R124 ;  /* 0x0000007c49497221 */ /* 0x000fe20000010000 */
[----:B------:R-:W-:Y:S01]  /*0950*/  HADD2.F32 R125, -RZ, R125.H1_H1 ;  /* 0x3000007dff7d7230 */ /* 0x000fe20000004100 */
[----:B------:R-:W-:-:S02]  /*0960*/  FFMA.FTZ R105, R38, R124, R105 ;  /* 0x0000007c26697223 */ /* 0x000fc40000010069 */
[----:B------:R-:W-:Y:S02]  /*0970*/  FMUL.FTZ R147, R34, R124 ;  /* 0x0000007c22937220 */ /* 0x000fe40000410000 */
[----:B------:R-:W-:Y:S02]  /*0980*/  FADD.FTZ R124, -R135, R142 ;  /* 0x0000008e877c7221 */ /* 0x000fe40000010100 */
[----:B------:R-:W-:Y:S02]  /*0990*/  FADD.FTZ R72, R72, R140 ;  /* 0x0000008c48487221 */ /* 0x000fe40000010000 */
[----:B------:R-:W-:Y:S02]  /*09a0*/  FFMA.FTZ R104, R39, R140, R104 ;  /* 0x0000008c27687223 */ /* 0x000fe40000010068 */
[----:B------:R-:W-:Y:S02]  /*09b0*/  FADD.FTZ R136, -R135, R136 ;  /* 0x0000008887887221 */ /* 0x000fe40000010100 */
[----:B------:R-:W-:-:S02]  /*09c0*/  FMUL.FTZ R142, R37, R138 ;  /* 0x0000008a258e7220 */ /* 0x000fc40000410000 */
[----:B------:R-:W-:Y:S02]  /*09d0*/  FMUL.FTZ R140, R35, R140 ;  /* 0x0000008c238c7220 */ /* 0x000fe40000410000 */
[----:B------:R-:W-:Y:S02]  /*09e0*/  FMUL.FTZ R149, R37, R136 ;  /* 0x0000008825957220 */ /* 0x000fe40000410000 */
[----:B------:R-:W-:Y:S02]  /*09f0*/  FADD.FTZ R75, R75, R125 ;  /* 0x0000007d4b4b7221 */ /* 0x000fe40000010000 */
[----:B------:R-:W-:Y:S02]  /*0a00*/  FMUL.FTZ R159, R37, R124 ;  /* 0x0000007c259f7220 */ /* 0x000fe40000410000 */
[-C--:B------:R-:W-:Y:S02]  /*0a10*/  FFMA.FTZ R107, R142, R125.reuse, R107 ;  /* 0x0000007d8e6b7223 */ /* 0x080fe4000001006b */
[----:B------:R-:W-:-:S02]  /*0a20*/  FMUL.FTZ R161, R32, R125 ;  /* 0x0000007d20a17220 */ /* 0x000fc40000410000 */
[----:B------:R-:W-:Y:S02]  /*0a30*/  FADD.FTZ R124, RZ, R140 ;  /* 0x0000008cff7c7221 */ /* 0x000fe40000010000 */
[----:B------:R-:W-:Y:S01]  /*0a40*/  FFMA.FTZ R125, R39, R140, RZ ;  /* 0x0000008c277d7223 */ /* 0x000fe200000100ff */
[--C-:B------:R-:W-:Y:S01]  /*0a50*/  HADD2.F32 R129, -RZ, R127.reuse.H0_H0 ;  /* 0x2000007fff817230 */ /* 0x100fe20000004100 */
[----:B------:R-:W-:Y:S01]  /*0a60*/  FADD.FTZ R74, R74, R144 ;  /* 0x000000904a4a7221 */ /* 0x000fe20000010000 */
[----:B------:R-:W-:Y:S01]  /*0a70*/  HADD2.F32 R128, -RZ, R127.H1_H1 ;  /* 0x3000007fff807230 */ /* 0x000fe20000004100 */
[-C--:B------:R-:W-:Y:S02]  /*0a80*/  FFMA.FTZ R106, R149, R144.reuse, R106 ;  /* 0x00000090956a7223 */ /* 0x080fe4000001006a */
[----:B------:R-:W-:Y:S02]  /*0a90*/  FMUL.FTZ R144, R33, R144 ;  /* 0x0000009021907220 */ /* 0x000fe40000410000 */
[----:B------:R-:W-:-:S02]  /*0aa0*/  FADD.FTZ R127, R124, R147 ;  /* 0x000000937c7f7221 */ /* 0x000fc40000010000 */
[----:B------:R-:W-:Y:S01]  /*0ab0*/  FFMA.FTZ R125, R38, R147, R125 ;  /* 0x00000093267d7223 */ /* 0x000fe2000001007d */
[----:B------:R-:W-:Y:S01]  /*0ac0*/  HADD2.F32 R146, -RZ, R126.H0_H0 ;  /* 0x2000007eff927230 */ /* 0x000fe20000004100 */
[----:B------:R-:W-:Y:S01]  /*0ad0*/  FADD.FTZ R124, R127, R144 ;  /* 0x000000907f7c7221 */ /* 0x000fe20000010000 */
[----:B------:R-:W-:Y:S01]  /*0ae0*/  HADD2.F32 R130, -RZ, R130.H1_H1 ;  /* 0x30000082ff827230 */ /* 0x000fe20000004100 */
[----:B------:R-:W-:Y:S01]  /*0af0*/  FFMA.FTZ R125, R149, R144, R125 ;  /* 0x00000090957d7223 */ /* 0x000fe2000001007d */
[----:B------:R-:W-:Y:S01]  /*0b00*/  HADD2.F32 R158, -RZ, R131.H0_H0 ;  /* 0x20000083ff9e7230 */ /* 0x000fe20000004100 */
[----:B------:R-:W-:Y:S01]  /*0b10*/  FADD.FTZ R68, R68, R146 ;  /* 0x0000009244447221 */ /* 0x000fe20000010000 */
[----:B------:R-:W-:Y:S01]  /*0b20*/  HADD2.F32 R126, -RZ, R126.H1_H1 ;  /* 0x3000007eff7e7230 */ /* 0x000fe20000004100 */
[-C--:B------:R-:W-:Y:S02]  /*0b30*/  FFMA.FTZ R100, R159, R146.reuse, R100 ;  /* 0x000000929f647223 */ /* 0x080fe40000010064 */
[----:B------:R-:W-:-:S02]  /*0b40*/  FMUL.FTZ R146, R31, R146 ;  /* 0x000000921f927220 */ /* 0x000fc40000410000 */
[C---:B------:R-:W-:Y:S02]  /*0b50*/  FADD.FTZ R130, -R135.reuse, R130 ;  /* 0x0000008287827221 */ /* 0x040fe40000010100 */
[----:B------:R-:W-:Y:S02]  /*0b60*/  FADD.FTZ R127, R124, R161 ;  /* 0x000000a17c7f7221 */ /* 0x000fe40000010000 */
[----:B------:R-:W-:Y:S01]  /*0b70*/  FFMA.FTZ R125, R142, R161, R125 ;  /* 0x000000a18e7d7223 */ /* 0x000fe2000001007d */
[----:B------:R-:W-:Y:S01]  /*0b80*/  HADD2.F32 R160, -RZ, R131.H1_H1 ;  /* 0x30000083ffa07230 */ /* 0x000fe20000004100 */
[----:B------:R-:W-:Y:S02]  /*0b90*/  FADD.FTZ R158, -R135, R158 ;  /* 0x0000009e879e7221 */ /* 0x000fe40000010100 */
[----:B------:R-:W-:Y:S02]  /*0ba0*/  FMUL.FTZ R148, R37, R130 ;  /* 0x0000008225947220 */ /* 0x000fe40000410000 */
[----:B------:R-:W-:-:S02]  /*0bb0*/  FMUL.FTZ R163, R30, R126 ;  /* 0x0000007e1ea37220 */ /* 0x000fc40000410000 */
[----:B------:R-:W-:Y:S02]  /*0bc0*/  FADD.FTZ R124, R127, R146 ;  /* 0x000000927f7c7221 */ /* 0x000fe40000010000 */
[----:B------:R-:W-:Y:S02]  /*0bd0*/  FFMA.FTZ R125, R159, R146, R125 ;  /* 0x000000929f7d7223 */ /* 0x000fe4000001007d */
[----:B------:R-:W-:Y:S02]  /*0be0*/  FMUL.FTZ R165, R37, R158 ;  /* 0x0000009e25a57220 */ /* 0x000fe40000410000 */
[----:B------:R-:W-:Y:S02]  /*0bf0*/  FMUL.FTZ R158, R29, R129 ;  /* 0x000000811d9e7220 */ /* 0x000fe40000410000 */
[----:B------:R-:W-:Y:S02]  /*0c00*/  FADD.FTZ R162, -R135, R160 ;  /* 0x000000a087a27221 */ /* 0x000fe40000010100 */
[----:B------:R-:W-:-:S02]  /*0c10*/  FADD.FTZ R127, R124, R163 ;  /* 0x000000a37c7f7221 */ /* 0x000fc40000010000 */
[----:B------:R-:W-:Y:S02]  /*0c20*/  FFMA.FTZ R125, R148, R163, R125 ;  /* 0x000000a3947d7223 */ /* 0x000fe4000001007d */
[----:B------:R-:W-:Y:S02]  /*0c30*/  FMUL.FTZ R160, R28, R128 ;  /* 0x000000801ca07220 */ /* 0x000fe40000410000 */
[----:B------:R-:W-:Y:S02]  /*0c40*/  FMUL.FTZ R162, R37, R162 ;  /* 0x000000a225a27220 */ /* 0x000fe40000410000 */
[----:B------:R-:W-:Y:S02]  /*0c50*/  FADD.FTZ R127, R127, R158 ;  /* 0x0000009e7f7f7221 */ /* 0x000fe40000010000 */
[----:B------:R-:W-:Y:S01]  /*0c60*/  FFMA.FTZ R125, R165, R158, R125 ;  /* 0x0000009ea57d7223 */ /* 0x000fe2000001007d */
[----:B------:R-:W-:Y:S01]  /*0c70*/  IADD3 R138, R0, 0x100, RZ ;  /* 0x00000100008a7810 */ /* 0x000fe20007ffe0ff */
        /* <DEDUP_REMOVED lines=8> */
.L_x_1876:
[----:B0-----:R-:W-:Y:S05]  /*0d00*/  BSYNC B0 ;  /* 0x0000000000007941 */ /* 0x001fea0003800000 */
.L_x_1875:
        /* <DEDUP_REMOVED lines=16> */
[----:B------:R-:W-:Y:S01]  /*0e10*/  IADD3 R138, R138, 0x100, RZ ;  /* 0x000001008a8a7810 */ /* 0x000fe20007ffe0ff */
[--C-:B--2---:R-:W-:Y:S02]  /*0e20*/  HADD2.F32 R164, -RZ, R128.reuse.H0_H0 ;  /* 0x20000080ffa47230 */ /* 0x104fe40000004100 */
[----:B------:R-:W-:-:S03]  /*0e30*/  HADD2.F32 R128, -RZ, R128.H1_H1 ;  /* 0x30000080ff807230 */ /* 0x000fc60000004100 */
[C---:B------:R-:W-:Y:S01]  /*0e40*/  FADD.FTZ R164, -R135.reuse, R164 ;  /* 0x000000a487a47221 */ /* 0x040fe20000010100 */
[--C-:B------:R-:W-:Y:S01]  /*0e50*/  HADD2.F32 R168, -RZ, R129.reuse.H0_H0 ;  /* 0x20000081ffa87230 */ /* 0x100fe20000004100 */
[----:B------:R-:W-:Y:S01]  /*0e60*/  FADD.FTZ R128, -R135, R128 ;  /* 0x0000008087807221 */ /* 0x000fe20000010100 */
[----:B------:R-:W-:Y:S01]  /*0e70*/  HADD2.F32 R172, -RZ, R129.H1_H1 ;  /* 0x30000081ffac7230 */ /* 0x000fe20000004100 */
[----:B-----5:R-:W-:Y:S01]  /*0e80*/  FMUL.FTZ R141, R37, R164 ;  /* 0x000000a4258d7220 */ /* 0x020fe20000410000 */
[--C-:B---3--:R-:W-:Y:S01]  /*0e90*/  HADD2.F32 R166, -RZ, R124.reuse.H0_H0 ;  /* 0x2000007cffa67230 */ /* 0x108fe20000004100 */
[----:B------:R-:W-:Y:S01]  /*0ea0*/  FADD.FTZ R168, -R135, R168 ;  /* 0x000000a887a87221 */ /* 0x000fe20000010100 */
[----:B------:R-:W-:Y:S01]  /*0eb0*/  HADD2.F32 R124, -RZ, R124.H1_H1 ;  /* 0x3000007cff7c7230 */ /* 0x000fe20000004100 */
[----:B------:R-:W-:Y:S02]  /*0ec0*/  FMUL.FTZ R164, R37, R128 ;  /* 0x0000008025a47220 */ /* 0x000fe40000410000 */
[----:B------:R-:W-:-:S02]  /*0ed0*/  FADD.FTZ R64, R64, R166 ;  /* 0x000000a640407221 */ /* 0x000fc40000010000 */
[-C--:B------:R-:W-:Y:S02]  /*0ee0*/  FFMA.FTZ R96, R141, R166.reuse, R96 ;  /* 0x000000a68d607223 */ /* 0x080fe40000010060 */
[----:B------:R-:W-:Y:S01]  /*0ef0*/  FADD.FTZ R172, -R135, R172 ;  /* 0x000000ac87ac7221 */ /* 0x000fe20000010100 */
[--C-:B------:R-:W-:Y:S01]  /*0f00*/  HADD2.F32 R170, -RZ, R125.reuse.H0_H0 ;  /* 0x2000007dffaa7230 */ /* 0x100fe20000004100 */
[----:B------:R-:W-:Y:S01]  /*0f10*/  FMUL.FTZ R166, R27, R166 ;  /* 0x000000a61ba67220 */ /* 0x000fe20000410000 */
[----:B------:R-:W-:Y:S01]  /*0f20*/  HADD2.F32 R125, -RZ, R125.H1_H1 ;  /* 0x3000007dff7d7230 */ /* 0x000fe20000004100 */
[----:B------:R-:W-:Y:S02]  /*0f30*/  FMUL.FTZ R169, R37, R168 ;  /* 0x000000a825a97220 */ /* 0x000fe40000410000 */
[----:B------:R-:W-:Y:S02]  /*0f40*/  FADD.FTZ R65, R65, R124 ;  /* 0x0000007c41417221 */ /* 0x000fe40000010000 */
[----:B------:R-:W-:-:S02]  /*0f50*/  FFMA.FTZ R97, R164, R124, R97 ;  /* 0x0000007ca4617223 */ /* 0x000fc40000010061 */
[----:B------:R-:W-:Y:S02]  /*0f60*/  FMUL.FTZ R167, R26, R124 ;  /* 0x0000007c1aa77220 */ /* 0x000fe40000410000 */
[----:B------:R-:W-:Y:S02]  /*0f70*/  FMUL.FTZ R168, R37, R172 ;  /* 0x000000ac25a87220 */ /* 0x000fe40000410000 */
[----:B------:R-:W-:Y:S02]  /*0f80*/  FADD.FTZ R124, R137, R166 ;  /* 0x000000a6897c7221 */ /* 0x000fe40000010000 */
[----:B------:R-:W-:Y:S01]  /*0f90*/  FFMA.FTZ R136, R141, R166, R136 ;  /* 0x000000a68d887223 */ /* 0x000fe20000010088 */
[----:B------:R-:W-:Y:S01]  /*0fa0*/  HADD2.F32 R174, -RZ, R130.H0_H0 ;  /* 0x20000082ffae7230 */ /* 0x000fe20000004100 */
        /* <DEDUP_REMOVED lines=8> */
[----:B------:R-:W-:Y:S01]  /*1030*/  HADD2.F32 R130, -RZ, R130.H1_H1 ;  /* 0x30000082ff827230 */ /* 0x000fe20000004100 */
[----:B------:R-:W-:Y:S01]  /*1040*/  FADD.FTZ R174, -R135, R174 ;  /* 0x000000ae87ae7221 */ /* 0x000fe20000010100 */
[----:B------:R-:W-:Y:S01]  /*1050*/  HADD2.F32 R129, -RZ, R126.H0_H0 ;  /* 0x2000007eff817230 */ /* 0x000fe20000004100 */
[----:B------:R-:W-:-:S02]  /*1060*/  FADD.FTZ R124, R125, R170 ;  /* 0x000000aa7d7c7221 */ /* 0x000fc40000010000 */
[----:B------:R-:W-:Y:S01]  /*1070*/  FFMA.FTZ R136, R169, R170, R136 ;  /* 0x000000aaa9887223 */ /* 0x000fe20000010088 */
[--C-:B------:R-:W-:Y:S01]  /*1080*/  HADD2.F32 R176, -RZ, R131.reuse.H0_H0 ;  /* 0x20000083ffb07230 */ /* 0x100fe20000004100 */
[----:B------:R-:W-:Y:S01]  /*1090*/  FADD.FTZ R130, -R135, R130 ;  /* 0x0000008287827221 */ /* 0x000fe20000010100 */
[----:B------:R-:W-:Y:S01]  /*10a0*/  HADD2.F32 R126, -RZ, R126.H1_H1 ;  /* 0x3000007eff7e7230 */ /* 0x000fe20000004100 */
[----:B------:R-:W-:Y:S02]  /*10b0*/  FMUL.FTZ R171, R37, R174 ;  /* 0x000000ae25ab7220 */ /* 0x000fe40000410000 */
[----:B------:R-:W-:Y:S02]  /*10c0*/  FMUL.FTZ R172, R23, R129 ;  /* 0x0000008117ac7220 */ /* 0x000fe40000410000 */
[----:B------:R-:W-:Y:S02]  /*10d0*/  FADD.FTZ R125, R124, R173 ;  /* 0x000000ad7c7d7221 */ /* 0x000fe40000010000 */
[----:B------:R-:W-:Y:S01]  /*10e0*/  FFMA.FTZ R136, R168, R173, R136 ;  /* 0x000000ada8887223 */ /* 0x000fe20000010088 */
[----:B------:R-:W-:Y:S01]  /*10f0*/  HADD2.F32 R178, -RZ, R131.H1_H1 ;  /* 0x30000083ffb27230 */ /* 0x000fe20000004100 */
[----:B------:R-:W-:Y:S01]  /*1100*/  FMUL.FTZ R174, R37, R130 ;  /* 0x0000008225ae7220 */ /* 0x000fe20000410000 */
[----:B------:R-:W-:Y:S01]  /*1110*/  HADD2.F32 R131, -RZ, R127.H0_H0 ;  /* 0x2000007fff837230 */ /* 0x000fe20000004100 */
[----:B------:R-:W-:-:S02]  /*1120*/  FADD.FTZ R176, -R135, R176 ;  /* 0x000000b087b07221 */ /* 0x000fc40000010100 */
[----:B------:R-:W-:Y:S02]  /*1130*/  FMUL.FTZ R175, R22, R126 ;  /* 0x0000007e16af7220 */ /* 0x000fe40000410000 */
[----:B------:R-:W-:Y:S02]  /*1140*/  FADD.FTZ R124, R125, R172 ;  /* 0x000000ac7d7c7221 */ /* 0x000fe40000010000 */
[----:B------:R-:W-:Y:S01]  /*1150*/  FFMA.FTZ R136, R171, R172, R136 ;  /* 0x000000acab887223 */ /* 0x000fe20000010088 */
[----:B0-----:R-:W-:Y:S01]  /*1160*/  HADD2.F32 R132, -RZ, R127.H1_H1 ;  /* 0x3000007fff847230 */ /* 0x001fe20000004100 */
        /* <DEDUP_REMOVED lines=19> */
.L_x_1878:
[----:B------:R-:W-:Y:S05]  /*12a0*/  BSYNC B0 ;  /* 0x0000000000007941 */ /* 0x000fea0003800000 */
.L_x_1877:
        /* <DEDUP_REMOVED lines=56> */
[----:B------:R-:W-:Y:S01]  /*1630*/  FMUL.FTZ R185, R37, R190 ;  /* 0x000000be25b97220 */ /* 0x000fe20000410000 */
[----:B------:R-:W-:Y:S01]  /*1640*/  HADD2.F32 R126, -RZ, R126.H1_H1 ;  /* 0x3000007eff7e7230 */ /* 0x000fe20000004100 */
[----:B------:R-:W-:Y:S02]  /*1650*/  FMUL.FTZ R190, R15, R129 ;  /* 0x000000810fbe7220 */ /* 0x000fe40000410000 */
[C---:B------:R-:W-:Y:S02]  /*1660*/  FADD.FTZ R130, -R135.reuse, R130 ;  /* 0x0000008287827221 */ /* 0x040fe40000010100 */
[----:B------:R-:W-:Y:S02]  /*1670*/  FADD.FTZ R125, R124, R187 ;  /* 0x000000bb7c7d7221 */ /* 0x000fe40000010000 */
[----:B------:R-:W-:Y:S01]  /*1680*/  FFMA.FTZ R136, R184, R187, R136 ;  /* 0x000000bbb8887223 */ /* 0x000fe20000010088 */
[----:B------:R-:W-:Y:S01]  /*1690*/  HADD2.F32 R196, -RZ, R131.H1_H1 ;  /* 0x30000083ffc47230 */ /* 0x000fe20000004100 */
[----:B------:R-:W-:Y:S01]  /*16a0*/  FADD.FTZ R194, -R135, R194 ;  /* 0x000000c287c27221 */ /* 0x000fe20000010100 */
[----:B------:R-:W-:Y:S01]  /*16b0*/  HADD2.F32 R131, -RZ, R127.H0_H0 ;  /* 0x2000007fff837230 */ /* 0x000fe20000004100 */
[----:B------:R-:W-:-:S02]  /*16c0*/  FMUL.FTZ R192, R37, R130 ;  /* 0x0000008225c07220 */ /* 0x000fc40000410000 */
[----:B------:R-:W-:Y:S02]  /*16d0*/  FMUL.FTZ R191, R14, R126 ;  /* 0x0000007e0ebf7220 */ /* 0x000fe40000410000 */
[----:B------:R-:W-:Y:S02]  /*16e0*/  FADD.FTZ R124, R125, R190 ;  /* 0x000000be7d7c7221 */ /* 0x000fe40000010000 */
[----:B------:R-:W-:Y:S01]  /*16f0*/  FFMA.FTZ R136, R185, R190, R136 ;  /* 0x000000beb9887223 */ /* 0x000fe20000010088 */
[----:B------:R-:W-:Y:S01]  /*1700*/  HADD2.F32 R127, -RZ, R127.H1_H1 ;  /* 0x3000007fff7f7230 */ /* 0x000fe20000004100 */
        /* <DEDUP_REMOVED lines=19> */
.L_x_1880:
[----:B0-----:R-:W-:Y:S05]  /*1840*/  BSYNC B0 ;  /* 0x0000000000007941 */ /* 0x001fea0003800000 */
.L_x_1879:
        /* <DEDUP_REMOVED lines=16> */
[----:B--2---:R-:W-:Y:S02]  /*1950*/  HADD2.F32 R138, -RZ, R124.H0_H0 ;  /* 0x2000007cff8a7230 */ /* 0x004fe40000004100 */
[--C-:B------:R-:W-:Y:S02]  /*1960*/  HADD2.F32 R200, -RZ, R126.reuse.H0_H0 ;  /* 0x2000007effc87230 */ /* 0x100fe40000004100 */
[----:B------:R-:W-:Y:S01]  /*1970*/  HADD2.F32 R204, -RZ, R126.H1_H1 ;  /* 0x3000007effcc7230 */ /* 0x000fe20000004100 */
[C---:B------:R-:W-:Y:S01]  /*1980*/  FADD.FTZ R138, -R135.reuse, R138 ;  /* 0x0000008a878a7221 */ /* 0x040fe20000010100 */
[----:B------:R-:W-:Y:S01]  /*1990*/  HADD2.F32 R124, -RZ, R124.H1_H1 ;  /* 0x3000007cff7c7230 */ /* 0x000fe20000004100 */
[----:B------:R-:W-:Y:S01]  /*19a0*/  FADD.FTZ R126, -R135, R200 ;  /* 0x000000c8877e7221 */ /* 0x000fe20000010100 */
[----:B------:R-:W-:Y:S01]  /*19b0*/  HADD2.F32 R188, -RZ, R125.H0_H0 ;  /* 0x2000007dffbc7230 */ /* 0x000fe20000004100 */
[----:B-----5:R-:W-:Y:S01]  /*19c0*/  FMUL.FTZ R145, R37, R138 ;  /* 0x0000008a25917220 */ /* 0x020fe20000410000 */
[----:B---3--:R-:W-:-:S02]  /*19d0*/  HADD2.F32 R200, -RZ, R128.H0_H0 ;  /* 0x20000080ffc87230 */ /* 0x008fc40000004100 */
[----:B------:R-:W-:Y:S01]  /*19e0*/  HADD2.F32 R198, -RZ, R125.H1_H1 ;  /* 0x3000007dffc67230 */ /* 0x000fe20000004100 */
[C---:B------:R-:W-:Y:S01]  /*19f0*/  FADD.FTZ R124, -R135.reuse, R124 ;  /* 0x0000007c877c7221 */ /* 0x040fe20000010100 */
[----:B------:R-:W-:Y:S01]  /*1a00*/  HADD2.F32 R128, -RZ, R128.H1_H1 ;  /* 0x30000080ff807230 */ /* 0x000fe20000004100 */
[----:B------:R-:W-:Y:S02]  /*1a10*/  FADD.FTZ R188, -R135, R188 ;  /* 0x000000bc87bc7221 */ /* 0x000fe40000010100 */
[----:B------:R-:W-:Y:S02]  /*1a20*/  FADD.FTZ R48, R48, R200 ;  /* 0x000000c830307221 */ /* 0x000fe40000010000 */
[-C--:B------:R-:W-:Y:S02]  /*1a30*/  FFMA.FTZ R80, R145, R200.reuse, R80 ;  /* 0x000000c891507223 */ /* 0x080fe40000010050 */
[----:B------:R-:W-:Y:S02]  /*1a40*/  FMUL.FTZ R200, R11, R200 ;  /* 0x000000c80bc87220 */ /* 0x000fe40000410000 */
[C---:B------:R-:W-:Y:S01]  /*1a50*/  FADD.FTZ R208, -R135.reuse, R204 ;  /* 0x000000cc87d07221 */ /* 0x040fe20000010100 */
[----:B------:R-:W-:Y:S01]  /*1a60*/  HADD2.F32 R204, -RZ, R129.H0_H0 ;  /* 0x20000081ffcc7230 */ /* 0x000fe20000004100 */
[----:B------:R-:W-:Y:S01]  /*1a70*/  FADD.FTZ R202, -R135, R198 ;  /* 0x000000c687ca7221 */ /* 0x000fe20000010100 */
[----:B------:R-:W-:Y:S01]  /*1a80*/  HADD2.F32 R206, -RZ, R127.H0_H0 ;  /* 0x2000007fffce7230 */ /* 0x000fe20000004100 */
[----:B------:R-:W-:-:S02]  /*1a90*/  FMUL.FTZ R198, R37, R124 ;  /* 0x0000007c25c67220 */ /* 0x000fc40000410000 */
[----:B------:R-:W-:Y:S02]  /*1aa0*/  FMUL.FTZ R197, R37, R188 ;  /* 0x000000bc25c57220 */ /* 0x000fe40000410000 */
[----:B------:R-:W-:Y:S02]  /*1ab0*/  FMUL.FTZ R199, R10, R128 ;  /* 0x000000800ac77220 */ /* 0x000fe40000410000 */
[----:B------:R-:W-:Y:S02]  /*1ac0*/  FADD.FTZ R124, R137, R200 ;  /* 0x000000c8897c7221 */ /* 0x000fe40000010000 */
[----:B------:R-:W-:Y:S01]  /*1ad0*/  FFMA.FTZ R136, R145, R200, R136 ;  /* 0x000000c891887223 */ /* 0x000fe20000010088 */
[----:B------:R-:W-:Y:S01]  /*1ae0*/  HADD2.F32 R129, -RZ, R129.H1_H1 ;  /* 0x30000081ff817230 */ /* 0x000fe20000004100 */
[----:B------:R-:W-:Y:S02]  /*1af0*/  FADD.FTZ R50, R50, R204 ;  /* 0x000000cc32327221 */ /* 0x000fe40000010000 */
[----:B------:R-:W-:-:S02]  /*1b00*/  FFMA.FTZ R82, R197, R204, R82 ;  /* 0x000000ccc5527223 */ /* 0x000fc40000010052 */
[----:B------:R-:W-:Y:S02]  /*1b10*/  FMUL.FTZ R204, R9, R204 ;  /* 0x000000cc09cc7220 */ /* 0x000fe40000410000 */
[----:B------:R-:W-:Y:S02]  /*1b20*/  FADD.FTZ R125, R124, R199 ;  /* 0x000000c77c7d7221 */ /* 0x000fe40000010000 */
[----:B------:R-:W-:Y:S02]  /*1b30*/  FFMA.FTZ R136, R198, R199, R136 ;  /* 0x000000c7c6887223 */ /* 0x000fe40000010088 */
[----:B0-----:R-:W-:Y:S01]  /*1b40*/  FADD.FTZ R132, -R135, R206 ;  /* 0x000000ce87847221 */ /* 0x001fe20000010100 */
[----:B------:R-:W-:Y:S01]  /*1b50*/  HADD2.F32 R206, -RZ, R130.H0_H0 ;  /* 0x20000082ffce7230 */ /* 0x000fe20000004100 */
[C---:B------:R-:W-:Y:S01]  /*1b60*/  FMUL.FTZ R203, R37.reuse, R126 ;  /* 0x0000007e25cb7220 */ /* 0x040fe20000410000 */
[----:B------:R-:W-:Y:S01]  /*1b70*/  HADD2.F32 R210, -RZ, R127.H1_H1 ;  /* 0x3000007fffd27230 */ /* 0x000fe20000004100 */
[----:B------:R-:W-:-:S02]  /*1b80*/  FMUL.FTZ R202, R37, R202 ;  /* 0x000000ca25ca7220 */ /* 0x000fc40000410000 */
[----:B------:R-:W-:Y:S02]  /*1b90*/  FMUL.FTZ R201, R8, R129 ;  /* 0x0000008108c97220 */ /* 0x000fe40000410000 */
[----:B------:R-:W-:Y:S02]  /*1ba0*/  FADD.FTZ R124, R125, R204 ;  /* 0x000000cc7d7c7221 */ /* 0x000fe40000010000 */
[----:B------:R-:W-:Y:S01]  /*1bb0*/  FFMA.FTZ R136, R197, R204, R136 ;  /* 0x000000ccc5887223 */ /* 0x000fe20000010088 */
[----:B------:R-:W-:Y:S01]  /*1bc0*/  HADD2.F32 R130, -RZ, R130.H1_H1 ;  /* 0x30000082ff827230 */ /* 0x000fe20000004100 */
[----:B------:R-:W-:Y:S02]  /*1bd0*/  FADD.FTZ R44, R44, R206 ;  /* 0x000000ce2c2c7221 */ /* 0x000fe40000010000 */
[-C--:B------:R-:W-:Y:S02]  /*1be0*/  FFMA.FTZ R76, R203, R206.reuse, R76 ;  /* 0x000000cecb4c7223 */ /* 0x080fe4000001004c */
[----:B------:R-:W-:-:S02]  /*1bf0*/  FMUL.FTZ R206, R7, R206 ;  /* 0x000000ce07ce7220 */ /* 0x000fc40000410000 */
[----:B------:R-:W-:Y:S02]  /*1c00*/  FADD.FTZ R125, R124, R201 ;  /* 0x000000c97c7d7221 */ /* 0x000fe40000010000 */
[----:B------:R-:W-:Y:S02]  /*1c10*/  FFMA.FTZ R136, R202, R201, R136 ;  /* 0x000000c9ca887223 */ /* 0x000fe40000010088 */
[----:B------:R-:W-:Y:S01]  /*1c20*/  FADD.FTZ R212, -R135, R210 ;  /* 0x000000d287d47221 */ /* 0x000fe20000010100 */
[----:B------:R-:W-:Y:S01]  /*1c30*/  HADD2.F32 R210, -RZ, R131.H0_H0 ;  /* 0x20000083ffd27230 */ /* 0x000fe20000004100 */
[C---:B------:R-:W-:Y:S02]  /*1c40*/  FMUL.FTZ R207, R37.reuse, R132 ;  /* 0x0000008425cf7220 */ /* 0x040fe40000410000 */
[----:B------:R-:W-:Y:S02]  /*1c50*/  FMUL.FTZ R208, R37, R208 ;  /* 0x000000d025d07220 */ /* 0x000fe40000410000 */
[----:B------:R-:W-:-:S02]  /*1c60*/  FMUL.FTZ R205, R6, R130 ;  /* 0x0000008206cd7220 */ /* 0x000fc40000410000 */
[----:B------:R-:W-:Y:S02]  /*1c70*/  FADD.FTZ R124, R125, R206 ;  /* 0x000000ce7d7c7221 */ /* 0x000fe40000010000 */
[----:B------:R-:W-:Y:S01]  /*1c80*/  FFMA.FTZ R136, R203, R206, R136 ;  /* 0x000000cecb887223 */ /* 0x000fe20000010088 */
[----:B------:R-:W-:Y:S01]  /*1c90*/  HADD2.F32 R131, -RZ, R131.H1_H1 ;  /* 0x30000083ff837230 */ /* 0x000fe20000004100 */
        /* <DEDUP_REMOVED lines=19> */
.L_x_1882:
[----:B------:R-:W-:Y:S05]  /*1dd0*/  BSYNC B0 ;  /* 0x0000000000007941 */ /* 0x000fea0003800000 */
.L_x_1881:
[----:B------:R-:W-:Y:S01]  /*1de0*/  LOP3.LUT P6, RZ, R2, 0xff, RZ, 0xc0, !PT ;  /* 0x000000ff02ff7812 */ /* 0x000fe200078cc0ff */
[----:B------:R-:W-:Y:S01]  /*1df0*/  HFMA2.MMA R211, -RZ, RZ, 1.875, 0 ;  /* 0x3f800000ffd37435 */ /* 0x000fe200000001ff */
[----:B------:R-:W-:Y:S02]  /*1e00*/  SHF.R.U32.HI R126, RZ, 0x5, R36 ;  /* 0x00000005ff7e7819 */ /* 0x000fe40000011624 */
[----:B------:R-:W-:Y:S02]  /*1e10*/  LOP3.LUT P5, RZ, R36, 0x1f, RZ, 0xc0, !PT ;  /* 0x0000001f24ff7812 */ /* 0x000fe400078ac0ff */
[----:B------:R-:W-:Y:S01]  /*1e20*/  LOP3.LUT R213, R126, 0x7fffff8, RZ, 0xc0, !PT ;  /* 0x07fffff87ed57812 */ /* 0x000fe200078ec0ff */
[----:B-----5:R-:W-:-:S06]  /*1e30*/  @P0 HADD2.F32 R211, -RZ, R134.H0_H0 ;  /* 0x20000086ffd30230 */ /* 0x020fcc0000004100 */
[----:B------:R-:W-:Y:S01]  /*1e40*/  @!P6 IADD3 R213, R213, 0x8, RZ ;  /* 0x00000008d5d5e810 */ /* 0x000fe20007ffe0ff */
[----:B------:R-:W-:Y:S05]  /*1e50*/  BRA.DIV ~URZ, `(.L_x_1883) ;  /* 0x000020f27f007947 */ /* 0x000fea000b800000 */
[----:B------:R0:W1:Y:S02]  /*1e60*/  SHFL.DOWN PT, R128, R137, 0x10, 0x1f ;  /* 0x0a001f0089807f89 */ /* 0x00006400000e0000 */
.L_x_1894:
        /* <DEDUP_REMOVED lines=18> */
.L_x_1895:
        /* <DEDUP_REMOVED lines=37> */
[-CC-:B------:R-:W-:Y:S01]  /*21e0*/  FFMA.FTZ R128, R148, R132.reuse, R133.reuse ;  /* 0x0000008494807223 */ /* 0x180fe20000010085 */
[----:B------:R-:W-:Y:S01]  /*21f0*/  ISETP.NE.AND.EX P6, PT, RZ, c[0x0][0x21c], PT, P6 ;  /* 0x00008700ff007a0c */ /* 0x000fe20003fc5360 */
[----:B------:R-:W-:Y:S01]  /*2200*/  FFMA.FTZ R126, R38, R132, R133 ;  /* 0x00000084267e7223 */ /* 0x000fe20000010085 */
[----:B------:R-:W-:Y:S01]  /*2210*/  LOP3.LUT P5, RZ, R124, 0xff, RZ, 0xc0, !PT ;  /* 0x000000ff7cff7812 */ /* 0x000fe200078ac0ff */
[----:B------:R-:W-:Y:S01]  /*2220*/  FADD.FTZ R124, R146, -R125 ;  /* 0x8000007d927c7221 */ /* 0x000fe20000010000 */
[----:B------:R-:W-:Y:S01]  /*2230*/  LOP3.LUT P0, RZ, R151, 0xff, RZ, 0xc0, !PT ;  /* 0x000000ff97ff7812 */ /* 0x000fe2000780c0ff */
[----:B------:R-:W-:-:S02]  /*2240*/  FADD.FTZ R128, R163, -R128 ;  /* 0x80000080a3807221 */ /* 0x000fc40000010000 */
[C---:B------:R-:W-:Y:S02]  /*2250*/  FMUL.FTZ R134, R37.reuse, R124 ;  /* 0x0000007c25867220 */ /* 0x040fe40000410000 */
[----:B------:R-:W-:Y:S02]  /*2260*/  FMUL.FTZ R136, R37, R128 ;  /* 0x0000008025887220 */ /* 0x000fe40000410000 */
[----:B------:R-:W-:Y:S02]  /*2270*/  FFMA.FTZ R125, R39, R132, R133 ;  /* 0x00000084277d7223 */ /* 0x000fe40000010085 */
[--C-:B------:R-:W-:Y:S01]  /*2280*/  @P6 HADD2.F32 R127, -RZ, R42.reuse.H0_H0 ;  /* 0x2000002aff7f6230 */ /* 0x100fe20000004100 */
[----:B------:R-:W-:Y:S01]  /*2290*/  FADD.FTZ R126, R147, -R126 ;  /* 0x8000007e937e7221 */ /* 0x000fe20000010000 */
[----:B------:R-:W-:Y:S01]  /*22a0*/  @P6 HADD2.F32 R129, -RZ, R42.H1_H1 ;  /* 0x3000002aff816230 */ /* 0x000fe20000004100 */
[----:B------:R-:W-:Y:S01]  /*22b0*/  FADD.FTZ R124, R140, -R125 ;  /* 0x8000007d8c7c7221 */ /* 0x000fe20000010000 */
[--C-:B------:R-:W-:Y:S01]  /*22c0*/  @P6 HADD2.F32 R125, -RZ, R40.reuse.H0_H0 ;  /* 0x20000028ff7d6230 */ /* 0x100fe20000004100 */
[----:B------:R-:W-:Y:S01]  /*22d0*/  @P6 FADD.FTZ R134, R134, R127 ;  /* 0x0000007f86866221 */ /* 0x000fe20000010000 */
[----:B------:R-:W-:Y:S01]  /*22e0*/  @P6 HADD2.F32 R127, -RZ, R40.H1_H1 ;  /* 0x30000028ff7f6230 */ /* 0x000fe20000004100 */
[----:B------:R-:W-:Y:S01]  /*22f0*/  FMUL.FTZ R124, R37, R124 ;  /* 0x0000007c257c7220 */ /* 0x000fe20000410000 */
[----:B------:R-:W-:Y:S01]  /*2300*/  @P6 HADD2.F32 R131, -RZ, R43.H1_H1 ;  /* 0x3000002bff836230 */ /* 0x000fe20000004100 */
[----:B------:R-:W-:-:S02]  /*2310*/  FMUL.FTZ R128, R134, R211 ;  /* 0x000000d386807220 */ /* 0x000fc40000410000 */
[----:B------:R-:W-:Y:S02]  /*2320*/  @P6 FADD.FTZ R136, R136, R129 ;  /* 0x0000008188886221 */ /* 0x000fe40000010000 */
[----:B------:R-:W-:Y:S02]  /*2330*/  FMUL.FTZ R128, R128, c[0x0][0x1e8] ;  /* 0x00007a0080807a20 */ /* 0x000fe40000410000 */
[----:B------:R-:W-:Y:S02]  /*2340*/  @P6 FADD.FTZ R124, R124, R125 ;  /* 0x0000007d7c7c6221 */ /* 0x000fe40000010000 */
[--C-:B------:R-:W-:Y:S01]  /*2350*/  FFMA.FTZ R129, R162, R132, R133.reuse ;  /* 0x00000084a2817223 */ /* 0x100fe20000010085 */
[----:B------:R-:W-:Y:S01]  /*2360*/  FSEL R189, R128, RZ, P0 ;  /* 0x000000ff80bd7208 */ /* 0x000fe20000000000 */
[----:B------:R-:W-:Y:S01]  /*2370*/  FMUL.FTZ R126, R37, R126 ;  /* 0x0000007e257e7220 */ /* 0x000fe20000410000 */
[----:B------:R-:W-:Y:S01]  /*2380*/  ISETP.NE.U32.AND P0, PT, RZ, c[0x0][0x258], PT ;  /* 0x00009600ff007a0c */ /* 0x000fe20003f05070 */
[----:B------:R-:W-:-:S02]  /*2390*/  FFMA.FTZ R125, R149, R132, R133 ;  /* 0x00000084957d7223 */ /* 0x000fc40000010085 */
[----:B------:R-:W-:Y:S01]  /*23a0*/  FADD.FTZ R188, R160, -R129 ;  /* 0x80000081a0bc7221 */ /* 0x000fe20000010000 */
[----:B------:R-:W-:Y:S01]  /*23b0*/  ISETP.NE.AND.EX P0, PT, RZ, c[0x0][0x25c], PT, P0 ;  /* 0x00009700ff007a0c */ /* 0x000fe20003f05300 */
[----:B------:R-:W-:Y:S01]  /*23c0*/  @P6 FADD.FTZ R126, R126, R127 ;  /* 0x0000007f7e7e6221 */ /* 0x000fe20000010000 */
[----:B------:R-:W-:Y:S01]  /*23d0*/  @P6 HADD2.F32 R129, -RZ, R43.H0_H0 ;  /* 0x2000002bff816230 */ /* 0x000fe20000004100 */
[-C--:B------:R-:W-:Y:S02]  /*23e0*/  FFMA.FTZ R130, R142, R132.reuse, R133 ;  /* 0x000000848e827223 */ /* 0x080fe40000010085 */
[----:B------:R-:W-:Y:S01]  /*23f0*/  FADD.FTZ R128, R144, -R125 ;  /* 0x8000007d90807221 */ /* 0x000fe20000010000 */
[----:B------:R-:W-:Y:S01]  /*2400*/  @P6 HADD2.F32 R125, -RZ, R41.H0_H0 ;  /* 0x20000029ff7d6230 */ /* 0x000fe20000004100 */
[----:B------:R-:W-:Y:S02]  /*2410*/  FFMA.FTZ R127, R165, R132, R133 ;  /* 0x00000084a57f7223 */ /* 0x000fe40000010085 */
[----:B------:R-:W-:-:S02]  /*2420*/  FMUL.FTZ R188, R37, R188 ;  /* 0x000000bc25bc7220 */ /* 0x000fc40000410000 */
[----:B------:R-:W-:Y:S02]  /*2430*/  FADD.FTZ R130, R161, -R130 ;  /* 0x80000082a1827221 */ /* 0x000fe40000010000 */
[C---:B------:R-:W-:Y:S02]  /*2440*/  FMUL.FTZ R128, R37.reuse, R128 ;  /* 0x0000008025807220 */ /* 0x040fe40000410000 */
[----:B------:R-:W-:Y:S01]  /*2450*/  FADD.FTZ R138, R158, -R127 ;  /* 0x8000007f9e8a7221 */ /* 0x000fe20000010000 */
[----:B------:R-:W-:Y:S01]  /*2460*/  @P6 HADD2.F32 R127, -RZ, R41.H1_H1 ;  /* 0x30000029ff7f6230 */ /* 0x000fe20000004100 */
[----:B------:R-:W-:Y:S01]  /*2470*/  @P6 FADD.FTZ R188, R188, R131 ;  /* 0x00000083bcbc6221 */ /* 0x000fe20000010000 */
[----:B------:R-:W-:Y:S01]  /*2480*/  @P0 F2FP.PACK_AB R131, RZ, R136 ;  /* 0x00000088ff83023e */ /* 0x000fe200000000ff */
[C---:B------:R-:W-:Y:S02]  /*2490*/  FMUL.FTZ R130, R37.reuse, R130 ;  /* 0x0000008225827220 */ /* 0x040fe40000410000 */
[----:B------:R-:W-:Y:S01]  /*24a0*/  @P6 FADD.FTZ R128, R128, R125 ;  /* 0x0000007d80806221 */ /* 0x000fe20000010000 */
[----:B------:R-:W-:Y:S01]  /*24b0*/  @P0 F2FP.PACK_AB R125, RZ, R124 ;  /* 0x0000007cff7d023e */ /* 0x000fe200000000ff */
[----:B------:R-:W-:Y:S01]  /*24c0*/  FMUL.FTZ R138, R37, R138 ;  /* 0x0000008a258a7220 */ /* 0x000fe20000410000 */
[----:B------:R-:W-:Y:S01]  /*24d0*/  @P0 F2FP.PACK_AB R139, RZ, R188 ;  /* 0x000000bcff8b023e */ /* 0x000fe200000000ff */
[-C--:B------:R-:W-:Y:S01]  /*24e0*/  FMUL.FTZ R136, R136, R211.reuse ;  /* 0x000000d388887220 */ /* 0x080fe20000410000 */
[----:B------:R-:W-:Y:S01]  /*24f0*/  @P0 PRMT R120, R125, 0x7610, R120 ;  /* 0x000076107d780816 */ /* 0x000fe20000000078 */
[----:B------:R-:W-:Y:S01]  /*2500*/  @P6 FADD.FTZ R130, R130, R127 ;  /* 0x0000007f82826221 */ /* 0x000fe20000010000 */
[----:B------:R-:W-:Y:S01]  /*2510*/  @P0 F2FP.PACK_AB R127, RZ, R128 ;  /* 0x00000080ff7f023e */ /* 0x000fe200000000ff */
[----:B------:R-:W-:Y:S01]  /*2520*/  @P6 FADD.FTZ R138, R138, R129 ;  /* 0x000000818a8a6221 */ /* 0x000fe20000010000 */
[----:B------:R-:W-:Y:S01]  /*2530*/  LOP3.LUT P6, RZ, R151, 0xff00, RZ, 0xc0, !PT ;  /* 0x0000ff0097ff7812 */ /* 0x000fe200078cc0ff */
[----:B------:R-:W-:Y:S01]  /*2540*/  FMUL.FTZ R136, R136, c[0x0][0x1e8] ;  /* 0x00007a0088887a20 */ /* 0x000fe20000410000 */
[----:B------:R-:W-:Y:S01]  /*2550*/  @P0 F2FP.PACK_AB R135, RZ, R130 ;  /* 0x00000082ff87023e */ /* 0x000fe200000000ff */
[-C--:B------:R-:W-:Y:S01]  /*2560*/  FMUL.FTZ R128, R128, R211.reuse ;  /* 0x000000d380807220 */ /* 0x080fe20000410000 */
[----:B------:R-:W-:Y:S01]  /*2570*/  @P0 F2FP.PACK_AB R129, RZ, R134 ;  /* 0x00000086ff81023e */ /* 0x000fe200000000ff */
[-C--:B------:R-:W-:Y:S01]  /*2580*/  FMUL.FTZ R130, R130, R211.reuse ;  /* 0x000000d382827220 */ /* 0x080fe20000410000 */
[----:B------:R-:W-:Y:S01]  /*2590*/  FSEL R136, R136, RZ, P6 ;  /* 0x000000ff88887208 */ /* 0x000fe20003000000 */
[----:B------:R-:W-:Y:S01]  /*25a0*/  FMUL.FTZ R128, R128, c[0x0][0x1e8] ;  /* 0x00007a0080807a20 */ /* 0x000fe20000410000 */
[----:B------:R-:W-:Y:S01]  /*25b0*/  LOP3.LUT P6, RZ, R150, 0xff0000, RZ, 0xc0, !PT ;  /* 0x00ff000096ff7812 */ /* 0x000fe200078cc0ff */
[-C--:B------:R-:W-:Y:S01]  /*25c0*/  FMUL.FTZ R124, R124, R211.reuse ;  /* 0x000000d37c7c7220 */ /* 0x080fe20000410000 */
[----:B------:R-:W-:Y:S01]  /*25d0*/  @P0 F2FP.PACK_AB R134, RZ, R126 ;  /* 0x0000007eff86023e */ /* 0x000fe200000000ff */
[----:B------:R-:W-:Y:S01]  /*25e0*/  FMUL.FTZ R130, R130, c[0x0][0x1e8] ;  /* 0x00007a0082827a20 */ /* 0x000fe20000410000 */
[----:B------:R-:W-:Y:S01]  /*25f0*/  FSEL R128, R128, RZ, P6 ;  /* 0x000000ff80807208 */ /* 0x000fe20003000000 */
[-C--:B------:R-:W-:Y:S01]  /*2600*/  FMUL.FTZ R126, R126, R211.reuse ;  /* 0x000000d37e7e7220 */ /* 0x080fe20000410000 */
[----:B------:R-:W-:Y:S01]  /*2610*/  LOP3.LUT P6, RZ, R150, 0xff000000, RZ, 0xc0, !PT ;  /* 0xff00000096ff7812 */ /* 0x000fe200078cc0ff */
[----:B------:R-:W-:Y:S01]  /*2620*/  FMUL.FTZ R124, R124, c[0x0][0x1e8] ;  /* 0x00007a007c7c7a20 */ /* 0x000fe20000410000 */
[----:B------:R-:W-:Y:S01]  /*2630*/  @P0 PRMT R122, R129, 0x7610, R122 ;  /* 0x00007610817a0816 */ /* 0x000fe2000000007a */
[----:B------:R-:W-:Y:S01]  /*2640*/  FMUL.FTZ R126, R126, c[0x0][0x1e8] ;  /* 0x00007a007e7e7a20 */ /* 0x000fe20000410000 */
[----:B------:R-:W-:Y:S01]  /*2650*/  @P0 F2FP.PACK_AB R137, RZ, R138 ;  /* 0x0000008aff89023e */ /* 0x000fe200000000ff */
[-C--:B------:R-:W-:Y:S01]  /*2660*/  FMUL.FTZ R138, R138, R211.reuse ;  /* 0x000000d38a8a7220 */ /* 0x080fe20000410000 */
[----:B------:R-:W-:Y:S01]  /*2670*/  FSEL R129, R130, RZ, P6 ;  /* 0x000000ff82817208 */ /* 0x000fe20003000000 */
[----:B------:R-:W-:Y:S01]  /*2680*/  FMUL.FTZ R188, R188, R211 ;  /* 0x000000d3bcbc7220 */ /* 0x000fe20000410000 */
[----:B------:R-:W-:Y:S01]  /*2690*/  LOP3.LUT P6, RZ, R150, 0xff00, RZ, 0xc0, !PT ;  /* 0x0000ff0096ff7812 */ /* 0x000fe200078cc0ff */
[----:B------:R-:W-:Y:S01]  /*26a0*/  FMUL.FTZ R138, R138, c[0x0][0x1e8] ;  /* 0x00007a008a8a7a20 */ /* 0x000fe20000410000 */
[----:B------:R-:W-:Y:S01]  /*26b0*/  FSEL R124, R124, RZ, P5 ;  /* 0x000000ff7c7c7208 */ /* 0x000fe20002800000 */
[----:B------:R-:W-:Y:S01]  /*26c0*/  FMUL.FTZ R188, R188, c[0x0][0x1e8] ;  /* 0x00007a00bcbc7a20 */ /* 0x000fe20000410000 */
[----:B------:R-:W-:-:S02]  /*26d0*/  ISETP.NE.U32.AND P5, PT, RZ, c[0x0][0x258], PT ;  /* 0x00009600ff007a0c */ /* 0x000fc40003fa5070 */
[----:B------:R-:W-:Y:S02]  /*26e0*/  @P0 PRMT R121, R127, 0x7610, R121 ;  /* 0x000076107f790816 */ /* 0x000fe40000000079 */
[----:B------:R-:W-:Y:S02]  /*26f0*/  FSEL R127, R126, RZ, P6 ;  /* 0x000000ff7e7f7208 */ /* 0x000fe40003000000 */
[----:B------:R-:W-:Y:S02]  /*2700*/  LOP3.LUT P6, RZ, R151, 0xff0000, RZ, 0xc0, !PT ;  /* 0x00ff000097ff7812 */ /* 0x000fe400078cc0ff */
[----:B------:R-:W-:Y:S02]  /*2710*/  ISETP.NE.AND.EX P5, PT, RZ, c[0x0][0x25c], PT, P5 ;  /* 0x00009700ff007a0c */ /* 0x000fe40003fa5350 */
[----:B------:R-:W-:Y:S01]  /*2720*/  @P0 PRMT R123, R137, 0x7610, R123 ;  /* 0x00007610897b0816 */ /* 0x000fe2000000007b */
[----:B------:R-:W-:Y:S01]  /*2730*/  HFMA2.MMA R137, -RZ, RZ, 0, 9.5367431640625e-07 ;  /* 0x00000010ff897435 */ /* 0x000fe200000001ff */
[----:B------:R-:W-:-:S02]  /*2740*/  FSEL R138, R138, RZ, P6 ;  /* 0x000000ff8a8a7208 */ /* 0x000fc40003000000 */
[----:B------:R-:W-:Y:S02]  /*2750*/  LOP3.LUT P6, RZ, R151, 0xff000000, RZ, 0xc0, !PT ;  /* 0xff00000097ff7812 */ /* 0x000fe400078cc0ff */
[----:B------:R-:W-:Y:S02]  /*2760*/  @P0 PRMT R122, R122, 0x5410, R131 ;  /* 0x000054107a7a0816 */ /* 0x000fe40000000083 */
[----:B------:R-:W-:Y:S02]  /*2770*/  FSEL R131, R188, RZ, P6 ;  /* 0x000000ffbc837208 */ /* 0x000fe40003000000 */
[----:B------:R-:W-:Y:S02]  /*2780*/  F2FP.PACK_AB R124, R127, R124 ;  /* 0x0000007c7f7c723e */ /* 0x000fe400000000ff */
[----:B------:R-:W-:Y:S01]  /*2790*/  F2FP.PACK_AB R127, R131, R138 ;  /* 0x0000008a837f723e */ /* 0x000fe200000000ff */
[----:B------:R-:W-:Y:S01]  /*27a0*/  @P5 IMAD.WIDE.U32 R130, R0, R137, c[0x0][0x258] ;  /* 0x0000960000825625 */ /* 0x000fe200078e0089 */
[----:B------:R-:W-:-:S02]  /*27b0*/  F2FP.PACK_AB R125, R129, R128 ;  /* 0x00000080817d723e */ /* 0x000fc400000000ff */
[----:B------:R-:W-:Y:S01]  /*27c0*/  @P0 PRMT R121, R121, 0x5410, R135 ;  /* 0x0000541079790816 */ /* 0x000fe20000000087 */
[----:B------:R-:W-:Y:S01]  /*27d0*/  IMAD.WIDE.U32 R128, R0, R137, c[0x0][0x248] ;  /* 0x0000920000807625 */ /* 0x000fe200078e0089 */
[----:B------:R-:W-:Y:S02]  /*27e0*/  @P0 PRMT R120, R120, 0x5410, R134 ;  /* 0x0000541078780816 */ /* 0x000fe40000000086 */
[----:B------:R-:W-:Y:S02]  /*27f0*/  @P0 PRMT R123, R123, 0x5410, R139 ;  /* 0x000054107b7b0816 */ /* 0x000fe4000000008b */
[----:B------:R-:W-:Y:S02]  /*2800*/  F2FP.PACK_AB R126, R136, R189 ;  /* 0x000000bd887e723e */ /* 0x000fe400000000ff */
[----:B------:R-:W-:Y:S01]  /*2810*/  IADD3 R0, R0, 0x100, RZ ;  /* 0x0000010000007810 */ /* 0x000fe20007ffe0ff */
[----:B------:R0:W-:Y:S04]  /*2820*/  @P5 STG.E.128 [R130.64], R120 ;  /* 0x0000007882005986 */ /* 0x0001e8000c101d04 */
[----:B------:R0:W-:Y:S02]  /*2830*/  STG.E.128 [R128.64], R124 ;  /* 0x0000007c80007986 */ /* 0x0001e4000c101d04 */
.L_x_1886:
[----:B------:R-:W-:Y:S05]  /*2840*/  BSYNC B0 ;  /* 0x0000000000007941 */ /* 0x000fea0003800000 */
.L_x_1885:
[----:B------:R-:W-:Y:S01]  /*2850*/  BSSY B0, `(.L_x_1887) ;  /* 0x000006b000007945 */ /* 0x000fe20003800000 */
[----:B------:R-:W-:Y:S05]  /*2860*/  @!P2 BRA `(.L_x_1888) ;  /* 0x000006900000a947 */ /* 0x000fea0003800000 */
[----:B------:R-:W-:Y:S01]  /*2870*/  ISETP.NE.U32.AND P6, PT, RZ, c[0x0][0x218], PT ;  /* 0x00008600ff007a0c */ /* 0x000fe20003fc5070 */
[--C-:B0-----:R-:W-:Y:S01]  /*2880*/  FFMA.FTZ R125, R171, R132, R133.reuse ;  /* 0x00000084ab7d7223 */ /* 0x101fe20000010085 */
        /* <DEDUP_REMOVED lines=103> */
.L_x_1888:
[----:B------:R-:W-:Y:S05]  /*2f00*/  BSYNC B0 ;  /* 0x0000000000007941 */ /* 0x000fea0003800000 */
.L_x_1887:
        /* <DEDUP_REMOVED lines=27> */
[--C-:B------:R-:W-:Y:S02]  /*30c0*/  FFMA.FTZ R188, R196, R132, R133.reuse ;  /* 0x00000084c4bc7223 */ /* 0x100fe40000010085 */
[----:B------:R-:W-:Y:S01]  /*30d0*/  FMUL.FTZ R126, R37, R126 ;  /* 0x0000007e257e7220 */ /* 0x000fe20000410000 */
[----:B------:R-:W-:Y:S01]  /*30e0*/  FSEL R189, R128, RZ, P0 ;  /* 0x000000ff80bd7208 */ /* 0x000fe20000000000 */
[----:B------:R-:W-:Y:S01]  /*30f0*/  FFMA.FTZ R125, R183, R132, R133 ;  /* 0x00000084b77d7223 */ /* 0x000fe20000010085 */
[----:B------:R-:W-:Y:S01]  /*3100*/  ISETP.NE.U32.AND P0, PT, RZ, c[0x0][0x258], PT ;  /* 0x00009600ff007a0c */ /* 0x000fe20003f05070 */
[----:B------:R-:W-:-:S02]  /*3110*/  FADD.FTZ R188, R195, -R188 ;  /* 0x800000bcc3bc7221 */ /* 0x000fc40000010000 */
[----:B------:R-:W-:Y:S01]  /*3120*/  @P6 FADD.FTZ R126, R126, R127 ;  /* 0x0000007f7e7e6221 */ /* 0x000fe20000010000 */
[----:B------:R-:W-:Y:S01]  /*3130*/  ISETP.NE.AND.EX P0, PT, RZ, c[0x0][0x25c], PT, P0 ;  /* 0x00009700ff007a0c */ /* 0x000fe20003f05300 */
[-C--:B------:R-:W-:Y:S02]  /*3140*/  FFMA.FTZ R130, R184, R132.reuse, R133 ;  /* 0x00000084b8827223 */ /* 0x080fe40000010085 */
[----:B------:R-:W-:Y:S01]  /*3150*/  FADD.FTZ R128, R186, -R125 ;  /* 0x8000007dba807221 */ /* 0x000fe20000010000 */
[----:B------:R-:W-:Y:S01]  /*3160*/  @P6 HADD2.F32 R125, -RZ, R113.H0_H0 ;  /* 0x20000071ff7d6230 */ /* 0x000fe20000004100 */
[----:B------:R-:W-:Y:S02]  /*3170*/  FFMA.FTZ R127, R193, R132, R133 ;  /* 0x00000084c17f7223 */ /* 0x000fe40000010085 */
[----:B------:R-:W-:Y:S01]  /*3180*/  @P6 FADD.FTZ R136, R136, R129 ;  /* 0x0000008188886221 */ /* 0x000fe20000010000 */
[----:B------:R-:W-:Y:S01]  /*3190*/  @P6 HADD2.F32 R129, -RZ, R115.H0_H0 ;  /* 0x20000073ff816230 */ /* 0x000fe20000004100 */
        /* <DEDUP_REMOVED lines=66> */
.L_x_1890:
[----:B------:R-:W-:Y:S05]  /*35c0*/  BSYNC B0 ;  /* 0x0000000000007941 */ /* 0x000fea0003800000 */
.L_x_1889:
        /* <DEDUP_REMOVED lines=14> */
[--C-:B------:R-:W-:Y:S01]  /*36b0*/  @P6 HADD2.F32 R125, -RZ, R118.reuse.H0_H0 ;  /* 0x20000076ff7d6230 */ /* 0x100fe20000004100 */
[-CC-:B------:R-:W-:Y:S01]  /*36c0*/  FFMA.FTZ R131, R207, R132.reuse, R133.reuse ;  /* 0x00000084cf837223 */ /* 0x180fe20000010085 */
[----:B------:R-:W-:Y:S01]  /*36d0*/  @P6 HADD2.F32 R127, -RZ, R118.H1_H1 ;  /* 0x30000076ff7f6230 */ /* 0x000fe20000004100 */
[----:B------:R-:W-:-:S02]  /*36e0*/  FFMA.FTZ R138, R212, R132, R133 ;  /* 0x00000084d48a7223 */ /* 0x000fc40000010085 */
[----:B------:R-:W-:Y:S02]  /*36f0*/  @P6 FADD.FTZ R134, R134, R125 ;  /* 0x0000007d86866221 */ /* 0x000fe40000010000 */
[----:B------:R-:W-:Y:S02]  /*3700*/  @P6 FADD.FTZ R136, R136, R127 ;  /* 0x0000007f88886221 */ /* 0x000fe40000010000 */
[-C--:B------:R-:W-:Y:S02]  /*3710*/  FMUL.FTZ R124, R134, R211.reuse ;  /* 0x000000d3867c7220 */ /* 0x080fe40000410000 */
[----:B------:R-:W-:Y:S02]  /*3720*/  FMUL.FTZ R129, R136, R211 ;  /* 0x000000d388817220 */ /* 0x000fe40000410000 */
[----:B------:R-:W-:Y:S01]  /*3730*/  FMUL.FTZ R128, R124, c[0x0][0x1e8] ;  /* 0x00007a007c807a20 */ /* 0x000fe20000410000 */
[----:B------:R-:W-:Y:S01]  /*3740*/  MOV R124, R156 ;  /* 0x0000009c007c7202 */ /* 0x000fe20000000f00 */
[----:B------:R-:W-:-:S02]  /*3750*/  FFMA.FTZ R125, R145, R132, R133 ;  /* 0x00000084917d7223 */ /* 0x000fc40000010085 */
[----:B------:R-:W-:Y:S01]  /*3760*/  FMUL.FTZ R129, R129, c[0x0][0x1e8] ;  /* 0x00007a0081817a20 */ /* 0x000fe20000410000 */
[----:B------:R-:W-:Y:S01]  /*3770*/  FSEL R135, R128, RZ, P5 ;  /* 0x000000ff80877208 */ /* 0x000fe20002800000 */
[----:B------:R-:W-:Y:S01]  /*3780*/  FFMA.FTZ R127, R197, R132, R133 ;  /* 0x00000084c57f7223 */ /* 0x000fe20000010085 */
[----:B------:R-:W-:Y:S01]  /*3790*/  LOP3.LUT P5, RZ, R124, 0xff, RZ, 0xc0, !PT ;  /* 0x000000ff7cff7812 */ /* 0x000fe200078ac0ff */
[----:B------:R-:W-:Y:S01]  /*37a0*/  FADD.FTZ R124, R200, -R125 ;  /* 0x8000007dc87c7221 */ /* 0x000fe20000010000 */
[----:B------:R-:W-:Y:S01]  /*37b0*/  FSEL R214, R129, RZ, P0 ;  /* 0x000000ff81d67208 */ /* 0x000fe20000000000 */
[----:B------:R-:W-:Y:S01]  /*37c0*/  @P6 HADD2.F32 R125, -RZ, R116.H0_H0 ;  /* 0x20000074ff7d6230 */ /* 0x000fe20000004100 */
[----:B------:R-:W-:Y:S01]  /*37d0*/  ISETP.NE.U32.AND P0, PT, RZ, c[0x0][0x258], PT ;  /* 0x00009600ff007a0c */ /* 0x000fe20003f05070 */
[C---:B------:R-:W-:Y:S01]  /*37e0*/  FMUL.FTZ R124, R37.reuse, R124 ;  /* 0x0000007c257c7220 */ /* 0x040fe20000410000 */
[----:B------:R-:W-:Y:S01]  /*37f0*/  @P6 HADD2.F32 R129, -RZ, R119.H0_H0 ;  /* 0x20000077ff816230 */ /* 0x000fe20000004100 */
[----:B------:R-:W-:Y:S01]  /*3800*/  FADD.FTZ R128, R204, -R127 ;  /* 0x8000007fcc807221 */ /* 0x000fe20000010000 */
[----:B------:R-:W-:Y:S01]  /*3810*/  ISETP.NE.AND.EX P0, PT, RZ, c[0x0][0x25c], PT, P0 ;  /* 0x00009700ff007a0c */ /* 0x000fe20003f05300 */
[----:B------:R-:W-:Y:S01]  /*3820*/  @P6 FADD.FTZ R124, R124, R125 ;  /* 0x0000007d7c7c6221 */ /* 0x000fe20000010000 */
[--C-:B------:R-:W-:Y:S01]  /*3830*/  @P6 HADD2.F32 R125, -RZ, R117.reuse.H0_H0 ;  /* 0x20000075ff7d6230 */ /* 0x100fe20000004100 */
[----:B------:R-:W-:Y:S01]  /*3840*/  FMUL.FTZ R128, R37, R128 ;  /* 0x0000008025807220 */ /* 0x000fe20000410000 */
[----:B------:R-:W-:Y:S01]  /*3850*/  @P6 HADD2.F32 R127, -RZ, R117.H1_H1 ;  /* 0x30000075ff7f6230 */ /* 0x000fe20000004100 */
[----:B------:R-:W-:-:S02]  /*3860*/  FADD.FTZ R130, R201, -R130 ;  /* 0x80000082c9827221 */ /* 0x000fc40000010000 */
[----:B------:R-:W-:Y:S02]  /*3870*/  FADD.FTZ R126, R199, -R126 ;  /* 0x8000007ec77e7221 */ /* 0x000fe40000010000 */
[----:B------:R-:W-:Y:S01]  /*3880*/  FADD.FTZ R132, R210, -R131 ;  /* 0x80000083d2847221 */ /* 0x000fe20000010000 */
[----:B------:R-:W-:Y:S01]  /*3890*/  @P6 HADD2.F32 R131, -RZ, R119.H1_H1 ;  /* 0x30000077ff836230 */ /* 0x000fe20000004100 */
[----:B------:R-:W-:Y:S02]  /*38a0*/  FADD.FTZ R188, R209, -R138 ;  /* 0x8000008ad1bc7221 */ /* 0x000fe40000010000 */
[----:B------:R-:W-:Y:S01]  /*38b0*/  @P6 FADD.FTZ R128, R128, R125 ;  /* 0x0000007d80806221 */ /* 0x000fe20000010000 */
[----:B------:R-:W-:Y:S01]  /*38c0*/  @P0 F2FP.PACK_AB R134, RZ, R134 ;  /* 0x00000086ff86023e */ /* 0x000fe200000000ff */
[C---:B------:R-:W-:Y:S01]  /*38d0*/  FMUL.FTZ R130, R37.reuse, R130 ;  /* 0x0000008225827220 */ /* 0x040fe20000410000 */
[----:B------:R-:W-:Y:S01]  /*38e0*/  @P0 F2FP.PACK_AB R136, RZ, R136 ;  /* 0x00000088ff88023e */ /* 0x000fe200000000ff */
[C---:B------:R-:W-:Y:S01]  /*38f0*/  FMUL.FTZ R126, R37.reuse, R126 ;  /* 0x0000007e257e7220 */ /* 0x040fe20000410000 */
[----:B------:R-:W-:Y:S01]  /*3900*/  @P0 F2FP.PACK_AB R125, RZ, R128 ;  /* 0x00000080ff7d023e */ /* 0x000fe200000000ff */
[C---:B------:R-:W-:Y:S01]  /*3910*/  FMUL.FTZ R138, R37.reuse, R132 ;  /* 0x00000084258a7220 */ /* 0x040fe20000410000 */
[----:B------:R-:W-:Y:S01]  /*3920*/  @P0 PRMT R122, R134, 0x7610, R122 ;  /* 0x00007610867a0816 */ /* 0x000fe2000000007a */
[----:B------:R-:W-:Y:S01]  /*3930*/  FMUL.FTZ R188, R37, R188 ;  /* 0x000000bc25bc7220 */ /* 0x000fe20000410000 */
[----:B------:R-:W-:Y:S01]  /*3940*/  @P6 HADD2.F32 R37, -RZ, R116.H1_H1 ;  /* 0x30000074ff256230 */ /* 0x000fe20000004100 */
[----:B------:R-:W-:Y:S01]  /*3950*/  @P6 FADD.FTZ R130, R130, R127 ;  /* 0x0000007f82826221 */ /* 0x000fe20000010000 */
[----:B------:R-:W-:Y:S01]  /*3960*/  @P0 PRMT R121, R125, 0x7610, R121 ;  /* 0x000076107d790816 */ /* 0x000fe20000000079 */
[-C--:B------:R-:W-:Y:S01]  /*3970*/  FMUL.FTZ R128, R128, R211.reuse ;  /* 0x000000d380807220 */ /* 0x080fe20000410000 */
[----:B------:R-:W-:Y:S01]  /*3980*/  @P0 PRMT R122, R122, 0x5410, R136 ;  /* 0x000054107a7a0816 */ /* 0x000fe20000000088 */
[----:B------:R-:W-:Y:S01]  /*3990*/  @P6 FADD.FTZ R126, R126, R37 ;  /* 0x000000257e7e6221 */ /* 0x000fe20000010000 */
[----:B------:R-:W-:Y:S01]  /*39a0*/  @P0 F2FP.PACK_AB R133, RZ, R130 ;  /* 0x00000082ff85023e */ /* 0x000fe200000000ff */
        /* <DEDUP_REMOVED lines=12> */
[----:B------:R-:W-:Y:S01]  /*3a70*/  FMUL.FTZ R124, R124, c[0x0][0x1e8] ;  /* 0x00007a007c7c7a20 */ /* 0x000fe20000410000 */
[----:B------:R-:W-:Y:S01]  /*3a80*/  HFMA2.MMA R131, -RZ, RZ, 0, 9.5367431640625e-07 ;  /* 0x00000010ff837435 */ /* 0x000fe200000001ff */
[-C--:B------:R-:W-:Y:S01]  /*3a90*/  FMUL.FTZ R126, R126, R211.reuse ;  /* 0x000000d37e7e7220 */ /* 0x080fe20000410000 */
[----:B------:R-:W-:Y:S01]  /*3aa0*/  FSEL R125, R130, RZ, P6 ;  /* 0x000000ff827d7208 */ /* 0x000fe20003000000 */
[-C--:B------:R-:W-:Y:S01]  /*3ab0*/  FMUL.FTZ R138, R138, R211.reuse ;  /* 0x000000d38a8a7220 */ /* 0x080fe20000410000 */
[----:B------:R-:W-:Y:S01]  /*3ac0*/  FSEL R124, R124, RZ, P5 ;  /* 0x000000ff7c7c7208 */ /* 0x000fe20002800000 */
[----:B------:R-:W-:Y:S01]  /*3ad0*/  FMUL.FTZ R126, R126, c[0x0][0x1e8] ;  /* 0x00007a007e7e7a20 */ /* 0x000fe20000410000 */
[----:B------:R-:W-:Y:S01]  /*3ae0*/  LOP3.LUT P6, RZ, R156, 0xff00, RZ, 0xc0, !PT ;  /* 0x0000ff009cff7812 */ /* 0x000fe200078cc0ff */
[----:B------:R-:W-:Y:S01]  /*3af0*/  FMUL.FTZ R138, R138, c[0x0][0x1e8] ;  /* 0x00007a008a8a7a20 */ /* 0x000fe20000410000 */
[----:B------:R-:W-:Y:S01]  /*3b00*/  ISETP.NE.U32.AND P5, PT, RZ, c[0x0][0x258], PT ;  /* 0x00009600ff007a0c */ /* 0x000fe20003fa5070 */
[----:B------:R-:W-:Y:S01]  /*3b10*/  FMUL.FTZ R211, R188, R211 ;  /* 0x000000d3bcd37220 */ /* 0x000fe20000410000 */
[----:B------:R-:W-:-:S02]  /*3b20*/  FSEL R129, R126, RZ, P6 ;  /* 0x000000ff7e817208 */ /* 0x000fc40003000000 */
[----:B------:R-:W-:Y:S01]  /*3b30*/  ISETP.NE.AND.EX P5, PT, RZ, c[0x0][0x25c], PT, P5 ;  /* 0x00009700ff007a0c */ /* 0x000fe20003fa5350 */
[----:B------:R-:W-:Y:S01]  /*3b40*/  FMUL.FTZ R211, R211, c[0x0][0x1e8] ;  /* 0x00007a00d3d37a20 */ /* 0x000fe20000410000 */
[C---:B------:R-:W-:Y:S02]  /*3b50*/  LOP3.LUT P6, RZ, R157.reuse, 0xff0000, RZ, 0xc0, !PT ;  /* 0x00ff00009dff7812 */ /* 0x040fe400078cc0ff */
[----:B------:R-:W-:Y:S02]  /*3b60*/  @P0 F2FP.PACK_AB R188, RZ, R188 ;  /* 0x000000bcffbc023e */ /* 0x000fe400000000ff */
[----:B------:R-:W-:Y:S02]  /*3b70*/  FSEL R138, R138, RZ, P6 ;  /* 0x000000ff8a8a7208 */ /* 0x000fe40003000000 */
[----:B------:R-:W-:Y:S02]  /*3b80*/  LOP3.LUT P6, RZ, R157, 0xff000000, RZ, 0xc0, !PT ;  /* 0xff0000009dff7812 */ /* 0x000fe400078cc0ff */
[----:B------:R-:W-:-:S02]  /*3b90*/  @P0 PRMT R120, R37, 0x7610, R120 ;  /* 0x0000761025780816 */ /* 0x000fc40000000078 */
[----:B------:R-:W-:Y:S02]  /*3ba0*/  @P0 PRMT R123, R127, 0x7610, R123 ;  /* 0x000076107f7b0816 */ /* 0x000fe4000000007b */
[----:B------:R-:W-:Y:S02]  /*3bb0*/  FSEL R127, R211, RZ, P6 ;  /* 0x000000ffd37f7208 */ /* 0x000fe40003000000 */
[----:B------:R-:W-:Y:S02]  /*3bc0*/  F2FP.PACK_AB R125, R125, R128 ;  /* 0x000000807d7d723e */ /* 0x000fe400000000ff */
[----:B------:R-:W-:Y:S01]  /*3bd0*/  F2FP.PACK_AB R124, R129, R124 ;  /* 0x0000007c817c723e */ /* 0x000fe200000000ff */
[-C--:B------:R-:W-:Y:S01]  /*3be0*/  @P5 IMAD.WIDE.U32 R128, R0, R131.reuse, c[0x0][0x258] ;  /* 0x0000960000805625 */ /* 0x080fe200078e0083 */
[----:B------:R-:W-:Y:S02]  /*3bf0*/  @P0 PRMT R121, R121, 0x5410, R133 ;  /* 0x0000541079790816 */ /* 0x000fe40000000085 */
[----:B------:R-:W-:Y:S01]  /*3c00*/  @P0 PRMT R120, R120, 0x5410, R132 ;  /* 0x0000541078780816 */ /* 0x000fe20000000084 */
[----:B------:R-:W-:Y:S01]  /*3c10*/  IMAD.WIDE.U32 R130, R0, R131, c[0x0][0x248] ;  /* 0x0000920000827625 */ /* 0x000fe200078e0083 */
[----:B------:R-:W-:-:S02]  /*3c20*/  @P0 PRMT R123, R123, 0x5410, R188 ;  /* 0x000054107b7b0816 */ /* 0x000fc400000000bc */
[----:B------:R-:W-:Y:S02]  /*3c30*/  F2FP.PACK_AB R126, R214, R135 ;  /* 0x00000087d67e723e */ /* 0x000fe400000000ff */
[----:B------:R-:W-:Y:S01]  /*3c40*/  F2FP.PACK_AB R127, R127, R138 ;  /* 0x0000008a7f7f723e */ /* 0x000fe200000000ff */
[----:B------:R0:W-:Y:S04]  /*3c50*/  @P5 STG.E.128 [R128.64], R120 ;  /* 0x0000007880005986 */ /* 0x0001e8000c101d04 */
[----:B------:R0:W-:Y:S02]  /*3c60*/  STG.E.128 [R130.64], R124 ;  /* 0x0000007c82007986 */ /* 0x0001e4000c101d04 */
.L_x_1892:
[----:B------:R-:W-:Y:S05]  /*3c70*/  BSYNC B0 ;  /* 0x0000000000007941 */ /* 0x000fea0003800000 */
.L_x_1891:
[----:B------:R-:W-:Y:S02]  /*3c80*/  IADD3 R3, R3, c[0x0][0x160], RZ ;  /* 0x0000580003037a10 */ /* 0x000fe40007ffe0ff */
[----:B------:R-:W-:Y:S02]  /*3c90*/  LOP3.LUT P5, RZ, R2, 0xff, RZ, 0xc0, !PT ;  /* 0x000000ff02ff7812 */ /* 0x000fe400078ac0ff */
[----:B------:R-:W-:-:S02]  /*3ca0*/  ISETP.GE.AND P0, PT, R3, c[0x0][0x164], PT ;  /* 0x0000590003007a0c */ /* 0x000fc40003f06270 */
[----:B------:R-:W-:-:S11]  /*3cb0*/  SEL R2, RZ, 0x1, P5 ;  /* 0x00000001ff027807 */ /* 0x000fd60002800000 */
[----:B0-----:R-:W-:Y:S01]  /*3cc0*/  @P0 CALL.REL.NOINC `(.L_x_1874) ;  /* 0x0000001000000944 */ /* 0x001fe20003c00000 */
[----:B------:R-:W-:Y:S05]  /*3cd0*/  BRA `(.L_x_1893) ;  /* 0xffffc94000007947 */ /* 0x000fea000383ffff */
.L_x_1874:
        /* <DEDUP_REMOVED lines=39> */
.L_x_1883:
[----:B------:R-:W-:Y:S02]  /*3f50*/  MOV R129, R137 ;  /* 0x0000008900817202 */ /* 0x000fe40000000f00 */
[----:B------:R-:W-:-:S02]  /*3f60*/  MOV R134, 0x10 ;  /* 0x0000001000867802 */ /* 0x000fc40000000f00 */
[----:B------:R-:W-:Y:S02]  /*3f70*/  MOV R189, 0x1f ;  /* 0x0000001f00bd7802 */ /* 0x000fe40000000f00 */
[----:B------:R-:W-:Y:S02]  /*3f80*/  MOV R138, 0xffffffff ;  /* 0xffffffff008a7802 */ /* 0x000fe40000000f00 */
[----:B------:R-:W-:Y:S02]  /*3f90*/  MOV R124, 0x3fb0 ;  /* 0x00003fb0007c7802 */ /* 0x000fe40000000f00 */
[----:B------:R-:W-:Y:S05]  /*3fa0*/  CALL.REL.NOINC `($__internal_28_$__cuda_sm70_shflsync_down_p) ;  /* 0x0000045000007944 */ /* 0x000fea0003c00000 */
[----:B-1----:R-:W-:Y:S01]  /*3fb0*/  MOV R128, R189 ;  /* 0x000000bd00807202 */ /* 0x002fe20000000f00 */
[----:B0-----:R-:W-:Y:S05]  /*3fc0*/  BRA `(.L_x_1894) ;  /* 0xffffdea000007947 */ /* 0x001fea000383ffff */
.L_x_1884:
[----:B------:R-:W-:Y:S01]  /*3fd0*/  HFMA2.MMA R134, -RZ, RZ, 0, 9.5367431640625e-07 ;  /* 0x00000010ff867435 */ /* 0x000fe200000001ff */
[----:B------:R-:W-:Y:S02]  /*3fe0*/  MOV R129, R136 ;  /* 0x0000008800817202 */ /* 0x000fe40000000f00 */
[----:B------:R-:W-:Y:S02]  /*3ff0*/  MOV R189, 0x1f ;  /* 0x0000001f00bd7802 */ /* 0x000fe40000000f00 */
[----:B------:R-:W-:-:S02]  /*4000*/  MOV R138, 0xffffffff ;  /* 0xffffffff008a7802 */ /* 0x000fc40000000f00 */
[----:B------:R-:W-:Y:S02]  /*4010*/  MOV R124, 0x4030 ;  /* 0x00004030007c7802 */ /* 0x000fe40000000f00 */
[----:B01----:R-:W-:Y:S05]  /*4020*/  CALL.REL.NOINC `($__internal_28_$__cuda_sm70_shflsync_down_p) ;  /* 0x000003d000007944 */ /* 0x003fea0003c00000 */
[----:B------:R-:W-:Y:S01]  /*4030*/  FADD.FTZ R128, R128, R137 ;  /* 0x0000008980807221 */ /* 0x000fe20000010000 */
[----:B0-----:R-:W-:Y:S01]  /*4040*/  HFMA2.MMA R134, -RZ, RZ, 0, 4.76837158203125e-07 ;  /* 0x00000008ff867435 */ /* 0x001fe200000001ff */
[----:B-1----:R-:W-:Y:S01]  /*4050*/  FADD.FTZ R136, R136, R189 ;  /* 0x000000bd88887221 */ /* 0x002fe20000010000 */
[----:B------:R-:W-:Y:S02]  /*4060*/  MOV R189, 0x1f ;  /* 0x0000001f00bd7802 */ /* 0x000fe40000000f00 */
[----:B------:R-:W-:Y:S02]  /*4070*/  MOV R138, 0xffffffff ;  /* 0xffffffff008a7802 */ /* 0x000fe40000000f00 */
[----:B------:R-:W-:Y:S02]  /*4080*/  MOV R129, R128 ;  /* 0x0000008000817202 */ /* 0x000fe40000000f00 */
[----:B------:R-:W-:Y:S02]  /*4090*/  MOV R124, 0x40b0 ;  /* 0x000040b0007c7802 */ /* 0x000fe40000000f00 */
[----:B------:R-:W-:Y:S05]  /*40a0*/  CALL.REL.NOINC `($__internal_28_$__cuda_sm70_shflsync_down_p) ;  /* 0x0000035000007944 */ /* 0x000fea0003c00000 */
[----:B0-----:R-:W-:Y:S01]  /*40b0*/  HFMA2.MMA R134, -RZ, RZ, 0, 4.76837158203125e-07 ;  /* 0x00000008ff867435 */ /* 0x001fe200000001ff */
[----:B-1----:R-:W-:-:S02]  /*40c0*/  MOV R127, R189 ;  /* 0x000000bd007f7202 */ /* 0x002fc40000000f00 */
[----:B------:R-:W-:Y:S02]  /*40d0*/  MOV R129, R136 ;  /* 0x0000008800817202 */ /* 0x000fe40000000f00 */
[----:B------:R-:W-:Y:S02]  /*40e0*/  MOV R189, 0x1f ;  /* 0x0000001f00bd7802 */ /* 0x000fe40000000f00 */
[----:B------:R-:W-:Y:S02]  /*40f0*/  MOV R138, 0xffffffff ;  /* 0xffffffff008a7802 */ /* 0x000fe40000000f00 */
[----:B------:R-:W-:Y:S02]  /*4100*/  MOV R124, 0x4120 ;  /* 0x00004120007c7802 */ /* 0x000fe40000000f00 */
[----:B------:R-:W-:Y:S05]  /*4110*/  CALL.REL.NOINC `($__internal_28_$__cuda_sm70_shflsync_down_p) ;  /* 0x000002e000007944 */ /* 0x000fea0003c00000 */
[----:B------:R-:W-:Y:S01]  /*4120*/  FADD.FTZ R128, R127, R128 ;  /* 0x000000807f807221 */ /* 0x000fe20000010000 */
[----:B0-----:R-:W-:Y:S01]  /*4130*/  HFMA2.MMA R134, -RZ, RZ, 0, 2.384185791015625e-07 ;  /* 0x00000004ff867435 */ /* 0x001fe200000001ff */
[----:B-1----:R-:W-:Y:S01]  /*4140*/  FADD.FTZ R136, R136, R189 ;  /* 0x000000bd88887221 */ /* 0x002fe20000010000 */
[----:B------:R-:W-:Y:S02]  /*4150*/  MOV R189, 0x1f ;  /* 0x0000001f00bd7802 */ /* 0x000fe40000000f00 */
[----:B------:R-:W-:-:S02]  /*4160*/  MOV R138, 0xffffffff ;  /* 0xffffffff008a7802 */ /* 0x000fc40000000f00 */
[----:B------:R-:W-:Y:S02]  /*4170*/  MOV R129, R128 ;  /* 0x0000008000817202 */ /* 0x000fe40000000f00 */
[----:B------:R-:W-:Y:S02]  /*4180*/  MOV R124, 0x41a0 ;  /* 0x000041a0007c7802 */ /* 0x000fe40000000f00 */
[----:B------:R-:W-:Y:S05]  /*4190*/  CALL.REL.NOINC `($__internal_28_$__cuda_sm70_shflsync_down_p) ;  /* 0x0000026000007944 */ /* 0x000fea0003c00000 */
[----:B0-----:R-:W-:Y:S01]  /*41a0*/  HFMA2.MMA R134, -RZ, RZ, 0, 2.384185791015625e-07 ;  /* 0x00000004ff867435 */ /* 0x001fe200000001ff */
[----:B-1----:R-:W-:Y:S02]  /*41b0*/  MOV R127, R189 ;  /* 0x000000bd007f7202 */ /* 0x002fe40000000f00 */
[----:B------:R-:W-:Y:S02]  /*41c0*/  MOV R129, R136 ;  /* 0x0000008800817202 */ /* 0x000fe40000000f00 */
[----:B------:R-:W-:Y:S02]  /*41d0*/  MOV R189, 0x1f ;  /* 0x0000001f00bd7802 */ /* 0x000fe40000000f00 */
[----:B------:R-:W-:Y:S02]  /*41e0*/  MOV R138, 0xffffffff ;  /* 0xffffffff008a7802 */ /* 0x000fe40000000f00 */
[----:B------:R-:W-:-:S02]  /*41f0*/  MOV R124, 0x4210 ;  /* 0x00004210007c7802 */ /* 0x000fc40000000f00 */
[----:B------:R-:W-:Y:S05]  /*4200*/  CALL.REL.NOINC `($__internal_28_$__cuda_sm70_shflsync_down_p) ;  /* 0x000001f000007944 */ /* 0x000fea0003c00000 */
[----:B------:R-:W-:Y:S01]  /*4210*/  FADD.FTZ R128, R127, R128 ;  /* 0x000000807f807221 */ /* 0x000fe20000010000 */
[----:B0-----:R-:W-:Y:S01]  /*4220*/  HFMA2.MMA R134, -RZ, RZ, 0, 1.1920928955078125e-07 ;  /* 0x00000002ff867435 */ /* 0x001fe200000001ff */
[----:B-1----:R-:W-:Y:S01]  /*4230*/  FADD.FTZ R132, R136, R189 ;  /* 0x000000bd88847221 */ /* 0x002fe20000010000 */
[----:B------:R-:W-:-:S02]  /*4240*/  MOV R189, 0x1f ;  /* 0x0000001f00bd7802 */ /* 0x000fc40000000f00 */
[----:B------:R-:W-:Y:S02]  /*4250*/  MOV R138, 0xffffffff ;  /* 0xffffffff008a7802 */ /* 0x000fe40000000f00 */
[----:B------:R-:W-:Y:S02]  /*4260*/  MOV R129, R128 ;  /* 0x0000008000817202 */ /* 0x000fe40000000f00 */
[----:B------:R-:W-:Y:S02]  /*4270*/  MOV R124, 0x4290 ;  /* 0x00004290007c7802 */ /* 0x000fe40000000f00 */
[----:B------:R-:W-:Y:S05]  /*4280*/  CALL.REL.NOINC `($__internal_28_$__cuda_sm70_shflsync_down_p) ;  /* 0x0000017000007944 */ /* 0x000fea0003c00000 */
[----:B0-----:R-:W-:Y:S01]  /*4290*/  HFMA2.MMA R134, -RZ, RZ, 0, 1.1920928955078125e-07 ;  /* 0x00000002ff867435 */ /* 0x001fe200000001ff */
[----:B-1----:R-:W-:Y:S02]  /*42a0*/  MOV R127, R189 ;  /* 0x000000bd007f7202 */ /* 0x002fe40000000f00 */
[----:B------:R-:W-:Y:S02]  /*42b0*/  MOV R129, R132 ;  /* 0x0000008400817202 */ /* 0x000fe40000000f00 */
[----:B------:R-:W-:Y:S02]  /*42c0*/  MOV R189, 0x1f ;  /* 0x0000001f00bd7802 */ /* 0x000fe40000000f00 */
[----:B------:R-:W-:-:S02]  /*42d0*/  MOV R138, 0xffffffff ;  /* 0xffffffff008a7802 */ /* 0x000fc40000000f00 */
[----:B------:R-:W-:Y:S02]  /*42e0*/  MOV R124, 0x4300 ;  /* 0x00004300007c7802 */ /* 0x000fe40000000f00 */
[----:B------:R-:W-:Y:S05]  /*42f0*/  CALL.REL.NOINC `($__internal_28_$__cuda_sm70_shflsync_down_p) ;  /* 0x0000010000007944 */ /* 0x000fea0003c00000 */
[----:B------:R-:W-:Y:S01]  /*4300*/  FADD.FTZ R130, R127, R128 ;  /* 0x000000807f827221 */ /* 0x000fe20000010000 */
[----:B0-----:R-:W-:Y:S01]  /*4310*/  HFMA2.MMA R134, -RZ, RZ, 0, 5.9604644775390625e-08 ;  /* 0x00000001ff867435 */ /* 0x001fe200000001ff */
[----:B-1----:R-:W-:Y:S01]  /*4320*/  FADD.FTZ R132, R132, R189 ;  /* 0x000000bd84847221 */ /* 0x002fe20000010000 */
[----:B------:R-:W-:Y:S02]  /*4330*/  MOV R189, 0x1f ;  /* 0x0000001f00bd7802 */ /* 0x000fe40000000f00 */
[----:B------:R-:W-:Y:S02]  /*4340*/  MOV R138, 0xffffffff ;  /* 0xffffffff008a7802 */ /* 0x000fe40000000f00 */
[----:B------:R-:W-:Y:S02]  /*4350*/  MOV R129, R130 ;  /* 0x0000008200817202 */ /* 0x000fe40000000f00 */
[----:B------:R-:W-:Y:S02]  /*4360*/  MOV R124, 0x4380 ;  /* 0x00004380007c7802 */ /* 0x000fe40000000f00 */
[----:B------:R-:W-:Y:S05]  /*4370*/  CALL.REL.NOINC `($__internal_28_$__cuda_sm70_shflsync_down_p) ;  /* 0x0000008000007944 */ /* 0x000fea0003c00000 */
[----:B0-----:R-:W-:Y:S01]  /*4380*/  HFMA2.MMA R134, -RZ, RZ, 0, 5.9604644775390625e-08 ;  /* 0x00000001ff867435 */ /* 0x001fe200000001ff */
[----:B-1----:R-:W-:-:S02]  /*4390*/  MOV R131, R189 ;  /* 0x000000bd00837202 */ /* 0x002fc40000000f00 */
[----:B------:R-:W-:Y:S02]  /*43a0*/  MOV R129, R132 ;  /* 0x0000008400817202 */ /* 0x000fe40000000f00 */
[----:B------:R-:W-:Y:S02]  /*43b0*/  MOV R189, 0x1f ;  /* 0x0000001f00bd7802 */ /* 0x000fe40000000f00 */
[----:B------:R-:W-:Y:S02]  /*43c0*/  MOV R138, 0xffffffff ;  /* 0xffffffff008a7802 */ /* 0x000fe40000000f00 */
[----:B------:R-:W-:Y:S02]  /*43d0*/  MOV R124, 0x43f0 ;  /* 0x000043f0007c7802 */ /* 0x000fe40000000f00 */
[----:B------:R-:W-:Y:S05]  /*43e0*/  CALL.REL.NOINC `($__internal_28_$__cuda_sm70_shflsync_down_p) ;  /* 0x0000001000007944 */ /* 0x000fea0003c00000 */
[----:B01----:R-:W-:Y:S05]  /*43f0*/  BRA `(.L_x_1895) ;  /* 0xffffdb9000007947 */ /* 0x003fea000383ffff */
        .weak           $__internal_28_$__cuda_sm70_shflsync_down_p
        .type           $__internal_28_$__cuda_sm70_shflsync_down_p,@function
        .size           $__internal_28_$__cuda_sm70_shflsync_down_p,(.L_x_11762 - $__internal_28_$__cuda_sm70_shflsync_down_p)
$__internal_28_$__cuda_sm70_shflsync_down_p:
[----:B------:R-:W-:Y:S01]  /*4400*/  HFMA2.MMA R125, -RZ, RZ, 0, 0 ;  /* 0x00000000ff7d7435 */ /* 0x000fe200000001ff */
[----:B------:R-:W-:Y:S04]  /*4410*/  WARPSYNC R138 ;  /* 0x0000008a00007348 */ /* 0x000fe80003800000 */
[----:B------:R0:W1:Y:S01]  /*4420*/  SHFL.DOWN PT, R189, R129, R134, R189 ;  /* 0x0800008681bd7389 */ /* 0x00006200000e00bd */
[----:B------:R-:W-:Y:S05]  /*4430*/  RET.REL.NODEC R124 `(_ZN10layer_norm13ln_bwd_kernelINS_13Kernel_traitsI6__halfS2_S2_S2_fjLj8192ELj1ELj1ELj8ELj16ENS_18Kernel_traits_baseILj8192ES2_S2_S2_S2_fjLj256EEEEELb1ELb0ELb0ELb0EEEvNS_9BwdParamsE) ;  /* 0xffffbbc07c007950 */ /* 0x000fea0003c3ffff */
.L_x_1896:
        /* <DEDUP_REMOVED lines=12> */
.L_x_11762:


//--------------------- .text._ZN10layer_norm13ln_bwd_kernelINS_13Kernel_traitsI6__halfS2_S2_S2_fjLj8192ELj1ELj1ELj8ELj16ENS_18Kernel_traits_baseILj8192ES2_S2_S2_S2_fjLj256EEEEELb1ELb0ELb0ELb1EEEvNS_9BwdParamsE --------------------------
	.section	.text._ZN10layer_norm13ln_bwd_kernelINS_13Kernel_traitsI6__halfS2_S2_S2_fjLj8192ELj1ELj1ELj8ELj16ENS_18Kernel_traits_baseILj8192ES2_S2_S2_S2_fjLj256EEEEELb1ELb0ELb0ELb1EEEvNS_9BwdParamsE,"ax",@progbits
	.sectioninfo	@"SHI_REGISTERS=236"
	.align	128
        .global         _ZN10layer_norm13ln_bwd_kernelINS_13Kernel_traitsI6__halfS2_S2_S2_fjLj8192ELj1ELj1ELj8ELj16ENS_18Kernel_traits_baseILj8192ES2_S2_S2_S2_fjLj256EEEEELb1ELb0ELb0ELb1EEEvNS_9BwdParamsE
        .type           _ZN10layer_norm13ln_bwd_kernelINS_13Kernel_traitsI6__halfS2_S2_S2_fjLj8192ELj1ELj1ELj8ELj16ENS_18Kernel_traits_baseILj8192ES2_S2_S2_S2_fjLj256EEEEELb1ELb0ELb0ELb1EEEvNS_9BwdParamsE,@function
        .size           _ZN10layer_norm13ln_bwd_kernelINS_13Kernel_traitsI6__halfS2_S2_S2_fjLj8192ELj1ELj1ELj8ELj16ENS_18Kernel_traits_baseILj8192ES2_S2_S2_S2_fjLj256EEEEELb1ELb0ELb0ELb1EEEvNS_9BwdParamsE,(.L_x_11763 - _ZN10layer_norm13ln_bwd_kernelINS_13Kernel_traitsI6__halfS2_S2_S2_fjLj8192ELj1ELj1ELj8ELj16ENS_18Kernel_traits_baseILj8192ES2_S2_S2_S2_fjLj256EEEEELb1ELb0ELb0ELb1EEEvNS_9BwdParamsE)
        .other          _ZN10layer_norm13ln_bwd_kernelINS_13Kernel_traitsI6__halfS2_S2_S2_fjLj8192ELj1ELj1ELj8ELj16ENS_18Kernel_traits_baseILj8192ES2_S2_S2_S2_fjLj256EEEEELb1ELb0ELb0ELb1EEEvNS_9BwdParamsE,@"STO_CUDA_ENTRY STV_DEFAULT"
_ZN10layer_norm13ln_bwd_kernelINS_13Kernel_traitsI6__halfS2_S2_S2_fjLj8192ELj1ELj1ELj8ELj16ENS_18Kernel_traits_baseILj8192ES2_S2_S2_S2_fjLj256EEEEELb1ELb0ELb0ELb1EEEvNS_9BwdParamsE:
.text._ZN10layer_norm13ln_bwd_kernelINS_13Kernel_traitsI6__halfS2_S2_S2_fjLj8192ELj1ELj1ELj8ELj16ENS_18Kernel_traits_baseILj8192ES2_S2_S2_S2_fjLj256EEEEELb1ELb0ELb0ELb1EEEvNS_9BwdParamsE:
        /* <DEDUP_REMOVED lines=40> */
.L_x_1897:
        /* <DEDUP_REMOVED lines=42> */
[----:B------:R-:W-:Y:S01]  /*0520*/  MOV R0, RZ ;  /* 0x000000ff00007202 */ /* 0x000fe20000000f00 */
        /* <DEDUP_REMOVED lines=32> */
.L_x_1902:
        /* <DEDUP_REMOVED lines=9> */
[----:B------:R-:W-:-:S04]  /*07c0*/  @P0 LEA R2, P1, R168, c[0x0][0x1c0], 0x1 ;  /* 0x00007000a8020a11 */ /* 0x000fc800078208ff */
[----:B------:R-:W-:Y:S01]  /*07d0*/  @P0 LEA.HI.X R3, R168, c[0x0][0x1c4], R25, 0x1, P1 ;  /* 0x00007100a8030a11 */ /* 0x000fe200008f0c19 */
[C---:B------:R-:W-:Y:S01]  /*07e0*/  IMAD.WIDE.U32 R24, R134.reuse, R68, c[0x0][0x188] ;  /* 0x0000620086187625 */ /* 0x040fe200078e0044 */
[----:B------:R-:W-:-:S03]  /*07f0*/  IADD3 R169, R134, 0x200, RZ ;  /* 0x0000020086a97810 */ /* 0x000fc60007ffe0ff */
[----:B------:R0:W2:Y:S01]  /*0800*/  @P0 LDG.E.U16 R174, [R2.64] ;  /* 0x0000000402ae0981 */ /* 0x0000a2000c1e1500 */
[C---:B------:R-:W-:Y:S02]  /*0810*/  IADD3 R170, R134.reuse, 0x100, RZ ;  /* 0x0000010086aa7810 */ /* 0x040fe40007ffe0ff */
[C---:B------:R-:W-:Y:S01]  /*0820*/  IADD3 R133, R134.reuse, 0x300, RZ ;  /* 0x0000030086857810 */ /* 0x040fe20007ffe0ff */
[-C--:B------:R-:W-:Y:S01]  /*0830*/  IMAD.WIDE.U32 R28, R134, R68.reuse, c[0x0][0x208] ;  /* 0x00008200861c7625 */ /* 0x080fe200078e0044 */
[----:B------:R-:W3:Y:S01]  /*0840*/  LDG.E.128 R24, [R24.64] ;  /* 0x0000000418187981 */ /* 0x000ee2000c1e1d00 */
[----:B0-----:R-:W-:Y:S02]  /*0850*/  MOV R3, 0x4 ;  /* 0x0000000400037802 */ /* 0x001fe40000000f00 */
[----:B------:R-:W-:Y:S02]  /*0860*/  IMAD.WIDE.U32 R40, R169, R68, c[0x0][0x188] ;  /* 0x00006200a9287625 */ /* 0x000fe400078e0044 */
[----:B------:R-:W4:Y:S02]  /*0870*/  LDG.E.128 R28, [R28.64] ;  /* 0x000000041c1c7981 */ /* 0x000f24000c1e1d00 */
[----:B------:R-:W-:-:S02]  /*0880*/  IMAD.WIDE R56, R168, R3, c[0x0][0x1a0] ;  /* 0x00006800a8387625 */ /* 0x000fc400078e0203 */
[----:B------:R-:W4:Y:S02]  /*0890*/  LDG.E.128 R40, [R40.64] ;  /* 0x0000000428287981 */ /* 0x000f24000c1e1d00 */
[-C--:B------:R-:W-:Y:S02]  /*08a0*/  IMAD.WIDE.U32 R32, R170, R68.reuse, c[0x0][0x188] ;  /* 0x00006200aa207625 */ /* 0x080fe400078e0044 */
[----:B------:R0:W4:Y:S02]  /*08b0*/  LDG.E R181, [R56.64] ;  /* 0x0000000438b57981 */ /* 0x000124000c1e1900 */
[-C--:B------:R-:W-:Y:S02]  /*08c0*/  IMAD.WIDE.U32 R48, R133, R68.reuse, c[0x0][0x188] ;  /* 0x0000620085307625 */ /* 0x080fe400078e0044 */
[----:B------:R-:W4:Y:S02]  /*08d0*/  LDG.E.128 R32, [R32.64] ;  /* 0x0000000420207981 */ /* 0x000f24000c1e1d00 */
[----:B------:R-:W-:-:S02]  /*08e0*/  IMAD.WIDE.U32 R44, R169, R68, c[0x0][0x208] ;  /* 0x00008200a92c7625 */ /* 0x000fc400078e0044 */
[----:B------:R-:W4:Y:S02]  /*08f0*/  LDG.E.128 R48, [R48.64] ;  /* 0x0000000430307981 */ /* 0x000f24000c1e1d00 */
[----:B------:R-:W-:Y:S02]  /*0900*/  IMAD.WIDE R2, R168, R3, c[0x0][0x1a8] ;  /* 0x00006a00a8027625 */ /* 0x000fe400078e0203 */
[----:B------:R-:W4:Y:S02]  /*0910*/  LDG.E.128 R44, [R44.64] ;  /* 0x000000042c2c7981 */ /* 0x000f24000c1e1d00 */
[-C--:B------:R-:W-:Y:S02]  /*0920*/  IMAD.WIDE.U32 R36, R170, R68.reuse, c[0x0][0x208] ;  /* 0x00008200aa247625 */ /* 0x080fe400078e0044 */
[----:B------:R1:W4:Y:S04]  /*0930*/  LDG.E R172, [R2.64] ;  /* 0x0000000402ac7981 */ /* 0x000328000c1e1900 */
[----:B------:R-:W4:Y:S01]  /*0940*/  LDG.E.128 R36, [R36.64] ;  /* 0x0000000424247981 */ /* 0x000f22000c1e1d00 */
[----:B------:R-:W-:-:S06]  /*0950*/  IMAD.WIDE.U32 R52, R133, R68, c[0x0][0x208] ;  /* 0x0000820085347625 */ /* 0x000fcc00078e0044 */
[----:B------:R-:W4:Y:S01]  /*0960*/  LDG.E.128 R52, [R52.64] ;  /* 0x0000000434347981 */ /* 0x000f22000c1e1d00 */
[----:B------:R-:W-:-:S05]  /*0970*/  MOV R60, 0x8 ;  /* 0x00000008003c7802 */ /* 0x000fca0000000f00 */
[----:B-1----:R-:W-:-:S04]  /*0980*/  IMAD.WIDE.U32 R2, R134, R60, c[0x0][0x190] ;  /* 0x0000640086027625 */ /* 0x002fc800078e003c */
[-C--:B0-----:R-:W-:Y:S02]  /*0990*/  IMAD.WIDE.U32 R56, R170, R60.reuse, c[0x0][0x190] ;  /* 0x00006400aa387625 */ /* 0x081fe400078e003c */
[----:B------:R-:W5:Y:S02]  /*09a0*/  LDG.E.64 R2, [R2.64] ;  /* 0x0000000402027981 */ /* 0x000f64000c1e1b00 */
[-C--:B------:R-:W-:Y:S02]  /*09b0*/  IMAD.WIDE.U32 R58, R169, R60.reuse, c[0x0][0x190] ;  /* 0x00006400a93a7625 */ /* 0x080fe400078e003c */
[----:B------:R-:W5:Y:S02]  /*09c0*/  LDG.E.64 R56, [R56.64] ;  /* 0x0000000438387981 */ /* 0x000f64000c1e1b00 */
[----:B------:R-:W-:Y:S02]  /*09d0*/  IMAD.WIDE.U32 R60, R133, R60, c[0x0][0x190] ;  /* 0x00006400853c7625 */ /* 0x000fe400078e003c */
[----:B------:R-:W5:Y:S04]  /*09e0*/  LDG.E.64 R58, [R58.64] ;  /* 0x000000043a3a7981 */ /* 0x000f68000c1e1b00 */
[----:B------:R-:W5:Y:S01]  /*09f0*/  LDG.E.64 R60, [R60.64] ;  /* 0x000000043c3c7981 */ /* 0x000f62000c1e1b00 */
[----:B------:R-:W-:-:S04]  /*0a00*/  ISETP.NE.U32.AND P1, PT, RZ, c[0x0][0x218], PT ;  /* 0x00008600ff007a0c */ /* 0x000fc80003f25070 */
[----:B------:R-:W-:Y:S01]  /*0a10*/  ISETP.NE.AND.EX P1, PT, RZ, c[0x0][0x21c], PT, P1 ;  /* 0x00008700ff007a0c */ /* 0x000fe20003f25310 */
[----:B------:R-:W-:Y:S01]  /*0a20*/  ULDC.U8 UR6, c[0x0][0x1f0] ;  /* 0x00007c0000067ab9 */ /* 0x000fe20000000000 */
[----:B------:R-:W-:-:S11]  /*0a30*/  MOV R171, 0x3f800000 ;  /* 0x3f80000000ab7802 */ /* 0x000fd60000000f00 */
        /* <DEDUP_REMOVED lines=8> */
[----:B------:R-:W-:Y:S01]  /*0ac0*/  LOP3.LUT P3, RZ, R125, 0x1f, RZ, 0xc0, !PT ;  /* 0x0000001f7dff7812 */ /* 0x000fe2000786c0ff */
[----:B--2---:R-:W-:Y:S01]  /*0ad0*/  @P0 HADD2.F32 R171, -RZ, R174.H0_H0 ;  /* 0x200000aeffab0230 */ /* 0x004fe20000004100 */
[----:B------:R-:W-:Y:S01]  /*0ae0*/  ISETP.NE.AND P0, PT, RZ, UR6, PT ;  /* 0x00000006ff007c0c */ /* 0x000fe2000bf05270 */
[----:B---3--:R-:W-:-:S02]  /*0af0*/  HADD2.F32 R62, -RZ, R24.H0_H0 ;  /* 0x20000018ff3e7230 */ /* 0x008fc40000004100 */
[----:B0-----:R-:W-:Y:S02]  /*0b00*/  HADD2.F32 R64, -RZ, R25.H0_H0 ;  /* 0x20000019ff407230 */ /* 0x001fe40000004100 */
[----:B------:R-:W-:Y:S02]  /*0b10*/  HADD2.F32 R174, -RZ, R27.H0_H0 ;  /* 0x2000001bffae7230 */ /* 0x000fe40000004100 */
[----:B------:R-:W-:Y:S02]  /*0b20*/  HADD2.F32 R24, -RZ, R24.H1_H1 ;  /* 0x30000018ff187230 */ /* 0x000fe40000004100 */
[--C-:B----4-:R-:W-:Y:S02]  /*0b30*/  HADD2.F32 R63, -RZ, R29.reuse.H0_H0 ;  /* 0x2000001dff3f7230 */ /* 0x110fe40000004100 */
[----:B------:R-:W-:Y:S02]  /*0b40*/  HADD2.F32 R179, -RZ, R29.H1_H1 ;  /* 0x3000001dffb37230 */ /* 0x000fe40000004100 */
[--C-:B------:R-:W-:Y:S01]  /*0b50*/  HADD2.F32 R182, -RZ, R40.reuse.H0_H0 ;  /* 0x20000028ffb67230 */ /* 0x100fe20000004100 */
[----:B------:R-:W-:Y:S01]  /*0b60*/  FSEL R201, R181, RZ, !P0 ;  /* 0x000000ffb5c97208 */ /* 0x000fe20004000000 */
[----:B------:R-:W-:-:S02]  /*0b70*/  HADD2.F32 R213, -RZ, R40.H1_H1 ;  /* 0x30000028ffd57230 */ /* 0x000fc40000004100 */
[----:B------:R-:W-:Y:S02]  /*0b80*/  HADD2.F32 R27, -RZ, R27.H1_H1 ;  /* 0x3000001bff1b7230 */ /* 0x000fe40000004100 */
[----:B------:R-:W-:Y:S02]  /*0b90*/  HADD2.F32 R29, -RZ, R32.H0_H0 ;  /* 0x20000020ff1d7230 */ /* 0x000fe40000004100 */
[--C-:B------:R-:W-:Y:S02]  /*0ba0*/  HADD2.F32 R195, -RZ, R43.reuse.H0_H0 ;  /* 0x2000002bffc37230 */ /* 0x100fe40000004100 */
[----:B------:R-:W-:Y:S01]  /*0bb0*/  HADD2.F32 R40, -RZ, R43.H1_H1 ;  /* 0x3000002bff287230 */ /* 0x000fe20000004100 */
[C---:B------:R-:W-:Y:S01]  /*0bc0*/  FADD.FTZ R43, -R201.reuse, R62 ;  /* 0x0000003ec92b7221 */ /* 0x040fe20000010100 */
[----:B-1----:R-:W-:Y:S02]  /*0bd0*/  HADD2.F32 R66, -RZ, R26.H0_H0 ;  /* 0x2000001aff427230 */ /* 0x002fe40000004100 */
[----:B------:R-:W-:Y:S01]  /*0be0*/  HADD2.F32 R207, -RZ, R50.H0_H0 ;  /* 0x20000032ffcf7230 */ /* 0x000fe20000004100 */
[----:B------:R-:W-:Y:S01]  /*0bf0*/  FADD.FTZ R183, -R201, R174 ;  /* 0x000000aec9b77221 */ /* 0x000fe20000010100 */
[----:B------:R-:W-:-:S02]  /*0c00*/  HADD2.F32 R68, -RZ, R26.H1_H1 ;  /* 0x3000001aff447230 */ /* 0x000fc40000004100 */
[--C-:B------:R-:W-:Y:S02]  /*0c10*/  HADD2.F32 R198, -RZ, R47.reuse.H0_H0 ;  /* 0x2000002fffc67230 */ /* 0x100fe40000004100 */
[----:B------:R-:W-:Y:S01]  /*0c20*/  HADD2.F32 R197, -RZ, R47.H1_H1 ;  /* 0x3000002fffc57230 */ /* 0x000fe20000004100 */
[C---:B------:R-:W-:Y:S01]  /*0c30*/  FADD.FTZ R47, -R201.reuse, R64 ;  /* 0x00000040c92f7221 */ /* 0x040fe20000010100 */
[----:B------:R-:W-:Y:S01]  /*0c40*/  HADD2.F32 R50, -RZ, R50.H1_H1 ;  /* 0x30000032ff327230 */ /* 0x000fe20000004100 */
[C---:B------:R-:W-:Y:S01]  /*0c50*/  FADD.FTZ R215, -R201.reuse, R27 ;  /* 0x0000001bc9d77221 */ /* 0x040fe20000010100 */
[--C-:B------:R-:W-:Y:S01]  /*0c60*/  HADD2.F32 R67, -RZ, R28.reuse.H0_H0 ;  /* 0x2000001cff437230 */ /* 0x100fe20000004100 */
[----:B------:R-:W-:Y:S01]  /*0c70*/  FADD.FTZ R217, -R201, R29 ;  /* 0x0000001dc9d97221 */ /* 0x000fe20000010100 */
[----:B------:R-:W-:Y:S01]  /*0c80*/  HADD2.F32 R65, -RZ, R28.H1_H1 ;  /* 0x3000001cff417230 */ /* 0x000fe20000004100 */
[----:B------:R-:W-:Y:S01]  /*0c90*/  FMUL.FTZ R174, R172, R43 ;  /* 0x0000002bacae7220 */ /* 0x000fe20000410000 */
[----:B------:R-:W-:-:S02]  /*0ca0*/  HADD2.F32 R190, -RZ, R45.H0_H0 ;  /* 0x2000002dffbe7230 */ /* 0x000fc40000004100 */
[----:B------:R-:W-:Y:S01]  /*0cb0*/  HADD2.F32 R189, -RZ, R45.H1_H1 ;  /* 0x3000002dffbd7230 */ /* 0x000fe20000004100 */
[----:B------:R-:W-:Y:S01]  /*0cc0*/  FADD.FTZ R45, -R201, R24 ;  /* 0x00000018c92d7221 */ /* 0x000fe20000010100 */
[--C-:B------:R-:W-:Y:S02]  /*0cd0*/  HADD2.F32 R69, -RZ, R31.reuse.H0_H0 ;  /* 0x2000001fff457230 */ /* 0x100fe40000004100 */
[----:B------:R-:W-:Y:S02]  /*0ce0*/  HADD2.F32 R28, -RZ, R31.H1_H1 ;  /* 0x3000001fff1c7230 */ /* 0x000fe40000004100 */
[--C-:B------:R-:W-:Y:S02]  /*0cf0*/  HADD2.F32 R194, -RZ, R46.reuse.H0_H0 ;  /* 0x2000002effc27230 */ /* 0x100fe40000004100 */
[----:B------:R-:W-:Y:S02]  /*0d00*/  HADD2.F32 R193, -RZ, R46.H1_H1 ;  /* 0x3000002effc17230 */ /* 0x000fe40000004100 */
[----:B------:R-:W-:-:S02]  /*0d10*/  HADD2.F32 R31, -RZ, R34.H0_H0 ;  /* 0x20000022ff1f7230 */ /* 0x000fc40000004100 */
[--C-:B------:R-:W-:Y:S02]  /*0d20*/  HADD2.F32 R186, -RZ, R44.reuse.H0_H0 ;  /* 0x2000002cffba7230 */ /* 0x100fe40000004100 */
[----:B------:R-:W-:Y:S02]  /*0d30*/  HADD2.F32 R185, -RZ, R44.H1_H1 ;  /* 0x3000002cffb97230 */ /* 0x000fe40000004100 */
[--C-:B------:R-:W-:Y:S02]  /*0d40*/  HADD2.F32 R199, -RZ, R48.reuse.H0_H0 ;  /* 0x20000030ffc77230 */ /* 0x100fe40000004100 */
[--C-:B------:R-:W-:Y:S02]  /*0d50*/  HADD2.F32 R211, -RZ, R51.reuse.H0_H0 ;  /* 0x20000033ffd37230 */ /* 0x100fe40000004100 */
[----:B------:R-:W-:Y:S01]  /*0d60*/  HADD2.F32 R46, -RZ, R51.H1_H1 ;  /* 0x30000033ff2e7230 */ /* 0x000fe20000004100 */
[C---:B------:R-:W-:Y:S01]  /*0d70*/  FADD.FTZ R51, -R201.reuse, R66 ;  /* 0x00000042c9337221 */ /* 0x040fe20000010100 */
[----:B------:R-:W-:Y:S01]  /*0d80*/  HADD2.F32 R48, -RZ, R48.H1_H1 ;  /* 0x30000030ff307230 */ /* 0x000fe20000004100 */
[C---:B------:R-:W-:Y:S01]  /*0d90*/  FADD.FTZ R181, -R201.reuse, R68 ;  /* 0x00000044c9b57221 */ /* 0x040fe20000010100 */
[----:B------:R-:W-:Y:S01]  /*0da0*/  HADD2.F32 R44, -RZ, R49.H1_H1 ;  /* 0x30000031ff2c7230 */ /* 0x000fe20000004100 */
[----:B------:R-:W-:Y:S01]  /*0db0*/  FADD.FTZ R27, -R201, R50 ;  /* 0x00000032c91b7221 */ /* 0x000fe20000010100 */
[----:B------:R-:W-:Y:S01]  /*0dc0*/  HADD2.F32 R26, -RZ, R36.H0_H0 ;  /* 0x20000024ff1a7230 */ /* 0x000fe20000004100 */
[----:B------:R-:W-:-:S02]  /*0dd0*/  FMUL.FTZ R66, R172, R47 ;  /* 0x0000002fac427220 */ /* 0x000fc40000410000 */
[----:B------:R-:W-:Y:S02]  /*0de0*/  FADD.FTZ R132, R67, R132 ;  /* 0x0000008443847221 */ /* 0x000fe40000010000 */
[----:B------:R-:W-:Y:S02]  /*0df0*/  FMUL.FTZ R68, R172, R45 ;  /* 0x0000002dac447220 */ /* 0x000fe40000410000 */
[----:B------:R-:W-:Y:S02]  /*0e00*/  FFMA.FTZ R135, R174, R67, R135 ;  /* 0x00000043ae877223 */ /* 0x000fe40000010087 */
[C---:B------:R-:W-:Y:S02]  /*0e10*/  FMUL.FTZ R50, R172.reuse, R215 ;  /* 0x000000d7ac327220 */ /* 0x040fe40000410000 */
[----:B------:R-:W-:Y:S02]  /*0e20*/  FMUL.FTZ R47, R172, R217 ;  /* 0x000000d9ac2f7220 */ /* 0x000fe40000410000 */
[----:B------:R-:W-:-:S02]  /*0e30*/  FMUL.FTZ R67, R167, R67 ;  /* 0x00000043a7437220 */ /* 0x000fc40000410000 */
[C---:B------:R-:W-:Y:S01]  /*0e40*/  FADD.FTZ R225, -R201.reuse, R31 ;  /* 0x0000001fc9e17221 */ /* 0x040fe20000010100 */
[----:B------:R-:W-:Y:S01]  /*0e50*/  HADD2.F32 R25, -RZ, R25.H1_H1 ;  /* 0x30000019ff197230 */ /* 0x000fe20000004100 */
[C---:B------:R-:W-:Y:S02]  /*0e60*/  FADD.FTZ R31, -R201.reuse, R48 ;  /* 0x00000030c91f7221 */ /* 0x040fe40000010100 */
[----:B------:R-:W-:Y:S02]  /*0e70*/  FADD.FTZ R29, -R201, R44 ;  /* 0x0000002cc91d7221 */ /* 0x000fe40000010100 */
[----:B------:R-:W-:Y:S02]  /*0e80*/  FADD.FTZ R130, R65, R130 ;  /* 0x0000008241827221 */ /* 0x000fe40000010000 */
[----:B------:R-:W-:Y:S02]  /*0e90*/  FFMA.FTZ R131, R68, R65, R131 ;  /* 0x0000004144837223 */ /* 0x000fe40000010083 */
[----:B------:R-:W-:-:S02]  /*0ea0*/  FADD.FTZ R99, R28, R99 ;  /* 0x000000631c637221 */ /* 0x000fc40000010000 */
[-C--:B------:R-:W-:Y:S02]  /*0eb0*/  FFMA.FTZ R71, R50, R28.reuse, R71 ;  /* 0x0000001c32477223 */ /* 0x080fe40000010047 */
[----:B------:R-:W-:Y:S02]  /*0ec0*/  FMUL.FTZ R48, R160, R28 ;  /* 0x0000001ca0307220 */ /* 0x000fe40000410000 */
[----:B------:R-:W-:Y:S02]  /*0ed0*/  FADD.FTZ R102, R26, R102 ;  /* 0x000000661a667221 */ /* 0x000fe40000010000 */
[-C--:B------:R-:W-:Y:S02]  /*0ee0*/  FFMA.FTZ R74, R47, R26.reuse, R74 ;  /* 0x0000001a2f4a7223 */ /* 0x080fe4000001004a */
[----:B------:R-:W-:Y:S02]  /*0ef0*/  FMUL.FTZ R44, R159, R26 ;  /* 0x0000001a9f2c7220 */ /* 0x000fe40000410000 */
[----:B------:R-:W-:-:S02]  /*0f00*/  FMUL.FTZ R65, R166, R65 ;  /* 0x00000041a6417220 */ /* 0x000fc40000410000 */
[----:B------:R-:W-:Y:S02]  /*0f10*/  FADD.FTZ R28, RZ, R67 ;  /* 0x00000043ff1c7221 */ /* 0x000fe40000010000 */
[----:B------:R-:W-:Y:S01]  /*0f20*/  FFMA.FTZ R26, R174, R67, RZ ;  /* 0x00000043ae1a7223 */ /* 0x000fe200000100ff */
[----:B------:R-:W-:Y:S01]  /*0f30*/  HADD2.F32 R203, -RZ, R49.H0_H0 ;  /* 0x20000031ffcb7230 */ /* 0x000fe20000004100 */
[----:B------:R-:W-:Y:S02]  /*0f40*/  FADD.FTZ R128, R63, R128 ;  /* 0x000000803f807221 */ /* 0x000fe40000010000 */
[-C--:B------:R-:W-:Y:S02]  /*0f50*/  FFMA.FTZ R129, R66, R63.reuse, R129 ;  /* 0x0000003f42817223 */ /* 0x080fe40000010081 */
[----:B------:R-:W-:Y:S02]  /*0f60*/  FADD.FTZ R49, -R201, R25 ;  /* 0x00000019c9317221 */ /* 0x000fe40000010100 */
[----:B------:R-:W-:-:S02]  /*0f70*/  FMUL.FTZ R63, R165, R63 ;  /* 0x0000003fa53f7220 */ /* 0x000fc40000410000 */
[----:B------:R-:W-:Y:S02]  /*0f80*/  FADD.FTZ R28, R28, R65 ;  /* 0x000000411c1c7221 */ /* 0x000fe40000010000 */
[----:B------:R-:W-:Y:S01]  /*0f90*/  FFMA.FTZ R26, R68, R65, R26 ;  /* 0x00000041441a7223 */ /* 0x000fe2000001001a */
[--C-:B------:R-:W-:Y:S01]  /*0fa0*/  HADD2.F32 R177, -RZ, R30.reuse.H0_H0 ;  /* 0x2000001effb17230 */ /* 0x100fe20000004100 */
[----:B------:R-:W-:Y:S01]  /*0fb0*/  FMUL.FTZ R64, R172, R49 ;  /* 0x00000031ac407220 */ /* 0x000fe20000410000 */
[--C-:B------:R-:W-:Y:S01]  /*0fc0*/  HADD2.F32 R214, -RZ, R55.reuse.H0_H0 ;  /* 0x20000037ffd67230 */ /* 0x100fe20000004100 */
[----:B------:R-:W-:Y:S01]  /*0fd0*/  FADD.FTZ R28, R28, R63 ;  /* 0x0000003f1c1c7221 */ /* 0x000fe20000010000 */
[----:B------:R-:W-:Y:S01]  /*0fe0*/  HADD2.F32 R24, -RZ, R55.H1_H1 ;  /* 0x30000037ff187230 */ /* 0x000fe20000004100 */
[----:B------:R-:W-:Y:S01]  /*0ff0*/  FMUL.FTZ R55, R164, R179 ;  /* 0x000000b3a4377220 */ /* 0x000fe20000410000 */
[----:B------:R-:W-:Y:S01]  /*1000*/  HADD2.F32 R175, -RZ, R30.H1_H1 ;  /* 0x3000001effaf7230 */ /* 0x000fe20000004100 */
[----:B------:R-:W-:Y:S01]  /*1010*/  FFMA.FTZ R26, R66, R63, R26 ;  /* 0x0000003f421a7223 */ /* 0x000fe2000001001a */
[----:B------:R-:W-:-:S02]  /*1020*/  HADD2.F32 R30, -RZ, R33.H0_H0 ;  /* 0x20000021ff1e7230 */ /* 0x000fc40000004100 */
[----:B------:R-:W-:Y:S02]  /*1030*/  HADD2.F32 R178, -RZ, R35.H0_H0 ;  /* 0x20000023ffb27230 */ /* 0x000fe40000004100 */
[----:B------:R-:W-:Y:S02]  /*1040*/  HADD2.F32 R33, -RZ, R33.H1_H1 ;  /* 0x30000021ff217230 */ /* 0x000fe40000004100 */
[----:B------:R-:W-:Y:S01]  /*1050*/  HADD2.F32 R35, -RZ, R35.H1_H1 ;  /* 0x30000023ff237230 */ /* 0x000fe20000004100 */
[----:B------:R-:W-:Y:S01]  /*1060*/  FMUL.FTZ R62, R172, R51 ;  /* 0x00000033ac3e7220 */ /* 0x000fe20000410000 */
[--C-:B------:R-:W-:Y:S01]  /*1070*/  HADD2.F32 R206, -RZ, R53.reuse.H0_H0 ;  /* 0x20000035ffce7230 */ /* 0x100fe20000004100 */
[----:B------:R-:W-:Y:S01]  /*1080*/  FADD.FTZ R28, R28, R55 ;  /* 0x000000371c1c7221 */ /* 0x000fe20000010000 */
[----:B------:R-:W-:Y:S01]  /*1090*/  HADD2.F32 R205, -RZ, R53.H1_H1 ;  /* 0x30000035ffcd7230 */ /* 0x000fe20000004100 */
[----:B------:R-:W-:Y:S01]  /*10a0*/  FMUL.FTZ R53, R163, R177 ;  /* 0x000000b1a3357220 */ /* 0x000fe20000410000 */
[----:B------:R-:W-:Y:S01]  /*10b0*/  HADD2.F32 R187, -RZ, R41.H0_H0 ;  /* 0x20000029ffbb7230 */ /* 0x000fe20000004100 */
[----:B------:R-:W-:Y:S01]  /*10c0*/  FFMA.FTZ R26, R64, R55, R26 ;  /* 0x00000037401a7223 */ /* 0x000fe2000001001a */
[----:B------:R-:W-:-:S02]  /*10d0*/  HADD2.F32 R191, -RZ, R42.H0_H0 ;  /* 0x2000002affbf7230 */ /* 0x000fc40000004100 */
[----:B------:R-:W-:Y:S02]  /*10e0*/  HADD2.F32 R32, -RZ, R32.H1_H1 ;  /* 0x30000020ff207230 */ /* 0x000fe40000004100 */
[----:B------:R-:W-:Y:S02]  /*10f0*/  HADD2.F32 R34, -RZ, R34.H1_H1 ;  /* 0x30000022ff227230 */ /* 0x000fe40000004100 */
[----:B------:R-:W-:Y:S02]  /*1100*/  HADD2.F32 R41, -RZ, R41.H1_H1 ;  /* 0x30000029ff297230 */ /* 0x000fe40000004100 */
[----:B------:R-:W-:Y:S01]  /*1110*/  HADD2.F32 R42, -RZ, R42.H1_H1 ;  /* 0x3000002aff2a7230 */ /* 0x000fe20000004100 */
[C---:B------:R-:W-:Y:S01]  /*1120*/  FADD.FTZ R223, -R201.reuse, R33 ;  /* 0x00000021c9df7221 */ /* 0x040fe20000010100 */
[--C-:B------:R-:W-:Y:S01]  /*1130*/  HADD2.F32 R210, -RZ, R54.reuse.H0_H0 ;  /* 0x20000036ffd27230 */ /* 0x100fe20000004100 */
[----:B------:R-:W-:Y:S01]  /*1140*/  FADD.FTZ R231, -R201, R35 ;  /* 0x00000023c9e77221 */ /* 0x000fe20000010100 */
[----:B------:R-:W-:Y:S01]  /*1150*/  HADD2.F32 R209, -RZ, R54.H1_H1 ;  /* 0x30000036ffd17230 */ /* 0x000fe20000004100 */
[----:B------:R-:W-:Y:S01]  /*1160*/  FMUL.FTZ R54, R172, R181 ;  /* 0x000000b5ac367220 */ /* 0x000fe20000410000 */
[----:B------:R-:W-:Y:S01]  /*1170*/  HADD2.F32 R176, -RZ, R37.H0_H0 ;  /* 0x20000025ffb07230 */ /* 0x000fe20000004100 */
[----:B------:R-:W-:Y:S01]  /*1180*/  FMUL.FTZ R51, R162, R175 ;  /* 0x000000afa2337220 */ /* 0x000fe20000410000 */
[----:B------:R-:W-:Y:S01]  /*1190*/  HADD2.F32 R184, -RZ, R39.H0_H0 ;  /* 0x20000027ffb87230 */ /* 0x000fe20000004100 */
[----:B------:R-:W-:-:S02]  /*11a0*/  FADD.FTZ R28, R28, R53 ;  /* 0x000000351c1c7221 */ /* 0x000fc40000010000 */
[----:B------:R-:W-:Y:S01]  /*11b0*/  FFMA.FTZ R26, R62, R53, R26 ;  /* 0x000000353e1a7223 */ /* 0x000fe2000001001a */
[----:B------:R-:W-:Y:S01]  /*11c0*/  HADD2.F32 R37, -RZ, R37.H1_H1 ;  /* 0x30000025ff257230 */ /* 0x000fe20000004100 */
[C---:B------:R-:W-:Y:S01]  /*11d0*/  FADD.FTZ R219, -R201.reuse, R32 ;  /* 0x00000020c9db7221 */ /* 0x040fe20000010100 */
[----:B------:R-:W-:Y:S01]  /*11e0*/  HADD2.F32 R39, -RZ, R39.H1_H1 ;  /* 0x30000027ff277230 */ /* 0x000fe20000004100 */
[C---:B------:R-:W-:Y:S01]  /*11f0*/  FADD.FTZ R221, -R201.reuse, R30 ;  /* 0x0000001ec9dd7221 */ /* 0x040fe20000010100 */
[----:B------:R-:W-:Y:S01]  /*1200*/  HADD2.F32 R202, -RZ, R52.H0_H0 ;  /* 0x20000034ffca7230 */ /* 0x000fe20000004100 */
        /* <DEDUP_REMOVED lines=15> */
[----:B------:R-:W-:Y:S01]  /*1300*/  HADD2.F32 R201, -RZ, R52.H1_H1 ;  /* 0x30000034ffc97230 */ /* 0x000fe20000004100 */
[----:B------:R-:W-:-:S02]  /*1310*/  FMUL.FTZ R42, R172, R223 ;  /* 0x000000dfac2a7220 */ /* 0x000fc40000410000 */
[C---:B------:R-:W-:Y:S02]  /*1320*/  FMUL.FTZ R182, R172.reuse, R231 ;  /* 0x000000e7acb67220 */ /* 0x040fe40000410000 */
[----:B------:R-:W-:Y:S02]  /*1330*/  FMUL.FTZ R52, R172, R183 ;  /* 0x000000b7ac347220 */ /* 0x000fe40000410000 */
        /* <DEDUP_REMOVED lines=8> */
[----:B------:R-:W-:Y:S02]  /*13c0*/  FADD.FTZ R107, R39, R107 ;  /* 0x0000006b276b7221 */ /* 0x000fe40000010000 */
[----:B------:R-:W-:-:S02]  /*13d0*/  FFMA.FTZ R79, R182, R39, R79 ;  /* 0x00000027b64f7223 */ /* 0x000fc4000001004f */
[----:B------:R-:W-:Y:S02]  /*13e0*/  FMUL.FTZ R183, R152, R39 ;  /* 0x0000002798b77220 */ /* 0x000fe40000410000 */
[----:B------:R-:W-:Y:S02]  /*13f0*/  FADD.FTZ R37, R28, R49 ;  /* 0x000000311c257221 */ /* 0x000fe40000010000 */
[----:B------:R-:W-:Y:S01]  /*1400*/  FFMA.FTZ R39, R52, R49, R26 ;  /* 0x0000003134277223 */ /* 0x000fe2000001001a */
[----:B------:R-:W-:Y:S01]  /*1410*/  HADD2.F32 R36, -RZ, R36.H1_H1 ;  /* 0x30000024ff247230 */ /* 0x000fe20000004100 */
        /* <DEDUP_REMOVED lines=11> */
[----:B------:R-:W-:Y:S01]  /*14d0*/  FFMA.FTZ R28, R46, R43, R28 ;  /* 0x0000002b2e1c7223 */ /* 0x000fe2000001001c */
[----:B------:R-:W-:Y:S01]  /*14e0*/  HADD2.F32 R180, -RZ, R38.H0_H0 ;  /* 0x20000026ffb47230 */ /* 0x000fe20000004100 */
[----:B------:R-:W-:Y:S02]  /*14f0*/  FADD.FTZ R100, R69, R100 ;  /* 0x0000006445647221 */ /* 0x000fe40000010000 */
[----:B------:R-:W-:Y:S02]  /*1500*/  FFMA.FTZ R72, R52, R69, R72 ;  /* 0x0000004534487223 */ /* 0x000fe40000010048 */
[----:B------:R-:W-:-:S02]  /*1510*/  FMUL.FTZ R69, R172, R225 ;  /* 0x000000e1ac457220 */ /* 0x000fc40000410000 */
[----:B------:R-:W-:Y:S02]  /*1520*/  FADD.FTZ R26, R37, R176 ;  /* 0x000000b0251a7221 */ /* 0x000fe40000010000 */
[----:B------:R-:W-:Y:S01]  /*1530*/  FFMA.FTZ R28, R45, R176, R28 ;  /* 0x000000b02d1c7223 */ /* 0x000fe2000001001c */
[----:B------:R-:W-:Y:S01]  /*1540*/  HADD2.F32 R38, -RZ, R38.H1_H1 ;  /* 0x30000026ff267230 */ /* 0x000fe20000004100 */
        /* <DEDUP_REMOVED lines=25> */
[C---:B------:R-:W-:Y:S02]  /*16e0*/  FMUL.FTZ R188, R172.reuse, R213 ;  /* 0x000000d5acbc7220 */ /* 0x040fe40000410000 */
        /* <DEDUP_REMOVED lines=99> */
.L_x_1903:
        /* <DEDUP_REMOVED lines=18> */
.L_x_1904:
        /* <DEDUP_REMOVED lines=22> */
[----:B-1----:R-:W-:Y:S01]  /*1fa0*/  SEL R173, RZ, 0x1, P2 ;  /* 0x00000001ffad7807 */ /* 0x002fe20001000000 */
[----:B------:R-:W1:Y:S04]  /*1fb0*/  LDS.128 R24, [R215+0x8000] ;  /* 0x00800000d7187984 */ /* 0x000e680000000c00 */
[----:B0-----:R-:W0:Y:S04]  /*1fc0*/  LDS.128 R28, [R215+0x8010] ;  /* 0x00801000d71c7984 */ /* 0x001e280000000c00 */
[----:B------:R-:W2:Y:S04]  /*1fd0*/  LDS.128 R32, [R215+0x8020] ;  /* 0x00802000d7207984 */ /* 0x000ea80000000c00 */
[----:B------:R-:W3:Y:S01]  /*1fe0*/  LDS.128 R36, [R215+0x8030] ;  /* 0x00803000d7247984 */ /* 0x000ee20000000c00 */
[----:B-1----:R-:W-:-:S02]  /*1ff0*/  FADD.FTZ R217, RZ, R24 ;  /* 0x00000018ffd97221 */ /* 0x002fc40000010000 */
[----:B------:R-:W-:Y:S02]  /*2000*/  FADD.FTZ R24, RZ, R25 ;  /* 0x00000019ff187221 */ /* 0x000fe40000010000 */
[----:B------:R-:W-:Y:S01]  /*2010*/  FADD.FTZ R217, R26, R217 ;  /* 0x000000d91ad97221 */ /* 0x000fe20000010000 */
[----:B------:R-:W-:Y:S01]  /*2020*/  MOV R26, R2 ;  /* 0x00000002001a7202 */ /* 0x000fe20000000f00 */
[----:B------:R-:W-:Y:S01]  /*2030*/  FADD.FTZ R24, R27, R24 ;  /* 0x000000181b187221 */ /* 0x000fe20000010000 */
[--C-:B------:R-:W-:Y:S01]  /*2040*/  @P1 HADD2.F32 R27, -RZ, R4.reuse.H0_H0 ;  /* 0x20000004ff1b1230 */ /* 0x100fe20000004100 */
[----:B0-----:R-:W-:Y:S02]  /*2050*/  FADD.FTZ R217, R217, R28 ;  /* 0x0000001cd9d97221 */ /* 0x001fe40000010000 */
[----:B------:R-:W-:Y:S01]  /*2060*/  FADD.FTZ R24, R24, R29 ;  /* 0x0000001d18187221 */ /* 0x000fe20000010000 */
[----:B------:R-:W-:Y:S01]  /*2070*/  @P1 HADD2.F32 R29, -RZ, R4.H1_H1 ;  /* 0x30000004ff1d1230 */ /* 0x000fe20000004100 */
[----:B------:R-:W-:-:S02]  /*2080*/  FADD.FTZ R217, R30, R217 ;  /* 0x000000d91ed97221 */ /* 0x000fc40000010000 */
[----:B------:R-:W-:Y:S01]  /*2090*/  FADD.FTZ R24, R31, R24 ;  /* 0x000000181f187221 */ /* 0x000fe20000010000 */
[--C-:B------:R-:W-:Y:S01]  /*20a0*/  @P1 HADD2.F32 R31, -RZ, R5.reuse.H0_H0 ;  /* 0x20000005ff1f1230 */ /* 0x100fe20000004100 */
[----:B--2---:R-:W-:Y:S02]  /*20b0*/  FADD.FTZ R217, R217, R32 ;  /* 0x00000020d9d97221 */ /* 0x004fe40000010000 */
[----:B------:R-:W-:Y:S01]  /*20c0*/  FADD.FTZ R24, R24, R33 ;  /* 0x0000002118187221 */ /* 0x000fe20000010000 */
[----:B------:R-:W-:Y:S01]  /*20d0*/  @P1 HADD2.F32 R33, -RZ, R5.H1_H1 ;  /* 0x30000005ff211230 */ /* 0x000fe20000004100 */
[----:B------:R-:W-:Y:S02]  /*20e0*/  FADD.FTZ R217, R34, R217 ;  /* 0x000000d922d97221 */ /* 0x000fe40000010000 */
[----:B------:R-:W-:Y:S01]  /*20f0*/  FADD.FTZ R24, R35, R24 ;  /* 0x0000001823187221 */ /* 0x000fe20000010000 */
[----:B------:R-:W-:Y:S01]  /*2100*/  @P1 HADD2.F32 R35, -RZ, R8.H0_H0 ;  /* 0x20000008ff231230 */ /* 0x000fe20000004100 */
[----:B---3--:R-:W-:-:S02]  /*2110*/  FADD.FTZ R217, R217, R36 ;  /* 0x00000024d9d97221 */ /* 0x008fc40000010000 */
[----:B------:R-:W-:Y:S01]  /*2120*/  FADD.FTZ R24, R24, R37 ;  /* 0x0000002518187221 */ /* 0x000fe20000010000 */
[----:B------:R-:W-:Y:S01]  /*2130*/  @P1 HADD2.F32 R37, -RZ, R8.H1_H1 ;  /* 0x30000008ff251230 */ /* 0x000fe20000004100 */
[----:B------:R-:W-:Y:S02]  /*2140*/  FADD.FTZ R38, R38, R217 ;  /* 0x000000d926267221 */ /* 0x000fe40000010000 */
[----:B------:R-:W-:Y:S02]  /*2150*/  FADD.FTZ R24, R39, R24 ;  /* 0x0000001827187221 */ /* 0x000fe40000010000 */
[----:B------:R-:W-:Y:S02]  /*2160*/  FMUL.FTZ R25, R38, c[0x0][0x1e0] ;  /* 0x0000780026197a20 */ /* 0x000fe40000410000 */
[----:B------:R-:W-:-:S03]  /*2170*/  FMUL.FTZ R32, R24, c[0x0][0x1e0] ;  /* 0x0000780018207a20 */ /* 0x000fc60000410000 */
[----:B------:R-:W-:Y:S02]  /*2180*/  FSEL R25, R25, RZ, !P0 ;  /* 0x000000ff19197208 */ /* 0x000fe40004000000 */
[----:B------:R-:W-:-:S03]  /*2190*/  LOP3.LUT P0, RZ, R26, 0xff, RZ, 0xc0, !PT ;  /* 0x000000ff1aff7812 */ /* 0x000fc6000780c0ff */
[-CC-:B------:R-:W-:Y:S02]  /*21a0*/  FFMA.FTZ R174, R174, R32.reuse, R25.reuse ;  /* 0x00000020aeae7223 */ /* 0x180fe40000010019 */
[-CC-:B------:R-:W-:Y:S02]  /*21b0*/  FFMA.FTZ R68, R68, R32.reuse, R25.reuse ;  /* 0x0000002044447223 */ /* 0x180fe40000010019 */
[----:B------:R-:W-:Y:S02]  /*21c0*/  FFMA.FTZ R66, R66, R32, R25 ;  /* 0x0000002042427223 */ /* 0x000fe40000010019 */
[----:B------:R-:W-:Y:S02]  /*21d0*/  FADD.FTZ R67, R67, -R174 ;  /* 0x800000ae43437221 */ /* 0x000fe40000010000 */
[----:B------:R-:W-:Y:S02]  /*21e0*/  FADD.FTZ R65, R65, -R68 ;  /* 0x8000004441417221 */ /* 0x000fe40000010000 */
[----:B------:R-:W-:-:S02]  /*21f0*/  FADD.FTZ R63, R63, -R66 ;  /* 0x800000423f3f7221 */ /* 0x000fc40000010000 */
[----:B------:R-:W-:Y:S02]  /*2200*/  FFMA.FTZ R64, R64, R32, R25 ;  /* 0x0000002040407223 */ /* 0x000fe40000010019 */
[C---:B------:R-:W-:Y:S02]  /*2210*/  FMUL.FTZ R28, R172.reuse, R67 ;  /* 0x00000043ac1c7220 */ /* 0x040fe40000410000 */
[C---:B------:R-:W-:Y:S02]  /*2220*/  FMUL.FTZ R30, R172.reuse, R65 ;  /* 0x00000041ac1e7220 */ /* 0x040fe40000410000 */
[----:B------:R-:W-:Y:S02]  /*2230*/  FMUL.FTZ R26, R172, R63 ;  /* 0x0000003fac1a7220 */ /* 0x000fe40000410000 */
[----:B------:R-:W-:Y:S02]  /*2240*/  FADD.FTZ R55, R55, -R64 ;  /* 0x8000004037377221 */ /* 0x000fe40000010000 */
[----:B------:R-:W-:-:S02]  /*2250*/  @P1 FADD.FTZ R28, R28, R27 ;  /* 0x0000001b1c1c1221 */ /* 0x000fc40000010000 */
[----:B------:R-:W-:Y:S02]  /*2260*/  @P1 FADD.FTZ R30, R30, R29 ;  /* 0x0000001d1e1e1221 */ /* 0x000fe40000010000 */
[----:B------:R-:W-:Y:S02]  /*2270*/  @P1 FADD.FTZ R26, R26, R31 ;  /* 0x0000001f1a1a1221 */ /* 0x000fe40000010000 */
[----:B------:R-:W-:Y:S02]  /*2280*/  FMUL.FTZ R24, R172, R55 ;  /* 0x00000037ac187220 */ /* 0x000fe40000410000 */
[-C--:B------:R-:W-:Y:S02]  /*2290*/  FMUL.FTZ R27, R28, R171.reuse ;  /* 0x000000ab1c1b7220 */ /* 0x080fe40000410000 */
[-C--:B------:R-:W-:Y:S02]  /*22a0*/  FMUL.FTZ R29, R30, R171.reuse ;  /* 0x000000ab1e1d7220 */ /* 0x080fe40000410000 */
[----:B------:R-:W-:-:S02]  /*22b0*/  FMUL.FTZ R31, R26, R171 ;  /* 0x000000ab1a1f7220 */ /* 0x000fc40000410000 */
[----:B------:R-:W-:Y:S02]  /*22c0*/  @P1 FADD.FTZ R24, R24, R33 ;  /* 0x0000002118181221 */ /* 0x000fe40000010000 */
[----:B------:R-:W-:Y:S02]  /*22d0*/  FMUL.FTZ R2, R27, c[0x0][0x1e8] ;  /* 0x00007a001b027a20 */ /* 0x000fe40000410000 */
[----:B------:R-:W-:Y:S02]  /*22e0*/  FMUL.FTZ R29, R29, c[0x0][0x1e8] ;  /* 0x00007a001d1d7a20 */ /* 0x000fe40000410000 */
[----:B------:R-:W-:Y:S01]  /*22f0*/  FMUL.FTZ R31, R31, c[0x0][0x1e8] ;  /* 0x00007a001f1f7a20 */ /* 0x000fe20000410000 */
[----:B------:R-:W-:Y:S01]  /*2300*/  FSEL R2, R2, RZ, P0 ;  /* 0x000000ff02027208 */ /* 0x000fe20000000000 */
[----:B------:R-:W-:Y:S01]  /*2310*/  FMUL.FTZ R27, R24, R171 ;  /* 0x000000ab181b7220 */ /* 0x000fe20000410000 */
[----:B------:R-:W-:Y:S01]  /*2320*/  FSEL R29, R29, RZ, P5 ;  /* 0x000000ff1d1d7208 */ /* 0x000fe20002800000 */
[-CC-:B------:R-:W-:Y:S01]  /*2330*/  FFMA.FTZ R62, R62, R32.reuse, R25.reuse ;  /* 0x000000203e3e7223 */ /* 0x180fe20000010019 */
[----:B------:R-:W-:Y:S01]  /*2340*/  FSEL R31, R31, RZ, P6 ;  /* 0x000000ff1f1f7208 */ /* 0x000fe20003000000 */
[----:B------:R-:W-:Y:S01]  /*2350*/  FMUL.FTZ R27, R27, c[0x0][0x1e8] ;  /* 0x00007a001b1b7a20 */ /* 0x000fe20000410000 */
[C---:B------:R-:W-:Y:S01]  /*2360*/  LOP3.LUT P0, RZ, R3.reuse, 0xff00, RZ, 0xc0, !PT ;  /* 0x0000ff0003ff7812 */ /* 0x040fe2000780c0ff */
[-CC-:B------:R-:W-:Y:S01]  /*2370*/  FFMA.FTZ R54, R54, R32.reuse, R25.reuse ;  /* 0x0000002036367223 */ /* 0x180fe20000010019 */
[----:B------:R-:W-:Y:S01]  /*2380*/  LOP3.LUT P5, RZ, R3, 0xff0000, RZ, 0xc0, !PT ;  /* 0x00ff000003ff7812 */ /* 0x000fe200078ac0ff */
[--C-:B------:R-:W-:Y:S01]  /*2390*/  FFMA.FTZ R47, R47, R32, R25.reuse ;  /* 0x000000202f2f7223 */ /* 0x100fe20000010019 */
[----:B------:R-:W-:Y:S01]  /*23a0*/  LOP3.LUT P6, RZ, R3, 0xff000000, RZ, 0xc0, !PT ;  /* 0xff00000003ff7812 */ /* 0x000fe200078cc0ff */
[----:B------:R-:W-:Y:S01]  /*23b0*/  FADD.FTZ R53, R53, -R62 ;  /* 0x8000003e35357221 */ /* 0x000fe20000010000 */
[----:B------:R-:W-:Y:S01]  /*23c0*/  MOV R3, R56 ;  /* 0x0000003800037202 */ /* 0x000fe20000000f00 */
[-CC-:B------:R-:W-:Y:S01]  /*23d0*/  FFMA.FTZ R46, R46, R32.reuse, R25.reuse ;  /* 0x000000202e2e7223 */ /* 0x180fe20000010019 */
[----:B------:R-:W-:Y:S01]  /*23e0*/  FSEL R34, R27, RZ, P3 ;  /* 0x000000ff1b227208 */ /* 0x000fe20001800000 */
[----:B------:R-:W-:Y:S01]  /*23f0*/  FADD.FTZ R51, R51, -R54 ;  /* 0x8000003633337221 */ /* 0x000fe20000010000 */
[----:B------:R-:W-:Y:S01]  /*2400*/  LOP3.LUT P3, RZ, R3, 0xff, RZ, 0xc0, !PT ;  /* 0x000000ff03ff7812 */ /* 0x000fe2000786c0ff */
[-CC-:B------:R-:W-:Y:S01]  /*2410*/  FFMA.FTZ R3, R50, R32.reuse, R25.reuse ;  /* 0x0000002032037223 */ /* 0x180fe20000010019 */
[----:B------:R-:W-:Y:S01]  /*2420*/  @P1 HADD2.F32 R27, -RZ, R6.H1_H1 ;  /* 0x30000006ff1b1230 */ /* 0x000fe20000004100 */
[----:B------:R-:W-:-:S02]  /*2430*/  FFMA.FTZ R52, R52, R32, R25 ;  /* 0x0000002034347223 */ /* 0x000fc40000010019 */
[----:B------:R-:W-:Y:S01]  /*2440*/  FADD.FTZ R33, R48, -R3 ;  /* 0x8000000330217221 */ /* 0x000fe20000010000 */
[----:B------:R-:W-:Y:S01]  /*2450*/  @P1 HADD2.F32 R3, -RZ, R6.H0_H0 ;  /* 0x20000006ff031230 */ /* 0x000fe20000004100 */
[----:B------:R-:W-:Y:S02]  /*2460*/  FADD.FTZ R47, R44, -R47 ;  /* 0x8000002f2c2f7221 */ /* 0x000fe40000010000 */
[----:B------:R-:W-:Y:S02]  /*2470*/  FMUL.FTZ R44, R172, R53 ;  /* 0x00000035ac2c7220 */ /* 0x000fe40000410000 */
[----:B------:R-:W-:Y:S02]  /*2480*/  FADD.FTZ R43, R43, -R46 ;  /* 0x8000002e2b2b7221 */ /* 0x000fe40000010000 */
[----:B------:R-:W-:Y:S02]  /*2490*/  FFMA.FTZ R45, R45, R32, R25 ;  /* 0x000000202d2d7223 */ /* 0x000fe40000010019 */
[----:B------:R-:W-:-:S02]  /*24a0*/  FADD.FTZ R49, R49, -R52 ;  /* 0x8000003431317221 */ /* 0x000fc40000010000 */
[----:B------:R-:W-:Y:S01]  /*24b0*/  FMUL.FTZ R46, R172, R51 ;  /* 0x00000033ac2e7220 */ /* 0x000fe20000410000 */
[----:B------:R-:W-:Y:S01]  /*24c0*/  @P1 HADD2.F32 R51, -RZ, R19.H1_H1 ;  /* 0x30000013ff331230 */ /* 0x000fe20000004100 */
[----:B------:R-:W-:Y:S01]  /*24d0*/  @P1 FADD.FTZ R44, R44, R3 ;  /* 0x000000032c2c1221 */ /* 0x000fe20000010000 */
[--C-:B------:R-:W-:Y:S01]  /*24e0*/  @P1 HADD2.F32 R3, -RZ, R7.reuse.H0_H0 ;  /* 0x20000007ff031230 */ /* 0x100fe20000004100 */
[----:B------:R-:W-:Y:S02]  /*24f0*/  FADD.FTZ R45, R176, -R45 ;  /* 0x8000002db02d7221 */ /* 0x000fe40000010000 */
[----:B------:R-:W-:Y:S01]  /*2500*/  @P1 FADD.FTZ R46, R46, R27 ;  /* 0x0000001b2e2e1221 */ /* 0x000fe20000010000 */
[----:B------:R-:W-:Y:S01]  /*2510*/  @P1 HADD2.F32 R27, -RZ, R7.H1_H1 ;  /* 0x30000007ff1b1230 */ /* 0x000fe20000004100 */
[C---:B------:R-:W-:Y:S02]  /*2520*/  FMUL.FTZ R48, R172.reuse, R49 ;  /* 0x00000031ac307220 */ /* 0x040fe40000410000 */
[----:B------:R-:W-:Y:S01]  /*2530*/  FMUL.FTZ R50, R172, R33 ;  /* 0x00000021ac327220 */ /* 0x000fe20000410000 */
[----:B------:R-:W-:Y:S01]  /*2540*/  @P1 HADD2.F32 R33, -RZ, R9.H0_H0 ;  /* 0x20000009ff211230 */ /* 0x000fe20000004100 */
[----:B------:R-:W-:-:S02]  /*2550*/  FFMA.FTZ R42, R42, R32, R25 ;  /* 0x000000202a2a7223 */ /* 0x000fc40000010019 */
[----:B------:R-:W-:Y:S02]  /*2560*/  FMUL.FTZ R40, R172, R45 ;  /* 0x0000002dac287220 */ /* 0x000fe40000410000 */
[----:B------:R-:W-:Y:S02]  /*2570*/  @P1 FADD.FTZ R48, R48, R3 ;  /* 0x0000000330301221 */ /* 0x000fe40000010000 */
[----:B------:R-:W-:Y:S02]  /*2580*/  FMUL.FTZ R38, R172, R47 ;  /* 0x0000002fac267220 */ /* 0x000fe40000410000 */
[----:B------:R-:W-:Y:S02]  /*2590*/  @P1 FADD.FTZ R50, R50, R27 ;  /* 0x0000001b32321221 */ /* 0x000fe40000010000 */
[----:B------:R-:W-:Y:S02]  /*25a0*/  FADD.FTZ R175, R175, -R42 ;  /* 0x8000002aafaf7221 */ /* 0x000fe40000010000 */
[----:B------:R-:W-:-:S02]  /*25b0*/  FMUL.FTZ R27, R46, R171 ;  /* 0x000000ab2e1b7220 */ /* 0x000fc40000410000 */
[----:B------:R-:W-:Y:S02]  /*25c0*/  @P1 FADD.FTZ R40, R40, R33 ;  /* 0x0000002128281221 */ /* 0x000fe40000010000 */
[----:B------:R-:W-:Y:S02]  /*25d0*/  FMUL.FTZ R33, R48, R171 ;  /* 0x000000ab30217220 */ /* 0x000fe40000410000 */
[----:B------:R-:W-:Y:S01]  /*25e0*/  FMUL.FTZ R36, R172, R43 ;  /* 0x0000002bac247220 */ /* 0x000fe20000410000 */
[----:B------:R-:W-:Y:S01]  /*25f0*/  @P1 HADD2.F32 R43, -RZ, R12.H1_H1 ;  /* 0x3000000cff2b1230 */ /* 0x000fe20000004100 */
[----:B------:R-:W-:Y:S01]  /*2600*/  @P1 FADD.FTZ R38, R38, R35 ;  /* 0x0000002326261221 */ /* 0x000fe20000010000 */
[----:B------:R-:W-:Y:S01]  /*2610*/  @P1 HADD2.F32 R35, -RZ, R9.H1_H1 ;  /* 0x30000009ff231230 */ /* 0x000fe20000004100 */
[----:B------:R-:W-:Y:S02]  /*2620*/  FMUL.FTZ R42, R172, R175 ;  /* 0x000000afac2a7220 */ /* 0x000fe40000410000 */
[----:B------:R-:W-:-:S02]  /*2630*/  FMUL.FTZ R27, R27, c[0x0][0x1e8] ;  /* 0x00007a001b1b7a20 */ /* 0x000fc40000410000 */
[----:B------:R-:W-:Y:S02]  /*2640*/  FMUL.FTZ R33, R33, c[0x0][0x1e8] ;  /* 0x00007a0021217a20 */ /* 0x000fe40000410000 */
[----:B------:R-:W-:Y:S01]  /*2650*/  @P1 FADD.FTZ R36, R36, R37 ;  /* 0x0000002524241221 */ /* 0x000fe20000010000 */
[----:B------:R-:W-:Y:S01]  /*2660*/  FSEL R54, R27, RZ, P0 ;  /* 0x000000ff1b367208 */ /* 0x000fe20000000000 */
[-C--:B------:R-:W-:Y:S01]  /*2670*/  FMUL.FTZ R37, R38, R171.reuse ;  /* 0x000000ab26257220 */ /* 0x080fe20000410000 */
[----:B------:R-:W-:Y:S01]  /*2680*/  FSEL R27, R33, RZ, P5 ;  /* 0x000000ff211b7208 */ /* 0x000fe20002800000 */
[----:B------:R-:W-:Y:S01]  /*2690*/  @P1 FADD.FTZ R42, R42, R35 ;  /* 0x000000232a2a1221 */ /* 0x000fe20000010000 */
[----:B------:R-:W-:Y:S01]  /*26a0*/  LOP3.LUT P5, RZ, R56, 0xff000000, RZ, 0xc0, !PT ;  /* 0xff00000038ff7812 */ /* 0x000fe200078ac0ff */
[----:B------:R-:W-:Y:S01]  /*26b0*/  FMUL.FTZ R3, R44, R171 ;  /* 0x000000ab2c037220 */ /* 0x000fe20000410000 */
[----:B------:R-:W-:Y:S01]  /*26c0*/  LOP3.LUT P0, RZ, R56, 0xff0000, RZ, 0xc0, !PT ;  /* 0x00ff000038ff7812 */ /* 0x000fe2000780c0ff */
[----:B------:R-:W-:-:S02]  /*26d0*/  FMUL.FTZ R33, R37, c[0x0][0x1e8] ;  /* 0x00007a0025217a20 */ /* 0x000fc40000410000 */
[-C--:B------:R-:W-:Y:S02]  /*26e0*/  FMUL.FTZ R37, R42, R171.reuse ;  /* 0x000000ab2a257220 */ /* 0x080fe40000410000 */
[----:B------:R-:W-:Y:S01]  /*26f0*/  FMUL.FTZ R3, R3, c[0x0][0x1e8] ;  /* 0x00007a0003037a20 */ /* 0x000fe20000410000 */
[----:B------:R-:W-:Y:S01]  /*2700*/  FSEL R33, R33, RZ, P3 ;  /* 0x000000ff21217208 */ /* 0x000fe20001800000 */
[----:B------:R-:W-:Y:S01]  /*2710*/  FMUL.FTZ R39, R36, R171 ;  /* 0x000000ab24277220 */ /* 0x000fe20000410000 */
[----:B------:R-:W-:Y:S01]  /*2720*/  LOP3.LUT P3, RZ, R57, 0xff00, RZ, 0xc0, !PT ;  /* 0x0000ff0039ff7812 */ /* 0x000fe2000786c0ff */
[----:B------:R-:W-:Y:S01]  /*2730*/  FFMA.FTZ R69, R69, R32, R25 ;  /* 0x0000002045457223 */ /* 0x000fe20000010019 */
[----:B------:R-:W-:Y:S01]  /*2740*/  FSEL R3, R3, RZ, P4 ;  /* 0x000000ff03037208 */ /* 0x000fe20002000000 */
[----:B------:R-:W-:Y:S01]  /*2750*/  FMUL.FTZ R37, R37, c[0x0][0x1e8] ;  /* 0x00007a0025257a20 */ /* 0x000fe20000410000 */
[----:B------:R-:W-:Y:S01]  /*2760*/  LOP3.LUT P4, RZ, R56, 0xff00, RZ, 0xc0, !PT ;  /* 0x0000ff0038ff7812 */ /* 0x000fe2000788c0ff */
[----:B------:R-:W-:-:S02]  /*2770*/  FMUL.FTZ R39, R39, c[0x0][0x1e8] ;  /* 0x00007a0027277a20 */ /* 0x000fc40000410000 */
[----:B------:R-:W-:Y:S01]  /*2780*/  FADD.FTZ R69, R180, -R69 ;  /* 0x80000045b4457221 */ /* 0x000fe20000010000 */
[----:B------:R-:W-:Y:S01]  /*2790*/  FSEL R56, R37, RZ, P5 ;  /* 0x000000ff25387208 */ /* 0x000fe20002800000 */
[----:B------:R-:W-:Y:S01]  /*27a0*/  FMUL.FTZ R35, R50, R171 ;  /* 0x000000ab32237220 */ /* 0x000fe20000410000 */
[--C-:B------:R-:W-:Y:S01]  /*27b0*/  @P1 HADD2.F32 R37, -RZ, R10.reuse.H0_H0 ;  /* 0x2000000aff251230 */ /* 0x100fe20000004100 */
[-CC-:B------:R-:W-:Y:S01]  /*27c0*/  FFMA.FTZ R177, R177, R32.reuse, R25.reuse ;  /* 0x00000020b1b17223 */ /* 0x180fe20000010019 */
[----:B------:R-:W-:Y:S01]  /*27d0*/  FSEL R52, R39, RZ, P4 ;  /* 0x000000ff27347208 */ /* 0x000fe20002000000 */
[--C-:B------:R-:W-:Y:S01]  /*27e0*/  FFMA.FTZ R178, R178, R32, R25.reuse ;  /* 0x00000020b2b27223 */ /* 0x100fe20000010019 */
[----:B------:R-:W-:Y:S01]  /*27f0*/  MOV R39, R58 ;  /* 0x0000003a00277202 */ /* 0x000fe20000000f00 */
[----:B------:R-:W-:Y:S01]  /*2800*/  FMUL.FTZ R176, R172, R69 ;  /* 0x00000045acb07220 */ /* 0x000fe20000410000 */
[----:B------:R-:W-:Y:S01]  /*2810*/  LOP3.LUT P4, RZ, R57, 0xff0000, RZ, 0xc0, !PT ;  /* 0x00ff000039ff7812 */ /* 0x000fe2000788c0ff */
[----:B------:R-:W-:Y:S01]  /*2820*/  FMUL.FTZ R35, R35, c[0x0][0x1e8] ;  /* 0x00007a0023237a20 */ /* 0x000fe20000410000 */
[----:B------:R-:W-:Y:S01]  /*2830*/  LOP3.LUT P5, RZ, R39, 0xff, RZ, 0xc0, !PT ;  /* 0x000000ff27ff7812 */ /* 0x000fe200078ac0ff */
[-C--:B------:R-:W-:Y:S01]  /*2840*/  FFMA.FTZ R181, R181, R32.reuse, R25 ;  /* 0x00000020b5b57223 */ /* 0x080fe20000010019 */
[----:B------:R-:W-:Y:S01]  /*2850*/  @P1 HADD2.F32 R39, -RZ, R10.H1_H1 ;  /* 0x3000000aff271230 */ /* 0x000fe20000004100 */
[----:B------:R-:W-:Y:S01]  /*2860*/  FADD.FTZ R177, R184, -R177 ;  /* 0x800000b1b8b17221 */ /* 0x000fe20000010000 */
[----:B------:R-:W-:Y:S01]  /*2870*/  FSEL R62, R35, RZ, P6 ;  /* 0x000000ff233e7208 */ /* 0x000fe20003000000 */
[----:B------:R-:W-:Y:S01]  /*2880*/  FMUL.FTZ R41, R40, R171 ;  /* 0x000000ab28297220 */ /* 0x000fe20000410000 */
[----:B------:R-:W-:Y:S01]  /*2890*/  LOP3.LUT P6, RZ, R57, 0xff, RZ, 0xc0, !PT ;  /* 0x000000ff39ff7812 */ /* 0x000fe200078cc0ff */
[----:B------:R-:W-:Y:S01]  /*28a0*/  FADD.FTZ R179, R179, -R178 ;  /* 0x800000b2b3b37221 */ /* 0x000fe20000010000 */
[----:B------:R-:W-:Y:S01]  /*28b0*/  F2FP.PACK_AB R27, R62, R27 ;  /* 0x0000001b3e1b723e */ /* 0x000fe200000000ff */
[----:B------:R-:W-:Y:S01]  /*28c0*/  @P1 FADD.FTZ R176, R176, R37 ;  /* 0x00000025b0b01221 */ /* 0x000fe20000010000 */
[----:B------:R-:W-:Y:S01]  /*28d0*/  @P1 HADD2.F32 R37, -RZ, R11.H0_H0 ;  /* 0x2000000bff251230 */ /* 0x000fe20000004100 */
[----:B------:R-:W-:-:S02]  /*28e0*/  FFMA.FTZ R182, R182, R32, R25 ;  /* 0x00000020b6b67223 */ /* 0x000fc40000010019 */
[----:B------:R-:W-:Y:S02]  /*28f0*/  FADD.FTZ R181, R186, -R181 ;  /* 0x800000b5bab57221 */ /* 0x000fe40000010000 */
[C---:B------:R-:W-:Y:S02]  /*2900*/  FMUL.FTZ R180, R172.reuse, R177 ;  /* 0x000000b1acb47220 */ /* 0x040fe40000410000 */
[----:B------:R-:W-:Y:S01]  /*2910*/  FMUL.FTZ R35, R41, c[0x0][0x1e8] ;  /* 0x00007a0029237a20 */ /* 0x000fe20000410000 */
[----:B------:R-:W-:Y:S01]  /*2920*/  @P1 HADD2.F32 R41, -RZ, R12.H0_H0 ;  /* 0x2000000cff291230 */ /* 0x000fe20000004100 */
[-CC-:B------:R-:W-:Y:S02]  /*2930*/  FFMA.FTZ R187, R187, R32.reuse, R25.reuse ;  /* 0x00000020bbbb7223 */ /* 0x180fe40000010019 */
[C---:B------:R-:W-:Y:S01]  /*2940*/  FMUL.FTZ R178, R172.reuse, R179 ;  /* 0x000000b3acb27220 */ /* 0x040fe20000410000 */
[----:B------:R-:W-:Y:S01]  /*2950*/  FSEL R35, R35, RZ, P0 ;  /* 0x000000ff23237208 */ /* 0x000fe20000000000 */
[----:B------:R-:W-:Y:S01]  /*2960*/  FFMA.FTZ R191, R191, R32, R25 ;  /* 0x00000020bfbf7223 */ /* 0x000fe20000010019 */
[----:B------:R-:W-:Y:S01]  /*2970*/  LOP3.LUT P0, RZ, R57, 0xff000000, RZ, 0xc0, !PT ;  /* 0xff00000039ff7812 */ /* 0x000fe2000780c0ff */
[----:B------:R-:W-:Y:S01]  /*2980*/  FADD.FTZ R183, R183, -R182 ;  /* 0x800000b6b7b77221 */ /* 0x000fe20000010000 */
[----:B------:R-:W-:Y:S01]  /*2990*/  HFMA2.MMA R57, -RZ, RZ, 0, 9.5367431640625e-07 ;  /* 0x00000010ff397435 */ /* 0x000fe200000001ff */
[----:B------:R-:W-:-:S02]  /*29a0*/  FMUL.FTZ R66, R172, R181 ;  /* 0x000000b5ac427220 */ /* 0x000fc40000410000 */
[----:B------:R-:W-:Y:S02]  /*29b0*/  @P1 FADD.FTZ R180, R180, R37 ;  /* 0x00000025b4b41221 */ /* 0x000fe40000010000 */
[----:B------:R-:W-:Y:S02]  /*29c0*/  FFMA.FTZ R199, R199, R32, R25 ;  /* 0x00000020c7c77223 */ /* 0x000fe40000010019 */
[----:B------:R-:W-:Y:S02]  /*29d0*/  FADD.FTZ R187, R190, -R187 ;  /* 0x800000bbbebb7221 */ /* 0x000fe40000010000 */
[----:B------:R-:W-:Y:S01]  /*29e0*/  @P1 FADD.FTZ R178, R178, R39 ;  /* 0x00000027b2b21221 */ /* 0x000fe20000010000 */
[----:B------:R-:W-:Y:S01]  /*29f0*/  @P1 HADD2.F32 R39, -RZ, R11.H1_H1 ;  /* 0x3000000bff271230 */ /* 0x000fe20000004100 */
[----:B------:R-:W-:Y:S02]  /*2a00*/  FMUL.FTZ R37, R176, R171 ;  /* 0x000000abb0257220 */ /* 0x000fe40000410000 */
[----:B------:R-:W-:-:S02]  /*2a10*/  FADD.FTZ R191, R194, -R191 ;  /* 0x800000bfc2bf7221 */ /* 0x000fc40000010000 */
        /* <DEDUP_REMOVED lines=12> */
[----:B------:R-:W-:Y:S01]  /*2ae0*/  @P1 FADD.FTZ R66, R66, R41 ;  /* 0x0000002942421221 */ /* 0x000fe20000010000 */
[----:B------:R-:W-:Y:S01]  /*2af0*/  @P1 HADD2.F32 R41, -RZ, R13.H0_H0 ;  /* 0x2000000dff291230 */ /* 0x000fe20000004100 */
[----:B------:R-:W-:Y:S01]  /*2b00*/  FFMA.FTZ R32, R216, R32, R25 ;  /* 0x00000020d8207223 */ /* 0x000fe20000010019 */
[----:B------:R-:W-:Y:S01]  /*2b10*/  @P1 HADD2.F32 R25, -RZ, R14.H0_H0 ;  /* 0x2000000eff191230 */ /* 0x000fe20000004100 */
[----:B------:R-:W-:Y:S02]  /*2b20*/  FADD.FTZ R199, R202, -R199 ;  /* 0x800000c7cac77221 */ /* 0x000fe40000010000 */
[C---:B------:R-:W-:Y:S02]  /*2b30*/  FMUL.FTZ R174, R172.reuse, R187 ;  /* 0x000000bbacae7220 */ /* 0x040fe40000410000 */
[----:B------:R-:W-:Y:S02]  /*2b40*/  FMUL.FTZ R37, R37, c[0x0][0x1e8] ;  /* 0x00007a0025257a20 */ /* 0x000fe40000410000 */
[----:B------:R-:W-:-:S02]  /*2b50*/  FMUL.FTZ R202, R172, R191 ;  /* 0x000000bfacca7220 */ /* 0x000fc40000410000 */
[----:B------:R-:W-:Y:S02]  /*2b60*/  @P1 FADD.FTZ R182, R182, R39 ;  /* 0x00000027b6b61221 */ /* 0x000fe40000010000 */
[----:B------:R-:W-:Y:S01]  /*2b70*/  @P1 FADD.FTZ R174, R174, R41 ;  /* 0x00000029aeae1221 */ /* 0x000fe20000010000 */
[----:B------:R-:W-:Y:S01]  /*2b80*/  FSEL R41, R37, RZ, P6 ;  /* 0x000000ff25297208 */ /* 0x000fe20003000000 */
[----:B------:R-:W-:Y:S01]  /*2b90*/  @P1 FADD.FTZ R202, R202, R25 ;  /* 0x00000019caca1221 */ /* 0x000fe20000010000 */
[----:B------:R-:W-:Y:S01]  /*2ba0*/  @P1 HADD2.F32 R25, -RZ, R16.H0_H0 ;  /* 0x20000010ff191230 */ /* 0x000fe20000004100 */
[----:B------:R-:W-:Y:S01]  /*2bb0*/  FADD.FTZ R185, R185, -R188 ;  /* 0x800000bcb9b97221 */ /* 0x000fe20000010000 */
[----:B------:R-:W-:Y:S01]  /*2bc0*/  LOP3.LUT P6, RZ, R58, 0xff00, RZ, 0xc0, !PT ;  /* 0x0000ff003aff7812 */ /* 0x000fe200078cc0ff */
[----:B------:R-:W-:Y:S02]  /*2bd0*/  FADD.FTZ R195, R198, -R195 ;  /* 0x800000c3c6c37221 */ /* 0x000fe40000010000 */
[----:B------:R-:W-:-:S02]  /*2be0*/  FMUL.FTZ R37, R182, R171 ;  /* 0x000000abb6257220 */ /* 0x000fc40000410000 */
[C---:B------:R-:W-:Y:S02]  /*2bf0*/  FMUL.FTZ R198, R172.reuse, R199 ;  /* 0x000000c7acc67220 */ /* 0x040fe40000410000 */
[----:B------:R-:W-:Y:S02]  /*2c00*/  FMUL.FTZ R64, R172, R185 ;  /* 0x000000b9ac407220 */ /* 0x000fe40000410000 */
[----:B------:R-:W-:Y:S02]  /*2c10*/  FMUL.FTZ R37, R37, c[0x0][0x1e8] ;  /* 0x00007a0025257a20 */ /* 0x000fe40000410000 */
[----:B------:R-:W-:Y:S02]  /*2c20*/  @P1 FADD.FTZ R198, R198, R25 ;  /* 0x00000019c6c61221 */ /* 0x000fe40000010000 */
[----:B------:R-:W-:Y:S01]  /*2c30*/  FADD.FTZ R189, R189, -R192 ;  /* 0x800000c0bdbd7221 */ /* 0x000fe20000010000 */
[----:B------:R-:W-:Y:S01]  /*2c40*/  FSEL R188, R37, RZ, P0 ;  /* 0x000000ff25bc7208 */ /* 0x000fe20000000000 */
[----:B------:R-:W-:Y:S01]  /*2c50*/  FMUL.FTZ R25, R202, R171 ;  /* 0x000000abca197220 */ /* 0x000fe20000410000 */
[----:B------:R-:W-:Y:S01]  /*2c60*/  LOP3.LUT P0, RZ, R59, 0xff, RZ, 0xc0, !PT ;  /* 0x000000ff3bff7812 */ /* 0x000fe2000780c0ff */
[----:B------:R-:W-:Y:S01]  /*2c70*/  @P1 FADD.FTZ R64, R64, R43 ;  /* 0x0000002b40401221 */ /* 0x000fe20000010000 */
[----:B------:R-:W-:Y:S01]  /*2c80*/  @P1 HADD2.F32 R43, -RZ, R13.H1_H1 ;  /* 0x3000000dff2b1230 */ /* 0x000fe20000004100 */
[----:B------:R-:W-:-:S02]  /*2c90*/  FMUL.FTZ R68, R172, R189 ;  /* 0x000000bdac447220 */ /* 0x000fc40000410000 */
[----:B------:R-:W-:Y:S02]  /*2ca0*/  FMUL.FTZ R25, R25, c[0x0][0x1e8] ;  /* 0x00007a0019197a20 */ /* 0x000fe40000410000 */
[----:B------:R-:W-:Y:S02]  /*2cb0*/  @P1 FADD.FTZ R68, R68, R43 ;  /* 0x0000002b44441221 */ /* 0x000fe40000010000 */
[----:B------:R-:W-:Y:S01]  /*2cc0*/  FMUL.FTZ R43, R180, R171 ;  /* 0x000000abb42b7220 */ /* 0x000fe20000410000 */
[----:B------:R-:W-:Y:S01]  /*2cd0*/  FSEL R53, R25, RZ, P0 ;  /* 0x000000ff19357208 */ /* 0x000fe20000000000 */
[----:B------:R-:W-:Y:S01]  /*2ce0*/  FADD.FTZ R193, R193, -R196 ;  /* 0x800000c4c1c17221 */ /* 0x000fe20000010000 */
[----:B------:R-:W-:Y:S01]  /*2cf0*/  ISETP.NE.U32.AND P0, PT, RZ, c[0x0][0x258], PT ;  /* 0x00009600ff007a0c */ /* 0x000fe20003f05070 */
[----:B------:R-:W-:Y:S02]  /*2d00*/  FADD.FTZ R197, R197, -R200 ;  /* 0x800000c8c5c57221 */ /* 0x000fe40000010000 */
[----:B------:R-:W-:Y:S01]  /*2d10*/  FADD.FTZ R201, R201, -R204 ;  /* 0x800000ccc9c97221 */ /* 0x000fe20000010000 */
[----:B------:R-:W-:Y:S01]  /*2d20*/  ISETP.NE.AND.EX P0, PT, RZ, c[0x0][0x25c], PT, P0 ;  /* 0x00009700ff007a0c */ /* 0x000fe20003f05300 */
[----:B------:R-:W-:-:S02]  /*2d30*/  FADD.FTZ R203, R206, -R203 ;  /* 0x800000cbcecb7221 */ /* 0x000fc40000010000 */
[----:B------:R-:W-:Y:S02]  /*2d40*/  FADD.FTZ R205, R205, -R208 ;  /* 0x800000d0cdcd7221 */ /* 0x000fe40000010000 */
[----:B------:R-:W-:Y:S02]  /*2d50*/  FADD.FTZ R207, R210, -R207 ;  /* 0x800000cfd2cf7221 */ /* 0x000fe40000010000 */
[----:B------:R-:W-:Y:S02]  /*2d60*/  FADD.FTZ R209, R209, -R212 ;  /* 0x800000d4d1d17221 */ /* 0x000fe40000010000 */
[----:B------:R-:W-:Y:S02]  /*2d70*/  FADD.FTZ R211, R214, -R211 ;  /* 0x800000d3d6d37221 */ /* 0x000fe40000010000 */
[----:B------:R-:W-:Y:S02]  /*2d80*/  FADD.FTZ R213, R213, -R32 ;  /* 0x80000020d5d57221 */ /* 0x000fe40000010000 */
[----:B------:R-:W-:Y:S01]  /*2d90*/  FMUL.FTZ R39, R178, R171 ;  /* 0x000000abb2277220 */ /* 0x000fe20000410000 */
[----:B------:R-:W-:Y:S01]  /*2da0*/  @P0 F2FP.PACK_AB R28, RZ, R28 ;  /* 0x0000001cff1c023e */ /* 0x000fe200000000ff */
[----:B------:R-:W-:Y:S01]  /*2db0*/  FMUL.FTZ R43, R43, c[0x0][0x1e8] ;  /* 0x00007a002b2b7a20 */ /* 0x000fe20000410000 */
[----:B------:R-:W-:Y:S01]  /*2dc0*/  @P0 F2FP.PACK_AB R26, RZ, R26 ;  /* 0x0000001aff1a023e */ /* 0x000fe200000000ff */
[C---:B------:R-:W-:Y:S01]  /*2dd0*/  FMUL.FTZ R204, R172.reuse, R193 ;  /* 0x000000c1accc7220 */ /* 0x040fe20000410000 */
[----:B------:R-:W-:Y:S01]  /*2de0*/  @P0 F2FP.PACK_AB R44, RZ, R44 ;  /* 0x0000002cff2c023e */ /* 0x000fe200000000ff */
[C---:B------:R-:W-:Y:S01]  /*2df0*/  FMUL.FTZ R206, R172.reuse, R195 ;  /* 0x000000c3acce7220 */ /* 0x040fe20000410000 */
[----:B------:R-:W-:Y:S01]  /*2e00*/  FSEL R43, R43, RZ, P4 ;  /* 0x000000ff2b2b7208 */ /* 0x000fe20002000000 */
[----:B------:R-:W-:Y:S01]  /*2e10*/  FMUL.FTZ R208, R172, R197 ;  /* 0x000000c5acd07220 */ /* 0x000fe20000410000 */
[----:B------:R-:W-:Y:S01]  /*2e20*/  LOP3.LUT P4, RZ, R58, 0xff000000, RZ, 0xc0, !PT ;  /* 0xff0000003aff7812 */ /* 0x000fe2000788c0ff */
[C---:B------:R-:W-:Y:S01]  /*2e30*/  FMUL.FTZ R32, R172.reuse, R201 ;  /* 0x000000c9ac207220 */ /* 0x040fe20000410000 */
[----:B------:R-:W-:Y:S01]  /*2e40*/  @P0 F2FP.PACK_AB R48, RZ, R48 ;  /* 0x00000030ff30023e */ /* 0x000fe200000000ff */
[C---:B------:R-:W-:Y:S01]  /*2e50*/  FMUL.FTZ R200, R172.reuse, R203 ;  /* 0x000000cbacc87220 */ /* 0x040fe20000410000 */
[----:B------:R-:W-:Y:S01]  /*2e60*/  @P0 F2FP.PACK_AB R30, RZ, R30 ;  /* 0x0000001eff1e023e */ /* 0x000fe200000000ff */
[C---:B------:R-:W-:Y:S01]  /*2e70*/  FMUL.FTZ R194, R172.reuse, R205 ;  /* 0x000000cdacc27220 */ /* 0x040fe20000410000 */
[----:B------:R-:W-:Y:S01]  /*2e80*/  @P0 F2FP.PACK_AB R46, RZ, R46 ;  /* 0x0000002eff2e023e */ /* 0x000fe200000000ff */
[C---:B------:R-:W-:Y:S01]  /*2e90*/  FMUL.FTZ R196, R172.reuse, R207 ;  /* 0x000000cfacc47220 */ /* 0x040fe20000410000 */
[----:B------:R-:W-:Y:S01]  /*2ea0*/  @P0 F2FP.PACK_AB R50, RZ, R50 ;  /* 0x00000032ff32023e */ /* 0x000fe200000000ff */
[----:B------:R-:W-:Y:S01]  /*2eb0*/  FMUL.FTZ R190, R172, R209 ;  /* 0x000000d1acbe7220 */ /* 0x000fe20000410000 */
[----:B------:R-:W-:Y:S01]  /*2ec0*/  @P0 PRMT R20, R28, 0x7610, R20 ;  /* 0x000076101c140816 */ /* 0x000fe20000000014 */
[----:B------:R-:W-:Y:S01]  /*2ed0*/  FMUL.FTZ R192, R172, R211 ;  /* 0x000000d3acc07220 */ /* 0x000fe20000410000 */
[----:B------:R-:W-:Y:S01]  /*2ee0*/  @P0 PRMT R21, R26, 0x7610, R21 ;  /* 0x000076101a150816 */ /* 0x000fe20000000015 */
[----:B------:R-:W-:Y:S01]  /*2ef0*/  FMUL.FTZ R49, R68, R171 ;  /* 0x000000ab44317220 */ /* 0x000fe20000410000 */
[----:B------:R-:W-:Y:S01]  /*2f00*/  @P0 PRMT R22, R44, 0x7610, R22 ;  /* 0x000076102c160816 */ /* 0x000fe20000000016 */
[----:B------:R-:W-:Y:S01]  /*2f10*/  FMUL.FTZ R172, R172, R213 ;  /* 0x000000d5acac7220 */ /* 0x000fe20000410000 */
[----:B------:R-:W-:Y:S01]  /*2f20*/  @P0 PRMT R23, R48, 0x7610, R23 ;  /* 0x0000761030170816 */ /* 0x000fe20000000017 */
[----:B------:R-:W-:Y:S01]  /*2f30*/  FMUL.FTZ R39, R39, c[0x0][0x1e8] ;  /* 0x00007a0027277a20 */ /* 0x000fe20000410000 */
[----:B------:R-:W-:Y:S01]  /*2f40*/  F2FP.PACK_AB R26, R54, R3 ;  /* 0x00000003361a723e */ /* 0x000fe200000000ff */
[----:B------:R-:W-:Y:S01]  /*2f50*/  FMUL.FTZ R49, R49, c[0x0][0x1e8] ;  /* 0x00007a0031317a20 */ /* 0x000fe20000410000 */
[----:B------:R-:W-:Y:S01]  /*2f60*/  @P0 PRMT R20, R20, 0x5410, R30 ;  /* 0x0000541014140816 */ /* 0x000fe2000000001e */
[----:B------:R-:W-:Y:S01]  /*2f70*/  @P1 FADD.FTZ R172, R172, R51 ;  /* 0x00000033acac1221 */ /* 0x000fe20000010000 */
[----:B------:R-:W-:Y:S01]  /*2f80*/  @P1 HADD2.F32 R51, -RZ, R18.H0_H0 ;  /* 0x20000012ff331230 */ /* 0x000fe20000004100 */
[----:B------:R-:W-:Y:S01]  /*2f90*/  FSEL R186, R39, RZ, P3 ;  /* 0x000000ff27ba7208 */ /* 0x000fe20001800000 */
[-C--:B------:R-:W-:Y:S01]  /*2fa0*/  FMUL.FTZ R39, R66, R171.reuse ;  /* 0x000000ab42277220 */ /* 0x080fe20000410000 */
[----:B------:R-:W-:Y:S01]  /*2fb0*/  FSEL R184, R49, RZ, P4 ;  /* 0x000000ff31b87208 */ /* 0x000fe20002000000 */
[-C--:B------:R-:W-:Y:S01]  /*2fc0*/  FMUL.FTZ R45, R64, R171.reuse ;  /* 0x000000ab402d7220 */ /* 0x080fe20000410000 */
[----:B------:R-:W-:Y:S01]  /*2fd0*/  @P1 HADD2.F32 R49, -RZ, R15.H1_H1 ;  /* 0x3000000fff311230 */ /* 0x000fe20000004100 */
[----:B------:R-:W-:Y:S01]  /*2fe0*/  @P1 FADD.FTZ R196, R196, R51 ;  /* 0x00000033c4c41221 */ /* 0x000fe20000010000 */
[----:B------:R-:W-:Y:S01]  /*2ff0*/  @P1 HADD2.F32 R51, -RZ, R19.H0_H0 ;  /* 0x20000013ff331230 */ /* 0x000fe20000004100 */
[----:B------:R-:W-:Y:S01]  /*3000*/  FMUL.FTZ R39, R39, c[0x0][0x1e8] ;  /* 0x00007a0027277a20 */ /* 0x000fe20000410000 */
[----:B------:R-:W-:Y:S01]  /*3010*/  LOP3.LUT P3, RZ, R58, 0xff0000, RZ, 0xc0, !PT ;  /* 0x00ff00003aff7812 */ /* 0x000fe2000786c0ff */
[----:B------:R-:W-:Y:S01]  /*3020*/  FMUL.FTZ R45, R45, c[0x0][0x1e8] ;  /* 0x00007a002d2d7a20 */ /* 0x000fe20000410000 */
[----:B------:R-:W-:Y:S01]  /*3030*/  @P0 PRMT R22, R22, 0x5410, R46 ;  /* 0x0000541016160816 */ /* 0x000fe2000000002e */
[-C--:B------:R-:W-:Y:S01]  /*3040*/  FMUL.FTZ R47, R174, R171.reuse ;  /* 0x000000abae2f7220 */ /* 0x080fe20000410000 */
[----:B------:R-:W-:Y:S01]  /*3050*/  FSEL R37, R39, RZ, P5 ;  /* 0x000000ff27257208 */ /* 0x000fe20002800000 */
[----:B------:R-:W-:Y:S01]  /*3060*/  @P1 FADD.FTZ R208, R208, R49 ;  /* 0x00000031d0d01221 */ /* 0x000fe20000010000 */
[----:B------:R-:W-:Y:S01]  /*3070*/  FSEL R58, R45, RZ, P6 ;  /* 0x000000ff2d3a7208 */ /* 0x000fe20003000000 */
[----:B------:R-:W-:Y:S01]  /*3080*/  @P1 FADD.FTZ R192, R192, R51 ;  /* 0x00000033c0c01221 */ /* 0x000fe20000010000 */
[----:B------:R-:W-:Y:S01]  /*3090*/  @P0 F2FP.PACK_AB R51, RZ, R24 ;  /* 0x00000018ff33023e */ /* 0x000fe200000000ff */
[----:B------:R-:W-:Y:S01]  /*30a0*/  FMUL.FTZ R39, R47, c[0x0][0x1e8] ;  /* 0x00007a002f277a20 */ /* 0x000fe20000410000 */
[----:B------:R-:W-:Y:S01]  /*30b0*/  MOV R45, R60 ;  /* 0x0000003c002d7202 */ /* 0x000fe20000000f00 */
[----:B------:R-:W-:Y:S01]  /*30c0*/  FMUL.FTZ R25, R208, R171 ;  /* 0x000000abd0197220 */ /* 0x000fe20000410000 */
[----:B------:R-:W-:Y:S01]  /*30d0*/  @P1 HADD2.F32 R47, -RZ, R15.H0_H0 ;  /* 0x2000000fff2f1230 */ /* 0x000fe20000004100 */
[----:B------:R-:W-:Y:S01]  /*30e0*/  F2FP.PACK_AB R24, R29, R2 ;  /* 0x000000021d18723e */ /* 0x000fe200000000ff */
[-C--:B------:R-:W-:Y:S01]  /*30f0*/  @P0 IMAD.WIDE.U32 R2, R134, R57.reuse, c[0x0][0x258] ;  /* 0x0000960086020625 */ /* 0x080fe200078e0039 */
[----:B------:R-:W-:Y:S01]  /*3100*/  @P0 PRMT R21, R21, 0x5410, R51 ;  /* 0x0000541015150816 */ /* 0x000fe20000000033 */
[--C-:B------:R-:W-:Y:S01]  /*3110*/  @P1 HADD2.F32 R49, -RZ, R17.reuse.H1_H1 ;  /* 0x30000011ff311230 */ /* 0x100fe20000004100 */
[----:B------:R-:W-:Y:S01]  /*3120*/  @P0 PRMT R23, R23, 0x5410, R50 ;  /* 0x0000541017170816 */ /* 0x000fe20000000032 */
[----:B------:R-:W-:Y:S01]  /*3130*/  FMUL.FTZ R25, R25, c[0x0][0x1e8] ;  /* 0x00007a0019197a20 */ /* 0x000fe20000410000 */
[----:B------:R-:W-:Y:S01]  /*3140*/  FSEL R39, R39, RZ, P3 ;  /* 0x000000ff27277208 */ /* 0x000fe20001800000 */
[----:B------:R-:W-:Y:S01]  /*3150*/  @P1 FADD.FTZ R206, R206, R47 ;  /* 0x0000002fcece1221 */ /* 0x000fe20000010000 */
[----:B------:R-:W-:Y:S01]  /*3160*/  LOP3.LUT P4, RZ, R45, 0xff, RZ, 0xc0, !PT ;  /* 0x000000ff2dff7812 */ /* 0x000fe2000788c0ff */
[----:B------:R-:W-:Y:S01]  /*3170*/  @P1 HADD2.F32 R45, -RZ, R14.H1_H1 ;  /* 0x3000000eff2d1230 */ /* 0x000fe20000004100 */
[----:B------:R-:W-:Y:S01]  /*3180*/  @P0 F2FP.PACK_AB R38, RZ, R38 ;  /* 0x00000026ff26023e */ /* 0x000fe200000000ff */
[----:B------:R-:W-:Y:S01]  /*3190*/  @P1 HADD2.F32 R47, -RZ, R17.H0_H0 ;  /* 0x20000011ff2f1230 */ /* 0x000fe20000004100 */
[----:B------:R-:W-:Y:S01]  /*31a0*/  @P0 F2FP.PACK_AB R40, RZ, R40 ;  /* 0x00000028ff28023e */ /* 0x000fe200000000ff */
[----:B------:R0:W-:Y:S01]  /*31b0*/  @P0 STG.E.128 [R2.64], R20 ;  /* 0x0000001402000986 */ /* 0x0001e2000c101d04 */
[----:B------:R-:W-:Y:S01]  /*31c0*/  @P0 F2FP.PACK_AB R176, RZ, R176 ;  /* 0x000000b0ffb0023e */ /* 0x000fe200000000ff */
[----:B------:R-:W-:Y:S01]  /*31d0*/  @P1 FADD.FTZ R204, R204, R45 ;  /* 0x0000002dcccc1221 */ /* 0x000fe20000010000 */
[----:B------:R-:W-:Y:S01]  /*31e0*/  @P0 F2FP.PACK_AB R180, RZ, R180 ;  /* 0x000000b4ffb4023e */ /* 0x000fe200000000ff */
[----:B------:R-:W-:Y:S01]  /*31f0*/  IMAD.WIDE.U32 R28, R134, R57, c[0x0][0x248] ;  /* 0x00009200861c7625 */ /* 0x000fe200078e0039 */
[----:B------:R-:W-:Y:S01]  /*3200*/  LOP3.LUT P3, RZ, R59, 0xff000000, RZ, 0xc0, !PT ;  /* 0xff0000003bff7812 */ /* 0x000fe2000786c0ff */
[----:B------:R-:W-:Y:S01]  /*3210*/  @P1 HADD2.F32 R45, -RZ, R16.H1_H1 ;  /* 0x30000010ff2d1230 */ /* 0x000fe20000004100 */
[----:B------:R-:W-:Y:S01]  /*3220*/  @P0 F2FP.PACK_AB R36, RZ, R36 ;  /* 0x00000024ff24023e */ /* 0x000fe200000000ff */
[----:B------:R-:W-:Y:S01]  /*3230*/  @P1 FADD.FTZ R200, R200, R47 ;  /* 0x0000002fc8c81221 */ /* 0x000fe20000010000 */
[----:B------:R-:W-:Y:S01]  /*3240*/  @P0 F2FP.PACK_AB R42, RZ, R42 ;  /* 0x0000002aff2a023e */ /* 0x000fe200000000ff */
[-C--:B------:R-:W-:Y:S01]  /*3250*/  FMUL.FTZ R47, R206, R171.reuse ;  /* 0x000000abce2f7220 */ /* 0x080fe20000410000 */
[----:B------:R-:W-:Y:S01]  /*3260*/  @P0 F2FP.PACK_AB R178, RZ, R178 ;  /* 0x000000b2ffb2023e */ /* 0x000fe200000000ff */
[----:B------:R-:W-:Y:S01]  /*3270*/  @P1 FADD.FTZ R32, R32, R45 ;  /* 0x0000002d20201221 */ /* 0x000fe20000010000 */
[----:B------:R-:W-:Y:S01]  /*3280*/  @P0 F2FP.PACK_AB R182, RZ, R182 ;  /* 0x000000b6ffb6023e */ /* 0x000fe200000000ff */
[----:B------:R-:W-:Y:S01]  /*3290*/  @P1 FADD.FTZ R194, R194, R49 ;  /* 0x00000031c2c21221 */ /* 0x000fe20000010000 */
[----:B------:R-:W-:Y:S01]  /*32a0*/  FSEL R212, R25, RZ, P3 ;  /* 0x000000ff19d47208 */ /* 0x000fe20001800000 */
[----:B------:R-:W-:Y:S01]  /*32b0*/  FMUL.FTZ R45, R204, R171 ;  /* 0x000000abcc2d7220 */ /* 0x000fe20000410000 */
[----:B------:R-:W-:Y:S01]  /*32c0*/  F2FP.PACK_AB R25, R34, R31 ;  /* 0x0000001f2219723e */ /* 0x000fe200000000ff */
[----:B0-----:R-:W-:Y:S01]  /*32d0*/  @P0 IMAD.WIDE.U32 R2, R170, R57, c[0x0][0x258] ;  /* 0x00009600aa020625 */ /* 0x001fe200078e0039 */
[----:B------:R-:W-:Y:S01]  /*32e0*/  @P0 PRMT R20, R38, 0x7610, R20 ;  /* 0x0000761026140816 */ /* 0x000fe20000000014 */
[----:B------:R-:W-:Y:S01]  /*32f0*/  @P1 HADD2.F32 R49, -RZ, R18.H1_H1 ;  /* 0x30000012ff311230 */ /* 0x000fe20000004100 */
[----:B------:R-:W-:Y:S01]  /*3300*/  @P0 PRMT R21, R40, 0x7610, R21 ;  /* 0x0000761028150816 */ /* 0x000fe20000000015 */
[----:B------:R0:W-:Y:S01]  /*3310*/  STG.E.128 [R28.64], R24 ;  /* 0x000000181c007986 */ /* 0x0001e2000c101d04 */
[----:B------:R-:W-:Y:S01]  /*3320*/  @P0 PRMT R22, R176, 0x7610, R22 ;  /* 0x00007610b0160816 */ /* 0x000fe20000000016 */
[----:B------:R-:W-:Y:S01]  /*3330*/  FMUL.FTZ R47, R47, c[0x0][0x1e8] ;  /* 0x00007a002f2f7a20 */ /* 0x000fe20000410000 */
[----:B------:R-:W-:Y:S01]  /*3340*/  @P0 PRMT R23, R180, 0x7610, R23 ;  /* 0x00007610b4170816 */ /* 0x000fe20000000017 */
[----:B------:R-:W-:Y:S01]  /*3350*/  FMUL.FTZ R45, R45, c[0x0][0x1e8] ;  /* 0x00007a002d2d7a20 */ /* 0x000fe20000410000 */
[----:B------:R-:W-:Y:S01]  /*3360*/  @P0 PRMT R20, R20, 0x5410, R36 ;  /* 0x0000541014140816 */ /* 0x000fe20000000024 */
[----:B------:R-:W-:Y:S01]  /*3370*/  @P1 FADD.FTZ R190, R190, R49 ;  /* 0x00000031bebe1221 */ /* 0x000fe20000010000 */
[----:B------:R-:W-:Y:S01]  /*3380*/  @P0 PRMT R21, R21, 0x5410, R42 ;  /* 0x0000541015150816 */ /* 0x000fe2000000002a */
[----:B------:R-:W-:Y:S01]  /*3390*/  FMUL.FTZ R49, R196, R171 ;  /* 0x000000abc4317220 */ /* 0x000fe20000410000 */
[----:B------:R-:W-:-:S02]  /*33a0*/  @P0 PRMT R22, R22, 0x5410, R178 ;  /* 0x0000541016160816 */ /* 0x000fc400000000b2 */
[----:B------:R-:W-:Y:S01]  /*33b0*/  @P0 PRMT R23, R23, 0x5410, R182 ;  /* 0x0000541017170816 */ /* 0x000fe200000000b6 */
[----:B------:R-:W-:Y:S01]  /*33c0*/  FMUL.FTZ R49, R49, c[0x0][0x1e8] ;  /* 0x00007a0031317a20 */ /* 0x000fe20000410000 */
[----:B------:R-:W-:Y:S02]  /*33d0*/  @P0 F2FP.PACK_AB R66, RZ, R66 ;  /* 0x00000042ff42023e */ /* 0x000fe400000000ff */
[----:B------:R-:W-:Y:S01]  /*33e0*/  @P0 F2FP.PACK_AB R174, RZ, R174 ;  /* 0x000000aeffae023e */ /* 0x000fe200000000ff */
[----:B------:R1:W-:Y:S01]  /*33f0*/  @P0 STG.E.128 [R2.64], R20 ;  /* 0x0000001402000986 */ /* 0x0003e2000c101d04 */
[----:B------:R-:W-:Y:S02]  /*3400*/  @P0 F2FP.PACK_AB R202, RZ, R202 ;  /* 0x000000caffca023e */ /* 0x000fe400000000ff */
[----:B------:R-:W-:Y:S02]  /*3410*/  @P0 F2FP.PACK_AB R206, RZ, R206 ;  /* 0x000000ceffce023e */ /* 0x000fe400000000ff */
[----:B0-----:R-:W-:-:S02]  /*3420*/  IADD3 R24, R134, 0x100, RZ ;  /* 0x0000010086187810 */ /* 0x001fc40007ffe0ff */
[----:B------:R-:W-:Y:S02]  /*3430*/  @P0 F2FP.PACK_AB R64, RZ, R64 ;  /* 0x00000040ff40023e */ /* 0x000fe400000000ff */
[----:B------:R-:W-:Y:S01]  /*3440*/  @P0 F2FP.PACK_AB R68, RZ, R68 ;  /* 0x00000044ff44023e */ /* 0x000fe200000000ff */
[----:B------:R-:W-:Y:S01]  /*3450*/  IMAD.WIDE.U32 R24, R57, R24, c[0x0][0x248] ;  /* 0x0000920039187625 */ /* 0x000fe200078e0018 */
[----:B------:R-:W-:Y:S02]  /*3460*/  @P0 F2FP.PACK_AB R204, RZ, R204 ;  /* 0x000000ccffcc023e */ /* 0x000fe400000000ff */
[----:B------:R-:W-:Y:S02]  /*3470*/  @P0 F2FP.PACK_AB R208, RZ, R208 ;  /* 0x000000d0ffd0023e */ /* 0x000fe400000000ff */
[----:B------:R-:W-:Y:S02]  /*3480*/  LOP3.LUT P6, RZ, R59, 0xff0000, RZ, 0xc0, !PT ;  /* 0x00ff00003bff7812 */ /* 0x000fe400078cc0ff */
[----:B------:R-:W-:Y:S01]  /*3490*/  F2FP.PACK_AB R31, R188, R43 ;  /* 0x0000002bbc1f723e */ /* 0x000fe200000000ff */
[----:B-1----:R-:W-:Y:S01]  /*34a0*/  @P0 IMAD.WIDE.U32 R2, R169, R57, c[0x0][0x258] ;  /* 0x00009600a9020625 */ /* 0x002fe200078e0039 */
[----:B------:R-:W-:-:S02]  /*34b0*/  @P0 PRMT R20, R66, 0x7610, R20 ;  /* 0x0000761042140816 */ /* 0x000fc40000000014 */
[----:B------:R-:W-:Y:S02]  /*34c0*/  @P0 PRMT R21, R174, 0x7610, R21 ;  /* 0x00007610ae150816 */ /* 0x000fe40000000015 */
[----:B------:R-:W-:Y:S02]  /*34d0*/  @P0 PRMT R22, R202, 0x7610, R22 ;  /* 0x00007610ca160816 */ /* 0x000fe40000000016 */
[----:B------:R-:W-:Y:S02]  /*34e0*/  @P0 PRMT R23, R206, 0x7610, R23 ;  /* 0x00007610ce170816 */ /* 0x000fe40000000017 */
[----:B------:R-:W-:Y:S02]  /*34f0*/  F2FP.PACK_AB R30, R186, R41 ;  /* 0x00000029ba1e723e */ /* 0x000fe400000000ff */
[----:B------:R-:W-:Y:S02]  /*3500*/  F2FP.PACK_AB R29, R56, R35 ;  /* 0x00000023381d723e */ /* 0x000fe400000000ff */
[----:B------:R-:W-:-:S02]  /*3510*/  F2FP.PACK_AB R28, R52, R33 ;  /* 0x00000021341c723e */ /* 0x000fc400000000ff */
[----:B------:R-:W-:Y:S02]  /*3520*/  LOP3.LUT P5, RZ, R59, 0xff00, RZ, 0xc0, !PT ;  /* 0x0000ff003bff7812 */ /* 0x000fe400078ac0ff */
[----:B------:R-:W-:Y:S01]  /*3530*/  @P0 PRMT R20, R20, 0x5410, R64 ;  /* 0x0000541014140816 */ /* 0x000fe20000000040 */
[----:B------:R0:W-:Y:S01]  /*3540*/  STG.E.128 [R24.64], R28 ;  /* 0x0000001c18007986 */ /* 0x0001e2000c101d04 */
[----:B------:R-:W-:Y:S02]  /*3550*/  @P0 PRMT R21, R21, 0x5410, R68 ;  /* 0x0000541015150816 */ /* 0x000fe40000000044 */
[----:B------:R-:W-:Y:S02]  /*3560*/  @P0 PRMT R22, R22, 0x5410, R204 ;  /* 0x0000541016160816 */ /* 0x000fe400000000cc */
[----:B------:R-:W-:Y:S02]  /*3570*/  @P0 PRMT R23, R23, 0x5410, R208 ;  /* 0x0000541017170816 */ /* 0x000fe400000000d0 */
[----:B------:R-:W-:Y:S01]  /*3580*/  FSEL R55, R47, RZ, P6 ;  /* 0x000000ff2f377208 */ /* 0x000fe20003000000 */
[-C--:B------:R-:W-:Y:S01]  /*3590*/  FMUL.FTZ R47, R200, R171.reuse ;  /* 0x000000abc82f7220 */ /* 0x080fe20000410000 */
[----:B------:R-:W-:Y:S01]  /*35a0*/  FSEL R210, R45, RZ, P5 ;  /* 0x000000ff2dd27208 */ /* 0x000fe20002800000 */
[----:B------:R-:W-:Y:S01]  /*35b0*/  FMUL.FTZ R45, R198, R171 ;  /* 0x000000abc62d7220 */ /* 0x000fe20000410000 */
[----:B------:R1:W-:Y:S01]  /*35c0*/  @P0 STG.E.128 [R2.64], R20 ;  /* 0x0000001402000986 */ /* 0x0003e2000c101d04 */
[----:B------:R-:W-:Y:S01]  /*35d0*/  FMUL.FTZ R47, R47, c[0x0][0x1e8] ;  /* 0x00007a002f2f7a20 */ /* 0x000fe20000410000 */
[----:B------:R-:W-:Y:S01]  /*35e0*/  LOP3.LUT P5, RZ, R60, 0xff0000, RZ, 0xc0, !PT ;  /* 0x00ff00003cff7812 */ /* 0x000fe200078ac0ff */
[----:B------:R-:W-:Y:S01]  /*35f0*/  FMUL.FTZ R45, R45, c[0x0][0x1e8] ;  /* 0x00007a002d2d7a20 */ /* 0x000fe20000410000 */
[----:B------:R-:W-:-:S02]  /*3600*/  LOP3.LUT P6, RZ, R61, 0xff, RZ, 0xc0, !PT ;  /* 0x000000ff3dff7812 */ /* 0x000fc400078cc0ff */
[----:B------:R-:W-:Y:S02]  /*3610*/  F2FP.PACK_AB R27, R212, R55 ;  /* 0x00000037d41b723e */ /* 0x000fe400000000ff */
[----:B0-----:R-:W-:Y:S02]  /*3620*/  IADD3 R28, R134, 0x200, RZ ;  /* 0x00000200861c7810 */ /* 0x001fe40007ffe0ff */
[----:B------:R-:W-:Y:S01]  /*3630*/  @P0 F2FP.PACK_AB R30, RZ, R194 ;  /* 0x000000c2ff1e023e */ /* 0x000fe200000000ff */
[-C--:B------:R-:W-:Y:S01]  /*3640*/  FMUL.FTZ R194, R194, R171.reuse ;  /* 0x000000abc2c27220 */ /* 0x080fe20000410000 */
[----:B------:R-:W-:Y:S01]  /*3650*/  @P0 F2FP.PACK_AB R31, RZ, R190 ;  /* 0x000000beff1f023e */ /* 0x000fe200000000ff */
[----:B------:R-:W-:Y:S01]  /*3660*/  FMUL.FTZ R190, R190, R171 ;  /* 0x000000abbebe7220 */ /* 0x000fe20000410000 */
[----:B------:R-:W-:Y:S01]  /*3670*/  F2FP.PACK_AB R26, R210, R53 ;  /* 0x00000035d21a723e */ /* 0x000fe200000000ff */
[----:B------:R-:W-:Y:S01]  /*3680*/  IMAD.WIDE.U32 R28, R57, R28, c[0x0][0x248] ;  /* 0x00009200391c7625 */ /* 0x000fe200078e001c */
[----:B------:R-:W-:-:S02]  /*3690*/  F2FP.PACK_AB R25, R184, R39 ;  /* 0x00000027b819723e */ /* 0x000fc400000000ff */
[----:B-1----:R-:W-:Y:S01]  /*36a0*/  @P0 F2FP.PACK_AB R3, RZ, R32 ;  /* 0x00000020ff03023e */ /* 0x002fe200000000ff */
[----:B------:R-:W-:Y:S01]  /*36b0*/  FMUL.FTZ R32, R32, R171 ;  /* 0x000000ab20207220 */ /* 0x000fe20000410000 */
[----:B------:R-:W-:Y:S01]  /*36c0*/  F2FP.PACK_AB R24, R58, R37 ;  /* 0x000000253a18723e */ /* 0x000fe200000000ff */
[-C--:B------:R-:W-:Y:S01]  /*36d0*/  FMUL.FTZ R2, R192, R171.reuse ;  /* 0x000000abc0027220 */ /* 0x080fe20000410000 */
[----:B------:R-:W-:Y:S01]  /*36e0*/  FSEL R47, R47, RZ, P5 ;  /* 0x000000ff2f2f7208 */ /* 0x000fe20002800000 */
[----:B------:R-:W-:Y:S01]  /*36f0*/  FMUL.FTZ R171, R172, R171 ;  /* 0x000000abacab7220 */ /* 0x000fe20000410000 */
[----:B------:R-:W-:Y:S01]  /*3700*/  FSEL R49, R49, RZ, P6 ;  /* 0x000000ff31317208 */ /* 0x000fe20003000000 */
[----:B------:R-:W-:Y:S01]  /*3710*/  FMUL.FTZ R2, R2, c[0x0][0x1e8] ;  /* 0x00007a0002027a20 */ /* 0x000fe20000410000 */
[----:B------:R-:W-:Y:S01]  /*3720*/  LOP3.LUT P5, RZ, R61, 0xff0000, RZ, 0xc0, !PT ;  /* 0x00ff00003dff7812 */ /* 0x000fe200078ac0ff */
[----:B------:R-:W-:Y:S01]  /*3730*/  FMUL.FTZ R171, R171, c[0x0][0x1e8] ;  /* 0x00007a00abab7a20 */ /* 0x000fe20000410000 */
[----:B------:R-:W-:Y:S01]  /*3740*/  LOP3.LUT P6, RZ, R61, 0xff000000, RZ, 0xc0, !PT ;  /* 0xff0000003dff7812 */ /* 0x000fe200078cc0ff */
[----:B------:R-:W-:Y:S01]  /*3750*/  FMUL.FTZ R190, R190, c[0x0][0x1e8] ;  /* 0x00007a00bebe7a20 */ /* 0x000fe20000410000 */
[----:B------:R-:W-:Y:S01]  /*3760*/  @P0 F2FP.PACK_AB R198, RZ, R198 ;  /* 0x000000c6ffc6023e */ /* 0x000fe200000000ff */
[----:B------:R-:W-:Y:S01]  /*3770*/  FMUL.FTZ R194, R194, c[0x0][0x1e8] ;  /* 0x00007a00c2c27a20 */ /* 0x000fe20000410000 */
[----:B------:R-:W-:Y:S01]  /*3780*/  FSEL R45, R45, RZ, P4 ;  /* 0x000000ff2d2d7208 */ /* 0x000fe20002000000 */
[----:B------:R-:W-:Y:S01]  /*3790*/  FMUL.FTZ R32, R32, c[0x0][0x1e8] ;  /* 0x00007a0020207a20 */ /* 0x000fe20000410000 */
[----:B------:R-:W-:Y:S01]  /*37a0*/  @P0 F2FP.PACK_AB R200, RZ, R200 ;  /* 0x000000c8ffc8023e */ /* 0x000fe200000000ff */
[----:B------:R0:W-:Y:S01]  /*37b0*/  STG.E.128 [R28.64], R24 ;  /* 0x000000181c007986 */ /* 0x0001e2000c101d04 */
[----:B------:R-:W-:-:S02]  /*37c0*/  @P0 F2FP.PACK_AB R196, RZ, R196 ;  /* 0x000000c4ffc4023e */ /* 0x000fc400000000ff */
[----:B------:R-:W-:Y:S02]  /*37d0*/  @P0 F2FP.PACK_AB R192, RZ, R192 ;  /* 0x000000c0ffc0023e */ /* 0x000fe400000000ff */
[C---:B------:R-:W-:Y:S02]  /*37e0*/  LOP3.LUT P1, RZ, R60.reuse, 0xff00, RZ, 0xc0, !PT ;  /* 0x0000ff003cff7812 */ /* 0x040fe4000782c0ff */
[----:B------:R-:W-:Y:S02]  /*37f0*/  LOP3.LUT P3, RZ, R60, 0xff000000, RZ, 0xc0, !PT ;  /* 0xff0000003cff7812 */ /* 0x000fe4000786c0ff */
[----:B------:R-:W-:Y:S02]  /*3800*/  LOP3.LUT P4, RZ, R61, 0xff00, RZ, 0xc0, !PT ;  /* 0x0000ff003dff7812 */ /* 0x000fe4000788c0ff */
[----:B------:R-:W-:Y:S02]  /*3810*/  FSEL R2, R2, RZ, P5 ;  /* 0x000000ff02027208 */ /* 0x000fe40002800000 */
[----:B------:R-:W-:-:S02]  /*3820*/  @P0 PRMT R20, R198, 0x7610, R20 ;  /* 0x00007610c6140816 */ /* 0x000fc40000000014 */
[----:B------:R-:W-:Y:S02]  /*3830*/  @P0 F2FP.PACK_AB R172, RZ, R172 ;  /* 0x000000acffac023e */ /* 0x000fe400000000ff */
[----:B------:R-:W-:Y:S02]  /*3840*/  @P0 PRMT R21, R200, 0x7610, R21 ;  /* 0x00007610c8150816 */ /* 0x000fe40000000015 */
[----:B0-----:R-:W-:Y:S02]  /*3850*/  FSEL R27, R171, RZ, P6 ;  /* 0x000000ffab1b7208 */ /* 0x001fe40003000000 */
[----:B------:R-:W-:Y:S02]  /*3860*/  IADD3 R28, R134, 0x300, RZ ;  /* 0x00000300861c7810 */ /* 0x000fe40007ffe0ff */
[----:B------:R-:W-:Y:S02]  /*3870*/  @P0 PRMT R22, R196, 0x7610, R22 ;  /* 0x00007610c4160816 */ /* 0x000fe40000000016 */
[----:B------:R-:W-:Y:S01]  /*3880*/  @P0 PRMT R23, R192, 0x7610, R23 ;  /* 0x00007610c0170816 */ /* 0x000fe20000000017 */
[----:B------:R-:W-:Y:S01]  /*3890*/  IMAD.WIDE.U32 R28, R57, R28, c[0x0][0x248] ;  /* 0x00009200391c7625 */ /* 0x000fe200078e001c */
[----:B------:R-:W-:-:S02]  /*38a0*/  FSEL R26, R190, RZ, P4 ;  /* 0x000000ffbe1a7208 */ /* 0x000fc40002000000 */
[----:B------:R-:W-:Y:S02]  /*38b0*/  FSEL R194, R194, RZ, P3 ;  /* 0x000000ffc2c27208 */ /* 0x000fe40001800000 */
[----:B------:R-:W-:Y:S02]  /*38c0*/  FSEL R24, R32, RZ, P1 ;  /* 0x000000ff20187208 */ /* 0x000fe40000800000 */
[----:B------:R-:W-:Y:S02]  /*38d0*/  F2FP.PACK_AB R27, R27, R2 ;  /* 0x000000021b1b723e */ /* 0x000fe400000000ff */
[----:B------:R-:W-:Y:S01]  /*38e0*/  @P0 PRMT R20, R20, 0x5410, R3 ;  /* 0x0000541014140816 */ /* 0x000fe20000000003 */
[----:B------:R-:W-:Y:S01]  /*38f0*/  @P0 IMAD.WIDE.U32 R2, R133, R57, c[0x0][0x258] ;  /* 0x0000960085020625 */ /* 0x000fe200078e0039 */
[----:B------:R-:W-:Y:S02]  /*3900*/  @P0 PRMT R21, R21, 0x5410, R30 ;  /* 0x0000541015150816 */ /* 0x000fe4000000001e */
[----:B------:R-:W-:-:S02]  /*3910*/  @P0 PRMT R22, R22, 0x5410, R31 ;  /* 0x0000541016160816 */ /* 0x000fc4000000001f */
[----:B------:R-:W-:Y:S02]  /*3920*/  @P0 PRMT R23, R23, 0x5410, R172 ;  /* 0x0000541017170816 */ /* 0x000fe400000000ac */
[----:B------:R-:W-:Y:S02]  /*3930*/  F2FP.PACK_AB R26, R26, R49 ;  /* 0x000000311a1a723e */ /* 0x000fe400000000ff */
[----:B------:R-:W-:Y:S01]  /*3940*/  F2FP.PACK_AB R25, R194, R47 ;  /* 0x0000002fc219723e */ /* 0x000fe200000000ff */
[----:B------:R0:W-:Y:S01]  /*3950*/  @P0 STG.E.128 [R2.64], R20 ;  /* 0x0000001402000986 */ /* 0x0001e2000c101d04 */
[----:B------:R-:W-:Y:S02]  /*3960*/  F2FP.PACK_AB R24, R24, R45 ;  /* 0x0000002d1818723e */ /* 0x000fe400000000ff */
[----:B------:R-:W-:-:S03]  /*3970*/  ISETP.GE.AND P0, PT, R168, c[0x0][0x164], PT ;  /* 0x00005900a8007a0c */ /* 0x000fc60003f06270 */
[----:B------:R0:W-:Y:S10]  /*3980*/  STG.E.128 [R28.64], R24 ;  /* 0x000000181c007986 */ /* 0x0001f4000c101d04 */
[----:B0-----:R-:W-:Y:S01]  /*3990*/  @P0 CALL.REL.NOINC `(.L_x_1901) ;  /* 0x0000001000000944 */ /* 0x001fe20003c00000 */
[----:B------:R-:W-:Y:S05]  /*39a0*/  BRA `(.L_x_1902) ;  /* 0xffffcd8000007947 */ /* 0x000fea000383ffff */
.L_x_1901:
        /* <DEDUP_REMOVED lines=39> */
.L_x_1898:
        /* <DEDUP_REMOVED lines=25> */
.L_x_1899:
[----:B------:R-:W-:Y:S01]  /*3db0*/  HFMA2.MMA R28, -RZ, RZ, 0, 9.5367431640625e-07 ;  /* 0x00000010ff1c7435 */ /* 0x000fe200000001ff */
[----:B------:R-:W-:-:S02]  /*3dc0*/  MOV R27, R29 ;  /* 0x0000001d001b7202 */ /* 0x000fc40000000f00 */
[----:B------:R-:W-:Y:S02]  /*3dd0*/  MOV R30, 0x1f ;  /* 0x0000001f001e7802 */ /* 0x000fe40000000f00 */
[----:B------:R-:W-:Y:S02]  /*3de0*/  MOV R33, 0xffffffff ;  /* 0xffffffff00217802 */ /* 0x000fe40000000f00 */
[----:B------:R-:W-:Y:S02]  /*3df0*/  MOV R24, 0x3e10 ;  /* 0x00003e1000187802 */ /* 0x000fe40000000f00 */
[----:B-----5:R-:W-:Y:S05]  /*3e00*/  CALL.REL.NOINC `($__internal_29_$__cuda_sm70_shflsync_down_p) ;  /* 0x0000046000007944 */ /* 0x020fea0003c00000 */
[----:B-1----:R-:W-:Y:S01]  /*3e10*/  MOV R26, R27 ;  /* 0x0000001b001a7202 */ /* 0x002fe20000000f00 */
[----:B0-----:R-:W-:Y:S05]  /*3e20*/  BRA `(.L_x_1903) ;  /* 0xffffdef000007947 */ /* 0x001fea000383ffff */
.L_x_1900:
[----:B------:R-:W-:Y:S01]  /*3e30*/  HFMA2.MMA R28, -RZ, RZ, 0, 9.5367431640625e-07 ;  /* 0x00000010ff1c7435 */ /* 0x000fe200000001ff */
[----:B------:R-:W-:Y:S02]  /*3e40*/  MOV R27, R31 ;  /* 0x0000001f001b7202 */ /* 0x000fe40000000f00 */
[----:B------:R-:W-:Y:S02]  /*3e50*/  MOV R30, 0x1f ;  /* 0x0000001f001e7802 */ /* 0x000fe40000000f00 */
[----:B------:R-:W-:-:S02]  /*3e60*/  MOV R33, 0xffffffff ;  /* 0xffffffff00217802 */ /* 0x000fc40000000f00 */
[----:B------:R-:W-:Y:S02]  /*3e70*/  MOV R24, 0x3e90 ;  /* 0x00003e9000187802 */ /* 0x000fe40000000f00 */
[----:B01---5:R-:W-:Y:S05]  /*3e80*/  CALL.REL.NOINC `($__internal_29_$__cuda_sm70_shflsync_down_p) ;  /* 0x000003e000007944 */ /* 0x023fea0003c00000 */
[----:B------:R-:W-:Y:S01]  /*3e90*/  FADD.FTZ R29, R29, R26 ;  /* 0x0000001a1d1d7221 */ /* 0x000fe20000010000 */
[----:B0-----:R-:W-:Y:S01]  /*3ea0*/  HFMA2.MMA R28, -RZ, RZ, 0, 4.76837158203125e-07 ;  /* 0x00000008ff1c7435 */ /* 0x001fe200000001ff */
[----:B-1----:R-:W-:Y:S01]  /*3eb0*/  FADD.FTZ R32, R31, R27 ;  /* 0x0000001b1f207221 */ /* 0x002fe20000010000 */
[----:B------:R-:W-:Y:S02]  /*3ec0*/  MOV R30, 0x1f ;  /* 0x0000001f001e7802 */ /* 0x000fe40000000f00 */
[----:B------:R-:W-:Y:S02]  /*3ed0*/  MOV R33, 0xffffffff ;  /* 0xffffffff00217802 */ /* 0x000fe40000000f00 */
[----:B------:R-:W-:Y:S02]  /*3ee0*/  MOV R27, R29 ;  /* 0x0000001d001b7202 */ /* 0x000fe40000000f00 */
[----:B------:R-:W-:Y:S02]  /*3ef0*/  MOV R24, 0x3f10 ;  /* 0x00003f1000187802 */ /* 0x000fe40000000f00 */
[----:B------:R-:W-:Y:S05]  /*3f00*/  CALL.REL.NOINC `($__internal_29_$__cuda_sm70_shflsync_down_p) ;  /* 0x0000036000007944 */ /* 0x000fea0003c00000 */
[----:B0-----:R-:W-:Y:S01]  /*3f10*/  HFMA2.MMA R28, -RZ, RZ, 0, 4.76837158203125e-07 ;  /* 0x00000008ff1c7435 */ /* 0x001fe200000001ff */
[----:B-1----:R-:W-:-:S02]  /*3f20*/  MOV R26, R27 ;  /* 0x0000001b001a7202 */ /* 0x002fc40000000f00 */
[----:B------:R-:W-:Y:S02]  /*3f30*/  MOV R27, R32 ;  /* 0x00000020001b7202 */ /* 0x000fe40000000f00 */
[----:B------:R-:W-:Y:S02]  /*3f40*/  MOV R30, 0x1f ;  /* 0x0000001f001e7802 */ /* 0x000fe40000000f00 */
[----:B------:R-:W-:Y:S02]  /*3f50*/  MOV R33, 0xffffffff ;  /* 0xffffffff00217802 */ /* 0x000fe40000000f00 */
[----:B------:R-:W-:Y:S02]  /*3f60*/  MOV R24, 0x3f80 ;  /* 0x00003f8000187802 */ /* 0x000fe40000000f00 */
[----:B------:R-:W-:Y:S05]  /*3f70*/  CALL.REL.NOINC `($__internal_29_$__cuda_sm70_shflsync_down_p) ;  /* 0x000002f000007944 */ /* 0x000fea0003c00000 */
[----:B------:R-:W-:Y:S01]  /*3f80*/  FADD.FTZ R29, R26, R29 ;  /* 0x0000001d1a1d7221 */ /* 0x000fe20000010000 */
[----:B0-----:R-:W-:Y:S01]  /*3f90*/  HFMA2.MMA R28, -RZ, RZ, 0, 2.384185791015625e-07 ;  /* 0x00000004ff1c7435 */ /* 0x001fe200000001ff */
[----:B-1----:R-:W-:Y:S01]  /*3fa0*/  FADD.FTZ R32, R32, R27 ;  /* 0x0000001b20207221 */ /* 0x002fe20000010000 */
[----:B------:R-:W-:Y:S02]  /*3fb0*/  MOV R30, 0x1f ;  /* 0x0000001f001e7802 */ /* 0x000fe40000000f00 */
[----:B------:R-:W-:-:S02]  /*3fc0*/  MOV R33, 0xffffffff ;  /* 0xffffffff00217802 */ /* 0x000fc40000000f00 */
[----:B------:R-:W-:Y:S02]  /*3fd0*/  MOV R27, R29 ;  /* 0x0000001d001b7202 */ /* 0x000fe40000000f00 */
[----:B------:R-:W-:Y:S02]  /*3fe0*/  MOV R24, 0x4000 ;  /* 0x0000400000187802 */ /* 0x000fe40000000f00 */
[----:B------:R-:W-:Y:S05]  /*3ff0*/  CALL.REL.NOINC `($__internal_29_$__cuda_sm70_shflsync_down_p) ;  /* 0x0000027000007944 */ /* 0x000fea0003c00000 */
[----:B0-----:R-:W-:Y:S01]  /*4000*/  HFMA2.MMA R28, -RZ, RZ, 0, 2.384185791015625e-07 ;  /* 0x00000004ff1c7435 */ /* 0x001fe200000001ff */
[----:B-1----:R-:W-:Y:S02]  /*4010*/  MOV R26, R27 ;  /* 0x0000001b001a7202 */ /* 0x002fe40000000f00 */
[----:B------:R-:W-:Y:S02]  /*4020*/  MOV R27, R32 ;  /* 0x00000020001b7202 */ /* 0x000fe40000000f00 */
[----:B------:R-:W-:Y:S02]  /*4030*/  MOV R30, 0x1f ;  /* 0x0000001f001e7802 */ /* 0x000fe40000000f00 */
[----:B------:R-:W-:Y:S02]  /*4040*/  MOV R33, 0xffffffff ;  /* 0xffffffff00217802 */ /* 0x000fe40000000f00 */
[----:B------:R-:W-:-:S02]  /*4050*/  MOV R24, 0x4070 ;  /* 0x0000407000187802 */ /* 0x000fc40000000f00 */
[----:B------:R-:W-:Y:S05]  /*4060*/  CALL.REL.NOINC `($__internal_29_$__cuda_sm70_shflsync_down_p) ;  /* 0x0000020000007944 */ /* 0x000fea0003c00000 */
[----:B------:R-:W-:Y:S01]  /*4070*/  FADD.FTZ R29, R26, R29 ;  /* 0x0000001d1a1d7221 */ /* 0x000fe20000010000 */
[----:B0-----:R-:W-:Y:S01]  /*4080*/  HFMA2.MMA R28, -RZ, RZ, 0, 1.1920928955078125e-07 ;  /* 0x00000002ff1c7435 */ /* 0x001fe200000001ff */
[----:B-1----:R-:W-:Y:S01]  /*4090*/  FADD.FTZ R32, R32, R27 ;  /* 0x0000001b20207221 */ /* 0x002fe20000010000 */
[----:B------:R-:W-:-:S02]  /*40a0*/  MOV R30, 0x1f ;  /* 0x0000001f001e7802 */ /* 0x000fc40000000f00 */
[----:B------:R-:W-:Y:S02]  /*40b0*/  MOV R33, 0xffffffff ;  /* 0xffffffff00217802 */ /* 0x000fe40000000f00 */
[----:B------:R-:W-:Y:S02]  /*40c0*/  MOV R27, R29 ;  /* 0x0000001d001b7202 */ /* 0x000fe40000000f00 */
[----:B------:R-:W-:Y:S02]  /*40d0*/  MOV R24, 0x40f0 ;  /* 0x000040f000187802 */ /* 0x000fe40000000f00 */
[----:B------:R-:W-:Y:S05]  /*40e0*/  CALL.REL.NOINC `($__internal_29_$__cuda_sm70_shflsync_down_p) ;  /* 0x0000018000007944 */ /* 0x000fea0003c00000 */
[----:B0-----:R-:W-:Y:S01]  /*40f0*/  HFMA2.MMA R28, -RZ, RZ, 0, 1.1920928955078125e-07 ;  /* 0x00000002ff1c7435 */ /* 0x001fe200000001ff */
[----:B-1----:R-:W-:Y:S02]  /*4100*/  MOV R26, R27 ;  /* 0x0000001b001a7202 */ /* 0x002fe40000000f00 */
[----:B------:R-:W-:Y:S02]  /*4110*/  MOV R27, R32 ;  /* 0x00000020001b7202 */ /* 0x000fe40000000f00 */
[----:B------:R-:W-:Y:S02]  /*4120*/  MOV R30, 0x1f ;  /* 0x0000001f001e7802 */ /* 0x000fe40000000f00 */
[----:B------:R-:W-:-:S02]  /*4130*/  MOV R33, 0xffffffff ;  /* 0xffffffff00217802 */ /* 0x000fc40000000f00 */
[----:B------:R-:W-:Y:S02]  /*4140*/  MOV R24, 0x4160 ;  /* 0x0000416000187802 */ /* 0x000fe40000000f00 */
[----:B------:R-:W-:Y:S05]  /*4150*/  CALL.REL.NOINC `($__internal_29_$__cuda_sm70_shflsync_down_p) ;  /* 0x0000011000007944 */ /* 0x000fea0003c00000 */
[----:B------:R-:W-:Y:S01]  /*4160*/  FADD.FTZ R29, R26, R29 ;  /* 0x0000001d1a1d7221 */ /* 0x000fe20000010000 */
[----:B0-----:R-:W-:Y:S01]  /*4170*/  HFMA2.MMA R28, -RZ, RZ, 0, 5.9604644775390625e-08 ;  /* 0x00000001ff1c7435 */ /* 0x001fe200000001ff */
[----:B-1----:R-:W-:Y:S01]  /*4180*/  FADD.FTZ R31, R32, R27 ;  /* 0x0000001b201f7221 */ /* 0x002fe20000010000 */
[----:B------:R-:W-:Y:S02]  /*4190*/  MOV R30, 0x1f ;  /* 0x0000001f001e7802 */ /* 0x000fe40000000f00 */
[----:B------:R-:W-:Y:S02]  /*41a0*/  MOV R33, 0xffffffff ;  /* 0xffffffff00217802 */ /* 0x000fe40000000f00 */
[----:B------:R-:W-:Y:S02]  /*41b0*/  MOV R27, R29 ;  /* 0x0000001d001b7202 */ /* 0x000fe40000000f00 */
[----:B------:R-:W-:Y:S02]  /*41c0*/  MOV R24, 0x41e0 ;  /* 0x000041e000187802 */ /* 0x000fe40000000f00 */
[----:B------:R-:W-:Y:S05]  /*41d0*/  CALL.REL.NOINC `($__internal_29_$__cuda_sm70_shflsync_down_p) ;  /* 0x0000009000007944 */ /* 0x000fea0003c00000 */
[----:B0-----:R-:W-:Y:S01]  /*41e0*/  HFMA2.MMA R28, -RZ, RZ, 0, 5.9604644775390625e-08 ;  /* 0x00000001ff1c7435 */ /* 0x001fe200000001ff */
[----:B-1----:R-:W-:-:S02]  /*41f0*/  MOV R40, R27 ;  /* 0x0000001b00287202 */ /* 0x002fc40000000f00 */
[----:B------:R-:W-:Y:S02]  /*4200*/  MOV R27, R31 ;  /* 0x0000001f001b7202 */ /* 0x000fe40000000f00 */
[----:B------:R-:W-:Y:S02]  /*4210*/  MOV R30, 0x1f ;  /* 0x0000001f001e7802 */ /* 0x000fe40000000f00 */
[----:B------:R-:W-:Y:S02]  /*4220*/  MOV R33, 0xffffffff ;  /* 0xffffffff00217802 */ /* 0x000fe40000000f00 */
[----:B------:R-:W-:Y:S02]  /*4230*/  MOV R24, 0x4250 ;  /* 0x0000425000187802 */ /* 0x000fe40000000f00 */
[----:B------:R-:W-:Y:S05]  /*4240*/  CALL.REL.NOINC `($__internal_29_$__cuda_sm70_shflsync_down_p) ;  /* 0x0000002000007944 */ /* 0x000fea0003c00000 */
[----:B-1----:R-:W-:Y:S01]  /*4250*/  MOV R24, R27 ;  /* 0x0000001b00187202 */ /* 0x002fe20000000f00 */
[----:B0-----:R-:W-:Y:S05]  /*4260*/  BRA `(.L_x_1904) ;  /* 0xffffdbd000007947 */ /* 0x001fea000383ffff */
        .weak           $__internal_29_$__cuda_sm70_shflsync_down_p
        .type           $__internal_29_$__cuda_sm70_shflsync_down_p,@function
        .size           $__internal_29_$__cuda_sm70_shflsync_down_p,(.L_x_11763 - $__internal_29_$__cuda_sm70_shflsync_down_p)
$__internal_29_$__cuda_sm70_shflsync_down_p:
[----:B------:R-:W-:Y:S01]  /*4270*/  HFMA2.MMA R25, -RZ, RZ, 0, 0 ;  /* 0x00000000ff197435 */ /* 0x000fe200000001ff */
[----:B------:R-:W-:Y:S04]  /*4280*/  WARPSYNC R33 ;  /* 0x0000002100007348 */ /* 0x000fe80003800000 */
[----:B------:R0:W1:Y:S01]  /*4290*/  SHFL.DOWN PT, R27, R27, R28, R30 ;  /* 0x0800001c1b1b7389 */ /* 0x00006200000e001e */
[----:B------:R-:W-:Y:S05]  /*42a0*/  RET.REL.NODEC R24 `(_ZN10layer_norm13ln_bwd_kernelINS_13Kernel_traitsI6__halfS2_S2_S2_fjLj8192ELj1ELj1ELj8ELj16ENS_18Kernel_traits_baseILj8192ES2_S2_S2_S2_fjLj256EEEEELb1ELb0ELb0ELb1EEEvNS_9BwdParamsE) ;  /* 0xffffbd5018007950 */ /* 0x000fea0003c3ffff */
.L_x_1905:
        /* <DEDUP_REMOVED lines=13> */
.L_x_11763:


//--------------------- .text._ZN10layer_norm22ln_bwd_finalize_kernelINS_22Kernel_traits_finalizeILj8192E6__halfS2_S2_S2_fjLb0ELj1024ELj4ENS_18Kernel_traits_baseILj8192ES2_S2_S2_S2_fjLj1024EEEEELb0ELb0EEEvNS_9BwdParamsE --------------------------
	.section	.text._ZN10layer_norm22ln_bwd_finalize_kernelINS_22Kernel_traits_finalizeILj8192E6__halfS2_S2_S2_fjLb0ELj1024ELj4ENS_18Kernel_traits_baseILj8192ES2_S2_S2_S2_fjLj1024EEEEELb0ELb0EEEvNS_9BwdParamsE,"ax",@progbits
	.sectioninfo	@"SHI_REGISTERS=30"
	.align	128
        .global         _ZN10layer_norm22ln_bwd_finalize_kernelINS_22Kernel_traits_finalizeILj8192E6__halfS2_S2_S2_fjLb0ELj1024ELj4ENS_18Kernel_traits_baseILj8192ES2_S2_S2_S2_fjLj1024EEEEELb0ELb0EEEvNS_9BwdParamsE
        .type           _ZN10layer_norm22ln_bwd_finalize_kernelINS_22Kernel_traits_finalizeILj8192E6__halfS2_S2_S2_fjLb0ELj1024ELj4ENS_18Kernel_traits_baseILj8192ES2_S2_S2_S2_fjLj1024EEEEELb0ELb0EEEvNS_9BwdParamsE,@function
        .size           _ZN10layer_norm22ln_bwd_finalize_kernelINS_22Kernel_traits_finalizeILj8192E6__halfS2_S2_S2_fjLb0ELj1024ELj4ENS_18Kernel_traits_baseILj8192ES2_S2_S2_S2_fjLj1024EEEEELb0ELb0EEEvNS_9BwdParamsE,(.L_x_11764 - _ZN10layer_norm22ln_bwd_finalize_kernelINS_22Kernel_traits_finalizeILj8192E6__halfS2_S2_S2_fjLb0ELj1024ELj4ENS_18Kernel_traits_baseILj8192ES2_S2_S2_S2_fjLj1024EEEEELb0ELb0EEEvNS_9BwdParamsE)
        .other          _ZN10layer_norm22ln_bwd_finalize_kernelINS_22Kernel_traits_finalizeILj8192E6__halfS2_S2_S2_fjLb0ELj1024ELj4ENS_18Kernel_traits_baseILj8192ES2_S2_S2_S2_fjLj1024EEEEELb0ELb0EEEvNS_9BwdParamsE,@"STO_CUDA_ENTRY STV_DEFAULT"
_ZN10layer_norm22ln_bwd_finalize_kernelINS_22Kernel_traits_finalizeILj8192E6__halfS2_S2_S2_fjLb0ELj1024ELj4ENS_18Kernel_traits_baseILj8192ES2_S2_S2_S2_fjLj1024EEEEELb0ELb0EEEvNS_9BwdParamsE:
.text._ZN10layer_norm22ln_bwd_finalize_kernelINS_22Kernel_traits_finalizeILj8192E6__halfS2_S2_S2_fjLb0ELj1024ELj4ENS_18Kernel_traits_baseILj8192ES2_S2_S2_S2_fjLj1024EEEEELb0ELb0EEEvNS_9BwdParamsE:
        /* <DEDUP_REMOVED lines=19> */
.L_x_1919:
        /* <DEDUP_REMOVED lines=28> */
.L_x_1910:
        /* <DEDUP_REMOVED lines=35> */
.L_x_1909:
[----:B------:R-:W-:Y:S05]  /*0520*/  BSYNC B1 ;  /* 0x0000000000017941 */ /* 0x000fea0003800000 */
.L_x_1908:
        /* <DEDUP_REMOVED lines=23> */
.L_x_1912:
[----:B------:R-:W-:Y:S05]  /*06a0*/  BSYNC B1 ;  /* 0x0000000000017941 */ /* 0x000fea0003800000 */
.L_x_1911:
        /* <DEDUP_REMOVED lines=11> */
.L_x_1913:
[----:B------:R-:W-:Y:S05]  /*0760*/  BSYNC B1 ;  /* 0x0000000000017941 */ /* 0x000fea0003800000 */
.L_x_1907:
[----:B------:R-:W-:Y:S05]  /*0770*/  BSYNC B0 ;  /* 0x0000000000007941 */ /* 0x000fea0003800000 */
.L_x_1906:
        /* <DEDUP_REMOVED lines=11> */
.L_x_1920:
        /* <DEDUP_REMOVED lines=18> */
.L_x_1921:
[----:B---3--:R-:W-:Y:S02]  /*0950*/  FADD.FTZ R4, R4, R9 ;  /* 0x0000000904047221 */ /* 0x008fe40000010000 */
[----:B-12---:R-:W-:-:S03]  /*0960*/  FADD.FTZ R6, R5, R6 ;  /* 0x0000000605067221 */ /* 0x006fc60000010000 */
[----:B------:R1:W-:Y:S04]  /*0970*/  @!P1 STS [R17.X4+0x2000], R4 ;  /* 0x0020000411009388 */ /* 0x0003e80000004800 */
[----:B------:R1:W-:Y:S02]  /*0980*/  @!P1 STS [R17.X4+0x2080], R6 ;  /* 0x0020800611009388 */ /* 0x0003e40000004800 */
.L_x_1914:
        /* <DEDUP_REMOVED lines=12> */
[----:B0-----:R-:W-:Y:S01]  /*0a50*/  F2FP.PACK_AB R7, R5, R4 ;  /* 0x000000040507723e */ /* 0x001fe200000000ff */
[----:B------:R-:W-:Y:S01]  /*0a60*/  IMAD.WIDE.U32 R4, R19, R10, c[0x0][0x260] ;  /* 0x0000980013047625 */ /* 0x000fe200078e000a */
[----:B-1----:R-:W-:-:S03]  /*0a70*/  F2FP.PACK_AB R9, R9, R8 ;  /* 0x000000080909723e */ /* 0x002fc600000000ff */
[----:B------:R0:W-:Y:S04]  /*0a80*/  STG.E [R2.64], R7 ;  /* 0x0000000702007986 */ /* 0x0001e8000c101904 */
[----:B------:R0:W-:Y:S02]  /*0a90*/  STG.E [R4.64], R9 ;  /* 0x0000000904007986 */ /* 0x0001e4000c101904 */
.L_x_1918:
[----:B------:R-:W-:Y:S05]  /*0aa0*/  BSYNC B0 ;  /* 0x0000000000007941 */ /* 0x000fea0003800000 */
.L_x_1917:
[C---:B------:R-:W-:Y:S02]  /*0ab0*/  ISETP.GT.U32.AND P1, PT, R18.reuse, -0x2001, PT ;  /* 0xffffdfff1200780c */ /* 0x040fe40003f24070 */
[----:B------:R-:W-:Y:S02]  /*0ac0*/  IADD3 R18, R18, 0x2000, RZ ;  /* 0x0000200012127810 */ /* 0x000fe40007ffe0ff */
[----:B------:R-:W-:-:S09]  /*0ad0*/  IADD3 R19, R19, 0x1000, RZ ;  /* 0x0000100013137810 */ /* 0x000fd20007ffe0ff */
[----:B01----:R-:W-:Y:S05]  /*0ae0*/  @P1 BRA `(.L_x_1919) ;  /* 0xfffff64000001947 */ /* 0x003fea000383ffff */
[----:B------:R-:W-:Y:S05]  /*0af0*/  EXIT ;  /* 0x000000000000794d */ /* 0x000fea0003800000 */
.L_x_1915:
[----:B--2---:R-:W-:Y:S01]  /*0b00*/  IMAD.MOV.U32 R9, RZ, RZ, R5 ;  /* 0x000000ffff097224 */ /* 0x004fe200078e0005 */
[----:B------:R-:W-:Y:S01]  /*0b10*/  MOV R8, 0x1 ;  /* 0x0000000100087802 */ /* 0x000fe20000000f00 */
[----:B------:R-:W-:Y:S01]  /*0b20*/  IMAD.MOV.U32 R7, RZ, RZ, 0x1f ;  /* 0x0000001fff077424 */ /* 0x000fe200078e00ff */
[----:B------:R-:W-:Y:S02]  /*0b30*/  MOV R10, 0xffffffff ;  /* 0xffffffff000a7802 */ /* 0x000fe40000000f00 */
[----:B------:R-:W-:Y:S02]  /*0b40*/  MOV R2, 0xb60 ;  /* 0x00000b6000027802 */ /* 0x000fe40000000f00 */
[----:B01----:R-:W-:Y:S05]  /*0b50*/  CALL.REL.NOINC `($__internal_30_$__cuda_sm70_shflsync_bfly_p) ;  /* 0x000003b000007944 */ /* 0x003fea0003c00000 */
[----:B-1----:R-:W-:Y:S01]  /*0b60*/  IMAD.MOV.U32 R2, RZ, RZ, R7 ;  /* 0x000000ffff027224 */ /* 0x002fe200078e0007 */
[----:B0-----:R-:W-:Y:S05]  /*0b70*/  BRA `(.L_x_1920) ;  /* 0xfffffcb000007947 */ /* 0x001fea000383ffff */
.L_x_1916:
[----:B------:R-:W-:Y:S01]  /*0b80*/  HFMA2.MMA R8, -RZ, RZ, 0, 1.1920928955078125e-07 ;  /* 0x00000002ff087435 */ /* 0x000fe200000001ff */
[----:B------:R-:W-:Y:S01]  /*0b90*/  IMAD.MOV.U32 R7, RZ, RZ, 0x1f ;  /* 0x0000001fff077424 */ /* 0x000fe200078e00ff */
[----:B------:R-:W-:Y:S02]  /*0ba0*/  MOV R10, 0xffffffff ;  /* 0xffffffff000a7802 */ /* 0x000fe40000000f00 */
[----:B------:R-:W-:-:S02]  /*0bb0*/  MOV R2, 0xbd0 ;  /* 0x00000bd000027802 */ /* 0x000fc40000000f00 */
[----:B012---:R-:W-:Y:S05]  /*0bc0*/  CALL.REL.NOINC `($__internal_30_$__cuda_sm70_shflsync_bfly_p) ;  /* 0x0000034000007944 */ /* 0x007fea0003c00000 */
[----:B01----:R-:W-:Y:S01]  /*0bd0*/  FADD.FTZ R9, R9, R7 ;  /* 0x0000000709097221 */ /* 0x003fe20000010000 */
[----:B------:R-:W-:Y:S01]  /*0be0*/  HFMA2.MMA R7, -RZ, RZ, 0, 1.847743988037109375e-06 ;  /* 0x0000001fff077435 */ /* 0x000fe200000001ff */
[----:B------:R-:W-:Y:S01]  /*0bf0*/  IMAD.MOV.U32 R8, RZ, RZ, 0x4 ;  /* 0x00000004ff087424 */ /* 0x000fe200078e00ff */
[----:B------:R-:W-:Y:S01]  /*0c00*/  MOV R2, 0xc30 ;  /* 0x00000c3000027802 */ /* 0x000fe20000000f00 */
[----:B------:R-:W-:-:S03]  /*0c10*/  IMAD.MOV.U32 R10, RZ, RZ, -0x1 ;  /* 0xffffffffff0a7424 */ /* 0x000fc600078e00ff */
[----:B------:R-:W-:Y:S05]  /*0c20*/  CALL.REL.NOINC `($__internal_30_$__cuda_sm70_shflsync_bfly_p) ;  /* 0x000002e000007944 */ /* 0x000fea0003c00000 */
[----:B01----:R-:W-:Y:S01]  /*0c30*/  FADD.FTZ R9, R9, R7 ;  /* 0x0000000709097221 */ /* 0x003fe20000010000 */
[----:B------:R-:W-:Y:S01]  /*0c40*/  HFMA2.MMA R7, -RZ, RZ, 0, 1.847743988037109375e-06 ;  /* 0x0000001fff077435 */ /* 0x000fe200000001ff */
[----:B------:R-:W-:Y:S01]  /*0c50*/  MOV R8, 0x8 ;  /* 0x0000000800087802 */ /* 0x000fe20000000f00 */
[----:B------:R-:W-:Y:S01]  /*0c60*/  IMAD.MOV.U32 R10, RZ, RZ, -0x1 ;  /* 0xffffffffff0a7424 */ /* 0x000fe200078e00ff */
[----:B------:R-:W-:-:S03]  /*0c70*/  MOV R2, 0xc90 ;  /* 0x00000c9000027802 */ /* 0x000fc60000000f00 */
[----:B------:R-:W-:Y:S05]  /*0c80*/  CALL.REL.NOINC `($__internal_30_$__cuda_sm70_shflsync_bfly_p) ;  /* 0x0000028000007944 */ /* 0x000fea0003c00000 */
[----:B-1----:R-:W-:Y:S01]  /*0c90*/  FADD.FTZ R6, R9, R7 ;  /* 0x0000000709067221 */ /* 0x002fe20000010000 */
[----:B------:R-:W-:Y:S01]  /*0ca0*/  HFMA2.MMA R7, -RZ, RZ, 0, 1.847743988037109375e-06 ;  /* 0x0000001fff077435 */ /* 0x000fe200000001ff */
[----:B0-----:R-:W-:Y:S01]  /*0cb0*/  MOV R8, 0x10 ;  /* 0x0000001000087802 */ /* 0x001fe20000000f00 */
[----:B------:R-:W-:Y:S01]  /*0cc0*/  IMAD.MOV.U32 R10, RZ, RZ, -0x1 ;  /* 0xffffffffff0a7424 */ /* 0x000fe200078e00ff */
[----:B------:R-:W-:-:S02]  /*0cd0*/  MOV R2, 0xd00 ;  /* 0x00000d0000027802 */ /* 0x000fc40000000f00 */
[----:B------:R-:W-:Y:S02]  /*0ce0*/  MOV R9, R6 ;  /* 0x0000000600097202 */ /* 0x000fe40000000f00 */
[----:B------:R-:W-:Y:S05]  /*0cf0*/  CALL.REL.NOINC `($__internal_30_$__cuda_sm70_shflsync_bfly_p) ;  /* 0x0000021000007944 */ /* 0x000fea0003c00000 */
[----:B0-----:R-:W-:Y:S01]  /*0d00*/  HFMA2.MMA R8, -RZ, RZ, 0, 5.9604644775390625e-08 ;  /* 0x00000001ff087435 */ /* 0x001fe200000001ff */
[----:B-1----:R-:W-:Y:S01]  /*0d10*/  MOV R5, R7 ;  /* 0x0000000700057202 */ /* 0x002fe20000000f00 */
[----:B------:R-:W-:Y:S01]  /*0d20*/  IMAD.MOV.U32 R9, RZ, RZ, R4 ;  /* 0x000000ffff097224 */ /* 0x000fe200078e0004 */
[----:B------:R-:W-:Y:S01]  /*0d30*/  MOV R7, 0x1f ;  /* 0x0000001f00077802 */ /* 0x000fe20000000f00 */
[----:B------:R-:W-:Y:S01]  /*0d40*/  IMAD.MOV.U32 R10, RZ, RZ, -0x1 ;  /* 0xffffffffff0a7424 */ /* 0x000fe200078e00ff */
[----:B------:R-:W-:Y:S02]  /*0d50*/  MOV R2, 0xd70 ;  /* 0x00000d7000027802 */ /* 0x000fe40000000f00 */
[----:B------:R-:W-:Y:S05]  /*0d60*/  CALL.REL.NOINC `($__internal_30_$__cuda_sm70_shflsync_bfly_p) ;  /* 0x000001a000007944 */ /* 0x000fea0003c00000 */
[----:B0-----:R-:W-:Y:S01]  /*0d70*/  HFMA2.MMA R8, -RZ, RZ, 0, 1.1920928955078125e-07 ;  /* 0x00000002ff087435 */ /* 0x001fe200000001ff */
[----:B-1----:R-:W-:Y:S01]  /*0d80*/  FADD.FTZ R9, R4, R7 ;  /* 0x0000000704097221 */ /* 0x002fe20000010000 */
[----:B------:R-:W-:Y:S01]  /*0d90*/  MOV R7, 0x1f ;  /* 0x0000001f00077802 */ /* 0x000fe20000000f00 */
[----:B------:R-:W-:Y:S01]  /*0da0*/  IMAD.MOV.U32 R10, RZ, RZ, -0x1 ;  /* 0xffffffffff0a7424 */ /* 0x000fe200078e00ff */
[----:B------:R-:W-:Y:S02]  /*0db0*/  MOV R2, 0xdd0 ;  /* 0x00000dd000027802 */ /* 0x000fe40000000f00 */
[----:B------:R-:W-:Y:S05]  /*0dc0*/  CALL.REL.NOINC `($__internal_30_$__cuda_sm70_shflsync_bfly_p) ;  /* 0x0000014000007944 */ /* 0x000fea0003c00000 */
[----:B0-----:R-:W-:Y:S01]  /*0dd0*/  HFMA2.MMA R8, -RZ, RZ, 0, 2.384185791015625e-07 ;  /* 0x00000004ff087435 */ /* 0x001fe200000001ff */
[----:B-1----:R-:W-:Y:S01]  /*0de0*/  FADD.FTZ R9, R9, R7 ;  /* 0x0000000709097221 */ /* 0x002fe20000010000 */
[----:B------:R-:W-:Y:S01]  /*0df0*/  MOV R7, 0x1f ;  /* 0x0000001f00077802 */ /* 0x000fe20000000f00 */
[----:B------:R-:W-:Y:S01]  /*0e00*/  IMAD.MOV.U32 R10, RZ, RZ, -0x1 ;  /* 0xffffffffff0a7424 */ /* 0x000fe200078e00ff */
[----:B------:R-:W-:-:S02]  /*0e10*/  MOV R2, 0xe30 ;  /* 0x00000e3000027802 */ /* 0x000fc40000000f00 */
[----:B------:R-:W-:Y:S05]  /*0e20*/  CALL.REL.NOINC `($__internal_30_$__cuda_sm70_shflsync_bfly_p) ;  /* 0x000000e000007944 */ /* 0x000fea0003c00000 */
[----:B0-----:R-:W-:Y:S01]  /*0e30*/  HFMA2.MMA R8, -RZ, RZ, 0, 4.76837158203125e-07 ;  /* 0x00000008ff087435 */ /* 0x001fe200000001ff */
[----:B-1----:R-:W-:Y:S01]  /*0e40*/  FADD.FTZ R9, R9, R7 ;  /* 0x0000000709097221 */ /* 0x002fe20000010000 */
[----:B------:R-:W-:Y:S01]  /*0e50*/  MOV R7, 0x1f ;  /* 0x0000001f00077802 */ /* 0x000fe20000000f00 */
[----:B------:R-:W-:Y:S01]  /*0e60*/  IMAD.MOV.U32 R10, RZ, RZ, -0x1 ;  /* 0xffffffffff0a7424 */ /* 0x000fe200078e00ff */
[----:B------:R-:W-:-:S02]  /*0e70*/  MOV R2, 0xe90 ;  /* 0x00000e9000027802 */ /* 0x000fc40000000f00 */
[----:B------:R-:W-:Y:S05]  /*0e80*/  CALL.REL.NOINC `($__internal_30_$__cuda_sm70_shflsync_bfly_p) ;  /* 0x0000008000007944 */ /* 0x000fea0003c00000 */
[----:B0-----:R-:W-:Y:S01]  /*0e90*/  HFMA2.MMA R8, -RZ, RZ, 0, 9.5367431640625e-07 ;  /* 0x00000010ff087435 */ /* 0x001fe200000001ff */
[----:B-1----:R-:W-:Y:S01]  /*0ea0*/  FADD.FTZ R9, R9, R7 ;  /* 0x0000000709097221 */ /* 0x002fe20000010000 */
[----:B------:R-:W-:Y:S01]  /*0eb0*/  MOV R7, 0x1f ;  /* 0x0000001f00077802 */ /* 0x000fe20000000f00 */
[----:B------:R-:W-:Y:S01]  /*0ec0*/  IMAD.MOV.U32 R10, RZ, RZ, -0x1 ;  /* 0xffffffffff0a7424 */ /* 0x000fe200078e00ff */
[----:B------:R-:W-:-:S02]  /*0ed0*/  MOV R2, 0xef0 ;  /* 0x00000ef000027802 */ /* 0x000fc40000000f00 */
[----:B------:R-:W-:Y:S05]  /*0ee0*/  CALL.REL.NOINC `($__internal_30_$__cuda_sm70_shflsync_bfly_p) ;  /* 0x0000002000007944 */ /* 0x000fea0003c00000 */
[----:B-1----:R-:W-:Y:S01]  /*0ef0*/  MOV R4, R7 ;  /* 0x0000000700047202 */ /* 0x002fe20000000f00 */
[----:B0-----:R-:W-:Y:S05]  /*0f00*/  BRA `(.L_x_1921) ;  /* 0xfffffa4000007947 */ /* 0x001fea000383ffff */
        .weak           $__internal_30_$__cuda_sm70_shflsync_bfly_p
        .type           $__internal_30_$__cuda_sm70_shflsync_bfly_p,@function
        .size           $__internal_30_$__cuda_sm70_shflsync_bfly_p,(.L_x_11764 - $__internal_30_$__cuda_sm70_shflsync_bfly_p)
$__internal_30_$__cuda_sm70_shflsync_bfly_p:
[----:B------:R-:W-:Y:S01]  /*0f10*/  HFMA2.MMA R3, -RZ, RZ, 0, 0 ;  /* 0x00000000ff037435 */ /* 0x000fe200000001ff */
[----:B------:R-:W-:Y:S04]  /*0f20*/  WARPSYNC R10 ;  /* 0x0000000a00007348 */ /* 0x000fe80003800000 */
[----:B------:R0:W1:Y:S01]  /*0f30*/  SHFL.BFLY PT, R7, R9, R8, R7 ;  /* 0x0c00000809077389 */ /* 0x00006200000e0007 */
[----:B------:R-:W-:Y:S05]  /*0f40*/  RET.REL.NODEC R2 `(_ZN10layer_norm22ln_bwd_finalize_kernelINS_22Kernel_traits_finalizeILj8192E6__halfS2_S2_S2_fjLb0ELj1024ELj4ENS_18Kernel_traits_baseILj8192ES2_S2_S2_S2_fjLj1024EEEEELb0ELb0EEEvNS_9BwdParamsE) ;  /* 0xfffff0b002007950 */ /* 0x000fea0003c3ffff */
.L_x_1922:
        /* <DEDUP_REMOVED lines=11> */
.L_x_11764:


//--------------------- .text._ZN10layer_norm13ln_bwd_kernelINS_13Kernel_traitsI6__halfS2_S2_S2_fjLj8192ELj1ELj1ELj8ELj16ENS_18Kernel_traits_baseILj8192ES2_S2_S2_S2_fjLj256EEEEELb1ELb0ELb1ELb0EEEvNS_9BwdParamsE --------------------------
	.section	.text._ZN10layer_norm13ln_bwd_kernelINS_13Kernel_traitsI6__halfS2_S2_S2_fjLj8192ELj1ELj1ELj8ELj16ENS_18Kernel_traits_baseILj8192ES2_S2_S2_S2_fjLj256EEEEELb1ELb0ELb1ELb0EEEvNS_9BwdParamsE,"ax",@progbits
	.sectioninfo	@"SHI_REGISTERS=227"
	.align	128
        .global         _ZN10layer_norm13ln_bwd_kernelINS_13Kernel_traitsI6__halfS2_S2_S2_fjLj8192ELj1ELj1ELj8ELj16ENS_18Kernel_traits_baseILj8192ES2_S2_S2_S2_fjLj256EEEEELb1ELb0ELb1ELb0EEEvNS_9BwdParamsE
        .type           _ZN10layer_norm13ln_bwd_kernelINS_13Kernel_traitsI6__halfS2_S2_S2_fjLj8192ELj1ELj1ELj8ELj16ENS_18Kernel_traits_baseILj8192ES2_S2_S2_S2_fjLj256EEEEELb1ELb0ELb1ELb0EEEvNS_9BwdParamsE,@function
        .size           _ZN10layer_norm13ln_bwd_kernelINS_13Kernel_traitsI6__halfS2_S2_S2_fjLj8192ELj1ELj1ELj8ELj16ENS_18Kernel_traits_baseILj8192ES2_S2_S2_S2_fjLj256EEEEELb1ELb0ELb1ELb0EEEvNS_9BwdParamsE,(.L_x_11765 - _ZN10layer_norm13ln_bwd_kernelINS_13Kernel_traitsI6__halfS2_S2_S2_fjLj8192ELj1ELj1ELj8ELj16ENS_18Kernel_traits_baseILj8192ES2_S2_S2_S2_fjLj256EEEEELb1ELb0ELb1ELb0EEEvNS_9BwdParamsE)
        .other          _ZN10layer_norm13ln_bwd_kernelINS_13Kernel_traitsI6__halfS2_S2_S2_fjLj8192ELj1ELj1ELj8ELj16ENS_18Kernel_traits_baseILj8192ES2_S2_S2_S2_fjLj256EEEEELb1ELb0ELb1ELb0EEEvNS_9BwdParamsE,@"STO_CUDA_ENTRY STV_DEFAULT"
_ZN10layer_norm13ln_bwd_kernelINS_13Kernel_traitsI6__halfS2_S2_S2_fjLj8192ELj1ELj1ELj8ELj16ENS_18Kernel_traits_baseILj8192ES2_S2_S2_S2_fjLj256EEEEELb1ELb0ELb1ELb0EEEvNS_9BwdParamsE:
.text._ZN10layer_norm13ln_bwd_kernelINS_13Kernel_traitsI6__halfS2_S2_S2_fjLj8192ELj1ELj1ELj8ELj16ENS_18Kernel_traits_baseILj8192ES2_S2_S2_S2_fjLj256EEEEELb1ELb0ELb1ELb0EEEvNS_9BwdParamsE:
        /* <DEDUP_REMOVED lines=16> */
[----:B------:R-:W-:Y:S02]  /*0100*/  @P3 MOV R3, 0x10 ;  /* 0x0000001000033802 */ /* 0x000fe40000000f00 */
[----:B------:R-:W-:Y:S02]  /*0110*/  @P0 MOV R7, 0x10 ;  /* 0x0000001000070802 */ /* 0x000fe40000000f00 */
[----:B------:R-:W-:Y:S01]  /*0120*/  @P1 MOV R9, 0x10 ;  /* 0x0000001000091802 */ /* 0x000fe20000000f00 */
        /* <DEDUP_REMOVED lines=48> */
[--C-:B-----5:R-:W-:Y:S01]  /*0430*/  HADD2.F32 R38, -RZ, R28.reuse.H0_H0 ;  /* 0x2000001cff267230 */ /* 0x120fe20000004100 */
[----:B------:R-:W-:Y:S01]  /*0440*/  HFMA2.MMA R4, -RZ, RZ, 0, 5.9604644775390625e-08 ;  /* 0x00000001ff047435 */ /* 0x000fe200000001ff */
[----:B------:R-:W-:Y:S01]  /*0450*/  HADD2.F32 R37, -RZ, R28.H1_H1 ;  /* 0x3000001cff257230 */ /* 0x000fe20000004100 */
[----:B------:R-:W-:Y:S01]  /*0460*/  MOV R101, RZ ;  /* 0x000000ff00657202 */ /* 0x000fe20000000f00 */
[----:B------:R-:W-:-:S02]  /*0470*/  HADD2.F32 R36, -RZ, R29.H0_H0 ;  /* 0x2000001dff247230 */ /* 0x000fc40000004100 */
[----:B------:R-:W-:Y:S02]  /*0480*/  HADD2.F32 R35, -RZ, R29.H1_H1 ;  /* 0x3000001dff237230 */ /* 0x000fe40000004100 */
[--C-:B------:R-:W-:Y:S02]  /*0490*/  HADD2.F32 R34, -RZ, R30.reuse.H0_H0 ;  /* 0x2000001eff227230 */ /* 0x100fe40000004100 */
[----:B------:R-:W-:Y:S02]  /*04a0*/  HADD2.F32 R33, -RZ, R30.H1_H1 ;  /* 0x3000001eff217230 */ /* 0x000fe40000004100 */
[----:B------:R-:W-:Y:S02]  /*04b0*/  HADD2.F32 R32, -RZ, R31.H0_H0 ;  /* 0x2000001fff207230 */ /* 0x000fe40000004100 */
[--C-:B------:R-:W-:Y:S02]  /*04c0*/  HADD2.F32 R30, -RZ, R20.reuse.H0_H0 ;  /* 0x20000014ff1e7230 */ /* 0x100fe40000004100 */
[----:B------:R-:W-:-:S02]  /*04d0*/  HADD2.F32 R29, -RZ, R20.H1_H1 ;  /* 0x30000014ff1d7230 */ /* 0x000fc40000004100 */
[--C-:B------:R-:W-:Y:S02]  /*04e0*/  HADD2.F32 R28, -RZ, R21.reuse.H0_H0 ;  /* 0x20000015ff1c7230 */ /* 0x100fe40000004100 */
[----:B------:R-:W-:Y:S02]  /*04f0*/  HADD2.F32 R27, -RZ, R21.H1_H1 ;  /* 0x30000015ff1b7230 */ /* 0x000fe40000004100 */
[--C-:B------:R-:W-:Y:S02]  /*0500*/  HADD2.F32 R26, -RZ, R22.reuse.H0_H0 ;  /* 0x20000016ff1a7230 */ /* 0x100fe40000004100 */
[----:B------:R-:W-:Y:S02]  /*0510*/  HADD2.F32 R25, -RZ, R22.H1_H1 ;  /* 0x30000016ff197230 */ /* 0x000fe40000004100 */
[----:B------:R-:W-:Y:S02]  /*0520*/  HADD2.F32 R24, -RZ, R23.H0_H0 ;  /* 0x20000017ff187230 */ /* 0x000fe40000004100 */
[----:B------:R-:W-:-:S02]  /*0530*/  HADD2.F32 R31, -RZ, R31.H1_H1 ;  /* 0x3000001fff1f7230 */ /* 0x000fc40000004100 */
        /* <DEDUP_REMOVED lines=17> */
.L_x_2045:
[----:B------:R-:W-:-:S05]  /*0650*/  MOV R138, 0x4 ;  /* 0x00000004008a7802 */ /* 0x000fca0000000f00 */
[----:B------:R-:W-:-:S06]  /*0660*/  IMAD.WIDE R132, R5, R138, c[0x0][0x1d8] ;  /* 0x0000760005847625 */ /* 0x000fcc00078e028a */
[----:B------:R-:W2:Y:S01]  /*0670*/  LDG.E R132, [R132.64] ;  /* 0x0000000484847981 */ /* 0x000ea2000c1e1900 */
[----:B------:R-:W-:-:S04]  /*0680*/  IMAD.WIDE R130, R5, R138, c[0x0][0x1a8] ;  /* 0x00006a0005827625 */ /* 0x000fc800078e028a */
[C---:B------:R-:W-:Y:S01]  /*0690*/  IMAD.WIDE R128, R5.reuse, R138, c[0x0][0x1d0] ;  /* 0x0000740005807625 */ /* 0x040fe200078e028a */
[----:B------:R0:W5:Y:S04]  /*06a0*/  LDG.E R3, [R130.64] ;  /* 0x0000000482037981 */ /* 0x000168000c1e1900 */
[----:B------:R0:W5:Y:S01]  /*06b0*/  LDG.E R2, [R128.64] ;  /* 0x0000000480027981 */ /* 0x000162000c1e1900 */
[----:B------:R-:W-:Y:S01]  /*06c0*/  IMAD R134, R5, c[0x0][0x168], RZ ;  /* 0x00005a0005867a24 */ /* 0x000fe200078e02ff */
[----:B------:R-:W-:Y:S01]  /*06d0*/  MOV R139, 0x10 ;  /* 0x00000010008b7802 */ /* 0x000fe20000000f00 */
[----:B------:R-:W-:Y:S03]  /*06e0*/  BSSY B0, `(.L_x_1924) ;  /* 0x00001b3000007945 */ /* 0x000fe60003800000 */
        /* <DEDUP_REMOVED lines=8> */
[----:B------:R-:W-:Y:S01]  /*0770*/  HFMA2.MMA R130, -RZ, RZ, 0, 0 ;  /* 0x00000000ff827435 */ /* 0x000fe200000001ff */
[----:B------:R-:W-:Y:S01]  /*0780*/  LOP3.LUT P4, RZ, R0, 0xffffff00, RZ, 0xc0, !PT ;  /* 0xffffff0000ff7812 */ /* 0x000fe2000788c0ff */
[----:B------:R-:W-:Y:S01]  /*0790*/  BSSY B1, `(.L_x_1926) ;  /* 0x0000010000017945 */ /* 0x000fe20003800000 */
[----:B------:R-:W-:-:S09]  /*07a0*/  MOV R132, R144 ;  /* 0x0000009000847202 */ /* 0x000fd20000000f00 */
[----:B------:R-:W-:-:S05]  /*07b0*/  @P3 IADD3 R128, R2, -0x1, RZ ;  /* 0xffffffff02803810 */ /* 0x000fca0007ffe0ff */
[----:B------:R-:W-:-:S05]  /*07c0*/  @P3 IMAD R128, R128, c[0x0][0x168], RZ ;  /* 0x00005a0080803a24 */ /* 0x000fca00078e02ff */
[----:B------:R-:W-:-:S04]  /*07d0*/  @P3 SHF.R.S32.HI R129, RZ, 0x1f, R128 ;  /* 0x0000001fff813819 */ /* 0x000fc80000011480 */
[----:B------:R-:W-:-:S04]  /*07e0*/  @P3 LEA.HI R129, R129, R128, RZ, 0x3 ;  /* 0x0000008081813211 */ /* 0x000fc800078f18ff */
[----:B------:R-:W-:Y:S01]  /*07f0*/  @P3 LEA.HI.SX32 R130, R129, R134, 0x1d ;  /* 0x0000008681823211 */ /* 0x000fe200078feaff */
[----:B------:R-:W-:Y:S05]  /*0800*/  @!P4 BRA `(.L_x_1927) ;  /* 0x000000800000c947 */ /* 0x000fea0003800000 */
[----:B------:R-:W-:Y:S02]  /*0810*/  ISETP.NE.U32.AND P3, PT, RZ, c[0x0][0x218], PT ;  /* 0x00008600ff007a0c */ /* 0x000fe40003f65070 */
[----:B------:R-:W-:Y:S02]  /*0820*/  MOV R165, 0x8 ;  /* 0x0000000800a57802 */ /* 0x000fe40000000f00 */
[----:B------:R-:W-:-:S03]  /*0830*/  ISETP.NE.AND.EX P3, PT, RZ, c[0x0][0x21c], PT, P3 ;  /* 0x00008700ff007a0c */ /* 0x000fc60003f65330 */
[----:B------:R-:W-:-:S06]  /*0840*/  IMAD.WIDE.U32 R164, R130, R165, c[0x0][0x190] ;  /* 0x0000640082a47625 */ /* 0x000fcc00078e00a5 */
[----:B------:R-:W5:Y:S04]  /*0850*/  LDG.E.64 R164, [R164.64] ;  /* 0x00000004a4a47981 */ /* 0x000f68000c1e1b00 */
[----:B------:R0:W5:Y:S01]  /*0860*/  @P3 LDG.E.128 R104, [R136.64] ;  /* 0x0000000488683981 */ /* 0x000162000c1e1d00 */
[----:B------:R-:W-:Y:S02]  /*0870*/  IADD3 R132, R144, 0x100, RZ ;  /* 0x0000010090847810 */ /* 0x000fe40007ffe0ff */
[----:B------:R-:W-:Y:S02]  /*0880*/  IADD3 R130, R130, 0x100, RZ ;  /* 0x0000010082827810 */ /* 0x000fe40007ffe0ff */
.L_x_1927:
[----:B------:R-:W-:Y:S05]  /*0890*/  BSYNC B1 ;  /* 0x0000000000017941 */ /* 0x000fea0003800000 */
.L_x_1926:
        /* <DEDUP_REMOVED lines=11> */
.L_x_1929:
[----:B------:R-:W-:Y:S05]  /*0950*/  BSYNC B1 ;  /* 0x0000000000017941 */ /* 0x000fea0003800000 */
.L_x_1928:
[----:B------:R-:W-:Y:S01]  /*0960*/  BSSY B1, `(.L_x_1930) ;  /* 0x000000b000017945 */ /* 0x000fe20003800000 */
[----:B------:R-:W-:Y:S05]  /*0970*/  @!P1 BRA `(.L_x_1931) ;  /* 0x0000009000009947 */ /* 0x000fea0003800000 */
[----:B------:R-:W-:Y:S02]  /*0980*/  ISETP.NE.U32.AND P3, PT, RZ, c[0x0][0x218], PT ;  /* 0x00008600ff007a0c */ /* 0x000fe40003f65070 */
[----:B------:R-:W-:-:S02]  /*0990*/  MOV R161, 0x8 ;  /* 0x0000000800a17802 */ /* 0x000fc40000000f00 */
[----:B------:R-:W-:-:S03]  /*09a0*/  ISETP.NE.AND.EX P3, PT, RZ, c[0x0][0x21c], PT, P3 ;  /* 0x00008700ff007a0c */ /* 0x000fc60003f65330 */
[----:B------:R-:W-:-:S06]  /*09b0*/  IMAD.WIDE.U32 R160, R130, R161, c[0x0][0x190] ;  /* 0x0000640082a07625 */ /* 0x000fcc00078e00a1 */
[----:B------:R-:W5:Y:S04]  /*09c0*/  LDG.E.64 R160, [R160.64] ;  /* 0x00000004a0a07981 */ /* 0x000f68000c1e1b00 */
[----:B-1----:R-:W-:-:S05]  /*09d0*/  @P3 IMAD.WIDE.U32 R128, R132, R139, c[0x0][0x218] ;  /* 0x0000860084803625 */ /* 0x002fca00078e008b */
[----:B------:R1:W5:Y:S01]  /*09e0*/  @P3 LDG.E.128 R112, [R128.64] ;  /* 0x0000000480703981 */ /* 0x000362000c1e1d00 */
[----:B------:R-:W-:Y:S02]  /*09f0*/  IADD3 R130, R130, 0x100, RZ ;  /* 0x0000010082827810 */ /* 0x000fe40007ffe0ff */
[----:B------:R-:W-:Y:S02]  /*0a00*/  IADD3 R132, R132, 0x100, RZ ;  /* 0x0000010084847810 */ /* 0x000fe40007ffe0ff */
.L_x_1931:
[----:B------:R-:W-:Y:S05]  /*0a10*/  BSYNC B1 ;  /* 0x0000000000017941 */ /* 0x000fea0003800000 */
.L_x_1930:
[----:B------:R-:W-:Y:S01]  /*0a20*/  ISETP.GE.U32.AND P3, PT, R0, 0x400, PT ;  /* 0x000004000000780c */ /* 0x000fe20003f66070 */
[----:B------:R-:W-:Y:S01]  /*0a30*/  HFMA2.MMA R141, -RZ, RZ, 0, 0 ;  /* 0x00000000ff8d7435 */ /* 0x000fe200000001ff */
[----:B------:R-:W-:-:S11]  /*0a40*/  MOV R142, RZ ;  /* 0x000000ff008e7202 */ /* 0x000fd60000000f00 */
[----:B------:R-:W-:Y:S05]  /*0a50*/  @!P3 BRA `(.L_x_1932) ;  /* 0x000017b00000b947 */ /* 0x000fea0003800000 */
[----:B------:R-:W-:Y:S02]  /*0a60*/  ISETP.NE.U32.AND P3, PT, RZ, c[0x0][0x218], PT ;  /* 0x00008600ff007a0c */ /* 0x000fe40003f65070 */
[----:B------:R-:W-:Y:S02]  /*0a70*/  MOV R159, 0x8 ;  /* 0x00000008009f7802 */ /* 0x000fe40000000f00 */
[----:B------:R-:W-:-:S03]  /*0a80*/  ISETP.NE.AND.EX P3, PT, RZ, c[0x0][0x21c], PT, P3 ;  /* 0x00008700ff007a0c */ /* 0x000fc60003f65330 */
[----:B------:R-:W-:-:S06]  /*0a90*/  IMAD.WIDE.U32 R158, R130, R159, c[0x0][0x190] ;  /* 0x00006400829e7625 */ /* 0x000fcc00078e009f */
[----:B------:R-:W5:Y:S04]  /*0aa0*/  LDG.E.64 R158, [R158.64] ;  /* 0x000000049e9e7981 */ /* 0x000f68000c1e1b00 */
[----:B-1----:R-:W-:-:S05]  /*0ab0*/  @P3 IMAD.WIDE.U32 R128, R132, R139, c[0x0][0x218] ;  /* 0x0000860084803625 */ /* 0x002fca00078e008b */
[----:B------:R1:W5:Y:S01]  /*0ac0*/  @P3 LDG.E.128 R116, [R128.64] ;  /* 0x0000000480743981 */ /* 0x000362000c1e1d00 */
[----:B------:R-:W-:Y:S01]  /*0ad0*/  MOV R142, RZ ;  /* 0x000000ff008e7202 */ /* 0x000fe20000000f00 */
[----:B------:R-:W-:Y:S05]  /*0ae0*/  BRA `(.L_x_1932) ;  /* 0x0000172000007947 */ /* 0x000fea0003800000 */
.L_x_1925:
        /* <DEDUP_REMOVED lines=8> */
[----:B------:R-:W-:Y:S01]  /*0b70*/  MOV R220, R144 ;  /* 0x0000009000dc7202 */ /* 0x000fe20000000f00 */
[----:B------:R-:W-:-:S06]  /*0b80*/  IMAD R130, R130, c[0x0][0x168], RZ ;  /* 0x00005a0082827a24 */ /* 0x000fcc00078e02ff */
        /* <DEDUP_REMOVED lines=20> */
[----:B------:R0:W5:Y:S01]  /*0cd0*/  @P3 LDG.E.128 R104, [R136.64] ;  /* 0x0000000488683981 */ /* 0x000162000c1e1d00 */
[----:B------:R-:W-:Y:S02]  /*0ce0*/  IADD3 R220, R144, 0x100, RZ ;  /* 0x0000010090dc7810 */ /* 0x000fe40007ffe0ff */
[----:B------:R-:W-:-:S02]  /*0cf0*/  IADD3 R188, R188, 0x100, RZ ;  /* 0x00000100bcbc7810 */ /* 0x000fc40007ffe0ff */
[----:B------:R-:W-:Y:S01]  /*0d00*/  IADD3 R140, R140, 0x100, RZ ;  /* 0x000001008c8c7810 */ /* 0x000fe20007ffe0ff */
[--C-:B--2---:R-:W-:Y:S02]  /*0d10*/  HADD2.F32 R141, -RZ, R128.reuse.H0_H0 ;  /* 0x20000080ff8d7230 */ /* 0x104fe40000004100 */
[--C-:B------:R-:W-:Y:S02]  /*0d20*/  HADD2.F32 R147, -RZ, R129.reuse.H0_H0 ;  /* 0x20000081ff937230 */ /* 0x100fe40000004100 */
[----:B------:R-:W-:Y:S01]  /*0d30*/  HADD2.F32 R143, -RZ, R128.H1_H1 ;  /* 0x30000080ff8f7230 */ /* 0x000fe20000004100 */
[----:B------:R-:W-:Y:S01]  /*0d40*/  FADD.FTZ R128, -R138, R141 ;  /* 0x0000008d8a807221 */ /* 0x000fe20000010100 */
[----:B------:R-:W-:Y:S02]  /*0d50*/  HADD2.F32 R149, -RZ, R129.H1_H1 ;  /* 0x30000081ff957230 */ /* 0x000fe40000004100 */
[----:B---3--:R-:W-:Y:S02]  /*0d60*/  HADD2.F32 R129, -RZ, R132.H0_H0 ;  /* 0x20000084ff817230 */ /* 0x008fe40000004100 */
[----:B------:R-:W-:-:S02]  /*0d70*/  HADD2.F32 R151, -RZ, R130.H0_H0 ;  /* 0x20000082ff977230 */ /* 0x000fc40000004100 */
[----:B------:R-:W-:Y:S01]  /*0d80*/  HADD2.F32 R153, -RZ, R130.H1_H1 ;  /* 0x30000082ff997230 */ /* 0x000fe20000004100 */
[C---:B------:R-:W-:Y:S01]  /*0d90*/  FADD.FTZ R130, -R138.reuse, R147 ;  /* 0x000000938a827221 */ /* 0x040fe20000010100 */
[----:B------:R-:W-:Y:S01]  /*0da0*/  HADD2.F32 R132, -RZ, R132.H1_H1 ;  /* 0x30000084ff847230 */ /* 0x000fe20000004100 */
[----:B------:R-:W-:Y:S01]  /*0db0*/  FMUL.FTZ R147, R3, R128 ;  /* 0x0000008003937220 */ /* 0x000fe20000410000 */
[--C-:B------:R-:W-:Y:S01]  /*0dc0*/  HADD2.F32 R155, -RZ, R131.reuse.H0_H0 ;  /* 0x20000083ff9b7230 */ /* 0x100fe20000004100 */
[----:B------:R-:W-:Y:S01]  /*0dd0*/  FADD.FTZ R146, -R138, R143 ;  /* 0x0000008f8a927221 */ /* 0x000fe20000010100 */
[----:B------:R-:W-:Y:S01]  /*0de0*/  HADD2.F32 R157, -RZ, R131.H1_H1 ;  /* 0x30000083ff9d7230 */ /* 0x000fe20000004100 */
[-C--:B------:R-:W-:Y:S01]  /*0df0*/  FMUL.FTZ R148, R38, R129.reuse ;  /* 0x0000008126947220 */ /* 0x080fe20000410000 */
[--C-:B------:R-:W-:Y:S01]  /*0e00*/  HADD2.F32 R131, -RZ, R133.reuse.H0_H0 ;  /* 0x20000085ff837230 */ /* 0x100fe20000004100 */
[----:B------:R-:W-:Y:S01]  /*0e10*/  FADD.FTZ R150, -R138, R149 ;  /* 0x000000958a967221 */ /* 0x000fe20000010100 */
[----:B0-----:R-:W-:Y:S01]  /*0e20*/  HADD2.F32 R136, -RZ, R133.H1_H1 ;  /* 0x30000085ff887230 */ /* 0x001fe20000004100 */
[----:B------:R-:W-:Y:S01]  /*0e30*/  FADD.FTZ R68, R68, R129 ;  /* 0x0000008144447221 */ /* 0x000fe20000010000 */
[--C-:B------:R-:W-:Y:S01]  /*0e40*/  HADD2.F32 R133, -RZ, R134.reuse.H0_H0 ;  /* 0x20000086ff857230 */ /* 0x100fe20000004100 */
[----:B------:R-:W-:Y:S01]  /*0e50*/  FFMA.FTZ R100, R147, R129, R100 ;  /* 0x0000008193647223 */ /* 0x000fe20000010064 */
[----:B------:R-:W-:Y:S01]  /*0e60*/  HADD2.F32 R142, -RZ, R134.H1_H1 ;  /* 0x30000086ff8e7230 */ /* 0x000fe20000004100 */
[----:B------:R-:W-:-:S02]  /*0e70*/  FADD.FTZ R134, -R138, R151 ;  /* 0x000000978a867221 */ /* 0x000fc40000010100 */
[C---:B------:R-:W-:Y:S02]  /*0e80*/  FMUL.FTZ R149, R3.reuse, R130 ;  /* 0x0000008203957220 */ /* 0x040fe40000410000 */
[----:B------:R-:W-:Y:S02]  /*0e90*/  FMUL.FTZ R146, R3, R146 ;  /* 0x0000009203927220 */ /* 0x000fe40000410000 */
[----:B------:R-:W-:Y:S02]  /*0ea0*/  FMUL.FTZ R151, R37, R132 ;  /* 0x0000008425977220 */ /* 0x000fe40000410000 */
[----:B------:R-:W-:Y:S02]  /*0eb0*/  FADD.FTZ R128, RZ, R148 ;  /* 0x00000094ff807221 */ /* 0x000fe40000010000 */
[----:B------:R-:W-:Y:S02]  /*0ec0*/  FFMA.FTZ R129, R147, R148, RZ ;  /* 0x0000009493817223 */ /* 0x000fe400000100ff */
[----:B------:R-:W-:-:S02]  /*0ed0*/  FADD.FTZ R70, R70, R131 ;  /* 0x0000008346467221 */ /* 0x000fc40000010000 */
[-C--:B------:R-:W-:Y:S02]  /*0ee0*/  FFMA.FTZ R102, R149, R131.reuse, R102 ;  /* 0x0000008395667223 */ /* 0x080fe40000010066 */
[----:B------:R-:W-:Y:S02]  /*0ef0*/  FMUL.FTZ R152, R36, R131 ;  /* 0x0000008324987220 */ /* 0x000fe40000410000 */
[----:B------:R-:W-:Y:S02]  /*0f00*/  FADD.FTZ R131, R128, R151 ;  /* 0x0000009780837221 */ /* 0x000fe40000010000 */
[----:B------:R-:W-:Y:S02]  /*0f10*/  FFMA.FTZ R129, R146, R151, R129 ;  /* 0x0000009792817223 */ /* 0x000fe40000010081 */
[----:B------:R-:W-:Y:S02]  /*0f20*/  FADD.FTZ R166, -R138, R155 ;  /* 0x0000009b8aa67221 */ /* 0x000fe40000010100 */
        /* <DEDUP_REMOVED lines=8> */
[----:B------:R-:W-:Y:S01]  /*0fb0*/  FFMA.FTZ R129, R150, R155, R129 ;  /* 0x0000009b96817223 */ /* 0x000fe20000010081 */
[----:B------:R-:W-:Y:S01]  /*0fc0*/  HADD2.F32 R137, -RZ, R135.H0_H0 ;  /* 0x20000087ff897230 */ /* 0x000fe20000004100 */
[----:B------:R-:W-:Y:S02]  /*0fd0*/  FADD.FTZ R168, -R138, R157 ;  /* 0x0000009d8aa87221 */ /* 0x000fe40000010100 */
[----:B------:R-:W-:Y:S02]  /*0fe0*/  FMUL.FTZ R156, R3, R156 ;  /* 0x0000009c039c7220 */ /* 0x000fe40000410000 */
[----:B------:R-:W-:Y:S02]  /*0ff0*/  FMUL.FTZ R157, R33, R142 ;  /* 0x0000008e219d7220 */ /* 0x000fe40000410000 */
[----:B------:R-:W-:-:S02]  /*1000*/  FADD.FTZ R128, R131, R154 ;  /* 0x0000009a83807221 */ /* 0x000fc40000010000 */
[----:B------:R-:W-:Y:S01]  /*1010*/  FFMA.FTZ R129, R153, R154, R129 ;  /* 0x0000009a99817223 */ /* 0x000fe20000010081 */
[----:B------:R-:W-:Y:S01]  /*1020*/  HADD2.F32 R222, -RZ, R135.H1_H1 ;  /* 0x30000087ffde7230 */ /* 0x000fe20000004100 */
[C---:B------:R-:W-:Y:S02]  /*1030*/  FMUL.FTZ R167, R3.reuse, R166 ;  /* 0x000000a603a77220 */ /* 0x040fe40000410000 */
        /* <DEDUP_REMOVED lines=21> */
.L_x_1934:
[----:B------:R-:W-:Y:S05]  /*1190*/  BSYNC B1 ;  /* 0x0000000000017941 */ /* 0x000fea0003800000 */
.L_x_1933:
[----:B------:R-:W-:Y:S01]  /*11a0*/  BSSY B1, `(.L_x_1935) ;  /* 0x0000058000017945 */ /* 0x000fe20003800000 */
[----:B------:R-:W-:Y:S05]  /*11b0*/  @!P0 BRA `(.L_x_1936) ;  /* 0x0000056000008947 */ /* 0x000fea0003800000 */
[----:B------:R-:W-:-:S04]  /*11c0*/  IMAD.WIDE.U32 R128, R220, R139, c[0x0][0x188] ;  /* 0x00006200dc807625 */ /* 0x000fc800078e008b */
[----:B------:R-:W-:Y:S02]  /*11d0*/  IMAD.WIDE.U32 R132, R188, R139, c[0x0][0x208] ;  /* 0x00008200bc847625 */ /* 0x000fe400078e008b */
[----:B------:R-:W2:Y:S04]  /*11e0*/  LDG.E.128 R128, [R128.64] ;  /* 0x0000000480807981 */ /* 0x000ea8000c1e1d00 */
[----:B------:R-:W3:Y:S01]  /*11f0*/  LDG.E.128 R132, [R132.64] ;  /* 0x0000000484847981 */ /* 0x000ee2000c1e1d00 */
[----:B------:R-:W-:Y:S01]  /*1200*/  HFMA2.MMA R163, -RZ, RZ, 0, 4.76837158203125e-07 ;  /* 0x00000008ffa37435 */ /* 0x000fe200000001ff */
[----:B------:R-:W-:-:S04]  /*1210*/  ISETP.NE.U32.AND P3, PT, RZ, c[0x0][0x218], PT ;  /* 0x00008600ff007a0c */ /* 0x000fc80003f65070 */
[----:B------:R-:W-:-:S05]  /*1220*/  ISETP.NE.AND.EX P3, PT, RZ, c[0x0][0x21c], PT, P3 ;  /* 0x00008700ff007a0c */ /* 0x000fca0003f65330 */
[----:B------:R-:W-:-:S06]  /*1230*/  IMAD.WIDE.U32 R162, R140, R163, c[0x0][0x190] ;  /* 0x000064008ca27625 */ /* 0x000fcc00078e00a3 */
[----:B------:R-:W5:Y:S02]  /*1240*/  LDG.E.64 R162, [R162.64] ;  /* 0x00000004a2a27981 */ /* 0x000f64000c1e1b00 */
[----:B------:R-:W-:-:S05]  /*1250*/  @P3 IMAD.WIDE.U32 R136, R220, R139, c[0x0][0x218] ;  /* 0x00008600dc883625 */ /* 0x000fca00078e008b */
[----:B------:R0:W5:Y:S01]  /*1260*/  @P3 LDG.E.128 R108, [R136.64] ;  /* 0x00000004886c3981 */ /* 0x000162000c1e1d00 */
[----:B------:R-:W-:Y:S02]  /*1270*/  IADD3 R188, R188, 0x100, RZ ;  /* 0x00000100bcbc7810 */ /* 0x000fe40007ffe0ff */
[----:B------:R-:W-:Y:S02]  /*1280*/  IADD3 R140, R140, 0x100, RZ ;  /* 0x000001008c8c7810 */ /* 0x000fe40007ffe0ff */
[----:B------:R-:W-:Y:S01]  /*1290*/  IADD3 R220, R220, 0x100, RZ ;  /* 0x00000100dcdc7810 */ /* 0x000fe20007ffe0ff */
[--C-:B--2---:R-:W-:Y:S02]  /*12a0*/  HADD2.F32 R143, -RZ, R128.reuse.H0_H0 ;  /* 0x20000080ff8f7230 */ /* 0x104fe40000004100 */
[----:B------:R-:W-:Y:S02]  /*12b0*/  HADD2.F32 R171, -RZ, R128.H1_H1 ;  /* 0x30000080ffab7230 */ /* 0x000fe40000004100 */
[----:B------:R-:W-:-:S02]  /*12c0*/  HADD2.F32 R173, -RZ, R129.H0_H0 ;  /* 0x20000081ffad7230 */ /* 0x000fc40000004100 */
[----:B------:R-:W-:Y:S01]  /*12d0*/  HADD2.F32 R175, -RZ, R129.H1_H1 ;  /* 0x30000081ffaf7230 */ /* 0x000fe20000004100 */
[C---:B------:R-:W-:Y:S01]  /*12e0*/  FADD.FTZ R128, -R138.reuse, R143 ;  /* 0x0000008f8a807221 */ /* 0x040fe20000010100 */
[--C-:B---3--:R-:W-:Y:S01]  /*12f0*/  HADD2.F32 R129, -RZ, R132.reuse.H0_H0 ;  /* 0x20000084ff817230 */ /* 0x108fe20000004100 */
[----:B------:R-:W-:Y:S01]  /*1300*/  FADD.FTZ R170, -R138, R171 ;  /* 0x000000ab8aaa7221 */ /* 0x000fe20000010100 */
[----:B------:R-:W-:Y:S01]  /*1310*/  HADD2.F32 R132, -RZ, R132.H1_H1 ;  /* 0x30000084ff847230 */ /* 0x000fe20000004100 */
[C---:B------:R-:W-:Y:S02]  /*1320*/  FMUL.FTZ R171, R3.reuse, R128 ;  /* 0x0000008003ab7220 */ /* 0x040fe40000410000 */
[----:B------:R-:W-:Y:S01]  /*1330*/  FMUL.FTZ R172, R30, R129 ;  /* 0x000000811eac7220 */ /* 0x000fe20000410000 */
[--C-:B------:R-:W-:Y:S01]  /*1340*/  HADD2.F32 R181, -RZ, R131.reuse.H0_H0 ;  /* 0x20000083ffb57230 */ /* 0x100fe20000004100 */
[C---:B------:R-:W-:Y:S01]  /*1350*/  FADD.FTZ R174, -R138.reuse, R175 ;  /* 0x000000af8aae7221 */ /* 0x040fe20000010100 */
[----:B------:R-:W-:Y:S01]  /*1360*/  HADD2.F32 R183, -RZ, R131.H1_H1 ;  /* 0x30000083ffb77230 */ /* 0x000fe20000004100 */
[----:B------:R-:W-:Y:S01]  /*1370*/  FMUL.FTZ R170, R3, R170 ;  /* 0x000000aa03aa7220 */ /* 0x000fe20000410000 */
[--C-:B------:R-:W-:Y:S01]  /*1380*/  HADD2.F32 R177, -RZ, R130.reuse.H0_H0 ;  /* 0x20000082ffb17230 */ /* 0x100fe20000004100 */
[----:B------:R-:W-:Y:S01]  /*1390*/  FMUL.FTZ R175, R29, R132 ;  /* 0x000000841daf7220 */ /* 0x000fe20000410000 */
[----:B------:R-:W-:Y:S01]  /*13a0*/  HADD2.F32 R179, -RZ, R130.H1_H1 ;  /* 0x30000082ffb37230 */ /* 0x000fe20000004100 */
[----:B------:R-:W-:Y:S01]  /*13b0*/  FADD.FTZ R130, -R138, R173 ;  /* 0x000000ad8a827221 */ /* 0x000fe20000010100 */
[----:B------:R-:W-:Y:S01]  /*13c0*/  HADD2.F32 R131, -RZ, R133.H0_H0 ;  /* 0x20000085ff837230 */ /* 0x000fe20000004100 */
[----:B------:R-:W-:-:S02]  /*13d0*/  FADD.FTZ R128, R141, R172 ;  /* 0x000000ac8d807221 */ /* 0x000fc40000010000 */
[C---:B------:R-:W-:Y:S01]  /*13e0*/  FFMA.FTZ R142, R171.reuse, R172, R142 ;  /* 0x000000acab8e7223 */ /* 0x040fe2000001008e */
[----:B0-----:R-:W-:Y:S01]  /*13f0*/  HADD2.F32 R136, -RZ, R133.H1_H1 ;  /* 0x30000085ff887230 */ /* 0x001fe20000004100 */
[----:B------:R-:W-:Y:S02]  /*1400*/  FADD.FTZ R60, R60, R129 ;  /* 0x000000813c3c7221 */ /* 0x000fe40000010000 */
[----:B------:R-:W-:Y:S02]  /*1410*/  FFMA.FTZ R92, R171, R129, R92 ;  /* 0x00000081ab5c7223 */ /* 0x000fe4000001005c */
[----:B------:R-:W-:Y:S02]  /*1420*/  FMUL.FTZ R173, R3, R130 ;  /* 0x0000008203ad7220 */ /* 0x000fe40000410000 */
[----:B------:R-:W-:Y:S02]  /*1430*/  FMUL.FTZ R176, R28, R131 ;  /* 0x000000831cb07220 */ /* 0x000fe40000410000 */
[----:B------:R-:W-:-:S02]  /*1440*/  FADD.FTZ R129, R128, R175 ;  /* 0x000000af80817221 */ /* 0x000fc40000010000 */
[----:B------:R-:W-:Y:S01]  /*1450*/  FFMA.FTZ R142, R170, R175, R142 ;  /* 0x000000afaa8e7223 */ /* 0x000fe2000001008e */
[--C-:B------:R-:W-:Y:S01]  /*1460*/  HADD2.F32 R133, -RZ, R134.reuse.H0_H0 ;  /* 0x20000086ff857230 */ /* 0x100fe20000004100 */
[C---:B------:R-:W-:Y:S01]  /*1470*/  FADD.FTZ R180, -R138.reuse, R179 ;  /* 0x000000b38ab47221 */ /* 0x040fe20000010100 */
[----:B------:R-:W-:Y:S01]  /*1480*/  HADD2.F32 R182, -RZ, R134.H1_H1 ;  /* 0x30000086ffb67230 */ /* 0x000fe20000004100 */
[----:B------:R-:W-:Y:S02]  /*1490*/  FADD.FTZ R134, -R138, R177 ;  /* 0x000000b18a867221 */ /* 0x000fe40000010100 */
[----:B------:R-:W-:Y:S02]  /*14a0*/  FMUL.FTZ R174, R3, R174 ;  /* 0x000000ae03ae7220 */ /* 0x000fe40000410000 */
[----:B------:R-:W-:Y:S02]  /*14b0*/  FMUL.FTZ R179, R27, R136 ;  /* 0x000000881bb37220 */ /* 0x000fe40000410000 */
[----:B------:R-:W-:-:S02]  /*14c0*/  FADD.FTZ R128, R129, R176 ;  /* 0x000000b081807221 */ /* 0x000fc40000010000 */
[----:B------:R-:W-:Y:S02]  /*14d0*/  FFMA.FTZ R142, R173, R176, R142 ;  /* 0x000000b0ad8e7223 */ /* 0x000fe4000001008e */
[----:B------:R-:W-:Y:S02]  /*14e0*/  FMUL.FTZ R177, R3, R134 ;  /* 0x0000008603b17220 */ /* 0x000fe40000410000 */
[----:B------:R-:W-:Y:S02]  /*14f0*/  FMUL.FTZ R178, R26, R133 ;  /* 0x000000851ab27220 */ /* 0x000fe40000410000 */
[----:B------:R-:W-:Y:S02]  /*1500*/  FADD.FTZ R129, R128, R179 ;  /* 0x000000b380817221 */ /* 0x000fe40000010000 */
[----:B------:R-:W-:Y:S01]  /*1510*/  FFMA.FTZ R142, R174, R179, R142 ;  /* 0x000000b3ae8e7223 */ /* 0x000fe2000001008e */
[----:B------:R-:W-:Y:S01]  /*1520*/  HADD2.F32 R137, -RZ, R135.H0_H0 ;  /* 0x20000087ff897230 */ /* 0x000fe20000004100 */
[----:B------:R-:W-:-:S02]  /*1530*/  FADD.FTZ R184, -R138, R181 ;  /* 0x000000b58ab87221 */ /* 0x000fc40000010100 */
[----:B------:R-:W-:Y:S02]  /*1540*/  FMUL.FTZ R180, R3, R180 ;  /* 0x000000b403b47220 */ /* 0x000fe40000410000 */
[----:B------:R-:W-:Y:S02]  /*1550*/  FMUL.FTZ R181, R25, R182 ;  /* 0x000000b619b57220 */ /* 0x000fe40000410000 */
[----:B------:R-:W-:Y:S02]  /*1560*/  FADD.FTZ R128, R129, R178 ;  /* 0x000000b281807221 */ /* 0x000fe40000010000 */
[----:B------:R-:W-:Y:S01]  /*1570*/  FFMA.FTZ R142, R177, R178, R142 ;  /* 0x000000b2b18e7223 */ /* 0x000fe2000001008e */
[----:B------:R-:W-:Y:S01]  /*1580*/  HADD2.F32 R224, -RZ, R135.H1_H1 ;  /* 0x30000087ffe07230 */ /* 0x000fe20000004100 */
[----:B------:R-:W-:Y:S02]  /*1590*/  FADD.FTZ R222, -R138, R183 ;  /* 0x000000b78ade7221 */ /* 0x000fe40000010100 */
[----:B------:R-:W-:-:S02]  /*15a0*/  FADD.FTZ R57, R57, R182 ;  /* 0x000000b639397221 */ /* 0x000fc40000010000 */
[----:B------:R-:W-:Y:S02]  /*15b0*/  FFMA.FTZ R89, R180, R182, R89 ;  /* 0x000000b6b4597223 */ /* 0x000fe40000010059 */
        /* <DEDUP_REMOVED lines=22> */
.L_x_1936:
[----:B------:R-:W-:Y:S05]  /*1720*/  BSYNC B1 ;  /* 0x0000000000017941 */ /* 0x000fea0003800000 */
.L_x_1935:
        /* <DEDUP_REMOVED lines=21> */
[----:B---3--:R-:W-:Y:S01]  /*1880*/  HADD2.F32 R129, -RZ, R132.H0_H0 ;  /* 0x20000084ff817230 */ /* 0x008fe20000004100 */
[----:B------:R-:W-:Y:S01]  /*1890*/  FADD.FTZ R186, -R138, R187 ;  /* 0x000000bb8aba7221 */ /* 0x000fe20000010100 */
[----:B------:R-:W-:Y:S01]  /*18a0*/  HADD2.F32 R193, -RZ, R130.H0_H0 ;  /* 0x20000082ffc17230 */ /* 0x000fe20000004100 */
[C---:B------:R-:W-:Y:S01]  /*18b0*/  FMUL.FTZ R187, R3.reuse, R128 ;  /* 0x0000008003bb7220 */ /* 0x040fe20000410000 */
[----:B------:R-:W-:Y:S01]  /*18c0*/  HADD2.F32 R132, -RZ, R132.H1_H1 ;  /* 0x30000084ff847230 */ /* 0x000fe20000004100 */
[----:B------:R-:W-:Y:S01]  /*18d0*/  FMUL.FTZ R190, R22, R129 ;  /* 0x0000008116be7220 */ /* 0x000fe20000410000 */
[--C-:B------:R-:W-:Y:S01]  /*18e0*/  HADD2.F32 R197, -RZ, R131.reuse.H0_H0 ;  /* 0x20000083ffc57230 */ /* 0x100fe20000004100 */
[C---:B0-----:R-:W-:Y:S01]  /*18f0*/  FADD.FTZ R136, -R138.reuse, R193 ;  /* 0x000000c18a887221 */ /* 0x041fe20000010100 */
[----:B------:R-:W-:Y:S01]  /*1900*/  HADD2.F32 R199, -RZ, R131.H1_H1 ;  /* 0x30000083ffc77230 */ /* 0x000fe20000004100 */
[----:B------:R-:W-:Y:S01]  /*1910*/  FMUL.FTZ R186, R3, R186 ;  /* 0x000000ba03ba7220 */ /* 0x000fe20000410000 */
[----:B------:R-:W-:Y:S01]  /*1920*/  HADD2.F32 R195, -RZ, R130.H1_H1 ;  /* 0x30000082ffc37230 */ /* 0x000fe20000004100 */
[----:B------:R-:W-:Y:S01]  /*1930*/  FADD.FTZ R130, -R138, R189 ;  /* 0x000000bd8a827221 */ /* 0x000fe20000010100 */
[----:B------:R-:W-:Y:S01]  /*1940*/  HADD2.F32 R131, -RZ, R133.H0_H0 ;  /* 0x20000085ff837230 */ /* 0x000fe20000004100 */
[----:B------:R-:W-:-:S02]  /*1950*/  FMUL.FTZ R193, R21, R132 ;  /* 0x0000008415c17220 */ /* 0x000fc40000410000 */
[----:B------:R-:W-:Y:S02]  /*1960*/  FADD.FTZ R128, R141, R190 ;  /* 0x000000be8d807221 */ /* 0x000fe40000010000 */
[C---:B------:R-:W-:Y:S01]  /*1970*/  FFMA.FTZ R142, R187.reuse, R190, R142 ;  /* 0x000000bebb8e7223 */ /* 0x040fe2000001008e */
[----:B------:R-:W-:Y:S01]  /*1980*/  HADD2.F32 R133, -RZ, R133.H1_H1 ;  /* 0x30000085ff857230 */ /* 0x000fe20000004100 */
[----:B------:R-:W-:Y:S02]  /*1990*/  FADD.FTZ R192, -R138, R191 ;  /* 0x000000bf8ac07221 */ /* 0x000fe40000010100 */
[----:B------:R-:W-:Y:S02]  /*19a0*/  FADD.FTZ R52, R52, R129 ;  /* 0x0000008134347221 */ /* 0x000fe40000010000 */
[----:B------:R-:W-:Y:S02]  /*19b0*/  FFMA.FTZ R84, R187, R129, R84 ;  /* 0x00000081bb547223 */ /* 0x000fe40000010054 */
[----:B------:R-:W-:-:S02]  /*19c0*/  FMUL.FTZ R191, R3, R130 ;  /* 0x0000008203bf7220 */ /* 0x000fc40000410000 */
[----:B------:R-:W-:Y:S02]  /*19d0*/  FMUL.FTZ R194, R20, R131 ;  /* 0x0000008314c27220 */ /* 0x000fe40000410000 */
[----:B------:R-:W-:Y:S02]  /*19e0*/  FADD.FTZ R129, R128, R193 ;  /* 0x000000c180817221 */ /* 0x000fe40000010000 */
[----:B------:R-:W-:Y:S01]  /*19f0*/  FFMA.FTZ R142, R186, R193, R142 ;  /* 0x000000c1ba8e7223 */ /* 0x000fe2000001008e */
[----:B------:R-:W-:Y:S01]  /*1a00*/  HADD2.F32 R196, -RZ, R134.H0_H0 ;  /* 0x20000086ffc47230 */ /* 0x000fe20000004100 */
[C---:B------:R-:W-:Y:S02]  /*1a10*/  FADD.FTZ R198, -R138.reuse, R195 ;  /* 0x000000c38ac67221 */ /* 0x040fe40000010100 */
[----:B------:R-:W-:Y:S02]  /*1a20*/  FADD.FTZ R202, -R138, R197 ;  /* 0x000000c58aca7221 */ /* 0x000fe40000010100 */
        /* <DEDUP_REMOVED lines=10> */
[----:B------:R-:W-:Y:S01]  /*1ad0*/  FFMA.FTZ R142, R192, R197, R142 ;  /* 0x000000c5c08e7223 */ /* 0x000fe2000001008e */
[----:B------:R-:W-:Y:S01]  /*1ae0*/  HADD2.F32 R200, -RZ, R135.H0_H0 ;  /* 0x20000087ffc87230 */ /* 0x000fe20000004100 */
[----:B------:R-:W-:Y:S02]  /*1af0*/  FADD.FTZ R222, -R138, R199 ;  /* 0x000000c78ade7221 */ /* 0x000fe40000010100 */
[C---:B------:R-:W-:Y:S02]  /*1b00*/  FMUL.FTZ R201, R3.reuse, R202 ;  /* 0x000000ca03c97220 */ /* 0x040fe40000410000 */
        /* <DEDUP_REMOVED lines=26> */
.L_x_1938:
[----:B------:R-:W-:Y:S05]  /*1cb0*/  BSYNC B1 ;  /* 0x0000000000017941 */ /* 0x000fea0003800000 */
.L_x_1937:
[----:B------:R-:W-:-:S13]  /*1cc0*/  ISETP.GE.U32.AND P3, PT, R0, 0x400, PT ;  /* 0x000004000000780c */ /* 0x000fda0003f66070 */
        /* <DEDUP_REMOVED lines=12> */
[--C-:B--2---:R-:W-:Y:S02]  /*1d90*/  HADD2.F32 R139, -RZ, R128.reuse.H0_H0 ;  /* 0x20000080ff8b7230 */ /* 0x104fe40000004100 */
[----:B------:R-:W-:Y:S02]  /*1da0*/  HADD2.F32 R145, -RZ, R129.H0_H0 ;  /* 0x20000081ff917230 */ /* 0x000fe40000004100 */
[----:B------:R-:W-:Y:S01]  /*1db0*/  HADD2.F32 R143, -RZ, R128.H1_H1 ;  /* 0x30000080ff8f7230 */ /* 0x000fe20000004100 */
[C---:B------:R-:W-:Y:S01]  /*1dc0*/  FADD.FTZ R128, -R138.reuse, R139 ;  /* 0x0000008b8a807221 */ /* 0x040fe20000010100 */
[--C-:B------:R-:W-:Y:S02]  /*1dd0*/  HADD2.F32 R189, -RZ, R130.reuse.H0_H0 ;  /* 0x20000082ffbd7230 */ /* 0x100fe40000004100 */
[----:B------:R-:W-:Y:S01]  /*1de0*/  HADD2.F32 R205, -RZ, R130.H1_H1 ;  /* 0x30000082ffcd7230 */ /* 0x000fe20000004100 */
[C---:B------:R-:W-:Y:S01]  /*1df0*/  FADD.FTZ R130, -R138.reuse, R145 ;  /* 0x000000918a827221 */ /* 0x040fe20000010100 */
[--C-:B---3--:R-:W-:Y:S01]  /*1e00*/  HADD2.F32 R206, -RZ, R132.reuse.H0_H0 ;  /* 0x20000084ffce7230 */ /* 0x108fe20000004100 */
[----:B------:R-:W-:Y:S01]  /*1e10*/  FMUL.FTZ R145, R3, R128 ;  /* 0x0000008003917220 */ /* 0x000fe20000410000 */
[----:B------:R-:W-:Y:S01]  /*1e20*/  HADD2.F32 R207, -RZ, R131.H0_H0 ;  /* 0x20000083ffcf7230 */ /* 0x000fe20000004100 */
[----:B------:R-:W-:Y:S01]  /*1e30*/  FADD.FTZ R204, -R138, R143 ;  /* 0x0000008f8acc7221 */ /* 0x000fe20000010100 */
[----:B------:R-:W-:Y:S01]  /*1e40*/  HADD2.F32 R132, -RZ, R132.H1_H1 ;  /* 0x30000084ff847230 */ /* 0x000fe20000004100 */
[----:B------:R-:W-:-:S02]  /*1e50*/  FADD.FTZ R44, R44, R206 ;  /* 0x000000ce2c2c7221 */ /* 0x000fc40000010000 */
[-C--:B------:R-:W-:Y:S02]  /*1e60*/  FFMA.FTZ R76, R145, R206.reuse, R76 ;  /* 0x000000ce914c7223 */ /* 0x080fe4000001004c */
[----:B------:R-:W-:Y:S01]  /*1e70*/  FMUL.FTZ R206, R13, R206 ;  /* 0x000000ce0dce7220 */ /* 0x000fe20000410000 */
[----:B------:R-:W-:Y:S01]  /*1e80*/  HADD2.F32 R129, -RZ, R129.H1_H1 ;  /* 0x30000081ff817230 */ /* 0x000fe20000004100 */
[C---:B------:R-:W-:Y:S01]  /*1e90*/  FADD.FTZ R214, -R138.reuse, R205 ;  /* 0x000000cd8ad67221 */ /* 0x040fe20000010100 */
        /* <DEDUP_REMOVED lines=8> */
[C---:B------:R-:W-:Y:S02]  /*1f20*/  FADD.FTZ R208, -R138.reuse, R129 ;  /* 0x000000818ad07221 */ /* 0x040fe40000010100 */
[----:B0-----:R-:W-:Y:S02]  /*1f30*/  FADD.FTZ R136, -R138, R189 ;  /* 0x000000bd8a887221 */ /* 0x001fe40000010100 */
[----:B------:R-:W-:-:S02]  /*1f40*/  FADD.FTZ R46, R46, R210 ;  /* 0x000000d22e2e7221 */ /* 0x000fc40000010000 */
[-C--:B------:R-:W-:Y:S02]  /*1f50*/  FFMA.FTZ R78, R205, R210.reuse, R78 ;  /* 0x000000d2cd4e7223 */ /* 0x080fe4000001004e */
[----:B------:R-:W-:Y:S02]  /*1f60*/  FMUL.FTZ R210, R11, R210 ;  /* 0x000000d20bd27220 */ /* 0x000fe40000410000 */
[----:B------:R-:W-:Y:S02]  /*1f70*/  FADD.FTZ R129, R128, R207 ;  /* 0x000000cf80817221 */ /* 0x000fe40000010000 */
[----:B------:R-:W-:Y:S01]  /*1f80*/  FFMA.FTZ R142, R204, R207, R142 ;  /* 0x000000cfcc8e7223 */ /* 0x000fe2000001008e */
[----:B------:R-:W-:Y:S01]  /*1f90*/  HADD2.F32 R212, -RZ, R134.H0_H0 ;  /* 0x20000086ffd47230 */ /* 0x000fe20000004100 */
        /* <DEDUP_REMOVED lines=39> */
.L_x_1932:
[----:B------:R-:W-:Y:S05]  /*2210*/  BSYNC B0 ;  /* 0x0000000000007941 */ /* 0x000fea0003800000 */
.L_x_1924:
[----:B------:R-:W-:Y:S02]  /*2220*/  LOP3.LUT P4, RZ, R4, 0xff, RZ, 0xc0, !PT ;  /* 0x000000ff04ff7812 */ /* 0x000fe4000788c0ff */
[----:B------:R-:W-:Y:S02]  /*2230*/  SHF.R.U32.HI R130, RZ, 0x5, R39 ;  /* 0x00000005ff827819 */ /* 0x000fe40000011627 */
[----:B------:R-:W-:Y:S02]  /*2240*/  LOP3.LUT P3, RZ, R39, 0x1f, RZ, 0xc0, !PT ;  /* 0x0000001f27ff7812 */ /* 0x000fe4000786c0ff */
[----:B------:R-:W-:-:S07]  /*2250*/  LOP3.LUT R219, R130, 0x7fffff8, RZ, 0xc0, !PT ;  /* 0x07fffff882db7812 */ /* 0x000fce00078ec0ff */
[----:B------:R-:W-:Y:S01]  /*2260*/  @!P4 IADD3 R219, R219, 0x8, RZ ;  /* 0x00000008dbdbc810 */ /* 0x000fe20007ffe0ff */
[----:B------:R-:W-:Y:S05]  /*2270*/  BRA.DIV ~URZ, `(.L_x_1939) ;  /* 0x000037b27f007947 */ /* 0x000fea000b800000 */
[----:B------:R2:W3:Y:S02]  /*2280*/  SHFL.DOWN PT, R132, R141, 0x10, 0x1f ;  /* 0x0a001f008d847f89 */ /* 0x0004e400000e0000 */
.L_x_2046:
        /* <DEDUP_REMOVED lines=18> */
.L_x_2047:
        /* <DEDUP_REMOVED lines=24> */
[----:B------:R-:W-:Y:S01]  /*2530*/  FADD.FTZ R128, R128, R133 ;  /* 0x0000008580807221 */ /* 0x000fe20000010000 */
[----:B------:R-:W-:Y:S01]  /*2540*/  MOV R2, RZ ;  /* 0x000000ff00027202 */ /* 0x000fe20000000f00 */
[----:B------:R-:W-:Y:S01]  /*2550*/  FADD.FTZ R221, R134, R221 ;  /* 0x000000dd86dd7221 */ /* 0x000fe20000010000 */
[----:B------:R-:W-:Y:S01]  /*2560*/  @P3 LEA.HI.SX32 R2, R130, R129, 0x1d ;  /* 0x0000008182023211 */ /* 0x000fe200078feaff */
[----:B------:R-:W-:-:S02]  /*2570*/  FADD.FTZ R128, R135, R128 ;  /* 0x0000008087807221 */ /* 0x000fc40000010000 */
[----:B--2---:R-:W-:Y:S02]  /*2580*/  FADD.FTZ R221, R221, R136 ;  /* 0x00000088dddd7221 */ /* 0x004fe40000010000 */
[----:B------:R-:W-:Y:S02]  /*2590*/  FADD.FTZ R128, R128, R137 ;  /* 0x0000008980807221 */ /* 0x000fe40000010000 */
[----:B------:R-:W-:Y:S02]  /*25a0*/  FADD.FTZ R221, R138, R221 ;  /* 0x000000dd8add7221 */ /* 0x000fe40000010000 */
[----:B------:R-:W-:Y:S02]  /*25b0*/  FADD.FTZ R128, R139, R128 ;  /* 0x000000808b807221 */ /* 0x000fe40000010000 */
[----:B---3--:R-:W-:Y:S02]  /*25c0*/  FADD.FTZ R221, R221, R140 ;  /* 0x0000008cdddd7221 */ /* 0x008fe40000010000 */
[----:B------:R-:W-:-:S02]  /*25d0*/  FADD.FTZ R128, R128, R141 ;  /* 0x0000008d80807221 */ /* 0x000fc40000010000 */
[----:B------:R-:W-:Y:S02]  /*25e0*/  FADD.FTZ R132, R142, R221 ;  /* 0x000000dd8e847221 */ /* 0x000fe40000010000 */
[----:B------:R-:W-:Y:S02]  /*25f0*/  FADD.FTZ R128, R143, R128 ;  /* 0x000000808f807221 */ /* 0x000fe40000010000 */
[----:B------:R-:W-:Y:S02]  /*2600*/  FMUL.FTZ R132, R132, c[0x0][0x1e0] ;  /* 0x0000780084847a20 */ /* 0x000fe40000410000 */
[----:B------:R-:W-:Y:S01]  /*2610*/  FMUL.FTZ R133, R128, c[0x0][0x1e0] ;  /* 0x0000780080857a20 */ /* 0x000fe20000410000 */
[----:B------:R-:W-:Y:S05]  /*2620*/  @!P4 BRA `(.L_x_1942) ;  /* 0x00000c200000c947 */ /* 0x000fea0003800000 */
        /* <DEDUP_REMOVED lines=8> */
[----:B-----5:R-:W-:Y:S01]  /*26b0*/  HADD2.F32 R128, -RZ, R104.H0_H0 ;  /* 0x20000068ff807230 */ /* 0x020fe20000004100 */
[----:B------:R-:W-:Y:S05]  /*26c0*/  BRA `(.L_x_1945) ;  /* 0x000000b000007947 */ /* 0x000fea0003800000 */
.L_x_1944:
        /* <DEDUP_REMOVED lines=9> */
[----:B-----5:R-:W-:-:S05]  /*2760*/  @P4 HADD2.F32 R129, -RZ, R104.H0_H0 ;  /* 0x20000068ff814230 */ /* 0x020fca0000004100 */
[----:B------:R-:W-:Y:S02]  /*2770*/  @P4 FADD.FTZ R128, R128, R129 ;  /* 0x0000008180804221 */ /* 0x000fe40000010000 */
.L_x_1945:
[----:B------:R-:W-:Y:S05]  /*2780*/  BSYNC B1 ;  /* 0x0000000000017941 */ /* 0x000fea0003800000 */
.L_x_1943:
[----:B------:R-:W-:Y:S01]  /*2790*/  @P3 FMUL.FTZ R129, R128, c[0x0][0x1ec] ;  /* 0x00007b0080813a20 */ /* 0x000fe20000410000 */
[----:B-----5:R-:W-:Y:S01]  /*27a0*/  @P3 LOP3.LUT P5, RZ, R164, 0xff, RZ, 0xc0, !PT ;  /* 0x000000ffa4ff3812 */ /* 0x020fe200078ac0ff */
[----:B------:R-:W-:Y:S02]  /*27b0*/  BSSY B1, `(.L_x_1946) ;  /* 0x0000015000017945 */ /* 0x000fe40003800000 */
[----:B------:R-:W-:-:S05]  /*27c0*/  @P3 FMUL.FTZ R129, R129, c[0x0][0x1e8] ;  /* 0x00007a0081813a20 */ /* 0x000fca0000410000 */
[----:B------:R-:W-:Y:S02]  /*27d0*/  @P3 FSEL R129, R129, RZ, P5 ;  /* 0x000000ff81813208 */ /* 0x000fe40002800000 */
[----:B------:R-:W-:Y:S02]  /*27e0*/  ISETP.NE.U32.AND P5, PT, RZ, c[0x0][0x258], PT ;  /* 0x00009600ff007a0c */ /* 0x000fe40003fa5070 */
[----:B------:R-:W-:Y:S02]  /*27f0*/  @P3 F2FP.PACK_AB R129, RZ, R129 ;  /* 0x00000081ff81323e */ /* 0x000fe400000000ff */
[----:B------:R-:W-:Y:S02]  /*2800*/  ISETP.NE.AND.EX P5, PT, RZ, c[0x0][0x25c], PT, P5 ;  /* 0x00009700ff007a0c */ /* 0x000fe40003fa5350 */
[----:B------:R-:W-:-:S11]  /*2810*/  @P3 PRMT R124, R129, 0x7610, R124 ;  /* 0x00007610817c3816 */ /* 0x000fd6000000007c */
[----:B------:R-:W-:-:S04]  /*2820*/  @P5 F2FP.PACK_AB R128, RZ, R128 ;  /* 0x00000080ff80523e */ /* 0x000fc800000000ff */
[----:B------:R-:W-:Y:S01]  /*2830*/  @P5 PRMT R120, R128, 0x7610, R120 ;  /* 0x0000761080785816 */ /* 0x000fe20000000078 */
[----:B------:R-:W-:Y:S05]  /*2840*/  @P2 BRA `(.L_x_1947) ;  /* 0x0000004000002947 */ /* 0x000fea0003800000 */
[----:B------:R-:W-:Y:S01]  /*2850*/  MOV R128, RZ ;  /* 0x000000ff00807202 */ /* 0x000fe20000000f00 */
[----:B------:R-:W-:Y:S05]  /*2860*/  @!P4 BRA `(.L_x_1948) ;  /* 0x000000900000c947 */ /* 0x000fea0003800000 */
[----:B------:R-:W-:Y:S01]  /*2870*/  HADD2.F32 R128, -RZ, R104.H1_H1 ;  /* 0x30000068ff807230 */ /* 0x000fe20000004100 */
[----:B------:R-:W-:Y:S05]  /*2880*/  BRA `(.L_x_1948) ;  /* 0x0000007000007947 */ /* 0x000fea0003800000 */
.L_x_1947:
[----:B------:R-:W-:Y:S01]  /*2890*/  ISETP.NE.AND P6, PT, R19, RZ, PT ;  /* 0x000000ff1300720c */ /* 0x000fe20003fc5270 */
[----:B------:R-:W-:-:S03]  /*28a0*/  @P4 HADD2.F32 R129, -RZ, R104.H1_H1 ;  /* 0x30000068ff814230 */ /* 0x000fc60000004100 */
[----:B------:R-:W-:-:S05]  /*28b0*/  FSEL R128, R132, RZ, !P6 ;  /* 0x000000ff84807208 */ /* 0x000fca0007000000 */
[----:B------:R-:W-:-:S04]  /*28c0*/  FFMA.FTZ R128, R146, R133, R128 ;  /* 0x0000008592807223 */ /* 0x000fc80000010080 */
[----:B------:R-:W-:-:S04]  /*28d0*/  FADD.FTZ R128, R151, -R128 ;  /* 0x8000008097807221 */ /* 0x000fc80000010000 */
[----:B------:R-:W-:-:S04]  /*28e0*/  FMUL.FTZ R128, R3, R128 ;  /* 0x0000008003807220 */ /* 0x000fc80000410000 */
[----:B------:R-:W-:Y:S02]  /*28f0*/  @P4 FADD.FTZ R128, R128, R129 ;  /* 0x0000008180804221 */ /* 0x000fe40000010000 */
.L_x_1948:
[----:B------:R-:W-:Y:S05]  /*2900*/  BSYNC B1 ;  /* 0x0000000000017941 */ /* 0x000fea0003800000 */
.L_x_1946:
[----:B------:R-:W-:Y:S01]  /*2910*/  @P3 FMUL.FTZ R129, R128, c[0x0][0x1ec] ;  /* 0x00007b0080813a20 */ /* 0x000fe20000410000 */
[----:B------:R-:W-:Y:S01]  /*2920*/  @P3 LOP3.LUT P6, RZ, R164, 0xff00, RZ, 0xc0, !PT ;  /* 0x0000ff00a4ff3812 */ /* 0x000fe200078cc0ff */
[----:B------:R-:W-:Y:S01]  /*2930*/  BSSY B1, `(.L_x_1949) ;  /* 0x0000013000017945 */ /* 0x000fe20003800000 */
[----:B------:R-:W-:Y:S01]  /*2940*/  @P5 F2FP.PACK_AB R128, RZ, R128 ;  /* 0x00000080ff80523e */ /* 0x000fe200000000ff */
[----:B------:R-:W-:-:S03]  /*2950*/  @P3 FMUL.FTZ R129, R129, c[0x0][0x1e8] ;  /* 0x00007a0081813a20 */ /* 0x000fc60000410000 */
[----:B------:R-:W-:Y:S02]  /*2960*/  @P5 PRMT R120, R120, 0x5410, R128 ;  /* 0x0000541078785816 */ /* 0x000fe40000000080 */
[----:B------:R-:W-:-:S04]  /*2970*/  @P3 FSEL R129, R129, RZ, P6 ;  /* 0x000000ff81813208 */ /* 0x000fc80003000000 */
[----:B------:R-:W-:-:S04]  /*2980*/  @P3 F2FP.PACK_AB R129, RZ, R129 ;  /* 0x00000081ff81323e */ /* 0x000fc800000000ff */
[----:B------:R-:W-:Y:S01]  /*2990*/  @P3 PRMT R124, R124, 0x5410, R129 ;  /* 0x000054107c7c3816 */ /* 0x000fe20000000081 */
[----:B------:R-:W-:Y:S05]  /*29a0*/  @P2 BRA `(.L_x_1950) ;  /* 0x0000004000002947 */ /* 0x000fea0003800000 */
[----:B------:R-:W-:Y:S01]  /*29b0*/  HFMA2.MMA R128, -RZ, RZ, 0, 0 ;  /* 0x00000000ff807435 */ /* 0x000fe200000001ff */
[----:B------:R-:W-:Y:S05]  /*29c0*/  @!P4 BRA `(.L_x_1951) ;  /* 0x000000900000c947 */ /* 0x000fea0003800000 */
[----:B------:R-:W-:Y:S01]  /*29d0*/  HADD2.F32 R128, -RZ, R105.H0_H0 ;  /* 0x20000069ff807230 */ /* 0x000fe20000004100 */
[----:B------:R-:W-:Y:S05]  /*29e0*/  BRA `(.L_x_1951) ;  /* 0x0000007000007947 */ /* 0x000fea0003800000 */
.L_x_1950:
[----:B------:R-:W-:-:S04]  /*29f0*/  ISETP.NE.AND P6, PT, R19, RZ, PT ;  /* 0x000000ff1300720c */ /* 0x000fc80003fc5270 */
[----:B------:R-:W-:-:S05]  /*2a00*/  FSEL R128, R132, RZ, !P6 ;  /* 0x000000ff84807208 */ /* 0x000fca0007000000 */
[----:B------:R-:W-:-:S04]  /*2a10*/  FFMA.FTZ R129, R149, R133, R128 ;  /* 0x0000008595817223 */ /* 0x000fc80000010080 */
[----:B------:R-:W-:Y:S01]  /*2a20*/  FADD.FTZ R128, R152, -R129 ;  /* 0x8000008198807221 */ /* 0x000fe20000010000 */
[----:B------:R-:W-:-:S03]  /*2a30*/  @P4 HADD2.F32 R129, -RZ, R105.H0_H0 ;  /* 0x20000069ff814230 */ /* 0x000fc60000004100 */
[----:B------:R-:W-:-:S04]  /*2a40*/  FMUL.FTZ R128, R3, R128 ;  /* 0x0000008003807220 */ /* 0x000fc80000410000 */
[----:B------:R-:W-:Y:S02]  /*2a50*/  @P4 FADD.FTZ R128, R128, R129 ;  /* 0x0000008180804221 */ /* 0x000fe40000010000 */
.L_x_1951:
[----:B------:R-:W-:Y:S05]  /*2a60*/  BSYNC B1 ;  /* 0x0000000000017941 */ /* 0x000fea0003800000 */
.L_x_1949:
        /* <DEDUP_REMOVED lines=10> */
[----:B------:R-:W-:Y:S01]  /*2b10*/  MOV R128, RZ ;  /* 0x000000ff00807202 */ /* 0x000fe20000000f00 */
[----:B------:R-:W-:Y:S05]  /*2b20*/  @!P4 BRA `(.L_x_1954) ;  /* 0x000000900000c947 */ /* 0x000fea0003800000 */
[----:B------:R-:W-:Y:S01]  /*2b30*/  HADD2.F32 R128, -RZ, R105.H1_H1 ;  /* 0x30000069ff807230 */ /* 0x000fe20000004100 */
[----:B------:R-:W-:Y:S05]  /*2b40*/  BRA `(.L_x_1954) ;  /* 0x0000007000007947 */ /* 0x000fea0003800000 */
.L_x_1953:
[----:B------:R-:W-:Y:S01]  /*2b50*/  ISETP.NE.AND P6, PT, R19, RZ, PT ;  /* 0x000000ff1300720c */ /* 0x000fe20003fc5270 */
[----:B------:R-:W-:-:S03]  /*2b60*/  @P4 HADD2.F32 R129, -RZ, R105.H1_H1 ;  /* 0x30000069ff814230 */ /* 0x000fc60000004100 */
[----:B------:R-:W-:-:S05]  /*2b70*/  FSEL R128, R132, RZ, !P6 ;  /* 0x000000ff84807208 */ /* 0x000fca0007000000 */
[----:B------:R-:W-:-:S04]  /*2b80*/  FFMA.FTZ R128, R150, R133, R128 ;  /* 0x0000008596807223 */ /* 0x000fc80000010080 */
[----:B------:R-:W-:-:S04]  /*2b90*/  FADD.FTZ R128, R155, -R128 ;  /* 0x800000809b807221 */ /* 0x000fc80000010000 */
[----:B------:R-:W-:-:S04]  /*2ba0*/  FMUL.FTZ R128, R3, R128 ;  /* 0x0000008003807220 */ /* 0x000fc80000410000 */
[----:B------:R-:W-:Y:S02]  /*2bb0*/  @P4 FADD.FTZ R128, R128, R129 ;  /* 0x0000008180804221 */ /* 0x000fe40000010000 */
.L_x_1954:
[----:B------:R-:W-:Y:S05]  /*2bc0*/  BSYNC B1 ;  /* 0x0000000000017941 */ /* 0x000fea0003800000 */
.L_x_1952:
        /* <DEDUP_REMOVED lines=14> */
.L_x_1956:
[----:B------:R-:W-:-:S04]  /*2cb0*/  ISETP.NE.AND P6, PT, R19, RZ, PT ;  /* 0x000000ff1300720c */ /* 0x000fc80003fc5270 */
[----:B------:R-:W-:-:S05]  /*2cc0*/  FSEL R128, R132, RZ, !P6 ;  /* 0x000000ff84807208 */ /* 0x000fca0007000000 */
[----:B------:R-:W-:-:S04]  /*2cd0*/  FFMA.FTZ R129, R153, R133, R128 ;  /* 0x0000008599817223 */ /* 0x000fc80000010080 */
[----:B------:R-:W-:Y:S01]  /*2ce0*/  FADD.FTZ R128, R154, -R129 ;  /* 0x800000819a807221 */ /* 0x000fe20000010000 */
[----:B------:R-:W-:-:S03]  /*2cf0*/  @P4 HADD2.F32 R129, -RZ, R106.H0_H0 ;  /* 0x2000006aff814230 */ /* 0x000fc60000004100 */
[----:B------:R-:W-:-:S04]  /*2d00*/  FMUL.FTZ R128, R3, R128 ;  /* 0x0000008003807220 */ /* 0x000fc80000410000 */
[----:B------:R-:W-:Y:S02]  /*2d10*/  @P4 FADD.FTZ R128, R128, R129 ;  /* 0x0000008180804221 */ /* 0x000fe40000010000 */
.L_x_1957:
[----:B------:R-:W-:Y:S05]  /*2d20*/  BSYNC B1 ;  /* 0x0000000000017941 */ /* 0x000fea0003800000 */
.L_x_1955:
        /* <DEDUP_REMOVED lines=14> */
.L_x_1959:
[----:B------:R-:W-:Y:S01]  /*2e10*/  ISETP.NE.AND P6, PT, R19, RZ, PT ;  /* 0x000000ff1300720c */ /* 0x000fe20003fc5270 */
[----:B------:R-:W-:-:S03]  /*2e20*/  @P4 HADD2.F32 R129, -RZ, R106.H1_H1 ;  /* 0x3000006aff814230 */ /* 0x000fc60000004100 */
[----:B------:R-:W-:-:S05]  /*2e30*/  FSEL R128, R132, RZ, !P6 ;  /* 0x000000ff84807208 */ /* 0x000fca0007000000 */
[----:B------:R-:W-:-:S04]  /*2e40*/  FFMA.FTZ R128, R156, R133, R128 ;  /* 0x000000859c807223 */ /* 0x000fc80000010080 */
[----:B------:R-:W-:-:S04]  /*2e50*/  FADD.FTZ R128, R157, -R128 ;  /* 0x800000809d807221 */ /* 0x000fc80000010000 */
[----:B------:R-:W-:-:S04]  /*2e60*/  FMUL.FTZ R128, R3, R128 ;  /* 0x0000008003807220 */ /* 0x000fc80000410000 */
[----:B------:R-:W-:Y:S02]  /*2e70*/  @P4 FADD.FTZ R128, R128, R129 ;  /* 0x0000008180804221 */ /* 0x000fe40000010000 */
.L_x_1960:
[----:B------:R-:W-:Y:S05]  /*2e80*/  BSYNC B1 ;  /* 0x0000000000017941 */ /* 0x000fea0003800000 */
.L_x_1958:
        /* <DEDUP_REMOVED lines=14> */
.L_x_1962:
[----:B------:R-:W-:-:S04]  /*2f70*/  ISETP.NE.AND P6, PT, R19, RZ, PT ;  /* 0x000000ff1300720c */ /* 0x000fc80003fc5270 */
[----:B------:R-:W-:-:S05]  /*2f80*/  FSEL R128, R132, RZ, !P6 ;  /* 0x000000ff84807208 */ /* 0x000fca0007000000 */
[----:B------:R-:W-:-:S04]  /*2f90*/  FFMA.FTZ R129, R167, R133, R128 ;  /* 0x00000085a7817223 */ /* 0x000fc80000010080 */
[----:B------:R-:W-:Y:S01]  /*2fa0*/  FADD.FTZ R128, R166, -R129 ;  /* 0x80000081a6807221 */ /* 0x000fe20000010000 */
[----:B------:R-:W-:-:S03]  /*2fb0*/  @P4 HADD2.F32 R129, -RZ, R107.H0_H0 ;  /* 0x2000006bff814230 */ /* 0x000fc60000004100 */
[----:B------:R-:W-:-:S04]  /*2fc0*/  FMUL.FTZ R128, R3, R128 ;  /* 0x0000008003807220 */ /* 0x000fc80000410000 */
[----:B------:R-:W-:Y:S02]  /*2fd0*/  @P4 FADD.FTZ R128, R128, R129 ;  /* 0x0000008180804221 */ /* 0x000fe40000010000 */
.L_x_1963:
[----:B------:R-:W-:Y:S05]  /*2fe0*/  BSYNC B1 ;  /* 0x0000000000017941 */ /* 0x000fea0003800000 */
.L_x_1961:
        /* <DEDUP_REMOVED lines=14> */
.L_x_1965:
[----:B------:R-:W-:Y:S01]  /*30d0*/  ISETP.NE.AND P6, PT, R19, RZ, PT ;  /* 0x000000ff1300720c */ /* 0x000fe20003fc5270 */
[----:B------:R-:W-:-:S03]  /*30e0*/  @P4 HADD2.F32 R129, -RZ, R107.H1_H1 ;  /* 0x3000006bff814230 */ /* 0x000fc60000004100 */
[----:B------:R-:W-:-:S05]  /*30f0*/  FSEL R128, R132, RZ, !P6 ;  /* 0x000000ff84807208 */ /* 0x000fca0007000000 */
[----:B------:R-:W-:-:S04]  /*3100*/  FFMA.FTZ R128, R168, R133, R128 ;  /* 0x00000085a8807223 */ /* 0x000fc80000010080 */
[----:B------:R-:W-:-:S04]  /*3110*/  FADD.FTZ R128, R169, -R128 ;  /* 0x80000080a9807221 */ /* 0x000fc80000010000 */
[----:B------:R-:W-:-:S04]  /*3120*/  FMUL.FTZ R128, R3, R128 ;  /* 0x0000008003807220 */ /* 0x000fc80000410000 */
[----:B------:R-:W-:Y:S02]  /*3130*/  @P4 FADD.FTZ R128, R128, R129 ;  /* 0x0000008180804221 */ /* 0x000fe40000010000 */
.L_x_1966:
[----:B------:R-:W-:Y:S05]  /*3140*/  BSYNC B1 ;  /* 0x0000000000017941 */ /* 0x000fea0003800000 */
.L_x_1964:
[----:B------:R-:W-:Y:S01]  /*3150*/  @P3 FMUL.FTZ R129, R128, c[0x0][0x1ec] ;  /* 0x00007b0080813a20 */ /* 0x000fe20000410000 */
[----:B------:R-:W-:Y:S02]  /*3160*/  @P3 LOP3.LUT P4, RZ, R165, 0xff000000, RZ, 0xc0, !PT ;  /* 0xff000000a5ff3812 */ /* 0x000fe4000788c0ff */
[----:B------:R-:W-:Y:S01]  /*3170*/  @P5 MOV R131, 0x10 ;  /* 0x0000001000835802 */ /* 0x000fe20000000f00 */
[----:B------:R-:W-:Y:S01]  /*3180*/  @P3 FMUL.FTZ R129, R129, c[0x0][0x1e8] ;  /* 0x00007a0081813a20 */ /* 0x000fe20000410000 */
[----:B------:R-:W-:Y:S02]  /*3190*/  @P3 MOV R137, 0x10 ;  /* 0x0000001000893802 */ /* 0x000fe40000000f00 */
[----:B------:R-:W-:Y:S01]  /*31a0*/  @P5 F2FP.PACK_AB R134, RZ, R128 ;  /* 0x00000080ff86523e */ /* 0x000fe200000000ff */
[----:B------:R-:W-:Y:S01]  /*31b0*/  @P5 IMAD.WIDE.U32 R130, R144, R131, c[0x0][0x258] ;  /* 0x0000960090825625 */ /* 0x000fe200078e0083 */
[----:B------:R-:W-:Y:S02]  /*31c0*/  @P3 FSEL R129, R129, RZ, P4 ;  /* 0x000000ff81813208 */ /* 0x000fe40002000000 */
[----:B------:R-:W-:-:S02]  /*31d0*/  @P5 PRMT R123, R123, 0x5410, R134 ;  /* 0x000054107b7b5816 */ /* 0x000fc40000000086 */
[----:B------:R-:W-:Y:S01]  /*31e0*/  @P3 F2FP.PACK_AB R135, RZ, R129 ;  /* 0x00000081ff87323e */ /* 0x000fe200000000ff */
[----:B------:R-:W-:Y:S01]  /*31f0*/  @P3 IMAD.WIDE.U32 R128, R2, R137, c[0x0][0x248] ;  /* 0x0000920002803625 */ /* 0x000fe200078e0089 */
[----:B------:R-:W-:Y:S01]  /*3200*/  IADD3 R144, R144, 0x100, RZ ;  /* 0x0000010090907810 */ /* 0x000fe20007ffe0ff */
[----:B------:R0:W-:Y:S01]  /*3210*/  @P5 STG.E.128 [R130.64], R120 ;  /* 0x0000007882005986 */ /* 0x0001e2000c101d04 */
[----:B------:R-:W-:Y:S02]  /*3220*/  @P3 PRMT R127, R127, 0x5410, R135 ;  /* 0x000054107f7f3816 */ /* 0x000fe40000000087 */
[----:B------:R-:W-:-:S03]  /*3230*/  IADD3 R2, R2, 0x100, RZ ;  /* 0x0000010002027810 */ /* 0x000fc60007ffe0ff */
[----:B------:R0:W-:Y:S04]  /*3240*/  @P3 STG.E.128 [R128.64], R124 ;  /* 0x0000007c80003986 */ /* 0x0001e8000c101d04 */
.L_x_1942:
[----:B------:R-:W-:Y:S05]  /*3250*/  BSYNC B0 ;  /* 0x0000000000007941 */ /* 0x000fea0003800000 */
.L_x_1941:
        /* <DEDUP_REMOVED lines=10> */
[----:B-----5:R-:W-:Y:S01]  /*3300*/  HADD2.F32 R128, -RZ, R108.H0_H0 ;  /* 0x2000006cff807230 */ /* 0x020fe20000004100 */
[----:B------:R-:W-:Y:S05]  /*3310*/  BRA `(.L_x_1971) ;  /* 0x000000b000007947 */ /* 0x000fea0003800000 */
.L_x_1970:
        /* <DEDUP_REMOVED lines=9> */
[----:B-----5:R-:W-:-:S05]  /*33b0*/  @P4 HADD2.F32 R129, -RZ, R108.H0_H0 ;  /* 0x2000006cff814230 */ /* 0x020fca0000004100 */
[----:B------:R-:W-:Y:S02]  /*33c0*/  @P4 FADD.FTZ R128, R128, R129 ;  /* 0x0000008180804221 */ /* 0x000fe40000010000 */
.L_x_1971:
[----:B------:R-:W-:Y:S05]  /*33d0*/  BSYNC B1 ;  /* 0x0000000000017941 */ /* 0x000fea0003800000 */
.L_x_1969:
        /* <DEDUP_REMOVED lines=16> */
.L_x_1973:
[----:B------:R-:W-:Y:S01]  /*34e0*/  ISETP.NE.AND P6, PT, R19, RZ, PT ;  /* 0x000000ff1300720c */ /* 0x000fe20003fc5270 */
[----:B------:R-:W-:-:S03]  /*34f0*/  @P4 HADD2.F32 R129, -RZ, R108.H1_H1 ;  /* 0x3000006cff814230 */ /* 0x000fc60000004100 */
[----:B------:R-:W-:-:S05]  /*3500*/  FSEL R128, R132, RZ, !P6 ;  /* 0x000000ff84807208 */ /* 0x000fca0007000000 */
[----:B------:R-:W-:-:S04]  /*3510*/  FFMA.FTZ R128, R170, R133, R128 ;  /* 0x00000085aa807223 */ /* 0x000fc80000010080 */
[----:B------:R-:W-:-:S04]  /*3520*/  FADD.FTZ R128, R175, -R128 ;  /* 0x80000080af807221 */ /* 0x000fc80000010000 */
[----:B------:R-:W-:-:S04]  /*3530*/  FMUL.FTZ R128, R3, R128 ;  /* 0x0000008003807220 */ /* 0x000fc80000410000 */
[----:B------:R-:W-:Y:S02]  /*3540*/  @P4 FADD.FTZ R128, R128, R129 ;  /* 0x0000008180804221 */ /* 0x000fe40000010000 */
.L_x_1974:
[----:B------:R-:W-:Y:S05]  /*3550*/  BSYNC B1 ;  /* 0x0000000000017941 */ /* 0x000fea0003800000 */
.L_x_1972:
        /* <DEDUP_REMOVED lines=14> */
.L_x_1976:
[----:B------:R-:W-:-:S04]  /*3640*/  ISETP.NE.AND P6, PT, R19, RZ, PT ;  /* 0x000000ff1300720c */ /* 0x000fc80003fc5270 */
[----:B------:R-:W-:-:S05]  /*3650*/  FSEL R128, R132, RZ, !P6 ;  /* 0x000000ff84807208 */ /* 0x000fca0007000000 */
[----:B------:R-:W-:-:S04]  /*3660*/  FFMA.FTZ R129, R173, R133, R128 ;  /* 0x00000085ad817223 */ /* 0x000fc80000010080 */
[----:B------:R-:W-:Y:S01]  /*3670*/  FADD.FTZ R128, R176, -R129 ;  /* 0x80000081b0807221 */ /* 0x000fe20000010000 */
[----:B------:R-:W-:-:S03]  /*3680*/  @P4 HADD2.F32 R129, -RZ, R109.H0_H0 ;  /* 0x2000006dff814230 */ /* 0x000fc60000004100 */
[----:B------:R-:W-:-:S04]  /*3690*/  FMUL.FTZ R128, R3, R128 ;  /* 0x0000008003807220 */ /* 0x000fc80000410000 */
[----:B------:R-:W-:Y:S02]  /*36a0*/  @P4 FADD.FTZ R128, R128, R129 ;  /* 0x0000008180804221 */ /* 0x000fe40000010000 */
.L_x_1977:
[----:B------:R-:W-:Y:S05]  /*36b0*/  BSYNC B1 ;  /* 0x0000000000017941 */ /* 0x000fea0003800000 */
.L_x_1975:
        /* <DEDUP_REMOVED lines=14> */
.L_x_1979:
[----:B------:R-:W-:Y:S01]  /*37a0*/  ISETP.NE.AND P6, PT, R19, RZ, PT ;  /* 0x000000ff1300720c */ /* 0x000fe20003fc5270 */
[----:B------:R-:W-:-:S03]  /*37b0*/  @P4 HADD2.F32 R129, -RZ, R109.H1_H1 ;  /* 0x3000006dff814230 */ /* 0x000fc60000004100 */
[----:B------:R-:W-:-:S05]  /*37c0*/  FSEL R128, R132, RZ, !P6 ;  /* 0x000000ff84807208 */ /* 0x000fca0007000000 */
[----:B------:R-:W-:-:S04]  /*37d0*/  FFMA.FTZ R128, R174, R133, R128 ;  /* 0x00000085ae807223 */ /* 0x000fc80000010080 */
[----:B------:R-:W-:-:S04]  /*37e0*/  FADD.FTZ R128, R179, -R128 ;  /* 0x80000080b3807221 */ /* 0x000fc80000010000 */
[----:B------:R-:W-:-:S04]  /*37f0*/  FMUL.FTZ R128, R3, R128 ;  /* 0x0000008003807220 */ /* 0x000fc80000410000 */
[----:B------:R-:W-:Y:S02]  /*3800*/  @P4 FADD.FTZ R128, R128, R129 ;  /* 0x0000008180804221 */ /* 0x000fe40000010000 */
.L_x_1980:
[----:B------:R-:W-:Y:S05]  /*3810*/  BSYNC B1 ;  /* 0x0000000000017941 */ /* 0x000fea0003800000 */
.L_x_1978:
        /* <DEDUP_REMOVED lines=14> */
.L_x_1982:
[----:B------:R-:W-:-:S04]  /*3900*/  ISETP.NE.AND P6, PT, R19, RZ, PT ;  /* 0x000000ff1300720c */ /* 0x000fc80003fc5270 */
[----:B------:R-:W-:-:S05]  /*3910*/  FSEL R128, R132, RZ, !P6 ;  /* 0x000000ff84807208 */ /* 0x000fca0007000000 */
[----:B------:R-:W-:-:S04]  /*3920*/  FFMA.FTZ R129, R177, R133, R128 ;  /* 0x00000085b1817223 */ /* 0x000fc80000010080 */
[----:B------:R-:W-:Y:S01]  /*3930*/  FADD.FTZ R128, R178, -R129 ;  /* 0x80000081b2807221 */ /* 0x000fe20000010000 */
[----:B------:R-:W-:-:S03]  /*3940*/  @P4 HADD2.F32 R129, -RZ, R110.H0_H0 ;  /* 0x2000006eff814230 */ /* 0x000fc60000004100 */
[----:B------:R-:W-:-:S04]  /*3950*/  FMUL.FTZ R128, R3, R128 ;  /* 0x0000008003807220 */ /* 0x000fc80000410000 */
[----:B------:R-:W-:Y:S02]  /*3960*/  @P4 FADD.FTZ R128, R128, R129 ;  /* 0x0000008180804221 */ /* 0x000fe40000010000 */
.L_x_1983:
[----:B------:R-:W-:Y:S05]  /*3970*/  BSYNC B1 ;  /* 0x0000000000017941 */ /* 0x000fea0003800000 */
.L_x_1981:
        /* <DEDUP_REMOVED lines=14> */
.L_x_1985:
[----:B------:R-:W-:Y:S01]  /*3a60*/  ISETP.NE.AND P6, PT, R19, RZ, PT ;  /* 0x000000ff1300720c */ /* 0x000fe20003fc5270 */
[----:B------:R-:W-:-:S03]  /*3a70*/  @P4 HADD2.F32 R129, -RZ, R110.H1_H1 ;  /* 0x3000006eff814230 */ /* 0x000fc60000004100 */
[----:B------:R-:W-:-:S05]  /*3a80*/  FSEL R128, R132, RZ, !P6 ;  /* 0x000000ff84807208 */ /* 0x000fca0007000000 */
[----:B------:R-:W-:-:S04]  /*3a90*/  FFMA.FTZ R128, R180, R133, R128 ;  /* 0x00000085b4807223 */ /* 0x000fc80000010080 */
[----:B------:R-:W-:-:S04]  /*3aa0*/  FADD.FTZ R128, R181, -R128 ;  /* 0x80000080b5807221 */ /* 0x000fc80000010000 */
[----:B------:R-:W-:-:S04]  /*3ab0*/  FMUL.FTZ R128, R3, R128 ;  /* 0x0000008003807220 */ /* 0x000fc80000410000 */
[----:B------:R-:W-:Y:S02]  /*3ac0*/  @P4 FADD.FTZ R128, R128, R129 ;  /* 0x0000008180804221 */ /* 0x000fe40000010000 */
.L_x_1986:
[----:B------:R-:W-:Y:S05]  /*3ad0*/  BSYNC B1 ;  /* 0x0000000000017941 */ /* 0x000fea0003800000 */
.L_x_1984:
        /* <DEDUP_REMOVED lines=14> */
.L_x_1988:
[----:B------:R-:W-:-:S04]  /*3bc0*/  ISETP.NE.AND P6, PT, R19, RZ, PT ;  /* 0x000000ff1300720c */ /* 0x000fc80003fc5270 */
[----:B------:R-:W-:-:S05]  /*3bd0*/  FSEL R128, R132, RZ, !P6 ;  /* 0x000000ff84807208 */ /* 0x000fca0007000000 */
[----:B------:R-:W-:-:S04]  /*3be0*/  FFMA.FTZ R129, R183, R133, R128 ;  /* 0x00000085b7817223 */ /* 0x000fc80000010080 */
[----:B------:R-:W-:Y:S01]  /*3bf0*/  FADD.FTZ R128, R182, -R129 ;  /* 0x80000081b6807221 */ /* 0x000fe20000010000 */
[----:B------:R-:W-:-:S03]  /*3c00*/  @P4 HADD2.F32 R129, -RZ, R111.H0_H0 ;  /* 0x2000006fff814230 */ /* 0x000fc60000004100 */
[----:B------:R-:W-:-:S04]  /*3c10*/  FMUL.FTZ R128, R3, R128 ;  /* 0x0000008003807220 */ /* 0x000fc80000410000 */
[----:B------:R-:W-:Y:S02]  /*3c20*/  @P4 FADD.FTZ R128, R128, R129 ;  /* 0x0000008180804221 */ /* 0x000fe40000010000 */
.L_x_1989:
[----:B------:R-:W-:Y:S05]  /*3c30*/  BSYNC B1 ;  /* 0x0000000000017941 */ /* 0x000fea0003800000 */
.L_x_1987:
        /* <DEDUP_REMOVED lines=14> */
.L_x_1991:
[----:B------:R-:W-:Y:S01]  /*3d20*/  ISETP.NE.AND P6, PT, R19, RZ, PT ;  /* 0x000000ff1300720c */ /* 0x000fe20003fc5270 */
[----:B------:R-:W-:-:S03]  /*3d30*/  @P4 HADD2.F32 R129, -RZ, R111.H1_H1 ;  /* 0x3000006fff814230 */ /* 0x000fc60000004100 */
[----:B------:R-:W-:-:S05]  /*3d40*/  FSEL R128, R132, RZ, !P6 ;  /* 0x000000ff84807208 */ /* 0x000fca0007000000 */
[----:B------:R-:W-:-:S04]  /*3d50*/  FFMA.FTZ R128, R184, R133, R128 ;  /* 0x00000085b8807223 */ /* 0x000fc80000010080 */
[----:B------:R-:W-:-:S04]  /*3d60*/  FADD.FTZ R128, R185, -R128 ;  /* 0x80000080b9807221 */ /* 0x000fc80000010000 */
[----:B------:R-:W-:-:S04]  /*3d70*/  FMUL.FTZ R128, R3, R128 ;  /* 0x0000008003807220 */ /* 0x000fc80000410000 */
[----:B------:R-:W-:Y:S02]  /*3d80*/  @P4 FADD.FTZ R128, R128, R129 ;  /* 0x0000008180804221 */ /* 0x000fe40000010000 */
.L_x_1992:
[----:B------:R-:W-:Y:S05]  /*3d90*/  BSYNC B1 ;  /* 0x0000000000017941 */ /* 0x000fea0003800000 */
.L_x_1990:
        /* <DEDUP_REMOVED lines=16> */
.L_x_1968:
[----:B------:R-:W-:Y:S05]  /*3ea0*/  BSYNC B0 ;  /* 0x0000000000007941 */ /* 0x000fea0003800000 */
.L_x_1967:
        /* <DEDUP_REMOVED lines=12> */
.L_x_1996:
        /* <DEDUP_REMOVED lines=11> */
.L_x_1997:
[----:B------:R-:W-:Y:S05]  /*4020*/  BSYNC B1 ;  /* 0x0000000000017941 */ /* 0x000fea0003800000 */
.L_x_1995:
        /* <DEDUP_REMOVED lines=16> */
.L_x_1999:
[----:B------:R-:W-:Y:S01]  /*4130*/  ISETP.NE.AND P6, PT, R19, RZ, PT ;  /* 0x000000ff1300720c */ /* 0x000fe20003fc5270 */
[----:B------:R-:W-:-:S03]  /*4140*/  @P4 HADD2.F32 R129, -RZ, R112.H1_H1 ;  /* 0x30000070ff814230 */ /* 0x000fc60000004100 */
[----:B------:R-:W-:-:S05]  /*4150*/  FSEL R128, R132, RZ, !P6 ;  /* 0x000000ff84807208 */ /* 0x000fca0007000000 */
[----:B------:R-:W-:-:S04]  /*4160*/  FFMA.FTZ R128, R186, R133, R128 ;  /* 0x00000085ba807223 */ /* 0x000fc80000010080 */
[----:B------:R-:W-:-:S04]  /*4170*/  FADD.FTZ R128, R193, -R128 ;  /* 0x80000080c1807221 */ /* 0x000fc80000010000 */
[----:B------:R-:W-:-:S04]  /*4180*/  FMUL.FTZ R128, R3, R128 ;  /* 0x0000008003807220 */ /* 0x000fc80000410000 */
[----:B------:R-:W-:Y:S02]  /*4190*/  @P4 FADD.FTZ R128, R128, R129 ;  /* 0x0000008180804221 */ /* 0x000fe40000010000 */
.L_x_2000:
[----:B------:R-:W-:Y:S05]  /*41a0*/  BSYNC B1 ;  /* 0x0000000000017941 */ /* 0x000fea0003800000 */
.L_x_1998:
        /* <DEDUP_REMOVED lines=14> */
.L_x_2002:
[----:B------:R-:W-:-:S04]  /*4290*/  ISETP.NE.AND P6, PT, R19, RZ, PT ;  /* 0x000000ff1300720c */ /* 0x000fc80003fc5270 */
[----:B------:R-:W-:-:S05]  /*42a0*/  FSEL R128, R132, RZ, !P6 ;  /* 0x000000ff84807208 */ /* 0x000fca0007000000 */
[----:B------:R-:W-:-:S04]  /*42b0*/  FFMA.FTZ R129, R191, R133, R128 ;  /* 0x00000085bf817223 */ /* 0x000fc80000010080 */
[----:B------:R-:W-:Y:S01]  /*42c0*/  FADD.FTZ R128, R194, -R129 ;  /* 0x80000081c2807221 */ /* 0x000fe20000010000 */
[----:B------:R-:W-:-:S03]  /*42d0*/  @P4 HADD2.F32 R129, -RZ, R113.H0_H0 ;  /* 0x20000071ff814230 */ /* 0x000fc60000004100 */
[----:B------:R-:W-:-:S04]  /*42e0*/  FMUL.FTZ R128, R3, R128 ;  /* 0x0000008003807220 */ /* 0x000fc80000410000 */
[----:B------:R-:W-:Y:S02]  /*42f0*/  @P4 FADD.FTZ R128, R128, R129 ;  /* 0x0000008180804221 */ /* 0x000fe40000010000 */
.L_x_2003:
[----:B------:R-:W-:Y:S05]  /*4300*/  BSYNC B1 ;  /* 0x0000000000017941 */ /* 0x000fea0003800000 */
.L_x_2001:
        /* <DEDUP_REMOVED lines=14> */
.L_x_2005:
[----:B------:R-:W-:Y:S01]  /*43f0*/  ISETP.NE.AND P6, PT, R19, RZ, PT ;  /* 0x000000ff1300720c */ /* 0x000fe20003fc5270 */
[----:B------:R-:W-:-:S03]  /*4400*/  @P4 HADD2.F32 R129, -RZ, R113.H1_H1 ;  /* 0x30000071ff814230 */ /* 0x000fc60000004100 */
[----:B------:R-:W-:-:S05]  /*4410*/  FSEL R128, R132, RZ, !P6 ;  /* 0x000000ff84807208 */ /* 0x000fca0007000000 */
[----:B------:R-:W-:-:S04]  /*4420*/  FFMA.FTZ R128, R192, R133, R128 ;  /* 0x00000085c0807223 */ /* 0x000fc80000010080 */
[----:B------:R-:W-:-:S04]  /*4430*/  FADD.FTZ R128, R197, -R128 ;  /* 0x80000080c5807221 */ /* 0x000fc80000010000 */
[----:B------:R-:W-:-:S04]  /*4440*/  FMUL.FTZ R128, R3, R128 ;  /* 0x0000008003807220 */ /* 0x000fc80000410000 */
[----:B------:R-:W-:Y:S02]  /*4450*/  @P4 FADD.FTZ R128, R128, R129 ;  /* 0x0000008180804221 */ /* 0x000fe40000010000 */
.L_x_2006:
[----:B------:R-:W-:Y:S05]  /*4460*/  BSYNC B1 ;  /* 0x0000000000017941 */ /* 0x000fea0003800000 */
.L_x_2004:
        /* <DEDUP_REMOVED lines=14> */
.L_x_2008:
[----:B------:R-:W-:-:S04]  /*4550*/  ISETP.NE.AND P6, PT, R19, RZ, PT ;  /* 0x000000ff1300720c */ /* 0x000fc80003fc5270 */
[----:B------:R-:W-:-:S05]  /*4560*/  FSEL R128, R132, RZ, !P6 ;  /* 0x000000ff84807208 */ /* 0x000fca0007000000 */
[----:B------:R-:W-:-:S04]  /*4570*/  FFMA.FTZ R129, R195, R133, R128 ;  /* 0x00000085c3817223 */ /* 0x000fc80000010080 */
[----:B------:R-:W-:Y:S01]  /*4580*/  FADD.FTZ R128, R196, -R129 ;  /* 0x80000081c4807221 */ /* 0x000fe20000010000 */
[----:B------:R-:W-:-:S03]  /*4590*/  @P4 HADD2.F32 R129, -RZ, R114.H0_H0 ;  /* 0x20000072ff814230 */ /* 0x000fc60000004100 */
[----:B------:R-:W-:-:S04]  /*45a0*/  FMUL.FTZ R128, R3, R128 ;  /* 0x0000008003807220 */ /* 0x000fc80000410000 */
[----:B------:R-:W-:Y:S02]  /*45b0*/  @P4 FADD.FTZ R128, R128, R129 ;  /* 0x0000008180804221 */ /* 0x000fe40000010000 */
.L_x_2009:
[----:B------:R-:W-:Y:S05]  /*45c0*/  BSYNC B1 ;  /* 0x0000000000017941 */ /* 0x000fea0003800000 */
.L_x_2007:
        /* <DEDUP_REMOVED lines=14> */
.L_x_2011:
[----:B------:R-:W-:Y:S01]  /*46b0*/  ISETP.NE.AND P6, PT, R19, RZ, PT ;  /* 0x000000ff1300720c */ /* 0x000fe20003fc5270 */
[----:B------:R-:W-:-:S03]  /*46c0*/  @P4 HADD2.F32 R129, -RZ, R114.H1_H1 ;  /* 0x30000072ff814230 */ /* 0x000fc60000004100 */
[----:B------:R-:W-:-:S05]  /*46d0*/  FSEL R128, R132, RZ, !P6 ;  /* 0x000000ff84807208 */ /* 0x000fca0007000000 */
[----:B------:R-:W-:-:S04]  /*46e0*/  FFMA.FTZ R128, R198, R133, R128 ;  /* 0x00000085c6807223 */ /* 0x000fc80000010080 */
[----:B------:R-:W-:-:S04]  /*46f0*/  FADD.FTZ R128, R199, -R128 ;  /* 0x80000080c7807221 */ /* 0x000fc80000010000 */
[----:B------:R-:W-:-:S04]  /*4700*/  FMUL.FTZ R128, R3, R128 ;  /* 0x0000008003807220 */ /* 0x000fc80000410000 */
[----:B------:R-:W-:Y:S02]  /*4710*/  @P4 FADD.FTZ R128, R128, R129 ;  /* 0x0000008180804221 */ /* 0x000fe40000010000 */
.L_x_2012:
[----:B------:R-:W-:Y:S05]  /*4720*/  BSYNC B1 ;  /* 0x0000000000017941 */ /* 0x000fea0003800000 */
.L_x_2010:
        /* <DEDUP_REMOVED lines=14> */
.L_x_2014:
[----:B------:R-:W-:-:S04]  /*4810*/  ISETP.NE.AND P6, PT, R19, RZ, PT ;  /* 0x000000ff1300720c */ /* 0x000fc80003fc5270 */
[----:B------:R-:W-:-:S05]  /*4820*/  FSEL R128, R132, RZ, !P6 ;  /* 0x000000ff84807208 */ /* 0x000fca0007000000 */
[----:B------:R-:W-:-:S04]  /*4830*/  FFMA.FTZ R129, R201, R133, R128 ;  /* 0x00000085c9817223 */ /* 0x000fc80000010080 */
[----:B------:R-:W-:Y:S01]  /*4840*/  FADD.FTZ R128, R200, -R129 ;  /* 0x80000081c8807221 */ /* 0x000fe20000010000 */
[----:B------:R-:W-:-:S03]  /*4850*/  @P4 HADD2.F32 R129, -RZ, R115.H0_H0 ;  /* 0x20000073ff814230 */ /* 0x000fc60000004100 */
[----:B------:R-:W-:-:S04]  /*4860*/  FMUL.FTZ R128, R3, R128 ;  /* 0x0000008003807220 */ /* 0x000fc80000410000 */
[----:B------:R-:W-:Y:S02]  /*4870*/  @P4 FADD.FTZ R128, R128, R129 ;  /* 0x0000008180804221 */ /* 0x000fe40000010000 */
.L_x_2015:
[----:B------:R-:W-:Y:S05]  /*4880*/  BSYNC B1 ;  /* 0x0000000000017941 */ /* 0x000fea0003800000 */
.L_x_2013:
        /* <DEDUP_REMOVED lines=14> */
.L_x_2017:
[----:B------:R-:W-:Y:S01]  /*4970*/  ISETP.NE.AND P6, PT, R19, RZ, PT ;  /* 0x000000ff1300720c */ /* 0x000fe20003fc5270 */
[----:B------:R-:W-:-:S03]  /*4980*/  @P4 HADD2.F32 R129, -RZ, R115.H1_H1 ;  /* 0x30000073ff814230 */ /* 0x000fc60000004100 */
[----:B------:R-:W-:-:S05]  /*4990*/  FSEL R128, R132, RZ, !P6 ;  /* 0x000000ff84807208 */ /* 0x000fca0007000000 */
[----:B------:R-:W-:-:S04]  /*49a0*/  FFMA.FTZ R128, R202, R133, R128 ;  /* 0x00000085ca807223 */ /* 0x000fc80000010080 */
[----:B------:R-:W-:-:S04]  /*49b0*/  FADD.FTZ R128, R203, -R128 ;  /* 0x80000080cb807221 */ /* 0x000fc80000010000 */
[----:B------:R-:W-:-:S04]  /*49c0*/  FMUL.FTZ R128, R3, R128 ;  /* 0x0000008003807220 */ /* 0x000fc80000410000 */
[----:B------:R-:W-:Y:S02]  /*49d0*/  @P4 FADD.FTZ R128, R128, R129 ;  /* 0x0000008180804221 */ /* 0x000fe40000010000 */
.L_x_2018:
[----:B------:R-:W-:Y:S05]  /*49e0*/  BSYNC B1 ;  /* 0x0000000000017941 */ /* 0x000fea0003800000 */
.L_x_2016:
        /* <DEDUP_REMOVED lines=16> */
.L_x_1994:
[----:B------:R-:W-:Y:S05]  /*4af0*/  BSYNC B0 ;  /* 0x0000000000007941 */ /* 0x000fea0003800000 */
.L_x_1993:
        /* <DEDUP_REMOVED lines=13> */
.L_x_2022:
        /* <DEDUP_REMOVED lines=11> */
.L_x_2023:
[----:B------:R-:W-:Y:S05]  /*4c80*/  BSYNC B1 ;  /* 0x0000000000017941 */ /* 0x000fea0003800000 */
.L_x_2021:
        /* <DEDUP_REMOVED lines=16> */
.L_x_2025:
[----:B------:R-:W-:Y:S01]  /*4d90*/  ISETP.NE.AND P6, PT, R19, RZ, PT ;  /* 0x000000ff1300720c */ /* 0x000fe20003fc5270 */
[----:B------:R-:W-:-:S03]  /*4da0*/  @P4 HADD2.F32 R129, -RZ, R116.H1_H1 ;  /* 0x30000074ff814230 */ /* 0x000fc60000004100 */
[----:B------:R-:W-:-:S05]  /*4db0*/  FSEL R128, R132, RZ, !P6 ;  /* 0x000000ff84807208 */ /* 0x000fca0007000000 */
[----:B------:R-:W-:-:S04]  /*4dc0*/  FFMA.FTZ R128, R204, R133, R128 ;  /* 0x00000085cc807223 */ /* 0x000fc80000010080 */
[----:B------:R-:W-:-:S04]  /*4dd0*/  FADD.FTZ R128, R207, -R128 ;  /* 0x80000080cf807221 */ /* 0x000fc80000010000 */
[----:B------:R-:W-:-:S04]  /*4de0*/  FMUL.FTZ R128, R3, R128 ;  /* 0x0000008003807220 */ /* 0x000fc80000410000 */
[----:B------:R-:W-:Y:S02]  /*4df0*/  @P4 FADD.FTZ R128, R128, R129 ;  /* 0x0000008180804221 */ /* 0x000fe40000010000 */
.L_x_2026:
[----:B------:R-:W-:Y:S05]  /*4e00*/  BSYNC B1 ;  /* 0x0000000000017941 */ /* 0x000fea0003800000 */
.L_x_2024:
        /* <DEDUP_REMOVED lines=14> */
.L_x_2028:
[----:B------:R-:W-:-:S04]  /*4ef0*/  ISETP.NE.AND P6, PT, R19, RZ, PT ;  /* 0x000000ff1300720c */ /* 0x000fc80003fc5270 */
[----:B------:R-:W-:-:S05]  /*4f00*/  FSEL R128, R132, RZ, !P6 ;  /* 0x000000ff84807208 */ /* 0x000fca0007000000 */
[----:B------:R-:W-:-:S04]  /*4f10*/  FFMA.FTZ R129, R205, R133, R128 ;  /* 0x00000085cd817223 */ /* 0x000fc80000010080 */
[----:B------:R-:W-:Y:S01]  /*4f20*/  FADD.FTZ R128, R210, -R129 ;  /* 0x80000081d2807221 */ /* 0x000fe20000010000 */
[----:B------:R-:W-:-:S03]  /*4f30*/  @P4 HADD2.F32 R129, -RZ, R117.H0_H0 ;  /* 0x20000075ff814230 */ /* 0x000fc60000004100 */
[----:B------:R-:W-:-:S04]  /*4f40*/  FMUL.FTZ R128, R3, R128 ;  /* 0x0000008003807220 */ /* 0x000fc80000410000 */
[----:B------:R-:W-:Y:S02]  /*4f50*/  @P4 FADD.FTZ R128, R128, R129 ;  /* 0x0000008180804221 */ /* 0x000fe40000010000 */
.L_x_2029:
[----:B------:R-:W-:Y:S05]  /*4f60*/  BSYNC B1 ;  /* 0x0000000000017941 */ /* 0x000fea0003800000 */
.L_x_2027:
        /* <DEDUP_REMOVED lines=14> */
.L_x_2031:
[----:B------:R-:W-:Y:S01]  /*5050*/  ISETP.NE.AND P6, PT, R19, RZ, PT ;  /* 0x000000ff1300720c */ /* 0x000fe20003fc5270 */
[----:B------:R-:W-:-:S03]  /*5060*/  @P4 HADD2.F32 R129, -RZ, R117.H1_H1 ;  /* 0x30000075ff814230 */ /* 0x000fc60000004100 */
[----:B------:R-:W-:-:S05]  /*5070*/  FSEL R128, R132, RZ, !P6 ;  /* 0x000000ff84807208 */ /* 0x000fca0007000000 */
[----:B------:R-:W-:-:S04]  /*5080*/  FFMA.FTZ R128, R208, R133, R128 ;  /* 0x00000085d0807223 */ /* 0x000fc80000010080 */
[----:B------:R-:W-:-:S04]  /*5090*/  FADD.FTZ R128, R209, -R128 ;  /* 0x80000080d1807221 */ /* 0x000fc80000010000 */
[----:B------:R-:W-:-:S04]  /*50a0*/  FMUL.FTZ R128, R3, R128 ;  /* 0x0000008003807220 */ /* 0x000fc80000410000 */
[----:B------:R-:W-:Y:S02]  /*50b0*/  @P4 FADD.FTZ R128, R128, R129 ;  /* 0x0000008180804221 */ /* 0x000fe40000010000 */
.L_x_2032:
[----:B------:R-:W-:Y:S05]  /*50c0*/  BSYNC B1 ;  /* 0x0000000000017941 */ /* 0x000fea0003800000 */
.L_x_2030:
        /* <DEDUP_REMOVED lines=14> */
.L_x_2034:
[----:B------:R-:W-:-:S04]  /*51b0*/  ISETP.NE.AND P6, PT, R19, RZ, PT ;  /* 0x000000ff1300720c */ /* 0x000fc80003fc5270 */
[----:B------:R-:W-:-:S05]  /*51c0*/  FSEL R128, R132, RZ, !P6 ;  /* 0x000000ff84807208 */ /* 0x000fca0007000000 */
[----:B------:R-:W-:-:S04]  /*51d0*/  FFMA.FTZ R129, R211, R133, R128 ;  /* 0x00000085d3817223 */ /* 0x000fc80000010080 */
[----:B------:R-:W-:Y:S01]  /*51e0*/  FADD.FTZ R128, R212, -R129 ;  /* 0x80000081d4807221 */ /* 0x000fe20000010000 */
[----:B------:R-:W-:-:S03]  /*51f0*/  @P4 HADD2.F32 R129, -RZ, R118.H0_H0 ;  /* 0x20000076ff814230 */ /* 0x000fc60000004100 */
[----:B------:R-:W-:-:S04]  /*5200*/  FMUL.FTZ R128, R3, R128 ;  /* 0x0000008003807220 */ /* 0x000fc80000410000 */
[----:B------:R-:W-:Y:S02]  /*5210*/  @P4 FADD.FTZ R128, R128, R129 ;  /* 0x0000008180804221 */ /* 0x000fe40000010000 */
.L_x_2035:
[----:B------:R-:W-:Y:S05]  /*5220*/  BSYNC B1 ;  /* 0x0000000000017941 */ /* 0x000fea0003800000 */
.L_x_2033:
        /* <DEDUP_REMOVED lines=14> */
.L_x_2037:
[----:B------:R-:W-:Y:S01]  /*5310*/  ISETP.NE.AND P6, PT, R19, RZ, PT ;  /* 0x000000ff1300720c */ /* 0x000fe20003fc5270 */
[----:B------:R-:W-:-:S03]  /*5320*/  @P4 HADD2.F32 R129, -RZ, R118.H1_H1 ;  /* 0x30000076ff814230 */ /* 0x000fc60000004100 */
[----:B------:R-:W-:-:S05]  /*5330*/  FSEL R128, R132, RZ, !P6 ;  /* 0x000000ff84807208 */ /* 0x000fca0007000000 */
[----:B------:R-:W-:-:S04]  /*5340*/  FFMA.FTZ R128, R214, R133, R128 ;  /* 0x00000085d6807223 */ /* 0x000fc80000010080 */
[----:B------:R-:W-:-:S04]  /*5350*/  FADD.FTZ R128, R213, -R128 ;  /* 0x80000080d5807221 */ /* 0x000fc80000010000 */
[----:B------:R-:W-:-:S04]  /*5360*/  FMUL.FTZ R128, R3, R128 ;  /* 0x0000008003807220 */ /* 0x000fc80000410000 */
[----:B------:R-:W-:Y:S02]  /*5370*/  @P4 FADD.FTZ R128, R128, R129 ;  /* 0x0000008180804221 */ /* 0x000fe40000010000 */
.L_x_2038:
[----:B------:R-:W-:Y:S05]  /*5380*/  BSYNC B1 ;  /* 0x0000000000017941 */ /* 0x000fea0003800000 */
.L_x_2036:
        /* <DEDUP_REMOVED lines=14> */
.L_x_2040:
[----:B------:R-:W-:-:S04]  /*5470*/  ISETP.NE.AND P6, PT, R19, RZ, PT ;  /* 0x000000ff1300720c */ /* 0x000fc80003fc5270 */
[----:B------:R-:W-:-:S05]  /*5480*/  FSEL R128, R132, RZ, !P6 ;  /* 0x000000ff84807208 */ /* 0x000fca0007000000 */
[----:B------:R-:W-:-:S04]  /*5490*/  FFMA.FTZ R129, R215, R133, R128 ;  /* 0x00000085d7817223 */ /* 0x000fc80000010080 */
[----:B------:R-:W-:Y:S01]  /*54a0*/  FADD.FTZ R128, R216, -R129 ;  /* 0x80000081d8807221 */ /* 0x000fe20000010000 */
[----:B------:R-:W-:-:S03]  /*54b0*/  @P4 HADD2.F32 R129, -RZ, R119.H0_H0 ;  /* 0x20000077ff814230 */ /* 0x000fc60000004100 */
[----:B------:R-:W-:-:S04]  /*54c0*/  FMUL.FTZ R128, R3, R128 ;  /* 0x0000008003807220 */ /* 0x000fc80000410000 */
[----:B------:R-:W-:Y:S02]  /*54d0*/  @P4 FADD.FTZ R128, R128, R129 ;  /* 0x0000008180804221 */ /* 0x000fe40000010000 */
.L_x_2041:
[----:B------:R-:W-:Y:S05]  /*54e0*/  BSYNC B1 ;  /* 0x0000000000017941 */ /* 0x000fea0003800000 */
.L_x_2039:
        /* <DEDUP_REMOVED lines=14> */
.L_x_2043:
[----:B------:R-:W-:Y:S01]  /*55d0*/  ISETP.NE.AND P2, PT, R19, RZ, PT ;  /* 0x000000ff1300720c */ /* 0x000fe20003f45270 */
[----:B------:R-:W-:-:S03]  /*55e0*/  @P4 HADD2.F32 R130, -RZ, R119.H1_H1 ;  /* 0x30000077ff824230 */ /* 0x000fc60000004100 */
[----:B------:R-:W-:-:S05]  /*55f0*/  FSEL R128, R132, RZ, !P2 ;  /* 0x000000ff84807208 */ /* 0x000fca0005000000 */
[----:B------:R-:W-:-:S04]  /*5600*/  FFMA.FTZ R128, R218, R133, R128 ;  /* 0x00000085da807223 */ /* 0x000fc80000010080 */
[----:B------:R-:W-:-:S04]  /*5610*/  FADD.FTZ R128, R217, -R128 ;  /* 0x80000080d9807221 */ /* 0x000fc80000010000 */
[----:B------:R-:W-:-:S04]  /*5620*/  FMUL.FTZ R3, R3, R128 ;  /* 0x0000008003037220 */ /* 0x000fc80000410000 */
[----:B------:R-:W-:Y:S02]  /*5630*/  @P4 FADD.FTZ R3, R3, R130 ;  /* 0x0000008203034221 */ /* 0x000fe40000010000 */
.L_x_2044:
[----:B------:R-:W-:Y:S05]  /*5640*/  BSYNC B1 ;  /* 0x0000000000017941 */ /* 0x000fea0003800000 */
.L_x_2042:
[----:B------:R-:W-:Y:S01]  /*5650*/  @P3 FMUL.FTZ R128, R3, c[0x0][0x1ec] ;  /* 0x00007b0003803a20 */ /* 0x000fe20000410000 */
[----:B------:R-:W-:Y:S02]  /*5660*/  @P3 LOP3.LUT P2, RZ, R159, 0xff000000, RZ, 0xc0, !PT ;  /* 0xff0000009fff3812 */ /* 0x000fe4000784c0ff */
[----:B------:R-:W-:Y:S01]  /*5670*/  @P5 MOV R129, 0x10 ;  /* 0x0000001000815802 */ /* 0x000fe20000000f00 */
[----:B------:R-:W-:Y:S01]  /*5680*/  @P3 FMUL.FTZ R128, R128, c[0x0][0x1e8] ;  /* 0x00007a0080803a20 */ /* 0x000fe20000410000 */
[----:B------:R-:W-:Y:S02]  /*5690*/  @P3 MOV R133, 0x10 ;  /* 0x0000001000853802 */ /* 0x000fe40000000f00 */
[----:B------:R-:W-:Y:S02]  /*56a0*/  @P5 F2FP.PACK_AB R130, RZ, R3 ;  /* 0x00000003ff82523e */ /* 0x000fe400000000ff */
[----:B------:R-:W-:Y:S01]  /*56b0*/  @P3 FSEL R131, R128, RZ, P2 ;  /* 0x000000ff80833208 */ /* 0x000fe20001000000 */
[----:B------:R-:W-:Y:S01]  /*56c0*/  @P5 IMAD.WIDE.U32 R128, R144, R129, c[0x0][0x258] ;  /* 0x0000960090805625 */ /* 0x000fe200078e0081 */
[----:B------:R-:W-:-:S02]  /*56d0*/  @P5 PRMT R123, R123, 0x5410, R130 ;  /* 0x000054107b7b5816 */ /* 0x000fc40000000082 */
[----:B------:R-:W-:Y:S01]  /*56e0*/  @P3 F2FP.PACK_AB R131, RZ, R131 ;  /* 0x00000083ff83323e */ /* 0x000fe200000000ff */
[----:B------:R-:W-:Y:S02]  /*56f0*/  @P3 IMAD.WIDE.U32 R2, R2, R133, c[0x0][0x248] ;  /* 0x0000920002023625 */ /* 0x000fe400078e0085 */
[----:B------:R0:W-:Y:S01]  /*5700*/  @P5 STG.E.128 [R128.64], R120 ;  /* 0x0000007880005986 */ /* 0x0001e2000c101d04 */
[----:B------:R-:W-:-:S05]  /*5710*/  @P3 PRMT R127, R127, 0x5410, R131 ;  /* 0x000054107f7f3816 */ /* 0x000fca0000000083 */
[----:B------:R0:W-:Y:S02]  /*5720*/  @P3 STG.E.128 [R2.64], R124 ;  /* 0x0000007c02003986 */ /* 0x0001e4000c101d04 */
.L_x_2020:
[----:B------:R-:W-:Y:S05]  /*5730*/  BSYNC B0 ;  /* 0x0000000000007941 */ /* 0x000fea0003800000 */
.L_x_2019:
[----:B------:R-:W-:Y:S02]  /*5740*/  IADD3 R5, R5, c[0x0][0x160], RZ ;  /* 0x0000580005057a10 */ /* 0x000fe40007ffe0ff */
[----:B------:R-:W-:Y:S02]  /*5750*/  LOP3.LUT P3, RZ, R4, 0xff, RZ, 0xc0, !PT ;  /* 0x000000ff04ff7812 */ /* 0x000fe4000786c0ff */
[----:B------:R-:W-:Y:S02]  /*5760*/  ISETP.GE.AND P2, PT, R5, c[0x0][0x164], PT ;  /* 0x0000590005007a0c */ /* 0x000fe40003f46270 */
[----:B------:R-:W-:-:S11]  /*5770*/  SEL R4, RZ, 0x1, P3 ;  /* 0x00000001ff047807 */ /* 0x000fd60001800000 */
[----:B0----5:R-:W-:Y:S01]  /*5780*/  @P2 CALL.REL.NOINC `(.L_x_1923) ;  /* 0x0000001000002944 */ /* 0x021fe20003c00000 */
[----:B------:R-:W-:Y:S05]  /*5790*/  BRA `(.L_x_2045) ;  /* 0xffffaeb000007947 */ /* 0x000fea000383ffff */
.L_x_1923:
[----:B-1----:R-:W0:Y:S01]  /*57a0*/  S2UR UR6, SR_CTAID.X ;  /* 0x00000000000679c3 */ /* 0x002e220000002500 */
[----:B------:R-:W0:Y:S01]  /*57b0*/  S2R R3, SR_TID.X ;  /* 0x0000000000037919 */ /* 0x000e220000002100 */
[----:B------:R-:W-:Y:S02]  /*57c0*/  LOP3.LUT P2, RZ, R0, 0xffffff00, RZ, 0xc0, !PT ;  /* 0xffffff0000ff7812 */ /* 0x000fe4000784c0ff */
[----:B------:R-:W-:Y:S02]  /*57d0*/  @P0 MOV R9, 0x20 ;  /* 0x0000002000090802 */ /* 0x000fe40000000f00 */
[----:B------:R-:W-:-:S09]  /*57e0*/  @P1 MOV R13, 0x20 ;  /* 0x00000020000d1802 */ /* 0x000fd20000000f00 */
        /* <DEDUP_REMOVED lines=36> */
.L_x_1939:
[----:B------:R-:W-:Y:S01]  /*5a30*/  HFMA2.MMA R138, -RZ, RZ, 0, 9.5367431640625e-07 ;  /* 0x00000010ff8a7435 */ /* 0x000fe200000001ff */
[----:B------:R-:W-:-:S02]  /*5a40*/  MOV R133, R141 ;  /* 0x0000008d00857202 */ /* 0x000fc40000000f00 */
[----:B------:R-:W-:Y:S02]  /*5a50*/  MOV R189, 0x1f ;  /* 0x0000001f00bd7802 */ /* 0x000fe40000000f00 */
[----:B------:R-:W-:Y:S02]  /*5a60*/  MOV R140, 0xffffffff ;  /* 0xffffffff008c7802 */ /* 0x000fe40000000f00 */
[----:B-1----:R-:W-:Y:S02]  /*5a70*/  MOV R128, 0x5a90 ;  /* 0x00005a9000807802 */ /* 0x002fe40000000f00 */
[----:B0----5:R-:W-:Y:S05]  /*5a80*/  CALL.REL.NOINC `($__internal_31_$__cuda_sm70_shflsync_down_p) ;  /* 0x0000045000007944 */ /* 0x021fea0003c00000 */
[----:B-1----:R-:W-:Y:S01]  /*5a90*/  MOV R132, R189 ;  /* 0x000000bd00847202 */ /* 0x002fe20000000f00 */
[----:B0-----:R-:W-:Y:S05]  /*5aa0*/  BRA `(.L_x_2046) ;  /* 0xffffc7e000007947 */ /* 0x001fea000383ffff */
.L_x_1940:
[----:B------:R-:W-:Y:S01]  /*5ab0*/  HFMA2.MMA R138, -RZ, RZ, 0, 9.5367431640625e-07 ;  /* 0x00000010ff8a7435 */ /* 0x000fe200000001ff */
[----:B------:R-:W-:Y:S02]  /*5ac0*/  MOV R133, R142 ;  /* 0x0000008e00857202 */ /* 0x000fe40000000f00 */
[----:B------:R-:W-:Y:S02]  /*5ad0*/  MOV R189, 0x1f ;  /* 0x0000001f00bd7802 */ /* 0x000fe40000000f00 */
[----:B------:R-:W-:-:S02]  /*5ae0*/  MOV R140, 0xffffffff ;  /* 0xffffffff008c7802 */ /* 0x000fc40000000f00 */
[----:B-1----:R-:W-:Y:S02]  /*5af0*/  MOV R128, 0x5b10 ;  /* 0x00005b1000807802 */ /* 0x002fe40000000f00 */
[----:B0-23-5:R-:W-:Y:S05]  /*5b00*/  CALL.REL.NOINC `($__internal_31_$__cuda_sm70_shflsync_down_p) ;  /* 0x000003d000007944 */ /* 0x02dfea0003c00000 */
[----:B------:R-:W-:Y:S01]  /*5b10*/  FADD.FTZ R132, R132, R141 ;  /* 0x0000008d84847221 */ /* 0x000fe20000010000 */
[----:B0-----:R-:W-:Y:S01]  /*5b20*/  HFMA2.MMA R138, -RZ, RZ, 0, 4.76837158203125e-07 ;  /* 0x00000008ff8a7435 */ /* 0x001fe200000001ff */
[----:B-1----:R-:W-:Y:S01]  /*5b30*/  FADD.FTZ R142, R142, R189 ;  /* 0x000000bd8e8e7221 */ /* 0x002fe20000010000 */
[----:B------:R-:W-:Y:S02]  /*5b40*/  MOV R189, 0x1f ;  /* 0x0000001f00bd7802 */ /* 0x000fe40000000f00 */
[----:B------:R-:W-:Y:S02]  /*5b50*/  MOV R140, 0xffffffff ;  /* 0xffffffff008c7802 */ /* 0x000fe40000000f00 */
[----:B------:R-:W-:Y:S02]  /*5b60*/  MOV R133, R132 ;  /* 0x0000008400857202 */ /* 0x000fe40000000f00 */
[----:B------:R-:W-:Y:S02]  /*5b70*/  MOV R128, 0x5b90 ;  /* 0x00005b9000807802 */ /* 0x000fe40000000f00 */
[----:B------:R-:W-:Y:S05]  /*5b80*/  CALL.REL.NOINC `($__internal_31_$__cuda_sm70_shflsync_down_p) ;  /* 0x0000035000007944 */ /* 0x000fea0003c00000 */
[----:B0-----:R-:W-:Y:S01]  /*5b90*/  HFMA2.MMA R138, -RZ, RZ, 0, 4.76837158203125e-07 ;  /* 0x00000008ff8a7435 */ /* 0x001fe200000001ff */
[----:B-1----:R-:W-:-:S02]  /*5ba0*/  MOV R131, R189 ;  /* 0x000000bd00837202 */ /* 0x002fc40000000f00 */
[----:B------:R-:W-:Y:S02]  /*5bb0*/  MOV R133, R142 ;  /* 0x0000008e00857202 */ /* 0x000fe40000000f00 */
[----:B------:R-:W-:Y:S02]  /*5bc0*/  MOV R189, 0x1f ;  /* 0x0000001f00bd7802 */ /* 0x000fe40000000f00 */
[----:B------:R-:W-:Y:S02]  /*5bd0*/  MOV R140, 0xffffffff ;  /* 0xffffffff008c7802 */ /* 0x000fe40000000f00 */
[----:B------:R-:W-:Y:S02]  /*5be0*/  MOV R128, 0x5c00 ;  /* 0x00005c0000807802 */ /* 0x000fe40000000f00 */
[----:B------:R-:W-:Y:S05]  /*5bf0*/  CALL.REL.NOINC `($__internal_31_$__cuda_sm70_shflsync_down_p) ;  /* 0x000002e000007944 */ /* 0x000fea0003c00000 */
[----:B------:R-:W-:Y:S01]  /*5c00*/  FADD.FTZ R132, R131, R132 ;  /* 0x0000008483847221 */ /* 0x000fe20000010000 */
[----:B0-----:R-:W-:Y:S01]  /*5c10*/  HFMA2.MMA R138, -RZ, RZ, 0, 2.384185791015625e-07 ;  /* 0x00000004ff8a7435 */ /* 0x001fe200000001ff */
[----:B-1----:R-:W-:Y:S01]  /*5c20*/  FADD.FTZ R142, R142, R189 ;  /* 0x000000bd8e8e7221 */ /* 0x002fe20000010000 */
[----:B------:R-:W-:Y:S02]  /*5c30*/  MOV R189, 0x1f ;  /* 0x0000001f00bd7802 */ /* 0x000fe40000000f00 */
[----:B------:R-:W-:-:S02]  /*5c40*/  MOV R140, 0xffffffff ;  /* 0xffffffff008c7802 */ /* 0x000fc40000000f00 */
[----:B------:R-:W-:Y:S02]  /*5c50*/  MOV R133, R132 ;  /* 0x0000008400857202 */ /* 0x000fe40000000f00 */
[----:B------:R-:W-:Y:S02]  /*5c60*/  MOV R128, 0x5c80 ;  /* 0x00005c8000807802 */ /* 0x000fe40000000f00 */
[----:B------:R-:W-:Y:S05]  /*5c70*/  CALL.REL.NOINC `($__internal_31_$__cuda_sm70_shflsync_down_p) ;  /* 0x0000026000007944 */ /* 0x000fea0003c00000 */
[----:B0-----:R-:W-:Y:S01]  /*5c80*/  HFMA2.MMA R138, -RZ, RZ, 0, 2.384185791015625e-07 ;  /* 0x00000004ff8a7435 */ /* 0x001fe200000001ff */
[----:B-1----:R-:W-:Y:S02]  /*5c90*/  MOV R131, R189 ;  /* 0x000000bd00837202 */ /* 0x002fe40000000f00 */
[----:B------:R-:W-:Y:S02]  /*5ca0*/  MOV R133, R142 ;  /* 0x0000008e00857202 */ /* 0x000fe40000000f00 */
[----:B------:R-:W-:Y:S02]  /*5cb0*/  MOV R189, 0x1f ;  /* 0x0000001f00bd7802 */ /* 0x000fe40000000f00 */
[----:B------:R-:W-:Y:S02]  /*5cc0*/  MOV R140, 0xffffffff ;  /* 0xffffffff008c7802 */ /* 0x000fe40000000f00 */
[----:B------:R-:W-:-:S02]  /*5cd0*/  MOV R128, 0x5cf0 ;  /* 0x00005cf000807802 */ /* 0x000fc40000000f00 */
[----:B------:R-:W-:Y:S05]  /*5ce0*/  CALL.REL.NOINC `($__internal_31_$__cuda_sm70_shflsync_down_p) ;  /* 0x000001f000007944 */ /* 0x000fea0003c00000 */
[----:B------:R-:W-:Y:S01]  /*5cf0*/  FADD.FTZ R132, R131, R132 ;  /* 0x0000008483847221 */ /* 0x000fe20000010000 */
[----:B0-----:R-:W-:Y:S01]  /*5d00*/  HFMA2.MMA R138, -RZ, RZ, 0, 1.1920928955078125e-07 ;  /* 0x00000002ff8a7435 */ /* 0x001fe200000001ff */
[----:B-1----:R-:W-:Y:S01]  /*5d10*/  FADD.FTZ R136, R142, R189 ;  /* 0x000000bd8e887221 */ /* 0x002fe20000010000 */
[----:B------:R-:W-:-:S02]  /*5d20*/  MOV R189, 0x1f ;  /* 0x0000001f00bd7802 */ /* 0x000fc40000000f00 */
[----:B------:R-:W-:Y:S02]  /*5d30*/  MOV R140, 0xffffffff ;  /* 0xffffffff008c7802 */ /* 0x000fe40000000f00 */
[----:B------:R-:W-:Y:S02]  /*5d40*/  MOV R133, R132 ;  /* 0x0000008400857202 */ /* 0x000fe40000000f00 */
[----:B------:R-:W-:Y:S02]  /*5d50*/  MOV R128, 0x5d70 ;  /* 0x00005d7000807802 */ /* 0x000fe40000000f00 */
[----:B------:R-:W-:Y:S05]  /*5d60*/  CALL.REL.NOINC `($__internal_31_$__cuda_sm70_shflsync_down_p) ;  /* 0x0000017000007944 */ /* 0x000fea0003c00000 */
[----:B0-----:R-:W-:Y:S01]  /*5d70*/  HFMA2.MMA R138, -RZ, RZ, 0, 1.1920928955078125e-07 ;  /* 0x00000002ff8a7435 */ /* 0x001fe200000001ff */
[----:B-1----:R-:W-:Y:S02]  /*5d80*/  MOV R131, R189 ;  /* 0x000000bd00837202 */ /* 0x002fe40000000f00 */
[----:B------:R-:W-:Y:S02]  /*5d90*/  MOV R133, R136 ;  /* 0x0000008800857202 */ /* 0x000fe40000000f00 */
[----:B------:R-:W-:Y:S02]  /*5da0*/  MOV R189, 0x1f ;  /* 0x0000001f00bd7802 */ /* 0x000fe40000000f00 */
[----:B------:R-:W-:-:S02]  /*5db0*/  MOV R140, 0xffffffff ;  /* 0xffffffff008c7802 */ /* 0x000fc40000000f00 */
[----:B------:R-:W-:Y:S02]  /*5dc0*/  MOV R128, 0x5de0 ;  /* 0x00005de000807802 */ /* 0x000fe40000000f00 */
[----:B------:R-:W-:Y:S05]  /*5dd0*/  CALL.REL.NOINC `($__internal_31_$__cuda_sm70_shflsync_down_p) ;  /* 0x0000010000007944 */ /* 0x000fea0003c00000 */
[----:B------:R-:W-:Y:S01]  /*5de0*/  FADD.FTZ R134, R131, R132 ;  /* 0x0000008483867221 */ /* 0x000fe20000010000 */
[----:B0-----:R-:W-:Y:S01]  /*5df0*/  HFMA2.MMA R138, -RZ, RZ, 0, 5.9604644775390625e-08 ;  /* 0x00000001ff8a7435 */ /* 0x001fe200000001ff */
[----:B-1----:R-:W-:Y:S01]  /*5e00*/  FADD.FTZ R136, R136, R189 ;  /* 0x000000bd88887221 */ /* 0x002fe20000010000 */
[----:B------:R-:W-:Y:S02]  /*5e10*/  MOV R189, 0x1f ;  /* 0x0000001f00bd7802 */ /* 0x000fe40000000f00 */
[----:B------:R-:W-:Y:S02]  /*5e20*/  MOV R140, 0xffffffff ;  /* 0xffffffff008c7802 */ /* 0x000fe40000000f00 */
[----:B------:R-:W-:Y:S02]  /*5e30*/  MOV R133, R134 ;  /* 0x0000008600857202 */ /* 0x000fe40000000f00 */
[----:B------:R-:W-:Y:S02]  /*5e40*/  MOV R128, 0x5e60 ;  /* 0x00005e6000807802 */ /* 0x000fe40000000f00 */
[----:B------:R-:W-:Y:S05]  /*5e50*/  CALL.REL.NOINC `($__internal_31_$__cuda_sm70_shflsync_down_p) ;  /* 0x0000008000007944 */ /* 0x000fea0003c00000 */
[----:B0-----:R-:W-:Y:S01]  /*5e60*/  HFMA2.MMA R138, -RZ, RZ, 0, 5.9604644775390625e-08 ;  /* 0x00000001ff8a7435 */ /* 0x001fe200000001ff */
[----:B-1----:R-:W-:-:S02]  /*5e70*/  MOV R135, R189 ;  /* 0x000000bd00877202 */ /* 0x002fc40000000f00 */
[----:B------:R-:W-:Y:S02]  /*5e80*/  MOV R133, R136 ;  /* 0x0000008800857202 */ /* 0x000fe40000000f00 */
[----:B------:R-:W-:Y:S02]  /*5e90*/  MOV R189, 0x1f ;  /* 0x0000001f00bd7802 */ /* 0x000fe40000000f00 */
[----:B------:R-:W-:Y:S02]  /*5ea0*/  MOV R140, 0xffffffff ;  /* 0xffffffff008c7802 */ /* 0x000fe40000000f00 */
[----:B------:R-:W-:Y:S02]  /*5eb0*/  MOV R128, 0x5ed0 ;  /* 0x00005ed000807802 */ /* 0x000fe40000000f00 */
[----:B------:R-:W-:Y:S05]  /*5ec0*/  CALL.REL.NOINC `($__internal_31_$__cuda_sm70_shflsync_down_p) ;  /* 0x0000001000007944 */ /* 0x000fea0003c00000 */
[----:B01----:R-:W-:Y:S05]  /*5ed0*/  BRA `(.L_x_2047) ;  /* 0xffffc4d000007947 */ /* 0x003fea000383ffff */
        .weak           $__internal_31_$__cuda_sm70_shflsync_down_p
        .type           $__internal_31_$__cuda_sm70_shflsync_down_p,@function
        .size           $__internal_31_$__cuda_sm70_shflsync_down_p,(.L_x_11765 - $__internal_31_$__cuda_sm70_shflsync_down_p)
$__internal_31_$__cuda_sm70_shflsync_down_p:
[----:B------:R-:W-:Y:S01]  /*5ee0*/  HFMA2.MMA R129, -RZ, RZ, 0, 0 ;  /* 0x00000000ff817435 */ /* 0x000fe200000001ff */
[----:B------:R-:W-:Y:S04]  /*5ef0*/  WARPSYNC R140 ;  /* 0x0000008c00007348 */ /* 0x000fe80003800000 */
[----:B------:R0:W1:Y:S01]  /*5f00*/  SHFL.DOWN PT, R189, R133, R138, R189 ;  /* 0x0800008a85bd7389 */ /* 0x00006200000e00bd */
[----:B------:R-:W-:Y:S05]  /*5f10*/  RET.REL.NODEC R128 `(_ZN10layer_norm13ln_bwd_kernelINS_13Kernel_traitsI6__halfS2_S2_S2_fjLj8192ELj1ELj1ELj8ELj16ENS_18Kernel_traits_baseILj8192ES2_S2_S2_S2_fjLj256EEEEELb1ELb0ELb1ELb0EEEvNS_9BwdParamsE) ;  /* 0xffffa0e080007950 */ /* 0x000fea0003c3ffff */
.L_x_2048:
        /* <DEDUP_REMOVED lines=14> */
.L_x_11765:


//--------------------- .text._ZN10layer_norm22ln_bwd_finalize_kernelINS_22Kernel_traits_finalizeILj8192E6__halfS2_S2_S2_fjLb0ELj1024ELj4ENS_18Kernel_traits_baseILj8192ES2_S2_S2_S2_fjLj1024EEEEELb0ELb1EEEvNS_9BwdParamsE --------------------------
	.section	.text._ZN10layer_norm22ln_bwd_finalize_kernelINS_22Kernel_traits_finalizeILj8192E6__halfS2_S2_S2_fjLb0ELj1024ELj4ENS_18Kernel_traits_baseILj8192ES2_S2_S2_S2_fjLj1024EEEEELb0ELb1EEEvNS_9BwdParamsE,"ax",@progbits
	.sectioninfo	@"SHI_REGISTERS=32"
	.align	128
        .global         _ZN10layer_norm22ln_bwd_finalize_kernelINS_22Kernel_traits_finalizeILj8192E6__halfS2_S2_S2_fjLb0ELj1024ELj4ENS_18Kernel_traits_baseILj8192ES2_S2_S2_S2_fjLj1024EEEEELb0ELb1EEEvNS_9BwdParamsE
        .type           _ZN10layer_norm22ln_bwd_finalize_kernelINS_22Kernel_traits_finalizeILj8192E6__halfS2_S2_S2_fjLb0ELj1024ELj4ENS_18Kernel_traits_baseILj8192ES2_S2_S2_S2_fjLj1024EEEEELb0ELb1EEEvNS_9BwdParamsE,@function
        .size           _ZN10layer_norm22ln_bwd_finalize_kernelINS_22Kernel_traits_finalizeILj8192E6__halfS2_S2_S2_fjLb0ELj1024ELj4ENS_18Kernel_traits_baseILj8192ES2_S2_S2_S2_fjLj1024EEEEELb0ELb1EEEvNS_9BwdParamsE,(.L_x_11766 - _ZN10layer_norm22ln_bwd_finalize_kernelINS_22Kernel_traits_finalizeILj8192E6__halfS2_S2_S2_fjLb0ELj1024ELj4ENS_18Kernel_traits_baseILj8192ES2_S2_S2_S2_fjLj1024EEEEELb0ELb1EEEvNS_9BwdParamsE)
        .other          _ZN10layer_norm22ln_bwd_finalize_kernelINS_22Kernel_traits_finalizeILj8192E6__halfS2_S2_S2_fjLb0ELj1024ELj4ENS_18Kernel_traits_baseILj8192ES2_S2_S2_S2_fjLj1024EEEEELb0ELb1EEEvNS_9BwdParamsE,@"STO_CUDA_ENTRY STV_DEFAULT"
_ZN10layer_norm22ln_bwd_finalize_kernelINS_22Kernel_traits_finalizeILj8192E6__halfS2_S2_S2_fjLb0ELj1024ELj4ENS_18Kernel_traits_baseILj8192ES2_S2_S2_S2_fjLj1024EEEEELb0ELb1EEEvNS_9BwdParamsE:
.text._ZN10layer_norm22ln_bwd_finalize_kernelINS_22Kernel_traits_finalizeILj8192E6__halfS2_S2_S2_fjLb0ELj1024ELj4ENS_18Kernel_traits_baseILj8192ES2_S2_S2_S2_fjLj1024EEEEELb0ELb1EEEvNS_9BwdParamsE:
        /* <DEDUP_REMOVED lines=19> */
.L_x_2061:
        /* <DEDUP_REMOVED lines=27> */
.L_x_2053:
        /* <DEDUP_REMOVED lines=35> */
.L_x_2052:
[----:B------:R-:W-:Y:S05]  /*0510*/  BSYNC B1 ;  /* 0x0000000000017941 */ /* 0x000fea0003800000 */
.L_x_2051:
        /* <DEDUP_REMOVED lines=23> */
.L_x_2055:
[----:B------:R-:W-:Y:S05]  /*0690*/  BSYNC B1 ;  /* 0x0000000000017941 */ /* 0x000fea0003800000 */
.L_x_2054:
        /* <DEDUP_REMOVED lines=10> */
.L_x_2050:
[----:B------:R-:W-:Y:S05]  /*0740*/  BSYNC B0 ;  /* 0x0000000000007941 */ /* 0x000fea0003800000 */
.L_x_2049:
        /* <DEDUP_REMOVED lines=11> */
.L_x_2062:
        /* <DEDUP_REMOVED lines=18> */
.L_x_2063:
[----:B------:R-:W-:Y:S01]  /*0920*/  @!P1 SHF.R.U32.HI R2, RZ, 0x3, R0 ;  /* 0x00000003ff029819 */ /* 0x000fe20000011600 */
[----:B---3--:R-:W-:Y:S02]  /*0930*/  FADD.FTZ R5, R5, R10 ;  /* 0x0000000a05057221 */ /* 0x008fe40000010000 */
[----:B--2---:R-:W-:Y:S01]  /*0940*/  FADD.FTZ R7, R7, R4 ;  /* 0x0000000407077221 */ /* 0x004fe20000010000 */
[----:B------:R-:W-:-:S05]  /*0950*/  @!P1 LOP3.LUT R2, R2, 0x1ffffffc, RZ, 0xc0, !PT ;  /* 0x1ffffffc02029812 */ /* 0x000fca00078ec0ff */
[----:B------:R2:W-:Y:S04]  /*0960*/  @!P1 STS [R2+0x2000], R5 ;  /* 0x0020000502009388 */ /* 0x0005e80000000800 */
[----:B------:R2:W-:Y:S02]  /*0970*/  @!P1 STS [R2+0x2080], R7 ;  /* 0x0020800702009388 */ /* 0x0005e40000000800 */
.L_x_2056:
[----:B0-----:R-:W-:Y:S01]  /*0980*/  WARPSYNC 0xffffffff ;  /* 0xffffffff00007948 */ /* 0x001fe20003800000 */
[----:B------:R-:W-:Y:S06]  /*0990*/  BAR.SYNC.DEFER_BLOCKING 0x0 ;  /* 0x0000000000007b1d */ /* 0x000fec0000010000 */
[----:B------:R-:W-:Y:S01]  /*09a0*/  BSSY B0, `(.L_x_2059) ;  /* 0x000000b000007945 */ /* 0x000fe20003800000 */
[----:B------:R-:W-:Y:S05]  /*09b0*/  @!P0 BRA `(.L_x_2060) ;  /* 0x0000009000008947 */ /* 0x000fea0003800000 */
[----:B--2---:R-:W0:Y:S01]  /*09c0*/  LDS.64 R2, [R16.X8+0x2000] ;  /* 0x0020000010027984 */ /* 0x004e220000008a00 */
[----:B------:R-:W-:-:S03]  /*09d0*/  HFMA2.MMA R6, -RZ, RZ, 0, 2.384185791015625e-07 ;  /* 0x00000004ff067435 */ /* 0x000fc600000001ff */
[----:B-1----:R-:W1:Y:S01]  /*09e0*/  LDS.64 R4, [R16.X8+0x2080] ;  /* 0x0020800010047984 */ /* 0x002e620000008a00 */
[----:B0-----:R-:W-:-:S06]  /*09f0*/  F2FP.PACK_AB R7, R3, R2 ;  /* 0x000000020307723e */ /* 0x001fcc00000000ff */
[----:B------:R-:W-:Y:S01]  /*0a00*/  IMAD.WIDE.U32 R2, R19, R6, c[0x0][0x268] ;  /* 0x00009a0013027625 */ /* 0x000fe200078e0006 */
[----:B-1----:R-:W-:-:S03]  /*0a10*/  F2FP.PACK_AB R9, R5, R4 ;  /* 0x000000040509723e */ /* 0x002fc600000000ff */
[----:B------:R-:W-:Y:S01]  /*0a20*/  IMAD.WIDE.U32 R4, R19, R6, c[0x0][0x260] ;  /* 0x0000980013047625 */ /* 0x000fe200078e0006 */
[----:B------:R0:W-:Y:S04]  /*0a30*/  STG.E [R2.64], R7 ;  /* 0x0000000702007986 */ /* 0x0001e8000c101904 */
[----:B------:R0:W-:Y:S02]  /*0a40*/  STG.E [R4.64], R9 ;  /* 0x0000000904007986 */ /* 0x0001e4000c101904 */
.L_x_2060:
[----:B------:R-:W-:Y:S05]  /*0a50*/  BSYNC B0 ;  /* 0x0000000000007941 */ /* 0x000fea0003800000 */
.L_x_2059:
[C---:B------:R-:W-:Y:S02]  /*0a60*/  ISETP.GT.U32.AND P1, PT, R18.reuse, -0x2001, PT ;  /* 0xffffdfff1200780c */ /* 0x040fe40003f24070 */
[----:B------:R-:W-:Y:S02]  /*0a70*/  IADD3 R18, R18, 0x2000, RZ ;  /* 0x0000200012127810 */ /* 0x000fe40007ffe0ff */
[----:B------:R-:W-:-:S09]  /*0a80*/  IADD3 R19, R19, 0x1000, RZ ;  /* 0x0000100013137810 */ /* 0x000fd20007ffe0ff */
[----:B012---:R-:W-:Y:S05]  /*0a90*/  @P1 BRA `(.L_x_2061) ;  /* 0xfffff69000001947 */ /* 0x007fea000383ffff */
[----:B------:R-:W-:Y:S05]  /*0aa0*/  EXIT ;  /* 0x000000000000794d */ /* 0x000fea0003800000 */
.L_x_2057:
[----:B--2---:R-:W-:Y:S01]  /*0ab0*/  IMAD.MOV.U32 R10, RZ, RZ, R4 ;  /* 0x000000ffff0a7224 */ /* 0x004fe200078e0004 */
[----:B------:R-:W-:Y:S01]  /*0ac0*/  MOV R9, 0x1 ;  /* 0x0000000100097802 */ /* 0x000fe20000000f00 */
[----:B------:R-:W-:Y:S01]  /*0ad0*/  IMAD.MOV.U32 R6, RZ, RZ, 0x1f ;  /* 0x0000001fff067424 */ /* 0x000fe200078e00ff */
[----:B------:R-:W-:Y:S02]  /*0ae0*/  MOV R11, 0xffffffff ;  /* 0xffffffff000b7802 */ /* 0x000fe40000000f00 */
[----:B------:R-:W-:Y:S02]  /*0af0*/  MOV R2, 0xb10 ;  /* 0x00000b1000027802 */ /* 0x000fe40000000f00 */
[----:B01----:R-:W-:Y:S05]  /*0b00*/  CALL.REL.NOINC `($__internal_32_$__cuda_sm70_shflsync_bfly_p) ;  /* 0x000003c000007944 */ /* 0x003fea0003c00000 */
[----:B-1----:R-:W-:Y:S01]  /*0b10*/  IMAD.MOV.U32 R3, RZ, RZ, R6 ;  /* 0x000000ffff037224 */ /* 0x002fe200078e0006 */
[----:B0-----:R-:W-:Y:S05]  /*0b20*/  BRA `(.L_x_2062) ;  /* 0xfffffcd000007947 */ /* 0x001fea000383ffff */
.L_x_2058:
[----:B------:R-:W-:Y:S01]  /*0b30*/  HFMA2.MMA R6, -RZ, RZ, 0, 1.847743988037109375e-06 ;  /* 0x0000001fff067435 */ /* 0x000fe200000001ff */
[----:B------:R-:W-:Y:S01]  /*0b40*/  MOV R10, R13 ;  /* 0x0000000d000a7202 */ /* 0x000fe20000000f00 */
[----:B------:R-:W-:Y:S01]  /*0b50*/  IMAD.MOV.U32 R9, RZ, RZ, 0x2 ;  /* 0x00000002ff097424 */ /* 0x000fe200078e00ff */
[----:B------:R-:W-:Y:S01]  /*0b60*/  MOV R2, 0xb90 ;  /* 0x00000b9000027802 */ /* 0x000fe20000000f00 */
[----:B------:R-:W-:-:S02]  /*0b70*/  IMAD.MOV.U32 R11, RZ, RZ, -0x1 ;  /* 0xffffffffff0b7424 */ /* 0x000fc400078e00ff */
[----:B012---:R-:W-:Y:S05]  /*0b80*/  CALL.REL.NOINC `($__internal_32_$__cuda_sm70_shflsync_bfly_p) ;  /* 0x0000034000007944 */ /* 0x007fea0003c00000 */
[----:B01----:R-:W-:Y:S01]  /*0b90*/  FADD.FTZ R10, R13, R6 ;  /* 0x000000060d0a7221 */ /* 0x003fe20000010000 */
[----:B------:R-:W-:Y:S01]  /*0ba0*/  HFMA2.MMA R6, -RZ, RZ, 0, 1.847743988037109375e-06 ;  /* 0x0000001fff067435 */ /* 0x000fe200000001ff */
[----:B------:R-:W-:Y:S01]  /*0bb0*/  MOV R9, 0x4 ;  /* 0x0000000400097802 */ /* 0x000fe20000000f00 */
[----:B------:R-:W-:Y:S01]  /*0bc0*/  IMAD.MOV.U32 R11, RZ, RZ, -0x1 ;  /* 0xffffffffff0b7424 */ /* 0x000fe200078e00ff */
[----:B------:R-:W-:-:S03]  /*0bd0*/  MOV R2, 0xbf0 ;  /* 0x00000bf000027802 */ /* 0x000fc60000000f00 */
[----:B------:R-:W-:Y:S05]  /*0be0*/  CALL.REL.NOINC `($__internal_32_$__cuda_sm70_shflsync_bfly_p) ;  /* 0x000002e000007944 */ /* 0x000fea0003c00000 */
[----:B01----:R-:W-:Y:S01]  /*0bf0*/  FADD.FTZ R10, R10, R6 ;  /* 0x000000060a0a7221 */ /* 0x003fe20000010000 */
[----:B------:R-:W-:Y:S01]  /*0c00*/  HFMA2.MMA R6, -RZ, RZ, 0, 1.847743988037109375e-06 ;  /* 0x0000001fff067435 */ /* 0x000fe200000001ff */
[----:B------:R-:W-:Y:S01]  /*0c10*/  MOV R9, 0x8 ;  /* 0x0000000800097802 */ /* 0x000fe20000000f00 */
[----:B------:R-:W-:Y:S01]  /*0c20*/  IMAD.MOV.U32 R11, RZ, RZ, -0x1 ;  /* 0xffffffffff0b7424 */ /* 0x000fe200078e00ff */
[----:B------:R-:W-:-:S03]  /*0c30*/  MOV R2, 0xc50 ;  /* 0x00000c5000027802 */ /* 0x000fc60000000f00 */
[----:B------:R-:W-:Y:S05]  /*0c40*/  CALL.REL.NOINC `($__internal_32_$__cuda_sm70_shflsync_bfly_p) ;  /* 0x0000028000007944 */ /* 0x000fea0003c00000 */
[----:B-1----:R-:W-:Y:S01]  /*0c50*/  FADD.FTZ R4, R10, R6 ;  /* 0x000000060a047221 */ /* 0x002fe20000010000 */
[----:B------:R-:W-:Y:S01]  /*0c60*/  HFMA2.MMA R6, -RZ, RZ, 0, 1.847743988037109375e-06 ;  /* 0x0000001fff067435 */ /* 0x000fe200000001ff */
[----:B0-----:R-:W-:Y:S01]  /*0c70*/  MOV R9, 0x10 ;  /* 0x0000001000097802 */ /* 0x001fe20000000f00 */
[----:B------:R-:W-:Y:S01]  /*0c80*/  IMAD.MOV.U32 R11, RZ, RZ, -0x1 ;  /* 0xffffffffff0b7424 */ /* 0x000fe200078e00ff */
[----:B------:R-:W-:-:S02]  /*0c90*/  MOV R2, 0xcc0 ;  /* 0x00000cc000027802 */ /* 0x000fc40000000f00 */
[----:B------:R-:W-:Y:S02]  /*0ca0*/  MOV R10, R4 ;  /* 0x00000004000a7202 */ /* 0x000fe40000000f00 */
[----:B------:R-:W-:Y:S05]  /*0cb0*/  CALL.REL.NOINC `($__internal_32_$__cuda_sm70_shflsync_bfly_p) ;  /* 0x0000021000007944 */ /* 0x000fea0003c00000 */
[----:B0-----:R-:W-:Y:S01]  /*0cc0*/  HFMA2.MMA R9, -RZ, RZ, 0, 5.9604644775390625e-08 ;  /* 0x00000001ff097435 */ /* 0x001fe200000001ff */
[----:B-1----:R-:W-:Y:S01]  /*0cd0*/  MOV R7, R6 ;  /* 0x0000000600077202 */ /* 0x002fe20000000f00 */
[----:B------:R-:W-:Y:S01]  /*0ce0*/  IMAD.MOV.U32 R10, RZ, RZ, R5 ;  /* 0x000000ffff0a7224 */ /* 0x000fe200078e0005 */
[----:B------:R-:W-:Y:S01]  /*0cf0*/  MOV R6, 0x1f ;  /* 0x0000001f00067802 */ /* 0x000fe20000000f00 */
[----:B------:R-:W-:Y:S01]  /*0d00*/  IMAD.MOV.U32 R11, RZ, RZ, -0x1 ;  /* 0xffffffffff0b7424 */ /* 0x000fe200078e00ff */
[----:B------:R-:W-:Y:S02]  /*0d10*/  MOV R2, 0xd30 ;  /* 0x00000d3000027802 */ /* 0x000fe40000000f00 */
[----:B------:R-:W-:Y:S05]  /*0d20*/  CALL.REL.NOINC `($__internal_32_$__cuda_sm70_shflsync_bfly_p) ;  /* 0x000001a000007944 */ /* 0x000fea0003c00000 */
[----:B0-----:R-:W-:Y:S01]  /*0d30*/  HFMA2.MMA R9, -RZ, RZ, 0, 1.1920928955078125e-07 ;  /* 0x00000002ff097435 */ /* 0x001fe200000001ff */
[----:B-1----:R-:W-:Y:S01]  /*0d40*/  FADD.FTZ R10, R5, R6 ;  /* 0x00000006050a7221 */ /* 0x002fe20000010000 */
[----:B------:R-:W-:Y:S01]  /*0d50*/  MOV R6, 0x1f ;  /* 0x0000001f00067802 */ /* 0x000fe20000000f00 */
[----:B------:R-:W-:Y:S01]  /*0d60*/  IMAD.MOV.U32 R11, RZ, RZ, -0x1 ;  /* 0xffffffffff0b7424 */ /* 0x000fe200078e00ff */
[----:B------:R-:W-:Y:S02]  /*0d70*/  MOV R2, 0xd90 ;  /* 0x00000d9000027802 */ /* 0x000fe40000000f00 */
[----:B------:R-:W-:Y:S05]  /*0d80*/  CALL.REL.NOINC `($__internal_32_$__cuda_sm70_shflsync_bfly_p) ;  /* 0x0000014000007944 */ /* 0x000fea0003c00000 */
[----:B0-----:R-:W-:Y:S01]  /*0d90*/  HFMA2.MMA R9, -RZ, RZ, 0, 2.384185791015625e-07 ;  /* 0x00000004ff097435 */ /* 0x001fe200000001ff */
[----:B-1----:R-:W-:Y:S01]  /*0da0*/  FADD.FTZ R10, R10, R6 ;  /* 0x000000060a0a7221 */ /* 0x002fe20000010000 */
[----:B------:R-:W-:Y:S01]  /*0db0*/  MOV R6, 0x1f ;  /* 0x0000001f00067802 */ /* 0x000fe20000000f00 */
[----:B------:R-:W-:Y:S01]  /*0dc0*/  IMAD.MOV.U32 R11, RZ, RZ, -0x1 ;  /* 0xffffffffff0b7424 */ /* 0x000fe200078e00ff */
[----:B------:R-:W-:-:S02]  /*0dd0*/  MOV R2, 0xdf0 ;  /* 0x00000df000027802 */ /* 0x000fc40000000f00 */
[----:B------:R-:W-:Y:S05]  /*0de0*/  CALL.REL.NOINC `($__internal_32_$__cuda_sm70_shflsync_bfly_p) ;  /* 0x000000e000007944 */ /* 0x000fea0003c00000 */
[----:B0-----:R-:W-:Y:S01]  /*0df0*/  HFMA2.MMA R9, -RZ, RZ, 0, 4.76837158203125e-07 ;  /* 0x00000008ff097435 */ /* 0x001fe200000001ff */
[----:B-1----:R-:W-:Y:S01]  /*0e00*/  FADD.FTZ R10, R10, R6 ;  /* 0x000000060a0a7221 */ /* 0x002fe20000010000 */
[----:B------:R-:W-:Y:S01]  /*0e10*/  MOV R6, 0x1f ;  /* 0x0000001f00067802 */ /* 0x000fe20000000f00 */
[----:B------:R-:W-:Y:S01]  /*0e20*/  IMAD.MOV.U32 R11, RZ, RZ, -0x1 ;  /* 0xffffffffff0b7424 */ /* 0x000fe200078e00ff */
[----:B------:R-:W-:-:S02]  /*0e30*/  MOV R2, 0xe50 ;  /* 0x00000e5000027802 */ /* 0x000fc40000000f00 */
[----:B------:R-:W-:Y:S05]  /*0e40*/  CALL.REL.NOINC `($__internal_32_$__cuda_sm70_shflsync_bfly_p) ;  /* 0x0000008000007944 */ /* 0x000fea0003c00000 */
[----:B0-----:R-:W-:Y:S01]  /*0e50*/  HFMA2.MMA R9, -RZ, RZ, 0, 9.5367431640625e-07 ;  /* 0x00000010ff097435 */ /* 0x001fe200000001ff */
[----:B-1----:R-:W-:Y:S01]  /*0e60*/  FADD.FTZ R10, R10, R6 ;  /* 0x000000060a0a7221 */ /* 0x002fe20000010000 */
[----:B------:R-:W-:Y:S01]  /*0e70*/  MOV R6, 0x1f ;  /* 0x0000001f00067802 */ /* 0x000fe20000000f00 */
[----:B------:R-:W-:Y:S01]  /*0e80*/  IMAD.MOV.U32 R11, RZ, RZ, -0x1 ;  /* 0xffffffffff0b7424 */ /* 0x000fe200078e00ff */
[----:B------:R-:W-:-:S02]  /*0e90*/  MOV R2, 0xeb0 ;  /* 0x00000eb000027802 */ /* 0x000fc40000000f00 */
[----:B------:R-:W-:Y:S05]  /*0ea0*/  CALL.REL.NOINC `($__internal_32_$__cuda_sm70_shflsync_bfly_p) ;  /* 0x0000002000007944 */ /* 0x000fea0003c00000 */
[----:B-1----:R-:W-:Y:S01]  /*0eb0*/  MOV R5, R6 ;  /* 0x0000000600057202 */ /* 0x002fe20000000f00 */
[----:B0-----:R-:W-:Y:S05]  /*0ec0*/  BRA `(.L_x_2063) ;  /* 0xfffffa5000007947 */ /* 0x001fea000383ffff */
        .weak           $__internal_32_$__cuda_sm70_shflsync_bfly_p
        .type           $__internal_32_$__cuda_sm70_shflsync_bfly_p,@function
        .size           $__internal_32_$__cuda_sm70_shflsync_bfly_p,(.L_x_11766 - $__internal_32_$__cuda_sm70_shflsync_bfly_p)
$__internal_32_$__cuda_sm70_shflsync_bfly_p:
[----:B------:R-:W-:Y:S01]  /*0ed0*/  HFMA2.MMA R3, -RZ, RZ, 0, 0 ;  /* 0x00000000ff037435 */ /* 0x000fe200000001ff */
[----:B------:R-:W-:Y:S04]  /*0ee0*/  WARPSYNC R11 ;  /* 0x0000000b00007348 */ /* 0x000fe80003800000 */
[----:B------:R0:W1:Y:S01]  /*0ef0*/  SHFL.BFLY PT, R6, R10, R9, R6 ;  /* 0x0c0000090a067389 */ /* 0x00006200000e0006 */
[----:B------:R-:W-:Y:S05]  /*0f00*/  RET.REL.NODEC R2 `(_ZN10layer_norm22ln_bwd_finalize_kernelINS_22Kernel_traits_finalizeILj8192E6__halfS2_S2_S2_fjLb0ELj1024ELj4ENS_18Kernel_traits_baseILj8192ES2_S2_S2_S2_fjLj1024EEEEELb0ELb1EEEvNS_9BwdParamsE) ;  /* 0xfffff0f002007950 */ /* 0x000fea0003c3ffff */
.L_x_2064:
        /* <DEDUP_REMOVED lines=15> */
.L_x_11766:


//--------------------- .text._ZN10layer_norm13ln_bwd_kernelINS_13Kernel_traitsI6__halfS2_S2_S2_fjLj8192ELj1ELj1ELj8ELj16ENS_18Kernel_traits_baseILj8192ES2_S2_S2_S2_fjLj256EEEEELb1ELb0ELb1ELb1EEEvNS_9BwdParamsE --------------------------
	.section	.text._ZN10layer_norm13ln_bwd_kernelINS_13Kernel_traitsI6__halfS2_S2_S2_fjLj8192ELj1ELj1ELj8ELj16ENS_18Kernel_traits_baseILj8192ES2_S2_S2_S2_fjLj256EEEEELb1ELb0ELb1ELb1EEEvNS_9BwdParamsE,"ax",@progbits
	.sectioninfo	@"SHI_REGISTERS=251"
	.align	128
        .global         _ZN10layer_norm13ln_bwd_kernelINS_13Kernel_traitsI6__halfS2_S2_S2_fjLj8192ELj1ELj1ELj8ELj16ENS_18Kernel_traits_baseILj8192ES2_S2_S2_S2_fjLj256EEEEELb1ELb0ELb1ELb1EEEvNS_9BwdParamsE
        .type           _ZN10layer_norm13ln_bwd_kernelINS_13Kernel_traitsI6__halfS2_S2_S2_fjLj8192ELj1ELj1ELj8ELj16ENS_18Kernel_traits_baseILj8192ES2_S2_S2_S2_fjLj256EEEEELb1ELb0ELb1ELb1EEEvNS_9BwdParamsE,@function
        .size           _ZN10layer_norm13ln_bwd_kernelINS_13Kernel_traitsI6__halfS2_S2_S2_fjLj8192ELj1ELj1ELj8ELj16ENS_18Kernel_traits_baseILj8192ES2_S2_S2_S2_fjLj256EEEEELb1ELb0ELb1ELb1EEEvNS_9BwdParamsE,(.L_x_11767 - _ZN10layer_norm13ln_bwd_kernelINS_13Kernel_traitsI6__halfS2_S2_S2_fjLj8192ELj1ELj1ELj8ELj16ENS_18Kernel_traits_baseILj8192ES2_S2_S2_S2_fjLj256EEEEELb1ELb0ELb1ELb1EEEvNS_9BwdParamsE)
        .other          _ZN10layer_norm13ln_bwd_kernelINS_13Kernel_traitsI6__halfS2_S2_S2_fjLj8192ELj1ELj1ELj8ELj16ENS_18Kernel_traits_baseILj8192ES2_S2_S2_S2_fjLj256EEEEELb1ELb0ELb1ELb1EEEvNS_9BwdParamsE,@"STO_CUDA_ENTRY STV_DEFAULT"
_ZN10layer_norm13ln_bwd_kernelINS_13Kernel_traitsI6__halfS2_S2_S2_fjLj8192ELj1ELj1ELj8ELj16ENS_18Kernel_traits_baseILj8192ES2_S2_S2_S2_fjLj256EEEEELb1ELb0ELb1ELb1EEEvNS_9BwdParamsE:
.text._ZN10layer_norm13ln_bwd_kernelINS_13Kernel_traitsI6__halfS2_S2_S2_fjLj8192ELj1ELj1ELj8ELj16ENS_18Kernel_traits_baseILj8192ES2_S2_S2_S2_fjLj256EEEEELb1ELb0ELb1ELb1EEEvNS_9BwdParamsE:
        /* <DEDUP_REMOVED lines=40> */
.L_x_2065:
[----:B------:R-:W-:-:S04]  /*0280*/  SHF.L.U32 R3, R0, 0x4, RZ ;  /* 0x0000000400037819 */ /* 0x000fc800000006ff */
[----:B------:R-:W-:-:S04]  /*0290*/  LOP3.LUT R3, R3, 0xff0, RZ, 0xc0, !PT ;  /* 0x00000ff003037812 */ /* 0x000fc800078ec0ff */
[----:B------:R-:W-:-:S04]  /*02a0*/  IADD3 R14, P0, R3, c[0x0][0x1b0], RZ ;  /* 0x00006c00030e7a10 */ /* 0x000fc80007f1e0ff */
[----:B------:R-:W-:-:S05]  /*02b0*/  IADD3.X R15, RZ, c[0x0][0x1b4], RZ, P0, !PT ;  /* 0x00006d00ff0f7a10 */ /* 0x000fca00007fe4ff */
[----:B------:R-:W2:Y:S04]  /*02c0*/  LDG.E.128 R8, [R14.64] ;  /* 0x000000040e087981 */ /* 0x000ea8000c1e1d00 */
[----:B------:R-:W3:Y:S04]  /*02d0*/  LDG.E.128 R16, [R14.64+0x1000] ;  /* 0x001000040e107981 */ /* 0x000ee8000c1e1d00 */
[----:B------:R0:W4:Y:S04]  /*02e0*/  LDG.E.128 R24, [R14.64+0x2000] ;  /* 0x002000040e187981 */ /* 0x000128000c1e1d00 */
[----:B------:R0:W5:Y:S01]  /*02f0*/  LDG.E.128 R32, [R14.64+0x3000] ;  /* 0x003000040e207981 */ /* 0x000162000c1e1d00 */
        /* <DEDUP_REMOVED lines=44> */
[----:B0-----:R-:W-:Y:S02]  /*05c0*/  HADD2.F32 R14, -RZ, R17.H1_H1 ;  /* 0x30000011ff0e7230 */ /* 0x001fe40000004100 */
        /* <DEDUP_REMOVED lines=20> */
[----:B------:R-:W0:Y:S05]  /*0710*/  LDC.U8 R35, c[0x0][0x1f0] ;  /* 0x00007c00ff237b82 */ /* 0x000e2a0000000000 */
.L_x_2168:
[----:B------:R-:W-:-:S05]  /*0720*/  MOV R169, 0x4 ;  /* 0x0000000400a97802 */ /* 0x000fca0000000f00 */
        /* <DEDUP_REMOVED lines=8> */
[----:B------:R-:W-:Y:S01]  /*07b0*/  IMAD.WIDE R168, R2, R169, c[0x0][0x1a0] ;  /* 0x0000680002a87625 */ /* 0x000fe200078e02a9 */
[----:B------:R-:W-:Y:S01]  /*07c0*/  MOV R171, 0x10 ;  /* 0x0000001000ab7802 */ /* 0x000fe20000000f00 */
[----:B------:R-:W-:Y:S01]  /*07d0*/  BSSY B0, `(.L_x_2067) ;  /* 0x000017e000007945 */ /* 0x000fe20003800000 */
[----:B------:R-:W-:-:S02]  /*07e0*/  SHF.R.S32.HI R131, RZ, 0x1f, R130 ;  /* 0x0000001fff837819 */ /* 0x000fc40000011482 */
[----:B------:R-:W-:Y:S02]  /*07f0*/  IADD3 R2, R2, c[0x0][0x160], RZ ;  /* 0x0000580002027a10 */ /* 0x000fe40007ffe0ff */
[----:B------:R-:W-:Y:S02]  /*0800*/  LEA.HI R131, R131, R130, RZ, 0x3 ;  /* 0x0000008283837211 */ /* 0x000fe400078f18ff */
[----:B------:R-:W-:Y:S02]  /*0810*/  ISETP.GE.AND P1, PT, R2, c[0x0][0x164], PT ;  /* 0x0000590002007a0c */ /* 0x000fe40003f26270 */
        /* <DEDUP_REMOVED lines=11> */
[----:B------:R-:W-:Y:S01]  /*08d0*/  HFMA2.MMA R171, -RZ, RZ, 0, 0 ;  /* 0x00000000ffab7435 */ /* 0x000fe200000001ff */
        /* <DEDUP_REMOVED lines=25> */
.L_x_2068:
        /* <DEDUP_REMOVED lines=25> */
[----:B-----5:R-:W-:Y:S01]  /*0c00*/  ISETP.GE.AND P3, PT, R162, 0x1, PT ;  /* 0x00000001a200780c */ /* 0x020fe20003f66270 */
[----:B------:R-:W-:-:S12]  /*0c10*/  HFMA2.MMA R171, -RZ, RZ, 0, 0 ;  /* 0x00000000ffab7435 */ /* 0x000fd800000001ff */
[----:B------:R-:W-:-:S05]  /*0c20*/  @P3 IADD3 R163, R162, -0x1, RZ ;  /* 0xffffffffa2a33810 */ /* 0x000fca0007ffe0ff */
[----:B------:R-:W-:-:S05]  /*0c30*/  @P3 IMAD R163, R163, c[0x0][0x168], RZ ;  /* 0x00005a00a3a33a24 */ /* 0x000fca00078e02ff */
[----:B------:R-:W-:-:S04]  /*0c40*/  @P3 SHF.R.S32.HI R172, RZ, 0x1f, R163 ;  /* 0x0000001fffac3819 */ /* 0x000fc800000114a3 */
        /* <DEDUP_REMOVED lines=11> */
[----:B------:R-:W-:-:S13]  /*0d00*/  ISETP.NE.AND.EX P0, PT, RZ, c[0x0][0x21c], PT, P0 ;  /* 0x00008700ff007a0c */ /* 0x000fda0003f05300 */
[----:B------:R1:W5:Y:S04]  /*0d10*/  @P0 LDG.E.128 R100, [R166.64] ;  /* 0x00000004a6640981 */ /* 0x000368000c1e1d00 */
[----:B------:R0:W5:Y:S04]  /*0d20*/  @P0 LDG.E.128 R104, [R164.64] ;  /* 0x00000004a4680981 */ /* 0x000168000c1e1d00 */
[----:B------:R0:W5:Y:S04]  /*0d30*/  @P0 LDG.E.128 R108, [R176.64] ;  /* 0x00000004b06c0981 */ /* 0x000168000c1e1d00 */
[----:B------:R0:W5:Y:S02]  /*0d40*/  @P0 LDG.E.128 R112, [R174.64] ;  /* 0x00000004ae700981 */ /* 0x000164000c1e1d00 */
[----:B0-----:R-:W-:Y:S01]  /*0d50*/  ISETP.NE.AND P0, PT, R35, RZ, PT ;  /* 0x000000ff2300720c */ /* 0x001fe20003f05270 */
[----:B------:R-:W-:-:S05]  /*0d60*/  IMAD.WIDE.U32 R172, R172, R179, c[0x0][0x190] ;  /* 0x00006400acac7625 */ /* 0x000fca00078e00b3 */
[----:B-1----:R0:W5:Y:S01]  /*0d70*/  LDG.E.64 R166, [R172.64] ;  /* 0x00000004aca67981 */ /* 0x002162000c1e1b00 */
[----:B------:R-:W-:-:S05]  /*0d80*/  IMAD.WIDE.U32 R178, R178, R179, c[0x0][0x190] ;  /* 0x00006400b2b27625 */ /* 0x000fca00078e00b3 */
[----:B------:R1:W5:Y:S01]  /*0d90*/  LDG.E.64 R164, [R178.64] ;  /* 0x00000004b2a47981 */ /* 0x000362000c1e1b00 */
[----:B--2---:R-:W-:Y:S01]  /*0da0*/  FSEL R214, R182, RZ, !P0 ;  /* 0x000000ffb6d67208 */ /* 0x004fe20004000000 */
[--C-:B---3--:R-:W-:Y:S02]  /*0db0*/  HADD2.F32 R187, -RZ, R141.reuse.H0_H0 ;  /* 0x2000008dffbb7230 */ /* 0x108fe40000004100 */
[----:B------:R-:W-:Y:S02]  /*0dc0*/  HADD2.F32 R141, -RZ, R141.H1_H1 ;  /* 0x3000008dff8d7230 */ /* 0x000fe40000004100 */
[----:B------:R-:W-:Y:S02]  /*0dd0*/  HADD2.F32 R193, -RZ, R143.H0_H0 ;  /* 0x2000008fffc17230 */ /* 0x000fe40000004100 */
[----:B----4-:R-:W-:Y:S02]  /*0de0*/  HADD2.F32 R163, -RZ, R124.H0_H0 ;  /* 0x2000007cffa37230 */ /* 0x010fe40000004100 */
[----:B------:R-:W-:-:S02]  /*0df0*/  HADD2.F32 R177, -RZ, R126.H0_H0 ;  /* 0x2000007effb17230 */ /* 0x000fc40000004100 */
[----:B------:R-:W-:Y:S01]  /*0e00*/  HADD2.F32 R180, -RZ, R126.H1_H1 ;  /* 0x3000007effb47230 */ /* 0x000fe20000004100 */
[C---:B------:R-:W-:Y:S01]  /*0e10*/  FADD.FTZ R126, -R214.reuse, R163 ;  /* 0x000000a3d67e7221 */ /* 0x040fe20000010100 */
[----:B------:R-:W-:Y:S01]  /*0e20*/  HADD2.F32 R176, -RZ, R125.H0_H0 ;  /* 0x2000007dffb07230 */ /* 0x000fe20000004100 */
[C---:B------:R-:W-:Y:S01]  /*0e30*/  FADD.FTZ R226, -R214.reuse, R141 ;  /* 0x0000008dd6e27221 */ /* 0x040fe20000010100 */
[----:B------:R-:W-:Y:S01]  /*0e40*/  HADD2.F32 R190, -RZ, R128.H0_H0 ;  /* 0x20000080ffbe7230 */ /* 0x000fe20000004100 */
[----:B------:R-:W-:Y:S01]  /*0e50*/  FMUL.FTZ R141, R157, R126 ;  /* 0x0000007e9d8d7220 */ /* 0x000fe20000410000 */
[----:B------:R-:W-:Y:S02]  /*0e60*/  HADD2.F32 R124, -RZ, R124.H1_H1 ;  /* 0x3000007cff7c7230 */ /* 0x000fe40000004100 */
[----:B------:R-:W-:Y:S01]  /*0e70*/  HADD2.F32 R143, -RZ, R143.H1_H1 ;  /* 0x3000008fff8f7230 */ /* 0x000fe20000004100 */
[----:B------:R-:W-:Y:S01]  /*0e80*/  FADD.FTZ R176, -R214, R176 ;  /* 0x000000b0d6b07221 */ /* 0x000fe20000010100 */
[----:B------:R-:W-:Y:S01]  /*0e90*/  HADD2.F32 R125, -RZ, R125.H1_H1 ;  /* 0x3000007dff7d7230 */ /* 0x000fe20000004100 */
[-C--:B------:R-:W-:Y:S01]  /*0ea0*/  FFMA.FTZ R36, R141, R190.reuse, R36 ;  /* 0x000000be8d247223 */ /* 0x080fe20000010024 */
[----:B------:R-:W-:Y:S01]  /*0eb0*/  HADD2.F32 R191, -RZ, R142.H1_H1 ;  /* 0x3000008effbf7230 */ /* 0x000fe20000004100 */
[----:B------:R-:W-:Y:S01]  /*0ec0*/  FADD.FTZ R80, R80, R190 ;  /* 0x000000be50507221 */ /* 0x000fe20000010000 */
[----:B------:R-:W-:Y:S01]  /*0ed0*/  HADD2.F32 R128, -RZ, R128.H1_H1 ;  /* 0x30000080ff807230 */ /* 0x000fe20000004100 */
[----:B------:R-:W-:Y:S01]  /*0ee0*/  FMUL.FTZ R190, R3, R190 ;  /* 0x000000be03be7220 */ /* 0x000fe20000410000 */
[----:B------:R-:W-:-:S02]  /*0ef0*/  HADD2.F32 R183, -RZ, R140.H0_H0 ;  /* 0x2000008cffb77230 */ /* 0x000fc40000004100 */
[----:B------:R-:W-:Y:S01]  /*0f00*/  HADD2.F32 R185, -RZ, R140.H1_H1 ;  /* 0x3000008cffb97230 */ /* 0x000fe20000004100 */
[C---:B------:R-:W-:Y:S01]  /*0f10*/  FADD.FTZ R140, -R214.reuse, R124 ;  /* 0x0000007cd68c7221 */ /* 0x040fe20000010100 */
[--C-:B------:R-:W-:Y:S01]  /*0f20*/  HADD2.F32 R174, -RZ, R127.reuse.H0_H0 ;  /* 0x2000007fffae7230 */ /* 0x100fe20000004100 */
[C---:B------:R-:W-:Y:S01]  /*0f30*/  FADD.FTZ R234, -R214.reuse, R143 ;  /* 0x0000008fd6ea7221 */ /* 0x040fe20000010100 */
[----:B------:R-:W-:Y:S01]  /*0f40*/  HADD2.F32 R127, -RZ, R127.H1_H1 ;  /* 0x3000007fff7f7230 */ /* 0x000fe20000004100 */
[C---:B------:R-:W-:Y:S01]  /*0f50*/  FADD.FTZ R230, -R214.reuse, R191 ;  /* 0x000000bfd6e67221 */ /* 0x040fe20000010100 */
[----:B------:R-:W-:Y:S01]  /*0f60*/  HADD2.F32 R192, -RZ, R129.H0_H0 ;  /* 0x20000081ffc07230 */ /* 0x000fe20000004100 */
[C---:B------:R-:W-:Y:S01]  /*0f70*/  FMUL.FTZ R143, R157.reuse, R176 ;  /* 0x000000b09d8f7220 */ /* 0x040fe20000410000 */
[----:B------:R-:W-:Y:S01]  /*0f80*/  HADD2.F32 R189, -RZ, R142.H0_H0 ;  /* 0x2000008effbd7230 */ /* 0x000fe20000004100 */
[----:B------:R-:W-:Y:S01]  /*0f90*/  FADD.FTZ R142, -R214, R125 ;  /* 0x0000007dd68e7221 */ /* 0x000fe20000010100 */
[--C-:B------:R-:W-:Y:S01]  /*0fa0*/  HADD2.F32 R208, -RZ, R145.reuse.H0_H0 ;  /* 0x20000091ffd07230 */ /* 0x100fe20000004100 */
[----:B------:R-:W-:Y:S01]  /*0fb0*/  FMUL.FTZ R140, R157, R140 ;  /* 0x0000008c9d8c7220 */ /* 0x000fe20000410000 */
[----:B------:R-:W-:Y:S01]  /*0fc0*/  HADD2.F32 R209, -RZ, R145.H1_H1 ;  /* 0x30000091ffd17230 */ /* 0x000fe20000004100 */
[----:B------:R-:W-:Y:S01]  /*0fd0*/  FMUL.FTZ R191, R4, R128 ;  /* 0x0000008004bf7220 */ /* 0x000fe20000410000 */
[----:B------:R-:W-:Y:S01]  /*0fe0*/  HADD2.F32 R145, -RZ, R148.H0_H0 ;  /* 0x20000094ff917230 */ /* 0x000fe20000004100 */
[----:B------:R-:W-:-:S02]  /*0ff0*/  FADD.FTZ R126, RZ, R190 ;  /* 0x000000beff7e7221 */ /* 0x000fc40000010000 */
[----:B------:R-:W-:Y:S01]  /*1000*/  FFMA.FTZ R125, R141, R190, RZ ;  /* 0x000000be8d7d7223 */ /* 0x000fe200000100ff */
[--C-:B0-----:R-:W-:Y:S01]  /*1010*/  HADD2.F32 R172, -RZ, R132.reuse.H0_H0 ;  /* 0x20000084ffac7230 */ /* 0x101fe20000004100 */
[-C--:B------:R-:W-:Y:S01]  /*1020*/  FFMA.FTZ R38, R143, R192.reuse, R38 ;  /* 0x000000c08f267223 */ /* 0x080fe20000010026 */
[----:B------:R-:W-:Y:S01]  /*1030*/  HADD2.F32 R173, -RZ, R132.H1_H1 ;  /* 0x30000084ffad7230 */ /* 0x000fe20000004100 */
[----:B------:R-:W-:Y:S01]  /*1040*/  FADD.FTZ R132, -R214, R177 ;  /* 0x000000b1d6847221 */ /* 0x000fe20000010100 */
[--C-:B------:R-:W-:Y:S01]  /*1050*/  HADD2.F32 R210, -RZ, R146.reuse.H0_H0 ;  /* 0x20000092ffd27230 */ /* 0x100fe20000004100 */
[----:B------:R-:W-:Y:S01]  /*1060*/  FADD.FTZ R82, R82, R192 ;  /* 0x000000c052527221 */ /* 0x000fe20000010000 */
[----:B------:R-:W-:Y:S01]  /*1070*/  HADD2.F32 R211, -RZ, R146.H1_H1 ;  /* 0x30000092ffd37230 */ /* 0x000fe20000004100 */
[----:B------:R-:W-:Y:S01]  /*1080*/  FADD.FTZ R146, -R214, R127 ;  /* 0x0000007fd6927221 */ /* 0x000fe20000010100 */
[----:B------:R-:W-:Y:S01]  /*1090*/  HADD2.F32 R129, -RZ, R129.H1_H1 ;  /* 0x30000081ff817230 */ /* 0x000fe20000004100 */
[----:B------:R-:W-:-:S02]  /*10a0*/  FMUL.FTZ R192, R5, R192 ;  /* 0x000000c005c07220 */ /* 0x000fc40000410000 */
[----:B------:R-:W-:Y:S02]  /*10b0*/  FADD.FTZ R127, R126, R191 ;  /* 0x000000bf7e7f7221 */ /* 0x000fe40000010000 */
[----:B------:R-:W-:Y:S01]  /*10c0*/  FFMA.FTZ R125, R140, R191, R125 ;  /* 0x000000bf8c7d7223 */ /* 0x000fe2000001007d */
[----:B------:R-:W-:Y:S01]  /*10d0*/  HADD2.F32 R194, -RZ, R130.H0_H0 ;  /* 0x20000082ffc27230 */ /* 0x000fe20000004100 */
[C---:B------:R-:W-:Y:S01]  /*10e0*/  FADD.FTZ R236, -R214.reuse, R145 ;  /* 0x00000091d6ec7221 */ /* 0x040fe20000010100 */
[--C-:B------:R-:W-:Y:S01]  /*10f0*/  HADD2.F32 R212, -RZ, R147.reuse.H0_H0 ;  /* 0x20000093ffd47230 */ /* 0x100fe20000004100 */
[----:B------:R-:W-:Y:S01]  /*1100*/  FADD.FTZ R232, -R214, R193 ;  /* 0x000000c1d6e87221 */ /* 0x000fe20000010100 */
[----:B------:R-:W-:Y:S01]  /*1110*/  HADD2.F32 R213, -RZ, R147.H1_H1 ;  /* 0x30000093ffd57230 */ /* 0x000fe20000004100 */
[C---:B------:R-:W-:Y:S01]  /*1120*/  FMUL.FTZ R145, R157.reuse, R132 ;  /* 0x000000849d917220 */ /* 0x040fe20000410000 */
[----:B------:R-:W-:Y:S01]  /*1130*/  HADD2.F32 R147, -RZ, R148.H1_H1 ;  /* 0x30000094ff937230 */ /* 0x000fe20000004100 */
[----:B------:R-:W-:-:S02]  /*1140*/  FMUL.FTZ R142, R157, R142 ;  /* 0x0000008e9d8e7220 */ /* 0x000fc40000410000 */
[----:B------:R-:W-:Y:S02]  /*1150*/  FMUL.FTZ R193, R6, R129 ;  /* 0x0000008106c17220 */ /* 0x000fe40000410000 */
[----:B------:R-:W-:Y:S02]  /*1160*/  FADD.FTZ R126, R127, R192 ;  /* 0x000000c07f7e7221 */ /* 0x000fe40000010000 */
[----:B------:R-:W-:Y:S01]  /*1170*/  FFMA.FTZ R125, R143, R192, R125 ;  /* 0x000000c08f7d7223 */ /* 0x000fe2000001007d */
[----:B------:R-:W-:Y:S01]  /*1180*/  HADD2.F32 R195, -RZ, R149.H0_H0 ;  /* 0x20000095ffc37230 */ /* 0x000fe20000004100 */
[----:B------:R-:W-:Y:S01]  /*1190*/  FADD.FTZ R174, -R214, R174 ;  /* 0x000000aed6ae7221 */ /* 0x000fe20000010100 */
[----:B------:R-:W-:Y:S01]  /*11a0*/  HADD2.F32 R130, -RZ, R130.H1_H1 ;  /* 0x30000082ff827230 */ /* 0x000fe20000004100 */
[----:B------:R-:W-:Y:S01]  /*11b0*/  FFMA.FTZ R40, R145, R194, R40 ;  /* 0x000000c291287223 */ /* 0x000fe20000010028 */
[--C-:B------:R-:W-:Y:S01]  /*11c0*/  HADD2.F32 R206, -RZ, R144.reuse.H0_H0 ;  /* 0x20000090ffce7230 */ /* 0x100fe20000004100 */
[----:B------:R-:W-:Y:S01]  /*11d0*/  FADD.FTZ R76, R76, R194 ;  /* 0x000000c24c4c7221 */ /* 0x000fe20000010000 */
[----:B------:R-:W-:Y:S01]  /*11e0*/  HADD2.F32 R207, -RZ, R144.H1_H1 ;  /* 0x30000090ffcf7230 */ /* 0x000fe20000004100 */
[----:B------:R-:W-:-:S02]  /*11f0*/  FADD.FTZ R144, -R214, R180 ;  /* 0x000000b4d6907221 */ /* 0x000fc40000010100 */
[----:B------:R-:W-:Y:S02]  /*1200*/  FMUL.FTZ R194, R7, R194 ;  /* 0x000000c207c27220 */ /* 0x000fe40000410000 */
[----:B------:R-:W-:Y:S02]  /*1210*/  FADD.FTZ R127, R126, R193 ;  /* 0x000000c17e7f7221 */ /* 0x000fe40000010000 */
[----:B------:R-:W-:Y:S01]  /*1220*/  FFMA.FTZ R125, R142, R193, R125 ;  /* 0x000000c18e7d7223 */ /* 0x000fe2000001007d */
[----:B------:R-:W-:Y:S01]  /*1230*/  HADD2.F32 R196, -RZ, R131.H0_H0 ;  /* 0x20000083ffc47230 */ /* 0x000fe20000004100 */
[C---:B------:R-:W-:Y:S02]  /*1240*/  FADD.FTZ R238, -R214.reuse, R147 ;  /* 0x00000093d6ee7221 */ /* 0x040fe40000010100 */
[----:B------:R-:W-:Y:S02]  /*1250*/  FADD.FTZ R240, -R214, R195 ;  /* 0x000000c3d6f07221 */ /* 0x000fe40000010100 */
        /* <DEDUP_REMOVED lines=9> */
[----:B------:R-:W-:Y:S02]  /*12f0*/  FFMA.FTZ R42, R147, R196, R42 ;  /* 0x000000c4932a7223 */ /* 0x000fe4000001002a */
[----:B------:R-:W-:-:S02]  /*1300*/  FADD.FTZ R78, R78, R196 ;  /* 0x000000c44e4e7221 */ /* 0x000fc40000010000 */
[----:B------:R-:W-:Y:S02]  /*1310*/  FMUL.FTZ R196, R9, R196 ;  /* 0x000000c409c47220 */ /* 0x000fe40000410000 */
[----:B------:R-:W-:Y:S02]  /*1320*/  FADD.FTZ R127, R126, R195 ;  /* 0x000000c37e7f7221 */ /* 0x000fe40000010000 */
[----:B------:R-:W-:Y:S01]  /*1330*/  FFMA.FTZ R125, R144, R195, R125 ;  /* 0x000000c3907d7223 */ /* 0x000fe2000001007d */
[----:B------:R-:W-:Y:S01]  /*1340*/  HADD2.F32 R175, -RZ, R133.H0_H0 ;  /* 0x20000085ffaf7230 */ /* 0x000fe20000004100 */
[C---:B------:R-:W-:Y:S01]  /*1350*/  FADD.FTZ R242, -R214.reuse, R149 ;  /* 0x00000095d6f27221 */ /* 0x040fe20000010100 */
[----:B------:R-:W-:Y:S01]  /*1360*/  HADD2.F32 R198, -RZ, R136.H0_H0 ;  /* 0x20000088ffc67230 */ /* 0x000fe20000004100 */
[----:B------:R-:W-:Y:S02]  /*1370*/  FADD.FTZ R244, -R214, R197 ;  /* 0x000000c5d6f47221 */ /* 0x000fe40000010100 */
[----:B------:R-:W-:-:S02]  /*1380*/  FMUL.FTZ R149, R157, R172 ;  /* 0x000000ac9d957220 */ /* 0x000fc40000410000 */
[----:B------:R-:W-:Y:S02]  /*1390*/  FMUL.FTZ R146, R157, R146 ;  /* 0x000000929d927220 */ /* 0x000fe40000410000 */
[----:B------:R-:W-:Y:S02]  /*13a0*/  FMUL.FTZ R197, R10, R131 ;  /* 0x000000830ac57220 */ /* 0x000fe40000410000 */
[----:B------:R-:W-:Y:S02]  /*13b0*/  FADD.FTZ R126, R127, R196 ;  /* 0x000000c47f7e7221 */ /* 0x000fe40000010000 */
[----:B------:R-:W-:Y:S01]  /*13c0*/  FFMA.FTZ R125, R147, R196, R125 ;  /* 0x000000c4937d7223 */ /* 0x000fe2000001007d */
[--C-:B-1----:R-:W-:Y:S01]  /*13d0*/  HADD2.F32 R178, -RZ, R134.reuse.H0_H0 ;  /* 0x20000086ffb27230 */ /* 0x102fe20000004100 */
[----:B------:R-:W-:Y:S01]  /*13e0*/  FFMA.FTZ R44, R149, R198, R44 ;  /* 0x000000c6952c7223 */ /* 0x000fe2000001002c */
[----:B------:R-:W-:Y:S01]  /*13f0*/  HADD2.F32 R179, -RZ, R134.H1_H1 ;  /* 0x30000086ffb37230 */ /* 0x000fe20000004100 */
[----:B------:R-:W-:Y:S01]  /*1400*/  FADD.FTZ R134, -R214, R175 ;  /* 0x000000afd6867221 */ /* 0x000fe20000010100 */
[----:B------:R-:W-:Y:S01]  /*1410*/  HADD2.F32 R199, -RZ, R150.H1_H1 ;  /* 0x30000096ffc77230 */ /* 0x000fe20000004100 */
[----:B------:R-:W-:Y:S01]  /*1420*/  FADD.FTZ R72, R72, R198 ;  /* 0x000000c648487221 */ /* 0x000fe20000010000 */
[----:B------:R-:W-:Y:S01]  /*1430*/  HADD2.F32 R136, -RZ, R136.H1_H1 ;  /* 0x30000088ff887230 */ /* 0x000fe20000004100 */
[----:B------:R-:W-:-:S02]  /*1440*/  FADD.FTZ R148, -R214, R173 ;  /* 0x000000add6947221 */ /* 0x000fc40000010100 */
[----:B------:R-:W-:Y:S02]  /*1450*/  FMUL.FTZ R198, R11, R198 ;  /* 0x000000c60bc67220 */ /* 0x000fe40000410000 */
[----:B------:R-:W-:Y:S02]  /*1460*/  FADD.FTZ R127, R126, R197 ;  /* 0x000000c57e7f7221 */ /* 0x000fe40000010000 */
[----:B------:R-:W-:Y:S01]  /*1470*/  FFMA.FTZ R125, R146, R197, R125 ;  /* 0x000000c5927d7223 */ /* 0x000fe2000001007d */
[----:B------:R-:W-:Y:S01]  /*1480*/  HADD2.F32 R200, -RZ, R137.H0_H0 ;  /* 0x20000089ffc87230 */ /* 0x000fe20000004100 */
[----:B------:R-:W-:Y:S01]  /*1490*/  FADD.FTZ R246, -R214, R199 ;  /* 0x000000c7d6f67221 */ /* 0x000fe20000010100 */
[--C-:B------:R-:W-:Y:S02]  /*14a0*/  HADD2.F32 R201, -RZ, R151.reuse.H0_H0 ;  /* 0x20000097ffc97230 */ /* 0x100fe40000004100 */
[----:B------:R-:W-:Y:S01]  /*14b0*/  HADD2.F32 R222, -RZ, R151.H1_H1 ;  /* 0x30000097ffde7230 */ /* 0x000fe20000004100 */
[C---:B------:R-:W-:Y:S01]  /*14c0*/  FMUL.FTZ R151, R157.reuse, R134 ;  /* 0x000000869d977220 */ /* 0x040fe20000410000 */
[----:B------:R-:W-:Y:S01]  /*14d0*/  HADD2.F32 R133, -RZ, R133.H1_H1 ;  /* 0x30000085ff857230 */ /* 0x000fe20000004100 */
[----:B------:R-:W-:-:S02]  /*14e0*/  FMUL.FTZ R148, R157, R148 ;  /* 0x000000949d947220 */ /* 0x000fc40000410000 */
[----:B------:R-:W-:Y:S02]  /*14f0*/  FMUL.FTZ R199, R12, R136 ;  /* 0x000000880cc77220 */ /* 0x000fe40000410000 */
[----:B------:R-:W-:Y:S02]  /*1500*/  FADD.FTZ R126, R127, R198 ;  /* 0x000000c67f7e7221 */ /* 0x000fe40000010000 */
[----:B------:R-:W-:Y:S01]  /*1510*/  FFMA.FTZ R125, R149, R198, R125 ;  /* 0x000000c6957d7223 */ /* 0x000fe2000001007d */
[----:B------:R-:W-:Y:S01]  /*1520*/  HADD2.F32 R137, -RZ, R137.H1_H1 ;  /* 0x30000089ff897230 */ /* 0x000fe20000004100 */
[----:B------:R-:W-:Y:S02]  /*1530*/  FADD.FTZ R178, -R214, R178 ;  /* 0x000000b2d6b27221 */ /* 0x000fe40000010100 */
[----:B------:R-:W-:Y:S02]  /*1540*/  FFMA.FTZ R46, R151, R200, R46 ;  /* 0x000000c8972e7223 */ /* 0x000fe4000001002e */
[----:B------:R-:W-:-:S02]  /*1550*/  FADD.FTZ R74, R74, R200 ;  /* 0x000000c84a4a7221 */ /* 0x000fc40000010000 */
[----:B------:R-:W-:Y:S02]  /*1560*/  FADD.FTZ R150, -R214, R133 ;  /* 0x00000085d6967221 */ /* 0x000fe40000010100 */
[----:B------:R-:W-:Y:S02]  /*1570*/  FMUL.FTZ R200, R13, R200 ;  /* 0x000000c80dc87220 */ /* 0x000fe40000410000 */
[----:B------:R-:W-:Y:S02]  /*1580*/  FADD.FTZ R127, R126, R199 ;  /* 0x000000c77e7f7221 */ /* 0x000fe40000010000 */
[----:B------:R-:W-:Y:S01]  /*1590*/  FFMA.FTZ R125, R148, R199, R125 ;  /* 0x000000c7947d7223 */ /* 0x000fe2000001007d */
[----:B------:R-:W-:Y:S01]  /*15a0*/  HADD2.F32 R181, -RZ, R135.H0_H0 ;  /* 0x20000087ffb57230 */ /* 0x000fe20000004100 */
[----:B------:R-:W-:Y:S01]  /*15b0*/  FADD.FTZ R248, -R214, R201 ;  /* 0x000000c9d6f87221 */ /* 0x000fe20000010100 */
[----:B------:R-:W-:Y:S02]  /*15c0*/  HADD2.F32 R202, -RZ, R138.H0_H0 ;  /* 0x2000008affca7230 */ /* 0x000fe40000004100 */
[----:B------:R-:W-:-:S02]  /*15d0*/  HADD2.F32 R216, -RZ, R153.H0_H0 ;  /* 0x20000099ffd87230 */ /* 0x000fc40000004100 */
[----:B------:R-:W-:Y:S01]  /*15e0*/  HADD2.F32 R217, -RZ, R153.H1_H1 ;  /* 0x30000099ffd97230 */ /* 0x000fe20000004100 */
[C---:B------:R-:W-:Y:S01]  /*15f0*/  FMUL.FTZ R153, R157.reuse, R178 ;  /* 0x000000b29d997220 */ /* 0x040fe20000410000 */
[----:B------:R-:W-:Y:S01]  /*1600*/  HADD2.F32 R135, -RZ, R135.H1_H1 ;  /* 0x30000087ff877230 */ /* 0x000fe20000004100 */
[----:B------:R-:W-:Y:S02]  /*1610*/  FMUL.FTZ R150, R157, R150 ;  /* 0x000000969d967220 */ /* 0x000fe40000410000 */
[----:B------:R-:W-:Y:S02]  /*1620*/  FMUL.FTZ R201, R14, R137 ;  /* 0x000000890ec97220 */ /* 0x000fe40000410000 */
[----:B------:R-:W-:Y:S02]  /*1630*/  FADD.FTZ R126, R127, R200 ;  /* 0x000000c87f7e7221 */ /* 0x000fe40000010000 */
[----:B------:R-:W-:Y:S01]  /*1640*/  FFMA.FTZ R125, R151, R200, R125 ;  /* 0x000000c8977d7223 */ /* 0x000fe2000001007d */
[----:B------:R-:W-:Y:S01]  /*1650*/  HADD2.F32 R138, -RZ, R138.H1_H1 ;  /* 0x3000008aff8a7230 */ /* 0x000fe20000004100 */
[----:B------:R-:W-:-:S02]  /*1660*/  FADD.FTZ R182, -R214, R181 ;  /* 0x000000b5d6b67221 */ /* 0x000fc40000010100 */
[-C--:B------:R-:W-:Y:S02]  /*1670*/  FFMA.FTZ R48, R153, R202.reuse, R48 ;  /* 0x000000ca99307223 */ /* 0x080fe40000010030 */
[----:B------:R-:W-:Y:S02]  /*1680*/  FADD.FTZ R68, R68, R202 ;  /* 0x000000ca44447221 */ /* 0x000fe40000010000 */
[----:B------:R-:W-:Y:S02]  /*1690*/  FADD.FTZ R180, -R214, R179 ;  /* 0x000000b3d6b47221 */ /* 0x000fe40000010100 */
[----:B------:R-:W-:Y:S02]  /*16a0*/  FMUL.FTZ R202, R15, R202 ;  /* 0x000000ca0fca7220 */ /* 0x000fe40000410000 */
[----:B------:R-:W-:Y:S02]  /*16b0*/  FADD.FTZ R127, R126, R201 ;  /* 0x000000c97e7f7221 */ /* 0x000fe40000010000 */
[----:B------:R-:W-:Y:S01]  /*16c0*/  FFMA.FTZ R125, R150, R201, R125 ;  /* 0x000000c9967d7223 */ /* 0x000fe2000001007d */
[----:B------:R-:W-:Y:S01]  /*16d0*/  HADD2.F32 R204, -RZ, R139.H0_H0 ;  /* 0x2000008bffcc7230 */ /* 0x000fe20000004100 */
[C---:B------:R-:W-:Y:S01]  /*16e0*/  FADD.FTZ R184, -R214.reuse, R135 ;  /* 0x00000087d6b87221 */ /* 0x040fe20000010100 */
[--C-:B------:R-:W-:Y:S01]  /*16f0*/  HADD2.F32 R220, -RZ, R155.reuse.H0_H0 ;  /* 0x2000009bffdc7230 */ /* 0x100fe20000004100 */
[C---:B------:R-:W-:Y:S01]  /*1700*/  FADD.FTZ R186, -R214.reuse, R183 ;  /* 0x000000b7d6ba7221 */ /* 0x040fe20000010100 */
[----:B------:R-:W-:Y:S01]  /*1710*/  HADD2.F32 R124, -RZ, R155.H1_H1 ;  /* 0x3000009bff7c7230 */ /* 0x000fe20000004100 */
[C---:B------:R-:W-:Y:S01]  /*1720*/  FADD.FTZ R188, -R214.reuse, R185 ;  /* 0x000000b9d6bc7221 */ /* 0x040fe20000010100 */
[----:B------:R-:W-:Y:S01]  /*1730*/  HADD2.F32 R215, -RZ, R152.H1_H1 ;  /* 0x30000098ffd77230 */ /* 0x000fe20000004100 */
[----:B------:R-:W-:-:S02]  /*1740*/  FADD.FTZ R224, -R214, R187 ;  /* 0x000000bbd6e07221 */ /* 0x000fc40000010100 */
[C---:B------:R-:W-:Y:S02]  /*1750*/  FADD.FTZ R228, -R214.reuse, R189 ;  /* 0x000000bdd6e47221 */ /* 0x040fe40000010100 */
[----:B------:R-:W-:Y:S01]  /*1760*/  FADD.FTZ R222, -R214, R222 ;  /* 0x000000ded6de7221 */ /* 0x000fe20000010100 */
[----:B------:R-:W-:Y:S01]  /*1770*/  HADD2.F32 R214, -RZ, R152.H0_H0 ;  /* 0x20000098ffd67230 */ /* 0x000fe20000004100 */
[C---:B------:R-:W-:Y:S02]  /*1780*/  FMUL.FTZ R155, R157.reuse, R182 ;  /* 0x000000b69d9b7220 */ /* 0x040fe40000410000 */
[----:B------:R-:W-:Y:S02]  /*1790*/  FMUL.FTZ R152, R157, R180 ;  /* 0x000000b49d987220 */ /* 0x000fe40000410000 */
        /* <DEDUP_REMOVED lines=8> */
[----:B------:R-:W-:Y:S01]  /*1820*/  FFMA.FTZ R125, R152, R203, R125 ;  /* 0x000000cb987d7223 */ /* 0x000fe2000001007d */
[--C-:B------:R-:W-:Y:S01]  /*1830*/  HADD2.F32 R218, -RZ, R154.reuse.H0_H0 ;  /* 0x2000009affda7230 */ /* 0x100fe20000004100 */
[C---:B------:R-:W-:Y:S01]  /*1840*/  FMUL.FTZ R163, R157.reuse, R186 ;  /* 0x000000ba9da37220 */ /* 0x040fe20000410000 */
[----:B------:R-:W-:Y:S01]  /*1850*/  HADD2.F32 R219, -RZ, R154.H1_H1 ;  /* 0x3000009affdb7230 */ /* 0x000fe20000004100 */
        /* <DEDUP_REMOVED lines=117> */
.L_x_2069:
[----:B------:R-:W-:Y:S05]  /*1fb0*/  BSYNC B0 ;  /* 0x0000000000007941 */ /* 0x000fea0003800000 */
.L_x_2067:
[----:B------:R-:W-:Y:S02]  /*1fc0*/  LOP3.LUT P3, RZ, R156, 0xff, RZ, 0xc0, !PT ;  /* 0x000000ff9cff7812 */ /* 0x000fe4000786c0ff */
[----:B---3--:R-:W-:Y:S02]  /*1fd0*/  SHF.R.U32.HI R126, RZ, 0x5, R0 ;  /* 0x00000005ff7e7819 */ /* 0x008fe40000011600 */
[----:B-----5:R-:W-:Y:S02]  /*1fe0*/  MOV R124, R170 ;  /* 0x000000aa007c7202 */ /* 0x020fe40000000f00 */
[----:B------:R-:W-:Y:S02]  /*1ff0*/  MOV R125, R168 ;  /* 0x000000a8007d7202 */ /* 0x000fe40000000f00 */
[----:B------:R-:W-:-:S02]  /*2000*/  MOV R127, R166 ;  /* 0x000000a6007f7202 */ /* 0x000fc40000000f00 */
[----:B------:R-:W-:Y:S02]  /*2010*/  MOV R130, R164 ;  /* 0x000000a400827202 */ /* 0x000fe40000000f00 */
[----:B------:R-:W-:Y:S02]  /*2020*/  LOP3.LUT R176, R126, 0x7fffff8, RZ, 0xc0, !PT ;  /* 0x07fffff87eb07812 */ /* 0x000fe400078ec0ff */
[----:B------:R-:W-:Y:S02]  /*2030*/  LOP3.LUT P0, RZ, R0, 0x1f, RZ, 0xc0, !PT ;  /* 0x0000001f00ff7812 */ /* 0x000fe4000780c0ff */
[----:B------:R-:W-:Y:S02]  /*2040*/  PRMT R225, R124, 0x7610, R225 ;  /* 0x000076107ce17816 */ /* 0x000fe400000000e1 */
[----:B------:R-:W-:Y:S02]  /*2050*/  PRMT R224, R125, 0x7610, R224 ;  /* 0x000076107de07816 */ /* 0x000fe400000000e0 */
[----:B------:R-:W-:-:S02]  /*2060*/  PRMT R223, R127, 0x7610, R223 ;  /* 0x000076107fdf7816 */ /* 0x000fc400000000df */
[----:B------:R-:W-:Y:S02]  /*2070*/  PRMT R177, R130, 0x7610, R177 ;  /* 0x0000761082b17816 */ /* 0x000fe400000000b1 */
[----:B------:R-:W-:Y:S01]  /*2080*/  @!P3 IADD3 R176, R176, 0x8, RZ ;  /* 0x00000008b0b0b810 */ /* 0x000fe20007ffe0ff */
[----:B------:R-:W-:Y:S05]  /*2090*/  BRA.DIV ~URZ, `(.L_x_2070) ;  /* 0x000033a27f007947 */ /* 0x000fea000b800000 */
[----:B------:R1:W2:Y:S02]  /*20a0*/  SHFL.DOWN PT, R127, R128, 0x10, 0x1f ;  /* 0x0a001f00807f7f89 */ /* 0x0002a400000e0000 */
.L_x_2169:
        /* <DEDUP_REMOVED lines=18> */
.L_x_2170:
[----:B------:R-:W-:Y:S01]  /*21d0*/  @!P0 LOP3.LUT R125, R126, 0x7, RZ, 0xc0, !PT ;  /* 0x000000077e7d8812 */ /* 0x000fe200078ec0ff */
[----:B---3--:R-:W-:Y:S01]  /*21e0*/  FADD.FTZ R174, R174, R129 ;  /* 0x00000081aeae7221 */ /* 0x008fe20000010000 */
[----:B------:R-:W-:Y:S01]  /*21f0*/  WARPSYNC 0xffffffff ;  /* 0xffffffff00007948 */ /* 0x000fe20003800000 */
[----:B--2---:R-:W-:Y:S01]  /*2200*/  FADD.FTZ R175, R124, R131 ;  /* 0x000000837caf7221 */ /* 0x004fe20000010000 */
[----:B------:R-:W-:Y:S01]  /*2210*/  @!P0 IADD3 R226, R176, R125, RZ ;  /* 0x0000007db0e28210 */ /* 0x000fe20007ffe0ff */
[----:B------:R-:W-:Y:S01]  /*2220*/  BSSY B0, `(.L_x_2072) ;  /* 0x0000035000007945 */ /* 0x000fe20003800000 */
[----:B------:R-:W-:-:S03]  /*2230*/  ISETP.GE.AND P3, PT, R162, 0x1, PT ;  /* 0x00000001a200780c */ /* 0x000fc60003f66270 */
[----:B------:R-:W-:Y:S04]  /*2240*/  @!P0 STS.64 [R226.X8+0x8000], R174 ;  /* 0x008000aee2008388 */ /* 0x000fe80000008a00 */
[----:B------:R-:W-:Y:S06]  /*2250*/  BAR.SYNC.DEFER_BLOCKING 0x0 ;  /* 0x0000000000007b1d */ /* 0x000fec0000010000 */
        /* <DEDUP_REMOVED lines=38> */
.L_x_2073:
        /* <DEDUP_REMOVED lines=11> */
.L_x_2074:
[----:B------:R-:W-:Y:S05]  /*2570*/  BSYNC B0 ;  /* 0x0000000000007941 */ /* 0x000fea0003800000 */
.L_x_2072:
[----:B------:R-:W-:Y:S01]  /*2580*/  ISETP.NE.U32.AND P0, PT, RZ, c[0x0][0x258], PT ;  /* 0x00009600ff007a0c */ /* 0x000fe20003f05070 */
[----:B------:R-:W-:Y:S01]  /*2590*/  @P3 FMUL.FTZ R125, R124, c[0x0][0x1ec] ;  /* 0x00007b007c7d3a20 */ /* 0x000fe20000410000 */
[----:B------:R-:W-:Y:S01]  /*25a0*/  @P3 LOP3.LUT P5, RZ, R225, 0xff, RZ, 0xc0, !PT ;  /* 0x000000ffe1ff3812 */ /* 0x000fe200078ac0ff */
[----:B------:R-:W-:Y:S01]  /*25b0*/  BSSY B0, `(.L_x_2075) ;  /* 0x0000014000007945 */ /* 0x000fe20003800000 */
[----:B------:R-:W-:Y:S01]  /*25c0*/  ISETP.NE.AND.EX P0, PT, RZ, c[0x0][0x25c], PT, P0 ;  /* 0x00009700ff007a0c */ /* 0x000fe20003f05300 */
[----:B------:R-:W-:-:S05]  /*25d0*/  @P3 FMUL.FTZ R125, R125, c[0x0][0x1e8] ;  /* 0x00007a007d7d3a20 */ /* 0x000fca0000410000 */
[----:B------:R-:W-:-:S04]  /*25e0*/  @P3 FSEL R125, R125, RZ, P5 ;  /* 0x000000ff7d7d3208 */ /* 0x000fc80002800000 */
[----:B------:R-:W-:-:S03]  /*25f0*/  @P3 F2FP.PACK_AB R125, RZ, R125 ;  /* 0x0000007dff7d323e */ /* 0x000fc600000000ff */
        /* <DEDUP_REMOVED lines=8> */
.L_x_2076:
[----:B0-----:R-:W-:-:S04]  /*2680*/  ISETP.NE.AND P5, PT, R35, RZ, PT ;  /* 0x000000ff2300720c */ /* 0x001fc80003fa5270 */
[----:B------:R-:W-:-:S05]  /*2690*/  FSEL R125, R129, RZ, !P5 ;  /* 0x000000ff817d7208 */ /* 0x000fca0006800000 */
[----:B------:R-:W-:Y:S01]  /*26a0*/  FFMA.FTZ R124, R140, R130, R125 ;  /* 0x000000828c7c7223 */ /* 0x000fe2000001007d */
[----:B------:R-:W-:-:S03]  /*26b0*/  @P4 HADD2.F32 R125, -RZ, R100.H1_H1 ;  /* 0x30000064ff7d4230 */ /* 0x000fc60000004100 */
[----:B------:R-:W-:-:S04]  /*26c0*/  FADD.FTZ R124, R191, -R124 ;  /* 0x8000007cbf7c7221 */ /* 0x000fc80000010000 */
[----:B------:R-:W-:-:S04]  /*26d0*/  FMUL.FTZ R124, R157, R124 ;  /* 0x0000007c9d7c7220 */ /* 0x000fc80000410000 */
[----:B------:R-:W-:Y:S02]  /*26e0*/  @P4 FADD.FTZ R124, R124, R125 ;  /* 0x0000007d7c7c4221 */ /* 0x000fe40000010000 */
.L_x_2077:
[----:B------:R-:W-:Y:S05]  /*26f0*/  BSYNC B0 ;  /* 0x0000000000007941 */ /* 0x000fea0003800000 */
.L_x_2075:
        /* <DEDUP_REMOVED lines=14> */
.L_x_2079:
[----:B0-----:R-:W-:-:S04]  /*27e0*/  ISETP.NE.AND P5, PT, R35, RZ, PT ;  /* 0x000000ff2300720c */ /* 0x001fc80003fa5270 */
[----:B------:R-:W-:-:S05]  /*27f0*/  FSEL R125, R129, RZ, !P5 ;  /* 0x000000ff817d7208 */ /* 0x000fca0006800000 */
[----:B------:R-:W-:-:S04]  /*2800*/  FFMA.FTZ R125, R143, R130, R125 ;  /* 0x000000828f7d7223 */ /* 0x000fc8000001007d */
[----:B------:R-:W-:Y:S01]  /*2810*/  FADD.FTZ R124, R192, -R125 ;  /* 0x8000007dc07c7221 */ /* 0x000fe20000010000 */
[----:B------:R-:W-:-:S03]  /*2820*/  @P4 HADD2.F32 R125, -RZ, R101.H0_H0 ;  /* 0x20000065ff7d4230 */ /* 0x000fc60000004100 */
[----:B------:R-:W-:-:S04]  /*2830*/  FMUL.FTZ R124, R157, R124 ;  /* 0x0000007c9d7c7220 */ /* 0x000fc80000410000 */
[----:B------:R-:W-:Y:S02]  /*2840*/  @P4 FADD.FTZ R124, R124, R125 ;  /* 0x0000007d7c7c4221 */ /* 0x000fe40000010000 */
.L_x_2080:
[----:B------:R-:W-:Y:S05]  /*2850*/  BSYNC B0 ;  /* 0x0000000000007941 */ /* 0x000fea0003800000 */
.L_x_2078:
        /* <DEDUP_REMOVED lines=14> */
.L_x_2082:
[----:B0-----:R-:W-:-:S04]  /*2940*/  ISETP.NE.AND P5, PT, R35, RZ, PT ;  /* 0x000000ff2300720c */ /* 0x001fc80003fa5270 */
[----:B------:R-:W-:-:S05]  /*2950*/  FSEL R125, R129, RZ, !P5 ;  /* 0x000000ff817d7208 */ /* 0x000fca0006800000 */
[----:B------:R-:W-:Y:S01]  /*2960*/  FFMA.FTZ R124, R142, R130, R125 ;  /* 0x000000828e7c7223 */ /* 0x000fe2000001007d */
[----:B------:R-:W-:-:S03]  /*2970*/  @P4 HADD2.F32 R125, -RZ, R101.H1_H1 ;  /* 0x30000065ff7d4230 */ /* 0x000fc60000004100 */
[----:B------:R-:W-:-:S04]  /*2980*/  FADD.FTZ R124, R193, -R124 ;  /* 0x8000007cc17c7221 */ /* 0x000fc80000010000 */
[----:B------:R-:W-:-:S04]  /*2990*/  FMUL.FTZ R124, R157, R124 ;  /* 0x0000007c9d7c7220 */ /* 0x000fc80000410000 */
[----:B------:R-:W-:Y:S02]  /*29a0*/  @P4 FADD.FTZ R124, R124, R125 ;  /* 0x0000007d7c7c4221 */ /* 0x000fe40000010000 */
.L_x_2083:
[----:B------:R-:W-:Y:S05]  /*29b0*/  BSYNC B0 ;  /* 0x0000000000007941 */ /* 0x000fea0003800000 */
.L_x_2081:
        /* <DEDUP_REMOVED lines=14> */
.L_x_2085:
[----:B0-----:R-:W-:-:S04]  /*2aa0*/  ISETP.NE.AND P5, PT, R35, RZ, PT ;  /* 0x000000ff2300720c */ /* 0x001fc80003fa5270 */
[----:B------:R-:W-:-:S05]  /*2ab0*/  FSEL R125, R129, RZ, !P5 ;  /* 0x000000ff817d7208 */ /* 0x000fca0006800000 */
[----:B------:R-:W-:-:S04]  /*2ac0*/  FFMA.FTZ R125, R145, R130, R125 ;  /* 0x00000082917d7223 */ /* 0x000fc8000001007d */
[----:B------:R-:W-:Y:S01]  /*2ad0*/  FADD.FTZ R124, R194, -R125 ;  /* 0x8000007dc27c7221 */ /* 0x000fe20000010000 */
[----:B------:R-:W-:-:S03]  /*2ae0*/  @P4 HADD2.F32 R125, -RZ, R102.H0_H0 ;  /* 0x20000066ff7d4230 */ /* 0x000fc60000004100 */
[----:B------:R-:W-:-:S04]  /*2af0*/  FMUL.FTZ R124, R157, R124 ;  /* 0x0000007c9d7c7220 */ /* 0x000fc80000410000 */
[----:B------:R-:W-:Y:S02]  /*2b00*/  @P4 FADD.FTZ R124, R124, R125 ;  /* 0x0000007d7c7c4221 */ /* 0x000fe40000010000 */
.L_x_2086:
[----:B------:R-:W-:Y:S05]  /*2b10*/  BSYNC B0 ;  /* 0x0000000000007941 */ /* 0x000fea0003800000 */
.L_x_2084:
        /* <DEDUP_REMOVED lines=14> */
.L_x_2088:
[----:B0-----:R-:W-:-:S04]  /*2c00*/  ISETP.NE.AND P5, PT, R35, RZ, PT ;  /* 0x000000ff2300720c */ /* 0x001fc80003fa5270 */
[----:B------:R-:W-:-:S05]  /*2c10*/  FSEL R125, R129, RZ, !P5 ;  /* 0x000000ff817d7208 */ /* 0x000fca0006800000 */
[----:B------:R-:W-:Y:S01]  /*2c20*/  FFMA.FTZ R124, R144, R130, R125 ;  /* 0x00000082907c7223 */ /* 0x000fe2000001007d */
[----:B------:R-:W-:-:S03]  /*2c30*/  @P4 HADD2.F32 R125, -RZ, R102.H1_H1 ;  /* 0x30000066ff7d4230 */ /* 0x000fc60000004100 */
[----:B------:R-:W-:-:S04]  /*2c40*/  FADD.FTZ R124, R195, -R124 ;  /* 0x8000007cc37c7221 */ /* 0x000fc80000010000 */
[----:B------:R-:W-:-:S04]  /*2c50*/  FMUL.FTZ R124, R157, R124 ;  /* 0x0000007c9d7c7220 */ /* 0x000fc80000410000 */
[----:B------:R-:W-:Y:S02]  /*2c60*/  @P4 FADD.FTZ R124, R124, R125 ;  /* 0x0000007d7c7c4221 */ /* 0x000fe40000010000 */
.L_x_2089:
[----:B------:R-:W-:Y:S05]  /*2c70*/  BSYNC B0 ;  /* 0x0000000000007941 */ /* 0x000fea0003800000 */
.L_x_2087:
        /* <DEDUP_REMOVED lines=14> */
.L_x_2091:
[----:B0-----:R-:W-:-:S04]  /*2d60*/  ISETP.NE.AND P5, PT, R35, RZ, PT ;  /* 0x000000ff2300720c */ /* 0x001fc80003fa5270 */
[----:B------:R-:W-:-:S05]  /*2d70*/  FSEL R125, R129, RZ, !P5 ;  /* 0x000000ff817d7208 */ /* 0x000fca0006800000 */
[----:B------:R-:W-:-:S04]  /*2d80*/  FFMA.FTZ R125, R147, R130, R125 ;  /* 0x00000082937d7223 */ /* 0x000fc8000001007d */
[----:B------:R-:W-:Y:S01]  /*2d90*/  FADD.FTZ R124, R196, -R125 ;  /* 0x8000007dc47c7221 */ /* 0x000fe20000010000 */
[----:B------:R-:W-:-:S03]  /*2da0*/  @P4 HADD2.F32 R125, -RZ, R103.H0_H0 ;  /* 0x20000067ff7d4230 */ /* 0x000fc60000004100 */
[----:B------:R-:W-:-:S04]  /*2db0*/  FMUL.FTZ R124, R157, R124 ;  /* 0x0000007c9d7c7220 */ /* 0x000fc80000410000 */
[----:B------:R-:W-:Y:S02]  /*2dc0*/  @P4 FADD.FTZ R124, R124, R125 ;  /* 0x0000007d7c7c4221 */ /* 0x000fe40000010000 */
.L_x_2092:
[----:B------:R-:W-:Y:S05]  /*2dd0*/  BSYNC B0 ;  /* 0x0000000000007941 */ /* 0x000fea0003800000 */
.L_x_2090:
        /* <DEDUP_REMOVED lines=14> */
.L_x_2094:
[----:B0-----:R-:W-:-:S04]  /*2ec0*/  ISETP.NE.AND P5, PT, R35, RZ, PT ;  /* 0x000000ff2300720c */ /* 0x001fc80003fa5270 */
[----:B------:R-:W-:-:S05]  /*2ed0*/  FSEL R125, R129, RZ, !P5 ;  /* 0x000000ff817d7208 */ /* 0x000fca0006800000 */
[----:B------:R-:W-:Y:S01]  /*2ee0*/  FFMA.FTZ R124, R146, R130, R125 ;  /* 0x00000082927c7223 */ /* 0x000fe2000001007d */
[----:B------:R-:W-:-:S03]  /*2ef0*/  @P4 HADD2.F32 R125, -RZ, R103.H1_H1 ;  /* 0x30000067ff7d4230 */ /* 0x000fc60000004100 */
[----:B------:R-:W-:-:S04]  /*2f00*/  FADD.FTZ R124, R197, -R124 ;  /* 0x8000007cc57c7221 */ /* 0x000fc80000010000 */
[----:B------:R-:W-:-:S04]  /*2f10*/  FMUL.FTZ R124, R157, R124 ;  /* 0x0000007c9d7c7220 */ /* 0x000fc80000410000 */
[----:B------:R-:W-:Y:S02]  /*2f20*/  @P4 FADD.FTZ R124, R124, R125 ;  /* 0x0000007d7c7c4221 */ /* 0x000fe40000010000 */
.L_x_2095:
[----:B------:R-:W-:Y:S05]  /*2f30*/  BSYNC B0 ;  /* 0x0000000000007941 */ /* 0x000fea0003800000 */
.L_x_2093:
[----:B------:R-:W-:Y:S01]  /*2f40*/  @P3 FMUL.FTZ R125, R124, c[0x0][0x1ec] ;  /* 0x00007b007c7d3a20 */ /* 0x000fe20000410000 */
[----:B------:R-:W-:Y:S01]  /*2f50*/  @P3 LOP3.LUT P5, RZ, R171, 0xff000000, RZ, 0xc0, !PT ;  /* 0xff000000abff3812 */ /* 0x000fe200078ac0ff */
[----:B------:R-:W-:Y:S01]  /*2f60*/  BSSY B0, `(.L_x_2096) ;  /* 0x0000019000007945 */ /* 0x000fe20003800000 */
[----:B------:R-:W-:Y:S01]  /*2f70*/  @P0 MOV R132, 0x10 ;  /* 0x0000001000840802 */ /* 0x000fe20000000f00 */
[----:B------:R-:W-:Y:S01]  /*2f80*/  @P3 FMUL.FTZ R125, R125, c[0x0][0x1e8] ;  /* 0x00007a007d7d3a20 */ /* 0x000fe20000410000 */
[----:B------:R-:W-:Y:S02]  /*2f90*/  @P0 F2FP.PACK_AB R131, RZ, R124 ;  /* 0x0000007cff83023e */ /* 0x000fe400000000ff */
[----:B------:R-:W-:Y:S02]  /*2fa0*/  @P3 MOV R127, 0x10 ;  /* 0x00000010007f3802 */ /* 0x000fe40000000f00 */
[----:B------:R-:W-:Y:S01]  /*2fb0*/  @P3 FSEL R126, R125, RZ, P5 ;  /* 0x000000ff7d7e3208 */ /* 0x000fe20002800000 */
[----:B------:R-:W-:Y:S01]  /*2fc0*/  @P0 IMAD.WIDE.U32 R124, R161, R132, c[0x0][0x258] ;  /* 0x00009600a17c0625 */ /* 0x000fe200078e0084 */
[----:B------:R-:W-:-:S02]  /*2fd0*/  @P0 PRMT R119, R119, 0x5410, R131 ;  /* 0x0000541077770816 */ /* 0x000fc40000000083 */
[----:B------:R-:W-:Y:S01]  /*2fe0*/  @P3 F2FP.PACK_AB R132, RZ, R126 ;  /* 0x0000007eff84323e */ /* 0x000fe200000000ff */
[----:B------:R-:W-:Y:S02]  /*2ff0*/  @P3 IMAD.WIDE.U32 R126, R128, R127, c[0x0][0x248] ;  /* 0x00009200807e3625 */ /* 0x000fe400078e007f */
[----:B------:R1:W-:Y:S01]  /*3000*/  @P0 STG.E.128 [R124.64], R116 ;  /* 0x000000747c000986 */ /* 0x0003e2000c101d04 */
[----:B------:R-:W-:-:S05]  /*3010*/  @P3 PRMT R123, R123, 0x5410, R132 ;  /* 0x000054107b7b3816 */ /* 0x000fca0000000084 */
[----:B------:R1:W-:Y:S01]  /*3020*/  @P3 STG.E.128 [R126.64], R120 ;  /* 0x000000787e003986 */ /* 0x0003e2000c101d04 */
[----:B------:R-:W-:Y:S05]  /*3030*/  @P2 BRA `(.L_x_2097) ;  /* 0x0000004000002947 */ /* 0x000fea0003800000 */
[----:B-1----:R-:W-:Y:S01]  /*3040*/  HFMA2.MMA R124, -RZ, RZ, 0, 0 ;  /* 0x00000000ff7c7435 */ /* 0x002fe200000001ff */
[----:B------:R-:W-:Y:S05]  /*3050*/  @!P4 BRA `(.L_x_2098) ;  /* 0x000000900000c947 */ /* 0x000fea0003800000 */
[----:B------:R-:W-:Y:S01]  /*3060*/  HADD2.F32 R124, -RZ, R104.H0_H0 ;  /* 0x20000068ff7c7230 */ /* 0x000fe20000004100 */
[----:B------:R-:W-:Y:S05]  /*3070*/  BRA `(.L_x_2098) ;  /* 0x0000007000007947 */ /* 0x000fea0003800000 */
.L_x_2097:
[----:B0-----:R-:W-:-:S04]  /*3080*/  ISETP.NE.AND P5, PT, R35, RZ, PT ;  /* 0x000000ff2300720c */ /* 0x001fc80003fa5270 */
[----:B-1----:R-:W-:-:S05]  /*3090*/  FSEL R125, R129, RZ, !P5 ;  /* 0x000000ff817d7208 */ /* 0x002fca0006800000 */
[----:B------:R-:W-:-:S04]  /*30a0*/  FFMA.FTZ R125, R149, R130, R125 ;  /* 0x00000082957d7223 */ /* 0x000fc8000001007d */
[----:B------:R-:W-:Y:S01]  /*30b0*/  FADD.FTZ R124, R198, -R125 ;  /* 0x8000007dc67c7221 */ /* 0x000fe20000010000 */
[----:B------:R-:W-:-:S03]  /*30c0*/  @P4 HADD2.F32 R125, -RZ, R104.H0_H0 ;  /* 0x20000068ff7d4230 */ /* 0x000fc60000004100 */
[----:B------:R-:W-:-:S04]  /*30d0*/  FMUL.FTZ R124, R157, R124 ;  /* 0x0000007c9d7c7220 */ /* 0x000fc80000410000 */
[----:B------:R-:W-:Y:S02]  /*30e0*/  @P4 FADD.FTZ R124, R124, R125 ;  /* 0x0000007d7c7c4221 */ /* 0x000fe40000010000 */
.L_x_2098:
[----:B------:R-:W-:Y:S05]  /*30f0*/  BSYNC B0 ;  /* 0x0000000000007941 */ /* 0x000fea0003800000 */
.L_x_2096:
        /* <DEDUP_REMOVED lines=14> */
.L_x_2100:
[----:B0-----:R-:W-:-:S04]  /*31e0*/  ISETP.NE.AND P5, PT, R35, RZ, PT ;  /* 0x000000ff2300720c */ /* 0x001fc80003fa5270 */
[----:B------:R-:W-:-:S05]  /*31f0*/  FSEL R125, R129, RZ, !P5 ;  /* 0x000000ff817d7208 */ /* 0x000fca0006800000 */
[----:B------:R-:W-:Y:S01]  /*3200*/  FFMA.FTZ R124, R148, R130, R125 ;  /* 0x00000082947c7223 */ /* 0x000fe2000001007d */
[----:B------:R-:W-:-:S03]  /*3210*/  @P4 HADD2.F32 R125, -RZ, R104.H1_H1 ;  /* 0x30000068ff7d4230 */ /* 0x000fc60000004100 */
[----:B------:R-:W-:-:S04]  /*3220*/  FADD.FTZ R124, R199, -R124 ;  /* 0x8000007cc77c7221 */ /* 0x000fc80000010000 */
[----:B------:R-:W-:-:S04]  /*3230*/  FMUL.FTZ R124, R157, R124 ;  /* 0x0000007c9d7c7220 */ /* 0x000fc80000410000 */
[----:B------:R-:W-:Y:S02]  /*3240*/  @P4 FADD.FTZ R124, R124, R125 ;  /* 0x0000007d7c7c4221 */ /* 0x000fe40000010000 */
.L_x_2101:
[----:B------:R-:W-:Y:S05]  /*3250*/  BSYNC B0 ;  /* 0x0000000000007941 */ /* 0x000fea0003800000 */
.L_x_2099:
        /* <DEDUP_REMOVED lines=14> */
.L_x_2103:
[----:B0-----:R-:W-:-:S04]  /*3340*/  ISETP.NE.AND P5, PT, R35, RZ, PT ;  /* 0x000000ff2300720c */ /* 0x001fc80003fa5270 */
[----:B------:R-:W-:-:S05]  /*3350*/  FSEL R125, R129, RZ, !P5 ;  /* 0x000000ff817d7208 */ /* 0x000fca0006800000 */
[----:B------:R-:W-:-:S04]  /*3360*/  FFMA.FTZ R125, R151, R130, R125 ;  /* 0x00000082977d7223 */ /* 0x000fc8000001007d */
[----:B------:R-:W-:Y:S01]  /*3370*/  FADD.FTZ R124, R200, -R125 ;  /* 0x8000007dc87c7221 */ /* 0x000fe20000010000 */
[----:B------:R-:W-:-:S03]  /*3380*/  @P4 HADD2.F32 R125, -RZ, R105.H0_H0 ;  /* 0x20000069ff7d4230 */ /* 0x000fc60000004100 */
[----:B------:R-:W-:-:S04]  /*3390*/  FMUL.FTZ R124, R157, R124 ;  /* 0x0000007c9d7c7220 */ /* 0x000fc80000410000 */
[----:B------:R-:W-:Y:S02]  /*33a0*/  @P4 FADD.FTZ R124, R124, R125 ;  /* 0x0000007d7c7c4221 */ /* 0x000fe40000010000 */
.L_x_2104:
[----:B------:R-:W-:Y:S05]  /*33b0*/  BSYNC B0 ;  /* 0x0000000000007941 */ /* 0x000fea0003800000 */
.L_x_2102:
        /* <DEDUP_REMOVED lines=14> */
.L_x_2106:
[----:B0-----:R-:W-:-:S04]  /*34a0*/  ISETP.NE.AND P5, PT, R35, RZ, PT ;  /* 0x000000ff2300720c */ /* 0x001fc80003fa5270 */
[----:B------:R-:W-:-:S05]  /*34b0*/  FSEL R125, R129, RZ, !P5 ;  /* 0x000000ff817d7208 */ /* 0x000fca0006800000 */
[----:B------:R-:W-:Y:S01]  /*34c0*/  FFMA.FTZ R124, R150, R130, R125 ;  /* 0x00000082967c7223 */ /* 0x000fe2000001007d */
[----:B------:R-:W-:-:S03]  /*34d0*/  @P4 HADD2.F32 R125, -RZ, R105.H1_H1 ;  /* 0x30000069ff7d4230 */ /* 0x000fc60000004100 */
[----:B------:R-:W-:-:S04]  /*34e0*/  FADD.FTZ R124, R201, -R124 ;  /* 0x8000007cc97c7221 */ /* 0x000fc80000010000 */
[----:B------:R-:W-:-:S04]  /*34f0*/  FMUL.FTZ R124, R157, R124 ;  /* 0x0000007c9d7c7220 */ /* 0x000fc80000410000 */
[----:B------:R-:W-:Y:S02]  /*3500*/  @P4 FADD.FTZ R124, R124, R125 ;  /* 0x0000007d7c7c4221 */ /* 0x000fe40000010000 */
.L_x_2107:
[----:B------:R-:W-:Y:S05]  /*3510*/  BSYNC B0 ;  /* 0x0000000000007941 */ /* 0x000fea0003800000 */
.L_x_2105:
        /* <DEDUP_REMOVED lines=14> */
.L_x_2109:
[----:B0-----:R-:W-:-:S04]  /*3600*/  ISETP.NE.AND P5, PT, R35, RZ, PT ;  /* 0x000000ff2300720c */ /* 0x001fc80003fa5270 */
[----:B------:R-:W-:-:S05]  /*3610*/  FSEL R125, R129, RZ, !P5 ;  /* 0x000000ff817d7208 */ /* 0x000fca0006800000 */
[----:B------:R-:W-:-:S04]  /*3620*/  FFMA.FTZ R125, R153, R130, R125 ;  /* 0x00000082997d7223 */ /* 0x000fc8000001007d */
[----:B------:R-:W-:Y:S01]  /*3630*/  FADD.FTZ R124, R202, -R125 ;  /* 0x8000007dca7c7221 */ /* 0x000fe20000010000 */
[----:B------:R-:W-:-:S03]  /*3640*/  @P4 HADD2.F32 R125, -RZ, R106.H0_H0 ;  /* 0x2000006aff7d4230 */ /* 0x000fc60000004100 */
[----:B------:R-:W-:-:S04]  /*3650*/  FMUL.FTZ R124, R157, R124 ;  /* 0x0000007c9d7c7220 */ /* 0x000fc80000410000 */
[----:B------:R-:W-:Y:S02]  /*3660*/  @P4 FADD.FTZ R124, R124, R125 ;  /* 0x0000007d7c7c4221 */ /* 0x000fe40000010000 */
.L_x_2110:
[----:B------:R-:W-:Y:S05]  /*3670*/  BSYNC B0 ;  /* 0x0000000000007941 */ /* 0x000fea0003800000 */
.L_x_2108:
        /* <DEDUP_REMOVED lines=14> */
.L_x_2112:
[----:B0-----:R-:W-:-:S04]  /*3760*/  ISETP.NE.AND P5, PT, R35, RZ, PT ;  /* 0x000000ff2300720c */ /* 0x001fc80003fa5270 */
[----:B------:R-:W-:-:S05]  /*3770*/  FSEL R125, R129, RZ, !P5 ;  /* 0x000000ff817d7208 */ /* 0x000fca0006800000 */
[----:B------:R-:W-:Y:S01]  /*3780*/  FFMA.FTZ R124, R152, R130, R125 ;  /* 0x00000082987c7223 */ /* 0x000fe2000001007d */
[----:B------:R-:W-:-:S03]  /*3790*/  @P4 HADD2.F32 R125, -RZ, R106.H1_H1 ;  /* 0x3000006aff7d4230 */ /* 0x000fc60000004100 */
[----:B------:R-:W-:-:S04]  /*37a0*/  FADD.FTZ R124, R203, -R124 ;  /* 0x8000007ccb7c7221 */ /* 0x000fc80000010000 */
[----:B------:R-:W-:-:S04]  /*37b0*/  FMUL.FTZ R124, R157, R124 ;  /* 0x0000007c9d7c7220 */ /* 0x000fc80000410000 */
[----:B------:R-:W-:Y:S02]  /*37c0*/  @P4 FADD.FTZ R124, R124, R125 ;  /* 0x0000007d7c7c4221 */ /* 0x000fe40000010000 */
.L_x_2113:
[----:B------:R-:W-:Y:S05]  /*37d0*/  BSYNC B0 ;  /* 0x0000000000007941 */ /* 0x000fea0003800000 */
.L_x_2111:
        /* <DEDUP_REMOVED lines=14> */
.L_x_2115:
[----:B0-----:R-:W-:-:S04]  /*38c0*/  ISETP.NE.AND P5, PT, R35, RZ, PT ;  /* 0x000000ff2300720c */ /* 0x001fc80003fa5270 */
[----:B------:R-:W-:-:S05]  /*38d0*/  FSEL R125, R129, RZ, !P5 ;  /* 0x000000ff817d7208 */ /* 0x000fca0006800000 */
[----:B------:R-:W-:-:S04]  /*38e0*/  FFMA.FTZ R125, R155, R130, R125 ;  /* 0x000000829b7d7223 */ /* 0x000fc8000001007d */
[----:B------:R-:W-:Y:S01]  /*38f0*/  FADD.FTZ R124, R204, -R125 ;  /* 0x8000007dcc7c7221 */ /* 0x000fe20000010000 */
[----:B------:R-:W-:-:S03]  /*3900*/  @P4 HADD2.F32 R125, -RZ, R107.H0_H0 ;  /* 0x2000006bff7d4230 */ /* 0x000fc60000004100 */
[----:B------:R-:W-:-:S04]  /*3910*/  FMUL.FTZ R124, R157, R124 ;  /* 0x0000007c9d7c7220 */ /* 0x000fc80000410000 */
[----:B------:R-:W-:Y:S02]  /*3920*/  @P4 FADD.FTZ R124, R124, R125 ;  /* 0x0000007d7c7c4221 */ /* 0x000fe40000010000 */
.L_x_2116:
[----:B------:R-:W-:Y:S05]  /*3930*/  BSYNC B0 ;  /* 0x0000000000007941 */ /* 0x000fea0003800000 */
.L_x_2114:
        /* <DEDUP_REMOVED lines=14> */
.L_x_2118:
[----:B0-----:R-:W-:-:S04]  /*3a20*/  ISETP.NE.AND P5, PT, R35, RZ, PT ;  /* 0x000000ff2300720c */ /* 0x001fc80003fa5270 */
[----:B------:R-:W-:-:S05]  /*3a30*/  FSEL R125, R129, RZ, !P5 ;  /* 0x000000ff817d7208 */ /* 0x000fca0006800000 */
[----:B------:R-:W-:Y:S01]  /*3a40*/  FFMA.FTZ R124, R154, R130, R125 ;  /* 0x000000829a7c7223 */ /* 0x000fe2000001007d */
[----:B------:R-:W-:-:S03]  /*3a50*/  @P4 HADD2.F32 R125, -RZ, R107.H1_H1 ;  /* 0x3000006bff7d4230 */ /* 0x000fc60000004100 */
[----:B------:R-:W-:-:S04]  /*3a60*/  FADD.FTZ R124, R205, -R124 ;  /* 0x8000007ccd7c7221 */ /* 0x000fc80000010000 */
[----:B------:R-:W-:-:S04]  /*3a70*/  FMUL.FTZ R124, R157, R124 ;  /* 0x0000007c9d7c7220 */ /* 0x000fc80000410000 */
[----:B------:R-:W-:Y:S02]  /*3a80*/  @P4 FADD.FTZ R124, R124, R125 ;  /* 0x0000007d7c7c4221 */ /* 0x000fe40000010000 */
.L_x_2119:
[----:B------:R-:W-:Y:S05]  /*3a90*/  BSYNC B0 ;  /* 0x0000000000007941 */ /* 0x000fea0003800000 */
.L_x_2117:
[----:B------:R-:W-:Y:S01]  /*3aa0*/  @P3 FMUL.FTZ R125, R124, c[0x0][0x1ec] ;  /* 0x00007b007c7d3a20 */ /* 0x000fe20000410000 */
[----:B------:R-:W-:Y:S01]  /*3ab0*/  @P3 LOP3.LUT P5, RZ, R169, 0xff000000, RZ, 0xc0, !PT ;  /* 0xff000000a9ff3812 */ /* 0x000fe200078ac0ff */
[----:B------:R-:W-:Y:S01]  /*3ac0*/  BSSY B0, `(.L_x_2120) ;  /* 0x000001a000007945 */ /* 0x000fe20003800000 */
[----:B------:R-:W-:Y:S01]  /*3ad0*/  @P0 MOV R161, 0x10 ;  /* 0x0000001000a10802 */ /* 0x000fe20000000f00 */
[----:B------:R-:W-:Y:S01]  /*3ae0*/  @P3 FMUL.FTZ R125, R125, c[0x0][0x1e8] ;  /* 0x00007a007d7d3a20 */ /* 0x000fe20000410000 */
[----:B------:R-:W-:Y:S02]  /*3af0*/  @P3 IADD3 R131, R128, 0x100, RZ ;  /* 0x0000010080833810 */ /* 0x000fe40007ffe0ff */
[----:B------:R-:W-:Y:S01]  /*3b00*/  @P3 MOV R132, 0x10 ;  /* 0x0000001000843802 */ /* 0x000fe20000000f00 */
[----:B------:R-:W-:Y:S01]  /*3b10*/  @P0 IMAD.WIDE.U32 R160, R160, R161, c[0x0][0x258] ;  /* 0x00009600a0a00625 */ /* 0x000fe200078e00a1 */
[----:B------:R-:W-:Y:S02]  /*3b20*/  @P3 FSEL R125, R125, RZ, P5 ;  /* 0x000000ff7d7d3208 */ /* 0x000fe40002800000 */
[----:B------:R-:W-:-:S02]  /*3b30*/  @P0 F2FP.PACK_AB R126, RZ, R124 ;  /* 0x0000007cff7e023e */ /* 0x000fc400000000ff */
[----:B------:R-:W-:Y:S01]  /*3b40*/  @P3 F2FP.PACK_AB R127, RZ, R125 ;  /* 0x0000007dff7f323e */ /* 0x000fe200000000ff */
[----:B------:R-:W-:Y:S01]  /*3b50*/  @P3 IMAD.WIDE.U32 R124, R131, R132, c[0x0][0x248] ;  /* 0x00009200837c3625 */ /* 0x000fe200078e0084 */
[----:B------:R-:W-:Y:S02]  /*3b60*/  @P0 PRMT R119, R119, 0x5410, R126 ;  /* 0x0000541077770816 */ /* 0x000fe4000000007e */
[----:B------:R-:W-:-:S03]  /*3b70*/  @P3 PRMT R123, R123, 0x5410, R127 ;  /* 0x000054107b7b3816 */ /* 0x000fc6000000007f */
[----:B------:R1:W-:Y:S04]  /*3b80*/  @P0 STG.E.128 [R160.64], R116 ;  /* 0x00000074a0000986 */ /* 0x0003e8000c101d04 */
[----:B------:R1:W-:Y:S01]  /*3b90*/  @P3 STG.E.128 [R124.64], R120 ;  /* 0x000000787c003986 */ /* 0x0003e2000c101d04 */
[----:B------:R-:W-:Y:S05]  /*3ba0*/  @P2 BRA `(.L_x_2121) ;  /* 0x0000004000002947 */ /* 0x000fea0003800000 */
[----:B-1----:R-:W-:Y:S01]  /*3bb0*/  HFMA2.MMA R124, -RZ, RZ, 0, 0 ;  /* 0x00000000ff7c7435 */ /* 0x002fe200000001ff */
[----:B------:R-:W-:Y:S05]  /*3bc0*/  @!P4 BRA `(.L_x_2122) ;  /* 0x000000900000c947 */ /* 0x000fea0003800000 */
[----:B------:R-:W-:Y:S01]  /*3bd0*/  HADD2.F32 R124, -RZ, R108.H0_H0 ;  /* 0x2000006cff7c7230 */ /* 0x000fe20000004100 */
[----:B------:R-:W-:Y:S05]  /*3be0*/  BRA `(.L_x_2122) ;  /* 0x0000007000007947 */ /* 0x000fea0003800000 */
.L_x_2121:
[----:B0-----:R-:W-:-:S04]  /*3bf0*/  ISETP.NE.AND P5, PT, R35, RZ, PT ;  /* 0x000000ff2300720c */ /* 0x001fc80003fa5270 */
[----:B-1----:R-:W-:-:S05]  /*3c00*/  FSEL R125, R129, RZ, !P5 ;  /* 0x000000ff817d7208 */ /* 0x002fca0006800000 */
[----:B------:R-:W-:-:S04]  /*3c10*/  FFMA.FTZ R125, R163, R130, R125 ;  /* 0x00000082a37d7223 */ /* 0x000fc8000001007d */
[----:B------:R-:W-:Y:S01]  /*3c20*/  FADD.FTZ R124, R206, -R125 ;  /* 0x8000007dce7c7221 */ /* 0x000fe20000010000 */
[----:B------:R-:W-:-:S03]  /*3c30*/  @P4 HADD2.F32 R125, -RZ, R108.H0_H0 ;  /* 0x2000006cff7d4230 */ /* 0x000fc60000004100 */
[----:B------:R-:W-:-:S04]  /*3c40*/  FMUL.FTZ R124, R157, R124 ;  /* 0x0000007c9d7c7220 */ /* 0x000fc80000410000 */
[----:B------:R-:W-:Y:S02]  /*3c50*/  @P4 FADD.FTZ R124, R124, R125 ;  /* 0x0000007d7c7c4221 */ /* 0x000fe40000010000 */
.L_x_2122:
[----:B------:R-:W-:Y:S05]  /*3c60*/  BSYNC B0 ;  /* 0x0000000000007941 */ /* 0x000fea0003800000 */
.L_x_2120:
        /* <DEDUP_REMOVED lines=14> */
.L_x_2124:
[----:B0-----:R-:W-:-:S04]  /*3d50*/  ISETP.NE.AND P5, PT, R35, RZ, PT ;  /* 0x000000ff2300720c */ /* 0x001fc80003fa5270 */
[----:B------:R-:W-:-:S05]  /*3d60*/  FSEL R125, R129, RZ, !P5 ;  /* 0x000000ff817d7208 */ /* 0x000fca0006800000 */
[----:B------:R-:W-:Y:S01]  /*3d70*/  FFMA.FTZ R124, R172, R130, R125 ;  /* 0x00000082ac7c7223 */ /* 0x000fe2000001007d */
[----:B------:R-:W-:-:S03]  /*3d80*/  @P4 HADD2.F32 R125, -RZ, R108.H1_H1 ;  /* 0x3000006cff7d4230 */ /* 0x000fc60000004100 */
[----:B------:R-:W-:-:S04]  /*3d90*/  FADD.FTZ R124, R207, -R124 ;  /* 0x8000007ccf7c7221 */ /* 0x000fc80000010000 */
[----:B------:R-:W-:-:S04]  /*3da0*/  FMUL.FTZ R124, R157, R124 ;  /* 0x0000007c9d7c7220 */ /* 0x000fc80000410000 */
[----:B------:R-:W-:Y:S02]  /*3db0*/  @P4 FADD.FTZ R124, R124, R125 ;  /* 0x0000007d7c7c4221 */ /* 0x000fe40000010000 */
.L_x_2125:
[----:B------:R-:W-:Y:S05]  /*3dc0*/  BSYNC B0 ;  /* 0x0000000000007941 */ /* 0x000fea0003800000 */
.L_x_2123:
        /* <DEDUP_REMOVED lines=14> */
.L_x_2127:
[----:B0-----:R-:W-:-:S04]  /*3eb0*/  ISETP.NE.AND P5, PT, R35, RZ, PT ;  /* 0x000000ff2300720c */ /* 0x001fc80003fa5270 */
[----:B------:R-:W-:-:S05]  /*3ec0*/  FSEL R125, R129, RZ, !P5 ;  /* 0x000000ff817d7208 */ /* 0x000fca0006800000 */
[----:B------:R-:W-:-:S04]  /*3ed0*/  FFMA.FTZ R125, R173, R130, R125 ;  /* 0x00000082ad7d7223 */ /* 0x000fc8000001007d */
[----:B------:R-:W-:Y:S01]  /*3ee0*/  FADD.FTZ R124, R208, -R125 ;  /* 0x8000007dd07c7221 */ /* 0x000fe20000010000 */
[----:B------:R-:W-:-:S03]  /*3ef0*/  @P4 HADD2.F32 R125, -RZ, R109.H0_H0 ;  /* 0x2000006dff7d4230 */ /* 0x000fc60000004100 */
[----:B------:R-:W-:-:S04]  /*3f00*/  FMUL.FTZ R124, R157, R124 ;  /* 0x0000007c9d7c7220 */ /* 0x000fc80000410000 */
[----:B------:R-:W-:Y:S02]  /*3f10*/  @P4 FADD.FTZ R124, R124, R125 ;  /* 0x0000007d7c7c4221 */ /* 0x000fe40000010000 */
.L_x_2128:
[----:B------:R-:W-:Y:S05]  /*3f20*/  BSYNC B0 ;  /* 0x0000000000007941 */ /* 0x000fea0003800000 */
.L_x_2126:
        /* <DEDUP_REMOVED lines=14> */
.L_x_2130:
[----:B0-----:R-:W-:-:S04]  /*4010*/  ISETP.NE.AND P5, PT, R35, RZ, PT ;  /* 0x000000ff2300720c */ /* 0x001fc80003fa5270 */
[----:B------:R-:W-:-:S05]  /*4020*/  FSEL R125, R129, RZ, !P5 ;  /* 0x000000ff817d7208 */ /* 0x000fca0006800000 */
[----:B------:R-:W-:Y:S01]  /*4030*/  FFMA.FTZ R124, R178, R130, R125 ;  /* 0x00000082b27c7223 */ /* 0x000fe2000001007d */
[----:B------:R-:W-:-:S03]  /*4040*/  @P4 HADD2.F32 R125, -RZ, R109.H1_H1 ;  /* 0x3000006dff7d4230 */ /* 0x000fc60000004100 */
[----:B------:R-:W-:-:S04]  /*4050*/  FADD.FTZ R124, R209, -R124 ;  /* 0x8000007cd17c7221 */ /* 0x000fc80000010000 */
[----:B------:R-:W-:-:S04]  /*4060*/  FMUL.FTZ R124, R157, R124 ;  /* 0x0000007c9d7c7220 */ /* 0x000fc80000410000 */
[----:B------:R-:W-:Y:S02]  /*4070*/  @P4 FADD.FTZ R124, R124, R125 ;  /* 0x0000007d7c7c4221 */ /* 0x000fe40000010000 */
.L_x_2131:
[----:B------:R-:W-:Y:S05]  /*4080*/  BSYNC B0 ;  /* 0x0000000000007941 */ /* 0x000fea0003800000 */
.L_x_2129:
        /* <DEDUP_REMOVED lines=14> */
.L_x_2133:
[----:B0-----:R-:W-:-:S04]  /*4170*/  ISETP.NE.AND P5, PT, R35, RZ, PT ;  /* 0x000000ff2300720c */ /* 0x001fc80003fa5270 */
[----:B------:R-:W-:-:S05]  /*4180*/  FSEL R125, R129, RZ, !P5 ;  /* 0x000000ff817d7208 */ /* 0x000fca0006800000 */
[----:B------:R-:W-:-:S04]  /*4190*/  FFMA.FTZ R125, R179, R130, R125 ;  /* 0x00000082b37d7223 */ /* 0x000fc8000001007d */
[----:B------:R-:W-:Y:S01]  /*41a0*/  FADD.FTZ R124, R210, -R125 ;  /* 0x8000007dd27c7221 */ /* 0x000fe20000010000 */
[----:B------:R-:W-:-:S03]  /*41b0*/  @P4 HADD2.F32 R125, -RZ, R110.H0_H0 ;  /* 0x2000006eff7d4230 */ /* 0x000fc60000004100 */
[----:B------:R-:W-:-:S04]  /*41c0*/  FMUL.FTZ R124, R157, R124 ;  /* 0x0000007c9d7c7220 */ /* 0x000fc80000410000 */
[----:B------:R-:W-:Y:S02]  /*41d0*/  @P4 FADD.FTZ R124, R124, R125 ;  /* 0x0000007d7c7c4221 */ /* 0x000fe40000010000 */
.L_x_2134:
[----:B------:R-:W-:Y:S05]  /*41e0*/  BSYNC B0 ;  /* 0x0000000000007941 */ /* 0x000fea0003800000 */
.L_x_2132:
        /* <DEDUP_REMOVED lines=14> */
.L_x_2136:
[----:B0-----:R-:W-:-:S04]  /*42d0*/  ISETP.NE.AND P5, PT, R35, RZ, PT ;  /* 0x000000ff2300720c */ /* 0x001fc80003fa5270 */
[----:B------:R-:W-:-:S05]  /*42e0*/  FSEL R125, R129, RZ, !P5 ;  /* 0x000000ff817d7208 */ /* 0x000fca0006800000 */
[----:B------:R-:W-:Y:S01]  /*42f0*/  FFMA.FTZ R124, R180, R130, R125 ;  /* 0x00000082b47c7223 */ /* 0x000fe2000001007d */
[----:B------:R-:W-:-:S03]  /*4300*/  @P4 HADD2.F32 R125, -RZ, R110.H1_H1 ;  /* 0x3000006eff7d4230 */ /* 0x000fc60000004100 */
[----:B------:R-:W-:-:S04]  /*4310*/  FADD.FTZ R124, R211, -R124 ;  /* 0x8000007cd37c7221 */ /* 0x000fc80000010000 */
[----:B------:R-:W-:-:S04]  /*4320*/  FMUL.FTZ R124, R157, R124 ;  /* 0x0000007c9d7c7220 */ /* 0x000fc80000410000 */
[----:B------:R-:W-:Y:S02]  /*4330*/  @P4 FADD.FTZ R124, R124, R125 ;  /* 0x0000007d7c7c4221 */ /* 0x000fe40000010000 */
.L_x_2137:
[----:B------:R-:W-:Y:S05]  /*4340*/  BSYNC B0 ;  /* 0x0000000000007941 */ /* 0x000fea0003800000 */
.L_x_2135:
        /* <DEDUP_REMOVED lines=14> */
.L_x_2139:
[----:B0-----:R-:W-:-:S04]  /*4430*/  ISETP.NE.AND P5, PT, R35, RZ, PT ;  /* 0x000000ff2300720c */ /* 0x001fc80003fa5270 */
[----:B------:R-:W-:-:S05]  /*4440*/  FSEL R125, R129, RZ, !P5 ;  /* 0x000000ff817d7208 */ /* 0x000fca0006800000 */
[----:B------:R-:W-:-:S04]  /*4450*/  FFMA.FTZ R125, R181, R130, R125 ;  /* 0x00000082b57d7223 */ /* 0x000fc8000001007d */
[----:B------:R-:W-:Y:S01]  /*4460*/  FADD.FTZ R124, R212, -R125 ;  /* 0x8000007dd47c7221 */ /* 0x000fe20000010000 */
[----:B------:R-:W-:-:S03]  /*4470*/  @P4 HADD2.F32 R125, -RZ, R111.H0_H0 ;  /* 0x2000006fff7d4230 */ /* 0x000fc60000004100 */
[----:B------:R-:W-:-:S04]  /*4480*/  FMUL.FTZ R124, R157, R124 ;  /* 0x0000007c9d7c7220 */ /* 0x000fc80000410000 */
[----:B------:R-:W-:Y:S02]  /*4490*/  @P4 FADD.FTZ R124, R124, R125 ;  /* 0x0000007d7c7c4221 */ /* 0x000fe40000010000 */
.L_x_2140:
[----:B------:R-:W-:Y:S05]  /*44a0*/  BSYNC B0 ;  /* 0x0000000000007941 */ /* 0x000fea0003800000 */
.L_x_2138:
        /* <DEDUP_REMOVED lines=14> */
.L_x_2142:
[----:B0-----:R-:W-:-:S04]  /*4590*/  ISETP.NE.AND P5, PT, R35, RZ, PT ;  /* 0x000000ff2300720c */ /* 0x001fc80003fa5270 */
[----:B------:R-:W-:-:S05]  /*45a0*/  FSEL R125, R129, RZ, !P5 ;  /* 0x000000ff817d7208 */ /* 0x000fca0006800000 */
[----:B------:R-:W-:Y:S01]  /*45b0*/  FFMA.FTZ R124, R182, R130, R125 ;  /* 0x00000082b67c7223 */ /* 0x000fe2000001007d */
[----:B------:R-:W-:-:S03]  /*45c0*/  @P4 HADD2.F32 R125, -RZ, R111.H1_H1 ;  /* 0x3000006fff7d4230 */ /* 0x000fc60000004100 */
[----:B------:R-:W-:-:S04]  /*45d0*/  FADD.FTZ R124, R213, -R124 ;  /* 0x8000007cd57c7221 */ /* 0x000fc80000010000 */
[----:B------:R-:W-:-:S04]  /*45e0*/  FMUL.FTZ R124, R157, R124 ;  /* 0x0000007c9d7c7220 */ /* 0x000fc80000410000 */
[----:B------:R-:W-:Y:S02]  /*45f0*/  @P4 FADD.FTZ R124, R124, R125 ;  /* 0x0000007d7c7c4221 */ /* 0x000fe40000010000 */
.L_x_2143:
[----:B------:R-:W-:Y:S05]  /*4600*/  BSYNC B0 ;  /* 0x0000000000007941 */ /* 0x000fea0003800000 */
.L_x_2141:
        /* <DEDUP_REMOVED lines=21> */
.L_x_2145:
[----:B0-----:R-:W-:-:S04]  /*4760*/  ISETP.NE.AND P5, PT, R35, RZ, PT ;  /* 0x000000ff2300720c */ /* 0x001fc80003fa5270 */
[----:B-1----:R-:W-:-:S05]  /*4770*/  FSEL R125, R129, RZ, !P5 ;  /* 0x000000ff817d7208 */ /* 0x002fca0006800000 */
[----:B------:R-:W-:-:S04]  /*4780*/  FFMA.FTZ R125, R183, R130, R125 ;  /* 0x00000082b77d7223 */ /* 0x000fc8000001007d */
[----:B------:R-:W-:Y:S01]  /*4790*/  FADD.FTZ R124, R214, -R125 ;  /* 0x8000007dd67c7221 */ /* 0x000fe20000010000 */
[----:B------:R-:W-:-:S03]  /*47a0*/  @P4 HADD2.F32 R125, -RZ, R112.H0_H0 ;  /* 0x20000070ff7d4230 */ /* 0x000fc60000004100 */
[----:B------:R-:W-:-:S04]  /*47b0*/  FMUL.FTZ R124, R157, R124 ;  /* 0x0000007c9d7c7220 */ /* 0x000fc80000410000 */
[----:B------:R-:W-:Y:S02]  /*47c0*/  @P4 FADD.FTZ R124, R124, R125 ;  /* 0x0000007d7c7c4221 */ /* 0x000fe40000010000 */
.L_x_2146:
[----:B------:R-:W-:Y:S05]  /*47d0*/  BSYNC B0 ;  /* 0x0000000000007941 */ /* 0x000fea0003800000 */
.L_x_2144:
        /* <DEDUP_REMOVED lines=14> */
.L_x_2148:
[----:B0-----:R-:W-:-:S04]  /*48c0*/  ISETP.NE.AND P5, PT, R35, RZ, PT ;  /* 0x000000ff2300720c */ /* 0x001fc80003fa5270 */
[----:B------:R-:W-:-:S05]  /*48d0*/  FSEL R125, R129, RZ, !P5 ;  /* 0x000000ff817d7208 */ /* 0x000fca0006800000 */
[----:B------:R-:W-:Y:S01]  /*48e0*/  FFMA.FTZ R124, R184, R130, R125 ;  /* 0x00000082b87c7223 */ /* 0x000fe2000001007d */
[----:B------:R-:W-:-:S03]  /*48f0*/  @P4 HADD2.F32 R125, -RZ, R112.H1_H1 ;  /* 0x30000070ff7d4230 */ /* 0x000fc60000004100 */
[----:B------:R-:W-:-:S04]  /*4900*/  FADD.FTZ R124, R215, -R124 ;  /* 0x8000007cd77c7221 */ /* 0x000fc80000010000 */
[----:B------:R-:W-:-:S04]  /*4910*/  FMUL.FTZ R124, R157, R124 ;  /* 0x0000007c9d7c7220 */ /* 0x000fc80000410000 */
[----:B------:R-:W-:Y:S02]  /*4920*/  @P4 FADD.FTZ R124, R124, R125 ;  /* 0x0000007d7c7c4221 */ /* 0x000fe40000010000 */
.L_x_2149:
[----:B------:R-:W-:Y:S05]  /*4930*/  BSYNC B0 ;  /* 0x0000000000007941 */ /* 0x000fea0003800000 */
.L_x_2147:
        /* <DEDUP_REMOVED lines=14> */
.L_x_2151:
[----:B0-----:R-:W-:-:S04]  /*4a20*/  ISETP.NE.AND P5, PT, R35, RZ, PT ;  /* 0x000000ff2300720c */ /* 0x001fc80003fa5270 */
[----:B------:R-:W-:-:S05]  /*4a30*/  FSEL R125, R129, RZ, !P5 ;  /* 0x000000ff817d7208 */ /* 0x000fca0006800000 */
[----:B------:R-:W-:-:S04]  /*4a40*/  FFMA.FTZ R125, R185, R130, R125 ;  /* 0x00000082b97d7223 */ /* 0x000fc8000001007d */
[----:B------:R-:W-:Y:S01]  /*4a50*/  FADD.FTZ R124, R216, -R125 ;  /* 0x8000007dd87c7221 */ /* 0x000fe20000010000 */
[----:B------:R-:W-:-:S03]  /*4a60*/  @P4 HADD2.F32 R125, -RZ, R113.H0_H0 ;  /* 0x20000071ff7d4230 */ /* 0x000fc60000004100 */
[----:B------:R-:W-:-:S04]  /*4a70*/  FMUL.FTZ R124, R157, R124 ;  /* 0x0000007c9d7c7220 */ /* 0x000fc80000410000 */
[----:B------:R-:W-:Y:S02]  /*4a80*/  @P4 FADD.FTZ R124, R124, R125 ;  /* 0x0000007d7c7c4221 */ /* 0x000fe40000010000 */
.L_x_2152:
[----:B------:R-:W-:Y:S05]  /*4a90*/  BSYNC B0 ;  /* 0x0000000000007941 */ /* 0x000fea0003800000 */
.L_x_2150:
        /* <DEDUP_REMOVED lines=14> */
.L_x_2154:
[----:B0-----:R-:W-:-:S04]  /*4b80*/  ISETP.NE.AND P5, PT, R35, RZ, PT ;  /* 0x000000ff2300720c */ /* 0x001fc80003fa5270 */
[----:B------:R-:W-:-:S05]  /*4b90*/  FSEL R125, R129, RZ, !P5 ;  /* 0x000000ff817d7208 */ /* 0x000fca0006800000 */
[----:B------:R-:W-:Y:S01]  /*4ba0*/  FFMA.FTZ R124, R186, R130, R125 ;  /* 0x00000082ba7c7223 */ /* 0x000fe2000001007d */
[----:B------:R-:W-:-:S03]  /*4bb0*/  @P4 HADD2.F32 R125, -RZ, R113.H1_H1 ;  /* 0x30000071ff7d4230 */ /* 0x000fc60000004100 */
[----:B------:R-:W-:-:S04]  /*4bc0*/  FADD.FTZ R124, R217, -R124 ;  /* 0x8000007cd97c7221 */ /* 0x000fc80000010000 */
[----:B------:R-:W-:-:S04]  /*4bd0*/  FMUL.FTZ R124, R157, R124 ;  /* 0x0000007c9d7c7220 */ /* 0x000fc80000410000 */
[----:B------:R-:W-:Y:S02]  /*4be0*/  @P4 FADD.FTZ R124, R124, R125 ;  /* 0x0000007d7c7c4221 */ /* 0x000fe40000010000 */
.L_x_2155:
[----:B------:R-:W-:Y:S05]  /*4bf0*/  BSYNC B0 ;  /* 0x0000000000007941 */ /* 0x000fea0003800000 */
.L_x_2153:
        /* <DEDUP_REMOVED lines=14> */
.L_x_2157:
[----:B0-----:R-:W-:-:S04]  /*4ce0*/  ISETP.NE.AND P5, PT, R35, RZ, PT ;  /* 0x000000ff2300720c */ /* 0x001fc80003fa5270 */
[----:B------:R-:W-:-:S05]  /*4cf0*/  FSEL R125, R129, RZ, !P5 ;  /* 0x000000ff817d7208 */ /* 0x000fca0006800000 */
[----:B------:R-:W-:-:S04]  /*4d00*/  FFMA.FTZ R125, R187, R130, R125 ;  /* 0x00000082bb7d7223 */ /* 0x000fc8000001007d */
[----:B------:R-:W-:Y:S01]  /*4d10*/  FADD.FTZ R124, R218, -R125 ;  /* 0x8000007dda7c7221 */ /* 0x000fe20000010000 */
[----:B------:R-:W-:-:S03]  /*4d20*/  @P4 HADD2.F32 R125, -RZ, R114.H0_H0 ;  /* 0x20000072ff7d4230 */ /* 0x000fc60000004100 */
[----:B------:R-:W-:-:S04]  /*4d30*/  FMUL.FTZ R124, R157, R124 ;  /* 0x0000007c9d7c7220 */ /* 0x000fc80000410000 */
[----:B------:R-:W-:Y:S02]  /*4d40*/  @P4 FADD.FTZ R124, R124, R125 ;  /* 0x0000007d7c7c4221 */ /* 0x000fe40000010000 */
.L_x_2158:
[----:B------:R-:W-:Y:S05]  /*4d50*/  BSYNC B0 ;  /* 0x0000000000007941 */ /* 0x000fea0003800000 */
.L_x_2156:
        /* <DEDUP_REMOVED lines=14> */
.L_x_2160:
[----:B0-----:R-:W-:-:S04]  /*4e40*/  ISETP.NE.AND P5, PT, R35, RZ, PT ;  /* 0x000000ff2300720c */ /* 0x001fc80003fa5270 */
[----:B------:R-:W-:-:S05]  /*4e50*/  FSEL R125, R129, RZ, !P5 ;  /* 0x000000ff817d7208 */ /* 0x000fca0006800000 */
[----:B------:R-:W-:Y:S01]  /*4e60*/  FFMA.FTZ R124, R188, R130, R125 ;  /* 0x00000082bc7c7223 */ /* 0x000fe2000001007d */
[----:B------:R-:W-:-:S03]  /*4e70*/  @P4 HADD2.F32 R125, -RZ, R114.H1_H1 ;  /* 0x30000072ff7d4230 */ /* 0x000fc60000004100 */
[----:B------:R-:W-:-:S04]  /*4e80*/  FADD.FTZ R124, R219, -R124 ;  /* 0x8000007cdb7c7221 */ /* 0x000fc80000010000 */
[----:B------:R-:W-:-:S04]  /*4e90*/  FMUL.FTZ R124, R157, R124 ;  /* 0x0000007c9d7c7220 */ /* 0x000fc80000410000 */
[----:B------:R-:W-:Y:S02]  /*4ea0*/  @P4 FADD.FTZ R124, R124, R125 ;  /* 0x0000007d7c7c4221 */ /* 0x000fe40000010000 */
.L_x_2161:
[----:B------:R-:W-:Y:S05]  /*4eb0*/  BSYNC B0 ;  /* 0x0000000000007941 */ /* 0x000fea0003800000 */
.L_x_2159:
        /* <DEDUP_REMOVED lines=14> */
.L_x_2163:
[----:B0-----:R-:W-:-:S04]  /*4fa0*/  ISETP.NE.AND P5, PT, R35, RZ, PT ;  /* 0x000000ff2300720c */ /* 0x001fc80003fa5270 */
[----:B------:R-:W-:-:S05]  /*4fb0*/  FSEL R125, R129, RZ, !P5 ;  /* 0x000000ff817d7208 */ /* 0x000fca0006800000 */
[----:B------:R-:W-:-:S04]  /*4fc0*/  FFMA.FTZ R125, R189, R130, R125 ;  /* 0x00000082bd7d7223 */ /* 0x000fc8000001007d */
[----:B------:R-:W-:Y:S01]  /*4fd0*/  FADD.FTZ R124, R220, -R125 ;  /* 0x8000007ddc7c7221 */ /* 0x000fe20000010000 */
[----:B------:R-:W-:-:S03]  /*4fe0*/  @P4 HADD2.F32 R125, -RZ, R115.H0_H0 ;  /* 0x20000073ff7d4230 */ /* 0x000fc60000004100 */
[----:B------:R-:W-:-:S04]  /*4ff0*/  FMUL.FTZ R124, R157, R124 ;  /* 0x0000007c9d7c7220 */ /* 0x000fc80000410000 */
[----:B------:R-:W-:Y:S02]  /*5000*/  @P4 FADD.FTZ R124, R124, R125 ;  /* 0x0000007d7c7c4221 */ /* 0x000fe40000010000 */
.L_x_2164:
[----:B------:R-:W-:Y:S05]  /*5010*/  BSYNC B0 ;  /* 0x0000000000007941 */ /* 0x000fea0003800000 */
.L_x_2162:
        /* <DEDUP_REMOVED lines=14> */
.L_x_2166:
[----:B0-----:R-:W-:Y:S01]  /*5100*/  ISETP.NE.AND P2, PT, R35, RZ, PT ;  /* 0x000000ff2300720c */ /* 0x001fe20003f45270 */
[----:B------:R-:W-:-:S03]  /*5110*/  @P4 HADD2.F32 R125, -RZ, R115.H1_H1 ;  /* 0x30000073ff7d4230 */ /* 0x000fc60000004100 */
[----:B------:R-:W-:-:S05]  /*5120*/  FSEL R129, R129, RZ, !P2 ;  /* 0x000000ff81817208 */ /* 0x000fca0005000000 */
[----:B------:R-:W-:-:S04]  /*5130*/  FFMA.FTZ R130, R222, R130, R129 ;  /* 0x00000082de827223 */ /* 0x000fc80000010081 */
[----:B------:R-:W-:-:S04]  /*5140*/  FADD.FTZ R130, R221, -R130 ;  /* 0x80000082dd827221 */ /* 0x000fc80000010000 */
[----:B------:R-:W-:-:S04]  /*5150*/  FMUL.FTZ R130, R157, R130 ;  /* 0x000000829d827220 */ /* 0x000fc80000410000 */
[----:B------:R-:W-:Y:S02]  /*5160*/  @P4 FADD.FTZ R130, R130, R125 ;  /* 0x0000007d82824221 */ /* 0x000fe40000010000 */
.L_x_2167:
[----:B------:R-:W-:Y:S05]  /*5170*/  BSYNC B0 ;  /* 0x0000000000007941 */ /* 0x000fea0003800000 */
.L_x_2165:
[----:B------:R-:W-:Y:S01]  /*5180*/  @P3 FMUL.FTZ R124, R130, c[0x0][0x1ec] ;  /* 0x00007b00827c3a20 */ /* 0x000fe20000410000 */
[----:B------:R-:W-:Y:S02]  /*5190*/  @P3 LOP3.LUT P2, RZ, R165, 0xff000000, RZ, 0xc0, !PT ;  /* 0xff000000a5ff3812 */ /* 0x000fe4000784c0ff */
        /* <DEDUP_REMOVED lines=11> */
[----:B------:R1:W-:Y:S01]  /*5250*/  @P0 STG.E.128 [R126.64], R116 ;  /* 0x000000747e000986 */ /* 0x0003e2000c101d04 */
[----:B------:R-:W-:-:S03]  /*5260*/  LOP3.LUT P0, RZ, R156, 0xff, RZ, 0xc0, !PT ;  /* 0x000000ff9cff7812 */ /* 0x000fc6000780c0ff */
[----:B------:R1:W-:Y:S01]  /*5270*/  @P3 STG.E.128 [R124.64], R120 ;  /* 0x000000787c003986 */ /* 0x0003e2000c101d04 */
[----:B------:R-:W-:Y:S01]  /*5280*/  SEL R156, RZ, 0x1, P0 ;  /* 0x00000001ff9c7807 */ /* 0x000fe20000000000 */
[----:B01----:R-:W-:Y:S01]  /*5290*/  @P1 CALL.REL.NOINC `(.L_x_2066) ;  /* 0x0000001000001944 */ /* 0x003fe20003c00000 */
[----:B------:R-:W-:Y:S05]  /*52a0*/  BRA `(.L_x_2168) ;  /* 0xffffb47000007947 */ /* 0x000fea000383ffff */
.L_x_2066:
[----:B------:R-:W0:Y:S01]  /*52b0*/  S2UR UR6, SR_CTAID.X ;  /* 0x00000000000679c3 */ /* 0x000e220000002500 */
[----:B------:R-:W-:Y:S01]  /*52c0*/  HFMA2.MMA R5, -RZ, RZ, 0, 1.9073486328125e-06 ;  /* 0x00000020ff057435 */ /* 0x000fe200000001ff */
[C---:B------:R-:W-:Y:S02]  /*52d0*/  LOP3.LUT R3, R0.reuse, 0xff, RZ, 0xc0, !PT ;  /* 0x000000ff00037812 */ /* 0x040fe400078ec0ff */
        /* <DEDUP_REMOVED lines=22> */
.L_x_2070:
[----:B------:R-:W-:Y:S01]  /*5440*/  HFMA2.MMA R133, -RZ, RZ, 0, 9.5367431640625e-07 ;  /* 0x00000010ff857435 */ /* 0x000fe200000001ff */
[----:B------:R-:W-:-:S02]  /*5450*/  MOV R130, R128 ;  /* 0x0000008000827202 */ /* 0x000fc40000000f00 */
[----:B------:R-:W-:Y:S02]  /*5460*/  MOV R132, 0x1f ;  /* 0x0000001f00847802 */ /* 0x000fe40000000f00 */
[----:B------:R-:W-:Y:S02]  /*5470*/  MOV R135, 0xffffffff ;  /* 0xffffffff00877802 */ /* 0x000fe40000000f00 */
[----:B------:R-:W-:Y:S02]  /*5480*/  MOV R124, 0x54a0 ;  /* 0x000054a0007c7802 */ /* 0x000fe40000000f00 */
[----:B0-----:R-:W-:Y:S05]  /*5490*/  CALL.REL.NOINC `($__internal_33_$__cuda_sm70_shflsync_down_p) ;  /* 0x0000046000007944 */ /* 0x001fea0003c00000 */
[----:B-1----:R-:W-:Y:S01]  /*54a0*/  MOV R127, R130 ;  /* 0x00000082007f7202 */ /* 0x002fe20000000f00 */
[----:B0-----:R-:W-:Y:S05]  /*54b0*/  BRA `(.L_x_2169) ;  /* 0xffffcbf000007947 */ /* 0x001fea000383ffff */
.L_x_2071:
[----:B------:R-:W-:Y:S01]  /*54c0*/  HFMA2.MMA R133, -RZ, RZ, 0, 9.5367431640625e-07 ;  /* 0x00000010ff857435 */ /* 0x000fe200000001ff */
[----:B------:R-:W-:Y:S02]  /*54d0*/  MOV R130, R129 ;  /* 0x0000008100827202 */ /* 0x000fe40000000f00 */
[----:B------:R-:W-:Y:S02]  /*54e0*/  MOV R132, 0x1f ;  /* 0x0000001f00847802 */ /* 0x000fe40000000f00 */
[----:B------:R-:W-:-:S02]  /*54f0*/  MOV R135, 0xffffffff ;  /* 0xffffffff00877802 */ /* 0x000fc40000000f00 */
[----:B------:R-:W-:Y:S02]  /*5500*/  MOV R124, 0x5520 ;  /* 0x00005520007c7802 */ /* 0x000fe40000000f00 */
[----:B012---:R-:W-:Y:S05]  /*5510*/  CALL.REL.NOINC `($__internal_33_$__cuda_sm70_shflsync_down_p) ;  /* 0x000003e000007944 */ /* 0x007fea0003c00000 */
[----:B------:R-:W-:Y:S01]  /*5520*/  FADD.FTZ R128, R127, R128 ;  /* 0x000000807f807221 */ /* 0x000fe20000010000 */
[----:B0-----:R-:W-:Y:S01]  /*5530*/  HFMA2.MMA R133, -RZ, RZ, 0, 4.76837158203125e-07 ;  /* 0x00000008ff857435 */ /* 0x001fe200000001ff */
[----:B-1----:R-:W-:Y:S01]  /*5540*/  FADD.FTZ R129, R129, R130 ;  /* 0x0000008281817221 */ /* 0x002fe20000010000 */
[----:B------:R-:W-:Y:S02]  /*5550*/  MOV R132, 0x1f ;  /* 0x0000001f00847802 */ /* 0x000fe40000000f00 */
[----:B------:R-:W-:Y:S02]  /*5560*/  MOV R135, 0xffffffff ;  /* 0xffffffff00877802 */ /* 0x000fe40000000f00 */
[----:B------:R-:W-:Y:S02]  /*5570*/  MOV R130, R128 ;  /* 0x0000008000827202 */ /* 0x000fe40000000f00 */
[----:B------:R-:W-:Y:S02]  /*5580*/  MOV R124, 0x55a0 ;  /* 0x000055a0007c7802 */ /* 0x000fe40000000f00 */
[----:B------:R-:W-:Y:S05]  /*5590*/  CALL.REL.NOINC `($__internal_33_$__cuda_sm70_shflsync_down_p) ;  /* 0x0000036000007944 */ /* 0x000fea0003c00000 */
[----:B0-----:R-:W-:Y:S01]  /*55a0*/  HFMA2.MMA R133, -RZ, RZ, 0, 4.76837158203125e-07 ;  /* 0x00000008ff857435 */ /* 0x001fe200000001ff */
[----:B-1----:R-:W-:-:S02]  /*55b0*/  MOV R127, R130 ;  /* 0x00000082007f7202 */ /* 0x002fc40000000f00 */
[----:B------:R-:W-:Y:S02]  /*55c0*/  MOV R130, R129 ;  /* 0x0000008100827202 */ /* 0x000fe40000000f00 */
[----:B------:R-:W-:Y:S02]  /*55d0*/  MOV R132, 0x1f ;  /* 0x0000001f00847802 */ /* 0x000fe40000000f00 */
[----:B------:R-:W-:Y:S02]  /*55e0*/  MOV R135, 0xffffffff ;  /* 0xffffffff00877802 */ /* 0x000fe40000000f00 */
[----:B------:R-:W-:Y:S02]  /*55f0*/  MOV R124, 0x5610 ;  /* 0x00005610007c7802 */ /* 0x000fe40000000f00 */
[----:B------:R-:W-:Y:S05]  /*5600*/  CALL.REL.NOINC `($__internal_33_$__cuda_sm70_shflsync_down_p) ;  /* 0x000002f000007944 */ /* 0x000fea0003c00000 */
[----:B------:R-:W-:Y:S01]  /*5610*/  FADD.FTZ R128, R127, R128 ;  /* 0x000000807f807221 */ /* 0x000fe20000010000 */
[----:B0-----:R-:W-:Y:S01]  /*5620*/  HFMA2.MMA R133, -RZ, RZ, 0, 2.384185791015625e-07 ;  /* 0x00000004ff857435 */ /* 0x001fe200000001ff */
[----:B-1----:R-:W-:Y:S01]  /*5630*/  FADD.FTZ R129, R129, R130 ;  /* 0x0000008281817221 */ /* 0x002fe20000010000 */
[----:B------:R-:W-:Y:S02]  /*5640*/  MOV R132, 0x1f ;  /* 0x0000001f00847802 */ /* 0x000fe40000000f00 */
[----:B------:R-:W-:-:S02]  /*5650*/  MOV R135, 0xffffffff ;  /* 0xffffffff00877802 */ /* 0x000fc40000000f00 */
[----:B------:R-:W-:Y:S02]  /*5660*/  MOV R130, R128 ;  /* 0x0000008000827202 */ /* 0x000fe40000000f00 */
[----:B------:R-:W-:Y:S02]  /*5670*/  MOV R124, 0x5690 ;  /* 0x00005690007c7802 */ /* 0x000fe40000000f00 */
[----:B------:R-:W-:Y:S05]  /*5680*/  CALL.REL.NOINC `($__internal_33_$__cuda_sm70_shflsync_down_p) ;  /* 0x0000027000007944 */ /* 0x000fea0003c00000 */
[----:B0-----:R-:W-:Y:S01]  /*5690*/  HFMA2.MMA R133, -RZ, RZ, 0, 2.384185791015625e-07 ;  /* 0x00000004ff857435 */ /* 0x001fe200000001ff */
[----:B-1----:R-:W-:Y:S02]  /*56a0*/  MOV R127, R130 ;  /* 0x00000082007f7202 */ /* 0x002fe40000000f00 */
[----:B------:R-:W-:Y:S02]  /*56b0*/  MOV R130, R129 ;  /* 0x0000008100827202 */ /* 0x000fe40000000f00 */
[----:B------:R-:W-:Y:S02]  /*56c0*/  MOV R132, 0x1f ;  /* 0x0000001f00847802 */ /* 0x000fe40000000f00 */
[----:B------:R-:W-:Y:S02]  /*56d0*/  MOV R135, 0xffffffff ;  /* 0xffffffff00877802 */ /* 0x000fe40000000f00 */
[----:B------:R-:W-:-:S02]  /*56e0*/  MOV R124, 0x5700 ;  /* 0x00005700007c7802 */ /* 0x000fc40000000f00 */
[----:B------:R-:W-:Y:S05]  /*56f0*/  CALL.REL.NOINC `($__internal_33_$__cuda_sm70_shflsync_down_p) ;  /* 0x0000020000007944 */ /* 0x000fea0003c00000 */
[----:B------:R-:W-:Y:S01]  /*5700*/  FADD.FTZ R128, R127, R128 ;  /* 0x000000807f807221 */ /* 0x000fe20000010000 */
[----:B0-----:R-:W-:Y:S01]  /*5710*/  HFMA2.MMA R133, -RZ, RZ, 0, 1.1920928955078125e-07 ;  /* 0x00000002ff857435 */ /* 0x001fe200000001ff */
[----:B-1----:R-:W-:Y:S01]  /*5720*/  FADD.FTZ R131, R129, R130 ;  /* 0x0000008281837221 */ /* 0x002fe20000010000 */
[----:B------:R-:W-:-:S02]  /*5730*/  MOV R132, 0x1f ;  /* 0x0000001f00847802 */ /* 0x000fc40000000f00 */
[----:B------:R-:W-:Y:S02]  /*5740*/  MOV R135, 0xffffffff ;  /* 0xffffffff00877802 */ /* 0x000fe40000000f00 */
[----:B------:R-:W-:Y:S02]  /*5750*/  MOV R130, R128 ;  /* 0x0000008000827202 */ /* 0x000fe40000000f00 */
[----:B------:R-:W-:Y:S02]  /*5760*/  MOV R124, 0x5780 ;  /* 0x00005780007c7802 */ /* 0x000fe40000000f00 */
[----:B------:R-:W-:Y:S05]  /*5770*/  CALL.REL.NOINC `($__internal_33_$__cuda_sm70_shflsync_down_p) ;  /* 0x0000018000007944 */ /* 0x000fea0003c00000 */
[----:B0-----:R-:W-:Y:S01]  /*5780*/  HFMA2.MMA R133, -RZ, RZ, 0, 1.1920928955078125e-07 ;  /* 0x00000002ff857435 */ /* 0x001fe200000001ff */
[----:B-1----:R-:W-:Y:S02]  /*5790*/  MOV R127, R130 ;  /* 0x00000082007f7202 */ /* 0x002fe40000000f00 */
[----:B------:R-:W-:Y:S02]  /*57a0*/  MOV R130, R131 ;  /* 0x0000008300827202 */ /* 0x000fe40000000f00 */
[----:B------:R-:W-:Y:S02]  /*57b0*/  MOV R132, 0x1f ;  /* 0x0000001f00847802 */ /* 0x000fe40000000f00 */
[----:B------:R-:W-:-:S02]  /*57c0*/  MOV R135, 0xffffffff ;  /* 0xffffffff00877802 */ /* 0x000fc40000000f00 */
[----:B------:R-:W-:Y:S02]  /*57d0*/  MOV R124, 0x57f0 ;  /* 0x000057f0007c7802 */ /* 0x000fe40000000f00 */
[----:B------:R-:W-:Y:S05]  /*57e0*/  CALL.REL.NOINC `($__internal_33_$__cuda_sm70_shflsync_down_p) ;  /* 0x0000011000007944 */ /* 0x000fea0003c00000 */
[----:B------:R-:W-:Y:S01]  /*57f0*/  FADD.FTZ R129, R127, R128 ;  /* 0x000000807f817221 */ /* 0x000fe20000010000 */
[----:B0-----:R-:W-:Y:S01]  /*5800*/  HFMA2.MMA R133, -RZ, RZ, 0, 5.9604644775390625e-08 ;  /* 0x00000001ff857435 */ /* 0x001fe200000001ff */
[----:B-1----:R-:W-:Y:S01]  /*5810*/  FADD.FTZ R131, R131, R130 ;  /* 0x0000008283837221 */ /* 0x002fe20000010000 */
[----:B------:R-:W-:Y:S02]  /*5820*/  MOV R132, 0x1f ;  /* 0x0000001f00847802 */ /* 0x000fe40000000f00 */
[----:B------:R-:W-:Y:S02]  /*5830*/  MOV R135, 0xffffffff ;  /* 0xffffffff00877802 */ /* 0x000fe40000000f00 */
[----:B------:R-:W-:Y:S02]  /*5840*/  MOV R130, R129 ;  /* 0x0000008100827202 */ /* 0x000fe40000000f00 */
[----:B------:R-:W-:Y:S02]  /*5850*/  MOV R124, 0x5870 ;  /* 0x00005870007c7802 */ /* 0x000fe40000000f00 */
[----:B------:R-:W-:Y:S05]  /*5860*/  CALL.REL.NOINC `($__internal_33_$__cuda_sm70_shflsync_down_p) ;  /* 0x0000009000007944 */ /* 0x000fea0003c00000 */
[----:B0-----:R-:W-:Y:S01]  /*5870*/  HFMA2.MMA R133, -RZ, RZ, 0, 5.9604644775390625e-08 ;  /* 0x00000001ff857435 */ /* 0x001fe200000001ff */
[----:B-1----:R-:W-:-:S02]  /*5880*/  MOV R174, R130 ;  /* 0x0000008200ae7202 */ /* 0x002fc40000000f00 */
[----:B------:R-:W-:Y:S02]  /*5890*/  MOV R130, R131 ;  /* 0x0000008300827202 */ /* 0x000fe40000000f00 */
[----:B------:R-:W-:Y:S02]  /*58a0*/  MOV R132, 0x1f ;  /* 0x0000001f00847802 */ /* 0x000fe40000000f00 */
[----:B------:R-:W-:Y:S02]  /*58b0*/  MOV R135, 0xffffffff ;  /* 0xffffffff00877802 */ /* 0x000fe40000000f00 */
[----:B------:R-:W-:Y:S02]  /*58c0*/  MOV R124, 0x58e0 ;  /* 0x000058e0007c7802 */ /* 0x000fe40000000f00 */
[----:B------:R-:W-:Y:S05]  /*58d0*/  CALL.REL.NOINC `($__internal_33_$__cuda_sm70_shflsync_down_p) ;  /* 0x0000002000007944 */ /* 0x000fea0003c00000 */
[----:B-1----:R-:W-:Y:S01]  /*58e0*/  MOV R124, R130 ;  /* 0x00000082007c7202 */ /* 0x002fe20000000f00 */
[----:B0-----:R-:W-:Y:S05]  /*58f0*/  BRA `(.L_x_2170) ;  /* 0xffffc8d000007947 */ /* 0x001fea000383ffff */
        .weak           $__internal_33_$__cuda_sm70_shflsync_down_p
        .type           $__internal_33_$__cuda_sm70_shflsync_down_p,@function
        .size           $__internal_33_$__cuda_sm70_shflsync_down_p,(.L_x_11767 - $__internal_33_$__cuda_sm70_shflsync_down_p)
$__internal_33_$__cuda_sm70_shflsync_down_p:
[----:B------:R-:W-:Y:S01]  /*5900*/  HFMA2.MMA R125, -RZ, RZ, 0, 0 ;  /* 0x00000000ff7d7435 */ /* 0x000fe200000001ff */
[----:B------:R-:W-:Y:S04]  /*5910*/  WARPSYNC R135 ;  /* 0x0000008700007348 */ /* 0x000fe80003800000 */
[----:B------:R0:W1:Y:S01]  /*5920*/  SHFL.DOWN PT, R130, R130, R133, R132 ;  /* 0x0800008582827389 */ /* 0x00006200000e0084 */
[----:B------:R-:W-:Y:S05]  /*5930*/  RET.REL.NODEC R124 `(_ZN10layer_norm13ln_bwd_kernelINS_13Kernel_traitsI6__halfS2_S2_S2_fjLj8192ELj1ELj1ELj8ELj16ENS_18Kernel_traits_baseILj8192ES2_S2_S2_S2_fjLj256EEEEELb1ELb0ELb1ELb1EEEvNS_9BwdParamsE) ;  /* 0xffffa6c07c007950 */ /* 0x000fea0003c3ffff */
.L_x_2171:
        /* <DEDUP_REMOVED lines=12> */
.L_x_11767:


//--------------------- .text._ZN10layer_norm13ln_bwd_kernelINS_13Kernel_traitsI6__halfS2_S2_S2_fjLj8192ELj1ELj1ELj8ELj16ENS_18Kernel_traits_baseILj8192ES2_S2_S2_S2_fjLj256EEEEELb1ELb1ELb0ELb0EEEvNS_9BwdParamsE --------------------------
	.section	.text._ZN10layer_norm13ln_bwd_kernelINS_13Kernel_traitsI6__halfS2_S2_S2_fjLj8192ELj1ELj1ELj8ELj16ENS_18Kernel_traits_baseILj8192ES2_S2_S2_S2_fjLj256EEEEELb1ELb1ELb0ELb0EEEvNS_9BwdParamsE,"ax",@progbits
	.sectioninfo	@"SHI_REGISTERS=255"
	.align	128
        .global         _ZN10layer_norm13ln_bwd_kernelINS_13Kernel_traitsI6__halfS2_S2_S2_fjLj8192ELj1ELj1ELj8ELj16ENS_18Kernel_traits_baseILj8192ES2_S2_S2_S2_fjLj256EEEEELb1ELb1ELb0ELb0EEEvNS_9BwdParamsE
        .type           _ZN10layer_norm13ln_bwd_kernelINS_13Kernel_traitsI6__halfS2_S2_S2_fjLj8192ELj1ELj1ELj8ELj16ENS_18Kernel_traits_baseILj8192ES2_S2_S2_S2_fjLj256EEEEELb1ELb1ELb0ELb0EEEvNS_9BwdParamsE,@function
        .size           _ZN10layer_norm13ln_bwd_kernelINS_13Kernel_traitsI6__halfS2_S2_S2_fjLj8192ELj1ELj1ELj8ELj16ENS_18Kernel_traits_baseILj8192ES2_S2_S2_S2_fjLj256EEEEELb1ELb1ELb0ELb0EEEvNS_9BwdParamsE,(.L_x_11768 - _ZN10layer_norm13ln_bwd_kernelINS_13Kernel_traitsI6__halfS2_S2_S2_fjLj8192ELj1ELj1ELj8ELj16ENS_18Kernel_traits_baseILj8192ES2_S2_S2_S2_fjLj256EEEEELb1ELb1ELb0ELb0EEEvNS_9BwdParamsE)
        .other          _ZN10layer_norm13ln_bwd_kernelINS_13Kernel_traitsI6__halfS2_S2_S2_fjLj8192ELj1ELj1ELj8ELj16ENS_18Kernel_traits_baseILj8192ES2_S2_S2_S2_fjLj256EEEEELb1ELb1ELb0ELb0EEEvNS_9BwdParamsE,@"STO_CUDA_ENTRY STV_DEFAULT"
_ZN10layer_norm13ln_bwd_kernelINS_13Kernel_traitsI6__halfS2_S2_S2_fjLj8192ELj1ELj1ELj8ELj16ENS_18Kernel_traits_baseILj8192ES2_S2_S2_S2_fjLj256EEEEELb1ELb1ELb0ELb0EEEvNS_9BwdParamsE:
.text._ZN10layer_norm13ln_bwd_kernelINS_13Kernel_traitsI6__halfS2_S2_S2_fjLj8192ELj1ELj1ELj8ELj16ENS_18Kernel_traits_baseILj8192ES2_S2_S2_S2_fjLj256EEEEELb1ELb1ELb0ELb0EEEvNS_9BwdParamsE:
        /* <DEDUP_REMOVED lines=93> */
[----:B------:R-:W-:Y:S01]  /*05d0*/  HADD2.F32 R0, -RZ, R65.H0_H0 ;  /* 0x20000041ff007230 */ /* 0x000fe20000004100 */
[----:B------:R0:W-:Y:S01]  /*05e0*/  STL [R1+0x44], R28 ;  /* 0x0000441c01007387 */ /* 0x0001e20000100800 */
[----:B------:R-:W-:-:S02]  /*05f0*/  HADD2.F32 R213, -RZ, R208.H0_H0 ;  /* 0x200000d0ffd57230 */ /* 0x000fc40000004100 */
        /* <DEDUP_REMOVED lines=20> */
[----:B------:R-:W-:Y:S01]  /*0740*/  STL [R1+0x2c], R28 ;  /* 0x00002c1c01007387 */ /* 0x000fe20000100800 */
[----:B------:R-:W-:Y:S02]  /*0750*/  HADD2.F32 R241, -RZ, R18.H0_H0 ;  /* 0x20000012fff17230 */ /* 0x000fe40000004100 */
[--C-:B--2---:R-:W-:Y:S01]  /*0760*/  HADD2.F32 R0, -RZ, R24.reuse.H0_H0 ;  /* 0x20000018ff007230 */ /* 0x104fe20000004100 */
[----:B------:R0:W-:Y:S01]  /*0770*/  STL [R1+0x28], R3 ;  /* 0x0000280301007387 */ /* 0x0001e20000100800 */
[----:B------:R-:W-:-:S02]  /*0780*/  HADD2.F32 R24, -RZ, R24.H1_H1 ;  /* 0x30000018ff187230 */ /* 0x000fc40000004100 */
[----:B------:R-:W-:Y:S01]  /*0790*/  HADD2.F32 R240, -RZ, R18.H1_H1 ;  /* 0x30000012fff07230 */ /* 0x000fe20000004100 */
[----:B------:R1:W-:Y:S01]  /*07a0*/  STL [R1+0x24], R0 ;  /* 0x0000240001007387 */ /* 0x0003e20000100800 */
[--C-:B------:R-:W-:Y:S02]  /*07b0*/  HADD2.F32 R239, -RZ, R19.reuse.H0_H0 ;  /* 0x20000013ffef7230 */ /* 0x100fe40000004100 */
[----:B------:R-:W-:Y:S01]  /*07c0*/  HADD2.F32 R238, -RZ, R19.H1_H1 ;  /* 0x30000013ffee7230 */ /* 0x000fe20000004100 */
[----:B------:R2:W-:Y:S01]  /*07d0*/  STL [R1+0x20], R24 ;  /* 0x0000201801007387 */ /* 0x0005e20000100800 */
[--C-:B------:R-:W-:Y:S02]  /*07e0*/  HADD2.F32 R237, -RZ, R12.reuse.H0_H0 ;  /* 0x2000000cffed7230 */ /* 0x100fe40000004100 */
[----:B0-----:R-:W-:Y:S02]  /*07f0*/  HADD2.F32 R3, -RZ, R25.H0_H0 ;  /* 0x20000019ff037230 */ /* 0x001fe40000004100 */
[----:B------:R-:W-:-:S02]  /*0800*/  HADD2.F32 R236, -RZ, R12.H1_H1 ;  /* 0x3000000cffec7230 */ /* 0x000fc40000004100 */
[----:B-1----:R-:W-:Y:S01]  /*0810*/  HADD2.F32 R0, -RZ, R25.H1_H1 ;  /* 0x30000019ff007230 */ /* 0x002fe20000004100 */
[----:B------:R0:W-:Y:S01]  /*0820*/  STL [R1+0x1c], R3 ;  /* 0x00001c0301007387 */ /* 0x0001e20000100800 */
[--C-:B------:R-:W-:Y:S02]  /*0830*/  HADD2.F32 R235, -RZ, R13.reuse.H0_H0 ;  /* 0x2000000dffeb7230 */ /* 0x100fe40000004100 */
[----:B--2---:R-:W-:Y:S01]  /*0840*/  HADD2.F32 R24, -RZ, R26.H0_H0 ;  /* 0x2000001aff187230 */ /* 0x004fe20000004100 */
[----:B------:R1:W-:Y:S01]  /*0850*/  STL [R1+0x18], R0 ;  /* 0x0000180001007387 */ /* 0x0003e20000100800 */
[----:B------:R-:W-:Y:S02]  /*0860*/  HADD2.F32 R234, -RZ, R13.H1_H1 ;  /* 0x3000000dffea7230 */ /* 0x000fe40000004100 */
[--C-:B------:R-:W-:Y:S01]  /*0870*/  HADD2.F32 R233, -RZ, R14.reuse.H0_H0 ;  /* 0x2000000effe97230 */ /* 0x100fe20000004100 */
[----:B------:R2:W-:Y:S01]  /*0880*/  STL [R1+0x14], R24 ;  /* 0x0000141801007387 */ /* 0x0005e20000100800 */
[----:B------:R-:W-:-:S02]  /*0890*/  HADD2.F32 R232, -RZ, R14.H1_H1 ;  /* 0x3000000effe87230 */ /* 0x000fc40000004100 */
[----:B0-----:R-:W-:Y:S02]  /*08a0*/  HADD2.F32 R3, -RZ, R26.H1_H1 ;  /* 0x3000001aff037230 */ /* 0x001fe40000004100 */
[----:B------:R-:W-:Y:S02]  /*08b0*/  HADD2.F32 R231, -RZ, R15.H0_H0 ;  /* 0x2000000fffe77230 */ /* 0x000fe40000004100 */
[----:B-1----:R-:W-:Y:S01]  /*08c0*/  HADD2.F32 R0, -RZ, R27.H0_H0 ;  /* 0x2000001bff007230 */ /* 0x002fe20000004100 */
[----:B------:R0:W-:Y:S01]  /*08d0*/  STL [R1+0x10], R3 ;  /* 0x0000100301007387 */ /* 0x0001e20000100800 */
[----:B------:R-:W-:Y:S02]  /*08e0*/  HADD2.F32 R230, -RZ, R15.H1_H1 ;  /* 0x3000000fffe67230 */ /* 0x000fe40000004100 */
[----:B--2---:R-:W-:Y:S01]  /*08f0*/  HADD2.F32 R24, -RZ, R27.H1_H1 ;  /* 0x3000001bff187230 */ /* 0x004fe20000004100 */
[----:B------:R1:W-:Y:S01]  /*0900*/  STL [R1+0xc], R0 ;  /* 0x00000c0001007387 */ /* 0x0003e20000100800 */
[----:B------:R-:W-:-:S02]  /*0910*/  HADD2.F32 R229, -RZ, R8.H0_H0 ;  /* 0x20000008ffe57230 */ /* 0x000fc40000004100 */
[----:B------:R-:W-:Y:S01]  /*0920*/  HADD2.F32 R228, -RZ, R8.H1_H1 ;  /* 0x30000008ffe47230 */ /* 0x000fe20000004100 */
[----:B------:R2:W-:Y:S01]  /*0930*/  STL [R1+0x8], R24 ;  /* 0x0000081801007387 */ /* 0x0005e20000100800 */
[--C-:B------:R-:W-:Y:S02]  /*0940*/  HADD2.F32 R227, -RZ, R9.reuse.H0_H0 ;  /* 0x20000009ffe37230 */ /* 0x100fe40000004100 */
[--C-:B0-----:R-:W-:Y:S02]  /*0950*/  HADD2.F32 R3, -RZ, R20.reuse.H0_H0 ;  /* 0x20000014ff037230 */ /* 0x101fe40000004100 */
[----:B------:R-:W-:Y:S02]  /*0960*/  HADD2.F32 R226, -RZ, R9.H1_H1 ;  /* 0x30000009ffe27230 */ /* 0x000fe40000004100 */
[----:B-1----:R-:W-:Y:S01]  /*0970*/  HADD2.F32 R0, -RZ, R20.H1_H1 ;  /* 0x30000014ff007230 */ /* 0x002fe20000004100 */
[----:B------:R2:W-:Y:S01]  /*0980*/  STL [R1+0x4], R3 ;  /* 0x0000040301007387 */ /* 0x0005e20000100800 */
[----:B------:R-:W-:-:S02]  /*0990*/  HADD2.F32 R225, -RZ, R10.H0_H0 ;  /* 0x2000000affe17230 */ /* 0x000fc40000004100 */
[----:B------:R-:W-:Y:S01]  /*09a0*/  HADD2.F32 R224, -RZ, R10.H1_H1 ;  /* 0x3000000affe07230 */ /* 0x000fe20000004100 */
[----:B------:R2:W-:Y:S01]  /*09b0*/  STL [R1], R0 ;  /* 0x0000000001007387 */ /* 0x0005e20000100800 */
        /* <DEDUP_REMOVED lines=10> */
[----:B------:R-:W-:-:S02]  /*0a60*/  HADD2.F32 R208, -RZ, R208.H1_H1 ;  /* 0x300000d0ffd07230 */ /* 0x000fc40000004100 */
[--C-:B------:R-:W-:Y:S02]  /*0a70*/  HADD2.F32 R207, -RZ, R209.reuse.H0_H0 ;  /* 0x200000d1ffcf7230 */ /* 0x100fe40000004100 */
[----:B------:R-:W-:Y:S02]  /*0a80*/  HADD2.F32 R206, -RZ, R209.H1_H1 ;  /* 0x300000d1ffce7230 */ /* 0x000fe40000004100 */
[--C-:B------:R-:W-:Y:S02]  /*0a90*/  HADD2.F32 R205, -RZ, R210.reuse.H0_H0 ;  /* 0x200000d2ffcd7230 */ /* 0x100fe40000004100 */
[----:B------:R-:W-:Y:S02]  /*0aa0*/  HADD2.F32 R204, -RZ, R210.H1_H1 ;  /* 0x300000d2ffcc7230 */ /* 0x000fe40000004100 */
[--C-:B------:R-:W-:Y:S02]  /*0ab0*/  HADD2.F32 R203, -RZ, R211.reuse.H0_H0 ;  /* 0x200000d3ffcb7230 */ /* 0x100fe40000004100 */
[----:B--2---:R-:W-:-:S02]  /*0ac0*/  HADD2.F32 R202, -RZ, R211.H1_H1 ;  /* 0x300000d3ffca7230 */ /* 0x004fc40000004100 */
.L_x_2191:
        /* <DEDUP_REMOVED lines=16> */
[----:B----4-:R-:W-:Y:S01]  /*0bd0*/  ISETP.NE.AND P6, PT, R154, RZ, PT ;  /* 0x000000ff9a00720c */ /* 0x010fe20003fc5270 */
[----:B--2---:R-:W-:Y:S01]  /*0be0*/  @P4 HADD2.F32 R3, -RZ, R0.H0_H0 ;  /* 0x20000000ff034230 */ /* 0x004fe20000004100 */
        /* <DEDUP_REMOVED lines=28> */
[--C-:B--2---:R-:W-:Y:S02]  /*0db0*/  HADD2.F32 R158, -RZ, R12.reuse.H0_H0 ;  /* 0x2000000cff9e7230 */ /* 0x104fe40000004100 */
[----:B------:R-:W-:-:S03]  /*0dc0*/  HADD2.F32 R16, -RZ, R12.H1_H1 ;  /* 0x3000000cff107230 */ /* 0x000fc60000004100 */
[C---:B------:R-:W-:Y:S01]  /*0dd0*/  FADD.FTZ R158, -R209.reuse, R158 ;  /* 0x0000009ed19e7221 */ /* 0x040fe20000010100 */
[--C-:B------:R-:W-:Y:S02]  /*0de0*/  HADD2.F32 R9, -RZ, R15.reuse.H0_H0 ;  /* 0x2000000fff097230 */ /* 0x100fe40000004100 */
[----:B------:R-:W-:Y:S01]  /*0df0*/  HADD2.F32 R156, -RZ, R15.H1_H1 ;  /* 0x3000000fff9c7230 */ /* 0x000fe20000004100 */
[C---:B------:R-:W-:Y:S01]  /*0e00*/  FADD.FTZ R15, -R209.reuse, R16 ;  /* 0x00000010d10f7221 */ /* 0x040fe20000010100 */
[--C-:B------:R-:W-:Y:S01]  /*0e10*/  HADD2.F32 R157, -RZ, R13.reuse.H0_H0 ;  /* 0x2000000dff9d7230 */ /* 0x100fe20000004100 */
[----:B-----5:R-:W-:Y:S02]  /*0e20*/  FMUL.FTZ R16, R4, R158 ;  /* 0x0000009e04107220 */ /* 0x020fe40000410000 */
[----:B------:R-:W2:Y:S01]  /*0e30*/  LDL R158, [R1+0x2c] ;  /* 0x00002c00019e7983 */ /* 0x000ea20000100800 */
[----:B------:R-:W-:Y:S01]  /*0e40*/  HADD2.F32 R12, -RZ, R13.H1_H1 ;  /* 0x3000000dff0c7230 */ /* 0x000fe20000004100 */
[----:B------:R-:W-:-:S02]  /*0e50*/  FADD.FTZ R13, -R209, R157 ;  /* 0x0000009dd10d7221 */ /* 0x000fc40000010100 */
[----:B------:R-:W2:Y:S01]  /*0e60*/  LDL R157, [R1+0x28] ;  /* 0x00002800019d7983 */ /* 0x000ea20000100800 */
[--C-:B0-----:R-:W-:Y:S02]  /*0e70*/  HADD2.F32 R10, -RZ, R14.reuse.H0_H0 ;  /* 0x2000000eff0a7230 */ /* 0x101fe40000004100 */
[----:B------:R-:W-:Y:S02]  /*0e80*/  HADD2.F32 R11, -RZ, R14.H1_H1 ;  /* 0x3000000eff0b7230 */ /* 0x000fe40000004100 */
[--C-:B---3--:R-:W-:Y:S01]  /*0e90*/  HADD2.F32 R14, -RZ, R152.reuse.H0_H0 ;  /* 0x20000098ff0e7230 */ /* 0x108fe20000004100 */
[----:B------:R-:W-:Y:S01]  /*0ea0*/  FMUL.FTZ R15, R4, R15 ;  /* 0x0000000f040f7220 */ /* 0x000fe20000410000 */
[----:B------:R-:W-:Y:S01]  /*0eb0*/  HADD2.F32 R152, -RZ, R152.H1_H1 ;  /* 0x30000098ff987230 */ /* 0x000fe20000004100 */
[----:B------:R-:W-:Y:S01]  /*0ec0*/  FADD.FTZ R12, -R209, R12 ;  /* 0x0000000cd10c7221 */ /* 0x000fe20000010100 */
[----:B------:R-:W-:Y:S01]  /*0ed0*/  HADD2.F32 R199, -RZ, R153.H0_H0 ;  /* 0x20000099ffc77230 */ /* 0x000fe20000004100 */
[----:B------:R-:W-:-:S02]  /*0ee0*/  FADD.FTZ R72, R72, R14 ;  /* 0x0000000e48487221 */ /* 0x000fc40000010000 */
[-C--:B------:R-:W-:Y:S01]  /*0ef0*/  FFMA.FTZ R40, R16, R14.reuse, R40 ;  /* 0x0000000e10287223 */ /* 0x080fe20000010028 */
[----:B------:R-:W-:Y:S01]  /*0f00*/  HADD2.F32 R153, -RZ, R153.H1_H1 ;  /* 0x30000099ff997230 */ /* 0x000fe20000004100 */
        /* <DEDUP_REMOVED lines=20> */
[--C-:B------:R-:W-:Y:S01]  /*1050*/  HADD2.F32 R197, -RZ, R154.reuse.H0_H0 ;  /* 0x2000009affc57230 */ /* 0x100fe20000004100 */
[----:B------:R-:W-:Y:S02]  /*1060*/  FADD.FTZ R152, R152, R199 ;  /* 0x000000c798987221 */ /* 0x000fe40000010000 */
[----:B------:R-:W-:Y:S01]  /*1070*/  FFMA.FTZ R153, R13, R199, R153 ;  /* 0x000000c70d997223 */ /* 0x000fe20000010099 */
[----:B------:R-:W-:Y:S01]  /*1080*/  HADD2.F32 R154, -RZ, R154.H1_H1 ;  /* 0x3000009aff9a7230 */ /* 0x000fe20000004100 */
[----:B------:R-:W-:-:S02]  /*1090*/  FADD.FTZ R76, R76, R197 ;  /* 0x000000c54c4c7221 */ /* 0x000fc40000010000 */
[-C--:B------:R-:W-:Y:S02]  /*10a0*/  FFMA.FTZ R44, R11, R197.reuse, R44 ;  /* 0x000000c50b2c7223 */ /* 0x080fe4000001002c */
[----:B------:R-:W-:Y:S02]  /*10b0*/  FADD.FTZ R9, -R209, R9 ;  /* 0x00000009d1097221 */ /* 0x000fe40000010100 */
[----:B------:R-:W-:Y:S02]  /*10c0*/  FMUL.FTZ R197, R193, R197 ;  /* 0x000000c5c1c57220 */ /* 0x000fe40000410000 */
[----:B------:R-:W-:Y:S02]  /*10d0*/  FADD.FTZ R152, R152, R198 ;  /* 0x000000c698987221 */ /* 0x000fe40000010000 */
[----:B------:R-:W-:Y:S01]  /*10e0*/  FFMA.FTZ R153, R12, R198, R153 ;  /* 0x000000c60c997223 */ /* 0x000fe20000010099 */
[----:B------:R-:W-:Y:S01]  /*10f0*/  HADD2.F32 R195, -RZ, R155.H0_H0 ;  /* 0x2000009bffc37230 */ /* 0x000fe20000004100 */
[----:B------:R-:W-:-:S02]  /*1100*/  FMUL.FTZ R9, R4, R9 ;  /* 0x0000000904097220 */ /* 0x000fc40000410000 */
[----:B------:R-:W-:Y:S02]  /*1110*/  FMUL.FTZ R196, R159, R154 ;  /* 0x0000009a9fc47220 */ /* 0x000fe40000410000 */
[----:B------:R-:W-:Y:S02]  /*1120*/  FADD.FTZ R152, R152, R197 ;  /* 0x000000c598987221 */ /* 0x000fe40000010000 */
[----:B------:R-:W-:Y:S01]  /*1130*/  FFMA.FTZ R153, R11, R197, R153 ;  /* 0x000000c50b997223 */ /* 0x000fe20000010099 */
[----:B------:R-:W-:Y:S01]  /*1140*/  HADD2.F32 R155, -RZ, R155.H1_H1 ;  /* 0x3000009bff9b7230 */ /* 0x000fe20000004100 */
        /* <DEDUP_REMOVED lines=17> */
.L_x_2174:
[----:B------:R-:W-:Y:S05]  /*1260*/  BSYNC B0 ;  /* 0x0000000000007941 */ /* 0x000fea0003800000 */
.L_x_2173:
        /* <DEDUP_REMOVED lines=21> */
[--C-:B--2---:R-:W-:Y:S02]  /*13c0*/  HADD2.F32 R165, -RZ, R156.reuse.H0_H0 ;  /* 0x2000009cffa57230 */ /* 0x104fe40000004100 */
[----:B------:R-:W-:-:S03]  /*13d0*/  HADD2.F32 R7, -RZ, R156.H1_H1 ;  /* 0x3000009cff077230 */ /* 0x000fc60000004100 */
[C---:B------:R-:W-:Y:S01]  /*13e0*/  FADD.FTZ R165, -R209.reuse, R165 ;  /* 0x000000a5d1a57221 */ /* 0x040fe20000010100 */
[--C-:B------:R-:W-:Y:S01]  /*13f0*/  HADD2.F32 R164, -RZ, R157.reuse.H0_H0 ;  /* 0x2000009dffa47230 */ /* 0x100fe20000004100 */
[C---:B------:R-:W-:Y:S01]  /*1400*/  FADD.FTZ R166, -R209.reuse, R7 ;  /* 0x00000007d1a67221 */ /* 0x040fe20000010100 */
[----:B------:R-:W-:Y:S01]  /*1410*/  HADD2.F32 R157, -RZ, R157.H1_H1 ;  /* 0x3000009dff9d7230 */ /* 0x000fe20000004100 */
[----:B-----5:R-:W-:Y:S01]  /*1420*/  FMUL.FTZ R7, R4, R165 ;  /* 0x000000a504077220 */ /* 0x020fe20000410000 */
[----:B---3--:R-:W-:Y:S01]  /*1430*/  HADD2.F32 R192, -RZ, R152.H0_H0 ;  /* 0x20000098ffc07230 */ /* 0x008fe20000004100 */
[C---:B------:R-:W-:Y:S02]  /*1440*/  FADD.FTZ R164, -R209.reuse, R164 ;  /* 0x000000a4d1a47221 */ /* 0x040fe40000010100 */
[----:B------:R-:W-:Y:S02]  /*1450*/  FADD.FTZ R157, -R209, R157 ;  /* 0x0000009dd19d7221 */ /* 0x000fe40000010100 */
[----:B------:R-:W-:-:S02]  /*1460*/  FADD.FTZ R80, R80, R192 ;  /* 0x000000c050507221 */ /* 0x000fc40000010000 */
[-C--:B------:R-:W-:Y:S02]  /*1470*/  FFMA.FTZ R48, R7, R192.reuse, R48 ;  /* 0x000000c007307223 */ /* 0x080fe40000010030 */
[----:B------:R-:W-:Y:S02]  /*1480*/  FMUL.FTZ R192, R169, R192 ;  /* 0x000000c0a9c07220 */ /* 0x000fe40000410000 */
[----:B------:R-:W2:Y:S01]  /*1490*/  LDL R169, [R1+0x10] ;  /* 0x0000100001a97983 */ /* 0x000ea20000100800 */
[----:B------:R-:W-:Y:S01]  /*14a0*/  HADD2.F32 R152, -RZ, R152.H1_H1 ;  /* 0x30000098ff987230 */ /* 0x000fe20000004100 */
        /* <DEDUP_REMOVED lines=8> */
[----:B------:R-:W-:Y:S02]  /*1530*/  HADD2.F32 R8, -RZ, R158.H0_H0 ;  /* 0x2000009eff087230 */ /* 0x000fe40000004100 */
[----:B------:R-:W-:Y:S01]  /*1540*/  HADD2.F32 R190, -RZ, R153.H0_H0 ;  /* 0x20000099ffbe7230 */ /* 0x000fe20000004100 */
[----:B------:R-:W-:-:S02]  /*1550*/  FADD.FTZ R210, R210, R192 ;  /* 0x000000c0d2d27221 */ /* 0x000fc40000010000 */
[----:B------:R-:W-:Y:S01]  /*1560*/  FFMA.FTZ R211, R7, R192, R211 ;  /* 0x000000c007d37223 */ /* 0x000fe200000100d3 */
[----:B------:R-:W-:Y:S01]  /*1570*/  HADD2.F32 R153, -RZ, R153.H1_H1 ;  /* 0x30000099ff997230 */ /* 0x000fe20000004100 */
[----:B------:R-:W-:Y:S02]  /*1580*/  FADD.FTZ R82, R82, R190 ;  /* 0x000000be52527221 */ /* 0x000fe40000010000 */
[----:B------:R-:W-:Y:S02]  /*1590*/  FADD.FTZ R8, -R209, R8 ;  /* 0x00000008d1087221 */ /* 0x000fe40000010100 */
[-C--:B------:R-:W-:Y:S02]  /*15a0*/  FFMA.FTZ R50, R165, R190.reuse, R50 ;  /* 0x000000bea5327223 */ /* 0x080fe40000010032 */
[----:B----4-:R-:W-:Y:S02]  /*15b0*/  FMUL.FTZ R190, R172, R190 ;  /* 0x000000beacbe7220 */ /* 0x010fe40000410000 */
[----:B------:R-:W-:-:S02]  /*15c0*/  FADD.FTZ R210, R210, R191 ;  /* 0x000000bfd2d27221 */ /* 0x000fc40000010000 */
[----:B------:R-:W-:Y:S01]  /*15d0*/  FFMA.FTZ R211, R166, R191, R211 ;  /* 0x000000bfa6d37223 */ /* 0x000fe200000100d3 */
[----:B------:R-:W-:Y:S01]  /*15e0*/  HADD2.F32 R156, -RZ, R159.H0_H0 ;  /* 0x2000009fff9c7230 */ /* 0x000fe20000004100 */
[----:B------:R-:W-:Y:S01]  /*15f0*/  FMUL.FTZ R8, R4, R8 ;  /* 0x0000000804087220 */ /* 0x000fe20000410000 */
[----:B------:R-:W-:Y:S01]  /*1600*/  HADD2.F32 R167, -RZ, R154.H0_H0 ;  /* 0x2000009affa77230 */ /* 0x000fe20000004100 */
[----:B------:R-:W-:Y:S01]  /*1610*/  FMUL.FTZ R189, R173, R153 ;  /* 0x00000099adbd7220 */ /* 0x000fe20000410000 */
[----:B------:R-:W-:Y:S01]  /*1620*/  HADD2.F32 R158, -RZ, R158.H1_H1 ;  /* 0x3000009eff9e7230 */ /* 0x000fe20000004100 */
[----:B------:R-:W-:Y:S02]  /*1630*/  FADD.FTZ R210, R210, R190 ;  /* 0x000000bed2d27221 */ /* 0x000fe40000010000 */
[----:B------:R-:W-:Y:S01]  /*1640*/  FFMA.FTZ R211, R165, R190, R211 ;  /* 0x000000bea5d37223 */ /* 0x000fe200000100d3 */
[----:B------:R-:W-:Y:S01]  /*1650*/  HADD2.F32 R154, -RZ, R154.H1_H1 ;  /* 0x3000009aff9a7230 */ /* 0x000fe20000004100 */
[----:B------:R-:W-:-:S02]  /*1660*/  FADD.FTZ R84, R84, R167 ;  /* 0x000000a754547221 */ /* 0x000fc40000010000 */
[-C--:B------:R-:W-:Y:S02]  /*1670*/  FFMA.FTZ R52, R8, R167.reuse, R52 ;  /* 0x000000a708347223 */ /* 0x080fe40000010034 */
[C---:B------:R-:W-:Y:S02]  /*1680*/  FADD.FTZ R156, -R209.reuse, R156 ;  /* 0x0000009cd19c7221 */ /* 0x040fe40000010100 */
[----:B------:R-:W-:Y:S02]  /*1690*/  FADD.FTZ R158, -R209, R158 ;  /* 0x0000009ed19e7221 */ /* 0x000fe40000010100 */
[----:B------:R-:W-:Y:S02]  /*16a0*/  FMUL.FTZ R167, R168, R167 ;  /* 0x000000a7a8a77220 */ /* 0x000fe40000410000 */
[----:B------:R-:W-:Y:S02]  /*16b0*/  FADD.FTZ R210, R210, R189 ;  /* 0x000000bdd2d27221 */ /* 0x000fe40000010000 */
[----:B------:R-:W-:Y:S01]  /*16c0*/  FFMA.FTZ R211, R164, R189, R211 ;  /* 0x000000bda4d37223 */ /* 0x000fe200000100d3 */
[----:B------:R-:W-:Y:S01]  /*16d0*/  HADD2.F32 R171, -RZ, R155.H0_H0 ;  /* 0x2000009bffab7230 */ /* 0x000fe20000004100 */
[C---:B------:R-:W-:Y:S01]  /*16e0*/  FMUL.FTZ R170, R4.reuse, R156 ;  /* 0x0000009c04aa7220 */ /* 0x040fe20000410000 */
[----:B------:R-:W-:Y:S01]  /*16f0*/  HADD2.F32 R159, -RZ, R159.H1_H1 ;  /* 0x3000009fff9f7230 */ /* 0x000fe20000004100 */
[----:B------:R-:W-:-:S02]  /*1700*/  FMUL.FTZ R168, R4, R158 ;  /* 0x0000009e04a87220 */ /* 0x000fc40000410000 */
[----:B------:R-:W-:Y:S02]  /*1710*/  FADD.FTZ R210, R210, R167 ;  /* 0x000000a7d2d27221 */ /* 0x000fe40000010000 */
[----:B------:R-:W-:Y:S01]  /*1720*/  FFMA.FTZ R211, R8, R167, R211 ;  /* 0x000000a708d37223 */ /* 0x000fe200000100d3 */
[----:B------:R-:W-:Y:S01]  /*1730*/  HADD2.F32 R155, -RZ, R155.H1_H1 ;  /* 0x3000009bff9b7230 */ /* 0x000fe20000004100 */
        /* <DEDUP_REMOVED lines=20> */
.L_x_2176:
[----:B------:R-:W-:Y:S05]  /*1880*/  BSYNC B0 ;  /* 0x0000000000007941 */ /* 0x000fea0003800000 */
.L_x_2175:
        /* <DEDUP_REMOVED lines=18> */
[----:B------:R-:W-:Y:S01]  /*19b0*/  IADD3 R212, R212, 0x100, RZ ;  /* 0x00000100d4d47810 */ /* 0x000fe20007ffe0ff */
[--C-:B----4-:R-:W-:Y:S02]  /*19c0*/  HADD2.F32 R17, -RZ, R24.reuse.H0_H0 ;  /* 0x20000018ff117230 */ /* 0x110fe40000004100 */
[----:B------:R-:W-:Y:S02]  /*19d0*/  HADD2.F32 R6, -RZ, R24.H1_H1 ;  /* 0x30000018ff067230 */ /* 0x000fe40000004100 */
[----:B0-----:R-:W-:Y:S02]  /*19e0*/  HADD2.F32 R19, -RZ, R25.H0_H0 ;  /* 0x20000019ff137230 */ /* 0x001fe40000004100 */
[--C-:B--2---:R-:W-:Y:S02]  /*19f0*/  HADD2.F32 R154, -RZ, R21.reuse.H0_H0 ;  /* 0x20000015ff9a7230 */ /* 0x104fe40000004100 */
[----:B------:R-:W-:Y:S01]  /*1a00*/  HADD2.F32 R153, -RZ, R21.H1_H1 ;  /* 0x30000015ff997230 */ /* 0x000fe20000004100 */
[C---:B------:R-:W-:Y:S01]  /*1a10*/  FADD.FTZ R21, -R209.reuse, R17 ;  /* 0x00000011d1157221 */ /* 0x040fe20000010100 */
[--C-:B------:R-:W-:Y:S01]  /*1a20*/  HADD2.F32 R18, -RZ, R20.reuse.H0_H0 ;  /* 0x20000014ff127230 */ /* 0x100fe20000004100 */
[C---:B------:R-:W-:Y:S01]  /*1a30*/  FADD.FTZ R17, -R209.reuse, R6 ;  /* 0x00000006d1117221 */ /* 0x040fe20000010100 */
[----:B------:R-:W-:Y:S01]  /*1a40*/  HADD2.F32 R20, -RZ, R20.H1_H1 ;  /* 0x30000014ff147230 */ /* 0x000fe20000004100 */
[----:B-----5:R-:W-:Y:S01]  /*1a50*/  FMUL.FTZ R6, R4, R21 ;  /* 0x0000001504067220 */ /* 0x020fe20000410000 */
[--C-:B------:R-:W-:Y:S01]  /*1a60*/  HADD2.F32 R24, -RZ, R26.reuse.H0_H0 ;  /* 0x2000001aff187230 */ /* 0x100fe20000004100 */
[----:B------:R-:W-:Y:S01]  /*1a70*/  FADD.FTZ R88, R88, R18 ;  /* 0x0000001258587221 */ /* 0x000fe20000010000 */
[----:B------:R-:W-:Y:S01]  /*1a80*/  HADD2.F32 R152, -RZ, R25.H1_H1 ;  /* 0x30000019ff987230 */ /* 0x000fe20000004100 */
[-C--:B------:R-:W-:Y:S01]  /*1a90*/  FFMA.FTZ R56, R6, R18.reuse, R56 ;  /* 0x0000001206387223 */ /* 0x080fe20000010038 */
[----:B------:R-:W-:Y:S01]  /*1aa0*/  HADD2.F32 R26, -RZ, R26.H1_H1 ;  /* 0x3000001aff1a7230 */ /* 0x000fe20000004100 */
[----:B------:R-:W-:Y:S01]  /*1ab0*/  FMUL.FTZ R18, R156, R18 ;  /* 0x000000129c127220 */ /* 0x000fe20000410000 */
[--C-:B------:R-:W-:Y:S01]  /*1ac0*/  HADD2.F32 R28, -RZ, R27.reuse.H0_H0 ;  /* 0x2000001bff1c7230 */ /* 0x100fe20000004100 */
[----:B------:R-:W-:Y:S01]  /*1ad0*/  FMUL.FTZ R17, R4, R17 ;  /* 0x0000001104117220 */ /* 0x000fe20000410000 */
[----:B------:R-:W-:Y:S01]  /*1ae0*/  HADD2.F32 R29, -RZ, R27.H1_H1 ;  /* 0x3000001bff1d7230 */ /* 0x000fe20000004100 */
[----:B------:R-:W-:Y:S01]  /*1af0*/  FADD.FTZ R21, -R209, R19 ;  /* 0x00000013d1157221 */ /* 0x000fe20000010100 */
[--C-:B------:R-:W-:Y:S01]  /*1b00*/  HADD2.F32 R30, -RZ, R23.reuse.H0_H0 ;  /* 0x20000017ff1e7230 */ /* 0x100fe20000004100 */
[----:B---3--:R-:W-:Y:S01]  /*1b10*/  FMUL.FTZ R19, R155, R20 ;  /* 0x000000149b137220 */ /* 0x008fe20000410000 */
[----:B------:R-:W-:Y:S01]  /*1b20*/  HADD2.F32 R31, -RZ, R23.H1_H1 ;  /* 0x30000017ff1f7230 */ /* 0x000fe20000004100 */
[----:B------:R-:W-:Y:S01]  /*1b30*/  FADD.FTZ R210, R210, R18 ;  /* 0x00000012d2d27221 */ /* 0x000fe20000010000 */
[--C-:B------:R-:W-:Y:S01]  /*1b40*/  HADD2.F32 R25, -RZ, R22.reuse.H0_H0 ;  /* 0x20000016ff197230 */ /* 0x100fe20000004100 */
[----:B------:R-:W-:Y:S01]  /*1b50*/  FFMA.FTZ R211, R6, R18, R211 ;  /* 0x0000001206d37223 */ /* 0x000fe200000100d3 */
[----:B------:R-:W-:Y:S01]  /*1b60*/  HADD2.F32 R27, -RZ, R22.H1_H1 ;  /* 0x30000016ff1b7230 */ /* 0x000fe20000004100 */
        /* <DEDUP_REMOVED lines=45> */
.L_x_2178:
[----:B------:R-:W-:Y:S05]  /*1e40*/  BSYNC B0 ;  /* 0x0000000000007941 */ /* 0x000fea0003800000 */
.L_x_2177:
        /* <DEDUP_REMOVED lines=16> */
[--C-:B--2---:R-:W-:Y:S02]  /*1f50*/  HADD2.F32 R5, -RZ, R156.reuse.H0_H0 ;  /* 0x2000009cff057230 */ /* 0x104fe40000004100 */
[----:B------:R-:W-:Y:S02]  /*1f60*/  HADD2.F32 R176, -RZ, R157.H0_H0 ;  /* 0x2000009dffb07230 */ /* 0x000fe40000004100 */
[----:B------:R-:W-:Y:S01]  /*1f70*/  HADD2.F32 R174, -RZ, R156.H1_H1 ;  /* 0x3000009cffae7230 */ /* 0x000fe20000004100 */
[C---:B------:R-:W-:Y:S01]  /*1f80*/  FADD.FTZ R5, -R209.reuse, R5 ;  /* 0x00000005d1057221 */ /* 0x040fe20000010100 */
[----:B------:R-:W-:Y:S01]  /*1f90*/  HADD2.F32 R180, -RZ, R158.H0_H0 ;  /* 0x2000009effb47230 */ /* 0x000fe20000004100 */
[C---:B------:R-:W-:Y:S01]  /*1fa0*/  FADD.FTZ R176, -R209.reuse, R176 ;  /* 0x000000b0d1b07221 */ /* 0x040fe20000010100 */
        /* <DEDUP_REMOVED lines=66> */
.L_x_2180:
[----:B------:R-:W-:Y:S05]  /*23d0*/  BSYNC B0 ;  /* 0x0000000000007941 */ /* 0x000fea0003800000 */
.L_x_2179:
[----:B------:R-:W-:Y:S02]  /*23e0*/  LOP3.LUT P5, RZ, R201, 0xff, RZ, 0xc0, !PT ;  /* 0x000000ffc9ff7812 */ /* 0x000fe400078ac0ff */
[----:B------:R-:W-:-:S02]  /*23f0*/  SHF.R.U32.HI R157, RZ, 0x5, R252 ;  /* 0x00000005ff9d7819 */ /* 0x000fc400000116fc */
[----:B------:R-:W-:Y:S02]  /*2400*/  LOP3.LUT P4, RZ, R252, 0x1f, RZ, 0xc0, !PT ;  /* 0x0000001ffcff7812 */ /* 0x000fe4000788c0ff */
[----:B------:R-:W-:-:S07]  /*2410*/  LOP3.LUT R156, R157, 0x7fffff8, RZ, 0xc0, !PT ;  /* 0x07fffff89d9c7812 */ /* 0x000fce00078ec0ff */
[----:B------:R-:W-:Y:S01]  /*2420*/  @!P5 IADD3 R156, R156, 0x8, RZ ;  /* 0x000000089c9cd810 */ /* 0x000fe20007ffe0ff */
[----:B------:R-:W-:Y:S05]  /*2430*/  BRA.DIV ~URZ, `(.L_x_2181) ;  /* 0x00002d427f007947 */ /* 0x000fea000b800000 */
[----:B------:R0:W1:Y:S02]  /*2440*/  SHFL.DOWN PT, R155, R210, 0x10, 0x1f ;  /* 0x0a001f00d29b7f89 */ /* 0x00006400000e0000 */
.L_x_2198:
        /* <DEDUP_REMOVED lines=18> */
.L_x_2199:
        /* <DEDUP_REMOVED lines=43> */
[----:B------:R-:W-:-:S03]  /*2820*/  @P5 HADD2.F32 R156, -RZ, R132.H0_H0 ;  /* 0x20000084ff9c5230 */ /* 0x000fc60000004100 */
[----:B-----5:R-:W-:-:S04]  /*2830*/  FMUL.FTZ R210, R4, R210 ;  /* 0x000000d204d27220 */ /* 0x020fc80000410000 */
[----:B------:R-:W-:Y:S01]  /*2840*/  @P5 FADD.FTZ R210, R210, R156 ;  /* 0x0000009cd2d25221 */ /* 0x000fe20000010000 */
[----:B------:R-:W-:-:S03]  /*2850*/  HFMA2.MMA R209, -RZ, RZ, 0, 0 ;  /* 0x00000000ffd17435 */ /* 0x000fc600000001ff */
[----:B------:R-:W-:-:S04]  /*2860*/  FMUL.FTZ R157, R210, R3 ;  /* 0x00000003d29d7220 */ /* 0x000fc80000410000 */
[----:B------:R-:W-:Y:S01]  /*2870*/  FMUL.FTZ R157, R157, c[0x0][0x1e8] ;  /* 0x00007a009d9d7a20 */ /* 0x000fe20000410000 */
[----:B------:R-:W-:Y:S01]  /*2880*/  LOP3.LUT P6, RZ, R34, 0xff00, RZ, 0xc0, !PT ;  /* 0x0000ff0022ff7812 */ /* 0x000fe200078cc0ff */
[----:B--2---:R-:W-:-:S05]  /*2890*/  @P4 HADD2.F32 R156, -RZ, R152.H0_H0 ;  /* 0x20000098ff9c4230 */ /* 0x004fca0000004100 */
[----:B------:R-:W-:Y:S01]  /*28a0*/  @P4 FMUL.FTZ R209, R157, R156 ;  /* 0x0000009c9dd14220 */ /* 0x000fe20000410000 */
[----:B------:R-:W-:Y:S01]  /*28b0*/  MOV R156, RZ ;  /* 0x000000ff009c7202 */ /* 0x000fe20000000f00 */
[----:B------:R-:W-:Y:S01]  /*28c0*/  @P4 FMUL.FTZ R156, R237, R157 ;  /* 0x0000009ded9c4220 */ /* 0x000fe20000410000 */
[----:B------:R-:W-:-:S04]  /*28d0*/  ISETP.NE.U32.AND P4, PT, RZ, c[0x0][0x258], PT ;  /* 0x00009600ff007a0c */ /* 0x000fc80003f85070 */
[----:B------:R-:W-:Y:S01]  /*28e0*/  ISETP.NE.AND.EX P4, PT, RZ, c[0x0][0x25c], PT, P4 ;  /* 0x00009700ff007a0c */ /* 0x000fe20003f85340 */
[----:B------:R-:W-:-:S04]  /*28f0*/  FFMA.FTZ R157, R15, R159, R212 ;  /* 0x0000009f0f9d7223 */ /* 0x000fc800000100d4 */
[----:B------:R-:W-:-:S08]  /*2900*/  FADD.FTZ R157, R200, -R157 ;  /* 0x8000009dc89d7221 */ /* 0x000fd00000010000 */
[----:B------:R-:W-:-:S04]  /*2910*/  @P4 F2FP.PACK_AB R210, RZ, R210 ;  /* 0x000000d2ffd2423e */ /* 0x000fc800000000ff */
[----:B------:R-:W-:Y:S01]  /*2920*/  @P4 PRMT R64, R210, 0x7610, R64 ;  /* 0x00007610d2404816 */ /* 0x000fe20000000040 */
[----:B------:R-:W-:Y:S01]  /*2930*/  FMUL.FTZ R210, R4, R157 ;  /* 0x0000009d04d27220 */ /* 0x000fe20000410000 */
[----:B------:R-:W-:-:S05]  /*2940*/  @P5 HADD2.F32 R157, -RZ, R132.H1_H1 ;  /* 0x30000084ff9d5230 */ /* 0x000fca0000004100 */
[----:B------:R-:W-:Y:S01]  /*2950*/  @P5 FADD.FTZ R210, R210, R157 ;  /* 0x0000009dd2d25221 */ /* 0x000fe20000010000 */
[----:B------:R-:W-:-:S03]  /*2960*/  @P6 HADD2.F32 R157, -RZ, R152.H1_H1 ;  /* 0x30000098ff9d6230 */ /* 0x000fc60000004100 */
[----:B------:R-:W-:-:S04]  /*2970*/  FMUL.FTZ R211, R210, R3 ;  /* 0x00000003d2d37220 */ /* 0x000fc80000410000 */
[----:B------:R-:W-:Y:S01]  /*2980*/  FMUL.FTZ R152, R211, c[0x0][0x1e8] ;  /* 0x00007a00d3987a20 */ /* 0x000fe20000410000 */
[----:B------:R-:W-:-:S06]  /*2990*/  HFMA2.MMA R211, -RZ, RZ, 0, 0 ;  /* 0x00000000ffd37435 */ /* 0x000fcc00000001ff */
[----:B------:R-:W-:Y:S01]  /*29a0*/  @P6 FMUL.FTZ R211, R152, R157 ;  /* 0x0000009d98d36220 */ /* 0x000fe20000410000 */
[----:B------:R-:W-:Y:S01]  /*29b0*/  MOV R157, RZ ;  /* 0x000000ff009d7202 */ /* 0x000fe20000000f00 */
[----:B------:R-:W-:Y:S02]  /*29c0*/  @P6 FMUL.FTZ R157, R236, R152 ;  /* 0x00000098ec9d6220 */ /* 0x000fe40000410000 */
[----:B------:R-:W-:Y:S01]  /*29d0*/  FFMA.FTZ R152, R13, R159, R212 ;  /* 0x0000009f0d987223 */ /* 0x000fe200000100d4 */
[----:B------:R-:W-:Y:S01]  /*29e0*/  LOP3.LUT P6, RZ, R34, 0xff0000, RZ, 0xc0, !PT ;  /* 0x00ff000022ff7812 */ /* 0x000fe200078cc0ff */
[----:B------:R-:W-:Y:S02]  /*29f0*/  FADD.FTZ R100, R100, R209 ;  /* 0x000000d164647221 */ /* 0x000fe40000010000 */
[----:B------:R-:W-:Y:S01]  /*2a00*/  FADD.FTZ R152, R199, -R152 ;  /* 0x80000098c7987221 */ /* 0x000fe20000010000 */
[----:B------:R-:W-:-:S03]  /*2a10*/  @P5 HADD2.F32 R209, -RZ, R133.H0_H0 ;  /* 0x20000085ffd15230 */ /* 0x000fc60000004100 */
[----:B------:R-:W-:Y:S01]  /*2a20*/  FMUL.FTZ R152, R4, R152 ;  /* 0x0000009804987220 */ /* 0x000fe20000410000 */
[----:B------:R-:W-:-:S03]  /*2a30*/  @P4 F2FP.PACK_AB R210, RZ, R210 ;  /* 0x000000d2ffd2423e */ /* 0x000fc600000000ff */
[----:B------:R-:W-:Y:S02]  /*2a40*/  @P5 FADD.FTZ R152, R152, R209 ;  /* 0x000000d198985221 */ /* 0x000fe40000010000 */
[----:B------:R-:W-:Y:S01]  /*2a50*/  FADD.FTZ R101, R101, R211 ;  /* 0x000000d365657221 */ /* 0x000fe20000010000 */
[----:B------:R-:W-:Y:S01]  /*2a60*/  @P4 PRMT R64, R64, 0x5410, R210 ;  /* 0x0000541040404816 */ /* 0x000fe200000000d2 */
[----:B------:R-:W-:Y:S01]  /*2a70*/  FMUL.FTZ R211, R152, R3 ;  /* 0x0000000398d37220 */ /* 0x000fe20000410000 */
[----:B------:R-:W-:Y:S01]  /*2a80*/  @P4 F2FP.PACK_AB R152, RZ, R152 ;  /* 0x00000098ff98423e */ /* 0x000fe200000000ff */
[----:B------:R-:W-:Y:S01]  /*2a90*/  HFMA2.MMA R210, -RZ, RZ, 0, 0 ;  /* 0x00000000ffd27435 */ /* 0x000fe200000001ff */
[----:B------:R-:W-:Y:S01]  /*2aa0*/  @P6 HADD2.F32 R209, -RZ, R153.H0_H0 ;  /* 0x20000099ffd16230 */ /* 0x000fe20000004100 */
[----:B------:R-:W-:Y:S01]  /*2ab0*/  FMUL.FTZ R211, R211, c[0x0][0x1e8] ;  /* 0x00007a00d3d37a20 */ /* 0x000fe20000410000 */
[----:B------:R-:W-:Y:S01]  /*2ac0*/  @P4 PRMT R65, R152, 0x7610, R65 ;  /* 0x0000761098414816 */ /* 0x000fe20000000041 */
[----:B------:R-:W-:-:S02]  /*2ad0*/  FFMA.FTZ R152, R12, R159, R212 ;  /* 0x0000009f0c987223 */ /* 0x000fc400000100d4 */
[----:B------:R-:W-:Y:S01]  /*2ae0*/  @P6 FMUL.FTZ R210, R211, R209 ;  /* 0x000000d1d3d26220 */ /* 0x000fe20000410000 */
[----:B------:R-:W-:Y:S01]  /*2af0*/  MOV R209, RZ ;  /* 0x000000ff00d17202 */ /* 0x000fe20000000f00 */
[----:B------:R-:W-:Y:S02]  /*2b00*/  FADD.FTZ R152, R198, -R152 ;  /* 0x80000098c6987221 */ /* 0x000fe40000010000 */
[----:B------:R-:W-:Y:S01]  /*2b10*/  @P6 FMUL.FTZ R209, R235, R211 ;  /* 0x000000d3ebd16220 */ /* 0x000fe20000410000 */
[----:B------:R-:W-:Y:S01]  /*2b20*/  LOP3.LUT P6, RZ, R34, 0xff000000, RZ, 0xc0, !PT ;  /* 0xff00000022ff7812 */ /* 0x000fe200078cc0ff */
[----:B------:R-:W-:Y:S01]  /*2b30*/  FADD.FTZ R102, R102, R210 ;  /* 0x000000d266667221 */ /* 0x000fe20000010000 */
[----:B------:R-:W-:Y:S01]  /*2b40*/  @P5 HADD2.F32 R210, -RZ, R133.H1_H1 ;  /* 0x30000085ffd25230 */ /* 0x000fe20000004100 */
[----:B------:R-:W-:-:S04]  /*2b50*/  FMUL.FTZ R152, R4, R152 ;  /* 0x0000009804987220 */ /* 0x000fc80000410000 */
[----:B------:R-:W-:-:S04]  /*2b60*/  @P5 FADD.FTZ R152, R152, R210 ;  /* 0x000000d298985221 */ /* 0x000fc80000010000 */
[----:B------:R-:W-:Y:S01]  /*2b70*/  FMUL.FTZ R211, R152, R3 ;  /* 0x0000000398d37220 */ /* 0x000fe20000410000 */
[----:B------:R-:W-:Y:S01]  /*2b80*/  @P4 F2FP.PACK_AB R152, RZ, R152 ;  /* 0x00000098ff98423e */ /* 0x000fe200000000ff */
[----:B------:R-:W-:Y:S02]  /*2b90*/  @P6 HADD2.F32 R210, -RZ, R153.H1_H1 ;  /* 0x30000099ffd26230 */ /* 0x000fe40000004100 */
[----:B------:R-:W-:Y:S01]  /*2ba0*/  FMUL.FTZ R153, R211, c[0x0][0x1e8] ;  /* 0x00007a00d3997a20 */ /* 0x000fe20000410000 */
[----:B------:R-:W-:Y:S01]  /*2bb0*/  HFMA2.MMA R211, -RZ, RZ, 0, 0 ;  /* 0x00000000ffd37435 */ /* 0x000fe200000001ff */
[----:B------:R-:W-:Y:S01]  /*2bc0*/  @P4 PRMT R65, R65, 0x5410, R152 ;  /* 0x0000541041414816 */ /* 0x000fe20000000098 */
[----:B------:R-:W-:-:S04]  /*2bd0*/  FFMA.FTZ R152, R11, R159, R212 ;  /* 0x0000009f0b987223 */ /* 0x000fc800000100d4 */
[----:B------:R-:W-:Y:S02]  /*2be0*/  FADD.FTZ R152, R197, -R152 ;  /* 0x80000098c5987221 */ /* 0x000fe40000010000 */
[----:B------:R-:W-:Y:S01]  /*2bf0*/  @P6 FMUL.FTZ R211, R153, R210 ;  /* 0x000000d299d36220 */ /* 0x000fe20000410000 */
[----:B------:R-:W-:Y:S01]  /*2c00*/  MOV R210, RZ ;  /* 0x000000ff00d27202 */ /* 0x000fe20000000f00 */
[----:B------:R-:W-:Y:S02]  /*2c10*/  @P6 FMUL.FTZ R210, R234, R153 ;  /* 0x00000099ead26220 */ /* 0x000fe40000410000 */
[----:B------:R-:W-:Y:S01]  /*2c20*/  FMUL.FTZ R153, R4, R152 ;  /* 0x0000009804997220 */ /* 0x000fe20000410000 */
[----:B------:R-:W-:Y:S01]  /*2c30*/  @P5 HADD2.F32 R152, -RZ, R134.H0_H0 ;  /* 0x20000086ff985230 */ /* 0x000fe20000004100 */
[----:B------:R-:W-:-:S04]  /*2c40*/  LOP3.LUT P6, RZ, R35, 0xff, RZ, 0xc0, !PT ;  /* 0x000000ff23ff7812 */ /* 0x000fc800078cc0ff */
[----:B------:R-:W-:-:S05]  /*2c50*/  @P5 FADD.FTZ R153, R153, R152 ;  /* 0x0000009899995221 */ /* 0x000fca0000010000 */
[----:B------:R-:W-:Y:S01]  /*2c60*/  @P4 F2FP.PACK_AB R152, RZ, R153 ;  /* 0x00000099ff98423e */ /* 0x000fe200000000ff */
[----:B------:R-:W-:-:S03]  /*2c70*/  FMUL.FTZ R153, R153, R3 ;  /* 0x0000000399997220 */ /* 0x000fc60000410000 */
[----:B------:R-:W-:Y:S01]  /*2c80*/  @P4 PRMT R66, R152, 0x7610, R66 ;  /* 0x0000761098424816 */ /* 0x000fe20000000042 */
[----:B------:R-:W-:Y:S01]  /*2c90*/  FMUL.FTZ R152, R153, c[0x0][0x1e8] ;  /* 0x00007a0099987a20 */ /* 0x000fe20000410000 */
[----:B------:R-:W-:Y:S01]  /*2ca0*/  HFMA2.MMA R153, -RZ, RZ, 0, 0 ;  /* 0x00000000ff997435 */ /* 0x000fe200000001ff */
[----:B------:R-:W-:Y:S01]  /*2cb0*/  FADD.FTZ R103, R103, R211 ;  /* 0x000000d367677221 */ /* 0x000fe20000010000 */
[----:B------:R-:W-:-:S05]  /*2cc0*/  @P6 HADD2.F32 R211, -RZ, R154.H0_H0 ;  /* 0x2000009affd36230 */ /* 0x000fca0000004100 */
[----:B------:R-:W-:Y:S01]  /*2cd0*/  @P6 FMUL.FTZ R153, R152, R211 ;  /* 0x000000d398996220 */ /* 0x000fe20000410000 */
[----:B------:R-:W-:Y:S01]  /*2ce0*/  MOV R211, RZ ;  /* 0x000000ff00d37202 */ /* 0x000fe20000000f00 */
[----:B------:R-:W-:Y:S02]  /*2cf0*/  @P6 FMUL.FTZ R211, R233, R152 ;  /* 0x00000098e9d36220 */ /* 0x000fe40000410000 */
[----:B------:R-:W-:-:S04]  /*2d00*/  FFMA.FTZ R152, R10, R159, R212 ;  /* 0x0000009f0a987223 */ /* 0x000fc800000100d4 */
[----:B------:R-:W-:Y:S02]  /*2d10*/  FADD.FTZ R152, R196, -R152 ;  /* 0x80000098c4987221 */ /* 0x000fe40000010000 */
[----:B------:R-:W-:Y:S02]  /*2d20*/  FADD.FTZ R104, R104, R153 ;  /* 0x0000009968687221 */ /* 0x000fe40000010000 */
[----:B------:R-:W-:Y:S01]  /*2d30*/  FMUL.FTZ R153, R4, R152 ;  /* 0x0000009804997220 */ /* 0x000fe20000410000 */
[----:B------:R-:W-:Y:S01]  /*2d40*/  @P5 HADD2.F32 R152, -RZ, R134.H1_H1 ;  /* 0x30000086ff985230 */ /* 0x000fe20000004100 */
[----:B------:R-:W-:-:S04]  /*2d50*/  LOP3.LUT P6, RZ, R35, 0xff00, RZ, 0xc0, !PT ;  /* 0x0000ff0023ff7812 */ /* 0x000fc800078cc0ff */
[----:B------:R-:W-:-:S05]  /*2d60*/  @P5 FADD.FTZ R153, R153, R152 ;  /* 0x0000009899995221 */ /* 0x000fca0000010000 */
[----:B------:R-:W-:-:S04]  /*2d70*/  @P4 F2FP.PACK_AB R152, RZ, R153 ;  /* 0x00000099ff98423e */ /* 0x000fc800000000ff */
[----:B------:R-:W-:Y:S01]  /*2d80*/  @P4 PRMT R66, R66, 0x5410, R152 ;  /* 0x0000541042424816 */ /* 0x000fe20000000098 */
[----:B------:R-:W-:Y:S01]  /*2d90*/  FMUL.FTZ R152, R153, R3 ;  /* 0x0000000399987220 */ /* 0x000fe20000410000 */
[----:B------:R-:W-:Y:S01]  /*2da0*/  HFMA2.MMA R153, -RZ, RZ, 0, 0 ;  /* 0x00000000ff997435 */ /* 0x000fe200000001ff */
[----:B------:R-:W-:Y:S02]  /*2db0*/  @P6 HADD2.F32 R154, -RZ, R154.H1_H1 ;  /* 0x3000009aff9a6230 */ /* 0x000fe40000004100 */
[----:B------:R-:W-:-:S04]  /*2dc0*/  FMUL.FTZ R152, R152, c[0x0][0x1e8] ;  /* 0x00007a0098987a20 */ /* 0x000fc80000410000 */
[----:B------:R-:W-:-:S04]  /*2dd0*/  @P6 FMUL.FTZ R153, R152, R154 ;  /* 0x0000009a98996220 */ /* 0x000fc80000410000 */
[----:B------:R-:W-:Y:S02]  /*2de0*/  FADD.FTZ R105, R105, R153 ;  /* 0x0000009969697221 */ /* 0x000fe40000010000 */
[-CC-:B------:R-:W-:Y:S01]  /*2df0*/  FFMA.FTZ R153, R9, R159.reuse, R212.reuse ;  /* 0x0000009f09997223 */ /* 0x180fe200000100d4 */
[----:B------:R-:W-:Y:S01]  /*2e00*/  MOV R154, RZ ;  /* 0x000000ff009a7202 */ /* 0x000fe20000000f00 */
[----:B------:R-:W-:Y:S02]  /*2e10*/  @P6 FMUL.FTZ R154, R232, R152 ;  /* 0x00000098e89a6220 */ /* 0x000fe40000410000 */
[----:B------:R-:W-:Y:S02]  /*2e20*/  FADD.FTZ R153, R195, -R153 ;  /* 0x80000099c3997221 */ /* 0x000fe40000010000 */
[----:B------:R-:W-:Y:S02]  /*2e30*/  FFMA.FTZ R152, R194, R159, R212 ;  /* 0x0000009fc2987223 */ /* 0x000fe400000100d4 */
[----:B------:R-:W-:Y:S01]  /*2e40*/  FMUL.FTZ R212, R4, R153 ;  /* 0x0000009904d47220 */ /* 0x000fe20000410000 */
[----:B------:R-:W-:Y:S01]  /*2e50*/  @P5 HADD2.F32 R153, -RZ, R135.H0_H0 ;  /* 0x20000087ff995230 */ /* 0x000fe20000004100 */
[----:B------:R-:W-:-:S04]  /*2e60*/  FADD.FTZ R152, R193, -R152 ;  /* 0x80000098c1987221 */ /* 0x000fc80000010000 */
[----:B------:R-:W-:Y:S01]  /*2e70*/  @P5 FADD.FTZ R212, R212, R153 ;  /* 0x00000099d4d45221 */ /* 0x000fe20000010000 */
[----:B------:R-:W-:Y:S01]  /*2e80*/  @P5 HADD2.F32 R153, -RZ, R135.H1_H1 ;  /* 0x30000087ff995230 */ /* 0x000fe20000004100 */
[----:B------:R-:W-:-:S04]  /*2e90*/  FMUL.FTZ R152, R4, R152 ;  /* 0x0000009804987220 */ /* 0x000fc80000410000 */
[----:B------:R-:W-:Y:S01]  /*2ea0*/  @P5 FADD.FTZ R152, R152, R153 ;  /* 0x0000009998985221 */ /* 0x000fe20000010000 */
[----:B------:R-:W-:Y:S02]  /*2eb0*/  LOP3.LUT P5, RZ, R35, 0xff0000, RZ, 0xc0, !PT ;  /* 0x00ff000023ff7812 */ /* 0x000fe400078ac0ff */
[----:B------:R-:W-:-:S04]  /*2ec0*/  @P4 F2FP.PACK_AB R153, RZ, R212 ;  /* 0x000000d4ff99423e */ /* 0x000fc800000000ff */
[----:B------:R-:W-:Y:S01]  /*2ed0*/  @P4 PRMT R67, R153, 0x7610, R67 ;  /* 0x0000761099434816 */ /* 0x000fe20000000043 */
[----:B------:R-:W-:Y:S01]  /*2ee0*/  FMUL.FTZ R153, R212, R3 ;  /* 0x00000003d4997220 */ /* 0x000fe20000410000 */
[----:B------:R-:W-:-:S03]  /*2ef0*/  HFMA2.MMA R212, -RZ, RZ, 0, 0 ;  /* 0x00000000ffd47435 */ /* 0x000fc600000001ff */
[----:B------:R-:W-:Y:S02]  /*2f00*/  FMUL.FTZ R153, R153, c[0x0][0x1e8] ;  /* 0x00007a0099997a20 */ /* 0x000fe40000410000 */
[----:B------:R-:W-:-:S05]  /*2f10*/  @P5 HADD2.F32 R252, -RZ, R155.H0_H0 ;  /* 0x2000009bfffc5230 */ /* 0x000fca0000004100 */
[----:B------:R-:W-:-:S04]  /*2f20*/  @P5 FMUL.FTZ R212, R153, R252 ;  /* 0x000000fc99d45220 */ /* 0x000fc80000410000 */
[----:B------:R-:W-:Y:S01]  /*2f30*/  FADD.FTZ R106, R106, R212 ;  /* 0x000000d46a6a7221 */ /* 0x000fe20000010000 */
[----:B------:R-:W-:Y:S01]  /*2f40*/  MOV R212, RZ ;  /* 0x000000ff00d47202 */ /* 0x000fe20000000f00 */
[----:B------:R-:W-:Y:S01]  /*2f50*/  @P5 FMUL.FTZ R212, R231, R153 ;  /* 0x00000099e7d45220 */ /* 0x000fe20000410000 */
[----:B------:R-:W-:Y:S02]  /*2f60*/  LOP3.LUT P5, RZ, R35, 0xff000000, RZ, 0xc0, !PT ;  /* 0xff00000023ff7812 */ /* 0x000fe400078ac0ff */
[----:B------:R-:W-:Y:S01]  /*2f70*/  @P4 F2FP.PACK_AB R153, RZ, R152 ;  /* 0x00000098ff99423e */ /* 0x000fe200000000ff */
[----:B------:R-:W-:-:S03]  /*2f80*/  FMUL.FTZ R152, R152, R3 ;  /* 0x0000000398987220 */ /* 0x000fc60000410000 */
[----:B------:R-:W-:Y:S01]  /*2f90*/  @P4 PRMT R67, R67, 0x5410, R153 ;  /* 0x0000541043434816 */ /* 0x000fe20000000099 */
[----:B------:R-:W-:Y:S01]  /*2fa0*/  HFMA2.MMA R153, -RZ, RZ, 0, 0 ;  /* 0x00000000ff997435 */ /* 0x000fe200000001ff */
[----:B------:R-:W-:-:S05]  /*2fb0*/  FMUL.FTZ R152, R152, c[0x0][0x1e8] ;  /* 0x00007a0098987a20 */ /* 0x000fca0000410000 */
[----:B------:R-:W-:Y:S01]  /*2fc0*/  @P5 HADD2.F32 R155, -RZ, R155.H1_H1 ;  /* 0x3000009bff9b5230 */ /* 0x000fe20000004100 */
[----:B------:R-:W-:-:S04]  /*2fd0*/  MOV R252, 0x10 ;  /* 0x0000001000fc7802 */ /* 0x000fc80000000f00 */
[----:B------:R-:W-:Y:S01]  /*2fe0*/  @P5 FMUL.FTZ R153, R152, R155 ;  /* 0x0000009b98995220 */ /* 0x000fe20000410000 */
[----:B------:R-:W-:-:S03]  /*2ff0*/  HFMA2.MMA R155, -RZ, RZ, 0, 0 ;  /* 0x00000000ff9b7435 */ /* 0x000fc600000001ff */
[----:B------:R-:W-:-:S03]  /*3000*/  FADD.FTZ R107, R107, R153 ;  /* 0x000000996b6b7221 */ /* 0x000fc60000010000 */
[----:B------:R-:W-:Y:S02]  /*3010*/  @P5 FMUL.FTZ R155, R230, R152 ;  /* 0x00000098e69b5220 */ /* 0x000fe40000410000 */
[----:B------:R-:W-:Y:S01]  /*3020*/  @P4 IMAD.WIDE.U32 R152, R0, R252, c[0x0][0x258] ;  /* 0x0000960000984625 */ /* 0x000fe200078e00fc */
[----:B------:R-:W-:Y:S02]  /*3030*/  F2FP.PACK_AB R154, R154, R211 ;  /* 0x000000d39a9a723e */ /* 0x000fe400000000ff */
[----:B------:R-:W-:Y:S02]  /*3040*/  F2FP.PACK_AB R155, R155, R212 ;  /* 0x000000d49b9b723e */ /* 0x000fe400000000ff */
[----:B------:R0:W-:Y:S02]  /*3050*/  @P4 STG.E.128 [R152.64], R64 ;  /* 0x0000004098004986 */ /* 0x0001e4000c101d04 */
[----:B0-----:R-:W-:Y:S01]  /*3060*/  F2FP.PACK_AB R152, R157, R156 ;  /* 0x0000009c9d98723e */ /* 0x001fe200000000ff */
[----:B------:R-:W-:Y:S01]  /*3070*/  IMAD.WIDE.U32 R156, R0, R252, c[0x0][0x248] ;  /* 0x00009200009c7625 */ /* 0x000fe200078e00fc */
[----:B------:R-:W-:-:S05]  /*3080*/  F2FP.PACK_AB R153, R210, R209 ;  /* 0x000000d1d299723e */ /* 0x000fca00000000ff */
[----:B------:R0:W-:Y:S01]  /*3090*/  STG.E.128 [R156.64], R152 ;  /* 0x000000989c007986 */ /* 0x0001e2000c101d04 */
[----:B------:R-:W-:-:S03]  /*30a0*/  IADD3 R0, R0, 0x100, RZ ;  /* 0x0000010000007810 */ /* 0x000fc60007ffe0ff */
.L_x_2184:
[----:B------:R-:W-:Y:S05]  /*30b0*/  BSYNC B0 ;  /* 0x0000000000007941 */ /* 0x000fea0003800000 */
.L_x_2183:
        /* <DEDUP_REMOVED lines=9> */
[----:B------:R-:W-:Y:S02]  /*3150*/  FSEL R212, R158, RZ, !P4 ;  /* 0x000000ff9ed47208 */ /* 0x000fe40006000000 */
[----:B------:R-:W-:Y:S02]  /*3160*/  ISETP.NE.AND.EX P5, PT, RZ, c[0x0][0x21c], PT, P5 ;  /* 0x00008700ff007a0c */ /* 0x000fe40003fa5350 */
[----:B------:R-:W-:Y:S01]  /*3170*/  MOV R156, R32 ;  /* 0x00000020009c7202 */ /* 0x000fe20000000f00 */
[----:B-1----:R-:W-:Y:S01]  /*3180*/  FFMA.FTZ R210, R7, R159, R212 ;  /* 0x0000009f07d27223 */ /* 0x002fe200000100d4 */
[----:B------:R-:W-:Y:S02]  /*3190*/  LOP3.LUT P6, RZ, R32, 0xff00, RZ, 0xc0, !PT ;  /* 0x0000ff0020ff7812 */ /* 0x000fe400078cc0ff */
[----:B------:R-:W-:Y:S01]  /*31a0*/  LOP3.LUT P4, RZ, R156, 0xff, RZ, 0xc0, !PT ;  /* 0x000000ff9cff7812 */ /* 0x000fe2000788c0ff */
[----:B------:R-:W-:-:S04]  /*31b0*/  FADD.FTZ R210, R192, -R210 ;  /* 0x800000d2c0d27221 */ /* 0x000fc80000010000 */
[----:B-----5:R-:W-:Y:S02]  /*31c0*/  FMUL.FTZ R210, R4, R210 ;  /* 0x000000d204d27220 */ /* 0x020fe40000410000 */
[----:B------:R-:W-:-:S05]  /*31d0*/  @P5 HADD2.F32 R156, -RZ, R136.H0_H0 ;  /* 0x20000088ff9c5230 */ /* 0x000fca0000004100 */
[----:B------:R-:W-:-:S04]  /*31e0*/  @P5 FADD.FTZ R210, R210, R156 ;  /* 0x0000009cd2d25221 */ /* 0x000fc80000010000 */
[----:B------:R-:W-:-:S04]  /*31f0*/  FMUL.FTZ R157, R210, R3 ;  /* 0x00000003d29d7220 */ /* 0x000fc80000410000 */
[----:B------:R-:W-:Y:S01]  /*3200*/  FMUL.FTZ R157, R157, c[0x0][0x1e8] ;  /* 0x00007a009d9d7a20 */ /* 0x000fe20000410000 */
[----:B--2---:R-:W-:-:S05]  /*3210*/  @P4 HADD2.F32 R156, -RZ, R152.H0_H0 ;  /* 0x20000098ff9c4230 */ /* 0x004fca0000004100 */
        /* <DEDUP_REMOVED lines=8> */
[----:B------:R-:W-:-:S11]  /*32a0*/  @P5 HADD2.F32 R209, -RZ, R137.H0_H0 ;  /* 0x20000089ffd15230 */ /* 0x000fd60000004100 */
[----:B------:R-:W-:-:S04]  /*32b0*/  @P4 F2FP.PACK_AB R210, RZ, R210 ;  /* 0x000000d2ffd2423e */ /* 0x000fc800000000ff */
[----:B------:R-:W-:Y:S01]  /*32c0*/  @P4 PRMT R64, R210, 0x7610, R64 ;  /* 0x00007610d2404816 */ /* 0x000fe20000000040 */
[----:B------:R-:W-:Y:S01]  /*32d0*/  FMUL.FTZ R210, R4, R157 ;  /* 0x0000009d04d27220 */ /* 0x000fe20000410000 */
[----:B------:R-:W-:-:S05]  /*32e0*/  @P5 HADD2.F32 R157, -RZ, R136.H1_H1 ;  /* 0x30000088ff9d5230 */ /* 0x000fca0000004100 */
[----:B------:R-:W-:Y:S01]  /*32f0*/  @P5 FADD.FTZ R210, R210, R157 ;  /* 0x0000009dd2d25221 */ /* 0x000fe20000010000 */
[----:B------:R-:W-:-:S03]  /*3300*/  @P6 HADD2.F32 R157, -RZ, R152.H1_H1 ;  /* 0x30000098ff9d6230 */ /* 0x000fc60000004100 */
[----:B------:R-:W-:Y:S01]  /*3310*/  FMUL.FTZ R211, R210, R3 ;  /* 0x00000003d2d37220 */ /* 0x000fe20000410000 */
[----:B------:R-:W-:-:S03]  /*3320*/  @P4 F2FP.PACK_AB R210, RZ, R210 ;  /* 0x000000d2ffd2423e */ /* 0x000fc600000000ff */
[----:B------:R-:W-:Y:S01]  /*3330*/  FMUL.FTZ R152, R211, c[0x0][0x1e8] ;  /* 0x00007a00d3987a20 */ /* 0x000fe20000410000 */
[----:B------:R-:W-:Y:S01]  /*3340*/  HFMA2.MMA R211, -RZ, RZ, 0, 0 ;  /* 0x00000000ffd37435 */ /* 0x000fe200000001ff */
[----:B------:R-:W-:Y:S01]  /*3350*/  @P4 PRMT R64, R64, 0x5410, R210 ;  /* 0x0000541040404816 */ /* 0x000fe200000000d2 */
[----:B------:R-:W-:-:S04]  /*3360*/  HFMA2.MMA R210, -RZ, RZ, 0, 0 ;  /* 0x00000000ffd27435 */ /* 0x000fc800000001ff */
[----:B------:R-:W-:Y:S01]  /*3370*/  @P6 FMUL.FTZ R211, R152, R157 ;  /* 0x0000009d98d36220 */ /* 0x000fe20000410000 */
[----:B------:R-:W-:Y:S01]  /*3380*/  MOV R157, RZ ;  /* 0x000000ff009d7202 */ /* 0x000fe20000000f00 */
[----:B------:R-:W-:Y:S01]  /*3390*/  @P6 FMUL.FTZ R157, R228, R152 ;  /* 0x00000098e49d6220 */ /* 0x000fe20000410000 */
[----:B------:R-:W-:Y:S01]  /*33a0*/  LOP3.LUT P6, RZ, R32, 0xff0000, RZ, 0xc0, !PT ;  /* 0x00ff000020ff7812 */ /* 0x000fe200078cc0ff */
[----:B------:R-:W-:Y:S02]  /*33b0*/  FFMA.FTZ R152, R165, R159, R212 ;  /* 0x0000009fa5987223 */ /* 0x000fe400000100d4 */
[----:B------:R-:W-:Y:S02]  /*33c0*/  FADD.FTZ R109, R109, R211 ;  /* 0x000000d36d6d7221 */ /* 0x000fe40000010000 */
[----:B------:R-:W-:-:S04]  /*33d0*/  FADD.FTZ R152, R190, -R152 ;  /* 0x80000098be987221 */ /* 0x000fc80000010000 */
[----:B------:R-:W-:-:S04]  /*33e0*/  FMUL.FTZ R152, R4, R152 ;  /* 0x0000009804987220 */ /* 0x000fc80000410000 */
[----:B------:R-:W-:Y:S01]  /*33f0*/  @P5 FADD.FTZ R152, R152, R209 ;  /* 0x000000d198985221 */ /* 0x000fe20000010000 */
[----:B------:R-:W-:-:S03]  /*3400*/  @P6 HADD2.F32 R209, -RZ, R153.H0_H0 ;  /* 0x20000099ffd16230 */ /* 0x000fc60000004100 */
[----:B------:R-:W-:Y:S01]  /*3410*/  FMUL.FTZ R211, R152, R3 ;  /* 0x0000000398d37220 */ /* 0x000fe20000410000 */
[----:B------:R-:W-:-:S03]  /*3420*/  @P4 F2FP.PACK_AB R152, RZ, R152 ;  /* 0x00000098ff98423e */ /* 0x000fc600000000ff */
[----:B------:R-:W-:Y:S01]  /*3430*/  FMUL.FTZ R211, R211, c[0x0][0x1e8] ;  /* 0x00007a00d3d37a20 */ /* 0x000fe20000410000 */
[----:B------:R-:W-:Y:S01]  /*3440*/  @P4 PRMT R65, R152, 0x7610, R65 ;  /* 0x0000761098414816 */ /* 0x000fe20000000041 */
[----:B------:R-:W-:Y:S02]  /*3450*/  FFMA.FTZ R152, R164, R159, R212 ;  /* 0x0000009fa4987223 */ /* 0x000fe400000100d4 */
        /* <DEDUP_REMOVED lines=19> */
[----:B------:R-:W-:Y:S01]  /*3590*/  @P6 FMUL.FTZ R210, R226, R153 ;  /* 0x00000099e2d26220 */ /* 0x000fe20000410000 */
[----:B------:R-:W-:Y:S01]  /*35a0*/  LOP3.LUT P6, RZ, R33, 0xff, RZ, 0xc0, !PT ;  /* 0x000000ff21ff7812 */ /* 0x000fe200078cc0ff */
[----:B------:R-:W-:Y:S01]  /*35b0*/  FMUL.FTZ R153, R4, R152 ;  /* 0x0000009804997220 */ /* 0x000fe20000410000 */
[----:B------:R-:W-:Y:S01]  /*35c0*/  @P5 HADD2.F32 R152, -RZ, R138.H0_H0 ;  /* 0x2000008aff985230 */ /* 0x000fe20000004100 */
[----:B------:R-:W-:-:S04]  /*35d0*/  FADD.FTZ R111, R111, R211 ;  /* 0x000000d36f6f7221 */ /* 0x000fc80000010000 */
[----:B------:R-:W-:-:S05]  /*35e0*/  @P5 FADD.FTZ R153, R153, R152 ;  /* 0x0000009899995221 */ /* 0x000fca0000010000 */
[----:B------:R-:W-:Y:S01]  /*35f0*/  @P4 F2FP.PACK_AB R152, RZ, R153 ;  /* 0x00000099ff98423e */ /* 0x000fe200000000ff */
[----:B------:R-:W-:Y:S01]  /*3600*/  FMUL.FTZ R153, R153, R3 ;  /* 0x0000000399997220 */ /* 0x000fe20000410000 */
[----:B------:R-:W-:Y:S02]  /*3610*/  @P6 HADD2.F32 R211, -RZ, R154.H0_H0 ;  /* 0x2000009affd36230 */ /* 0x000fe40000004100 */
        /* <DEDUP_REMOVED lines=11> */
[----:B------:R-:W-:-:S03]  /*36d0*/  @P5 HADD2.F32 R152, -RZ, R138.H1_H1 ;  /* 0x3000008aff985230 */ /* 0x000fc60000004100 */
[----:B------:R-:W-:Y:S02]  /*36e0*/  @P6 HADD2.F32 R154, -RZ, R154.H1_H1 ;  /* 0x3000009aff9a6230 */ /* 0x000fe40000004100 */
[----:B------:R-:W-:-:S05]  /*36f0*/  @P5 FADD.FTZ R153, R153, R152 ;  /* 0x0000009899995221 */ /* 0x000fca0000010000 */
[----:B------:R-:W-:-:S04]  /*3700*/  @P4 F2FP.PACK_AB R152, RZ, R153 ;  /* 0x00000099ff98423e */ /* 0x000fc800000000ff */
[----:B------:R-:W-:Y:S01]  /*3710*/  @P4 PRMT R66, R66, 0x5410, R152 ;  /* 0x0000541042424816 */ /* 0x000fe20000000098 */
[----:B------:R-:W-:Y:S01]  /*3720*/  FMUL.FTZ R152, R153, R3 ;  /* 0x0000000399987220 */ /* 0x000fe20000410000 */
[----:B------:R-:W-:-:S03]  /*3730*/  HFMA2.MMA R153, -RZ, RZ, 0, 0 ;  /* 0x00000000ff997435 */ /* 0x000fc600000001ff */
[----:B------:R-:W-:-:S04]  /*3740*/  FMUL.FTZ R152, R152, c[0x0][0x1e8] ;  /* 0x00007a0098987a20 */ /* 0x000fc80000410000 */
[----:B------:R-:W-:Y:S01]  /*3750*/  @P6 FMUL.FTZ R153, R152, R154 ;  /* 0x0000009a98996220 */ /* 0x000fe20000410000 */
[----:B------:R-:W-:Y:S01]  /*3760*/  MOV R154, RZ ;  /* 0x000000ff009a7202 */ /* 0x000fe20000000f00 */
[----:B------:R-:W-:Y:S02]  /*3770*/  @P6 FMUL.FTZ R154, R224, R152 ;  /* 0x00000098e09a6220 */ /* 0x000fe40000410000 */
[----:B------:R-:W-:Y:S02]  /*3780*/  FADD.FTZ R113, R113, R153 ;  /* 0x0000009971717221 */ /* 0x000fe40000010000 */
[--C-:B------:R-:W-:Y:S01]  /*3790*/  FFMA.FTZ R153, R170, R159, R212.reuse ;  /* 0x0000009faa997223 */ /* 0x100fe200000100d4 */
[----:B------:R-:W-:Y:S01]  /*37a0*/  F2FP.PACK_AB R154, R154, R211 ;  /* 0x000000d39a9a723e */ /* 0x000fe200000000ff */
[----:B------:R-:W-:Y:S02]  /*37b0*/  FFMA.FTZ R152, R172, R159, R212 ;  /* 0x0000009fac987223 */ /* 0x000fe400000100d4 */
[----:B------:R-:W-:-:S02]  /*37c0*/  FADD.FTZ R153, R171, -R153 ;  /* 0x80000099ab997221 */ /* 0x000fc40000010000 */
[----:B------:R-:W-:Y:S02]  /*37d0*/  FADD.FTZ R152, R173, -R152 ;  /* 0x80000098ad987221 */ /* 0x000fe40000010000 */
[C---:B------:R-:W-:Y:S01]  /*37e0*/  FMUL.FTZ R212, R4.reuse, R153 ;  /* 0x0000009904d47220 */ /* 0x040fe20000410000 */
[----:B------:R-:W-:Y:S01]  /*37f0*/  @P5 HADD2.F32 R153, -RZ, R139.H0_H0 ;  /* 0x2000008bff995230 */ /* 0x000fe20000004100 */
[----:B------:R-:W-:-:S04]  /*3800*/  FMUL.FTZ R152, R4, R152 ;  /* 0x0000009804987220 */ /* 0x000fc80000410000 */
[----:B------:R-:W-:Y:S01]  /*3810*/  @P5 FADD.FTZ R212, R212, R153 ;  /* 0x00000099d4d45221 */ /* 0x000fe20000010000 */
[----:B------:R-:W-:-:S05]  /*3820*/  @P5 HADD2.F32 R153, -RZ, R139.H1_H1 ;  /* 0x3000008bff995230 */ /* 0x000fca0000004100 */
        /* <DEDUP_REMOVED lines=18> */
[----:B------:R-:W-:-:S05]  /*3950*/  @P5 HADD2.F32 R155, -RZ, R155.H1_H1 ;  /* 0x3000009bff9b5230 */ /* 0x000fca0000004100 */
[----:B------:R-:W-:Y:S01]  /*3960*/  @P5 FMUL.FTZ R153, R152, R155 ;  /* 0x0000009b98995220 */ /* 0x000fe20000410000 */
[----:B------:R-:W-:Y:S01]  /*3970*/  MOV R155, RZ ;  /* 0x000000ff009b7202 */ /* 0x000fe20000000f00 */
[----:B------:R-:W-:Y:S01]  /*3980*/  @P5 FMUL.FTZ R155, R222, R152 ;  /* 0x00000098de9b5220 */ /* 0x000fe20000410000 */
[----:B------:R-:W-:Y:S01]  /*3990*/  @P4 LEA R152, P5, R0, c[0x0][0x258], 0x4 ;  /* 0x0000960000984a11 */ /* 0x000fe200078a20ff */
[----:B------:R-:W-:-:S03]  /*39a0*/  FADD.FTZ R115, R115, R153 ;  /* 0x0000009973737221 */ /* 0x000fc60000010000 */
[----:B------:R-:W-:Y:S02]  /*39b0*/  @P4 LEA.HI.X R153, R0, c[0x0][0x25c], RZ, 0x4, P5 ;  /* 0x0000970000994a11 */ /* 0x000fe400028f24ff */
[----:B------:R-:W-:-:S03]  /*39c0*/  F2FP.PACK_AB R155, R155, R212 ;  /* 0x000000d49b9b723e */ /* 0x000fc600000000ff */
[----:B------:R0:W-:Y:S02]  /*39d0*/  @P4 STG.E.128 [R152.64], R64 ;  /* 0x0000004098004986 */ /* 0x0001e4000c101d04 */
[----:B0-----:R-:W-:Y:S02]  /*39e0*/  F2FP.PACK_AB R152, R157, R156 ;  /* 0x0000009c9d98723e */ /* 0x001fe400000000ff */
[----:B------:R-:W-:Y:S02]  /*39f0*/  LEA R156, P4, R0, c[0x0][0x248], 0x4 ;  /* 0x00009200009c7a11 */ /* 0x000fe400078820ff */
[----:B------:R-:W-:Y:S02]  /*3a00*/  F2FP.PACK_AB R153, R210, R209 ;  /* 0x000000d1d299723e */ /* 0x000fe400000000ff */
[C---:B------:R-:W-:Y:S02]  /*3a10*/  LEA.HI.X R157, R0.reuse, c[0x0][0x24c], RZ, 0x4, P4 ;  /* 0x00009300009d7a11 */ /* 0x040fe400020f24ff */
[----:B------:R-:W-:-:S03]  /*3a20*/  IADD3 R0, R0, 0x100, RZ ;  /* 0x0000010000007810 */ /* 0x000fc60007ffe0ff */
[----:B------:R0:W-:Y:S04]  /*3a30*/  STG.E.128 [R156.64], R152 ;  /* 0x000000989c007986 */ /* 0x0001e8000c101d04 */
.L_x_2186:
[----:B------:R-:W-:Y:S05]  /*3a40*/  BSYNC B0 ;  /* 0x0000000000007941 */ /* 0x000fea0003800000 */
.L_x_2185:
        /* <DEDUP_REMOVED lines=152> */
.L_x_2188:
[----:B------:R-:W-:Y:S05]  /*43d0*/  BSYNC B0 ;  /* 0x0000000000007941 */ /* 0x000fea0003800000 */
.L_x_2187:
[----:B------:R-:W-:Y:S01]  /*43e0*/  BSSY B0, `(.L_x_2189) ;  /* 0x0000097000007945 */ /* 0x000fe20003800000 */
[----:B------:R-:W-:Y:S05]  /*43f0*/  @!P3 BRA `(.L_x_2190) ;  /* 0x000009500000b947 */ /* 0x000fea0003800000 */
[----:B0-----:R-:W0:Y:S01]  /*4400*/  LDC.U8 R153, c[0x0][0x1f0] ;  /* 0x00007c00ff997b82 */ /* 0x001e220000000000 */
[----:B------:R-:W-:Y:S01]  /*4410*/  HFMA2.MMA R152, -RZ, RZ, 0, 9.5367431640625e-07 ;  /* 0x00000010ff987435 */ /* 0x000fe200000001ff */
[----:B0-----:R-:W-:-:S09]  /*4420*/  ISETP.NE.AND P4, PT, R153, RZ, PT ;  /* 0x000000ff9900720c */ /* 0x001fd20003f85270 */
[----:B------:R-:W-:-:S06]  /*4430*/  IMAD.WIDE.U32 R152, R0, R152, c[0x0][0x170] ;  /* 0x00005c0000987625 */ /* 0x000fcc00078e0098 */
[----:B------:R-:W2:Y:S01]  /*4440*/  LDG.E.128 R152, [R152.64] ;  /* 0x0000000498987981 */ /* 0x000ea2000c1e1d00 */
[----:B------:R-:W-:Y:S02]  /*4450*/  ISETP.NE.U32.AND P5, PT, RZ, c[0x0][0x218], PT ;  /* 0x00008600ff007a0c */ /* 0x000fe40003fa5070 */
[----:B-1----:R-:W-:Y:S02]  /*4460*/  FSEL R211, R158, RZ, !P4 ;  /* 0x000000ff9ed37208 */ /* 0x002fe40006000000 */
[----:B------:R-:W-:Y:S02]  /*4470*/  ISETP.NE.AND.EX P5, PT, RZ, c[0x0][0x21c], PT, P5 ;  /* 0x00008700ff007a0c */ /* 0x000fe40003fa5350 */
[----:B------:R-:W-:Y:S01]  /*4480*/  ISETP.NE.U32.AND P4, PT, RZ, c[0x0][0x258], PT ;  /* 0x00009600ff007a0c */ /* 0x000fe20003f85070 */
[----:B------:R-:W-:Y:S01]  /*4490*/  FFMA.FTZ R156, R5, R159, R211 ;  /* 0x0000009f059c7223 */ /* 0x000fe200000100d3 */
[----:B------:R-:W-:Y:S02]  /*44a0*/  MOV R157, R162 ;  /* 0x000000a2009d7202 */ /* 0x000fe40000000f00 */
[----:B------:R-:W-:Y:S01]  /*44b0*/  ISETP.NE.AND.EX P4, PT, RZ, c[0x0][0x25c], PT, P4 ;  /* 0x00009700ff007a0c */ /* 0x000fe20003f85340 */
[----:B------:R-:W-:Y:S01]  /*44c0*/  FADD.FTZ R156, R175, -R156 ;  /* 0x8000009caf9c7221 */ /* 0x000fe20000010000 */
[----:B------:R-:W-:-:S03]  /*44d0*/  LOP3.LUT P6, RZ, R157, 0xff, RZ, 0xc0, !PT ;  /* 0x000000ff9dff7812 */ /* 0x000fc600078cc0ff */
[----:B-----5:R-:W-:Y:S02]  /*44e0*/  FMUL.FTZ R156, R4, R156 ;  /* 0x0000009c049c7220 */ /* 0x020fe40000410000 */
[----:B------:R-:W-:-:S05]  /*44f0*/  @P5 HADD2.F32 R158, -RZ, R36.H0_H0 ;  /* 0x20000024ff9e5230 */ /* 0x000fca0000004100 */
[----:B------:R-:W-:-:S04]  /*4500*/  @P5 FADD.FTZ R156, R156, R158 ;  /* 0x0000009e9c9c5221 */ /* 0x000fc80000010000 */
[----:B------:R-:W-:Y:S01]  /*4510*/  FMUL.FTZ R158, R156, R3 ;  /* 0x000000039c9e7220 */ /* 0x000fe20000410000 */
[----:B------:R-:W-:-:S03]  /*4520*/  @P4 F2FP.PACK_AB R157, RZ, R156 ;  /* 0x0000009cff9d423e */ /* 0x000fc600000000ff */
[----:B------:R-:W-:Y:S01]  /*4530*/  FMUL.FTZ R158, R158, c[0x0][0x1e8] ;  /* 0x00007a009e9e7a20 */ /* 0x000fe20000410000 */
[----:B------:R-:W-:Y:S01]  /*4540*/  @P4 PRMT R64, R157, 0x7610, R64 ;  /* 0x000076109d404816 */ /* 0x000fe20000000040 */
[----:B------:R-:W-:Y:S01]  /*4550*/  HFMA2.MMA R157, -RZ, RZ, 0, 0 ;  /* 0x00000000ff9d7435 */ /* 0x000fe200000001ff */
[----:B--2---:R-:W-:-:S05]  /*4560*/  @P6 HADD2.F32 R156, -RZ, R152.H0_H0 ;  /* 0x20000098ff9c6230 */ /* 0x004fca0000004100 */
[----:B------:R-:W-:Y:S01]  /*4570*/  @P6 FMUL.FTZ R157, R158, R156 ;  /* 0x0000009c9e9d6220 */ /* 0x000fe20000410000 */
[----:B------:R-:W-:Y:S01]  /*4580*/  MOV R156, RZ ;  /* 0x000000ff009c7202 */ /* 0x000fe20000000f00 */
[----:B------:R-:W-:Y:S01]  /*4590*/  @P6 FMUL.FTZ R156, R213, R158 ;  /* 0x0000009ed59c6220 */ /* 0x000fe20000410000 */
[----:B------:R-:W-:Y:S01]  /*45a0*/  LOP3.LUT P6, RZ, R162, 0xff00, RZ, 0xc0, !PT ;  /* 0x0000ff00a2ff7812 */ /* 0x000fe200078cc0ff */
[----:B------:R-:W-:Y:S02]  /*45b0*/  FFMA.FTZ R158, R174, R159, R211 ;  /* 0x0000009fae9e7223 */ /* 0x000fe400000100d3 */
[----:B------:R-:W-:Y:S01]  /*45c0*/  FADD.FTZ R124, R124, R157 ;  /* 0x0000009d7c7c7221 */ /* 0x000fe20000010000 */
[----:B------:R-:W-:Y:S01]  /*45d0*/  @P5 HADD2.F32 R157, -RZ, R36.H1_H1 ;  /* 0x30000024ff9d5230 */ /* 0x000fe20000004100 */
[----:B------:R-:W-:-:S04]  /*45e0*/  FADD.FTZ R158, R177, -R158 ;  /* 0x8000009eb19e7221 */ /* 0x000fc80000010000 */
[----:B------:R-:W-:-:S04]  /*45f0*/  FMUL.FTZ R158, R4, R158 ;  /* 0x0000009e049e7220 */ /* 0x000fc80000410000 */
[----:B------:R-:W-:-:S05]  /*4600*/  @P5 FADD.FTZ R158, R158, R157 ;  /* 0x0000009d9e9e5221 */ /* 0x000fca0000010000 */
[----:B------:R-:W-:Y:S01]  /*4610*/  @P4 F2FP.PACK_AB R157, RZ, R158 ;  /* 0x0000009eff9d423e */ /* 0x000fe200000000ff */
[----:B------:R-:W-:-:S03]  /*4620*/  FMUL.FTZ R158, R158, R3 ;  /* 0x000000039e9e7220 */ /* 0x000fc60000410000 */
[----:B------:R-:W-:Y:S01]  /*4630*/  @P4 PRMT R64, R64, 0x5410, R157 ;  /* 0x0000541040404816 */ /* 0x000fe2000000009d */
[----:B------:R-:W-:Y:S01]  /*4640*/  @P6 HADD2.F32 R157, -RZ, R152.H1_H1 ;  /* 0x30000098ff9d6230 */ /* 0x000fe20000004100 */
        /* <DEDUP_REMOVED lines=10> */
[----:B------:R-:W-:-:S03]  /*46f0*/  @P5 HADD2.F32 R152, -RZ, R37.H0_H0 ;  /* 0x20000025ff985230 */ /* 0x000fc60000004100 */
[----:B------:R-:W-:Y:S02]  /*4700*/  @P6 HADD2.F32 R209, -RZ, R153.H0_H0 ;  /* 0x20000099ffd16230 */ /* 0x000fe40000004100 */
[----:B------:R-:W-:-:S05]  /*4710*/  @P5 FADD.FTZ R158, R158, R152 ;  /* 0x000000989e9e5221 */ /* 0x000fca0000010000 */
[----:B------:R-:W-:Y:S01]  /*4720*/  @P4 F2FP.PACK_AB R152, RZ, R158 ;  /* 0x0000009eff98423e */ /* 0x000fe200000000ff */
        /* <DEDUP_REMOVED lines=28> */
[----:B------:R-:W-:-:S03]  /*48f0*/  @P5 HADD2.F32 R152, -RZ, R38.H0_H0 ;  /* 0x20000026ff985230 */ /* 0x000fc60000004100 */
[----:B------:R-:W-:Y:S02]  /*4900*/  @P6 HADD2.F32 R210, -RZ, R154.H0_H0 ;  /* 0x2000009affd26230 */ /* 0x000fe40000004100 */
        /* <DEDUP_REMOVED lines=28> */
[----:B------:R-:W-:Y:S01]  /*4ad0*/  F2FP.PACK_AB R154, R154, R210 ;  /* 0x000000d29a9a723e */ /* 0x000fe200000000ff */
[----:B------:R-:W-:Y:S02]  /*4ae0*/  FADD.FTZ R152, R186, -R152 ;  /* 0x80000098ba987221 */ /* 0x000fe40000010000 */
[----:B------:R-:W-:-:S02]  /*4af0*/  FADD.FTZ R159, R188, -R159 ;  /* 0x8000009fbc9f7221 */ /* 0x000fc40000010000 */
[C---:B------:R-:W-:Y:S02]  /*4b00*/  FMUL.FTZ R152, R4.reuse, R152 ;  /* 0x0000009804987220 */ /* 0x040fe40000410000 */
[----:B------:R-:W-:Y:S01]  /*4b10*/  FMUL.FTZ R159, R4, R159 ;  /* 0x0000009f049f7220 */ /* 0x000fe20000410000 */
[----:B------:R-:W-:Y:S01]  /*4b20*/  @P5 HADD2.F32 R4, -RZ, R39.H0_H0 ;  /* 0x20000027ff045230 */ /* 0x000fe20000004100 */
[----:B------:R-:W-:-:S04]  /*4b30*/  FADD.FTZ R129, R129, R153 ;  /* 0x0000009981817221 */ /* 0x000fc80000010000 */
[----:B------:R-:W-:Y:S01]  /*4b40*/  @P5 FADD.FTZ R152, R152, R4 ;  /* 0x0000000498985221 */ /* 0x000fe20000010000 */
[----:B------:R-:W-:-:S05]  /*4b50*/  @P5 HADD2.F32 R4, -RZ, R39.H1_H1 ;  /* 0x30000027ff045230 */ /* 0x000fca0000004100 */
[----:B------:R-:W-:Y:S01]  /*4b60*/  @P5 FADD.FTZ R159, R159, R4 ;  /* 0x000000049f9f5221 */ /* 0x000fe20000010000 */
[----:B------:R-:W-:Y:S02]  /*4b70*/  LOP3.LUT P5, RZ, R163, 0xff0000, RZ, 0xc0, !PT ;  /* 0x00ff0000a3ff7812 */ /* 0x000fe400078ac0ff */
[----:B------:R-:W-:Y:S01]  /*4b80*/  @P4 F2FP.PACK_AB R4, RZ, R152 ;  /* 0x00000098ff04423e */ /* 0x000fe200000000ff */
[-C--:B------:R-:W-:Y:S02]  /*4b90*/  FMUL.FTZ R152, R152, R3.reuse ;  /* 0x0000000398987220 */ /* 0x080fe40000410000 */
[----:B------:R-:W-:Y:S01]  /*4ba0*/  FMUL.FTZ R3, R159, R3 ;  /* 0x000000039f037220 */ /* 0x000fe20000410000 */
[----:B------:R-:W-:Y:S01]  /*4bb0*/  @P4 PRMT R67, R4, 0x7610, R67 ;  /* 0x0000761004434816 */ /* 0x000fe20000000043 */
[----:B------:R-:W-:Y:S01]  /*4bc0*/  FMUL.FTZ R153, R152, c[0x0][0x1e8] ;  /* 0x00007a0098997a20 */ /* 0x000fe20000410000 */
[----:B------:R-:W-:Y:S01]  /*4bd0*/  @P4 F2FP.PACK_AB R4, RZ, R159 ;  /* 0x0000009fff04423e */ /* 0x000fe200000000ff */
[----:B------:R-:W-:-:S03]  /*4be0*/  HFMA2.MMA R152, -RZ, RZ, 0, 0 ;  /* 0x00000000ff987435 */ /* 0x000fc600000001ff */
[----:B------:R-:W-:Y:S01]  /*4bf0*/  @P4 PRMT R67, R67, 0x5410, R4 ;  /* 0x0000541043434816 */ /* 0x000fe20000000004 */
[--C-:B------:R-:W-:Y:S02]  /*4c00*/  @P5 HADD2.F32 R4, -RZ, R155.reuse.H0_H0 ;  /* 0x2000009bff045230 */ /* 0x100fe40000004100 */
[----:B------:R-:W-:-:S03]  /*4c10*/  @P6 HADD2.F32 R155, -RZ, R155.H1_H1 ;  /* 0x3000009bff9b6230 */ /* 0x000fc60000004100 */
        /* <DEDUP_REMOVED lines=12> */
[----:B------:R-:W-:Y:S01]  /*4ce0*/  F2FP.PACK_AB R155, R155, R4 ;  /* 0x000000049b9b723e */ /* 0x000fe200000000ff */
[----:B------:R0:W-:Y:S02]  /*4cf0*/  @P4 STG.E.128 [R152.64], R64 ;  /* 0x0000004098004986 */ /* 0x0001e4000c101d04 */
[----:B0-----:R-:W-:Y:S02]  /*4d00*/  F2FP.PACK_AB R152, R157, R156 ;  /* 0x0000009c9d98723e */ /* 0x001fe400000000ff */
[C---:B------:R-:W-:Y:S02]  /*4d10*/  LEA R156, P4, R0.reuse, c[0x0][0x248], 0x4 ;  /* 0x00009200009c7a11 */ /* 0x040fe400078820ff */
[----:B------:R-:W-:Y:S02]  /*4d20*/  F2FP.PACK_AB R153, R209, R158 ;  /* 0x0000009ed199723e */ /* 0x000fe400000000ff */
[----:B------:R-:W-:-:S05]  /*4d30*/  LEA.HI.X R157, R0, c[0x0][0x24c], RZ, 0x4, P4 ;  /* 0x00009300009d7a11 */ /* 0x000fca00020f24ff */
[----:B------:R0:W-:Y:S04]  /*4d40*/  STG.E.128 [R156.64], R152 ;  /* 0x000000989c007986 */ /* 0x0001e8000c101d04 */
.L_x_2190:
[----:B------:R-:W-:Y:S05]  /*4d50*/  BSYNC B0 ;  /* 0x0000000000007941 */ /* 0x000fea0003800000 */
.L_x_2189:
[----:B------:R-:W-:Y:S02]  /*4d60*/  IADD3 R2, R2, c[0x0][0x160], RZ ;  /* 0x0000580002027a10 */ /* 0x000fe40007ffe0ff */
[----:B------:R-:W-:Y:S02]  /*4d70*/  LOP3.LUT P5, RZ, R201, 0xff, RZ, 0xc0, !PT ;  /* 0x000000ffc9ff7812 */ /* 0x000fe400078ac0ff */
[----:B------:R-:W-:Y:S02]  /*4d80*/  ISETP.GE.AND P4, PT, R2, c[0x0][0x164], PT ;  /* 0x0000590002007a0c */ /* 0x000fe40003f86270 */
[----:B------:R-:W-:-:S11]  /*4d90*/  SEL R201, RZ, 0x1, P5 ;  /* 0x00000001ffc97807 */ /* 0x000fd60002800000 */
[----:B01---5:R-:W-:Y:S01]  /*4da0*/  @P4 CALL.REL.NOINC `(.L_x_2172) ;  /* 0x0000001000004944 */ /* 0x023fe20003c00000 */
[----:B------:R-:W-:Y:S05]  /*4db0*/  BRA `(.L_x_2191) ;  /* 0xffffbd1000007947 */ /* 0x000fea000383ffff */
.L_x_2172:
        /* <DEDUP_REMOVED lines=19> */
.L_x_2193:
[----:B------:R-:W-:Y:S05]  /*4ef0*/  BSYNC B0 ;  /* 0x0000000000007941 */ /* 0x000fea0003800000 */
.L_x_2192:
        /* <DEDUP_REMOVED lines=13> */
.L_x_2195:
[----:B------:R-:W-:Y:S05]  /*4fd0*/  BSYNC B0 ;  /* 0x0000000000007941 */ /* 0x000fea0003800000 */
.L_x_2194:
        /* <DEDUP_REMOVED lines=13> */
.L_x_2197:
[----:B------:R-:W-:Y:S05]  /*50b0*/  BSYNC B0 ;  /* 0x0000000000007941 */ /* 0x000fea0003800000 */
.L_x_2196:
        /* <DEDUP_REMOVED lines=12> */
.L_x_2181:
[----:B------:R-:W-:Y:S01]  /*5180*/  HFMA2.MMA R154, -RZ, RZ, 0, 9.5367431640625e-07 ;  /* 0x00000010ff9a7435 */ /* 0x000fe200000001ff */
[----:B------:R-:W-:-:S02]  /*5190*/  MOV R153, R210 ;  /* 0x000000d200997202 */ /* 0x000fc40000000f00 */
[----:B------:R-:W-:Y:S02]  /*51a0*/  MOV R159, 0x1f ;  /* 0x0000001f009f7802 */ /* 0x000fe40000000f00 */
[----:B------:R-:W-:Y:S02]  /*51b0*/  MOV R158, 0xffffffff ;  /* 0xffffffff009e7802 */ /* 0x000fe40000000f00 */
[----:B------:R-:W-:Y:S02]  /*51c0*/  MOV R152, 0x51e0 ;  /* 0x000051e000987802 */ /* 0x000fe40000000f00 */
[----:B-----5:R-:W-:Y:S05]  /*51d0*/  CALL.REL.NOINC `($__internal_34_$__cuda_sm70_shflsync_down_p) ;  /* 0x0000046000007944 */ /* 0x020fea0003c00000 */
[----:B-1----:R-:W-:Y:S01]  /*51e0*/  MOV R155, R154 ;  /* 0x0000009a009b7202 */ /* 0x002fe20000000f00 */
[----:B------:R-:W-:Y:S05]  /*51f0*/  BRA `(.L_x_2198) ;  /* 0xffffd25000007947 */ /* 0x000fea000383ffff */
.L_x_2182:
[----:B------:R-:W-:Y:S01]  /*5200*/  HFMA2.MMA R154, -RZ, RZ, 0, 9.5367431640625e-07 ;  /* 0x00000010ff9a7435 */ /* 0x000fe200000001ff */
[----:B------:R-:W-:Y:S02]  /*5210*/  MOV R153, R211 ;  /* 0x000000d300997202 */ /* 0x000fe40000000f00 */
[----:B------:R-:W-:Y:S02]  /*5220*/  MOV R159, 0x1f ;  /* 0x0000001f009f7802 */ /* 0x000fe40000000f00 */
[----:B------:R-:W-:-:S02]  /*5230*/  MOV R158, 0xffffffff ;  /* 0xffffffff009e7802 */ /* 0x000fc40000000f00 */
[----:B------:R-:W-:Y:S02]  /*5240*/  MOV R152, 0x5260 ;  /* 0x0000526000987802 */ /* 0x000fe40000000f00 */
[----:B01---5:R-:W-:Y:S05]  /*5250*/  CALL.REL.NOINC `($__internal_34_$__cuda_sm70_shflsync_down_p) ;  /* 0x000003e000007944 */ /* 0x023fea0003c00000 */
[----:B------:R-:W-:Y:S01]  /*5260*/  FADD.FTZ R210, R155, R210 ;  /* 0x000000d29bd27221 */ /* 0x000fe20000010000 */
[----:B------:R-:W-:Y:S01]  /*5270*/  MOV R159, 0x1f ;  /* 0x0000001f009f7802 */ /* 0x000fe20000000f00 */
[----:B-1----:R-:W-:Y:S01]  /*5280*/  FADD.FTZ R211, R211, R154 ;  /* 0x0000009ad3d37221 */ /* 0x002fe20000010000 */
[----:B------:R-:W-:Y:S01]  /*5290*/  HFMA2.MMA R154, -RZ, RZ, 0, 4.76837158203125e-07 ;  /* 0x00000008ff9a7435 */ /* 0x000fe200000001ff */
[----:B------:R-:W-:Y:S02]  /*52a0*/  MOV R158, 0xffffffff ;  /* 0xffffffff009e7802 */ /* 0x000fe40000000f00 */
[----:B------:R-:W-:Y:S02]  /*52b0*/  MOV R153, R210 ;  /* 0x000000d200997202 */ /* 0x000fe40000000f00 */
[----:B------:R-:W-:Y:S02]  /*52c0*/  MOV R152, 0x52e0 ;  /* 0x000052e000987802 */ /* 0x000fe40000000f00 */
[----:B------:R-:W-:Y:S05]  /*52d0*/  CALL.REL.NOINC `($__internal_34_$__cuda_sm70_shflsync_down_p) ;  /* 0x0000036000007944 */ /* 0x000fea0003c00000 */
[----:B-1----:R-:W-:Y:S01]  /*52e0*/  MOV R155, R154 ;  /* 0x0000009a009b7202 */ /* 0x002fe20000000f00 */
[----:B------:R-:W-:Y:S01]  /*52f0*/  HFMA2.MMA R154, -RZ, RZ, 0, 4.76837158203125e-07 ;  /* 0x00000008ff9a7435 */ /* 0x000fe200000001ff */
[----:B------:R-:W-:-:S02]  /*5300*/  MOV R153, R211 ;  /* 0x000000d300997202 */ /* 0x000fc40000000f00 */
[----:B------:R-:W-:Y:S02]  /*5310*/  MOV R159, 0x1f ;  /* 0x0000001f009f7802 */ /* 0x000fe40000000f00 */
[----:B------:R-:W-:Y:S02]  /*5320*/  MOV R158, 0xffffffff ;  /* 0xffffffff009e7802 */ /* 0x000fe40000000f00 */
[----:B------:R-:W-:Y:S02]  /*5330*/  MOV R152, 0x5350 ;  /* 0x0000535000987802 */ /* 0x000fe40000000f00 */
[----:B------:R-:W-:Y:S05]  /*5340*/  CALL.REL.NOINC `($__internal_34_$__cuda_sm70_shflsync_down_p) ;  /* 0x000002f000007944 */ /* 0x000fea0003c00000 */
[----:B------:R-:W-:Y:S01]  /*5350*/  FADD.FTZ R210, R155, R210 ;  /* 0x000000d29bd27221 */ /* 0x000fe20000010000 */
[----:B------:R-:W-:Y:S01]  /*5360*/  MOV R159, 0x1f ;  /* 0x0000001f009f7802 */ /* 0x000fe20000000f00 */
[----:B-1----:R-:W-:Y:S01]  /*5370*/  FADD.FTZ R211, R211, R154 ;  /* 0x0000009ad3d37221 */ /* 0x002fe20000010000 */
[----:B------:R-:W-:Y:S01]  /*5380*/  HFMA2.MMA R154, -RZ, RZ, 0, 2.384185791015625e-07 ;  /* 0x00000004ff9a7435 */ /* 0x000fe200000001ff */
[----:B------:R-:W-:Y:S02]  /*5390*/  MOV R158, 0xffffffff ;  /* 0xffffffff009e7802 */ /* 0x000fe40000000f00 */
[----:B------:R-:W-:-:S02]  /*53a0*/  MOV R153, R210 ;  /* 0x000000d200997202 */ /* 0x000fc40000000f00 */
[----:B------:R-:W-:Y:S02]  /*53b0*/  MOV R152, 0x53d0 ;  /* 0x000053d000987802 */ /* 0x000fe40000000f00 */
[----:B------:R-:W-:Y:S05]  /*53c0*/  CALL.REL.NOINC `($__internal_34_$__cuda_sm70_shflsync_down_p) ;  /* 0x0000027000007944 */ /* 0x000fea0003c00000 */
[----:B-1----:R-:W-:Y:S01]  /*53d0*/  MOV R155, R154 ;  /* 0x0000009a009b7202 */ /* 0x002fe20000000f00 */
[----:B------:R-:W-:Y:S01]  /*53e0*/  HFMA2.MMA R154, -RZ, RZ, 0, 2.384185791015625e-07 ;  /* 0x00000004ff9a7435 */ /* 0x000fe200000001ff */
[----:B------:R-:W-:Y:S02]  /*53f0*/  MOV R153, R211 ;  /* 0x000000d300997202 */ /* 0x000fe40000000f00 */
[----:B------:R-:W-:Y:S02]  /*5400*/  MOV R159, 0x1f ;  /* 0x0000001f009f7802 */ /* 0x000fe40000000f00 */
[----:B------:R-:W-:Y:S02]  /*5410*/  MOV R158, 0xffffffff ;  /* 0xffffffff009e7802 */ /* 0x000fe40000000f00 */
[----:B------:R-:W-:Y:S02]  /*5420*/  MOV R152, 0x5440 ;  /* 0x0000544000987802 */ /* 0x000fe40000000f00 */
[----:B------:R-:W-:Y:S05]  /*5430*/  CALL.REL.NOINC `($__internal_34_$__cuda_sm70_shflsync_down_p) ;  /* 0x0000020000007944 */ /* 0x000fea0003c00000 */
[----:B------:R-:W-:Y:S01]  /*5440*/  FADD.FTZ R210, R155, R210 ;  /* 0x000000d29bd27221 */ /* 0x000fe20000010000 */
[----:B------:R-:W-:Y:S01]  /*5450*/  MOV R159, 0x1f ;  /* 0x0000001f009f7802 */ /* 0x000fe20000000f00 */
[----:B-1----:R-:W-:Y:S01]  /*5460*/  FADD.FTZ R211, R211, R154 ;  /* 0x0000009ad3d37221 */ /* 0x002fe20000010000 */
[----:B------:R-:W-:Y:S01]  /*5470*/  HFMA2.MMA R154, -RZ, RZ, 0, 1.1920928955078125e-07 ;  /* 0x00000002ff9a7435 */ /* 0x000fe200000001ff */
[----:B------:R-:W-:-:S02]  /*5480*/  MOV R158, 0xffffffff ;  /* 0xffffffff009e7802 */ /* 0x000fc40000000f00 */
[----:B------:R-:W-:Y:S02]  /*5490*/  MOV R153, R210 ;  /* 0x000000d200997202 */ /* 0x000fe40000000f00 */
[----:B------:R-:W-:Y:S02]  /*54a0*/  MOV R152, 0x54c0 ;  /* 0x000054c000987802 */ /* 0x000fe40000000f00 */
[----:B------:R-:W-:Y:S05]  /*54b0*/  CALL.REL.NOINC `($__internal_34_$__cuda_sm70_shflsync_down_p) ;  /* 0x0000018000007944 */ /* 0x000fea0003c00000 */
[----:B-1----:R-:W-:Y:S01]  /*54c0*/  MOV R155, R154 ;  /* 0x0000009a009b7202 */ /* 0x002fe20000000f00 */
[----:B------:R-:W-:Y:S01]  /*54d0*/  HFMA2.MMA R154, -RZ, RZ, 0, 1.1920928955078125e-07 ;  /* 0x00000002ff9a7435 */ /* 0x000fe200000001ff */
[----:B------:R-:W-:Y:S02]  /*54e0*/  MOV R153, R211 ;  /* 0x000000d300997202 */ /* 0x000fe40000000f00 */
[----:B------:R-:W-:Y:S02]  /*54f0*/  MOV R159, 0x1f ;  /* 0x0000001f009f7802 */ /* 0x000fe40000000f00 */
[----:B------:R-:W-:Y:S02]  /*5500*/  MOV R158, 0xffffffff ;  /* 0xffffffff009e7802 */ /* 0x000fe40000000f00 */
[----:B------:R-:W-:-:S02]  /*5510*/  MOV R152, 0x5530 ;  /* 0x0000553000987802 */ /* 0x000fc40000000f00 */
[----:B------:R-:W-:Y:S05]  /*5520*/  CALL.REL.NOINC `($__internal_34_$__cuda_sm70_shflsync_down_p) ;  /* 0x0000011000007944 */ /* 0x000fea0003c00000 */
[----:B------:R-:W-:Y:S01]  /*5530*/  FADD.FTZ R210, R155, R210 ;  /* 0x000000d29bd27221 */ /* 0x000fe20000010000 */
[----:B------:R-:W-:Y:S01]  /*5540*/  MOV R159, 0x1f ;  /* 0x0000001f009f7802 */ /* 0x000fe20000000f00 */
[----:B-1----:R-:W-:Y:S01]  /*5550*/  FADD.FTZ R211, R211, R154 ;  /* 0x0000009ad3d37221 */ /* 0x002fe20000010000 */
[----:B------:R-:W-:Y:S01]  /*5560*/  HFMA2.MMA R154, -RZ, RZ, 0, 5.9604644775390625e-08 ;  /* 0x00000001ff9a7435 */ /* 0x000fe200000001ff */
[----:B------:R-:W-:-:S02]  /*5570*/  MOV R158, 0xffffffff ;  /* 0xffffffff009e7802 */ /* 0x000fc40000000f00 */
[----:B------:R-:W-:Y:S02]  /*5580*/  MOV R153, R210 ;  /* 0x000000d200997202 */ /* 0x000fe40000000f00 */
[----:B------:R-:W-:Y:S02]  /*5590*/  MOV R152, 0x55b0 ;  /* 0x000055b000987802 */ /* 0x000fe40000000f00 */
[----:B------:R-:W-:Y:S05]  /*55a0*/  CALL.REL.NOINC `($__internal_34_$__cuda_sm70_shflsync_down_p) ;  /* 0x0000009000007944 */ /* 0x000fea0003c00000 */
[----:B-1----:R-:W-:Y:S01]  /*55b0*/  MOV R155, R154 ;  /* 0x0000009a009b7202 */ /* 0x002fe20000000f00 */
[----:B------:R-:W-:Y:S01]  /*55c0*/  HFMA2.MMA R154, -RZ, RZ, 0, 5.9604644775390625e-08 ;  /* 0x00000001ff9a7435 */ /* 0x000fe200000001ff */
[----:B------:R-:W-:Y:S02]  /*55d0*/  MOV R153, R211 ;  /* 0x000000d300997202 */ /* 0x000fe40000000f00 */
[----:B------:R-:W-:Y:S02]  /*55e0*/  MOV R159, 0x1f ;  /* 0x0000001f009f7802 */ /* 0x000fe40000000f00 */
[----:B------:R-:W-:Y:S02]  /*55f0*/  MOV R158, 0xffffffff ;  /* 0xffffffff009e7802 */ /* 0x000fe40000000f00 */
[----:B------:R-:W-:-:S02]  /*5600*/  MOV R152, 0x5620 ;  /* 0x0000562000987802 */ /* 0x000fc40000000f00 */
[----:B------:R-:W-:Y:S05]  /*5610*/  CALL.REL.NOINC `($__internal_34_$__cuda_sm70_shflsync_down_p) ;  /* 0x0000002000007944 */ /* 0x000fea0003c00000 */
[----:B-1----:R-:W-:Y:S01]  /*5620*/  MOV R153, R154 ;  /* 0x0000009a00997202 */ /* 0x002fe20000000f00 */
[----:B------:R-:W-:Y:S05]  /*5630*/  BRA `(.L_x_2199) ;  /* 0xffffcf3000007947 */ /* 0x000fea000383ffff */
        .weak           $__internal_34_$__cuda_sm70_shflsync_down_p
        .type           $__internal_34_$__cuda_sm70_shflsync_down_p,@function
        .size           $__internal_34_$__cuda_sm70_shflsync_down_p,(.L_x_11768 - $__internal_34_$__cuda_sm70_shflsync_down_p)
$__internal_34_$__cuda_sm70_shflsync_down_p:
[----:B------:R-:W-:Y:S04]  /*5640*/  WARPSYNC R158 ;  /* 0x0000009e00007348 */ /* 0x000fe80003800000 */
[----:B------:R0:W1:Y:S02]  /*5650*/  SHFL.DOWN PT, R154, R153, R154, R159 ;  /* 0x0800009a999a7389 */ /* 0x00006400000e009f */
[----:B0-----:R-:W-:-:S06]  /*5660*/  HFMA2.MMA R153, -RZ, RZ, 0, 0 ;  /* 0x00000000ff997435 */ /* 0x001fcc00000001ff */
[----:B------:R-:W-:Y:S05]  /*5670*/  RET.REL.NODEC R152 `(_ZN10layer_norm13ln_bwd_kernelINS_13Kernel_traitsI6__halfS2_S2_S2_fjLj8192ELj1ELj1ELj8ELj16ENS_18Kernel_traits_baseILj8192ES2_S2_S2_S2_fjLj256EEEEELb1ELb1ELb0ELb0EEEvNS_9BwdParamsE) ;  /* 0xffffa98098007950 */ /* 0x000fea0003c3ffff */
.L_x_2200:
        /* <DEDUP_REMOVED lines=16> */
.L_x_11768:


//--------------------- .text._ZN10layer_norm13ln_bwd_kernelINS_13Kernel_traitsI6__halfS2_S2_S2_fjLj8192ELj1ELj1ELj8ELj16ENS_18Kernel_traits_baseILj8192ES2_S2_S2_S2_fjLj256EEEEELb1ELb1ELb0ELb1EEEvNS_9BwdParamsE --------------------------
	.section	.text._ZN10layer_norm13ln_bwd_kernelINS_13Kernel_traitsI6__halfS2_S2_S2_fjLj8192ELj1ELj1ELj8ELj16ENS_18Kernel_traits_baseILj8192ES2_S2_S2_S2_fjLj256EEEEELb1ELb1ELb0ELb1EEEvNS_9BwdParamsE,"ax",@progbits
	.sectioninfo	@"SHI_REGISTERS=255"
	.align	128
        .global         _ZN10layer_norm13ln_bwd_kernelINS_13Kernel_traitsI6__halfS2_S2_S2_fjLj8192ELj1ELj1ELj8ELj16ENS_18Kernel_traits_baseILj8192ES2_S2_S2_S2_fjLj256EEEEELb1ELb1ELb0ELb1EEEvNS_9BwdParamsE
        .type           _ZN10layer_norm13ln_bwd_kernelINS_13Kernel_traitsI6__halfS2_S2_S2_fjLj8192ELj1ELj1ELj8ELj16ENS_18Kernel_traits_baseILj8192ES2_S2_S2_S2_fjLj256EEEEELb1ELb1ELb0ELb1EEEvNS_9BwdParamsE,@function
        .size           _ZN10layer_norm13ln_bwd_kernelINS_13Kernel_traitsI6__halfS2_S2_S2_fjLj8192ELj1ELj1ELj8ELj16ENS_18Kernel_traits_baseILj8192ES2_S2_S2_S2_fjLj256EEEEELb1ELb1ELb0ELb1EEEvNS_9BwdParamsE,(.L_x_11769 - _ZN10layer_norm13ln_bwd_kernelINS_13Kernel_traitsI6__halfS2_S2_S2_fjLj8192ELj1ELj1ELj8ELj16ENS_18Kernel_traits_baseILj8192ES2_S2_S2_S2_fjLj256EEEEELb1ELb1ELb0ELb1EEEvNS_9BwdParamsE)
        .other          _ZN10layer_norm13ln_bwd_kernelINS_13Kernel_traitsI6__halfS2_S2_S2_fjLj8192ELj1ELj1ELj8ELj16ENS_18Kernel_traits_baseILj8192ES2_S2_S2_S2_fjLj256EEEEELb1ELb1ELb0ELb1EEEvNS_9BwdParamsE,@"STO_CUDA_ENTRY STV_DEFAULT"
_ZN10layer_norm13ln_bwd_kernelINS_13Kernel_traitsI6__halfS2_S2_S2_fjLj8192ELj1ELj1ELj8ELj16ENS_18Kernel_traits_baseILj8192ES2_S2_S2_S2_fjLj256EEEEELb1ELb1ELb0ELb1EEEvNS_9BwdParamsE:
.text._ZN10layer_norm13ln_bwd_kernelINS_13Kernel_traitsI6__halfS2_S2_S2_fjLj8192ELj1ELj1ELj8ELj16ENS_18Kernel_traits_baseILj8192ES2_S2_S2_S2_fjLj256EEEEELb1ELb1ELb0ELb1EEEvNS_9BwdParamsE:
        /* <DEDUP_REMOVED lines=65> */
.L_x_2201:
        /* <DEDUP_REMOVED lines=48> */
[----:B------:R-:W-:Y:S01]  /*0710*/  MOV R0, RZ ;  /* 0x000000ff00007202 */ /* 0x000fe20000000f00 */
        /* <DEDUP_REMOVED lines=39> */
[----:B------:R-:W-:Y:S02]  /*0990*/  CS2R R18, SRZ ;  /* 0x0000000000127805 */ /* 0x000fe4000001ff00 */
.L_x_2206:
        /* <DEDUP_REMOVED lines=20> */
[----:B------:R-:W-:Y:S02]  /*0ae0*/  IMAD.WIDE.U32 R92, R177, R152, c[0x0][0x188] ;  /* 0x00006200b15c7625 */ /* 0x000fe400078e0098 */
        /* <DEDUP_REMOVED lines=32> */
[----:B--2---:R-:W-:Y:S01]  /*0cf0*/  @P0 HADD2.F32 R179, -RZ, R143.H0_H0 ;  /* 0x2000008fffb30230 */ /* 0x004fe20000004100 */
[----:B------:R-:W-:-:S05]  /*0d00*/  @P1 IMAD.WIDE.U32 R142, R180, R152, c[0x0][0x218] ;  /* 0x00008600b48e1625 */ /* 0x000fca00078e0098 */
[----:B------:R1:W5:Y:S02]  /*0d10*/  @P1 LDG.E.128 R68, [R142.64] ;  /* 0x000000048e441981 */ /* 0x000364000c1e1d00 */
[----:B-1----:R-:W-:-:S06]  /*0d20*/  IMAD.WIDE.U32 R142, R177, R194, c[0x0][0x190] ;  /* 0x00006400b18e7625 */ /* 0x002fcc00078e00c2 */
[----:B------:R-:W5:Y:S01]  /*0d30*/  LDG.E.64 R142, [R142.64] ;  /* 0x000000048e8e7981 */ /* 0x000f62000c1e1b00 */
[----:B------:R-:W-:Y:S01]  /*0d40*/  @P1 IMAD.WIDE.U32 R152, R175, R152, c[0x0][0x218] ;  /* 0x00008600af981625 */ /* 0x000fe200078e0098 */
[----:B------:R-:W-:Y:S01]  /*0d50*/  ISETP.NE.AND P0, PT, RZ, UR6, PT ;  /* 0x00000006ff007c0c */ /* 0x000fe2000bf05270 */
[--C-:B---3--:R-:W-:Y:S02]  /*0d60*/  HADD2.F32 R209, -RZ, R84.reuse.H0_H0 ;  /* 0x20000054ffd17230 */ /* 0x108fe40000004100 */
[----:B------:R-:W-:Y:S01]  /*0d70*/  HADD2.F32 R225, -RZ, R84.H1_H1 ;  /* 0x30000054ffe17230 */ /* 0x000fe20000004100 */
[----:B------:R1:W5:Y:S01]  /*0d80*/  @P1 LDG.E.128 R76, [R152.64] ;  /* 0x00000004984c1981 */ /* 0x000362000c1e1d00 */
[--C-:B------:R-:W-:Y:S01]  /*0d90*/  HADD2.F32 R219, -RZ, R85.reuse.H0_H0 ;  /* 0x20000055ffdb7230 */ /* 0x100fe20000004100 */
[----:B----4-:R-:W-:Y:S01]  /*0da0*/  FSEL R84, R193, RZ, !P0 ;  /* 0x000000ffc1547208 */ /* 0x010fe20004000000 */
[----:B------:R-:W-:Y:S02]  /*0db0*/  HADD2.F32 R230, -RZ, R86.H0_H0 ;  /* 0x20000056ffe67230 */ /* 0x000fe40000004100 */
[----:B------:R-:W-:-:S02]  /*0dc0*/  HADD2.F32 R231, -RZ, R85.H1_H1 ;  /* 0x30000055ffe77230 */ /* 0x000fc40000004100 */
[----:B------:R-:W-:Y:S02]  /*0dd0*/  HADD2.F32 R86, -RZ, R86.H1_H1 ;  /* 0x30000056ff567230 */ /* 0x000fe40000004100 */
[--C-:B------:R-:W-:Y:S01]  /*0de0*/  HADD2.F32 R220, -RZ, R87.reuse.H0_H0 ;  /* 0x20000057ffdc7230 */ /* 0x100fe20000004100 */
[----:B-1----:R1:W5:Y:S01]  /*0df0*/  LDG.E.64 R152, [R164.64] ;  /* 0x00000004a4987981 */ /* 0x002362000c1e1b00 */
[----:B------:R-:W-:Y:S02]  /*0e00*/  HADD2.F32 R222, -RZ, R87.H1_H1 ;  /* 0x30000057ffde7230 */ /* 0x000fe40000004100 */
[--C-:B------:R-:W-:Y:S02]  /*0e10*/  HADD2.F32 R221, -RZ, R91.reuse.H0_H0 ;  /* 0x2000005bffdd7230 */ /* 0x100fe40000004100 */
[----:B------:R-:W-:Y:S02]  /*0e20*/  HADD2.F32 R223, -RZ, R91.H1_H1 ;  /* 0x3000005bffdf7230 */ /* 0x000fe40000004100 */
[----:B------:R-:W-:-:S02]  /*0e30*/  HADD2.F32 R195, -RZ, R92.H0_H0 ;  /* 0x2000005cffc37230 */ /* 0x000fc40000004100 */
[--C-:B------:R-:W-:Y:S02]  /*0e40*/  HADD2.F32 R201, -RZ, R95.reuse.H0_H0 ;  /* 0x2000005fffc97230 */ /* 0x100fe40000004100 */
[--C-:B-1----:R-:W-:Y:S02]  /*0e50*/  HADD2.F32 R164, -RZ, R88.reuse.H0_H0 ;  /* 0x20000058ffa47230 */ /* 0x102fe40000004100 */
[----:B------:R-:W-:Y:S02]  /*0e60*/  HADD2.F32 R203, -RZ, R95.H1_H1 ;  /* 0x3000005fffcb7230 */ /* 0x000fe40000004100 */
[----:B------:R-:W-:Y:S02]  /*0e70*/  HADD2.F32 R210, -RZ, R88.H1_H1 ;  /* 0x30000058ffd27230 */ /* 0x000fe40000004100 */
[--C-:B------:R-:W-:Y:S02]  /*0e80*/  HADD2.F32 R212, -RZ, R89.reuse.H0_H0 ;  /* 0x20000059ffd47230 */ /* 0x100fe40000004100 */
[----:B------:R-:W-:-:S02]  /*0e90*/  HADD2.F32 R214, -RZ, R89.H1_H1 ;  /* 0x30000059ffd67230 */ /* 0x000fc40000004100 */
[--C-:B------:R-:W-:Y:S02]  /*0ea0*/  HADD2.F32 R227, -RZ, R90.reuse.H0_H0 ;  /* 0x2000005affe37230 */ /* 0x100fe40000004100 */
[----:B------:R-:W-:Y:S02]  /*0eb0*/  HADD2.F32 R229, -RZ, R90.H1_H1 ;  /* 0x3000005affe57230 */ /* 0x000fe40000004100 */
        /* <DEDUP_REMOVED lines=12> */
[----:B------:R-:W-:Y:S01]  /*0f80*/  HADD2.F32 R89, -RZ, R99.H1_H1 ;  /* 0x30000063ff597230 */ /* 0x000fe20000004100 */
        /* <DEDUP_REMOVED lines=31> */
[----:B------:R-:W-:Y:S01]  /*1180*/  FADD.FTZ R84, -R84, R89 ;  /* 0x0000005954547221 */ /* 0x000fe20000010100 */
[----:B------:R-:W-:Y:S01]  /*1190*/  HADD2.F32 R89, -RZ, R100.H0_H0 ;  /* 0x20000064ff597230 */ /* 0x000fe20000004100 */
[C---:B------:R-:W-:Y:S01]  /*11a0*/  FMUL.FTZ R88, R178.reuse, R88 ;  /* 0x00000058b2587220 */ /* 0x040fe20000410000 */
[----:B------:R-:W-:Y:S01]  /*11b0*/  HADD2.F32 R203, -RZ, R106.H0_H0 ;  /* 0x2000006affcb7230 */ /* 0x000fe20000004100 */
[----:B------:R-:W-:Y:S01]  /*11c0*/  FMUL.FTZ R225, R178, R225 ;  /* 0x000000e1b2e17220 */ /* 0x000fe20000410000 */
[----:B------:R-:W-:Y:S01]  /*11d0*/  HADD2.F32 R227, -RZ, R100.H1_H1 ;  /* 0x30000064ffe37230 */ /* 0x000fe20000004100 */
[----:B------:R-:W-:Y:S01]  /*11e0*/  FADD.FTZ R172, R89, R172 ;  /* 0x000000ac59ac7221 */ /* 0x000fe20000010000 */
[----:B------:R-:W-:Y:S01]  /*11f0*/  HADD2.F32 R106, -RZ, R106.H1_H1 ;  /* 0x3000006aff6a7230 */ /* 0x000fe20000004100 */
[----:B------:R-:W-:-:S02]  /*1200*/  FFMA.FTZ R174, R88, R89, R174 ;  /* 0x0000005958ae7223 */ /* 0x000fc400000100ae */
[C---:B------:R-:W-:Y:S02]  /*1210*/  FMUL.FTZ R93, R178.reuse, R93 ;  /* 0x0000005db25d7220 */ /* 0x040fe40000410000 */
[----:B------:R-:W-:Y:S01]  /*1220*/  FMUL.FTZ R89, R251, R89 ;  /* 0x00000059fb597220 */ /* 0x000fe20000410000 */
[----:B------:R-:W-:Y:S01]  /*1230*/  HADD2.F32 R229, -RZ, R101.H0_H0 ;  /* 0x20000065ffe57230 */ /* 0x000fe20000004100 */
[----:B------:R-:W-:Y:S01]  /*1240*/  FADD.FTZ R170, R227, R170 ;  /* 0x000000aae3aa7221 */ /* 0x000fe20000010000 */
[--C-:B------:R-:W-:Y:S01]  /*1250*/  HADD2.F32 R232, -RZ, R102.reuse.H0_H0 ;  /* 0x20000066ffe87230 */ /* 0x100fe20000004100 */
[----:B------:R-:W-:Y:S01]  /*1260*/  FMUL.FTZ R226, R178, R226 ;  /* 0x000000e2b2e27220 */ /* 0x000fe20000410000 */
[----:B------:R-:W-:Y:S01]  /*1270*/  HADD2.F32 R221, -RZ, R102.H1_H1 ;  /* 0x30000066ffdd7230 */ /* 0x000fe20000004100 */
[----:B------:R-:W-:Y:S01]  /*1280*/  FFMA.FTZ R171, R225, R227, R171 ;  /* 0x000000e3e1ab7223 */ /* 0x000fe200000100ab */
[--C-:B------:R-:W-:Y:S01]  /*1290*/  HADD2.F32 R102, -RZ, R112.reuse.H0_H0 ;  /* 0x20000070ff667230 */ /* 0x100fe20000004100 */
[----:B------:R-:W-:Y:S01]  /*12a0*/  FADD.FTZ R136, R106, R136 ;  /* 0x000000886a887221 */ /* 0x000fe20000010000 */
[----:B------:R-:W-:Y:S01]  /*12b0*/  HADD2.F32 R100, -RZ, R112.H1_H1 ;  /* 0x30000070ff647230 */ /* 0x000fe20000004100 */
[----:B------:R-:W-:-:S02]  /*12c0*/  FFMA.FTZ R137, R93, R106, R137 ;  /* 0x0000006a5d897223 */ /* 0x000fc40000010089 */
[----:B------:R-:W-:Y:S02]  /*12d0*/  FMUL.FTZ R205, R238, R106 ;  /* 0x0000006aeecd7220 */ /* 0x000fe40000410000 */
[----:B------:R-:W-:Y:S02]  /*12e0*/  FMUL.FTZ R227, R250, R227 ;  /* 0x000000e3fae37220 */ /* 0x000fe40000410000 */
[----:B------:R-:W-:Y:S02]  /*12f0*/  FADD.FTZ R106, RZ, R89 ;  /* 0x00000059ff6a7221 */ /* 0x000fe40000010000 */
[----:B------:R-:W-:Y:S01]  /*1300*/  FFMA.FTZ R112, R88, R89, RZ ;  /* 0x0000005958707223 */ /* 0x000fe200000100ff */
[----:B------:R-:W-:Y:S01]  /*1310*/  HADD2.F32 R231, -RZ, R101.H1_H1 ;  /* 0x30000065ffe77230 */ /* 0x000fe20000004100 */
        /* <DEDUP_REMOVED lines=9> */
[--C-:B------:R-:W-:Y:S01]  /*13b0*/  HADD2.F32 R211, -RZ, R104.reuse.H0_H0 ;  /* 0x20000068ffd37230 */ /* 0x100fe20000004100 */
[----:B------:R-:W-:Y:S01]  /*13c0*/  FMUL.FTZ R231, R248, R231 ;  /* 0x000000e7f8e77220 */ /* 0x000fe20000410000 */
[----:B------:R-:W-:Y:S01]  /*13d0*/  HADD2.F32 R213, -RZ, R104.H1_H1 ;  /* 0x30000068ffd57230 */ /* 0x000fe20000004100 */
[----:B------:R-:W-:Y:S01]  /*13e0*/  FADD.FTZ R106, R106, R229 ;  /* 0x000000e56a6a7221 */ /* 0x000fe20000010000 */
[--C-:B------:R-:W-:Y:S01]  /*13f0*/  HADD2.F32 R194, -RZ, R108.reuse.H0_H0 ;  /* 0x2000006cffc27230 */ /* 0x100fe20000004100 */
[----:B------:R-:W-:Y:S01]  /*1400*/  FFMA.FTZ R112, R226, R229, R112 ;  /* 0x000000e5e2707223 */ /* 0x000fe20000010070 */
[--C-:B------:R-:W-:Y:S01]  /*1410*/  HADD2.F32 R223, -RZ, R103.reuse.H0_H0 ;  /* 0x20000067ffdf7230 */ /* 0x100fe20000004100 */
[----:B------:R-:W-:Y:S01]  /*1420*/  FADD.FTZ R162, R232, R162 ;  /* 0x000000a2e8a27221 */ /* 0x000fe20000010000 */
[----:B------:R-:W-:Y:S01]  /*1430*/  HADD2.F32 R224, -RZ, R103.H1_H1 ;  /* 0x30000067ffe07230 */ /* 0x000fe20000004100 */
[----:B------:R-:W-:Y:S01]  /*1440*/  FMUL.FTZ R219, R178, R219 ;  /* 0x000000dbb2db7220 */ /* 0x000fe20000410000 */
[----:B------:R-:W-:Y:S01]  /*1450*/  HADD2.F32 R108, -RZ, R108.H1_H1 ;  /* 0x3000006cff6c7230 */ /* 0x000fe20000004100 */
[----:B------:R-:W-:Y:S01]  /*1460*/  FFMA.FTZ R163, R230, R232, R163 ;  /* 0x000000e8e6a37223 */ /* 0x000fe200000100a3 */
[--C-:B------:R-:W-:Y:S01]  /*1470*/  HADD2.F32 R198, -RZ, R109.reuse.H0_H0 ;  /* 0x2000006dffc67230 */ /* 0x100fe20000004100 */
[----:B------:R-:W-:Y:S01]  /*1480*/  FMUL.FTZ R195, R178, R195 ;  /* 0x000000c3b2c37220 */ /* 0x000fe20000410000 */
[----:B------:R-:W-:-:S02]  /*1490*/  HADD2.F32 R200, -RZ, R109.H1_H1 ;  /* 0x3000006dffc87230 */ /* 0x000fc40000004100 */
[--C-:B------:R-:W-:Y:S02]  /*14a0*/  HADD2.F32 R104, -RZ, R111.reuse.H0_H0 ;  /* 0x2000006fff687230 */ /* 0x100fe40000004100 */
[----:B------:R-:W-:Y:S01]  /*14b0*/  HADD2.F32 R165, -RZ, R111.H1_H1 ;  /* 0x3000006fffa57230 */ /* 0x000fe20000004100 */
[----:B------:R-:W-:Y:S01]  /*14c0*/  FMUL.FTZ R232, R247, R232 ;  /* 0x000000e8f7e87220 */ /* 0x000fe20000410000 */
[--C-:B------:R-:W-:Y:S02]  /*14d0*/  HADD2.F32 R101, -RZ, R113.reuse.H0_H0 ;  /* 0x20000071ff657230 */ /* 0x100fe40000004100 */
[----:B------:R-:W-:Y:S01]  /*14e0*/  HADD2.F32 R103, -RZ, R113.H1_H1 ;  /* 0x30000071ff677230 */ /* 0x000fe20000004100 */
[----:B------:R-:W-:Y:S01]  /*14f0*/  FADD.FTZ R113, R106, R231 ;  /* 0x000000e76a717221 */ /* 0x000fe20000010000 */
[--C-:B------:R-:W-:Y:S02]  /*1500*/  HADD2.F32 R109, -RZ, R115.reuse.H0_H0 ;  /* 0x20000073ff6d7230 */ /* 0x100fe40000004100 */
[----:B------:R-:W-:Y:S01]  /*1510*/  HADD2.F32 R111, -RZ, R115.H1_H1 ;  /* 0x30000073ff6f7230 */ /* 0x000fe20000004100 */
        /* <DEDUP_REMOVED lines=29> */
[----:B------:R-:W-:Y:S01]  /*16f0*/  HADD2.F32 R215, -RZ, R105.H0_H0 ;  /* 0x20000069ffd77230 */ /* 0x000fe20000004100 */
[----:B------:R-:W-:Y:S02]  /*1700*/  FADD.FTZ R150, R213, R150 ;  /* 0x00000096d5967221 */ /* 0x000fe40000010000 */
[----:B------:R-:W-:Y:S02]  /*1710*/  FMUL.FTZ R212, R178, R212 ;  /* 0x000000d4b2d47220 */ /* 0x000fe40000410000 */
[-C--:B------:R-:W-:Y:S02]  /*1720*/  FFMA.FTZ R151, R210, R213.reuse, R151 ;  /* 0x000000d5d2977223 */ /* 0x080fe40000010097 */
[----:B------:R-:W-:-:S02]  /*1730*/  FMUL.FTZ R213, R242, R213 ;  /* 0x000000d5f2d57220 */ /* 0x000fc40000410000 */
[----:B------:R-:W-:Y:S02]  /*1740*/  FADD.FTZ R106, R106, R211 ;  /* 0x000000d36a6a7221 */ /* 0x000fe40000010000 */
[----:B------:R-:W-:Y:S01]  /*1750*/  FFMA.FTZ R108, R209, R211, R108 ;  /* 0x000000d3d16c7223 */ /* 0x000fe2000001006c */
[----:B------:R-:W-:Y:S01]  /*1760*/  HADD2.F32 R216, -RZ, R105.H1_H1 ;  /* 0x30000069ffd87230 */ /* 0x000fe20000004100 */
        /* <DEDUP_REMOVED lines=59> */
[----:B------:R-:W-:Y:S01]  /*1b20*/  HADD2.F32 R95, -RZ, R110.H0_H0 ;  /* 0x2000006eff5f7230 */ /* 0x000fe20000004100 */
[----:B------:R-:W-:Y:S02]  /*1b30*/  FADD.FTZ R124, R200, R124 ;  /* 0x0000007cc87c7221 */ /* 0x000fe40000010000 */
[----:B------:R-:W-:Y:S02]  /*1b40*/  FFMA.FTZ R125, R199, R200, R125 ;  /* 0x000000c8c77d7223 */ /* 0x000fe4000001007d */
[----:B------:R-:W-:Y:S02]  /*1b50*/  FMUL.FTZ R94, R178, R94 ;  /* 0x0000005eb25e7220 */ /* 0x000fe40000410000 */
[----:B------:R-:W-:Y:S02]  /*1b60*/  FMUL.FTZ R200, R218, R200 ;  /* 0x000000c8dac87220 */ /* 0x000fe40000410000 */
[----:B------:R-:W-:-:S02]  /*1b70*/  FADD.FTZ R201, R201, R198 ;  /* 0x000000c6c9c97221 */ /* 0x000fc40000010000 */
[----:B------:R-:W-:Y:S01]  /*1b80*/  FFMA.FTZ R102, R197, R198, R102 ;  /* 0x000000c6c5667223 */ /* 0x000fe20000010066 */
[----:B------:R-:W-:Y:S01]  /*1b90*/  HADD2.F32 R110, -RZ, R110.H1_H1 ;  /* 0x3000006eff6e7230 */ /* 0x000fe20000004100 */
        /* <DEDUP_REMOVED lines=66> */
.L_x_2207:
        /* <DEDUP_REMOVED lines=18> */
.L_x_2208:
        /* <DEDUP_REMOVED lines=37> */
[----:B------:R-:W-:Y:S01]  /*2330*/  @P1 HADD2.F32 R85, -RZ, R64.H0_H0 ;  /* 0x20000040ff551230 */ /* 0x000fe20000004100 */
        /* <DEDUP_REMOVED lines=19> */
[----:B------:R-:W-:Y:S01]  /*2470*/  MOV R86, RZ ;  /* 0x000000ff00567202 */ /* 0x000fe20000000f00 */
[----:B------:R-:W-:Y:S01]  /*2480*/  FADD.FTZ R229, R229, -R226 ;  /* 0x800000e2e5e57221 */ /* 0x000fe20000010000 */
[----:B------:R-:W-:Y:S01]  /*2490*/  HFMA2.MMA R226, -RZ, RZ, 0, 0 ;  /* 0x00000000ffe27435 */ /* 0x000fe200000001ff */
[-CC-:B------:R-:W-:Y:S01]  /*24a0*/  FFMA.FTZ R228, R228, R202.reuse, R201.reuse ;  /* 0x000000cae4e47223 */ /* 0x180fe200000100c9 */
[C---:B------:R-:W-:Y:S01]  /*24b0*/  LOP3.LUT P5, RZ, R153.reuse, 0xff0000, RZ, 0xc0, !PT ;  /* 0x00ff000099ff7812 */ /* 0x040fe200078ac0ff */
[----:B------:R-:W-:Y:S01]  /*24c0*/  FFMA.FTZ R220, R220, R202, R201 ;  /* 0x000000cadcdc7223 */ /* 0x000fe200000100c9 */
[----:B------:R-:W-:Y:S01]  /*24d0*/  LOP3.LUT P6, RZ, R153, 0xff000000, RZ, 0xc0, !PT ;  /* 0xff00000099ff7812 */ /* 0x000fe200078cc0ff */
[----:B------:R-:W-:Y:S01]  /*24e0*/  FADD.FTZ R231, R231, -R228 ;  /* 0x800000e4e7e77221 */ /* 0x000fe20000010000 */
[----:B------:R-:W-:Y:S01]  /*24f0*/  @P0 F2FP.PACK_AB R85, RZ, R84 ;  /* 0x00000054ff55023e */ /* 0x000fe200000000ff */
[----:B------:R-:W-:-:S02]  /*2500*/  FMUL.FTZ R84, R84, R179 ;  /* 0x000000b354547220 */ /* 0x000fc40000410000 */
[----:B------:R-:W-:Y:S01]  /*2510*/  FADD.FTZ R223, R223, -R220 ;  /* 0x800000dcdfdf7221 */ /* 0x000fe20000010000 */
[----:B------:R-:W-:Y:S01]  /*2520*/  @P0 PRMT R80, R85, 0x7610, R80 ;  /* 0x0000761055500816 */ /* 0x000fe20000000050 */
[----:B------:R-:W-:Y:S01]  /*2530*/  FMUL.FTZ R84, R84, c[0x0][0x1e8] ;  /* 0x00007a0054547a20 */ /* 0x000fe20000410000 */
[----:B------:R-:W-:Y:S01]  /*2540*/  MOV R85, RZ ;  /* 0x000000ff00557202 */ /* 0x000fe20000000f00 */
[----:B--2---:R-:W-:-:S05]  /*2550*/  @P3 HADD2.F32 R87, -RZ, R88.H0_H0 ;  /* 0x20000058ff573230 */ /* 0x004fca0000004100 */
[----:B------:R-:W-:-:S04]  /*2560*/  @P3 FMUL.FTZ R85, R84, R87 ;  /* 0x0000005754553220 */ /* 0x000fc80000410000 */
[----:B------:R-:W-:Y:S01]  /*2570*/  FADD.FTZ R18, R85, R18 ;  /* 0x0000001255127221 */ /* 0x000fe20000010000 */
[----:B------:R-:W-:-:S05]  /*2580*/  @P3 HADD2.F32 R85, -RZ, R60.H0_H0 ;  /* 0x2000003cff553230 */ /* 0x000fca0000004100 */
[----:B------:R-:W-:Y:S01]  /*2590*/  @P3 FMUL.FTZ R225, R84, R85 ;  /* 0x0000005554e13220 */ /* 0x000fe20000410000 */
[----:B------:R-:W-:Y:S01]  /*25a0*/  @P1 HADD2.F32 R85, -RZ, R64.H1_H1 ;  /* 0x30000040ff551230 */ /* 0x000fe20000004100 */
[----:B------:R-:W-:Y:S01]  /*25b0*/  FMUL.FTZ R84, R178, R227 ;  /* 0x000000e3b2547220 */ /* 0x000fe20000410000 */
[----:B------:R-:W-:-:S03]  /*25c0*/  LOP3.LUT P3, RZ, R152, 0xff00, RZ, 0xc0, !PT ;  /* 0x0000ff0098ff7812 */ /* 0x000fc6000786c0ff */
[----:B------:R-:W-:-:S05]  /*25d0*/  @P1 FADD.FTZ R84, R84, R85 ;  /* 0x0000005554541221 */ /* 0x000fca0000010000 */
[----:B------:R-:W-:Y:S01]  /*25e0*/  @P0 F2FP.PACK_AB R85, RZ, R84 ;  /* 0x00000054ff55023e */ /* 0x000fe200000000ff */
[----:B------:R-:W-:-:S03]  /*25f0*/  FMUL.FTZ R84, R84, R179 ;  /* 0x000000b354547220 */ /* 0x000fc60000410000 */
[----:B------:R-:W-:Y:S01]  /*2600*/  @P0 PRMT R80, R80, 0x5410, R85 ;  /* 0x0000541050500816 */ /* 0x000fe20000000055 */
[----:B------:R-:W-:Y:S01]  /*2610*/  @P3 HADD2.F32 R85, -RZ, R88.H1_H1 ;  /* 0x30000058ff553230 */ /* 0x000fe20000004100 */
[----:B------:R-:W-:Y:S01]  /*2620*/  FMUL.FTZ R84, R84, c[0x0][0x1e8] ;  /* 0x00007a0054547a20 */ /* 0x000fe20000410000 */
[----:B------:R-:W-:-:S03]  /*2630*/  HFMA2.MMA R88, -RZ, RZ, 0, 0 ;  /* 0x00000000ff587435 */ /* 0x000fc600000001ff */
[----:B------:R-:W-:Y:S01]  /*2640*/  @P3 FMUL.FTZ R86, R84, R85 ;  /* 0x0000005554563220 */ /* 0x000fe20000410000 */
[----:B------:R-:W-:-:S03]  /*2650*/  @P3 HADD2.F32 R85, -RZ, R60.H1_H1 ;  /* 0x3000003cff553230 */ /* 0x000fc60000004100 */
[----:B------:R-:W-:Y:S02]  /*2660*/  FADD.FTZ R17, R86, R17 ;  /* 0x0000001156117221 */ /* 0x000fe40000010000 */
[----:B------:R-:W-:Y:S01]  /*2670*/  @P3 FMUL.FTZ R88, R84, R85 ;  /* 0x0000005554583220 */ /* 0x000fe20000410000 */
[----:B------:R-:W-:Y:S01]  /*2680*/  @P1 HADD2.F32 R85, -RZ, R65.H0_H0 ;  /* 0x20000041ff551230 */ /* 0x000fe20000004100 */
[----:B------:R-:W-:Y:S01]  /*2690*/  FMUL.FTZ R84, R178, R229 ;  /* 0x000000e5b2547220 */ /* 0x000fe20000410000 */
[----:B------:R-:W-:-:S03]  /*26a0*/  LOP3.LUT P3, RZ, R152, 0xff0000, RZ, 0xc0, !PT ;  /* 0x00ff000098ff7812 */ /* 0x000fc6000786c0ff */
[----:B------:R-:W-:-:S05]  /*26b0*/  @P1 FADD.FTZ R84, R84, R85 ;  /* 0x0000005554541221 */ /* 0x000fca0000010000 */
[----:B------:R-:W-:Y:S01]  /*26c0*/  @P0 F2FP.PACK_AB R85, RZ, R84 ;  /* 0x00000054ff55023e */ /* 0x000fe200000000ff */
[----:B------:R-:W-:-:S03]  /*26d0*/  FMUL.FTZ R84, R84, R179 ;  /* 0x000000b354547220 */ /* 0x000fc60000410000 */
[----:B------:R-:W-:Y:S01]  /*26e0*/  @P0 PRMT R81, R85, 0x7610, R81 ;  /* 0x0000761055510816 */ /* 0x000fe20000000051 */
[----:B------:R-:W-:Y:S01]  /*26f0*/  FMUL.FTZ R87, R84, c[0x0][0x1e8] ;  /* 0x00007a0054577a20 */ /* 0x000fe20000410000 */
[----:B------:R-:W-:Y:S01]  /*2700*/  @P3 HADD2.F32 R84, -RZ, R89.H0_H0 ;  /* 0x20000059ff543230 */ /* 0x000fe20000004100 */
[----:B------:R-:W-:-:S04]  /*2710*/  MOV R85, RZ ;  /* 0x000000ff00557202 */ /* 0x000fc80000000f00 */
[----:B------:R-:W-:Y:S01]  /*2720*/  @P3 FMUL.FTZ R85, R87, R84 ;  /* 0x0000005457553220 */ /* 0x000fe20000410000 */
[----:B------:R-:W-:-:S03]  /*2730*/  @P3 HADD2.F32 R84, -RZ, R61.H0_H0 ;  /* 0x2000003dff543230 */ /* 0x000fc60000004100 */
[----:B------:R-:W-:Y:S01]  /*2740*/  FADD.FTZ R20, R85, R20 ;  /* 0x0000001455147221 */ /* 0x000fe20000010000 */
[----:B------:R-:W-:Y:S01]  /*2750*/  @P1 HADD2.F32 R85, -RZ, R65.H1_H1 ;  /* 0x30000041ff551230 */ /* 0x000fe20000004100 */
[----:B------:R-:W-:Y:S01]  /*2760*/  @P3 FMUL.FTZ R226, R87, R84 ;  /* 0x0000005457e23220 */ /* 0x000fe20000410000 */
[----:B------:R-:W-:Y:S01]  /*2770*/  LOP3.LUT P3, RZ, R152, 0xff000000, RZ, 0xc0, !PT ;  /* 0xff00000098ff7812 */ /* 0x000fe2000786c0ff */
[----:B------:R-:W-:Y:S01]  /*2780*/  FMUL.FTZ R84, R178, R231 ;  /* 0x000000e7b2547220 */ /* 0x000fe20000410000 */
[----:B------:R-:W-:-:S03]  /*2790*/  MOV R152, RZ ;  /* 0x000000ff00987202 */ /* 0x000fc60000000f00 */
[----:B------:R-:W-:Y:S02]  /*27a0*/  @P1 FADD.FTZ R84, R84, R85 ;  /* 0x0000005554541221 */ /* 0x000fe40000010000 */
[----:B------:R-:W-:-:S03]  /*27b0*/  FFMA.FTZ R85, R230, R202, R201 ;  /* 0x000000cae6557223 */ /* 0x000fc600000100c9 */
[----:B------:R-:W-:Y:S01]  /*27c0*/  @P0 F2FP.PACK_AB R86, RZ, R84 ;  /* 0x00000054ff56023e */ /* 0x000fe200000000ff */
[----:B------:R-:W-:Y:S02]  /*27d0*/  FMUL.FTZ R84, R84, R179 ;  /* 0x000000b354547220 */ /* 0x000fe40000410000 */
[----:B------:R-:W-:Y:S01]  /*27e0*/  @P3 HADD2.F32 R89, -RZ, R89.H1_H1 ;  /* 0x30000059ff593230 */ /* 0x000fe20000004100 */
[----:B------:R-:W-:Y:S01]  /*27f0*/  @P0 PRMT R81, R81, 0x5410, R86 ;  /* 0x0000541051510816 */ /* 0x000fe20000000056 */
[----:B------:R-:W-:Y:S01]  /*2800*/  FMUL.FTZ R86, R84, c[0x0][0x1e8] ;  /* 0x00007a0054567a20 */ /* 0x000fe20000410000 */
[----:B------:R-:W-:Y:S01]  /*2810*/  @P3 HADD2.F32 R84, -RZ, R61.H1_H1 ;  /* 0x3000003dff543230 */ /* 0x000fe20000004100 */
[----:B------:R-:W-:Y:S02]  /*2820*/  FADD.FTZ R85, R232, -R85 ;  /* 0x80000055e8557221 */ /* 0x000fe40000010000 */
[----:B------:R-:W-:Y:S01]  /*2830*/  @P3 FMUL.FTZ R152, R86, R89 ;  /* 0x0000005956983220 */ /* 0x000fe20000410000 */
[----:B------:R-:W-:-:S06]  /*2840*/  HFMA2.MMA R89, -RZ, RZ, 0, 0 ;  /* 0x00000000ff597435 */ /* 0x000fcc00000001ff */
[----:B------:R-:W-:Y:S01]  /*2850*/  @P3 FMUL.FTZ R89, R86, R84 ;  /* 0x0000005456593220 */ /* 0x000fe20000410000 */
[----:B------:R-:W-:Y:S01]  /*2860*/  LOP3.LUT P3, RZ, R153, 0xff, RZ, 0xc0, !PT ;  /* 0x000000ff99ff7812 */ /* 0x000fe2000786c0ff */
[----:B------:R-:W-:Y:S01]  /*2870*/  FMUL.FTZ R84, R178, R85 ;  /* 0x00000055b2547220 */ /* 0x000fe20000410000 */
[----:B------:R-:W-:Y:S01]  /*2880*/  @P1 HADD2.F32 R85, -RZ, R66.H0_H0 ;  /* 0x20000042ff551230 */ /* 0x000fe20000004100 */
[----:B------:R-:W-:Y:S01]  /*2890*/  MOV R153, RZ ;  /* 0x000000ff00997202 */ /* 0x000fe20000000f00 */
[----:B------:R-:W-:-:S03]  /*28a0*/  HFMA2.MMA R86, -RZ, RZ, 0, 0 ;  /* 0x00000000ff567435 */ /* 0x000fc600000001ff */
[----:B------:R-:W-:-:S05]  /*28b0*/  @P1 FADD.FTZ R84, R84, R85 ;  /* 0x0000005554541221 */ /* 0x000fca0000010000 */
[----:B------:R-:W-:Y:S01]  /*28c0*/  @P0 F2FP.PACK_AB R85, RZ, R84 ;  /* 0x00000054ff55023e */ /* 0x000fe200000000ff */
[----:B------:R-:W-:-:S03]  /*28d0*/  FMUL.FTZ R84, R84, R179 ;  /* 0x000000b354547220 */ /* 0x000fc60000410000 */
[----:B------:R-:W-:Y:S01]  /*28e0*/  @P0 PRMT R82, R85, 0x7610, R82 ;  /* 0x0000761055520816 */ /* 0x000fe20000000052 */
[----:B------:R-:W-:Y:S01]  /*28f0*/  FMUL.FTZ R85, R84, c[0x0][0x1e8] ;  /* 0x00007a0054557a20 */ /* 0x000fe20000410000 */
[----:B------:R-:W-:-:S05]  /*2900*/  @P3 HADD2.F32 R84, -RZ, R90.H0_H0 ;  /* 0x2000005aff543230 */ /* 0x000fca0000004100 */
[----:B------:R-:W-:Y:S01]  /*2910*/  @P3 FMUL.FTZ R153, R85, R84 ;  /* 0x0000005455993220 */ /* 0x000fe20000410000 */
[----:B------:R-:W-:-:S05]  /*2920*/  @P3 HADD2.F32 R84, -RZ, R62.H0_H0 ;  /* 0x2000003eff543230 */ /* 0x000fca0000004100 */
[----:B------:R-:W-:Y:S02]  /*2930*/  @P3 FMUL.FTZ R86, R85, R84 ;  /* 0x0000005455563220 */ /* 0x000fe40000410000 */
[-CC-:B------:R-:W-:Y:S02]  /*2940*/  FFMA.FTZ R85, R222, R202.reuse, R201.reuse ;  /* 0x000000cade557223 */ /* 0x180fe400000100c9 */
[----:B------:R-:W-:Y:S02]  /*2950*/  FFMA.FTZ R84, R219, R202, R201 ;  /* 0x000000cadb547223 */ /* 0x000fe400000100c9 */
[----:B------:R-:W-:Y:S01]  /*2960*/  FADD.FTZ R87, R224, -R85 ;  /* 0x80000055e0577221 */ /* 0x000fe20000010000 */
[--C-:B------:R-:W-:Y:S01]  /*2970*/  @P1 HADD2.F32 R85, -RZ, R67.reuse.H0_H0 ;  /* 0x20000043ff551230 */ /* 0x100fe20000004100 */
[----:B------:R-:W-:Y:S02]  /*2980*/  FADD.FTZ R221, R221, -R84 ;  /* 0x80000054dddd7221 */ /* 0x000fe40000010000 */
[C---:B------:R-:W-:Y:S01]  /*2990*/  FMUL.FTZ R84, R178.reuse, R223 ;  /* 0x000000dfb2547220 */ /* 0x040fe20000410000 */
[----:B------:R-:W-:Y:S01]  /*29a0*/  MOV R223, RZ ;  /* 0x000000ff00df7202 */ /* 0x000fe20000000f00 */
[----:B------:R-:W-:Y:S01]  /*29b0*/  FMUL.FTZ R222, R178, R87 ;  /* 0x00000057b2de7220 */ /* 0x000fe20000410000 */
[----:B------:R-:W-:Y:S01]  /*29c0*/  @P1 HADD2.F32 R87, -RZ, R67.H1_H1 ;  /* 0x30000043ff571230 */ /* 0x000fe20000004100 */
[----:B------:R-:W-:Y:S01]  /*29d0*/  @P1 FADD.FTZ R84, R84, R85 ;  /* 0x0000005554541221 */ /* 0x000fe20000010000 */
[----:B------:R-:W-:Y:S01]  /*29e0*/  @P1 HADD2.F32 R85, -RZ, R66.H1_H1 ;  /* 0x30000042ff551230 */ /* 0x000fe20000004100 */
[----:B------:R-:W-:-:S02]  /*29f0*/  FMUL.FTZ R220, R178, R221 ;  /* 0x000000ddb2dc7220 */ /* 0x000fc40000410000 */
[----:B------:R-:W-:Y:S01]  /*2a00*/  @P1 FADD.FTZ R222, R222, R87 ;  /* 0x00000057dede1221 */ /* 0x000fe20000010000 */
[----:B------:R-:W-:Y:S01]  /*2a10*/  @P0 F2FP.PACK_AB R87, RZ, R84 ;  /* 0x00000054ff57023e */ /* 0x000fe200000000ff */
[----:B------:R-:W-:-:S03]  /*2a20*/  @P1 FADD.FTZ R220, R220, R85 ;  /* 0x00000055dcdc1221 */ /* 0x000fc60000010000 */
[----:B------:R-:W-:Y:S01]  /*2a30*/  @P0 F2FP.PACK_AB R221, RZ, R222 ;  /* 0x000000deffdd023e */ /* 0x000fe200000000ff */
[-C--:B------:R-:W-:Y:S01]  /*2a40*/  FMUL.FTZ R219, R220, R179.reuse ;  /* 0x000000b3dcdb7220 */ /* 0x080fe20000410000 */
[----:B------:R-:W-:Y:S01]  /*2a50*/  @P0 PRMT R83, R87, 0x7610, R83 ;  /* 0x0000761057530816 */ /* 0x000fe20000000053 */
[-C--:B------:R-:W-:Y:S01]  /*2a60*/  FMUL.FTZ R222, R222, R179.reuse ;  /* 0x000000b3dede7220 */ /* 0x080fe20000410000 */
[----:B------:R-:W-:Y:S01]  /*2a70*/  @P0 F2FP.PACK_AB R85, RZ, R220 ;  /* 0x000000dcff55023e */ /* 0x000fe200000000ff */
[----:B------:R-:W-:Y:S01]  /*2a80*/  @P4 HADD2.F32 R220, -RZ, R62.H1_H1 ;  /* 0x3000003effdc4230 */ /* 0x000fe20000004100 */
[----:B------:R-:W-:Y:S01]  /*2a90*/  @P0 PRMT R83, R83, 0x5410, R221 ;  /* 0x0000541053530816 */ /* 0x000fe200000000dd */
[----:B------:R-:W-:Y:S01]  /*2aa0*/  FMUL.FTZ R221, R84, R179 ;  /* 0x000000b354dd7220 */ /* 0x000fe20000410000 */
[----:B------:R-:W-:Y:S01]  /*2ab0*/  @P0 PRMT R82, R82, 0x5410, R85 ;  /* 0x0000541052520816 */ /* 0x000fe20000000055 */
[----:B------:R-:W-:Y:S01]  /*2ac0*/  FMUL.FTZ R219, R219, c[0x0][0x1e8] ;  /* 0x00007a00dbdb7a20 */ /* 0x000fe20000410000 */
[----:B------:R-:W-:Y:S01]  /*2ad0*/  HFMA2.MMA R87, -RZ, RZ, 0, 0 ;  /* 0x00000000ff577435 */ /* 0x000fe200000001ff */
[--C-:B------:R-:W-:Y:S01]  /*2ae0*/  @P5 HADD2.F32 R84, -RZ, R63.reuse.H0_H0 ;  /* 0x2000003fff545230 */ /* 0x100fe20000004100 */
[----:B------:R-:W-:Y:S01]  /*2af0*/  FMUL.FTZ R221, R221, c[0x0][0x1e8] ;  /* 0x00007a00dddd7a20 */ /* 0x000fe20000410000 */
[----:B------:R-:W-:Y:S01]  /*2b00*/  @P6 HADD2.F32 R85, -RZ, R63.H1_H1 ;  /* 0x3000003fff556230 */ /* 0x000fe20000004100 */
[----:B------:R-:W-:-:S02]  /*2b10*/  FMUL.FTZ R222, R222, c[0x0][0x1e8] ;  /* 0x00007a00dede7a20 */ /* 0x000fc40000410000 */
[----:B------:R-:W-:Y:S01]  /*2b20*/  @P4 FMUL.FTZ R223, R219, R220 ;  /* 0x000000dcdbdf4220 */ /* 0x000fe20000410000 */
[----:B------:R-:W-:Y:S01]  /*2b30*/  MOV R220, RZ ;  /* 0x000000ff00dc7202 */ /* 0x000fe20000000f00 */
[----:B------:R-:W-:Y:S02]  /*2b40*/  @P5 FMUL.FTZ R87, R221, R84 ;  /* 0x00000054dd575220 */ /* 0x000fe40000410000 */
[----:B------:R-:W-:Y:S01]  /*2b50*/  @P6 FMUL.FTZ R220, R222, R85 ;  /* 0x00000055dedc6220 */ /* 0x000fe20000410000 */
[----:B------:R-:W-:Y:S01]  /*2b60*/  F2FP.PACK_AB R86, R223, R86 ;  /* 0x00000056df56723e */ /* 0x000fe200000000ff */
[----:B------:R-:W-:-:S03]  /*2b70*/  @P0 IMAD.WIDE.U32 R84, R176, R252, c[0x0][0x258] ;  /* 0x00009600b0540625 */ /* 0x000fc600078e00fc */
[----:B------:R-:W-:Y:S02]  /*2b80*/  F2FP.PACK_AB R87, R220, R87 ;  /* 0x00000057dc57723e */ /* 0x000fe400000000ff */
[----:B------:R0:W-:Y:S02]  /*2b90*/  @P0 STG.E.128 [R84.64], R80 ;  /* 0x0000005054000986 */ /* 0x0001e4000c101d04 */
[----:B0-----:R-:W-:Y:S02]  /*2ba0*/  F2FP.PACK_AB R85, R89, R226 ;  /* 0x000000e25955723e */ /* 0x001fe400000000ff */
[----:B------:R-:W-:Y:S01]  /*2bb0*/  F2FP.PACK_AB R84, R88, R225 ;  /* 0x000000e15854723e */ /* 0x000fe200000000ff */
[----:B------:R-:W-:-:S05]  /*2bc0*/  IMAD.WIDE.U32 R88, R176, R252, c[0x0][0x248] ;  /* 0x00009200b0587625 */ /* 0x000fca00078e00fc */
[----:B------:R0:W-:Y:S02]  /*2bd0*/  STG.E.128 [R88.64], R84 ;  /* 0x0000005458007986 */ /* 0x0001e4000c101d04 */
[----:B0-----:R-:W-:-:S06]  /*2be0*/  IMAD.WIDE.U32 R84, R180, R252, c[0x0][0x170] ;  /* 0x00005c00b4547625 */ /* 0x001fcc00078e00fc */
[----:B------:R-:W2:Y:S01]  /*2bf0*/  LDG.E.128 R84, [R84.64] ;  /* 0x0000000454547981 */ /* 0x000ea2000c1e1d00 */
[----:B------:R-:W-:Y:S01]  /*2c00*/  HFMA2.MMA R220, -RZ, RZ, 0, 0 ;  /* 0x00000000ffdc7435 */ /* 0x000fe200000001ff */
[----:B------:R-:W-:Y:S01]  /*2c10*/  @P4 HADD2.F32 R90, -RZ, R90.H1_H1 ;  /* 0x3000005aff5a4230 */ /* 0x000fe20000004100 */
[-CC-:B------:R-:W-:Y:S01]  /*2c20*/  FFMA.FTZ R88, R209, R202.reuse, R201.reuse ;  /* 0x000000cad1587223 */ /* 0x180fe200000100c9 */
[--C-:B------:R-:W-:Y:S01]  /*2c30*/  @P1 HADD2.F32 R89, -RZ, R68.reuse.H0_H0 ;  /* 0x20000044ff591230 */ /* 0x100fe20000004100 */
[----:B------:R-:W-:Y:S01]  /*2c40*/  FFMA.FTZ R210, R210, R202, R201 ;  /* 0x000000cad2d27223 */ /* 0x000fe200000100c9 */
[----:B------:R-:W-:Y:S01]  /*2c50*/  HFMA2.MMA R209, -RZ, RZ, 0, 0 ;  /* 0x00000000ffd17435 */ /* 0x000fe200000001ff */
[----:B------:R-:W-:Y:S01]  /*2c60*/  @P4 FMUL.FTZ R220, R219, R90 ;  /* 0x0000005adbdc4220 */ /* 0x000fe20000410000 */
[--C-:B------:R-:W-:Y:S01]  /*2c70*/  @P5 HADD2.F32 R90, -RZ, R91.reuse.H0_H0 ;  /* 0x2000005bff5a5230 */ /* 0x100fe20000004100 */
[----:B------:R-:W-:Y:S01]  /*2c80*/  FADD.FTZ R211, R211, -R88 ;  /* 0x80000058d3d37221 */ /* 0x000fe20000010000 */
[----:B------:R-:W-:Y:S01]  /*2c90*/  MOV R219, RZ ;  /* 0x000000ff00db7202 */ /* 0x000fe20000000f00 */
[----:B------:R-:W-:Y:S01]  /*2ca0*/  FADD.FTZ R213, R213, -R210 ;  /* 0x800000d2d5d57221 */ /* 0x000fe20000010000 */
[----:B------:R-:W-:Y:S01]  /*2cb0*/  MOV R88, R148 ;  /* 0x0000009400587202 */ /* 0x000fe20000000f00 */
[----:B------:R-:W-:Y:S01]  /*2cc0*/  @P5 FMUL.FTZ R219, R221, R90 ;  /* 0x0000005adddb5220 */ /* 0x000fe20000410000 */
[----:B------:R-:W-:Y:S01]  /*2cd0*/  HFMA2.MMA R221, -RZ, RZ, 0, 0 ;  /* 0x00000000ffdd7435 */ /* 0x000fe200000001ff */
[----:B------:R-:W-:Y:S01]  /*2ce0*/  FMUL.FTZ R90, R178, R211 ;  /* 0x000000d3b25a7220 */ /* 0x000fe20000410000 */
[----:B------:R-:W-:Y:S01]  /*2cf0*/  LOP3.LUT P3, RZ, R88, 0xff, RZ, 0xc0, !PT ;  /* 0x000000ff58ff7812 */ /* 0x000fe2000786c0ff */
[----:B------:R-:W-:Y:S01]  /*2d00*/  FMUL.FTZ R88, R178, R213 ;  /* 0x000000d5b2587220 */ /* 0x000fe20000410000 */
[----:B------:R-:W-:Y:S01]  /*2d10*/  @P6 HADD2.F32 R91, -RZ, R91.H1_H1 ;  /* 0x3000005bff5b6230 */ /* 0x000fe20000004100 */
[----:B------:R-:W-:Y:S01]  /*2d20*/  @P1 FADD.FTZ R90, R90, R89 ;  /* 0x000000595a5a1221 */ /* 0x000fe20000010000 */
[----:B------:R-:W-:Y:S01]  /*2d30*/  @P1 HADD2.F32 R89, -RZ, R68.H1_H1 ;  /* 0x30000044ff591230 */ /* 0x000fe20000004100 */
[----:B------:R-:W-:Y:S01]  /*2d40*/  LOP3.LUT P4, RZ, R148, 0xff00, RZ, 0xc0, !PT ;  /* 0x0000ff0094ff7812 */ /* 0x000fe2000788c0ff */
[----:B------:R-:W-:Y:S01]  /*2d50*/  FFMA.FTZ R212, R212, R202, R201 ;  /* 0x000000cad4d47223 */ /* 0x000fe200000100c9 */
[----:B------:R-:W-:Y:S01]  /*2d60*/  MOV R213, RZ ;  /* 0x000000ff00d57202 */ /* 0x000fe20000000f00 */
[----:B------:R-:W-:Y:S01]  /*2d70*/  @P6 FMUL.FTZ R221, R222, R91 ;  /* 0x0000005bdedd6220 */ /* 0x000fe20000410000 */
[----:B------:R-:W-:Y:S01]  /*2d80*/  HFMA2.MMA R222, -RZ, RZ, 0, 0 ;  /* 0x00000000ffde7435 */ /* 0x000fe200000001ff */
[----:B------:R-:W-:Y:S01]  /*2d90*/  @P1 FADD.FTZ R88, R88, R89 ;  /* 0x0000005958581221 */ /* 0x000fe20000010000 */
[----:B------:R-:W-:Y:S01]  /*2da0*/  LOP3.LUT P6, RZ, R149, 0xff, RZ, 0xc0, !PT ;  /* 0x000000ff95ff7812 */ /* 0x000fe200078cc0ff */
[----:B------:R-:W-:Y:S01]  /*2db0*/  FMUL.FTZ R89, R90, R179 ;  /* 0x000000b35a597220 */ /* 0x000fe20000410000 */
[----:B------:R-:W-:Y:S01]  /*2dc0*/  @P3 HADD2.F32 R91, -RZ, R56.H0_H0 ;  /* 0x20000038ff5b3230 */ /* 0x000fe20000004100 */
[----:B------:R-:W-:Y:S01]  /*2dd0*/  FADD.FTZ R215, R215, -R212 ;  /* 0x800000d4d7d77221 */ /* 0x000fe20000010000 */
[----:B------:R-:W-:Y:S01]  /*2de0*/  HFMA2.MMA R212, -RZ, RZ, 0, 0 ;  /* 0x00000000ffd47435 */ /* 0x000fe200000001ff */
[----:B------:R-:W-:-:S02]  /*2df0*/  FMUL.FTZ R210, R89, c[0x0][0x1e8] ;  /* 0x00007a0059d27a20 */ /* 0x000fc40000410000 */
[-CC-:B------:R-:W-:Y:S02]  /*2e00*/  FFMA.FTZ R92, R92, R202.reuse, R201.reuse ;  /* 0x000000ca5c5c7223 */ /* 0x180fe400000100c9 */
[----:B------:R-:W-:Y:S02]  /*2e10*/  @P3 FMUL.FTZ R213, R210, R91 ;  /* 0x0000005bd2d53220 */ /* 0x000fe40000410000 */
[-CC-:B------:R-:W-:Y:S02]  /*2e20*/  FFMA.FTZ R204, R204, R202.reuse, R201.reuse ;  /* 0x000000cacccc7223 */ /* 0x180fe400000100c9 */
[----:B------:R-:W-:Y:S02]  /*2e30*/  FADD.FTZ R203, R203, -R92 ;  /* 0x8000005ccbcb7221 */ /* 0x000fe40000010000 */
[----:B------:R-:W-:Y:S01]  /*2e40*/  FFMA.FTZ R224, R93, R202, R201 ;  /* 0x000000ca5de07223 */ /* 0x000fe200000100c9 */
[----:B------:R-:W-:Y:S01]  /*2e50*/  @P1 HADD2.F32 R93, -RZ, R71.H0_H0 ;  /* 0x20000047ff5d1230 */ /* 0x000fe20000004100 */
[----:B------:R-:W-:-:S02]  /*2e60*/  FADD.FTZ R207, R207, -R204 ;  /* 0x800000cccfcf7221 */ /* 0x000fc40000010000 */
[----:B------:R-:W-:Y:S01]  /*2e70*/  FMUL.FTZ R92, R178, R203 ;  /* 0x000000cbb25c7220 */ /* 0x000fe20000410000 */
[----:B------:R-:W-:Y:S01]  /*2e80*/  IADD3 R203, R176, 0x200, RZ ;  /* 0x00000200b0cb7810 */ /* 0x000fe20007ffe0ff */
[----:B------:R-:W-:-:S04]  /*2e90*/  FADD.FTZ R205, R205, -R224 ;  /* 0x800000e0cdcd7221 */ /* 0x000fc80000010000 */
[----:B------:R-:W-:Y:S01]  /*2ea0*/  FMUL.FTZ R204, R178, R205 ;  /* 0x000000cdb2cc7220 */ /* 0x000fe20000410000 */
[--C-:B--2---:R-:W-:Y:S02]  /*2eb0*/  @P3 HADD2.F32 R89, -RZ, R84.reuse.H0_H0 ;  /* 0x20000054ff593230 */ /* 0x104fe40000004100 */
[----:B------:R-:W-:-:S03]  /*2ec0*/  @P4 HADD2.F32 R84, -RZ, R84.H1_H1 ;  /* 0x30000054ff544230 */ /* 0x000fc60000004100 */
[----:B------:R-:W-:Y:S01]  /*2ed0*/  @P3 FMUL.FTZ R209, R210, R89 ;  /* 0x00000059d2d13220 */ /* 0x000fe20000410000 */
[----:B------:R-:W-:Y:S01]  /*2ee0*/  LOP3.LUT P3, RZ, R148, 0xff0000, RZ, 0xc0, !PT ;  /* 0x00ff000094ff7812 */ /* 0x000fe2000786c0ff */
[----:B------:R-:W-:Y:S01]  /*2ef0*/  FMUL.FTZ R89, R88, R179 ;  /* 0x000000b358597220 */ /* 0x000fe20000410000 */
[----:B------:R-:W-:Y:S01]  /*2f00*/  CS2R R210, SRZ ;  /* 0x0000000000d27805 */ /* 0x000fe2000001ff00 */
[----:B------:R-:W-:Y:S02]  /*2f10*/  @P0 F2FP.PACK_AB R88, RZ, R88 ;  /* 0x00000058ff58023e */ /* 0x000fe400000000ff */
[----:B------:R-:W-:Y:S01]  /*2f20*/  FMUL.FTZ R91, R89, c[0x0][0x1e8] ;  /* 0x00007a00595b7a20 */ /* 0x000fe20000410000 */
[----:B------:R-:W-:-:S03]  /*2f30*/  @P4 HADD2.F32 R89, -RZ, R56.H1_H1 ;  /* 0x30000038ff594230 */ /* 0x000fc60000004100 */
[C---:B------:R-:W-:Y:S02]  /*2f40*/  @P4 FMUL.FTZ R210, R91.reuse, R84 ;  /* 0x000000545bd24220 */ /* 0x040fe40000410000 */
[----:B------:R-:W-:Y:S01]  /*2f50*/  @P4 FMUL.FTZ R222, R91, R89 ;  /* 0x000000595bde4220 */ /* 0x000fe20000410000 */
[----:B------:R-:W-:Y:S01]  /*2f60*/  LOP3.LUT P4, RZ, R148, 0xff000000, RZ, 0xc0, !PT ;  /* 0xff00000094ff7812 */ /* 0x000fe2000788c0ff */
[----:B------:R-:W-:Y:S01]  /*2f70*/  FFMA.FTZ R89, R214, R202, R201 ;  /* 0x000000cad6597223 */ /* 0x000fe200000100c9 */
[----:B------:R-:W-:-:S03]  /*2f80*/  MOV R148, RZ ;  /* 0x000000ff00947202 */ /* 0x000fc60000000f00 */
[----:B------:R-:W-:Y:S01]  /*2f90*/  FADD.FTZ R91, R216, -R89 ;  /* 0x80000059d85b7221 */ /* 0x000fe20000010000 */
[--C-:B------:R-:W-:Y:S01]  /*2fa0*/  @P1 HADD2.F32 R89, -RZ, R69.reuse.H0_H0 ;  /* 0x20000045ff591230 */ /* 0x100fe20000004100 */
[C---:B------:R-:W-:Y:S01]  /*2fb0*/  FMUL.FTZ R216, R178.reuse, R215 ;  /* 0x000000d7b2d87220 */ /* 0x040fe20000410000 */
[----:B------:R-:W-:Y:S01]  /*2fc0*/  MOV R215, RZ ;  /* 0x000000ff00d77202 */ /* 0x000fe20000000f00 */
[----:B------:R-:W-:Y:S02]  /*2fd0*/  FMUL.FTZ R214, R178, R91 ;  /* 0x0000005bb2d67220 */ /* 0x000fe40000410000 */
[----:B------:R-:W-:Y:S01]  /*2fe0*/  @P1 FADD.FTZ R216, R216, R89 ;  /* 0x00000059d8d81221 */ /* 0x000fe20000010000 */
[----:B------:R-:W-:-:S03]  /*2ff0*/  @P1 HADD2.F32 R89, -RZ, R69.H1_H1 ;  /* 0x30000045ff591230 */ /* 0x000fc60000004100 */
[----:B------:R-:W-:Y:S01]  /*3000*/  FMUL.FTZ R84, R216, R179 ;  /* 0x000000b3d8547220 */ /* 0x000fe20000410000 */
[----:B------:R-:W-:Y:S01]  /*3010*/  @P0 F2FP.PACK_AB R216, RZ, R216 ;  /* 0x000000d8ffd8023e */ /* 0x000fe200000000ff */
[----:B------:R-:W-:Y:S01]  /*3020*/  @P1 FADD.FTZ R214, R214, R89 ;  /* 0x00000059d6d61221 */ /* 0x000fe20000010000 */
[----:B------:R-:W-:Y:S01]  /*3030*/  @P3 HADD2.F32 R89, -RZ, R57.H0_H0 ;  /* 0x20000039ff593230 */ /* 0x000fe20000004100 */
[----:B------:R-:W-:Y:S01]  /*3040*/  FMUL.FTZ R91, R84, c[0x0][0x1e8] ;  /* 0x00007a00545b7a20 */ /* 0x000fe20000410000 */
[--C-:B------:R-:W-:Y:S01]  /*3050*/  @P3 HADD2.F32 R84, -RZ, R85.reuse.H0_H0 ;  /* 0x20000055ff543230 */ /* 0x100fe20000004100 */
[----:B------:R-:W-:Y:S01]  /*3060*/  @P0 PRMT R81, R216, 0x7610, R81 ;  /* 0x00007610d8510816 */ /* 0x000fe20000000051 */
[----:B------:R-:W-:Y:S01]  /*3070*/  @P4 HADD2.F32 R85, -RZ, R85.H1_H1 ;  /* 0x30000055ff554230 */ /* 0x000fe20000004100 */
[C---:B------:R-:W-:Y:S02]  /*3080*/  @P3 FMUL.FTZ R212, R91.reuse, R89 ;  /* 0x000000595bd43220 */ /* 0x040fe40000410000 */
[----:B------:R-:W-:Y:S01]  /*3090*/  @P3 FMUL.FTZ R148, R91, R84 ;  /* 0x000000545b943220 */ /* 0x000fe20000410000 */
[----:B------:R-:W-:Y:S01]  /*30a0*/  LOP3.LUT P3, RZ, R149, 0xff00, RZ, 0xc0, !PT ;  /* 0x0000ff0095ff7812 */ /* 0x000fe2000786c0ff */
[----:B------:R-:W-:Y:S01]  /*30b0*/  FMUL.FTZ R84, R214, R179 ;  /* 0x000000b3d6547220 */ /* 0x000fe20000410000 */
[----:B------:R-:W-:Y:S01]  /*30c0*/  @P1 HADD2.F32 R91, -RZ, R70.H0_H0 ;  /* 0x20000046ff5b1230 */ /* 0x000fe20000004100 */
[----:B------:R-:W-:-:S02]  /*30d0*/  @P0 F2FP.PACK_AB R214, RZ, R214 ;  /* 0x000000d6ffd6023e */ /* 0x000fc400000000ff */
[----:B------:R-:W-:Y:S01]  /*30e0*/  FMUL.FTZ R89, R84, c[0x0][0x1e8] ;  /* 0x00007a0054597a20 */ /* 0x000fe20000410000 */
[----:B------:R-:W-:Y:S01]  /*30f0*/  @P4 HADD2.F32 R84, -RZ, R57.H1_H1 ;  /* 0x30000039ff544230 */ /* 0x000fe20000004100 */
[----:B------:R-:W-:Y:S01]  /*3100*/  @P1 FADD.FTZ R92, R92, R91 ;  /* 0x0000005b5c5c1221 */ /* 0x000fe20000010000 */
[----:B------:R-:W-:Y:S01]  /*3110*/  @P1 HADD2.F32 R91, -RZ, R70.H1_H1 ;  /* 0x30000046ff5b1230 */ /* 0x000fe20000004100 */
[C---:B------:R-:W-:Y:S01]  /*3120*/  @P4 FMUL.FTZ R211, R89.reuse, R85 ;  /* 0x0000005559d34220 */ /* 0x040fe20000410000 */
[----:B------:R-:W-:Y:S01]  /*3130*/  IADD3 R85, R176, 0x100, RZ ;  /* 0x00000100b0557810 */ /* 0x000fe20007ffe0ff */
[----:B------:R-:W-:Y:S01]  /*3140*/  @P4 FMUL.FTZ R215, R89, R84 ;  /* 0x0000005459d74220 */ /* 0x000fe20000410000 */
[----:B------:R-:W-:Y:S01]  /*3150*/  LOP3.LUT P4, RZ, R149, 0xff0000, RZ, 0xc0, !PT ;  /* 0x00ff000095ff7812 */ /* 0x000fe2000788c0ff */
[----:B------:R-:W-:Y:S01]  /*3160*/  FFMA.FTZ R89, R206, R202, R201 ;  /* 0x000000cace597223 */ /* 0x000fe200000100c9 */
[----:B------:R-:W-:Y:S01]  /*3170*/  LEA R84, P5, R85, c[0x0][0x248], 0x4 ;  /* 0x0000920055547a11 */ /* 0x000fe200078a20ff */
[----:B------:R-:W-:Y:S01]  /*3180*/  @P1 FADD.FTZ R204, R204, R91 ;  /* 0x0000005bcccc1221 */ /* 0x000fe20000010000 */
[----:B------:R-:W-:Y:S01]  /*3190*/  @P0 PRMT R81, R81, 0x5410, R214 ;  /* 0x0000541051510816 */ /* 0x000fe200000000d6 */
[----:B------:R-:W-:Y:S01]  /*31a0*/  FMUL.FTZ R206, R92, R179 ;  /* 0x000000b35cce7220 */ /* 0x000fe20000410000 */
[----:B------:R-:W-:-:S02]  /*31b0*/  LEA.HI.X R85, R85, c[0x0][0x24c], RZ, 0x4, P5 ;  /* 0x0000930055557a11 */ /* 0x000fc400028f24ff */
[----:B------:R-:W-:Y:S01]  /*31c0*/  LOP3.LUT P5, RZ, R149, 0xff000000, RZ, 0xc0, !PT ;  /* 0xff00000095ff7812 */ /* 0x000fe200078ac0ff */
[----:B------:R-:W-:Y:S01]  /*31d0*/  FADD.FTZ R149, R208, -R89 ;  /* 0x80000059d0957221 */ /* 0x000fe20000010000 */
[----:B------:R-:W-:Y:S01]  /*31e0*/  @P0 F2FP.PACK_AB R89, RZ, R90 ;  /* 0x0000005aff59023e */ /* 0x000fe200000000ff */
[C---:B------:R-:W-:Y:S02]  /*31f0*/  FMUL.FTZ R90, R178.reuse, R207 ;  /* 0x000000cfb25a7220 */ /* 0x040fe40000410000 */
[----:B------:R-:W-:Y:S01]  /*3200*/  FMUL.FTZ R208, R178, R149 ;  /* 0x00000095b2d07220 */ /* 0x000fe20000410000 */
[----:B------:R-:W-:Y:S01]  /*3210*/  @P1 HADD2.F32 R149, -RZ, R71.H1_H1 ;  /* 0x30000047ff951230 */ /* 0x000fe20000004100 */
[----:B------:R-:W-:Y:S01]  /*3220*/  @P1 FADD.FTZ R90, R90, R93 ;  /* 0x0000005d5a5a1221 */ /* 0x000fe20000010000 */
[----:B------:R-:W-:Y:S01]  /*3230*/  @P0 PRMT R80, R89, 0x7610, R80 ;  /* 0x0000761059500816 */ /* 0x000fe20000000050 */
[-C--:B------:R-:W-:Y:S01]  /*3240*/  FMUL.FTZ R207, R204, R179.reuse ;  /* 0x000000b3cccf7220 */ /* 0x080fe20000410000 */
[----:B------:R-:W-:Y:S01]  /*3250*/  @P0 F2FP.PACK_AB R89, RZ, R92 ;  /* 0x0000005cff59023e */ /* 0x000fe200000000ff */
[----:B------:R-:W-:Y:S01]  /*3260*/  @P1 FADD.FTZ R208, R208, R149 ;  /* 0x00000095d0d01221 */ /* 0x000fe20000010000 */
[----:B------:R-:W-:Y:S01]  /*3270*/  @P0 F2FP.PACK_AB R93, RZ, R90 ;  /* 0x0000005aff5d023e */ /* 0x000fe200000000ff */
[----:B------:R-:W-:Y:S01]  /*3280*/  FMUL.FTZ R206, R206, c[0x0][0x1e8] ;  /* 0x00007a00cece7a20 */ /* 0x000fe20000410000 */
[----:B------:R-:W-:Y:S01]  /*3290*/  @P0 PRMT R82, R89, 0x7610, R82 ;  /* 0x0000761059520816 */ /* 0x000fe20000000052 */
[----:B------:R-:W-:Y:S01]  /*32a0*/  FMUL.FTZ R207, R207, c[0x0][0x1e8] ;  /* 0x00007a00cfcf7a20 */ /* 0x000fe20000410000 */
[----:B------:R-:W-:Y:S01]  /*32b0*/  @P0 PRMT R80, R80, 0x5410, R88 ;  /* 0x0000541050500816 */ /* 0x000fe20000000058 */
[-C--:B------:R-:W-:Y:S01]  /*32c0*/  FMUL.FTZ R205, R90, R179.reuse ;  /* 0x000000b35acd7220 */ /* 0x080fe20000410000 */
[----:B------:R-:W-:Y:S01]  /*32d0*/  @P0 PRMT R83, R93, 0x7610, R83 ;  /* 0x000076105d530816 */ /* 0x000fe20000000053 */
[----:B------:R-:W-:Y:S01]  /*32e0*/  CS2R R90, SRZ ;  /* 0x00000000005a7805 */ /* 0x000fe2000001ff00 */
[----:B------:R-:W-:Y:S01]  /*32f0*/  @P0 F2FP.PACK_AB R88, RZ, R204 ;  /* 0x000000ccff58023e */ /* 0x000fe200000000ff */
[----:B------:R-:W-:Y:S01]  /*3300*/  CS2R R92, SRZ ;  /* 0x00000000005c7805 */ /* 0x000fe2000001ff00 */
[----:B------:R-:W-:Y:S01]  /*3310*/  @P0 F2FP.PACK_AB R89, RZ, R208 ;  /* 0x000000d0ff59023e */ /* 0x000fe200000000ff */
[----:B------:R-:W-:Y:S01]  /*3320*/  FMUL.FTZ R204, R208, R179 ;  /* 0x000000b3d0cc7220 */ /* 0x000fe20000410000 */
[----:B------:R-:W-:Y:S01]  /*3330*/  @P0 PRMT R82, R82, 0x5410, R88 ;  /* 0x0000541052520816 */ /* 0x000fe20000000058 */
[--C-:B------:R-:W-:Y:S01]  /*3340*/  @P3 HADD2.F32 R88, -RZ, R58.reuse.H1_H1 ;  /* 0x3000003aff583230 */ /* 0x100fe20000004100 */
[----:B------:R-:W-:Y:S01]  /*3350*/  @P0 PRMT R83, R83, 0x5410, R89 ;  /* 0x0000541053530816 */ /* 0x000fe20000000059 */
[----:B------:R-:W-:Y:S01]  /*3360*/  @P6 HADD2.F32 R89, -RZ, R58.H0_H0 ;  /* 0x2000003aff596230 */ /* 0x000fe20000004100 */
[----:B------:R-:W-:-:S02]  /*3370*/  FMUL.FTZ R205, R205, c[0x0][0x1e8] ;  /* 0x00007a00cdcd7a20 */ /* 0x000fc40000410000 */
[----:B------:R-:W-:Y:S01]  /*3380*/  @P3 FMUL.FTZ R93, R207, R88 ;  /* 0x00000058cf5d3220 */ /* 0x000fe20000410000 */
[--C-:B------:R-:W-:Y:S01]  /*3390*/  @P4 HADD2.F32 R88, -RZ, R59.reuse.H0_H0 ;  /* 0x2000003bff584230 */ /* 0x100fe20000004100 */
[----:B------:R-:W-:Y:S01]  /*33a0*/  @P6 FMUL.FTZ R92, R206, R89 ;  /* 0x00000059ce5c6220 */ /* 0x000fe20000410000 */
[----:B------:R-:W-:Y:S01]  /*33b0*/  @P5 HADD2.F32 R89, -RZ, R59.H1_H1 ;  /* 0x3000003bff595230 */ /* 0x000fe20000004100 */
[----:B------:R-:W-:Y:S02]  /*33c0*/  FMUL.FTZ R204, R204, c[0x0][0x1e8] ;  /* 0x00007a00cccc7a20 */ /* 0x000fe40000410000 */
[----:B------:R-:W-:Y:S02]  /*33d0*/  @P4 FMUL.FTZ R91, R205, R88 ;  /* 0x00000058cd5b4220 */ /* 0x000fe40000410000 */
[----:B------:R-:W-:Y:S02]  /*33e0*/  @P5 FMUL.FTZ R90, R204, R89 ;  /* 0x00000059cc5a5220 */ /* 0x000fe40000410000 */
[----:B------:R-:W-:-:S03]  /*33f0*/  @P0 IMAD.WIDE.U32 R88, R180, R252, c[0x0][0x258] ;  /* 0x00009600b4580625 */ /* 0x000fc600078e00fc */
[----:B------:R-:W-:Y:S02]  /*3400*/  F2FP.PACK_AB R91, R90, R91 ;  /* 0x0000005b5a5b723e */ /* 0x000fe400000000ff */
[----:B------:R0:W-:Y:S01]  /*3410*/  @P0 STG.E.128 [R88.64], R80 ;  /* 0x0000005058000986 */ /* 0x0001e2000c101d04 */
[----:B------:R-:W-:Y:S01]  /*3420*/  F2FP.PACK_AB R90, R93, R92 ;  /* 0x0000005c5d5a723e */ /* 0x000fe200000000ff */
[----:B------:R-:W-:Y:S01]  /*3430*/  IMAD.WIDE.U32 R92, R203, R252, c[0x0][0x170] ;  /* 0x00005c00cb5c7625 */ /* 0x000fe200078e00fc */
[----:B0-----:R-:W-:Y:S02]  /*3440*/  F2FP.PACK_AB R89, R215, R212 ;  /* 0x000000d4d759723e */ /* 0x001fe400000000ff */
[----:B------:R-:W-:-:S05]  /*3450*/  F2FP.PACK_AB R88, R222, R213 ;  /* 0x000000d5de58723e */ /* 0x000fca00000000ff */
[----:B------:R0:W-:Y:S04]  /*3460*/  STG.E.128 [R84.64], R88 ;  /* 0x0000005854007986 */ /* 0x0001e8000c101d04 */
[----:B0-----:R0:W2:Y:S01]  /*3470*/  LDG.E.128 R88, [R92.64] ;  /* 0x000000045c587981 */ /* 0x0010a2000c1e1d00 */
[----:B------:R-:W-:Y:S01]  /*3480*/  HFMA2.MMA R149, -RZ, RZ, 0, 0 ;  /* 0x00000000ff957435 */ /* 0x000fe200000001ff */
[--C-:B------:R-:W-:Y:S01]  /*3490*/  FFMA.FTZ R193, R193, R202, R201.reuse ;  /* 0x000000cac1c17223 */ /* 0x100fe200000100c9 */
[----:B------:R-:W-:Y:S01]  /*34a0*/  @P6 HADD2.F32 R213, -RZ, R86.H0_H0 ;  /* 0x20000056ffd56230 */ /* 0x000fe20000004100 */
[----:B------:R-:W-:Y:S01]  /*34b0*/  MOV R180, R142 ;  /* 0x0000008e00b47202 */ /* 0x000fe20000000f00 */
[-C--:B------:R-:W-:Y:S01]  /*34c0*/  FFMA.FTZ R195, R195, R202.reuse, R201 ;  /* 0x000000cac3c37223 */ /* 0x080fe200000100c9 */
[----:B------:R-:W-:Y:S01]  /*34d0*/  @P1 HADD2.F32 R85, -RZ, R72.H0_H0 ;  /* 0x20000048ff551230 */ /* 0x000fe20000004100 */
[----:B------:R-:W-:Y:S01]  /*34e0*/  FADD.FTZ R193, R194, -R193 ;  /* 0x800000c1c2c17221 */ /* 0x000fe20000010000 */
[----:B------:R-:W-:Y:S01]  /*34f0*/  @P3 HADD2.F32 R86, -RZ, R86.H1_H1 ;  /* 0x30000056ff563230 */ /* 0x000fe20000004100 */
[----:B------:R-:W-:Y:S01]  /*3500*/  @P6 FMUL.FTZ R149, R206, R213 ;  /* 0x000000d5ce956220 */ /* 0x000fe20000410000 */
[----:B------:R-:W-:Y:S01]  /*3510*/  LOP3.LUT P6, RZ, R180, 0xff, RZ, 0xc0, !PT ;  /* 0x000000ffb4ff7812 */ /* 0x000fe200078cc0ff */
[----:B------:R-:W-:Y:S01]  /*3520*/  FMUL.FTZ R84, R178, R193 ;  /* 0x000000c1b2547220 */ /* 0x000fe20000410000 */
[----:B------:R-:W-:Y:S01]  /*3530*/  HFMA2.MMA R180, -RZ, RZ, 0, 0 ;  /* 0x00000000ffb47435 */ /* 0x000fe200000001ff */
[----:B------:R-:W-:Y:S01]  /*3540*/  FFMA.FTZ R199, R199, R202, R201 ;  /* 0x000000cac7c77223 */ /* 0x000fe200000100c9 */
[----:B------:R-:W-:Y:S01]  /*3550*/  MOV R193, RZ ;  /* 0x000000ff00c17202 */ /* 0x000fe20000000f00 */
[----:B------:R-:W-:Y:S01]  /*3560*/  FADD.FTZ R195, R196, -R195 ;  /* 0x800000c3c4c37221 */ /* 0x000fe20000010000 */
[--C-:B------:R-:W-:Y:S01]  /*3570*/  @P4 HADD2.F32 R196, -RZ, R87.reuse.H0_H0 ;  /* 0x20000057ffc44230 */ /* 0x100fe20000004100 */
[----:B------:R-:W-:Y:S01]  /*3580*/  @P1 FADD.FTZ R84, R84, R85 ;  /* 0x0000005554541221 */ /* 0x000fe20000010000 */
[----:B------:R-:W-:Y:S01]  /*3590*/  @P1 HADD2.F32 R85, -RZ, R72.H1_H1 ;  /* 0x30000048ff551230 */ /* 0x000fe20000004100 */
[----:B------:R-:W-:Y:S01]  /*35a0*/  FADD.FTZ R199, R200, -R199 ;  /* 0x800000c7c8c77221 */ /* 0x000fe20000010000 */
[----:B------:R-:W-:Y:S01]  /*35b0*/  @P5 HADD2.F32 R87, -RZ, R87.H1_H1 ;  /* 0x30000057ff575230 */ /* 0x000fe20000004100 */
[----:B------:R-:W-:Y:S01]  /*35c0*/  @P3 FMUL.FTZ R180, R207, R86 ;  /* 0x00000056cfb43220 */ /* 0x000fe20000410000 */
[----:B------:R-:W-:Y:S01]  /*35d0*/  LOP3.LUT P3, RZ, R142, 0xff00, RZ, 0xc0, !PT ;  /* 0x0000ff008eff7812 */ /* 0x000fe2000786c0ff */
[----:B------:R-:W-:Y:S01]  /*35e0*/  FMUL.FTZ R200, R178, R195 ;  /* 0x000000c3b2c87220 */ /* 0x000fe20000410000 */
[--C-:B0-----:R-:W-:Y:S01]  /*35f0*/  @P1 HADD2.F32 R93, -RZ, R73.reuse.H0_H0 ;  /* 0x20000049ff5d1230 */ /* 0x101fe20000004100 */
[----:B------:R-:W-:Y:S01]  /*3600*/  FFMA.FTZ R197, R197, R202, R201 ;  /* 0x000000cac5c57223 */ /* 0x000fe200000100c9 */
[----:B------:R-:W-:Y:S01]  /*3610*/  CS2R R194, SRZ ;  /* 0x0000000000c27805 */ /* 0x000fe2000001ff00 */
[----:B------:R-:W-:Y:S01]  /*3620*/  @P1 FADD.FTZ R200, R200, R85 ;  /* 0x00000055c8c81221 */ /* 0x000fe20000010000 */
[----:B------:R-:W-:Y:S01]  /*3630*/  @P1 HADD2.F32 R207, -RZ, R73.H1_H1 ;  /* 0x30000049ffcf1230 */ /* 0x000fe20000004100 */
[----:B------:R-:W-:Y:S01]  /*3640*/  @P4 FMUL.FTZ R193, R205, R196 ;  /* 0x000000c4cdc14220 */ /* 0x000fe20000410000 */
[----:B------:R-:W-:Y:S01]  /*3650*/  LOP3.LUT P4, RZ, R142, 0xff0000, RZ, 0xc0, !PT ;  /* 0x00ff00008eff7812 */ /* 0x000fe2000788c0ff */
[-C--:B------:R-:W-:Y:S01]  /*3660*/  FMUL.FTZ R85, R84, R179.reuse ;  /* 0x000000b354557220 */ /* 0x080fe20000410000 */
[----:B------:R-:W-:Y:S01]  /*3670*/  MOV R206, RZ ;  /* 0x000000ff00ce7202 */ /* 0x000fe20000000f00 */
[----:B------:R-:W-:Y:S01]  /*3680*/  FMUL.FTZ R196, R200, R179 ;  /* 0x000000b3c8c47220 */ /* 0x000fe20000410000 */
[----:B------:R-:W-:Y:S01]  /*3690*/  HFMA2.MMA R214, -RZ, RZ, 0, 0 ;  /* 0x00000000ffd67435 */ /* 0x000fe200000001ff */
[----:B------:R-:W-:Y:S01]  /*36a0*/  FADD.FTZ R197, R198, -R197 ;  /* 0x800000c5c6c57221 */ /* 0x000fe20000010000 */
[----:B------:R-:W-:Y:S01]  /*36b0*/  HFMA2.MMA R198, -RZ, RZ, 0, 0 ;  /* 0x00000000ffc67435 */ /* 0x000fe200000001ff */
[----:B------:R-:W-:Y:S01]  /*36c0*/  FMUL.FTZ R92, R178, R199 ;  /* 0x000000c7b25c7220 */ /* 0x000fe20000410000 */
[----:B------:R-:W-:Y:S01]  /*36d0*/  @P0 F2FP.PACK_AB R200, RZ, R200 ;  /* 0x000000c8ffc8023e */ /* 0x000fe200000000ff */
[----:B------:R-:W-:Y:S01]  /*36e0*/  @P5 FMUL.FTZ R194, R204, R87 ;  /* 0x00000057ccc25220 */ /* 0x000fe20000410000 */
[--C-:B------:R-:W-:Y:S01]  /*36f0*/  @P6 HADD2.F32 R87, -RZ, R52.reuse.H0_H0 ;  /* 0x20000034ff576230 */ /* 0x100fe20000004100 */
[----:B------:R-:W-:Y:S01]  /*3700*/  FMUL.FTZ R204, R85, c[0x0][0x1e8] ;  /* 0x00007a0055cc7a20 */ /* 0x000fe20000410000 */
[----:B------:R-:W-:Y:S01]  /*3710*/  LOP3.LUT P5, RZ, R143, 0xff, RZ, 0xc0, !PT ;  /* 0x000000ff8fff7812 */ /* 0x000fe200078ac0ff */
[----:B------:R-:W-:Y:S01]  /*3720*/  FMUL.FTZ R199, R196, c[0x0][0x1e8] ;  /* 0x00007a00c4c77a20 */ /* 0x000fe20000410000 */
[----:B------:R-:W-:Y:S01]  /*3730*/  HFMA2.MMA R196, -RZ, RZ, 0, 0 ;  /* 0x00000000ffc47435 */ /* 0x000fe200000001ff */
[----:B------:R-:W-:Y:S01]  /*3740*/  FMUL.FTZ R86, R178, R197 ;  /* 0x000000c5b2567220 */ /* 0x000fe20000410000 */
[----:B------:R-:W-:Y:S01]  /*3750*/  @P3 HADD2.F32 R197, -RZ, R52.H1_H1 ;  /* 0x30000034ffc53230 */ /* 0x000fe20000004100 */
[----:B------:R-:W-:-:S02]  /*3760*/  @P6 FMUL.FTZ R198, R204, R87 ;  /* 0x00000057ccc66220 */ /* 0x000fc40000410000 */
[----:B------:R-:W-:Y:S01]  /*3770*/  @P1 FADD.FTZ R86, R86, R93 ;  /* 0x0000005d56561221 */ /* 0x000fe20000010000 */
[----:B------:R-:W-:Y:S01]  /*3780*/  MOV R93, RZ ;  /* 0x000000ff005d7202 */ /* 0x000fe20000000f00 */
[----:B------:R-:W-:Y:S01]  /*3790*/  @P3 FMUL.FTZ R93, R199, R197 ;  /* 0x000000c5c75d3220 */ /* 0x000fe20000410000 */
[----:B------:R-:W-:Y:S01]  /*37a0*/  MOV R197, RZ ;  /* 0x000000ff00c57202 */ /* 0x000fe20000000f00 */
[----:B------:R-:W-:Y:S02]  /*37b0*/  FMUL.FTZ R87, R86, R179 ;  /* 0x000000b356577220 */ /* 0x000fe40000410000 */
[----:B------:R-:W-:Y:S02]  /*37c0*/  @P1 FADD.FTZ R92, R92, R207 ;  /* 0x000000cf5c5c1221 */ /* 0x000fe40000010000 */
[-CC-:B------:R-:W-:Y:S02]  /*37d0*/  FFMA.FTZ R94, R94, R202.reuse, R201.reuse ;  /* 0x000000ca5e5e7223 */ /* 0x180fe400000100c9 */
[----:B------:R-:W-:-:S02]  /*37e0*/  FFMA.FTZ R112, R112, R202, R201 ;  /* 0x000000ca70707223 */ /* 0x000fc400000100c9 */
[----:B------:R-:W-:Y:S02]  /*37f0*/  FADD.FTZ R95, R95, -R94 ;  /* 0x8000005e5f5f7221 */ /* 0x000fe40000010000 */
[----:B------:R-:W-:Y:S02]  /*3800*/  FADD.FTZ R113, R113, -R112 ;  /* 0x8000007071717221 */ /* 0x000fe40000010000 */
[----:B------:R-:W-:Y:S01]  /*3810*/  FMUL.FTZ R94, R178, R95 ;  /* 0x0000005fb25e7220 */ /* 0x000fe20000410000 */
[----:B------:R-:W-:Y:S01]  /*3820*/  HFMA2.MMA R95, -RZ, RZ, 0, 0 ;  /* 0x00000000ff5f7435 */ /* 0x000fe200000001ff */
[-CC-:B------:R-:W-:Y:S02]  /*3830*/  FFMA.FTZ R112, R164, R202.reuse, R201.reuse ;  /* 0x000000caa4707223 */ /* 0x180fe400000100c9 */
[----:B------:R-:W-:Y:S02]  /*3840*/  FFMA.FTZ R114, R114, R202, R201 ;  /* 0x000000ca72727223 */ /* 0x000fe400000100c9 */
[----:B------:R-:W-:Y:S01]  /*3850*/  FADD.FTZ R165, R165, -R112 ;  /* 0x80000070a5a57221 */ /* 0x000fe20000010000 */
[----:B------:R-:W-:Y:S01]  /*3860*/  @P5 HADD2.F32 R112, -RZ, R54.H0_H0 ;  /* 0x20000036ff705230 */ /* 0x000fe20000004100 */
[----:B------:R-:W-:-:S02]  /*3870*/  FMUL.FTZ R164, R178, R113 ;  /* 0x00000071b2a47220 */ /* 0x000fc40000410000 */
[----:B------:R-:W-:Y:S02]  /*3880*/  FADD.FTZ R113, R115, -R114 ;  /* 0x8000007273717221 */ /* 0x000fe40000010000 */
[C---:B------:R-:W-:Y:S02]  /*3890*/  FMUL.FTZ R212, R178.reuse, R165 ;  /* 0x000000a5b2d47220 */ /* 0x040fe40000410000 */
[----:B------:R-:W-:Y:S01]  /*38a0*/  FMUL.FTZ R208, R178, R113 ;  /* 0x00000071b2d07220 */ /* 0x000fe20000410000 */
[--C-:B--2---:R-:W-:Y:S02]  /*38b0*/  @P6 HADD2.F32 R85, -RZ, R88.reuse.H0_H0 ;  /* 0x20000058ff556230 */ /* 0x104fe40000004100 */
[----:B------:R-:W-:-:S03]  /*38c0*/  @P3 HADD2.F32 R88, -RZ, R88.H1_H1 ;  /* 0x30000058ff583230 */ /* 0x000fc60000004100 */
[----:B------:R-:W-:Y:S01]  /*38d0*/  @P6 FMUL.FTZ R195, R204, R85 ;  /* 0x00000055ccc36220 */ /* 0x000fe20000410000 */
[----:B------:R-:W-:Y:S01]  /*38e0*/  HFMA2.MMA R85, -RZ, RZ, 0, 0 ;  /* 0x00000000ff557435 */ /* 0x000fe200000001ff */
[----:B------:R-:W-:Y:S01]  /*38f0*/  @P3 FMUL.FTZ R196, R199, R88 ;  /* 0x00000058c7c43220 */ /* 0x000fe20000410000 */
[----:B------:R-:W-:Y:S01]  /*3900*/  LOP3.LUT P3, RZ, R142, 0xff000000, RZ, 0xc0, !PT ;  /* 0xff0000008eff7812 */ /* 0x000fe2000786c0ff */
[----:B------:R-:W-:Y:S01]  /*3910*/  @P4 HADD2.F32 R88, -RZ, R53.H0_H0 ;  /* 0x20000035ff584230 */ /* 0x000fe20000004100 */
[----:B------:R-:W-:Y:S01]  /*3920*/  FMUL.FTZ R142, R87, c[0x0][0x1e8] ;  /* 0x00007a00578e7a20 */ /* 0x000fe20000410000 */
[----:B------:R-:W-:Y:S01]  /*3930*/  @P4 HADD2.F32 R87, -RZ, R89.H0_H0 ;  /* 0x20000059ff574230 */ /* 0x000fe20000004100 */
[----:B------:R-:W-:Y:S01]  /*3940*/  MOV R204, RZ ;  /* 0x000000ff00cc7202 */ /* 0x000fe20000000f00 */
[----:B------:R-:W-:Y:S01]  /*3950*/  @P1 HADD2.F32 R199, -RZ, R75.H1_H1 ;  /* 0x3000004bffc71230 */ /* 0x000fe20000004100 */
[----:B------:R-:W-:Y:S01]  /*3960*/  @P4 FMUL.FTZ R85, R142, R88 ;  /* 0x000000588e554220 */ /* 0x000fe20000410000 */
[----:B------:R-:W-:Y:S01]  /*3970*/  LOP3.LUT P6, RZ, R143, 0xff00, RZ, 0xc0, !PT ;  /* 0x0000ff008fff7812 */ /* 0x000fe200078cc0ff */
[----:B------:R-:W-:-:S02]  /*3980*/  FMUL.FTZ R88, R92, R179 ;  /* 0x000000b35c587220 */ /* 0x000fc40000410000 */
[----:B------:R-:W-:Y:S01]  /*3990*/  @P4 FMUL.FTZ R197, R142, R87 ;  /* 0x000000578ec54220 */ /* 0x000fe20000410000 */
[----:B------:R-:W-:Y:S01]  /*39a0*/  HFMA2.MMA R142, -RZ, RZ, 0, 0 ;  /* 0x00000000ff8e7435 */ /* 0x000fe200000001ff */
[----:B------:R-:W-:Y:S01]  /*39b0*/  FMUL.FTZ R88, R88, c[0x0][0x1e8] ;  /* 0x00007a0058587a20 */ /* 0x000fe20000410000 */
[----:B------:R-:W-:Y:S01]  /*39c0*/  @P3 HADD2.F32 R87, -RZ, R53.H1_H1 ;  /* 0x30000035ff573230 */ /* 0x000fe20000004100 */
[----:B------:R-:W-:Y:S01]  /*39d0*/  @P1 FADD.FTZ R212, R212, R199 ;  /* 0x000000c7d4d41221 */ /* 0x000fe20000010000 */
[----:B------:R-:W-:Y:S01]  /*39e0*/  @P3 HADD2.F32 R89, -RZ, R89.H1_H1 ;  /* 0x30000059ff593230 */ /* 0x000fe20000004100 */
[----:B------:R-:W-:Y:S02]  /*39f0*/  @P0 F2FP.PACK_AB R199, RZ, R92 ;  /* 0x0000005cffc7023e */ /* 0x000fe400000000ff */
[C---:B------:R-:W-:Y:S01]  /*3a00*/  @P3 FMUL.FTZ R204, R88.reuse, R87 ;  /* 0x0000005758cc3220 */ /* 0x040fe20000410000 */
[----:B------:R-:W-:Y:S01]  /*3a10*/  @P1 HADD2.F32 R87, -RZ, R74.H0_H0 ;  /* 0x2000004aff571230 */ /* 0x000fe20000004100 */
[----:B------:R-:W-:Y:S01]  /*3a20*/  @P3 FMUL.FTZ R142, R88, R89 ;  /* 0x00000059588e3220 */ /* 0x000fe20000410000 */
[----:B------:R-:W-:-:S02]  /*3a30*/  LEA R88, P4, R203, c[0x0][0x248], 0x4 ;  /* 0x00009200cb587a11 */ /* 0x000fc400078820ff */
[----:B------:R-:W-:Y:S01]  /*3a40*/  LOP3.LUT P3, RZ, R143, 0xff0000, RZ, 0xc0, !PT ;  /* 0x00ff00008fff7812 */ /* 0x000fe2000786c0ff */
[----:B------:R-:W-:Y:S01]  /*3a50*/  @P1 FADD.FTZ R94, R94, R87 ;  /* 0x000000575e5e1221 */ /* 0x000fe20000010000 */
[----:B------:R-:W-:Y:S01]  /*3a60*/  LEA.HI.X R89, R203, c[0x0][0x24c], RZ, 0x4, P4 ;  /* 0x00009300cb597a11 */ /* 0x000fe200020f24ff */
[----:B------:R-:W-:Y:S01]  /*3a70*/  @P6 HADD2.F32 R87, -RZ, R54.H1_H1 ;  /* 0x30000036ff576230 */ /* 0x000fe20000004100 */
[----:B------:R-:W-:Y:S01]  /*3a80*/  LOP3.LUT P4, RZ, R143, 0xff000000, RZ, 0xc0, !PT ;  /* 0xff0000008fff7812 */ /* 0x000fe2000788c0ff */
[----:B------:R-:W-:Y:S01]  /*3a90*/  @P1 HADD2.F32 R143, -RZ, R74.H1_H1 ;  /* 0x3000004aff8f1230 */ /* 0x000fe20000004100 */
[----:B------:R-:W-:Y:S01]  /*3aa0*/  FMUL.FTZ R115, R94, R179 ;  /* 0x000000b35e737220 */ /* 0x000fe20000410000 */
[----:B------:R-:W-:Y:S02]  /*3ab0*/  @P0 F2FP.PACK_AB R94, RZ, R94 ;  /* 0x0000005eff5e023e */ /* 0x000fe400000000ff */
[----:B------:R-:W-:Y:S01]  /*3ac0*/  F2FP.PACK_AB R85, R204, R85 ;  /* 0x00000055cc55723e */ /* 0x000fe200000000ff */
[----:B------:R-:W-:Y:S01]  /*3ad0*/  @P1 FADD.FTZ R164, R164, R143 ;  /* 0x0000008fa4a41221 */ /* 0x000fe20000010000 */
[----:B------:R-:W-:Y:S01]  /*3ae0*/  @P1 HADD2.F32 R143, -RZ, R75.H0_H0 ;  /* 0x2000004bff8f1230 */ /* 0x000fe20000004100 */
[----:B------:R-:W-:Y:S01]  /*3af0*/  FMUL.FTZ R115, R115, c[0x0][0x1e8] ;  /* 0x00007a0073737a20 */ /* 0x000fe20000410000 */
[----:B------:R-:W-:Y:S01]  /*3b00*/  @P0 PRMT R82, R94, 0x7610, R82 ;  /* 0x000076105e520816 */ /* 0x000fe20000000052 */
[-C--:B------:R-:W-:Y:S01]  /*3b10*/  FMUL.FTZ R114, R164, R179.reuse ;  /* 0x000000b3a4727220 */ /* 0x080fe20000410000 */
[----:B------:R-:W-:Y:S01]  /*3b20*/  @P0 F2FP.PACK_AB R164, RZ, R164 ;  /* 0x000000a4ffa4023e */ /* 0x000fe200000000ff */
[----:B------:R-:W-:Y:S01]  /*3b30*/  @P5 FMUL.FTZ R206, R115, R112 ;  /* 0x0000007073ce5220 */ /* 0x000fe20000410000 */
[--C-:B------:R-:W-:Y:S01]  /*3b40*/  @P4 HADD2.F32 R165, -RZ, R55.reuse.H1_H1 ;  /* 0x30000037ffa54230 */ /* 0x100fe20000004100 */
[-C--:B------:R-:W-:Y:S01]  /*3b50*/  FMUL.FTZ R112, R212, R179.reuse ;  /* 0x000000b3d4707220 */ /* 0x080fe20000410000 */
[----:B------:R-:W-:Y:S01]  /*3b60*/  @P0 F2FP.PACK_AB R212, RZ, R212 ;  /* 0x000000d4ffd4023e */ /* 0x000fe200000000ff */
[----:B------:R-:W-:Y:S01]  /*3b70*/  @P1 FADD.FTZ R208, R208, R143 ;  /* 0x0000008fd0d01221 */ /* 0x000fe20000010000 */
[----:B------:R-:W-:Y:S01]  /*3b80*/  @P0 F2FP.PACK_AB R143, RZ, R84 ;  /* 0x00000054ff8f023e */ /* 0x000fe200000000ff */
[----:B------:R-:W-:Y:S01]  /*3b90*/  FMUL.FTZ R112, R112, c[0x0][0x1e8] ;  /* 0x00007a0070707a20 */ /* 0x000fe20000410000 */
[----:B------:R-:W-:Y:S01]  /*3ba0*/  @P3 HADD2.F32 R84, -RZ, R55.H0_H0 ;  /* 0x20000037ff543230 */ /* 0x000fe20000004100 */
[----:B------:R-:W-:Y:S01]  /*3bb0*/  FMUL.FTZ R113, R208, R179 ;  /* 0x000000b3d0717220 */ /* 0x000fe20000410000 */
[----:B------:R-:W-:Y:S01]  /*3bc0*/  @P0 F2FP.PACK_AB R208, RZ, R208 ;  /* 0x000000d0ffd0023e */ /* 0x000fe200000000ff */
[----:B------:R-:W-:Y:S01]  /*3bd0*/  FMUL.FTZ R114, R114, c[0x0][0x1e8] ;  /* 0x00007a0072727a20 */ /* 0x000fe20000410000 */
[----:B------:R-:W-:Y:S01]  /*3be0*/  @P0 PRMT R80, R143, 0x7610, R80 ;  /* 0x000076108f500816 */ /* 0x000fe20000000050 */
[----:B------:R-:W-:Y:S01]  /*3bf0*/  @P4 FMUL.FTZ R214, R112, R165 ;  /* 0x000000a570d64220 */ /* 0x000fe20000410000 */
[----:B------:R-:W-:Y:S01]  /*3c00*/  @P0 F2FP.PACK_AB R165, RZ, R86 ;  /* 0x00000056ffa5023e */ /* 0x000fe200000000ff */
[----:B------:R-:W-:Y:S01]  /*3c10*/  FMUL.FTZ R113, R113, c[0x0][0x1e8] ;  /* 0x00007a0071717a20 */ /* 0x000fe20000410000 */
[----:B------:R-:W-:Y:S01]  /*3c20*/  @P0 PRMT R83, R208, 0x7610, R83 ;  /* 0x00007610d0530816 */ /* 0x000fe20000000053 */
[----:B------:R-:W-:Y:S01]  /*3c30*/  @P6 FMUL.FTZ R95, R114, R87 ;  /* 0x00000057725f6220 */ /* 0x000fe20000410000 */
[----:B------:R-:W-:Y:S01]  /*3c40*/  MOV R87, RZ ;  /* 0x000000ff00577202 */ /* 0x000fe20000000f00 */
[----:B------:R-:W-:Y:S01]  /*3c50*/  @P3 FMUL.FTZ R87, R113, R84 ;  /* 0x0000005471573220 */ /* 0x000fe20000410000 */
[----:B------:R-:W-:-:S02]  /*3c60*/  @P0 PRMT R81, R165, 0x7610, R81 ;  /* 0x00007610a5510816 */ /* 0x000fc40000000051 */
[----:B------:R-:W-:Y:S02]  /*3c70*/  IADD3 R143, R176, 0x300, RZ ;  /* 0x00000300b08f7810 */ /* 0x000fe40007ffe0ff */
[----:B------:R-:W-:Y:S01]  /*3c80*/  F2FP.PACK_AB R84, R93, R198 ;  /* 0x000000c65d54723e */ /* 0x000fe200000000ff */
[----:B------:R-:W-:Y:S01]  /*3c90*/  @P0 IMAD.WIDE.U32 R92, R177, R252, c[0x0][0x258] ;  /* 0x00009600b15c0625 */ /* 0x000fe200078e00fc */
[----:B------:R-:W-:Y:S02]  /*3ca0*/  @P0 PRMT R80, R80, 0x5410, R200 ;  /* 0x0000541050500816 */ /* 0x000fe400000000c8 */
[----:B------:R-:W-:Y:S02]  /*3cb0*/  @P0 PRMT R81, R81, 0x5410, R199 ;  /* 0x0000541051510816 */ /* 0x000fe400000000c7 */
[----:B------:R-:W-:Y:S02]  /*3cc0*/  @P0 PRMT R82, R82, 0x5410, R164 ;  /* 0x0000541052520816 */ /* 0x000fe400000000a4 */
[----:B------:R-:W-:-:S02]  /*3cd0*/  @P0 PRMT R83, R83, 0x5410, R212 ;  /* 0x0000541053530816 */ /* 0x000fc400000000d4 */
[----:B------:R-:W-:Y:S02]  /*3ce0*/  F2FP.PACK_AB R87, R214, R87 ;  /* 0x00000057d657723e */ /* 0x000fe400000000ff */
[----:B------:R-:W-:Y:S01]  /*3cf0*/  F2FP.PACK_AB R86, R95, R206 ;  /* 0x000000ce5f56723e */ /* 0x000fe200000000ff */
[----:B------:R-:W-:Y:S01]  /*3d00*/  IMAD.WIDE.U32 R94, R143, R252, c[0x0][0x170] ;  /* 0x00005c008f5e7625 */ /* 0x000fe200078e00fc */
[----:B------:R-:W-:Y:S04]  /*3d10*/  @P0 STG.E.128 [R92.64], R80 ;  /* 0x000000505c000986 */ /* 0x000fe8000c101d04 */
[----:B------:R0:W-:Y:S04]  /*3d20*/  STG.E.128 [R88.64], R84 ;  /* 0x0000005458007986 */ /* 0x0001e8000c101d04 */
[----:B0-----:R0:W2:Y:S01]  /*3d30*/  LDG.E.128 R84, [R94.64] ;  /* 0x000000045e547981 */ /* 0x0010a2000c1e1d00 */
[-CC-:B------:R-:W-:Y:S01]  /*3d40*/  FFMA.FTZ R102, R102, R202.reuse, R201.reuse ;  /* 0x000000ca66667223 */ /* 0x180fe200000100c9 */
[----:B------:R-:W-:Y:S01]  /*3d50*/  @P5 HADD2.F32 R164, -RZ, R90.H0_H0 ;  /* 0x2000005affa45230 */ /* 0x000fe20000004100 */
[--C-:B------:R-:W-:Y:S01]  /*3d60*/  FFMA.FTZ R100, R100, R202, R201.reuse ;  /* 0x000000ca64647223 */ /* 0x100fe200000100c9 */
[----:B------:R-:W-:Y:S01]  /*3d70*/  MOV R176, R138 ;  /* 0x0000008a00b07202 */ /* 0x000fe20000000f00 */
[----:B------:R-:W-:Y:S01]  /*3d80*/  FADD.FTZ R89, R103, -R102 ;  /* 0x8000006667597221 */ /* 0x000fe20000010000 */
[----:B------:R-:W-:Y:S01]  /*3d90*/  MOV R165, RZ ;  /* 0x000000ff00a57202 */ /* 0x000fe20000000f00 */
[-CC-:B------:R-:W-:Y:S01]  /*3da0*/  FFMA.FTZ R96, R96, R202.reuse, R201.reuse ;  /* 0x000000ca60607223 */ /* 0x180fe200000100c9 */
[--C-:B------:R-:W-:Y:S01]  /*3db0*/  @P1 HADD2.F32 R93, -RZ, R76.reuse.H0_H0 ;  /* 0x2000004cff5d1230 */ /* 0x100fe20000004100 */
[----:B------:R-:W-:Y:S01]  /*3dc0*/  FADD.FTZ R101, R101, -R100 ;  /* 0x8000006465657221 */ /* 0x000fe20000010000 */
[----:B0-----:R-:W-:Y:S01]  /*3dd0*/  HFMA2.MMA R94, -RZ, RZ, 0, 0 ;  /* 0x00000000ff5e7435 */ /* 0x001fe200000001ff */
[-CC-:B------:R-:W-:Y:S01]  /*3de0*/  FFMA.FTZ R98, R98, R202.reuse, R201.reuse ;  /* 0x000000ca62627223 */ /* 0x180fe200000100c9 */
[----:B------:R-:W-:Y:S01]  /*3df0*/  @P1 HADD2.F32 R95, -RZ, R76.H1_H1 ;  /* 0x3000004cff5f1230 */ /* 0x000fe20000004100 */
[----:B------:R-:W-:Y:S01]  /*3e00*/  FMUL.FTZ R100, R178, R89 ;  /* 0x00000059b2647220 */ /* 0x000fe20000410000 */
[----:B------:R-:W-:Y:S01]  /*3e10*/  @P6 HADD2.F32 R89, -RZ, R90.H1_H1 ;  /* 0x3000005aff596230 */ /* 0x000fe20000004100 */
[--C-:B------:R-:W-:Y:S01]  /*3e20*/  FFMA.FTZ R108, R108, R202, R201.reuse ;  /* 0x000000ca6c6c7223 */ /* 0x100fe200000100c9 */
[----:B------:R-:W-:Y:S01]  /*3e30*/  @P1 HADD2.F32 R103, -RZ, R77.H0_H0 ;  /* 0x2000004dff671230 */ /* 0x000fe20000004100 */
[----:B------:R-:W-:Y:S01]  /*3e40*/  FADD.FTZ R97, R97, -R96 ;  /* 0x8000006061617221 */ /* 0x000fe20000010000 */
[----:B------:R-:W-:Y:S01]  /*3e50*/  @P3 HADD2.F32 R88, -RZ, R91.H0_H0 ;  /* 0x2000005bff583230 */ /* 0x000fe20000004100 */
[----:B------:R-:W-:Y:S01]  /*3e60*/  @P5 FMUL.FTZ R165, R115, R164 ;  /* 0x000000a473a55220 */ /* 0x000fe20000410000 */
[----:B------:R-:W-:Y:S01]  /*3e70*/  LOP3.LUT P5, RZ, R176, 0xff, RZ, 0xc0, !PT ;  /* 0x000000ffb0ff7812 */ /* 0x000fe200078ac0ff */
[----:B------:R-:W-:Y:S01]  /*3e80*/  FADD.FTZ R99, R99, -R98 ;  /* 0x8000006263637221 */ /* 0x000fe20000010000 */
[----:B------:R-:W-:Y:S01]  /*3e90*/  IADD3 R173, R173, c[0x0][0x160], RZ ;  /* 0x00005800adad7a10 */ /* 0x000fe20007ffe0ff */
[----:B------:R-:W-:-:S02]  /*3ea0*/  FFMA.FTZ R104, R104, R202, R201 ;  /* 0x000000ca68687223 */ /* 0x000fc400000100c9 */
[----:B------:R-:W-:Y:S02]  /*3eb0*/  FFMA.FTZ R106, R106, R202, R201 ;  /* 0x000000ca6a6a7223 */ /* 0x000fe400000100c9 */
[----:B------:R-:W-:Y:S01]  /*3ec0*/  @P6 FMUL.FTZ R94, R114, R89 ;  /* 0x00000059725e6220 */ /* 0x000fe20000410000 */
[----:B------:R-:W-:Y:S01]  /*3ed0*/  LOP3.LUT P6, RZ, R138, 0xff00, RZ, 0xc0, !PT ;  /* 0x0000ff008aff7812 */ /* 0x000fe200078cc0ff */
[----:B------:R-:W-:Y:S01]  /*3ee0*/  FADD.FTZ R109, R109, -R108 ;  /* 0x8000006c6d6d7221 */ /* 0x000fe20000010000 */
[----:B------:R-:W-:Y:S01]  /*3ef0*/  @P1 HADD2.F32 R89, -RZ, R77.H1_H1 ;  /* 0x3000004dff591230 */ /* 0x000fe20000004100 */
[C---:B------:R-:W-:Y:S01]  /*3f00*/  FMUL.FTZ R92, R178.reuse, R97 ;  /* 0x00000061b25c7220 */ /* 0x040fe20000410000 */
[----:B------:R-:W-:Y:S01]  /*3f10*/  @P1 HADD2.F32 R97, -RZ, R79.H0_H0 ;  /* 0x2000004fff611230 */ /* 0x000fe20000004100 */
[----:B------:R-:W-:Y:S02]  /*3f20*/  FMUL.FTZ R108, R178, R99 ;  /* 0x00000063b26c7220 */ /* 0x000fe40000410000 */
[----:B------:R-:W-:-:S02]  /*3f30*/  FADD.FTZ R105, R105, -R104 ;  /* 0x8000006869697221 */ /* 0x000fc40000010000 */
[----:B------:R-:W-:Y:S01]  /*3f40*/  FADD.FTZ R107, R107, -R106 ;  /* 0x8000006a6b6b7221 */ /* 0x000fe20000010000 */
[----:B------:R-:W-:Y:S01]  /*3f50*/  MOV R106, RZ ;  /* 0x000000ff006a7202 */ /* 0x000fe20000000f00 */
[----:B------:R-:W-:Y:S01]  /*3f60*/  @P1 FADD.FTZ R92, R92, R93 ;  /* 0x0000005d5c5c1221 */ /* 0x000fe20000010000 */
[----:B------:R-:W-:Y:S01]  /*3f70*/  @P1 HADD2.F32 R93, -RZ, R78.H0_H0 ;  /* 0x2000004eff5d1230 */ /* 0x000fe20000004100 */
[----:B------:R-:W-:Y:S01]  /*3f80*/  FMUL.FTZ R98, R178, R109 ;  /* 0x0000006db2627220 */ /* 0x000fe20000410000 */
[----:B------:R-:W-:Y:S01]  /*3f90*/  @P6 HADD2.F32 R99, -RZ, R48.H1_H1 ;  /* 0x30000030ff636230 */ /* 0x000fe20000004100 */
[----:B------:R-:W-:Y:S01]  /*3fa0*/  @P1 FADD.FTZ R108, R108, R95 ;  /* 0x0000005f6c6c1221 */ /* 0x000fe20000010000 */
[----:B------:R-:W-:Y:S01]  /*3fb0*/  @P1 HADD2.F32 R95, -RZ, R78.H1_H1 ;  /* 0x3000004eff5f1230 */ /* 0x000fe20000004100 */
[----:B------:R-:W-:Y:S02]  /*3fc0*/  FFMA.FTZ R110, R110, R202, R201 ;  /* 0x000000ca6e6e7223 */ /* 0x000fe400000100c9 */
[----:B------:R-:W-:-:S02]  /*3fd0*/  FMUL.FTZ R104, R178, R105 ;  /* 0x00000069b2687220 */ /* 0x000fc40000410000 */
[C---:B------:R-:W-:Y:S01]  /*3fe0*/  FMUL.FTZ R96, R178.reuse, R101 ;  /* 0x00000065b2607220 */ /* 0x040fe20000410000 */
[----:B------:R-:W-:Y:S01]  /*3ff0*/  @P1 HADD2.F32 R101, -RZ, R79.H1_H1 ;  /* 0x3000004fff651230 */ /* 0x000fe20000004100 */
[----:B------:R-:W-:Y:S02]  /*4000*/  FMUL.FTZ R102, R178, R107 ;  /* 0x0000006bb2667220 */ /* 0x000fe40000410000 */
[-C--:B------:R-:W-:Y:S01]  /*4010*/  FMUL.FTZ R90, R92, R179.reuse ;  /* 0x000000b35c5a7220 */ /* 0x080fe20000410000 */
[----:B------:R-:W-:Y:S01]  /*4020*/  @P0 F2FP.PACK_AB R92, RZ, R92 ;  /* 0x0000005cff5c023e */ /* 0x000fe200000000ff */
[----:B------:R-:W-:Y:S02]  /*4030*/  @P1 FADD.FTZ R98, R98, R97 ;  /* 0x0000006162621221 */ /* 0x000fe40000010000 */
[----:B------:R-:W-:Y:S01]  /*4040*/  FADD.FTZ R111, R111, -R110 ;  /* 0x8000006e6f6f7221 */ /* 0x000fe20000010000 */
[----:B------:R-:W-:Y:S01]  /*4050*/  @P0 PRMT R80, R92, 0x7610, R80 ;  /* 0x000076105c500816 */ /* 0x000fe20000000050 */
[----:B------:R-:W-:Y:S01]  /*4060*/  @P1 FADD.FTZ R104, R104, R93 ;  /* 0x0000005d68681221 */ /* 0x000fe20000010000 */
[----:B------:R-:W-:Y:S01]  /*4070*/  @P5 HADD2.F32 R93, -RZ, R48.H0_H0 ;  /* 0x20000030ff5d5230 */ /* 0x000fe20000004100 */
[----:B------:R-:W-:Y:S01]  /*4080*/  FMUL.FTZ R97, R108, R179 ;  /* 0x000000b36c617220 */ /* 0x000fe20000410000 */
[----:B------:R-:W-:Y:S01]  /*4090*/  @P0 F2FP.PACK_AB R108, RZ, R108 ;  /* 0x0000006cff6c023e */ /* 0x000fe200000000ff */
[----:B------:R-:W-:-:S02]  /*40a0*/  @P1 FADD.FTZ R96, R96, R103 ;  /* 0x0000006760601221 */ /* 0x000fc40000010000 */
[----:B------:R-:W-:Y:S01]  /*40b0*/  @P1 FADD.FTZ R102, R102, R95 ;  /* 0x0000005f66661221 */ /* 0x000fe20000010000 */
[----:B------:R-:W-:Y:S01]  /*40c0*/  HFMA2.MMA R95, -RZ, RZ, 0, 0 ;  /* 0x00000000ff5f7435 */ /* 0x000fe200000001ff */
[----:B------:R-:W-:Y:S01]  /*40d0*/  FMUL.FTZ R103, R90, c[0x0][0x1e8] ;  /* 0x00007a005a677a20 */ /* 0x000fe20000410000 */
[----:B------:R-:W-:Y:S01]  /*40e0*/  @P0 PRMT R80, R80, 0x5410, R108 ;  /* 0x0000541050500816 */ /* 0x000fe2000000006c */
[----:B------:R-:W-:Y:S01]  /*40f0*/  @P1 FADD.FTZ R100, R100, R89 ;  /* 0x0000005964641221 */ /* 0x000fe20000010000 */
[----:B------:R-:W-:Y:S01]  /*4100*/  @P4 HADD2.F32 R89, -RZ, R91.H1_H1 ;  /* 0x3000005bff594230 */ /* 0x000fe20000004100 */
[----:B------:R-:W-:Y:S01]  /*4110*/  FMUL.FTZ R178, R178, R111 ;  /* 0x0000006fb2b27220 */ /* 0x000fe20000410000 */
[----:B------:R-:W-:Y:S01]  /*4120*/  CS2R R90, SRZ ;  /* 0x00000000005a7805 */ /* 0x000fe2000001ff00 */
[----:B------:R-:W-:Y:S01]  /*4130*/  FMUL.FTZ R105, R97, c[0x0][0x1e8] ;  /* 0x00007a0061697a20 */ /* 0x000fe20000410000 */
[----:B------:R-:W-:Y:S01]  /*4140*/  @P0 F2FP.PACK_AB R97, RZ, R102 ;  /* 0x00000066ff61023e */ /* 0x000fe200000000ff */
[----:B------:R-:W-:Y:S01]  /*4150*/  @P5 FMUL.FTZ R106, R103, R93 ;  /* 0x0000005d676a5220 */ /* 0x000fe20000410000 */
[----:B------:R-:W-:Y:S01]  /*4160*/  @P0 F2FP.PACK_AB R93, RZ, R104 ;  /* 0x00000068ff5d023e */ /* 0x000fe200000000ff */
[----:B------:R-:W-:Y:S01]  /*4170*/  @P3 FMUL.FTZ R91, R113, R88 ;  /* 0x00000058715b3220 */ /* 0x000fe20000410000 */
[----:B------:R-:W-:Y:S01]  /*4180*/  @P0 F2FP.PACK_AB R88, RZ, R96 ;  /* 0x00000060ff58023e */ /* 0x000fe200000000ff */
[----:B------:R-:W-:Y:S01]  /*4190*/  @P1 FADD.FTZ R178, R178, R101 ;  /* 0x00000065b2b21221 */ /* 0x000fe20000010000 */
[----:B------:R-:W-:Y:S01]  /*41a0*/  @P0 PRMT R82, R93, 0x7610, R82 ;  /* 0x000076105d520816 */ /* 0x000fe20000000052 */
[----:B------:R-:W-:Y:S01]  /*41b0*/  @P6 FMUL.FTZ R95, R105, R99 ;  /* 0x00000063695f6220 */ /* 0x000fe20000410000 */
[----:B------:R-:W-:Y:S01]  /*41c0*/  @P0 F2FP.PACK_AB R99, RZ, R98 ;  /* 0x00000062ff63023e */ /* 0x000fe200000000ff */
[----:B------:R-:W-:Y:S01]  /*41d0*/  @P4 FMUL.FTZ R90, R112, R89 ;  /* 0x00000059705a4220 */ /* 0x000fe20000410000 */
[----:B------:R-:W-:Y:S01]  /*41e0*/  HFMA2.MMA R108, -RZ, RZ, 0, 0 ;  /* 0x00000000ff6c7435 */ /* 0x000fe200000001ff */
[----:B------:R-:W-:Y:S01]  /*41f0*/  @P0 F2FP.PACK_AB R89, RZ, R100 ;  /* 0x00000064ff59023e */ /* 0x000fe200000000ff */
[-C--:B------:R-:W-:Y:S01]  /*4200*/  FMUL.FTZ R100, R100, R179.reuse ;  /* 0x000000b364647220 */ /* 0x080fe20000410000 */
[----:B------:R-:W-:Y:S01]  /*4210*/  @P0 PRMT R81, R88, 0x7610, R81 ;  /* 0x0000761058510816 */ /* 0x000fe20000000051 */
[-C--:B------:R-:W-:Y:S01]  /*4220*/  FMUL.FTZ R96, R96, R179.reuse ;  /* 0x000000b360607220 */ /* 0x080fe20000410000 */
[----:B------:R-:W-:Y:S01]  /*4230*/  @P0 F2FP.PACK_AB R101, RZ, R178 ;  /* 0x000000b2ff65023e */ /* 0x000fe200000000ff */
[----:B------:R-:W-:Y:S01]  /*4240*/  FMUL.FTZ R110, R100, c[0x0][0x1e8] ;  /* 0x00007a00646e7a20 */ /* 0x000fe20000410000 */
[----:B------:R-:W-:Y:S01]  /*4250*/  @P0 PRMT R83, R99, 0x7610, R83 ;  /* 0x0000761063530816 */ /* 0x000fe20000000053 */
[----:B------:R-:W-:Y:S01]  /*4260*/  HFMA2.MMA R99, -RZ, RZ, 0, 0 ;  /* 0x00000000ff637435 */ /* 0x000fe200000001ff */
[----:B------:R-:W-:Y:S01]  /*4270*/  @P0 PRMT R82, R82, 0x5410, R97 ;  /* 0x0000541052520816 */ /* 0x000fe20000000061 */
[----:B------:R-:W-:Y:S01]  /*4280*/  FMUL.FTZ R104, R104, R179 ;  /* 0x000000b368687220 */ /* 0x000fe20000410000 */
[----:B------:R-:W-:Y:S01]  /*4290*/  @P0 PRMT R81, R81, 0x5410, R89 ;  /* 0x0000541051510816 */ /* 0x000fe20000000059 */
[----:B------:R-:W-:Y:S01]  /*42a0*/  @P0 IMAD.WIDE.U32 R88, R175, R252, c[0x0][0x258] ;  /* 0x00009600af580625 */ /* 0x000fe200078e00fc */
[----:B------:R-:W-:-:S02]  /*42b0*/  MOV R97, RZ ;  /* 0x000000ff00617202 */ /* 0x000fc40000000f00 */
[----:B------:R-:W-:Y:S01]  /*42c0*/  LOP3.LUT P3, RZ, R138, 0xff000000, RZ, 0xc0, !PT ;  /* 0xff0000008aff7812 */ /* 0x000fe2000786c0ff */
[-C--:B------:R-:W-:Y:S01]  /*42d0*/  FMUL.FTZ R102, R102, R179.reuse ;  /* 0x000000b366667220 */ /* 0x080fe20000410000 */
[----:B------:R-:W-:Y:S01]  /*42e0*/  @P0 PRMT R83, R83, 0x5410, R101 ;  /* 0x0000541053530816 */ /* 0x000fe20000000065 */
[-C--:B------:R-:W-:Y:S01]  /*42f0*/  FMUL.FTZ R98, R98, R179.reuse ;  /* 0x000000b362627220 */ /* 0x080fe20000410000 */
[----:B------:R-:W-:Y:S01]  /*4300*/  LOP3.LUT P1, RZ, R138, 0xff0000, RZ, 0xc0, !PT ;  /* 0x00ff00008aff7812 */ /* 0x000fe2000782c0ff */
[----:B------:R-:W-:Y:S01]  /*4310*/  FMUL.FTZ R178, R178, R179 ;  /* 0x000000b3b2b27220 */ /* 0x000fe20000410000 */
[C---:B------:R-:W-:Y:S01]  /*4320*/  LOP3.LUT P4, RZ, R139.reuse, 0xff00, RZ, 0xc0, !PT ;  /* 0x0000ff008bff7812 */ /* 0x040fe2000788c0ff */
[----:B------:R0:W-:Y:S01]  /*4330*/  @P0 STG.E.128 [R88.64], R80 ;  /* 0x0000005058000986 */ /* 0x0001e2000c101d04 */
[----:B------:R-:W-:Y:S01]  /*4340*/  LOP3.LUT P0, RZ, R139, 0xff0000, RZ, 0xc0, !PT ;  /* 0x00ff00008bff7812 */ /* 0x000fe2000780c0ff */
[----:B------:R-:W-:Y:S01]  /*4350*/  FMUL.FTZ R109, R96, c[0x0][0x1e8] ;  /* 0x00007a00606d7a20 */ /* 0x000fe20000410000 */
[----:B------:R-:W-:Y:S01]  /*4360*/  CS2R R100, SRZ ;  /* 0x0000000000647805 */ /* 0x000fe2000001ff00 */
[----:B------:R-:W-:-:S02]  /*4370*/  FMUL.FTZ R104, R104, c[0x0][0x1e8] ;  /* 0x00007a0068687a20 */ /* 0x000fc40000410000 */
[----:B------:R-:W-:Y:S02]  /*4380*/  FMUL.FTZ R111, R102, c[0x0][0x1e8] ;  /* 0x00007a00666f7a20 */ /* 0x000fe40000410000 */
[----:B------:R-:W-:Y:S01]  /*4390*/  FMUL.FTZ R102, R98, c[0x0][0x1e8] ;  /* 0x00007a0062667a20 */ /* 0x000fe20000410000 */
[----:B------:R-:W-:Y:S01]  /*43a0*/  MOV R98, RZ ;  /* 0x000000ff00627202 */ /* 0x000fe20000000f00 */
[----:B------:R-:W-:Y:S02]  /*43b0*/  FMUL.FTZ R178, R178, c[0x0][0x1e8] ;  /* 0x00007a00b2b27a20 */ /* 0x000fe40000410000 */
[----:B------:R-:W-:Y:S01]  /*43c0*/  @P4 HADD2.F32 R96, -RZ, R50.H1_H1 ;  /* 0x30000032ff604230 */ /* 0x000fe20000004100 */
[----:B------:R-:W-:Y:S02]  /*43d0*/  FADD.FTZ R39, R90, R39 ;  /* 0x000000275a277221 */ /* 0x000fe40000010000 */
[----:B------:R-:W-:Y:S02]  /*43e0*/  FADD.FTZ R40, R91, R40 ;  /* 0x000000285b287221 */ /* 0x000fe40000010000 */
[----:B------:R-:W-:Y:S01]  /*43f0*/  @P4 FMUL.FTZ R101, R111, R96 ;  /* 0x000000606f654220 */ /* 0x000fe20000410000 */
[--C-:B0-----:R-:W-:Y:S01]  /*4400*/  @P3 HADD2.F32 R89, -RZ, R49.reuse.H1_H1 ;  /* 0x30000031ff593230 */ /* 0x101fe20000004100 */
[----:B------:R-:W-:Y:S01]  /*4410*/  FADD.FTZ R37, R94, R37 ;  /* 0x000000255e257221 */ /* 0x000fe20000010000 */
[----:B------:R-:W-:Y:S01]  /*4420*/  @P1 HADD2.F32 R88, -RZ, R49.H0_H0 ;  /* 0x20000031ff581230 */ /* 0x000fe20000004100 */
[----:B------:R-:W-:Y:S01]  /*4430*/  FADD.FTZ R35, R142, R35 ;  /* 0x000000238e237221 */ /* 0x000fe20000010000 */
[----:B------:R-:W-:Y:S01]  /*4440*/  SEL R142, RZ, 0x1, P2 ;  /* 0x00000001ff8e7807 */ /* 0x000fe20001000000 */
[----:B------:R-:W-:-:S02]  /*4450*/  @P3 FMUL.FTZ R99, R110, R89 ;  /* 0x000000596e633220 */ /* 0x000fc40000410000 */
        /* <DEDUP_REMOVED lines=16> */
[----:B------:R-:W-:Y:S01]  /*4560*/  FADD.FTZ R38, R165, R38 ;  /* 0x00000026a5267221 */ /* 0x000fe20000010000 */
[--C-:B--2---:R-:W-:Y:S02]  /*4570*/  @P5 HADD2.F32 R92, -RZ, R84.reuse.H0_H0 ;  /* 0x20000054ff5c5230 */ /* 0x104fe40000004100 */
[----:B------:R-:W-:-:S02]  /*4580*/  @P6 HADD2.F32 R84, -RZ, R84.H1_H1 ;  /* 0x30000054ff546230 */ /* 0x000fc40000004100 */
[----:B------:R-:W-:Y:S01]  /*4590*/  @P4 HADD2.F32 R96, -RZ, R86.H1_H1 ;  /* 0x30000056ff604230 */ /* 0x000fe20000004100 */
[----:B------:R-:W-:Y:S01]  /*45a0*/  @P5 FMUL.FTZ R97, R103, R92 ;  /* 0x0000005c67615220 */ /* 0x000fe20000410000 */
[----:B------:R-:W-:Y:S01]  /*45b0*/  LOP3.LUT P5, RZ, R139, 0xff, RZ, 0xc0, !PT ;  /* 0x000000ff8bff7812 */ /* 0x000fe200078ac0ff */
[----:B------:R-:W-:Y:S01]  /*45c0*/  @P6 FMUL.FTZ R108, R105, R84 ;  /* 0x00000054696c6220 */ /* 0x000fe20000410000 */
[----:B------:R-:W-:Y:S01]  /*45d0*/  LEA R92, P6, R143, c[0x0][0x248], 0x4 ;  /* 0x000092008f5c7a11 */ /* 0x000fe200078c20ff */
[----:B------:R-:W-:Y:S01]  /*45e0*/  HFMA2.MMA R105, -RZ, RZ, 0, 0 ;  /* 0x00000000ff697435 */ /* 0x000fe200000001ff */
[----:B------:R-:W-:Y:S01]  /*45f0*/  @P0 HADD2.F32 R103, -RZ, R51.H0_H0 ;  /* 0x20000033ff670230 */ /* 0x000fe20000004100 */
[----:B------:R-:W-:Y:S01]  /*4600*/  MOV R84, RZ ;  /* 0x000000ff00547202 */ /* 0x000fe20000000f00 */
[----:B------:R-:W-:Y:S01]  /*4610*/  @P1 FMUL.FTZ R84, R109, R88 ;  /* 0x000000586d541220 */ /* 0x000fe20000410000 */
[----:B------:R-:W-:Y:S01]  /*4620*/  LEA.HI.X R93, R143, c[0x0][0x24c], RZ, 0x4, P6 ;  /* 0x000093008f5d7a11 */ /* 0x000fe200030f24ff */
[----:B------:R-:W-:Y:S01]  /*4630*/  FADD.FTZ R42, R97, R42 ;  /* 0x0000002a612a7221 */ /* 0x000fe20000010000 */
[----:B------:R-:W-:Y:S01]  /*4640*/  LOP3.LUT P6, RZ, R139, 0xff000000, RZ, 0xc0, !PT ;  /* 0xff0000008bff7812 */ /* 0x000fe200078cc0ff */
[----:B------:R-:W-:Y:S01]  /*4650*/  @P0 FMUL.FTZ R100, R102, R103 ;  /* 0x0000006766640220 */ /* 0x000fe20000410000 */
[----:B------:R-:W-:Y:S01]  /*4660*/  MOV R88, RZ ;  /* 0x000000ff00587202 */ /* 0x000fe20000000f00 */
[----:B------:R-:W-:Y:S01]  /*4670*/  FADD.FTZ R41, R108, R41 ;  /* 0x000000296c297221 */ /* 0x000fe20000010000 */
[----:B------:R-:W-:-:S02]  /*4680*/  @P5 HADD2.F32 R89, -RZ, R50.H0_H0 ;  /* 0x20000032ff595230 */ /* 0x000fc40000004100 */
[----:B------:R-:W-:-:S03]  /*4690*/  @P5 HADD2.F32 R94, -RZ, R86.H0_H0 ;  /* 0x20000056ff5e5230 */ /* 0x000fc60000004100 */
[----:B------:R-:W-:Y:S01]  /*46a0*/  @P5 FMUL.FTZ R88, R104, R89 ;  /* 0x0000005968585220 */ /* 0x000fe20000410000 */
[----:B------:R-:W-:Y:S01]  /*46b0*/  F2FP.PACK_AB R89, R99, R84 ;  /* 0x000000546359723e */ /* 0x000fe200000000ff */
[----:B------:R-:W-:Y:S02]  /*46c0*/  @P0 HADD2.F32 R99, -RZ, R87.H0_H0 ;  /* 0x20000057ff630230 */ /* 0x000fe40000004100 */
[----:B------:R-:W-:Y:S01]  /*46d0*/  @P6 HADD2.F32 R107, -RZ, R51.H1_H1 ;  /* 0x30000033ff6b6230 */ /* 0x000fe20000004100 */
[----:B------:R-:W-:Y:S01]  /*46e0*/  F2FP.PACK_AB R90, R101, R88 ;  /* 0x00000058655a723e */ /* 0x000fe200000000ff */
[--C-:B------:R-:W-:Y:S01]  /*46f0*/  @P1 HADD2.F32 R84, -RZ, R85.reuse.H0_H0 ;  /* 0x20000055ff541230 */ /* 0x100fe20000004100 */
[----:B------:R-:W-:Y:S01]  /*4700*/  F2FP.PACK_AB R88, R95, R106 ;  /* 0x0000006a5f58723e */ /* 0x000fe200000000ff */
[----:B------:R-:W-:Y:S01]  /*4710*/  @P0 FMUL.FTZ R98, R102, R99 ;  /* 0x0000006366620220 */ /* 0x000fe20000410000 */
[----:B------:R-:W-:Y:S01]  /*4720*/  ISETP.GE.AND P0, PT, R173, c[0x0][0x164], PT ;  /* 0x00005900ad007a0c */ /* 0x000fe20003f06270 */
[----:B------:R-:W-:Y:S01]  /*4730*/  @P6 FMUL.FTZ R105, R178, R107 ;  /* 0x0000006bb2696220 */ /* 0x000fe20000410000 */
[----:B------:R-:W-:Y:S01]  /*4740*/  MOV R95, RZ ;  /* 0x000000ff005f7202 */ /* 0x000fe20000000f00 */
[----:B------:R-:W-:Y:S01]  /*4750*/  @P1 FMUL.FTZ R95, R109, R84 ;  /* 0x000000546d5f1220 */ /* 0x000fe20000410000 */
[----:B------:R-:W-:Y:S01]  /*4760*/  HFMA2.MMA R84, -RZ, RZ, 0, 0 ;  /* 0x00000000ff547435 */ /* 0x000fe200000001ff */
[----:B------:R-:W-:Y:S01]  /*4770*/  @P3 HADD2.F32 R85, -RZ, R85.H1_H1 ;  /* 0x30000055ff553230 */ /* 0x000fe20000004100 */
[----:B------:R-:W-:Y:S01]  /*4780*/  F2FP.PACK_AB R91, R105, R100 ;  /* 0x00000064695b723e */ /* 0x000fe200000000ff */
[----:B------:R-:W-:Y:S01]  /*4790*/  HFMA2.MMA R100, -RZ, RZ, 0, 0 ;  /* 0x00000000ff647435 */ /* 0x000fe200000001ff */
[----:B------:R-:W-:Y:S01]  /*47a0*/  @P6 HADD2.F32 R101, -RZ, R87.H1_H1 ;  /* 0x30000057ff656230 */ /* 0x000fe20000004100 */
[----:B------:R-:W-:Y:S01]  /*47b0*/  CS2R R86, SRZ ;  /* 0x0000000000567805 */ /* 0x000fe2000001ff00 */
[----:B------:R-:W-:Y:S01]  /*47c0*/  @P3 FMUL.FTZ R84, R110, R85 ;  /* 0x000000556e543220 */ /* 0x000fe20000410000 */
[----:B------:R0:W-:Y:S01]  /*47d0*/  STG.E.128 [R92.64], R88 ;  /* 0x000000585c007986 */ /* 0x0001e2000c101d04 */
[----:B------:R-:W-:-:S02]  /*47e0*/  @P5 FMUL.FTZ R87, R104, R94 ;  /* 0x0000005e68575220 */ /* 0x000fc40000410000 */
[----:B------:R-:W-:Y:S02]  /*47f0*/  @P4 FMUL.FTZ R86, R111, R96 ;  /* 0x000000606f564220 */ /* 0x000fe40000410000 */
[----:B------:R-:W-:Y:S02]  /*4800*/  @P6 FMUL.FTZ R100, R178, R101 ;  /* 0x00000065b2646220 */ /* 0x000fe40000410000 */
[----:B------:R-:W-:Y:S02]  /*4810*/  FADD.FTZ R44, R95, R44 ;  /* 0x0000002c5f2c7221 */ /* 0x000fe40000010000 */
[----:B------:R-:W-:Y:S02]  /*4820*/  FADD.FTZ R43, R84, R43 ;  /* 0x0000002b542b7221 */ /* 0x000fe40000010000 */
[----:B------:R-:W-:Y:S02]  /*4830*/  FADD.FTZ R46, R87, R46 ;  /* 0x0000002e572e7221 */ /* 0x000fe40000010000 */
[----:B------:R-:W-:-:S02]  /*4840*/  FADD.FTZ R45, R86, R45 ;  /* 0x0000002d562d7221 */ /* 0x000fc40000010000 */
[----:B------:R-:W-:Y:S02]  /*4850*/  FADD.FTZ R181, R98, R181 ;  /* 0x000000b562b57221 */ /* 0x000fe40000010000 */
[----:B------:R-:W-:Y:S01]  /*4860*/  FADD.FTZ R47, R100, R47 ;  /* 0x0000002f642f7221 */ /* 0x000fe20000010000 */
[----:B0-----:R-:W-:Y:S01]  /*4870*/  @P0 CALL.REL.NOINC `(.L_x_2205) ;  /* 0x0000001000000944 */ /* 0x001fe20003c00000 */
[----:B------:R-:W-:Y:S05]  /*4880*/  BRA `(.L_x_2206) ;  /* 0xffffc11000007947 */ /* 0x000fea000383ffff */
.L_x_2205:
        /* <DEDUP_REMOVED lines=76> */
.L_x_2202:
        /* <DEDUP_REMOVED lines=35> */
.L_x_2203:
[----:B------:R-:W-:Y:S01]  /*4f80*/  HFMA2.MMA R90, -RZ, RZ, 0, 9.5367431640625e-07 ;  /* 0x00000010ff5a7435 */ /* 0x000fe200000001ff */
[----:B------:R-:W-:-:S02]  /*4f90*/  MOV R85, R86 ;  /* 0x0000005600557202 */ /* 0x000fc40000000f00 */
[----:B------:R-:W-:Y:S02]  /*4fa0*/  MOV R202, 0x1f ;  /* 0x0000001f00ca7802 */ /* 0x000fe40000000f00 */
[----:B------:R-:W-:Y:S02]  /*4fb0*/  MOV R201, 0xffffffff ;  /* 0xffffffff00c97802 */ /* 0x000fe40000000f00 */
[----:B------:R-:W-:Y:S02]  /*4fc0*/  MOV R84, 0x4fe0 ;  /* 0x00004fe000547802 */ /* 0x000fe40000000f00 */
[----:B-----5:R-:W-:Y:S05]  /*4fd0*/  CALL.REL.NOINC `($__internal_35_$__cuda_sm70_shflsync_down_p) ;  /* 0x0000046000007944 */ /* 0x020fea0003c00000 */
[----:B-1----:R-:W-:Y:S01]  /*4fe0*/  MOV R91, R90 ;  /* 0x0000005a005b7202 */ /* 0x002fe20000000f00 */
[----:B------:R-:W-:Y:S05]  /*4ff0*/  BRA `(.L_x_2207) ;  /* 0xffffcfc000007947 */ /* 0x000fea000383ffff */
.L_x_2204:
[----:B------:R-:W-:Y:S01]  /*5000*/  HFMA2.MMA R90, -RZ, RZ, 0, 9.5367431640625e-07 ;  /* 0x00000010ff5a7435 */ /* 0x000fe200000001ff */
[----:B------:R-:W-:Y:S02]  /*5010*/  MOV R85, R87 ;  /* 0x0000005700557202 */ /* 0x000fe40000000f00 */
[----:B------:R-:W-:Y:S02]  /*5020*/  MOV R202, 0x1f ;  /* 0x0000001f00ca7802 */ /* 0x000fe40000000f00 */
[----:B------:R-:W-:-:S02]  /*5030*/  MOV R201, 0xffffffff ;  /* 0xffffffff00c97802 */ /* 0x000fc40000000f00 */
[----:B------:R-:W-:Y:S02]  /*5040*/  MOV R84, 0x5060 ;  /* 0x0000506000547802 */ /* 0x000fe40000000f00 */
[----:B01---5:R-:W-:Y:S05]  /*5050*/  CALL.REL.NOINC `($__internal_35_$__cuda_sm70_shflsync_down_p) ;  /* 0x000003e000007944 */ /* 0x023fea0003c00000 */
[----:B------:R-:W-:Y:S01]  /*5060*/  FADD.FTZ R86, R86, R91 ;  /* 0x0000005b56567221 */ /* 0x000fe20000010000 */
[----:B------:R-:W-:Y:S01]  /*5070*/  MOV R202, 0x1f ;  /* 0x0000001f00ca7802 */ /* 0x000fe20000000f00 */
[----:B-1----:R-:W-:Y:S01]  /*5080*/  FADD.FTZ R87, R87, R90 ;  /* 0x0000005a57577221 */ /* 0x002fe20000010000 */
[----:B------:R-:W-:Y:S01]  /*5090*/  HFMA2.MMA R90, -RZ, RZ, 0, 4.76837158203125e-07 ;  /* 0x00000008ff5a7435 */ /* 0x000fe200000001ff */
[----:B------:R-:W-:Y:S02]  /*50a0*/  MOV R201, 0xffffffff ;  /* 0xffffffff00c97802 */ /* 0x000fe40000000f00 */
[----:B------:R-:W-:Y:S02]  /*50b0*/  MOV R85, R86 ;  /* 0x0000005600557202 */ /* 0x000fe40000000f00 */
[----:B------:R-:W-:Y:S02]  /*50c0*/  MOV R84, 0x50e0 ;  /* 0x000050e000547802 */ /* 0x000fe40000000f00 */
[----:B------:R-:W-:Y:S05]  /*50d0*/  CALL.REL.NOINC `($__internal_35_$__cuda_sm70_shflsync_down_p) ;  /* 0x0000036000007944 */ /* 0x000fea0003c00000 */
[----:B-1----:R-:W-:Y:S01]  /*50e0*/  MOV R91, R90 ;  /* 0x0000005a005b7202 */ /* 0x002fe20000000f00 */
[----:B------:R-:W-:Y:S01]  /*50f0*/  HFMA2.MMA R90, -RZ, RZ, 0, 4.76837158203125e-07 ;  /* 0x00000008ff5a7435 */ /* 0x000fe200000001ff */
[----:B------:R-:W-:-:S02]  /*5100*/  MOV R85, R87 ;  /* 0x0000005700557202 */ /* 0x000fc40000000f00 */
[----:B------:R-:W-:Y:S02]  /*5110*/  MOV R202, 0x1f ;  /* 0x0000001f00ca7802 */ /* 0x000fe40000000f00 */
[----:B------:R-:W-:Y:S02]  /*5120*/  MOV R201, 0xffffffff ;  /* 0xffffffff00c97802 */ /* 0x000fe40000000f00 */
[----:B------:R-:W-:Y:S02]  /*5130*/  MOV R84, 0x5150 ;  /* 0x0000515000547802 */ /* 0x000fe40000000f00 */
[----:B------:R-:W-:Y:S05]  /*5140*/  CALL.REL.NOINC `($__internal_35_$__cuda_sm70_shflsync_down_p) ;  /* 0x000002f000007944 */ /* 0x000fea0003c00000 */
[----:B------:R-:W-:Y:S01]  /*5150*/  FADD.FTZ R86, R91, R86 ;  /* 0x000000565b567221 */ /* 0x000fe20000010000 */
[----:B------:R-:W-:Y:S01]  /*5160*/  MOV R202, 0x1f ;  /* 0x0000001f00ca7802 */ /* 0x000fe20000000f00 */
[----:B-1----:R-:W-:Y:S01]  /*5170*/  FADD.FTZ R87, R87, R90 ;  /* 0x0000005a57577221 */ /* 0x002fe20000010000 */
[----:B------:R-:W-:Y:S01]  /*5180*/  HFMA2.MMA R90, -RZ, RZ, 0, 2.384185791015625e-07 ;  /* 0x00000004ff5a7435 */ /* 0x000fe200000001ff */
[----:B------:R-:W-:Y:S02]  /*5190*/  MOV R201, 0xffffffff ;  /* 0xffffffff00c97802 */ /* 0x000fe40000000f00 */
[----:B------:R-:W-:-:S02]  /*51a0*/  MOV R85, R86 ;  /* 0x0000005600557202 */ /* 0x000fc40000000f00 */
[----:B------:R-:W-:Y:S02]  /*51b0*/  MOV R84, 0x51d0 ;  /* 0x000051d000547802 */ /* 0x000fe40000000f00 */
[----:B------:R-:W-:Y:S05]  /*51c0*/  CALL.REL.NOINC `($__internal_35_$__cuda_sm70_shflsync_down_p) ;  /* 0x0000027000007944 */ /* 0x000fea0003c00000 */
[----:B-1----:R-:W-:Y:S01]  /*51d0*/  MOV R91, R90 ;  /* 0x0000005a005b7202 */ /* 0x002fe20000000f00 */
[----:B------:R-:W-:Y:S01]  /*51e0*/  HFMA2.MMA R90, -RZ, RZ, 0, 2.384185791015625e-07 ;  /* 0x00000004ff5a7435 */ /* 0x000fe200000001ff */
[----:B------:R-:W-:Y:S02]  /*51f0*/  MOV R85, R87 ;  /* 0x0000005700557202 */ /* 0x000fe40000000f00 */
[----:B------:R-:W-:Y:S02]  /*5200*/  MOV R202, 0x1f ;  /* 0x0000001f00ca7802 */ /* 0x000fe40000000f00 */
[----:B------:R-:W-:Y:S02]  /*5210*/  MOV R201, 0xffffffff ;  /* 0xffffffff00c97802 */ /* 0x000fe40000000f00 */
[----:B------:R-:W-:Y:S02]  /*5220*/  MOV R84, 0x5240 ;  /* 0x0000524000547802 */ /* 0x000fe40000000f00 */
[----:B------:R-:W-:Y:S05]  /*5230*/  CALL.REL.NOINC `($__internal_35_$__cuda_sm70_shflsync_down_p) ;  /* 0x0000020000007944 */ /* 0x000fea0003c00000 */
[----:B------:R-:W-:Y:S01]  /*5240*/  FADD.FTZ R86, R91, R86 ;  /* 0x000000565b567221 */ /* 0x000fe20000010000 */
[----:B------:R-:W-:Y:S01]  /*5250*/  MOV R202, 0x1f ;  /* 0x0000001f00ca7802 */ /* 0x000fe20000000f00 */
[----:B-1----:R-:W-:Y:S01]  /*5260*/  FADD.FTZ R87, R87, R90 ;  /* 0x0000005a57577221 */ /* 0x002fe20000010000 */
[----:B------:R-:W-:Y:S01]  /*5270*/  HFMA2.MMA R90, -RZ, RZ, 0, 1.1920928955078125e-07 ;  /* 0x00000002ff5a7435 */ /* 0x000fe200000001ff */
[----:B------:R-:W-:-:S02]  /*5280*/  MOV R201, 0xffffffff ;  /* 0xffffffff00c97802 */ /* 0x000fc40000000f00 */
[----:B------:R-:W-:Y:S02]  /*5290*/  MOV R85, R86 ;  /* 0x0000005600557202 */ /* 0x000fe40000000f00 */
[----:B------:R-:W-:Y:S02]  /*52a0*/  MOV R84, 0x52c0 ;  /* 0x000052c000547802 */ /* 0x000fe40000000f00 */
[----:B------:R-:W-:Y:S05]  /*52b0*/  CALL.REL.NOINC `($__internal_35_$__cuda_sm70_shflsync_down_p) ;  /* 0x0000018000007944 */ /* 0x000fea0003c00000 */
[----:B-1----:R-:W-:Y:S01]  /*52c0*/  MOV R91, R90 ;  /* 0x0000005a005b7202 */ /* 0x002fe20000000f00 */
[----:B------:R-:W-:Y:S01]  /*52d0*/  HFMA2.MMA R90, -RZ, RZ, 0, 1.1920928955078125e-07 ;  /* 0x00000002ff5a7435 */ /* 0x000fe200000001ff */
[----:B------:R-:W-:Y:S02]  /*52e0*/  MOV R85, R87 ;  /* 0x0000005700557202 */ /* 0x000fe40000000f00 */
[----:B------:R-:W-:Y:S02]  /*52f0*/  MOV R202, 0x1f ;  /* 0x0000001f00ca7802 */ /* 0x000fe40000000f00 */
[----:B------:R-:W-:Y:S02]  /*5300*/  MOV R201, 0xffffffff ;  /* 0xffffffff00c97802 */ /* 0x000fe40000000f00 */
[----:B------:R-:W-:-:S02]  /*5310*/  MOV R84, 0x5330 ;  /* 0x0000533000547802 */ /* 0x000fc40000000f00 */
[----:B------:R-:W-:Y:S05]  /*5320*/  CALL.REL.NOINC `($__internal_35_$__cuda_sm70_shflsync_down_p) ;  /* 0x0000011000007944 */ /* 0x000fea0003c00000 */
[----:B------:R-:W-:Y:S01]  /*5330*/  FADD.FTZ R86, R91, R86 ;  /* 0x000000565b567221 */ /* 0x000fe20000010000 */
[----:B------:R-:W-:Y:S01]  /*5340*/  MOV R202, 0x1f ;  /* 0x0000001f00ca7802 */ /* 0x000fe20000000f00 */
[----:B-1----:R-:W-:Y:S01]  /*5350*/  FADD.FTZ R91, R87, R90 ;  /* 0x0000005a575b7221 */ /* 0x002fe20000010000 */
[----:B------:R-:W-:Y:S01]  /*5360*/  HFMA2.MMA R90, -RZ, RZ, 0, 5.9604644775390625e-08 ;  /* 0x00000001ff5a7435 */ /* 0x000fe200000001ff */
[----:B------:R-:W-:-:S02]  /*5370*/  MOV R201, 0xffffffff ;  /* 0xffffffff00c97802 */ /* 0x000fc40000000f00 */
[----:B------:R-:W-:Y:S02]  /*5380*/  MOV R85, R86 ;  /* 0x0000005600557202 */ /* 0x000fe40000000f00 */
[----:B------:R-:W-:Y:S02]  /*5390*/  MOV R84, 0x53b0 ;  /* 0x000053b000547802 */ /* 0x000fe40000000f00 */
[----:B------:R-:W-:Y:S05]  /*53a0*/  CALL.REL.NOINC `($__internal_35_$__cuda_sm70_shflsync_down_p) ;  /* 0x0000009000007944 */ /* 0x000fea0003c00000 */
[----:B-1----:R-:W-:Y:S01]  /*53b0*/  MOV R87, R90 ;  /* 0x0000005a00577202 */ /* 0x002fe20000000f00 */
[----:B------:R-:W-:Y:S01]  /*53c0*/  HFMA2.MMA R90, -RZ, RZ, 0, 5.9604644775390625e-08 ;  /* 0x00000001ff5a7435 */ /* 0x000fe200000001ff */
[----:B------:R-:W-:Y:S02]  /*53d0*/  MOV R85, R91 ;  /* 0x0000005b00557202 */ /* 0x000fe40000000f00 */
[----:B------:R-:W-:Y:S02]  /*53e0*/  MOV R202, 0x1f ;  /* 0x0000001f00ca7802 */ /* 0x000fe40000000f00 */
[----:B------:R-:W-:Y:S02]  /*53f0*/  MOV R201, 0xffffffff ;  /* 0xffffffff00c97802 */ /* 0x000fe40000000f00 */
[----:B------:R-:W-:-:S02]  /*5400*/  MOV R84, 0x5420 ;  /* 0x0000542000547802 */ /* 0x000fc40000000f00 */
[----:B------:R-:W-:Y:S05]  /*5410*/  CALL.REL.NOINC `($__internal_35_$__cuda_sm70_shflsync_down_p) ;  /* 0x0000002000007944 */ /* 0x000fea0003c00000 */
[----:B-1----:R-:W-:Y:S01]  /*5420*/  MOV R84, R90 ;  /* 0x0000005a00547202 */ /* 0x002fe20000000f00 */
[----:B------:R-:W-:Y:S05]  /*5430*/  BRA `(.L_x_2208) ;  /* 0xffffcca000007947 */ /* 0x000fea000383ffff */
        .weak           $__internal_35_$__cuda_sm70_shflsync_down_p
        .type           $__internal_35_$__cuda_sm70_shflsync_down_p,@function
        .size           $__internal_35_$__cuda_sm70_shflsync_down_p,(.L_x_11769 - $__internal_35_$__cuda_sm70_shflsync_down_p)
$__internal_35_$__cuda_sm70_shflsync_down_p:
[----:B------:R-:W-:Y:S04]  /*5440*/  WARPSYNC R201 ;  /* 0x000000c900007348 */ /* 0x000fe80003800000 */
[----:B------:R0:W1:Y:S02]  /*5450*/  SHFL.DOWN PT, R90, R85, R90, R202 ;  /* 0x0800005a555a7389 */ /* 0x00006400000e00ca */
[----:B0-----:R-:W-:-:S06]  /*5460*/  HFMA2.MMA R85, -RZ, RZ, 0, 0 ;  /* 0x00000000ff557435 */ /* 0x001fcc00000001ff */
[----:B------:R-:W-:Y:S05]  /*5470*/  RET.REL.NODEC R84 `(_ZN10layer_norm13ln_bwd_kernelINS_13Kernel_traitsI6__halfS2_S2_S2_fjLj8192ELj1ELj1ELj8ELj16ENS_18Kernel_traits_baseILj8192ES2_S2_S2_S2_fjLj256EEEEELb1ELb1ELb0ELb1EEEvNS_9BwdParamsE) ;  /* 0xffffab8054007950 */ /* 0x000fea0003c3ffff */
.L_x_2209:
        /* <DEDUP_REMOVED lines=16> */
.L_x_11769:


//--------------------- .text._ZN10layer_norm22ln_bwd_finalize_kernelINS_22Kernel_traits_finalizeILj8192E6__halfS2_S2_S2_fjLb1ELj1024ELj4ENS_18Kernel_traits_baseILj8192ES2_S2_S2_S2_fjLj1024EEEEELb1ELb0EEEvNS_9BwdParamsE --------------------------
	.section	.text._ZN10layer_norm22ln_bwd_finalize_kernelINS_22Kernel_traits_finalizeILj8192E6__halfS2_S2_S2_fjLb1ELj1024ELj4ENS_18Kernel_traits_baseILj8192ES2_S2_S2_S2_fjLj1024EEEEELb1ELb0EEEvNS_9BwdParamsE,"ax",@progbits
	.sectioninfo	@"SHI_REGISTERS=32"
	.align	128
        .global         _ZN10layer_norm22ln_bwd_finalize_kernelINS_22Kernel_traits_finalizeILj8192E6__halfS2_S2_S2_fjLb1ELj1024ELj4ENS_18Kernel_traits_baseILj8192ES2_S2_S2_S2_fjLj1024EEEEELb1ELb0EEEvNS_9BwdParamsE
        .type           _ZN10layer_norm22ln_bwd_finalize_kernelINS_22Kernel_traits_finalizeILj8192E6__halfS2_S2_S2_fjLb1ELj1024ELj4ENS_18Kernel_traits_baseILj8192ES2_S2_S2_S2_fjLj1024EEEEELb1ELb0EEEvNS_9BwdParamsE,@function
        .size           _ZN10layer_norm22ln_bwd_finalize_kernelINS_22Kernel_traits_finalizeILj8192E6__halfS2_S2_S2_fjLb1ELj1024ELj4ENS_18Kernel_traits_baseILj8192ES2_S2_S2_S2_fjLj1024EEEEELb1ELb0EEEvNS_9BwdParamsE,(.L_x_11770 - _ZN10layer_norm22ln_bwd_finalize_kernelINS_22Kernel_traits_finalizeILj8192E6__halfS2_S2_S2_fjLb1ELj1024ELj4ENS_18Kernel_traits_baseILj8192ES2_S2_S2_S2_fjLj1024EEEEELb1ELb0EEEvNS_9BwdParamsE)
        .other          _ZN10layer_norm22ln_bwd_finalize_kernelINS_22Kernel_traits_finalizeILj8192E6__halfS2_S2_S2_fjLb1ELj1024ELj4ENS_18Kernel_traits_baseILj8192ES2_S2_S2_S2_fjLj1024EEEEELb1ELb0EEEvNS_9BwdParamsE,@"STO_CUDA_ENTRY STV_DEFAULT"
_ZN10layer_norm22ln_bwd_finalize_kernelINS_22Kernel_traits_finalizeILj8192E6__halfS2_S2_S2_fjLb1ELj1024ELj4ENS_18Kernel_traits_baseILj8192ES2_S2_S2_S2_fjLj1024EEEEELb1ELb0EEEvNS_9BwdParamsE:
.text._ZN10layer_norm22ln_bwd_finalize_kernelINS_22Kernel_traits_finalizeILj8192E6__halfS2_S2_S2_fjLb1ELj1024ELj4ENS_18Kernel_traits_baseILj8192ES2_S2_S2_S2_fjLj1024EEEEELb1ELb0EEEvNS_9BwdParamsE:
        /* <DEDUP_REMOVED lines=19> */
.L_x_2223:
        /* <DEDUP_REMOVED lines=33> */
.L_x_2214:
        /* <DEDUP_REMOVED lines=47> */
.L_x_2213:
[----:B------:R-:W-:Y:S05]  /*0630*/  BSYNC B1 ;  /* 0x0000000000017941 */ /* 0x000fea0003800000 */
.L_x_2212:
        /* <DEDUP_REMOVED lines=29> */
.L_x_2216:
[----:B------:R-:W-:Y:S05]  /*0810*/  BSYNC B1 ;  /* 0x0000000000017941 */ /* 0x000fea0003800000 */
.L_x_2215:
        /* <DEDUP_REMOVED lines=14> */
.L_x_2217:
[----:B------:R-:W-:Y:S05]  /*0900*/  BSYNC B1 ;  /* 0x0000000000017941 */ /* 0x000fea0003800000 */
.L_x_2211:
[----:B------:R-:W-:Y:S05]  /*0910*/  BSYNC B0 ;  /* 0x0000000000007941 */ /* 0x000fea0003800000 */
.L_x_2210:
        /* <DEDUP_REMOVED lines=12> */
.L_x_2224:
        /* <DEDUP_REMOVED lines=27> */
.L_x_2225:
        /* <DEDUP_REMOVED lines=9> */
.L_x_2218:
        /* <DEDUP_REMOVED lines=12> */
[----:B0-----:R-:W-:Y:S01]  /*0ce0*/  F2FP.PACK_AB R15, R9, R8 ;  /* 0x00000008090f723e */ /* 0x001fe200000000ff */
[----:B------:R-:W-:Y:S01]  /*0cf0*/  IMAD.WIDE.U32 R8, R5, R16, c[0x0][0x268] ;  /* 0x00009a0005087625 */ /* 0x000fe200078e0010 */
[----:B-1----:R-:W-:-:S03]  /*0d00*/  F2FP.PACK_AB R17, R11, R10 ;  /* 0x0000000a0b11723e */ /* 0x002fc600000000ff */
[----:B------:R-:W-:Y:S01]  /*0d10*/  IMAD.WIDE.U32 R10, R5, R16, c[0x0][0x260] ;  /* 0x00009800050a7625 */ /* 0x000fe200078e0010 */
[----:B------:R0:W-:Y:S01]  /*0d20*/  STG.E [R8.64], R15 ;  /* 0x0000000f08007986 */ /* 0x0001e2000c101904 */
[----:B--2---:R-:W-:Y:S02]  /*0d30*/  F2FP.PACK_AB R19, R13, R12 ;  /* 0x0000000c0d13723e */ /* 0x004fe400000000ff */
[----:B------:R-:W-:Y:S01]  /*0d40*/  IMAD.WIDE.U32 R12, R5, R16, c[0x0][0x280] ;  /* 0x0000a000050c7625 */ /* 0x000fe200078e0010 */
[----:B------:R0:W-:Y:S04]  /*0d50*/  STG.E [R10.64], R17 ;  /* 0x000000110a007986 */ /* 0x0001e8000c101904 */
[----:B------:R0:W-:Y:S02]  /*0d60*/  STG.E [R12.64], R19 ;  /* 0x000000130c007986 */ /* 0x0001e4000c101904 */
.L_x_2222:
[----:B------:R-:W-:Y:S05]  /*0d70*/  BSYNC B0 ;  /* 0x0000000000007941 */ /* 0x000fea0003800000 */
.L_x_2221:
[C---:B------:R-:W-:Y:S02]  /*0d80*/  ISETP.GT.U32.AND P1, PT, R4.reuse, -0x2001, PT ;  /* 0xffffdfff0400780c */ /* 0x040fe40003f24070 */
[----:B------:R-:W-:-:S02]  /*0d90*/  IADD3 R4, R4, 0x2000, RZ ;  /* 0x0000200004047810 */ /* 0x000fc40007ffe0ff */
[----:B------:R-:W-:-:S09]  /*0da0*/  IADD3 R5, R5, 0x1000, RZ ;  /* 0x0000100005057810 */ /* 0x000fd20007ffe0ff */
[----:B01----:R-:W-:Y:S05]  /*0db0*/  @P1 BRA `(.L_x_2223) ;  /* 0xfffff37000001947 */ /* 0x003fea000383ffff */
[----:B------:R-:W-:Y:S05]  /*0dc0*/  EXIT ;  /* 0x000000000000794d */ /* 0x000fea0003800000 */
.L_x_2219:
[----:B------:R-:W-:Y:S01]  /*0dd0*/  HFMA2.MMA R17, -RZ, RZ, 0, 5.9604644775390625e-08 ;  /* 0x00000001ff117435 */ /* 0x000fe200000001ff */
[----:B---3--:R-:W-:Y:S01]  /*0de0*/  MOV R18, R10 ;  /* 0x0000000a00127202 */ /* 0x008fe20000000f00 */
[----:B------:R-:W-:Y:S01]  /*0df0*/  IMAD.MOV.U32 R14, RZ, RZ, 0x1f ;  /* 0x0000001fff0e7424 */ /* 0x000fe200078e00ff */
[----:B------:R-:W-:Y:S02]  /*0e00*/  MOV R19, 0xffffffff ;  /* 0xffffffff00137802 */ /* 0x000fe40000000f00 */
[----:B------:R-:W-:Y:S02]  /*0e10*/  MOV R8, 0xe30 ;  /* 0x00000e3000087802 */ /* 0x000fe40000000f00 */
[----:B012---:R-:W-:Y:S05]  /*0e20*/  CALL.REL.NOINC `($__internal_36_$__cuda_sm70_shflsync_bfly_p) ;  /* 0x0000059000007944 */ /* 0x007fea0003c00000 */
[----:B01----:R-:W-:Y:S05]  /*0e30*/  BRA `(.L_x_2224) ;  /* 0xfffffba000007947 */ /* 0x003fea000383ffff */
.L_x_2220:
[----:B------:R-:W-:Y:S01]  /*0e40*/  HFMA2.MMA R17, -RZ, RZ, 0, 1.1920928955078125e-07 ;  /* 0x00000002ff117435 */ /* 0x000fe200000001ff */
[----:B------:R-:W-:Y:S01]  /*0e50*/  IMAD.MOV.U32 R14, RZ, RZ, 0x1f ;  /* 0x0000001fff0e7424 */ /* 0x000fe200078e00ff */
[----:B------:R-:W-:Y:S02]  /*0e60*/  MOV R19, 0xffffffff ;  /* 0xffffffff00137802 */ /* 0x000fe40000000f00 */
[----:B------:R-:W-:Y:S02]  /*0e70*/  MOV R8, 0xe90 ;  /* 0x00000e9000087802 */ /* 0x000fe40000000f00 */
[----:B0123--:R-:W-:Y:S05]  /*0e80*/  CALL.REL.NOINC `($__internal_36_$__cuda_sm70_shflsync_bfly_p) ;  /* 0x0000053000007944 */ /* 0x00ffea0003c00000 */
[----:B0-----:R-:W-:Y:S01]  /*0e90*/  HFMA2.MMA R17, -RZ, RZ, 0, 2.384185791015625e-07 ;  /* 0x00000004ff117435 */ /* 0x001fe200000001ff */
[----:B-1----:R-:W-:Y:S01]  /*0ea0*/  FADD.FTZ R18, R18, R14 ;  /* 0x0000000e12127221 */ /* 0x002fe20000010000 */
[----:B------:R-:W-:Y:S01]  /*0eb0*/  MOV R19, 0xffffffff ;  /* 0xffffffff00137802 */ /* 0x000fe20000000f00 */
[----:B------:R-:W-:Y:S01]  /*0ec0*/  IMAD.MOV.U32 R14, RZ, RZ, 0x1f ;  /* 0x0000001fff0e7424 */ /* 0x000fe200078e00ff */
[----:B------:R-:W-:-:S02]  /*0ed0*/  MOV R8, 0xef0 ;  /* 0x00000ef000087802 */ /* 0x000fc40000000f00 */
[----:B------:R-:W-:Y:S05]  /*0ee0*/  CALL.REL.NOINC `($__internal_36_$__cuda_sm70_shflsync_bfly_p) ;  /* 0x000004d000007944 */ /* 0x000fea0003c00000 */
[----:B0-----:R-:W-:Y:S01]  /*0ef0*/  HFMA2.MMA R17, -RZ, RZ, 0, 4.76837158203125e-07 ;  /* 0x00000008ff117435 */ /* 0x001fe200000001ff */
[----:B-1----:R-:W-:Y:S01]  /*0f00*/  FADD.FTZ R18, R18, R14 ;  /* 0x0000000e12127221 */ /* 0x002fe20000010000 */
[----:B------:R-:W-:Y:S01]  /*0f10*/  MOV R19, 0xffffffff ;  /* 0xffffffff00137802 */ /* 0x000fe20000000f00 */
[----:B------:R-:W-:Y:S01]  /*0f20*/  IMAD.MOV.U32 R14, RZ, RZ, 0x1f ;  /* 0x0000001fff0e7424 */ /* 0x000fe200078e00ff */
[----:B------:R-:W-:-:S02]  /*0f30*/  MOV R8, 0xf50 ;  /* 0x00000f5000087802 */ /* 0x000fc40000000f00 */
[----:B------:R-:W-:Y:S05]  /*0f40*/  CALL.REL.NOINC `($__internal_36_$__cuda_sm70_shflsync_bfly_p) ;  /* 0x0000047000007944 */ /* 0x000fea0003c00000 */
[----:B-1----:R-:W-:Y:S01]  /*0f50*/  FADD.FTZ R10, R18, R14 ;  /* 0x0000000e120a7221 */ /* 0x002fe20000010000 */
[----:B0-----:R-:W-:Y:S01]  /*0f60*/  HFMA2.MMA R17, -RZ, RZ, 0, 9.5367431640625e-07 ;  /* 0x00000010ff117435 */ /* 0x001fe200000001ff */
[----:B------:R-:W-:Y:S01]  /*0f70*/  IMAD.MOV.U32 R14, RZ, RZ, 0x1f ;  /* 0x0000001fff0e7424 */ /* 0x000fe200078e00ff */
[----:B------:R-:W-:-:S02]  /*0f80*/  MOV R19, 0xffffffff ;  /* 0xffffffff00137802 */ /* 0x000fc40000000f00 */
[----:B------:R-:W-:Y:S02]  /*0f90*/  MOV R18, R10 ;  /* 0x0000000a00127202 */ /* 0x000fe40000000f00 */
[----:B------:R-:W-:Y:S02]  /*0fa0*/  MOV R8, 0xfc0 ;  /* 0x00000fc000087802 */ /* 0x000fe40000000f00 */
[----:B------:R-:W-:Y:S05]  /*0fb0*/  CALL.REL.NOINC `($__internal_36_$__cuda_sm70_shflsync_bfly_p) ;  /* 0x0000040000007944 */ /* 0x000fea0003c00000 */
[----:B0-----:R-:W-:Y:S01]  /*0fc0*/  HFMA2.MMA R17, -RZ, RZ, 0, 5.9604644775390625e-08 ;  /* 0x00000001ff117435 */ /* 0x001fe200000001ff */
[----:B-1----:R-:W-:Y:S01]  /*0fd0*/  IMAD.MOV.U32 R13, RZ, RZ, R14 ;  /* 0x000000ffff0d7224 */ /* 0x002fe200078e000e */
[----:B------:R-:W-:Y:S01]  /*0fe0*/  MOV R18, R15 ;  /* 0x0000000f00127202 */ /* 0x000fe20000000f00 */
[----:B------:R-:W-:Y:S01]  /*0ff0*/  IMAD.MOV.U32 R14, RZ, RZ, 0x1f ;  /* 0x0000001fff0e7424 */ /* 0x000fe200078e00ff */
[----:B------:R-:W-:Y:S02]  /*1000*/  MOV R19, 0xffffffff ;  /* 0xffffffff00137802 */ /* 0x000fe40000000f00 */
[----:B------:R-:W-:Y:S02]  /*1010*/  MOV R8, 0x1030 ;  /* 0x0000103000087802 */ /* 0x000fe40000000f00 */
[----:B------:R-:W-:Y:S05]  /*1020*/  CALL.REL.NOINC `($__internal_36_$__cuda_sm70_shflsync_bfly_p) ;  /* 0x0000039000007944 */ /* 0x000fea0003c00000 */
[----:B0-----:R-:W-:Y:S01]  /*1030*/  HFMA2.MMA R17, -RZ, RZ, 0, 1.1920928955078125e-07 ;  /* 0x00000002ff117435 */ /* 0x001fe200000001ff */
[----:B-1----:R-:W-:Y:S01]  /*1040*/  FADD.FTZ R18, R15, R14 ;  /* 0x0000000e0f127221 */ /* 0x002fe20000010000 */
[----:B------:R-:W-:Y:S01]  /*1050*/  MOV R19, 0xffffffff ;  /* 0xffffffff00137802 */ /* 0x000fe20000000f00 */
[----:B------:R-:W-:Y:S01]  /*1060*/  IMAD.MOV.U32 R14, RZ, RZ, 0x1f ;  /* 0x0000001fff0e7424 */ /* 0x000fe200078e00ff */
[----:B------:R-:W-:-:S02]  /*1070*/  MOV R8, 0x1090 ;  /* 0x0000109000087802 */ /* 0x000fc40000000f00 */
[----:B------:R-:W-:Y:S05]  /*1080*/  CALL.REL.NOINC `($__internal_36_$__cuda_sm70_shflsync_bfly_p) ;  /* 0x0000033000007944 */ /* 0x000fea0003c00000 */
        /* <DEDUP_REMOVED lines=35> */
[----:B------:R-:W-:Y:S01]  /*12c0*/  IMAD.MOV.U32 R19, RZ, RZ, -0x1 ;  /* 0xffffffffff137424 */ /* 0x000fe200078e00ff */
[----:B------:R-:W-:-:S02]  /*12d0*/  MOV R8, 0x12f0 ;  /* 0x000012f000087802 */ /* 0x000fc40000000f00 */
[----:B------:R-:W-:Y:S05]  /*12e0*/  CALL.REL.NOINC `($__internal_36_$__cuda_sm70_shflsync_bfly_p) ;  /* 0x000000d000007944 */ /* 0x000fea0003c00000 */
[----:B0-----:R-:W-:Y:S01]  /*12f0*/  HFMA2.MMA R17, -RZ, RZ, 0, 4.76837158203125e-07 ;  /* 0x00000008ff117435 */ /* 0x001fe200000001ff */
[----:B-1----:R-:W-:Y:S01]  /*1300*/  FADD.FTZ R18, R18, R14 ;  /* 0x0000000e12127221 */ /* 0x002fe20000010000 */
[----:B------:R-:W-:-:S02]  /*1310*/  MOV R14, 0x1f ;  /* 0x0000001f000e7802 */ /* 0x000fc40000000f00 */
[----:B------:R-:W-:Y:S02]  /*1320*/  MOV R19, 0xffffffff ;  /* 0xffffffff00137802 */ /* 0x000fe40000000f00 */
[----:B------:R-:W-:Y:S02]  /*1330*/  MOV R8, 0x1350 ;  /* 0x0000135000087802 */ /* 0x000fe40000000f00 */
[----:B------:R-:W-:Y:S05]  /*1340*/  CALL.REL.NOINC `($__internal_36_$__cuda_sm70_shflsync_bfly_p) ;  /* 0x0000007000007944 */ /* 0x000fea0003c00000 */
[----:B01----:R-:W-:Y:S01]  /*1350*/  FADD.FTZ R18, R18, R14 ;  /* 0x0000000e12127221 */ /* 0x003fe20000010000 */
[----:B------:R-:W-:Y:S01]  /*1360*/  HFMA2.MMA R14, -RZ, RZ, 0, 1.847743988037109375e-06 ;  /* 0x0000001fff0e7435 */ /* 0x000fe200000001ff */
[----:B------:R-:W-:Y:S01]  /*1370*/  IMAD.MOV.U32 R17, RZ, RZ, 0x10 ;  /* 0x00000010ff117424 */ /* 0x000fe200078e00ff */
[----:B------:R-:W-:Y:S02]  /*1380*/  MOV R19, 0xffffffff ;  /* 0xffffffff00137802 */ /* 0x000fe40000000f00 */
[----:B------:R-:W-:Y:S02]  /*1390*/  MOV R8, 0x13b0 ;  /* 0x000013b000087802 */ /* 0x000fe40000000f00 */
[----:B------:R-:W-:Y:S05]  /*13a0*/  CALL.REL.NOINC `($__internal_36_$__cuda_sm70_shflsync_bfly_p) ;  /* 0x0000001000007944 */ /* 0x000fea0003c00000 */
[----:B01----:R-:W-:Y:S05]  /*13b0*/  BRA `(.L_x_2225) ;  /* 0xfffff7d000007947 */ /* 0x003fea000383ffff */
        .weak           $__internal_36_$__cuda_sm70_shflsync_bfly_p
        .type           $__internal_36_$__cuda_sm70_shflsync_bfly_p,@function
        .size           $__internal_36_$__cuda_sm70_shflsync_bfly_p,(.L_x_11770 - $__internal_36_$__cuda_sm70_shflsync_bfly_p)
$__internal_36_$__cuda_sm70_shflsync_bfly_p:
[----:B------:R-:W-:Y:S01]  /*13c0*/  HFMA2.MMA R9, -RZ, RZ, 0, 0 ;  /* 0x00000000ff097435 */ /* 0x000fe200000001ff */
[----:B------:R-:W-:Y:S04]  /*13d0*/  WARPSYNC R19 ;  /* 0x0000001300007348 */ /* 0x000fe80003800000 */
[----:B------:R0:W1:Y:S01]  /*13e0*/  SHFL.BFLY PT, R14, R18, R17, R14 ;  /* 0x0c000011120e7389 */ /* 0x00006200000e000e */
[----:B------:R-:W-:Y:S05]  /*13f0*/  RET.REL.NODEC R8 `(_ZN10layer_norm22ln_bwd_finalize_kernelINS_22Kernel_traits_finalizeILj8192E6__halfS2_S2_S2_fjLb1ELj1024ELj4ENS_18Kernel_traits_baseILj8192ES2_S2_S2_S2_fjLj1024EEEEELb1ELb0EEEvNS_9BwdParamsE) ;  /* 0xffffec0008007950 */ /* 0x000fea0003c3ffff */
.L_x_2226:
        /* <DEDUP_REMOVED lines=16> */
.L_x_11770:


//--------------------- .text._ZN10layer_norm13ln_bwd_kernelINS_13Kernel_traitsI6__halfS2_S2_S2_fjLj8192ELj1ELj1ELj8ELj16ENS_18Kernel_traits_baseILj8192ES2_S2_S2_S2_fjLj256EEEEELb1ELb1ELb1ELb0EEEvNS_9BwdParamsE --------------------------
	.section	.text._ZN10layer_norm13ln_bwd_kernelINS_13Kernel_traitsI6__halfS2_S2_S2_fjLj8192ELj1ELj1ELj8ELj16ENS_18Kernel_traits_baseILj8192ES2_S2_S2_S2_fjLj256EEEEELb1ELb1ELb1ELb0EEEvNS_9BwdParamsE,"ax",@progbits
	.sectioninfo	@"SHI_REGISTERS=255"
	.align	128
        .global         _ZN10layer_norm13ln_bwd_kernelINS_13Kernel_traitsI6__halfS2_S2_S2_fjLj8192ELj1ELj1ELj8ELj16ENS_18Kernel_traits_baseILj8192ES2_S2_S2_S2_fjLj256EEEEELb1ELb1ELb1ELb0EEEvNS_9BwdParamsE
        .type           _ZN10layer_norm13ln_bwd_kernelINS_13Kernel_traitsI6__halfS2_S2_S2_fjLj8192ELj1ELj1ELj8ELj16ENS_18Kernel_traits_baseILj8192ES2_S2_S2_S2_fjLj256EEEEELb1ELb1ELb1ELb0EEEvNS_9BwdParamsE,@function
        .size           _ZN10layer_norm13ln_bwd_kernelINS_13Kernel_traitsI6__halfS2_S2_S2_fjLj8192ELj1ELj1ELj8ELj16ENS_18Kernel_traits_baseILj8192ES2_S2_S2_S2_fjLj256EEEEELb1ELb1ELb1ELb0EEEvNS_9BwdParamsE,(.L_x_11771 - _ZN10layer_norm13ln_bwd_kernelINS_13Kernel_traitsI6__halfS2_S2_S2_fjLj8192ELj1ELj1ELj8ELj16ENS_18Kernel_traits_baseILj8192ES2_S2_S2_S2_fjLj256EEEEELb1ELb1ELb1ELb0EEEvNS_9BwdParamsE)
        .other          _ZN10layer_norm13ln_bwd_kernelINS_13Kernel_traitsI6__halfS2_S2_S2_fjLj8192ELj1ELj1ELj8ELj16ENS_18Kernel_traits_baseILj8192ES2_S2_S2_S2_fjLj256EEEEELb1ELb1ELb1ELb0EEEvNS_9BwdParamsE,@"STO_CUDA_ENTRY STV_DEFAULT"
_ZN10layer_norm13ln_bwd_kernelINS_13Kernel_traitsI6__halfS2_S2_S2_fjLj8192ELj1ELj1ELj8ELj16ENS_18Kernel_traits_baseILj8192ES2_S2_S2_S2_fjLj256EEEEELb1ELb1ELb1ELb0EEEvNS_9BwdParamsE:
.text._ZN10layer_norm13ln_bwd_kernelINS_13Kernel_traitsI6__halfS2_S2_S2_fjLj8192ELj1ELj1ELj8ELj16ENS_18Kernel_traits_baseILj8192ES2_S2_S2_S2_fjLj256EEEEELb1ELb1ELb1ELb0EEEvNS_9BwdParamsE:
        /* <DEDUP_REMOVED lines=21> */
[----:B------:R1:W5:Y:S01]  /*0150*/  @P3 LDG.E.128 R60, [R32.64] ;  /* 0x00000004203c3981 */ /* 0x000362000c1e1d00 */
[----:B------:R-:W-:-:S03]  /*0160*/  @P3 LOP3.LUT R46, R46, 0x100, RZ, 0xfc, !PT ;  /* 0x000001002e2e3812 */ /* 0x000fc600078efcff */
        /* <DEDUP_REMOVED lines=66> */
[--C-:B-----5:R-:W-:Y:S01]  /*0590*/  HADD2.F32 R2, -RZ, R60.reuse.H0_H0 ;  /* 0x2000003cff027230 */ /* 0x120fe20000004100 */
[----:B------:R-:W0:Y:S01]  /*05a0*/  LDC.U8 R219, c[0x0][0x1f0] ;  /* 0x00007c00ffdb7b82 */ /* 0x000e220000000000 */
[----:B------:R-:W-:Y:S01]  /*05b0*/  HADD2.F32 R32, -RZ, R60.H1_H1 ;  /* 0x3000003cff207230 */ /* 0x000fe20000004100 */
[----:B------:R-:W-:Y:S01]  /*05c0*/  HFMA2.MMA R218, -RZ, RZ, 0, 5.9604644775390625e-08 ;  /* 0x00000001ffda7435 */ /* 0x000fe200000001ff */
[----:B------:R-:W-:Y:S01]  /*05d0*/  HADD2.F32 R33, -RZ, R61.H0_H0 ;  /* 0x2000003dff217230 */ /* 0x000fe20000004100 */
[----:B------:R1:W-:Y:S01]  /*05e0*/  STL [R1+0x78], R2 ;  /* 0x0000780201007387 */ /* 0x0003e20000100800 */
[----:B------:R-:W-:Y:S01]  /*05f0*/  HADD2.F32 R252, -RZ, R23.H1_H1 ;  /* 0x30000017fffc7230 */ /* 0x000fe20000004100 */
[----:B------:R-:W-:Y:S01]  /*0600*/  MOV R37, RZ ;  /* 0x000000ff00257202 */ /* 0x000fe20000000f00 */
[--C-:B------:R-:W-:Y:S01]  /*0610*/  HADD2.F32 R251, -RZ, R16.reuse.H0_H0 ;  /* 0x20000010fffb7230 */ /* 0x100fe20000004100 */
[----:B------:R2:W-:Y:S01]  /*0620*/  STL [R1+0x74], R32 ;  /* 0x0000742001007387 */ /* 0x0005e20000100800 */
[----:B------:R-:W-:-:S02]  /*0630*/  HADD2.F32 R250, -RZ, R16.H1_H1 ;  /* 0x30000010fffa7230 */ /* 0x000fc40000004100 */
[--C-:B------:R-:W-:Y:S01]  /*0640*/  HADD2.F32 R249, -RZ, R17.reuse.H0_H0 ;  /* 0x20000011fff97230 */ /* 0x100fe20000004100 */
[----:B------:R3:W-:Y:S01]  /*0650*/  STL [R1+0x70], R33 ;  /* 0x0000702101007387 */ /* 0x0007e20000100800 */
[----:B------:R-:W-:Y:S02]  /*0660*/  HADD2.F32 R248, -RZ, R17.H1_H1 ;  /* 0x30000011fff87230 */ /* 0x000fe40000004100 */
[----:B-1----:R-:W-:Y:S02]  /*0670*/  HADD2.F32 R2, -RZ, R61.H1_H1 ;  /* 0x3000003dff027230 */ /* 0x002fe40000004100 */
[----:B------:R-:W-:Y:S02]  /*0680*/  HADD2.F32 R247, -RZ, R18.H0_H0 ;  /* 0x20000012fff77230 */ /* 0x000fe40000004100 */
        /* <DEDUP_REMOVED lines=8> */
[--C-:B------:R-:W-:Y:S02]  /*0710*/  HADD2.F32 R243, -RZ, R12.reuse.H0_H0 ;  /* 0x2000000cfff37230 */ /* 0x100fe40000004100 */
[----:B-1----:R-:W-:Y:S02]  /*0720*/  HADD2.F32 R2, -RZ, R63.H0_H0 ;  /* 0x2000003fff027230 */ /* 0x002fe40000004100 */
[----:B------:R-:W-:-:S02]  /*0730*/  HADD2.F32 R242, -RZ, R12.H1_H1 ;  /* 0x3000000cfff27230 */ /* 0x000fc40000004100 */
[----:B--2---:R-:W-:Y:S01]  /*0740*/  HADD2.F32 R32, -RZ, R63.H1_H1 ;  /* 0x3000003fff207230 */ /* 0x004fe20000004100 */
[----:B------:R1:W-:Y:S01]  /*0750*/  STL [R1+0x60], R2 ;  /* 0x0000600201007387 */ /* 0x0003e20000100800 */
[--C-:B------:R-:W-:Y:S02]  /*0760*/  HADD2.F32 R241, -RZ, R13.reuse.H0_H0 ;  /* 0x2000000dfff17230 */ /* 0x100fe40000004100 */
        /* <DEDUP_REMOVED lines=9> */
[----:B------:R1:W-:Y:S01]  /*0800*/  STL [R1+0x54], R2 ;  /* 0x0000540201007387 */ /* 0x0003e20000100800 */
[----:B------:R-:W-:Y:S02]  /*0810*/  HADD2.F32 R29, -RZ, R30.H1_H1 ;  /* 0x3000001eff1d7230 */ /* 0x000fe40000004100 */
[--C-:B------:R-:W-:Y:S01]  /*0820*/  HADD2.F32 R237, -RZ, R15.reuse.H0_H0 ;  /* 0x2000000fffed7230 */ /* 0x100fe20000004100 */
[----:B------:R-:W-:Y:S01]  /*0830*/  STL [R1+0x50], R32 ;  /* 0x0000502001007387 */ /* 0x000fe20000100800 */
[----:B------:R-:W-:-:S02]  /*0840*/  HADD2.F32 R236, -RZ, R15.H1_H1 ;  /* 0x3000000fffec7230 */ /* 0x000fc40000004100 */
[--C-:B------:R-:W-:Y:S01]  /*0850*/  HADD2.F32 R235, -RZ, R8.reuse.H0_H0 ;  /* 0x20000008ffeb7230 */ /* 0x100fe20000004100 */
[----:B------:R2:W-:Y:S01]  /*0860*/  STL [R1+0x4c], R28 ;  /* 0x00004c1c01007387 */ /* 0x0005e20000100800 */
[----:B------:R-:W-:Y:S02]  /*0870*/  HADD2.F32 R234, -RZ, R8.H1_H1 ;  /* 0x30000008ffea7230 */ /* 0x000fe40000004100 */
[----:B-1----:R-:W-:Y:S02]  /*0880*/  HADD2.F32 R2, -RZ, R30.H0_H0 ;  /* 0x2000001eff027230 */ /* 0x002fe40000004100 */
[--C-:B------:R-:W-:Y:S02]  /*0890*/  HADD2.F32 R233, -RZ, R9.reuse.H0_H0 ;  /* 0x20000009ffe97230 */ /* 0x100fe40000004100 */
[----:B------:R-:W-:Y:S01]  /*08a0*/  HADD2.F32 R232, -RZ, R9.H1_H1 ;  /* 0x30000009ffe87230 */ /* 0x000fe20000004100 */
[----:B------:R1:W-:Y:S01]  /*08b0*/  STL [R1+0x48], R2 ;  /* 0x0000480201007387 */ /* 0x0003e20000100800 */
[----:B------:R-:W-:-:S02]  /*08c0*/  HADD2.F32 R231, -RZ, R10.H0_H0 ;  /* 0x2000000affe77230 */ /* 0x000fc40000004100 */
[----:B--2---:R-:W-:Y:S01]  /*08d0*/  HADD2.F32 R28, -RZ, R31.H0_H0 ;  /* 0x2000001fff1c7230 */ /* 0x004fe20000004100 */
        /* <DEDUP_REMOVED lines=11> */
[----:B------:R-:W-:Y:S01]  /*0990*/  STL [R1+0x38], R29 ;  /* 0x0000381d01007387 */ /* 0x000fe20000100800 */
[----:B------:R-:W-:Y:S02]  /*09a0*/  HADD2.F32 R24, -RZ, R25.H1_H1 ;  /* 0x30000019ff187230 */ /* 0x000fe40000004100 */
[--C-:B------:R-:W-:Y:S01]  /*09b0*/  HADD2.F32 R225, -RZ, R5.reuse.H0_H0 ;  /* 0x20000005ffe17230 */ /* 0x100fe20000004100 */
[----:B------:R-:W-:Y:S01]  /*09c0*/  STL [R1+0x34], R28 ;  /* 0x0000341c01007387 */ /* 0x000fe20000100800 */
[----:B------:R-:W-:-:S02]  /*09d0*/  HADD2.F32 R224, -RZ, R5.H1_H1 ;  /* 0x30000005ffe07230 */ /* 0x000fc40000004100 */
[----:B-1----:R-:W-:Y:S02]  /*09e0*/  HADD2.F32 R2, -RZ, R25.H0_H0 ;  /* 0x20000019ff027230 */ /* 0x002fe40000004100 */
[----:B------:R-:W-:Y:S02]  /*09f0*/  HADD2.F32 R25, -RZ, R26.H0_H0 ;  /* 0x2000001aff197230 */ /* 0x000fe40000004100 */
[--C-:B------:R-:W-:Y:S01]  /*0a00*/  HADD2.F32 R223, -RZ, R6.reuse.H0_H0 ;  /* 0x20000006ffdf7230 */ /* 0x100fe20000004100 */
[----:B------:R1:W-:Y:S01]  /*0a10*/  STL [R1+0x30], R2 ;  /* 0x0000300201007387 */ /* 0x0003e20000100800 */
[----:B------:R-:W-:Y:S02]  /*0a20*/  HADD2.F32 R222, -RZ, R6.H1_H1 ;  /* 0x30000006ffde7230 */ /* 0x000fe40000004100 */
[--C-:B------:R-:W-:Y:S01]  /*0a30*/  HADD2.F32 R221, -RZ, R7.reuse.H0_H0 ;  /* 0x20000007ffdd7230 */ /* 0x100fe20000004100 */
[----:B------:R2:W-:Y:S01]  /*0a40*/  STL [R1+0x2c], R24 ;  /* 0x00002c1801007387 */ /* 0x0005e20000100800 */
[----:B------:R-:W-:-:S03]  /*0a50*/  HADD2.F32 R220, -RZ, R7.H1_H1 ;  /* 0x30000007ffdc7230 */ /* 0x000fc60000004100 */
[----:B------:R3:W-:Y:S01]  /*0a60*/  STL [R1+0x28], R25 ;  /* 0x0000281901007387 */ /* 0x0007e20000100800 */
[----:B-1----:R-:W-:Y:S02]  /*0a70*/  HADD2.F32 R2, -RZ, R26.H1_H1 ;  /* 0x3000001aff027230 */ /* 0x002fe40000004100 */
[----:B--2---:R-:W-:-:S03]  /*0a80*/  HADD2.F32 R24, -RZ, R27.H0_H0 ;  /* 0x2000001bff187230 */ /* 0x004fc60000004100 */
[----:B------:R1:W-:Y:S01]  /*0a90*/  STL [R1+0x24], R2 ;  /* 0x0000240201007387 */ /* 0x0003e20000100800 */
[----:B---3--:R-:W-:-:S03]  /*0aa0*/  HADD2.F32 R25, -RZ, R27.H1_H1 ;  /* 0x3000001bff197230 */ /* 0x008fc60000004100 */
[----:B------:R2:W-:Y:S04]  /*0ab0*/  STL [R1+0x20], R24 ;  /* 0x0000201801007387 */ /* 0x0005e80000100800 */
[----:B------:R-:W-:Y:S01]  /*0ac0*/  STL [R1+0x1c], R25 ;  /* 0x00001c1901007387 */ /* 0x000fe20000100800 */
[--C-:B-1----:R-:W-:Y:S02]  /*0ad0*/  HADD2.F32 R2, -RZ, R20.reuse.H0_H0 ;  /* 0x20000014ff027230 */ /* 0x102fe40000004100 */
[----:B--2---:R-:W-:-:S03]  /*0ae0*/  HADD2.F32 R24, -RZ, R20.H1_H1 ;  /* 0x30000014ff187230 */ /* 0x004fc60000004100 */
[----:B------:R1:W-:Y:S01]  /*0af0*/  STL [R1+0x18], R2 ;  /* 0x0000180201007387 */ /* 0x0003e20000100800 */
[----:B------:R-:W-:-:S03]  /*0b00*/  HADD2.F32 R20, -RZ, R21.H0_H0 ;  /* 0x20000015ff147230 */ /* 0x000fc60000004100 */
[----:B------:R-:W-:Y:S04]  /*0b10*/  STL [R1+0x14], R24 ;  /* 0x0000141801007387 */ /* 0x000fe80000100800 */
[----:B------:R2:W-:Y:S01]  /*0b20*/  STL [R1+0x10], R20 ;  /* 0x0000101401007387 */ /* 0x0005e20000100800 */
[----:B-1----:R-:W-:Y:S02]  /*0b30*/  HADD2.F32 R2, -RZ, R21.H1_H1 ;  /* 0x30000015ff027230 */ /* 0x002fe40000004100 */
[----:B------:R-:W-:-:S03]  /*0b40*/  HADD2.F32 R21, -RZ, R22.H0_H0 ;  /* 0x20000016ff157230 */ /* 0x000fc60000004100 */
[----:B------:R1:W-:Y:S01]  /*0b50*/  STL [R1+0xc], R2 ;  /* 0x00000c0201007387 */ /* 0x0003e20000100800 */
[----:B--2---:R-:W-:-:S03]  /*0b60*/  HADD2.F32 R20, -RZ, R22.H1_H1 ;  /* 0x30000016ff147230 */ /* 0x004fc60000004100 */
[----:B------:R2:W-:Y:S04]  /*0b70*/  STL [R1+0x8], R21 ;  /* 0x0000081501007387 */ /* 0x0005e80000100800 */
[----:B------:R2:W-:Y:S01]  /*0b80*/  STL [R1+0x4], R20 ;  /* 0x0000041401007387 */ /* 0x0005e20000100800 */
[----:B-1----:R-:W-:-:S05]  /*0b90*/  HADD2.F32 R2, -RZ, R23.H0_H0 ;  /* 0x20000017ff027230 */ /* 0x002fca0000004100 */
[----:B0-----:R2:W-:Y:S02]  /*0ba0*/  STL [R1], R2 ;  /* 0x0000000201007387 */ /* 0x0015e40000100800 */
.L_x_2421:
        /* <DEDUP_REMOVED lines=16> */
[----:B---3--:R-:W-:-:S13]  /*0cb0*/  ISETP.GT.AND P2, PT, R158, RZ, PT ;  /* 0x000000ff9e00720c */ /* 0x008fda0003f44270 */
[----:B------:R-:W-:Y:S05]  /*0cc0*/  @P2 BRA `(.L_x_2229) ;  /* 0x0000038000002947 */ /* 0x000fea0003800000 */
[----:B-----5:R-:W-:Y:S01]  /*0cd0*/  ISETP.GE.AND P3, PT, R205, 0x1, PT ;  /* 0x00000001cd00780c */ /* 0x020fe20003f66270 */
[----:B------:R-:W-:Y:S01]  /*0ce0*/  HFMA2.MMA R158, -RZ, RZ, 0, 0 ;  /* 0x00000000ff9e7435 */ /* 0x000fe200000001ff */
[----:B------:R-:W-:Y:S01]  /*0cf0*/  LOP3.LUT P4, RZ, R3, 0xffffff00, RZ, 0xc0, !PT ;  /* 0xffffff0003ff7812 */ /* 0x000fe2000788c0ff */
[----:B------:R-:W-:Y:S10]  /*0d00*/  BSSY B1, `(.L_x_2230) ;  /* 0x0000010000017945 */ /* 0x000ff40003800000 */
[----:B------:R-:W-:-:S05]  /*0d10*/  @P3 IADD3 R156, R205, -0x1, RZ ;  /* 0xffffffffcd9c3810 */ /* 0x000fca0007ffe0ff */
[----:B------:R-:W-:-:S05]  /*0d20*/  @P3 IMAD R156, R156, c[0x0][0x168], RZ ;  /* 0x00005a009c9c3a24 */ /* 0x000fca00078e02ff */
[----:B------:R-:W-:-:S04]  /*0d30*/  @P3 SHF.R.S32.HI R157, RZ, 0x1f, R156 ;  /* 0x0000001fff9d3819 */ /* 0x000fc8000001149c */
[----:B------:R-:W-:-:S04]  /*0d40*/  @P3 LEA.HI R157, R157, R156, RZ, 0x3 ;  /* 0x0000009c9d9d3211 */ /* 0x000fc800078f18ff */
[----:B------:R-:W-:Y:S02]  /*0d50*/  @P3 LEA.HI.SX32 R158, R157, R159, 0x1d ;  /* 0x0000009f9d9e3211 */ /* 0x000fe400078feaff */
[----:B------:R-:W-:Y:S01]  /*0d60*/  MOV R159, R4 ;  /* 0x00000004009f7202 */ /* 0x000fe20000000f00 */
        /* <DEDUP_REMOVED lines=9> */
.L_x_2231:
[----:B------:R-:W-:Y:S05]  /*0e00*/  BSYNC B1 ;  /* 0x0000000000017941 */ /* 0x000fea0003800000 */
.L_x_2230:
[----:B------:R-:W-:Y:S01]  /*0e10*/  BSSY B1, `(.L_x_2232) ;  /* 0x000000b000017945 */ /* 0x000fe20003800000 */
[----:B------:R-:W-:Y:S05]  /*0e20*/  @!P0 BRA `(.L_x_2233) ;  /* 0x0000009000008947 */ /* 0x000fea0003800000 */
[----:B------:R-:W-:Y:S01]  /*0e30*/  ISETP.NE.U32.AND P3, PT, RZ, c[0x0][0x218], PT ;  /* 0x00008600ff007a0c */ /* 0x000fe20003f65070 */
[----:B------:R-:W-:-:S03]  /*0e40*/  HFMA2.MMA R176, -RZ, RZ, 0, 4.76837158203125e-07 ;  /* 0x00000008ffb07435 */ /* 0x000fc600000001ff */
[----:B------:R-:W-:-:S07]  /*0e50*/  ISETP.NE.AND.EX P3, PT, RZ, c[0x0][0x21c], PT, P3 ;  /* 0x00008700ff007a0c */ /* 0x000fce0003f65330 */
[----:B------:R-:W-:-:S06]  /*0e60*/  IMAD.WIDE.U32 R176, R158, R176, c[0x0][0x190] ;  /* 0x000064009eb07625 */ /* 0x000fcc00078e00b0 */
[C---:B------:R-:W-:Y:S01]  /*0e70*/  @P3 IMAD.WIDE.U32 R156, R159.reuse, R161, c[0x0][0x218] ;  /* 0x000086009f9c3625 */ /* 0x040fe200078e00a1 */
[----:B------:R-:W5:Y:S04]  /*0e80*/  LDG.E.64 R176, [R176.64] ;  /* 0x00000004b0b07981 */ /* 0x000f68000c1e1b00 */
[----:B------:R1:W5:Y:S01]  /*0e90*/  @P3 LDG.E.128 R132, [R156.64] ;  /* 0x000000049c843981 */ /* 0x000362000c1e1d00 */
[----:B------:R-:W-:Y:S02]  /*0ea0*/  IADD3 R158, R158, 0x100, RZ ;  /* 0x000001009e9e7810 */ /* 0x000fe40007ffe0ff */
[----:B------:R-:W-:Y:S02]  /*0eb0*/  IADD3 R159, R159, 0x100, RZ ;  /* 0x000001009f9f7810 */ /* 0x000fe40007ffe0ff */
.L_x_2233:
[----:B------:R-:W-:Y:S05]  /*0ec0*/  BSYNC B1 ;  /* 0x0000000000017941 */ /* 0x000fea0003800000 */
.L_x_2232:
        /* <DEDUP_REMOVED lines=11> */
.L_x_2235:
[----:B------:R-:W-:Y:S05]  /*0f80*/  BSYNC B1 ;  /* 0x0000000000017941 */ /* 0x000fea0003800000 */
.L_x_2234:
[----:B------:R-:W-:Y:S01]  /*0f90*/  ISETP.GE.U32.AND P3, PT, R3, 0x400, PT ;  /* 0x000004000300780c */ /* 0x000fe20003f66070 */
[----:B------:R-:W-:-:S12]  /*0fa0*/  CS2R R214, SRZ ;  /* 0x0000000000d67805 */ /* 0x000fd8000001ff00 */
[----:B------:R-:W-:Y:S05]  /*0fb0*/  @!P3 BRA `(.L_x_2236) ;  /* 0x000019d00000b947 */ /* 0x000fea0003800000 */
[----:B------:R-:W-:Y:S01]  /*0fc0*/  ISETP.NE.U32.AND P3, PT, RZ, c[0x0][0x218], PT ;  /* 0x00008600ff007a0c */ /* 0x000fe20003f65070 */
[----:B------:R-:W-:-:S03]  /*0fd0*/  HFMA2.MMA R172, -RZ, RZ, 0, 4.76837158203125e-07 ;  /* 0x00000008ffac7435 */ /* 0x000fc600000001ff */
[----:B------:R-:W-:-:S07]  /*0fe0*/  ISETP.NE.AND.EX P3, PT, RZ, c[0x0][0x21c], PT, P3 ;  /* 0x00008700ff007a0c */ /* 0x000fce0003f65330 */
[----:B------:R-:W-:-:S06]  /*0ff0*/  IMAD.WIDE.U32 R172, R158, R172, c[0x0][0x190] ;  /* 0x000064009eac7625 */ /* 0x000fcc00078e00ac */
[----:B-1----:R-:W-:Y:S01]  /*1000*/  @P3 IMAD.WIDE.U32 R156, R159, R161, c[0x0][0x218] ;  /* 0x000086009f9c3625 */ /* 0x002fe200078e00a1 */
[----:B------:R-:W5:Y:S04]  /*1010*/  LDG.E.64 R172, [R172.64] ;  /* 0x00000004acac7981 */ /* 0x000f68000c1e1b00 */
[----:B------:R1:W5:Y:S01]  /*1020*/  @P3 LDG.E.128 R32, [R156.64] ;  /* 0x000000049c203981 */ /* 0x000362000c1e1d00 */
[----:B------:R-:W-:Y:S01]  /*1030*/  MOV R215, RZ ;  /* 0x000000ff00d77202 */ /* 0x000fe20000000f00 */
[----:B------:R-:W-:Y:S05]  /*1040*/  BRA `(.L_x_2236) ;  /* 0x0000194000007947 */ /* 0x000fea0003800000 */
.L_x_2229:
[----:B------:R-:W-:Y:S01]  /*1050*/  IADD3 R213, R158, -0x1, RZ ;  /* 0xffffffff9ed57810 */ /* 0x000fe20007ffe0ff */
[----:B------:R-:W-:Y:S01]  /*1060*/  HFMA2.MMA R211, -RZ, RZ, 0, 0 ;  /* 0x00000000ffd37435 */ /* 0x000fe200000001ff */
        /* <DEDUP_REMOVED lines=31> */
[----:B------:R-:W-:-:S05]  /*1260*/  MOV R178, 0x8 ;  /* 0x0000000800b27802 */ /* 0x000fca0000000f00 */
[----:B------:R-:W-:-:S04]  /*1270*/  IMAD.WIDE.U32 R178, R211, R178, c[0x0][0x190] ;  /* 0x00006400d3b27625 */ /* 0x000fc800078e00b2 */
[----:B------:R0:W5:Y:S04]  /*1280*/  @P3 LDG.E.128 R128, [R194.64] ;  /* 0x00000004c2803981 */ /* 0x000168000c1e1d00 */
[----:B------:R-:W5:Y:S01]  /*1290*/  LDG.E.64 R178, [R178.64] ;  /* 0x00000004b2b27981 */ /* 0x000f62000c1e1b00 */
[--C-:B----4-:R-:W-:Y:S02]  /*12a0*/  HADD2.F32 R167, -RZ, R159.reuse.H0_H0 ;  /* 0x2000009fffa77230 */ /* 0x110fe40000004100 */
[----:B------:R-:W-:Y:S02]  /*12b0*/  HADD2.F32 R169, -RZ, R159.H1_H1 ;  /* 0x3000009fffa97230 */ /* 0x000fe40000004100 */
[----:B------:R-:W4:Y:S01]  /*12c0*/  LDL R159, [R1+0x60] ;  /* 0x00006000019f7983 */ /* 0x000f220000100800 */
[----:B------:R-:W-:-:S02]  /*12d0*/  HADD2.F32 R203, -RZ, R158.H0_H0 ;  /* 0x2000009effcb7230 */ /* 0x000fc40000004100 */
[----:B------:R-:W-:Y:S02]  /*12e0*/  HADD2.F32 R201, -RZ, R158.H1_H1 ;  /* 0x3000009effc97230 */ /* 0x000fe40000004100 */
[----:B------:R-:W4:Y:S01]  /*12f0*/  LDL R158, [R1+0x5c] ;  /* 0x00005c00019e7983 */ /* 0x000f220000100800 */
[--C-:B------:R-:W-:Y:S02]  /*1300*/  HADD2.F32 R164, -RZ, R156.reuse.H0_H0 ;  /* 0x2000009cffa47230 */ /* 0x100fe40000004100 */
[----:B------:R-:W-:-:S03]  /*1310*/  HADD2.F32 R166, -RZ, R156.H1_H1 ;  /* 0x3000009cffa67230 */ /* 0x000fc60000004100 */
[----:B------:R-:W-:Y:S01]  /*1320*/  FADD.FTZ R164, -R212, R164 ;  /* 0x000000a4d4a47221 */ /* 0x000fe20000010100 */
[--C-:B------:R-:W-:Y:S02]  /*1330*/  HADD2.F32 R156, -RZ, R157.reuse.H0_H0 ;  /* 0x2000009dff9c7230 */ /* 0x100fe40000004100 */
[----:B------:R-:W-:Y:S01]  /*1340*/  HADD2.F32 R157, -RZ, R157.H1_H1 ;  /* 0x3000009dff9d7230 */ /* 0x000fe20000004100 */
[----:B------:R-:W-:Y:S01]  /*1350*/  FMUL.FTZ R164, R2, R164 ;  /* 0x000000a402a47220 */ /* 0x000fe20000410000 */
[--C-:B--2---:R-:W-:Y:S02]  /*1360*/  HADD2.F32 R165, -RZ, R160.reuse.H0_H0 ;  /* 0x200000a0ffa57230 */ /* 0x104fe40000004100 */
[----:B------:R-:W-:Y:S01]  /*1370*/  HADD2.F32 R160, -RZ, R160.H1_H1 ;  /* 0x300000a0ffa07230 */ /* 0x000fe20000004100 */
[C---:B------:R-:W-:Y:S02]  /*1380*/  FADD.FTZ R156, -R212.reuse, R156 ;  /* 0x0000009cd49c7221 */ /* 0x040fe40000010100 */
[----:B------:R-:W-:-:S02]  /*1390*/  FADD.FTZ R157, -R212, R157 ;  /* 0x0000009dd49d7221 */ /* 0x000fc40000010100 */
[----:B------:R-:W-:Y:S02]  /*13a0*/  FADD.FTZ R68, R68, R165 ;  /* 0x000000a544447221 */ /* 0x000fe40000010000 */
[-C--:B------:R-:W-:Y:S02]  /*13b0*/  FFMA.FTZ R36, R164, R165.reuse, R36 ;  /* 0x000000a5a4247223 */ /* 0x080fe40000010024 */
[----:B------:R-:W-:Y:S02]  /*13c0*/  FADD.FTZ R166, -R212, R166 ;  /* 0x000000a6d4a67221 */ /* 0x000fe40000010100 */
[----:B------:R-:W-:Y:S01]  /*13d0*/  FMUL.FTZ R165, R208, R165 ;  /* 0x000000a5d0a57220 */ /* 0x000fe20000410000 */
[----:B------:R-:W-:Y:S01]  /*13e0*/  HADD2.F32 R207, -RZ, R161.H0_H0 ;  /* 0x200000a1ffcf7230 */ /* 0x000fe20000004100 */
[----:B---3--:R-:W-:Y:S02]  /*13f0*/  FMUL.FTZ R209, R206, R160 ;  /* 0x000000a0ced17220 */ /* 0x008fe40000410000 */
[----:B------:R-:W-:-:S02]  /*1400*/  FMUL.FTZ R208, R2, R156 ;  /* 0x0000009c02d07220 */ /* 0x000fc40000410000 */
[C---:B------:R-:W-:Y:S02]  /*1410*/  FMUL.FTZ R206, R2.reuse, R157 ;  /* 0x0000009d02ce7220 */ /* 0x040fe40000410000 */
[----:B------:R-:W-:Y:S02]  /*1420*/  FMUL.FTZ R217, R2, R166 ;  /* 0x000000a602d97220 */ /* 0x000fe40000410000 */
[----:B------:R-:W-:Y:S02]  /*1430*/  FADD.FTZ R157, RZ, R165 ;  /* 0x000000a5ff9d7221 */ /* 0x000fe40000010000 */
[----:B------:R-:W-:Y:S01]  /*1440*/  FFMA.FTZ R156, R164, R165, RZ ;  /* 0x000000a5a49c7223 */ /* 0x000fe200000100ff */
[----:B------:R-:W-:Y:S01]  /*1450*/  HADD2.F32 R161, -RZ, R161.H1_H1 ;  /* 0x300000a1ffa17230 */ /* 0x000fe20000004100 */
[----:B------:R-:W-:Y:S02]  /*1460*/  FADD.FTZ R203, -R212, R203 ;  /* 0x000000cbd4cb7221 */ /* 0x000fe40000010100 */
[----:B------:R-:W-:-:S02]  /*1470*/  FADD.FTZ R70, R70, R207 ;  /* 0x000000cf46467221 */ /* 0x000fc40000010000 */
[-C--:B------:R-:W-:Y:S02]  /*1480*/  FFMA.FTZ R38, R208, R207.reuse, R38 ;  /* 0x000000cfd0267223 */ /* 0x080fe40000010026 */
[----:B------:R-:W-:Y:S02]  /*1490*/  FMUL.FTZ R207, R215, R207 ;  /* 0x000000cfd7cf7220 */ /* 0x000fe40000410000 */
[----:B------:R-:W-:Y:S02]  /*14a0*/  FADD.FTZ R157, R157, R209 ;  /* 0x000000d19d9d7221 */ /* 0x000fe40000010000 */
[----:B------:R-:W-:Y:S01]  /*14b0*/  FFMA.FTZ R156, R217, R209, R156 ;  /* 0x000000d1d99c7223 */ /* 0x000fe2000001009c */
[----:B------:R-:W-:Y:S01]  /*14c0*/  HADD2.F32 R202, -RZ, R162.H0_H0 ;  /* 0x200000a2ffca7230 */ /* 0x000fe20000004100 */
[----:B------:R-:W-:Y:S02]  /*14d0*/  FMUL.FTZ R203, R2, R203 ;  /* 0x000000cb02cb7220 */ /* 0x000fe40000410000 */
[----:B------:R-:W-:-:S02]  /*14e0*/  FMUL.FTZ R204, R204, R161 ;  /* 0x000000a1cccc7220 */ /* 0x000fc40000410000 */
[----:B------:R-:W-:Y:S02]  /*14f0*/  FADD.FTZ R157, R157, R207 ;  /* 0x000000cf9d9d7221 */ /* 0x000fe40000010000 */
[----:B------:R-:W-:Y:S01]  /*1500*/  FFMA.FTZ R156, R208, R207, R156 ;  /* 0x000000cfd09c7223 */ /* 0x000fe2000001009c */
[----:B------:R-:W-:Y:S01]  /*1510*/  HADD2.F32 R162, -RZ, R162.H1_H1 ;  /* 0x300000a2ffa27230 */ /* 0x000fe20000004100 */
[----:B------:R-:W-:Y:S02]  /*1520*/  FADD.FTZ R167, -R212, R167 ;  /* 0x000000a7d4a77221 */ /* 0x000fe40000010100 */
[----:B------:R-:W-:Y:S02]  /*1530*/  FADD.FTZ R72, R72, R202 ;  /* 0x000000ca48487221 */ /* 0x000fe40000010000 */
[----:B------:R-:W-:Y:S02]  /*1540*/  FFMA.FTZ R40, R203, R202, R40 ;  /* 0x000000cacb287223 */ /* 0x000fe40000010028 */
[----:B------:R-:W-:-:S02]  /*1550*/  FADD.FTZ R201, -R212, R201 ;  /* 0x000000c9d4c97221 */ /* 0x000fc40000010100 */
[----:B------:R-:W-:Y:S02]  /*1560*/  FMUL.FTZ R202, R214, R202 ;  /* 0x000000cad6ca7220 */ /* 0x000fe40000410000 */
[----:B------:R-:W-:Y:S02]  /*1570*/  FADD.FTZ R157, R157, R204 ;  /* 0x000000cc9d9d7221 */ /* 0x000fe40000010000 */
[----:B------:R-:W-:Y:S01]  /*1580*/  FFMA.FTZ R156, R206, R204, R156 ;  /* 0x000000ccce9c7223 */ /* 0x000fe2000001009c */
        /* <DEDUP_REMOVED lines=30> */
.L_x_2238:
[----:B0-----:R-:W-:Y:S05]  /*1770*/  BSYNC B1 ;  /* 0x0000000000017941 */ /* 0x001fea0003800000 */
.L_x_2237:
        /* <DEDUP_REMOVED lines=17> */
[----:B------:R-:W-:-:S05]  /*1890*/  MOV R176, 0x8 ;  /* 0x0000000800b07802 */ /* 0x000fca0000000f00 */
[----:B------:R-:W-:-:S06]  /*18a0*/  IMAD.WIDE.U32 R176, R211, R176, c[0x0][0x190] ;  /* 0x00006400d3b07625 */ /* 0x000fcc00078e00b0 */
[----:B------:R-:W5:Y:S01]  /*18b0*/  LDG.E.64 R176, [R176.64] ;  /* 0x00000004b0b07981 */ /* 0x000f62000c1e1b00 */
[----:B--2---:R-:W-:-:S05]  /*18c0*/  HADD2.F32 R5, -RZ, R8.H0_H0 ;  /* 0x20000008ff057230 */ /* 0x004fca0000004100 */
[----:B------:R-:W-:Y:S01]  /*18d0*/  FADD.FTZ R5, -R212, R5 ;  /* 0x00000005d4057221 */ /* 0x000fe20000010100 */
[----:B---3--:R-:W-:-:S03]  /*18e0*/  HADD2.F32 R7, -RZ, R12.H0_H0 ;  /* 0x2000000cff077230 */ /* 0x008fc60000004100 */
[----:B------:R-:W-:Y:S01]  /*18f0*/  FMUL.FTZ R5, R2, R5 ;  /* 0x0000000502057220 */ /* 0x000fe20000410000 */
[----:B------:R-:W-:Y:S01]  /*1900*/  HADD2.F32 R157, -RZ, R10.H0_H0 ;  /* 0x2000000aff9d7230 */ /* 0x000fe20000004100 */
[----:B------:R-:W-:Y:S02]  /*1910*/  FADD.FTZ R76, R76, R7 ;  /* 0x000000074c4c7221 */ /* 0x000fe40000010000 */
[-C--:B------:R-:W-:Y:S02]  /*1920*/  FFMA.FTZ R44, R5, R7.reuse, R44 ;  /* 0x00000007052c7223 */ /* 0x080fe4000001002c */
[----:B------:R-:W-:Y:S01]  /*1930*/  FMUL.FTZ R7, R159, R7 ;  /* 0x000000079f077220 */ /* 0x000fe20000410000 */
[--C-:B------:R-:W-:Y:S01]  /*1940*/  HADD2.F32 R6, -RZ, R9.reuse.H0_H0 ;  /* 0x20000009ff067230 */ /* 0x100fe20000004100 */
[----:B------:R-:W2:Y:S01]  /*1950*/  LDL R159, [R1+0x40] ;  /* 0x00004000019f7983 */ /* 0x000ea20000100800 */
[----:B------:R-:W-:Y:S02]  /*1960*/  HADD2.F32 R158, -RZ, R9.H1_H1 ;  /* 0x30000009ff9e7230 */ /* 0x000fe40000004100 */
[----:B------:R-:W-:Y:S01]  /*1970*/  HADD2.F32 R9, -RZ, R12.H1_H1 ;  /* 0x3000000cff097230 */ /* 0x000fe20000004100 */
[----:B------:R-:W-:-:S02]  /*1980*/  FADD.FTZ R12, -R212, R157 ;  /* 0x0000009dd40c7221 */ /* 0x000fc40000010100 */
[----:B------:R-:W3:Y:S01]  /*1990*/  LDL R157, [R1+0x3c] ;  /* 0x00003c00019d7983 */ /* 0x000ee20000100800 */
[----:B------:R-:W-:Y:S02]  /*19a0*/  HADD2.F32 R8, -RZ, R8.H1_H1 ;  /* 0x30000008ff087230 */ /* 0x000fe40000004100 */
[--C-:B------:R-:W-:Y:S02]  /*19b0*/  HADD2.F32 R156, -RZ, R14.reuse.H0_H0 ;  /* 0x2000000eff9c7230 */ /* 0x100fe40000004100 */
[----:B------:R-:W-:Y:S01]  /*19c0*/  HADD2.F32 R16, -RZ, R14.H1_H1 ;  /* 0x3000000eff107230 */ /* 0x000fe20000004100 */
[C---:B------:R-:W-:Y:S02]  /*19d0*/  FADD.FTZ R14, -R212.reuse, R8 ;  /* 0x00000008d40e7221 */ /* 0x040fe40000010100 */
[----:B------:R-:W-:Y:S02]  /*19e0*/  FADD.FTZ R8, -R212, R6 ;  /* 0x00000006d4087221 */ /* 0x000fe40000010100 */
[----:B------:R-:W-:Y:S01]  /*19f0*/  FMUL.FTZ R6, R2, R14 ;  /* 0x0000000e02067220 */ /* 0x000fe20000410000 */
[----:B------:R-:W-:-:S02]  /*1a00*/  HADD2.F32 R10, -RZ, R10.H1_H1 ;  /* 0x3000000aff0a7230 */ /* 0x000fc40000004100 */
[--C-:B------:R-:W-:Y:S02]  /*1a10*/  HADD2.F32 R17, -RZ, R11.reuse.H0_H0 ;  /* 0x2000000bff117230 */ /* 0x100fe40000004100 */
[----:B------:R-:W-:Y:S01]  /*1a20*/  HADD2.F32 R19, -RZ, R11.H1_H1 ;  /* 0x3000000bff137230 */ /* 0x000fe20000004100 */
[----:B------:R-:W-:Y:S01]  /*1a30*/  FADD.FTZ R158, -R212, R158 ;  /* 0x0000009ed49e7221 */ /* 0x000fe20000010100 */
[----:B------:R-:W-:Y:S01]  /*1a40*/  HADD2.F32 R11, -RZ, R13.H0_H0 ;  /* 0x2000000dff0b7230 */ /* 0x000fe20000004100 */
[----:B------:R-:W-:Y:S02]  /*1a50*/  FADD.FTZ R77, R77, R9 ;  /* 0x000000094d4d7221 */ /* 0x000fe40000010000 */
[----:B------:R-:W-:Y:S02]  /*1a60*/  FMUL.FTZ R8, R2, R8 ;  /* 0x0000000802087220 */ /* 0x000fe40000410000 */
[-C--:B------:R-:W-:Y:S01]  /*1a70*/  FFMA.FTZ R45, R6, R9.reuse, R45 ;  /* 0x00000009062d7223 */ /* 0x080fe2000001002d */
[--C-:B------:R-:W-:Y:S01]  /*1a80*/  HADD2.F32 R18, -RZ, R15.reuse.H0_H0 ;  /* 0x2000000fff127230 */ /* 0x100fe20000004100 */
[----:B------:R-:W-:Y:S01]  /*1a90*/  FMUL.FTZ R9, R194, R9 ;  /* 0x00000009c2097220 */ /* 0x000fe20000410000 */
[----:B------:R-:W-:Y:S01]  /*1aa0*/  HADD2.F32 R20, -RZ, R15.H1_H1 ;  /* 0x3000000fff147230 */ /* 0x000fe20000004100 */
[----:B------:R-:W-:-:S02]  /*1ab0*/  FADD.FTZ R214, R214, R7 ;  /* 0x00000007d6d67221 */ /* 0x000fc40000010000 */
[----:B------:R-:W-:Y:S01]  /*1ac0*/  FFMA.FTZ R215, R5, R7, R215 ;  /* 0x0000000705d77223 */ /* 0x000fe200000100d7 */
[----:B------:R-:W-:Y:S01]  /*1ad0*/  HADD2.F32 R13, -RZ, R13.H1_H1 ;  /* 0x3000000dff0d7230 */ /* 0x000fe20000004100 */
        /* <DEDUP_REMOVED lines=43> */
.L_x_2240:
[----:B------:R-:W-:Y:S05]  /*1d90*/  BSYNC B1 ;  /* 0x0000000000017941 */ /* 0x000fea0003800000 */
.L_x_2239:
        /* <DEDUP_REMOVED lines=97> */
.L_x_2242:
[----:B------:R-:W-:Y:S05]  /*23b0*/  BSYNC B1 ;  /* 0x0000000000017941 */ /* 0x000fea0003800000 */
.L_x_2241:
        /* <DEDUP_REMOVED lines=17> */
[----:B0-----:R-:W-:-:S05]  /*24d0*/  MOV R172, 0x8 ;  /* 0x0000000800ac7802 */ /* 0x001fca0000000f00 */
[----:B------:R-:W-:-:S06]  /*24e0*/  IMAD.WIDE.U32 R172, R211, R172, c[0x0][0x190] ;  /* 0x00006400d3ac7625 */ /* 0x000fcc00078e00ac */
[----:B------:R-:W5:Y:S01]  /*24f0*/  LDG.E.64 R172, [R172.64] ;  /* 0x00000004acac7981 */ /* 0x000f62000c1e1b00 */
[--C-:B--2---:R-:W-:Y:S02]  /*2500*/  HADD2.F32 R210, -RZ, R156.reuse.H0_H0 ;  /* 0x2000009cffd27230 */ /* 0x104fe40000004100 */
[----:B------:R-:W-:Y:S02]  /*2510*/  HADD2.F32 R184, -RZ, R156.H1_H1 ;  /* 0x3000009cffb87230 */ /* 0x000fe40000004100 */
[----:B------:R-:W2:Y:S01]  /*2520*/  LDL R156, [R1] ;  /* 0x00000000019c7983 */ /* 0x000ea20000100800 */
[----:B------:R-:W-:Y:S01]  /*2530*/  FADD.FTZ R210, -R212, R210 ;  /* 0x000000d2d4d27221 */ /* 0x000fe20000010100 */
[----:B------:R-:W-:Y:S02]  /*2540*/  HADD2.F32 R186, -RZ, R157.H0_H0 ;  /* 0x2000009dffba7230 */ /* 0x000fe40000004100 */
[--C-:B---3--:R-:W-:Y:S01]  /*2550*/  HADD2.F32 R185, -RZ, R160.reuse.H0_H0 ;  /* 0x200000a0ffb97230 */ /* 0x108fe20000004100 */
[----:B------:R-:W-:Y:S01]  /*2560*/  FMUL.FTZ R210, R2, R210 ;  /* 0x000000d202d27220 */ /* 0x000fe20000410000 */
[----:B------:R-:W-:Y:S01]  /*2570*/  HADD2.F32 R160, -RZ, R160.H1_H1 ;  /* 0x300000a0ffa07230 */ /* 0x000fe20000004100 */
[----:B------:R-:W-:-:S02]  /*2580*/  FADD.FTZ R186, -R212, R186 ;  /* 0x000000bad4ba7221 */ /* 0x000fc40000010100 */
[----:B------:R-:W-:Y:S02]  /*2590*/  FADD.FTZ R64, R64, R185 ;  /* 0x000000b940407221 */ /* 0x000fe40000010000 */
[-C--:B------:R-:W-:Y:S02]  /*25a0*/  FFMA.FTZ R144, R210, R185.reuse, R144 ;  /* 0x000000b9d2907223 */ /* 0x080fe40000010090 */
[----:B------:R-:W-:Y:S02]  /*25b0*/  FADD.FTZ R184, -R212, R184 ;  /* 0x000000b8d4b87221 */ /* 0x000fe40000010100 */
[----:B------:R-:W-:Y:S01]  /*25c0*/  FMUL.FTZ R185, R200, R185 ;  /* 0x000000b9c8b97220 */ /* 0x000fe20000410000 */
[----:B------:R-:W-:Y:S01]  /*25d0*/  HADD2.F32 R190, -RZ, R158.H0_H0 ;  /* 0x2000009effbe7230 */ /* 0x000fe20000004100 */
[C---:B------:R-:W-:Y:S01]  /*25e0*/  FMUL.FTZ R186, R2.reuse, R186 ;  /* 0x000000ba02ba7220 */ /* 0x040fe20000410000 */
[----:B------:R-:W-:Y:S01]  /*25f0*/  HADD2.F32 R189, -RZ, R161.H0_H0 ;  /* 0x200000a1ffbd7230 */ /* 0x000fe20000004100 */
[----:B------:R-:W-:Y:S01]  /*2600*/  FMUL.FTZ R184, R2, R184 ;  /* 0x000000b802b87220 */ /* 0x000fe20000410000 */
[----:B------:R-:W-:Y:S01]  /*2610*/  HADD2.F32 R188, -RZ, R157.H1_H1 ;  /* 0x3000009dffbc7230 */ /* 0x000fe20000004100 */
        /* <DEDUP_REMOVED lines=8> */
[----:B----4-:R-:W-:Y:S02]  /*26a0*/  FMUL.FTZ R189, R196, R189 ;  /* 0x000000bdc4bd7220 */ /* 0x010fe40000410000 */
[----:B------:R-:W-:Y:S02]  /*26b0*/  FADD.FTZ R214, R214, R187 ;  /* 0x000000bbd6d67221 */ /* 0x000fe40000010000 */
[----:B------:R-:W-:Y:S01]  /*26c0*/  FFMA.FTZ R215, R184, R187, R215 ;  /* 0x000000bbb8d77223 */ /* 0x000fe200000100d7 */
        /* <DEDUP_REMOVED lines=17> */
[C---:B------:R-:W-:Y:S01]  /*27e0*/  FMUL.FTZ R197, R2.reuse, R197 ;  /* 0x000000c502c57220 */ /* 0x040fe20000410000 */
[----:B------:R-:W-:Y:S01]  /*27f0*/  HADD2.F32 R199, -RZ, R159.H1_H1 ;  /* 0x3000009fffc77230 */ /* 0x000fe20000004100 */
        /* <DEDUP_REMOVED lines=25> */
.L_x_2236:
[----:B------:R-:W-:Y:S05]  /*2990*/  BSYNC B0 ;  /* 0x0000000000007941 */ /* 0x000fea0003800000 */
.L_x_2228:
        /* <DEDUP_REMOVED lines=8> */
.L_x_2428:
        /* <DEDUP_REMOVED lines=18> */
.L_x_2429:
[----:B---3--:R-:W-:Y:S01]  /*2b40*/  ISETP.GE.AND P3, PT, R205, 0x1, PT ;  /* 0x00000001cd00780c */ /* 0x008fe20003f66270 */
[----:B------:R-:W-:Y:S01]  /*2b50*/  FADD.FTZ R156, R159, R214 ;  /* 0x000000d69f9c7221 */ /* 0x000fe20000010000 */
[----:B------:R-:W-:Y:S01]  /*2b60*/  @!P4 LOP3.LUT R158, R160, 0x7, RZ, 0xc0, !PT ;  /* 0x00000007a09ec812 */ /* 0x000fe200078ec0ff */
[----:B-1----:R-:W-:Y:S01]  /*2b70*/  FADD.FTZ R157, R157, R215 ;  /* 0x000000d79d9d7221 */ /* 0x002fe20000010000 */
[----:B------:R-:W1:Y:S01]  /*2b80*/  S2R R162, SR_TID.X ;  /* 0x0000000000a27919 */ /* 0x000e620000002100 */
[----:B------:R-:W-:Y:S01]  /*2b90*/  WARPSYNC 0xffffffff ;  /* 0xffffffff00007948 */ /* 0x000fe20003800000 */
[----:B------:R-:W-:Y:S01]  /*2ba0*/  @!P4 IADD3 R158, R161, R158, RZ ;  /* 0x0000009ea19ec210 */ /* 0x000fe20007ffe0ff */
[----:B------:R-:W-:Y:S01]  /*2bb0*/  HFMA2.MMA R160, -RZ, RZ, 0, 0 ;  /* 0x00000000ffa07435 */ /* 0x000fe200000001ff */
        /* <DEDUP_REMOVED lines=38> */
.L_x_2248:
[----:B------:R-:W-:Y:S05]  /*2e20*/  BSYNC B1 ;  /* 0x0000000000017941 */ /* 0x000fea0003800000 */
.L_x_2247:
        /* <DEDUP_REMOVED lines=10> */
.L_x_2250:
        /* <DEDUP_REMOVED lines=11> */
.L_x_2251:
[----:B------:R-:W-:Y:S05]  /*2f80*/  BSYNC B1 ;  /* 0x0000000000017941 */ /* 0x000fea0003800000 */
.L_x_2249:
[----:B------:R-:W-:Y:S01]  /*2f90*/  ISETP.NE.U32.AND P5, PT, RZ, c[0x0][0x258], PT ;  /* 0x00009600ff007a0c */ /* 0x000fe20003fa5070 */
[----:B------:R-:W-:Y:S03]  /*2fa0*/  BSSY B1, `(.L_x_2252) ;  /* 0x0000010000017945 */ /* 0x000fe60003800000 */
[----:B------:R-:W-:-:S13]  /*2fb0*/  ISETP.NE.AND.EX P5, PT, RZ, c[0x0][0x25c], PT, P5 ;  /* 0x00009700ff007a0c */ /* 0x000fda0003fa5350 */
[----:B------:R-:W-:-:S04]  /*2fc0*/  @P5 F2FP.PACK_AB R156, RZ, R157 ;  /* 0x0000009dff9c523e */ /* 0x000fc800000000ff */
[----:B------:R-:W-:Y:S01]  /*2fd0*/  @P5 PRMT R140, R156, 0x7610, R140 ;  /* 0x000076109c8c5816 */ /* 0x000fe2000000008c */
[----:B------:R-:W-:Y:S05]  /*2fe0*/  @!P3 BRA `(.L_x_2253) ;  /* 0x000000b00000b947 */ /* 0x000fea0003800000 */
[----:B-----5:R-:W-:Y:S01]  /*2ff0*/  LOP3.LUT P6, RZ, R178, 0xff, RZ, 0xc0, !PT ;  /* 0x000000ffb2ff7812 */ /* 0x020fe200078cc0ff */
[----:B------:R-:W-:Y:S01]  /*3000*/  FMUL.FTZ R156, R157, c[0x0][0x1ec] ;  /* 0x00007b009d9c7a20 */ /* 0x000fe20000410000 */
[----:B------:R-:W-:-:S03]  /*3010*/  MOV R157, RZ ;  /* 0x000000ff009d7202 */ /* 0x000fc60000000f00 */
[----:B------:R-:W-:-:S08]  /*3020*/  FMUL.FTZ R156, R156, c[0x0][0x1e8] ;  /* 0x00007a009c9c7a20 */ /* 0x000fd00000410000 */
[----:B------:R-:W-:-:S05]  /*3030*/  @P6 HADD2.F32 R161, -RZ, R152.H0_H0 ;  /* 0x20000098ffa16230 */ /* 0x000fca0000004100 */
[----:B------:R-:W-:-:S04]  /*3040*/  @P6 FMUL.FTZ R157, R156, R161 ;  /* 0x000000a19c9d6220 */ /* 0x000fc80000410000 */
[----:B------:R-:W-:Y:S01]  /*3050*/  FADD.FTZ R96, R96, R157 ;  /* 0x0000009d60607221 */ /* 0x000fe20000010000 */
[----:B------:R-:W-:-:S06]  /*3060*/  HFMA2.MMA R157, -RZ, RZ, 0, 0 ;  /* 0x00000000ff9d7435 */ /* 0x000fcc00000001ff */
[----:B------:R-:W-:-:S05]  /*3070*/  @P6 FMUL.FTZ R157, R251, R156 ;  /* 0x0000009cfb9d6220 */ /* 0x000fca0000410000 */
[----:B------:R-:W-:-:S04]  /*3080*/  F2FP.PACK_AB R157, RZ, R157 ;  /* 0x0000009dff9d723e */ /* 0x000fc800000000ff */
[----:B------:R-:W-:Y:S02]  /*3090*/  PRMT R60, R157, 0x7610, R60 ;  /* 0x000076109d3c7816 */ /* 0x000fe4000000003c */
.L_x_2253:
[----:B------:R-:W-:Y:S05]  /*30a0*/  BSYNC B1 ;  /* 0x0000000000017941 */ /* 0x000fea0003800000 */
.L_x_2252:
[----:B------:R-:W-:Y:S01]  /*30b0*/  BSSY B1, `(.L_x_2254) ;  /* 0x000000d000017945 */ /* 0x000fe20003800000 */
[----:B------:R-:W-:Y:S05]  /*30c0*/  @P2 BRA `(.L_x_2255) ;  /* 0x0000004000002947 */ /* 0x000fea0003800000 */
[----:B------:R-:W-:Y:S01]  /*30d0*/  MOV R157, RZ ;  /* 0x000000ff009d7202 */ /* 0x000fe20000000f00 */
[----:B------:R-:W-:Y:S05]  /*30e0*/  @!P4 BRA `(.L_x_2256) ;  /* 0x000000900000c947 */ /* 0x000fea0003800000 */
[----:B-----5:R-:W-:Y:S01]  /*30f0*/  HADD2.F32 R157, -RZ, R128.H1_H1 ;  /* 0x30000080ff9d7230 */ /* 0x020fe20000004100 */
[----:B------:R-:W-:Y:S05]  /*3100*/  BRA `(.L_x_2256) ;  /* 0x0000007000007947 */ /* 0x000fea0003800000 */
.L_x_2255:
[----:B------:R-:W-:-:S04]  /*3110*/  ISETP.NE.AND P6, PT, R219, RZ, PT ;  /* 0x000000ffdb00720c */ /* 0x000fc80003fc5270 */
[----:B------:R-:W-:-:S05]  /*3120*/  FSEL R156, R158, RZ, !P6 ;  /* 0x000000ff9e9c7208 */ /* 0x000fca0007000000 */
[----:B------:R-:W-:-:S04]  /*3130*/  FFMA.FTZ R156, R217, R159, R156 ;  /* 0x0000009fd99c7223 */ /* 0x000fc8000001009c */
[----:B------:R-:W-:-:S04]  /*3140*/  FADD.FTZ R156, R209, -R156 ;  /* 0x8000009cd19c7221 */ /* 0x000fc80000010000 */
[----:B------:R-:W-:Y:S01]  /*3150*/  FMUL.FTZ R157, R2, R156 ;  /* 0x0000009c029d7220 */ /* 0x000fe20000410000 */
[----:B-----5:R-:W-:-:S05]  /*3160*/  @P4 HADD2.F32 R156, -RZ, R128.H1_H1 ;  /* 0x30000080ff9c4230 */ /* 0x020fca0000004100 */
[----:B------:R-:W-:Y:S02]  /*3170*/  @P4 FADD.FTZ R157, R157, R156 ;  /* 0x0000009c9d9d4221 */ /* 0x000fe40000010000 */
.L_x_2256:
[----:B------:R-:W-:Y:S05]  /*3180*/  BSYNC B1 ;  /* 0x0000000000017941 */ /* 0x000fea0003800000 */
.L_x_2254:
[----:B------:R-:W-:Y:S01]  /*3190*/  @P5 F2FP.PACK_AB R156, RZ, R157 ;  /* 0x0000009dff9c523e */ /* 0x000fe200000000ff */
[----:B------:R-:W-:Y:S03]  /*31a0*/  BSSY B1, `(.L_x_2257) ;  /* 0x000000e000017945 */ /* 0x000fe60003800000 */
[----:B------:R-:W-:Y:S01]  /*31b0*/  @P5 PRMT R140, R140, 0x5410, R156 ;  /* 0x000054108c8c5816 */ /* 0x000fe2000000009c */
[----:B------:R-:W-:Y:S05]  /*31c0*/  @!P3 BRA `(.L_x_2258) ;  /* 0x000000b00000b947 */ /* 0x000fea0003800000 */
[----:B-----5:R-:W-:Y:S01]  /*31d0*/  LOP3.LUT P6, RZ, R178, 0xff00, RZ, 0xc0, !PT ;  /* 0x0000ff00b2ff7812 */ /* 0x020fe200078cc0ff */
[----:B------:R-:W-:Y:S01]  /*31e0*/  FMUL.FTZ R156, R157, c[0x0][0x1ec] ;  /* 0x00007b009d9c7a20 */ /* 0x000fe20000410000 */
[----:B------:R-:W-:-:S03]  /*31f0*/  HFMA2.MMA R157, -RZ, RZ, 0, 0 ;  /* 0x00000000ff9d7435 */ /* 0x000fc600000001ff */
[----:B------:R-:W-:-:S08]  /*3200*/  FMUL.FTZ R156, R156, c[0x0][0x1e8] ;  /* 0x00007a009c9c7a20 */ /* 0x000fd00000410000 */
[----:B------:R-:W-:-:S05]  /*3210*/  @P6 HADD2.F32 R161, -RZ, R152.H1_H1 ;  /* 0x30000098ffa16230 */ /* 0x000fca0000004100 */
[----:B------:R-:W-:-:S04]  /*3220*/  @P6 FMUL.FTZ R157, R156, R161 ;  /* 0x000000a19c9d6220 */ /* 0x000fc80000410000 */
[----:B------:R-:W-:Y:S01]  /*3230*/  FADD.FTZ R97, R97, R157 ;  /* 0x0000009d61617221 */ /* 0x000fe20000010000 */
[----:B------:R-:W-:Y:S01]  /*3240*/  MOV R157, RZ ;  /* 0x000000ff009d7202 */ /* 0x000fe20000000f00 */
[----:B------:R-:W-:-:S05]  /*3250*/  @P6 FMUL.FTZ R157, R250, R156 ;  /* 0x0000009cfa9d6220 */ /* 0x000fca0000410000 */
[----:B------:R-:W-:-:S04]  /*3260*/  F2FP.PACK_AB R157, RZ, R157 ;  /* 0x0000009dff9d723e */ /* 0x000fc800000000ff */
[----:B------:R-:W-:Y:S02]  /*3270*/  PRMT R60, R60, 0x5410, R157 ;  /* 0x000054103c3c7816 */ /* 0x000fe4000000009d */
.L_x_2258:
[----:B------:R-:W-:Y:S05]  /*3280*/  BSYNC B1 ;  /* 0x0000000000017941 */ /* 0x000fea0003800000 */
.L_x_2257:
[----:B------:R-:W-:Y:S01]  /*3290*/  BSSY B1, `(.L_x_2259) ;  /* 0x000000d000017945 */ /* 0x000fe20003800000 */
[----:B------:R-:W-:Y:S05]  /*32a0*/  @P2 BRA `(.L_x_2260) ;  /* 0x0000004000002947 */ /* 0x000fea0003800000 */
[----:B------:R-:W-:Y:S01]  /*32b0*/  HFMA2.MMA R157, -RZ, RZ, 0, 0 ;  /* 0x00000000ff9d7435 */ /* 0x000fe200000001ff */
[----:B------:R-:W-:Y:S05]  /*32c0*/  @!P4 BRA `(.L_x_2261) ;  /* 0x000000900000c947 */ /* 0x000fea0003800000 */
[----:B-----5:R-:W-:Y:S01]  /*32d0*/  HADD2.F32 R157, -RZ, R129.H0_H0 ;  /* 0x20000081ff9d7230 */ /* 0x020fe20000004100 */
[----:B------:R-:W-:Y:S05]  /*32e0*/  BRA `(.L_x_2261) ;  /* 0x0000007000007947 */ /* 0x000fea0003800000 */
.L_x_2260:
[----:B------:R-:W-:-:S04]  /*32f0*/  ISETP.NE.AND P6, PT, R219, RZ, PT ;  /* 0x000000ffdb00720c */ /* 0x000fc80003fc5270 */
[----:B------:R-:W-:-:S05]  /*3300*/  FSEL R156, R158, RZ, !P6 ;  /* 0x000000ff9e9c7208 */ /* 0x000fca0007000000 */
[----:B------:R-:W-:-:S04]  /*3310*/  FFMA.FTZ R156, R208, R159, R156 ;  /* 0x0000009fd09c7223 */ /* 0x000fc8000001009c */
[----:B------:R-:W-:-:S04]  /*3320*/  FADD.FTZ R156, R207, -R156 ;  /* 0x8000009ccf9c7221 */ /* 0x000fc80000010000 */
[----:B------:R-:W-:Y:S01]  /*3330*/  FMUL.FTZ R157, R2, R156 ;  /* 0x0000009c029d7220 */ /* 0x000fe20000410000 */
[----:B-----5:R-:W-:-:S05]  /*3340*/  @P4 HADD2.F32 R156, -RZ, R129.H0_H0 ;  /* 0x20000081ff9c4230 */ /* 0x020fca0000004100 */
[----:B------:R-:W-:Y:S02]  /*3350*/  @P4 FADD.FTZ R157, R157, R156 ;  /* 0x0000009c9d9d4221 */ /* 0x000fe40000010000 */
.L_x_2261:
[----:B------:R-:W-:Y:S05]  /*3360*/  BSYNC B1 ;  /* 0x0000000000017941 */ /* 0x000fea0003800000 */
.L_x_2259:
[----:B------:R-:W-:Y:S01]  /*3370*/  @P5 F2FP.PACK_AB R156, RZ, R157 ;  /* 0x0000009dff9c523e */ /* 0x000fe200000000ff */
[----:B------:R-:W-:Y:S03]  /*3380*/  BSSY B1, `(.L_x_2262) ;  /* 0x000000e000017945 */ /* 0x000fe60003800000 */
        /* <DEDUP_REMOVED lines=13> */
.L_x_2263:
[----:B------:R-:W-:Y:S05]  /*3460*/  BSYNC B1 ;  /* 0x0000000000017941 */ /* 0x000fea0003800000 */
.L_x_2262:
[----:B------:R-:W-:Y:S01]  /*3470*/  BSSY B1, `(.L_x_2264) ;  /* 0x000000d000017945 */ /* 0x000fe20003800000 */
[----:B------:R-:W-:Y:S05]  /*3480*/  @P2 BRA `(.L_x_2265) ;  /* 0x0000004000002947 */ /* 0x000fea0003800000 */
[----:B------:R-:W-:Y:S01]  /*3490*/  MOV R157, RZ ;  /* 0x000000ff009d7202 */ /* 0x000fe20000000f00 */
[----:B------:R-:W-:Y:S05]  /*34a0*/  @!P4 BRA `(.L_x_2266) ;  /* 0x000000900000c947 */ /* 0x000fea0003800000 */
[----:B-----5:R-:W-:Y:S01]  /*34b0*/  HADD2.F32 R157, -RZ, R129.H1_H1 ;  /* 0x30000081ff9d7230 */ /* 0x020fe20000004100 */
[----:B------:R-:W-:Y:S05]  /*34c0*/  BRA `(.L_x_2266) ;  /* 0x0000007000007947 */ /* 0x000fea0003800000 */
.L_x_2265:
[----:B------:R-:W-:-:S04]  /*34d0*/  ISETP.NE.AND P6, PT, R219, RZ, PT ;  /* 0x000000ffdb00720c */ /* 0x000fc80003fc5270 */
[----:B------:R-:W-:-:S05]  /*34e0*/  FSEL R156, R158, RZ, !P6 ;  /* 0x000000ff9e9c7208 */ /* 0x000fca0007000000 */
[----:B------:R-:W-:-:S04]  /*34f0*/  FFMA.FTZ R156, R206, R159, R156 ;  /* 0x0000009fce9c7223 */ /* 0x000fc8000001009c */
[----:B------:R-:W-:-:S04]  /*3500*/  FADD.FTZ R156, R204, -R156 ;  /* 0x8000009ccc9c7221 */ /* 0x000fc80000010000 */
[----:B------:R-:W-:Y:S01]  /*3510*/  FMUL.FTZ R157, R2, R156 ;  /* 0x0000009c029d7220 */ /* 0x000fe20000410000 */
[----:B-----5:R-:W-:-:S05]  /*3520*/  @P4 HADD2.F32 R156, -RZ, R129.H1_H1 ;  /* 0x30000081ff9c4230 */ /* 0x020fca0000004100 */
[----:B------:R-:W-:Y:S02]  /*3530*/  @P4 FADD.FTZ R157, R157, R156 ;  /* 0x0000009c9d9d4221 */ /* 0x000fe40000010000 */
.L_x_2266:
[----:B------:R-:W-:Y:S05]  /*3540*/  BSYNC B1 ;  /* 0x0000000000017941 */ /* 0x000fea0003800000 */
.L_x_2264:
        /* <DEDUP_REMOVED lines=15> */
.L_x_2268:
[----:B------:R-:W-:Y:S05]  /*3640*/  BSYNC B1 ;  /* 0x0000000000017941 */ /* 0x000fea0003800000 */
.L_x_2267:
[----:B------:R-:W-:Y:S01]  /*3650*/  BSSY B1, `(.L_x_2269) ;  /* 0x000000d000017945 */ /* 0x000fe20003800000 */
[----:B------:R-:W-:Y:S05]  /*3660*/  @P2 BRA `(.L_x_2270) ;  /* 0x0000004000002947 */ /* 0x000fea0003800000 */
[----:B------:R-:W-:Y:S01]  /*3670*/  HFMA2.MMA R157, -RZ, RZ, 0, 0 ;  /* 0x00000000ff9d7435 */ /* 0x000fe200000001ff */
[----:B------:R-:W-:Y:S05]  /*3680*/  @!P4 BRA `(.L_x_2271) ;  /* 0x000000900000c947 */ /* 0x000fea0003800000 */
[----:B-----5:R-:W-:Y:S01]  /*3690*/  HADD2.F32 R157, -RZ, R130.H0_H0 ;  /* 0x20000082ff9d7230 */ /* 0x020fe20000004100 */
[----:B------:R-:W-:Y:S05]  /*36a0*/  BRA `(.L_x_2271) ;  /* 0x0000007000007947 */ /* 0x000fea0003800000 */
.L_x_2270:
[----:B------:R-:W-:-:S04]  /*36b0*/  ISETP.NE.AND P6, PT, R219, RZ, PT ;  /* 0x000000ffdb00720c */ /* 0x000fc80003fc5270 */
[----:B------:R-:W-:-:S05]  /*36c0*/  FSEL R156, R158, RZ, !P6 ;  /* 0x000000ff9e9c7208 */ /* 0x000fca0007000000 */
[----:B------:R-:W-:-:S04]  /*36d0*/  FFMA.FTZ R156, R203, R159, R156 ;  /* 0x0000009fcb9c7223 */ /* 0x000fc8000001009c */
[----:B------:R-:W-:-:S04]  /*36e0*/  FADD.FTZ R156, R202, -R156 ;  /* 0x8000009cca9c7221 */ /* 0x000fc80000010000 */
[----:B------:R-:W-:Y:S01]  /*36f0*/  FMUL.FTZ R157, R2, R156 ;  /* 0x0000009c029d7220 */ /* 0x000fe20000410000 */
[----:B-----5:R-:W-:-:S05]  /*3700*/  @P4 HADD2.F32 R156, -RZ, R130.H0_H0 ;  /* 0x20000082ff9c4230 */ /* 0x020fca0000004100 */
[----:B------:R-:W-:Y:S02]  /*3710*/  @P4 FADD.FTZ R157, R157, R156 ;  /* 0x0000009c9d9d4221 */ /* 0x000fe40000010000 */
.L_x_2271:
[----:B------:R-:W-:Y:S05]  /*3720*/  BSYNC B1 ;  /* 0x0000000000017941 */ /* 0x000fea0003800000 */
.L_x_2269:
        /* <DEDUP_REMOVED lines=15> */
.L_x_2273:
[----:B------:R-:W-:Y:S05]  /*3820*/  BSYNC B1 ;  /* 0x0000000000017941 */ /* 0x000fea0003800000 */
.L_x_2272:
[----:B------:R-:W-:Y:S01]  /*3830*/  BSSY B1, `(.L_x_2274) ;  /* 0x000000d000017945 */ /* 0x000fe20003800000 */
[----:B------:R-:W-:Y:S05]  /*3840*/  @P2 BRA `(.L_x_2275) ;  /* 0x0000004000002947 */ /* 0x000fea0003800000 */
[----:B------:R-:W-:Y:S01]  /*3850*/  MOV R157, RZ ;  /* 0x000000ff009d7202 */ /* 0x000fe20000000f00 */
[----:B------:R-:W-:Y:S05]  /*3860*/  @!P4 BRA `(.L_x_2276) ;  /* 0x000000900000c947 */ /* 0x000fea0003800000 */
[----:B-----5:R-:W-:Y:S01]  /*3870*/  HADD2.F32 R157, -RZ, R130.H1_H1 ;  /* 0x30000082ff9d7230 */ /* 0x020fe20000004100 */
[----:B------:R-:W-:Y:S05]  /*3880*/  BRA `(.L_x_2276) ;  /* 0x0000007000007947 */ /* 0x000fea0003800000 */
.L_x_2275:
[----:B------:R-:W-:-:S04]  /*3890*/  ISETP.NE.AND P6, PT, R219, RZ, PT ;  /* 0x000000ffdb00720c */ /* 0x000fc80003fc5270 */
[----:B------:R-:W-:-:S05]  /*38a0*/  FSEL R156, R158, RZ, !P6 ;  /* 0x000000ff9e9c7208 */ /* 0x000fca0007000000 */
[----:B------:R-:W-:-:S04]  /*38b0*/  FFMA.FTZ R156, R201, R159, R156 ;  /* 0x0000009fc99c7223 */ /* 0x000fc8000001009c */
[----:B------:R-:W-:-:S04]  /*38c0*/  FADD.FTZ R156, R166, -R156 ;  /* 0x8000009ca69c7221 */ /* 0x000fc80000010000 */
[----:B------:R-:W-:Y:S01]  /*38d0*/  FMUL.FTZ R157, R2, R156 ;  /* 0x0000009c029d7220 */ /* 0x000fe20000410000 */
[----:B-----5:R-:W-:-:S05]  /*38e0*/  @P4 HADD2.F32 R156, -RZ, R130.H1_H1 ;  /* 0x30000082ff9c4230 */ /* 0x020fca0000004100 */
[----:B------:R-:W-:Y:S02]  /*38f0*/  @P4 FADD.FTZ R157, R157, R156 ;  /* 0x0000009c9d9d4221 */ /* 0x000fe40000010000 */
.L_x_2276:
[----:B------:R-:W-:Y:S05]  /*3900*/  BSYNC B1 ;  /* 0x0000000000017941 */ /* 0x000fea0003800000 */
.L_x_2274:
        /* <DEDUP_REMOVED lines=15> */
.L_x_2278:
[----:B------:R-:W-:Y:S05]  /*3a00*/  BSYNC B1 ;  /* 0x0000000000017941 */ /* 0x000fea0003800000 */
.L_x_2277:
[----:B------:R-:W-:Y:S01]  /*3a10*/  BSSY B1, `(.L_x_2279) ;  /* 0x000000d000017945 */ /* 0x000fe20003800000 */
[----:B------:R-:W-:Y:S05]  /*3a20*/  @P2 BRA `(.L_x_2280) ;  /* 0x0000004000002947 */ /* 0x000fea0003800000 */
[----:B------:R-:W-:Y:S01]  /*3a30*/  HFMA2.MMA R157, -RZ, RZ, 0, 0 ;  /* 0x00000000ff9d7435 */ /* 0x000fe200000001ff */
[----:B------:R-:W-:Y:S05]  /*3a40*/  @!P4 BRA `(.L_x_2281) ;  /* 0x000000900000c947 */ /* 0x000fea0003800000 */
[----:B-----5:R-:W-:Y:S01]  /*3a50*/  HADD2.F32 R157, -RZ, R131.H0_H0 ;  /* 0x20000083ff9d7230 */ /* 0x020fe20000004100 */
[----:B------:R-:W-:Y:S05]  /*3a60*/  BRA `(.L_x_2281) ;  /* 0x0000007000007947 */ /* 0x000fea0003800000 */
.L_x_2280:
[----:B------:R-:W-:-:S04]  /*3a70*/  ISETP.NE.AND P6, PT, R219, RZ, PT ;  /* 0x000000ffdb00720c */ /* 0x000fc80003fc5270 */
[----:B------:R-:W-:-:S05]  /*3a80*/  FSEL R156, R158, RZ, !P6 ;  /* 0x000000ff9e9c7208 */ /* 0x000fca0007000000 */
[----:B------:R-:W-:-:S04]  /*3a90*/  FFMA.FTZ R156, R167, R159, R156 ;  /* 0x0000009fa79c7223 */ /* 0x000fc8000001009c */
[----:B------:R-:W-:-:S04]  /*3aa0*/  FADD.FTZ R156, R168, -R156 ;  /* 0x8000009ca89c7221 */ /* 0x000fc80000010000 */
[----:B------:R-:W-:Y:S01]  /*3ab0*/  FMUL.FTZ R157, R2, R156 ;  /* 0x0000009c029d7220 */ /* 0x000fe20000410000 */
[----:B-----5:R-:W-:-:S05]  /*3ac0*/  @P4 HADD2.F32 R156, -RZ, R131.H0_H0 ;  /* 0x20000083ff9c4230 */ /* 0x020fca0000004100 */
[----:B------:R-:W-:Y:S02]  /*3ad0*/  @P4 FADD.FTZ R157, R157, R156 ;  /* 0x0000009c9d9d4221 */ /* 0x000fe40000010000 */
.L_x_2281:
[----:B------:R-:W-:Y:S05]  /*3ae0*/  BSYNC B1 ;  /* 0x0000000000017941 */ /* 0x000fea0003800000 */
.L_x_2279:
        /* <DEDUP_REMOVED lines=15> */
.L_x_2283:
[----:B------:R-:W-:Y:S05]  /*3be0*/  BSYNC B1 ;  /* 0x0000000000017941 */ /* 0x000fea0003800000 */
.L_x_2282:
[----:B------:R-:W-:Y:S01]  /*3bf0*/  BSSY B1, `(.L_x_2284) ;  /* 0x000000d000017945 */ /* 0x000fe20003800000 */
[----:B------:R-:W-:Y:S05]  /*3c00*/  @P2 BRA `(.L_x_2285) ;  /* 0x0000004000002947 */ /* 0x000fea0003800000 */
[----:B------:R-:W-:Y:S01]  /*3c10*/  MOV R157, RZ ;  /* 0x000000ff009d7202 */ /* 0x000fe20000000f00 */
[----:B------:R-:W-:Y:S05]  /*3c20*/  @!P4 BRA `(.L_x_2286) ;  /* 0x000000900000c947 */ /* 0x000fea0003800000 */
[----:B-----5:R-:W-:Y:S01]  /*3c30*/  HADD2.F32 R157, -RZ, R131.H1_H1 ;  /* 0x30000083ff9d7230 */ /* 0x020fe20000004100 */
[----:B------:R-:W-:Y:S05]  /*3c40*/  BRA `(.L_x_2286) ;  /* 0x0000007000007947 */ /* 0x000fea0003800000 */
.L_x_2285:
[----:B------:R-:W-:-:S04]  /*3c50*/  ISETP.NE.AND P6, PT, R219, RZ, PT ;  /* 0x000000ffdb00720c */ /* 0x000fc80003fc5270 */
[----:B------:R-:W-:-:S05]  /*3c60*/  FSEL R156, R158, RZ, !P6 ;  /* 0x000000ff9e9c7208 */ /* 0x000fca0007000000 */
[----:B------:R-:W-:-:S04]  /*3c70*/  FFMA.FTZ R156, R169, R159, R156 ;  /* 0x0000009fa99c7223 */ /* 0x000fc8000001009c */
[----:B------:R-:W-:-:S04]  /*3c80*/  FADD.FTZ R156, R170, -R156 ;  /* 0x8000009caa9c7221 */ /* 0x000fc80000010000 */
[----:B------:R-:W-:Y:S01]  /*3c90*/  FMUL.FTZ R157, R2, R156 ;  /* 0x0000009c029d7220 */ /* 0x000fe20000410000 */
[----:B-----5:R-:W-:-:S05]  /*3ca0*/  @P4 HADD2.F32 R156, -RZ, R131.H1_H1 ;  /* 0x30000083ff9c4230 */ /* 0x020fca0000004100 */
[----:B------:R-:W-:Y:S02]  /*3cb0*/  @P4 FADD.FTZ R157, R157, R156 ;  /* 0x0000009c9d9d4221 */ /* 0x000fe40000010000 */
.L_x_2286:
[----:B------:R-:W-:Y:S05]  /*3cc0*/  BSYNC B1 ;  /* 0x0000000000017941 */ /* 0x000fea0003800000 */
.L_x_2284:
        /* <DEDUP_REMOVED lines=15> */
.L_x_2288:
[----:B------:R-:W-:Y:S05]  /*3dc0*/  BSYNC B1 ;  /* 0x0000000000017941 */ /* 0x000fea0003800000 */
.L_x_2287:
        /* <DEDUP_REMOVED lines=8> */
.L_x_2246:
[----:B------:R-:W-:Y:S05]  /*3e50*/  BSYNC B0 ;  /* 0x0000000000007941 */ /* 0x000fea0003800000 */
.L_x_2245:
[----:B------:R-:W-:Y:S01]  /*3e60*/  BSSY B0, `(.L_x_2289) ;  /* 0x000010a000007945 */ /* 0x000fe20003800000 */
[----:B------:R-:W-:Y:S05]  /*3e70*/  @!P0 BRA `(.L_x_2290) ;  /* 0x0000108000008947 */ /* 0x000fea0003800000 */
[----:B------:R-:W-:Y:S01]  /*3e80*/  BSSY B1, `(.L_x_2291) ;  /* 0x0000005000017945 */ /* 0x000fe20003800000 */
[----:B------:R-:W-:Y:S05]  /*3e90*/  @!P3 BRA `(.L_x_2292) ;  /* 0x000000300000b947 */ /* 0x000fea0003800000 */
[----:B-----5:R-:W-:-:S10]  /*3ea0*/  HFMA2.MMA R152, -RZ, RZ, 0, 9.5367431640625e-07 ;  /* 0x00000010ff987435 */ /* 0x020fd400000001ff */
[----:B------:R-:W-:-:S06]  /*3eb0*/  IMAD.WIDE.U32 R152, R160, R152, c[0x0][0x170] ;  /* 0x00005c00a0987625 */ /* 0x000fcc00078e0098 */
[----:B------:R-:W5:Y:S02]  /*3ec0*/  LDG.E.128 R152, [R152.64] ;  /* 0x0000000498987981 */ /* 0x000f64000c1e1d00 */
.L_x_2292:
[----:B------:R-:W-:Y:S05]  /*3ed0*/  BSYNC B1 ;  /* 0x0000000000017941 */ /* 0x000fea0003800000 */
.L_x_2291:
[----:B------:R-:W-:Y:S01]  /*3ee0*/  BSSY B1, `(.L_x_2293) ;  /* 0x0000015000017945 */ /* 0x000fe20003800000 */
[----:B------:R-:W-:Y:S05]  /*3ef0*/  @P2 BRA `(.L_x_2294) ;  /* 0x0000008000002947 */ /* 0x000fea0003800000 */
[----:B------:R-:W-:Y:S01]  /*3f00*/  ULDC.64 UR6, c[0x0][0x218] ;  /* 0x0000860000067ab9 */ /* 0x000fe20000000a00 */
[----:B-1----:R-:W-:Y:S01]  /*3f10*/  MOV R157, RZ ;  /* 0x000000ff009d7202 */ /* 0x002fe20000000f00 */
[----:B------:R-:W-:-:S04]  /*3f20*/  UISETP.NE.U32.AND UP0, UPT, URZ, UR6, UPT ;  /* 0x000000063f00728c */ /* 0x000fc8000bf05070 */
[----:B------:R-:W-:-:S06]  /*3f30*/  UISETP.NE.AND.EX UP0, UPT, URZ, UR7, UPT, UP0 ;  /* 0x000000073f00728c */ /* 0x000fcc000bf05300 */
[----:B------:R-:W-:-:S13]  /*3f40*/  PLOP3.LUT P4, PT, PT, PT, UP0, 0x80, 0x0 ;  /* 0x000000000000781c */ /* 0x000fda0003f8f008 */
[----:B------:R-:W-:Y:S05]  /*3f50*/  @!P4 BRA `(.L_x_2295) ;  /* 0x000000d00000c947 */ /* 0x000fea0003800000 */
[----:B-----5:R-:W-:Y:S01]  /*3f60*/  HADD2.F32 R157, -RZ, R132.H0_H0 ;  /* 0x20000084ff9d7230 */ /* 0x020fe20000004100 */
[----:B------:R-:W-:Y:S05]  /*3f70*/  BRA `(.L_x_2295) ;  /* 0x000000b000007947 */ /* 0x000fea0003800000 */
.L_x_2294:
        /* <DEDUP_REMOVED lines=9> */
[----:B-----5:R-:W-:-:S05]  /*4010*/  @P4 HADD2.F32 R156, -RZ, R132.H0_H0 ;  /* 0x20000084ff9c4230 */ /* 0x020fca0000004100 */
[----:B------:R-:W-:Y:S02]  /*4020*/  @P4 FADD.FTZ R157, R157, R156 ;  /* 0x0000009c9d9d4221 */ /* 0x000fe40000010000 */
.L_x_2295:
[----:B------:R-:W-:Y:S05]  /*4030*/  BSYNC B1 ;  /* 0x0000000000017941 */ /* 0x000fea0003800000 */
.L_x_2293:
        /* <DEDUP_REMOVED lines=8> */
[----:B------:R-:W-:-:S03]  /*40c0*/  HFMA2.MMA R157, -RZ, RZ, 0, 0 ;  /* 0x00000000ff9d7435 */ /* 0x000fc600000001ff */
[----:B------:R-:W-:-:S08]  /*40d0*/  FMUL.FTZ R156, R156, c[0x0][0x1e8] ;  /* 0x00007a009c9c7a20 */ /* 0x000fd00000410000 */
[----:B------:R-:W-:-:S05]  /*40e0*/  @P6 HADD2.F32 R161, -RZ, R152.H0_H0 ;  /* 0x20000098ffa16230 */ /* 0x000fca0000004100 */
[----:B------:R-:W-:-:S04]  /*40f0*/  @P6 FMUL.FTZ R157, R161, R156 ;  /* 0x0000009ca19d6220 */ /* 0x000fc80000410000 */
[----:B------:R-:W-:Y:S01]  /*4100*/  FADD.FTZ R104, R104, R157 ;  /* 0x0000009d68687221 */ /* 0x000fe20000010000 */
[----:B------:R-:W-:Y:S01]  /*4110*/  MOV R157, RZ ;  /* 0x000000ff009d7202 */ /* 0x000fe20000000f00 */
[----:B------:R-:W-:-:S05]  /*4120*/  @P6 FMUL.FTZ R157, R243, R156 ;  /* 0x0000009cf39d6220 */ /* 0x000fca0000410000 */
[----:B------:R-:W-:-:S04]  /*4130*/  F2FP.PACK_AB R157, RZ, R157 ;  /* 0x0000009dff9d723e */ /* 0x000fc800000000ff */
[----:B------:R-:W-:Y:S02]  /*4140*/  PRMT R60, R157, 0x7610, R60 ;  /* 0x000076109d3c7816 */ /* 0x000fe4000000003c */
.L_x_2297:
[----:B------:R-:W-:Y:S05]  /*4150*/  BSYNC B1 ;  /* 0x0000000000017941 */ /* 0x000fea0003800000 */
.L_x_2296:
[----:B------:R-:W-:Y:S01]  /*4160*/  BSSY B1, `(.L_x_2298) ;  /* 0x000000d000017945 */ /* 0x000fe20003800000 */
[----:B------:R-:W-:Y:S05]  /*4170*/  @P2 BRA `(.L_x_2299) ;  /* 0x0000004000002947 */ /* 0x000fea0003800000 */
[----:B------:R-:W-:Y:S01]  /*4180*/  HFMA2.MMA R157, -RZ, RZ, 0, 0 ;  /* 0x00000000ff9d7435 */ /* 0x000fe200000001ff */
[----:B------:R-:W-:Y:S05]  /*4190*/  @!P4 BRA `(.L_x_2300) ;  /* 0x000000900000c947 */ /* 0x000fea0003800000 */
[----:B-----5:R-:W-:Y:S01]  /*41a0*/  HADD2.F32 R157, -RZ, R132.H1_H1 ;  /* 0x30000084ff9d7230 */ /* 0x020fe20000004100 */
[----:B------:R-:W-:Y:S05]  /*41b0*/  BRA `(.L_x_2300) ;  /* 0x0000007000007947 */ /* 0x000fea0003800000 */
.L_x_2299:
[----:B------:R-:W-:-:S04]  /*41c0*/  ISETP.NE.AND P6, PT, R219, RZ, PT ;  /* 0x000000ffdb00720c */ /* 0x000fc80003fc5270 */
[----:B------:R-:W-:-:S05]  /*41d0*/  FSEL R156, R158, RZ, !P6 ;  /* 0x000000ff9e9c7208 */ /* 0x000fca0007000000 */
[----:B------:R-:W-:-:S04]  /*41e0*/  FFMA.FTZ R156, R6, R159, R156 ;  /* 0x0000009f069c7223 */ /* 0x000fc8000001009c */
[----:B------:R-:W-:-:S04]  /*41f0*/  FADD.FTZ R156, R9, -R156 ;  /* 0x8000009c099c7221 */ /* 0x000fc80000010000 */
[----:B------:R-:W-:Y:S01]  /*4200*/  FMUL.FTZ R157, R2, R156 ;  /* 0x0000009c029d7220 */ /* 0x000fe20000410000 */
[----:B-----5:R-:W-:-:S05]  /*4210*/  @P4 HADD2.F32 R156, -RZ, R132.H1_H1 ;  /* 0x30000084ff9c4230 */ /* 0x020fca0000004100 */
[----:B------:R-:W-:Y:S02]  /*4220*/  @P4 FADD.FTZ R157, R157, R156 ;  /* 0x0000009c9d9d4221 */ /* 0x000fe40000010000 */
.L_x_2300:
[----:B------:R-:W-:Y:S05]  /*4230*/  BSYNC B1 ;  /* 0x0000000000017941 */ /* 0x000fea0003800000 */
.L_x_2298:
        /* <DEDUP_REMOVED lines=8> */
[----:B------:R-:W-:-:S05]  /*42c0*/  @P6 HADD2.F32 R161, -RZ, R152.H1_H1 ;  /* 0x30000098ffa16230 */ /* 0x000fca0000004100 */
[----:B------:R-:W-:-:S04]  /*42d0*/  @P6 FMUL.FTZ R157, R161, R156 ;  /* 0x0000009ca19d6220 */ /* 0x000fc80000410000 */
[----:B------:R-:W-:Y:S01]  /*42e0*/  FADD.FTZ R105, R105, R157 ;  /* 0x0000009d69697221 */ /* 0x000fe20000010000 */
[----:B------:R-:W-:-:S06]  /*42f0*/  HFMA2.MMA R157, -RZ, RZ, 0, 0 ;  /* 0x00000000ff9d7435 */ /* 0x000fcc00000001ff */
[----:B------:R-:W-:-:S05]  /*4300*/  @P6 FMUL.FTZ R157, R242, R156 ;  /* 0x0000009cf29d6220 */ /* 0x000fca0000410000 */
[----:B------:R-:W-:-:S04]  /*4310*/  F2FP.PACK_AB R157, RZ, R157 ;  /* 0x0000009dff9d723e */ /* 0x000fc800000000ff */
[----:B------:R-:W-:Y:S02]  /*4320*/  PRMT R60, R60, 0x5410, R157 ;  /* 0x000054103c3c7816 */ /* 0x000fe4000000009d */
.L_x_2302:
[----:B------:R-:W-:Y:S05]  /*4330*/  BSYNC B1 ;  /* 0x0000000000017941 */ /* 0x000fea0003800000 */
.L_x_2301:
[----:B------:R-:W-:Y:S01]  /*4340*/  BSSY B1, `(.L_x_2303) ;  /* 0x000000d000017945 */ /* 0x000fe20003800000 */
[----:B------:R-:W-:Y:S05]  /*4350*/  @P2 BRA `(.L_x_2304) ;  /* 0x0000004000002947 */ /* 0x000fea0003800000 */
[----:B------:R-:W-:Y:S01]  /*4360*/  MOV R157, RZ ;  /* 0x000000ff009d7202 */ /* 0x000fe20000000f00 */
[----:B------:R-:W-:Y:S05]  /*4370*/  @!P4 BRA `(.L_x_2305) ;  /* 0x000000900000c947 */ /* 0x000fea0003800000 */
[----:B-----5:R-:W-:Y:S01]  /*4380*/  HADD2.F32 R157, -RZ, R133.H0_H0 ;  /* 0x20000085ff9d7230 */ /* 0x020fe20000004100 */
[----:B------:R-:W-:Y:S05]  /*4390*/  BRA `(.L_x_2305) ;  /* 0x0000007000007947 */ /* 0x000fea0003800000 */
.L_x_2304:
[----:B------:R-:W-:-:S04]  /*43a0*/  ISETP.NE.AND P6, PT, R219, RZ, PT ;  /* 0x000000ffdb00720c */ /* 0x000fc80003fc5270 */
[----:B------:R-:W-:-:S05]  /*43b0*/  FSEL R156, R158, RZ, !P6 ;  /* 0x000000ff9e9c7208 */ /* 0x000fca0007000000 */
[----:B------:R-:W-:-:S04]  /*43c0*/  FFMA.FTZ R156, R8, R159, R156 ;  /* 0x0000009f089c7223 */ /* 0x000fc8000001009c */
[----:B------:R-:W-:-:S04]  /*43d0*/  FADD.FTZ R156, R11, -R156 ;  /* 0x8000009c0b9c7221 */ /* 0x000fc80000010000 */
[----:B------:R-:W-:Y:S01]  /*43e0*/  FMUL.FTZ R157, R2, R156 ;  /* 0x0000009c029d7220 */ /* 0x000fe20000410000 */
[----:B-----5:R-:W-:-:S05]  /*43f0*/  @P4 HADD2.F32 R156, -RZ, R133.H0_H0 ;  /* 0x20000085ff9c4230 */ /* 0x020fca0000004100 */
[----:B------:R-:W-:Y:S02]  /*4400*/  @P4 FADD.FTZ R157, R157, R156 ;  /* 0x0000009c9d9d4221 */ /* 0x000fe40000010000 */
.L_x_2305:
[----:B------:R-:W-:Y:S05]  /*4410*/  BSYNC B1 ;  /* 0x0000000000017941 */ /* 0x000fea0003800000 */
.L_x_2303:
        /* <DEDUP_REMOVED lines=15> */
.L_x_2307:
[----:B------:R-:W-:Y:S05]  /*4510*/  BSYNC B1 ;  /* 0x0000000000017941 */ /* 0x000fea0003800000 */
.L_x_2306:
[----:B------:R-:W-:Y:S01]  /*4520*/  BSSY B1, `(.L_x_2308) ;  /* 0x000000d000017945 */ /* 0x000fe20003800000 */
[----:B------:R-:W-:Y:S05]  /*4530*/  @P2 BRA `(.L_x_2309) ;  /* 0x0000004000002947 */ /* 0x000fea0003800000 */
[----:B------:R-:W-:Y:S01]  /*4540*/  HFMA2.MMA R157, -RZ, RZ, 0, 0 ;  /* 0x00000000ff9d7435 */ /* 0x000fe200000001ff */
[----:B------:R-:W-:Y:S05]  /*4550*/  @!P4 BRA `(.L_x_2310) ;  /* 0x000000900000c947 */ /* 0x000fea0003800000 */
[----:B-----5:R-:W-:Y:S01]  /*4560*/  HADD2.F32 R157, -RZ, R133.H1_H1 ;  /* 0x30000085ff9d7230 */ /* 0x020fe20000004100 */
[----:B------:R-:W-:Y:S05]  /*4570*/  BRA `(.L_x_2310) ;  /* 0x0000007000007947 */ /* 0x000fea0003800000 */
.L_x_2309:
[----:B------:R-:W-:-:S04]  /*4580*/  ISETP.NE.AND P6, PT, R219, RZ, PT ;  /* 0x000000ffdb00720c */ /* 0x000fc80003fc5270 */
[----:B------:R-:W-:-:S05]  /*4590*/  FSEL R156, R158, RZ, !P6 ;  /* 0x000000ff9e9c7208 */ /* 0x000fca0007000000 */
[----:B------:R-:W-:-:S04]  /*45a0*/  FFMA.FTZ R156, R10, R159, R156 ;  /* 0x0000009f0a9c7223 */ /* 0x000fc8000001009c */
[----:B------:R-:W-:-:S04]  /*45b0*/  FADD.FTZ R156, R13, -R156 ;  /* 0x8000009c0d9c7221 */ /* 0x000fc80000010000 */
[----:B------:R-:W-:Y:S01]  /*45c0*/  FMUL.FTZ R157, R2, R156 ;  /* 0x0000009c029d7220 */ /* 0x000fe20000410000 */
[----:B-----5:R-:W-:-:S05]  /*45d0*/  @P4 HADD2.F32 R156, -RZ, R133.H1_H1 ;  /* 0x30000085ff9c4230 */ /* 0x020fca0000004100 */
[----:B------:R-:W-:Y:S02]  /*45e0*/  @P4 FADD.FTZ R157, R157, R156 ;  /* 0x0000009c9d9d4221 */ /* 0x000fe40000010000 */
.L_x_2310:
[----:B------:R-:W-:Y:S05]  /*45f0*/  BSYNC B1 ;  /* 0x0000000000017941 */ /* 0x000fea0003800000 */
.L_x_2308:
        /* <DEDUP_REMOVED lines=15> */
.L_x_2312:
[----:B------:R-:W-:Y:S05]  /*46f0*/  BSYNC B1 ;  /* 0x0000000000017941 */ /* 0x000fea0003800000 */
.L_x_2311:
[----:B------:R-:W-:Y:S01]  /*4700*/  BSSY B1, `(.L_x_2313) ;  /* 0x000000d000017945 */ /* 0x000fe20003800000 */
[----:B------:R-:W-:Y:S05]  /*4710*/  @P2 BRA `(.L_x_2314) ;  /* 0x0000004000002947 */ /* 0x000fea0003800000 */
[----:B------:R-:W-:Y:S01]  /*4720*/  MOV R157, RZ ;  /* 0x000000ff009d7202 */ /* 0x000fe20000000f00 */
[----:B------:R-:W-:Y:S05]  /*4730*/  @!P4 BRA `(.L_x_2315) ;  /* 0x000000900000c947 */ /* 0x000fea0003800000 */
[----:B-----5:R-:W-:Y:S01]  /*4740*/  HADD2.F32 R157, -RZ, R134.H0_H0 ;  /* 0x20000086ff9d7230 */ /* 0x020fe20000004100 */
[----:B------:R-:W-:Y:S05]  /*4750*/  BRA `(.L_x_2315) ;  /* 0x0000007000007947 */ /* 0x000fea0003800000 */
.L_x_2314:
[----:B------:R-:W-:-:S04]  /*4760*/  ISETP.NE.AND P6, PT, R219, RZ, PT ;  /* 0x000000ffdb00720c */ /* 0x000fc80003fc5270 */
[----:B------:R-:W-:-:S05]  /*4770*/  FSEL R156, R158, RZ, !P6 ;  /* 0x000000ff9e9c7208 */ /* 0x000fca0007000000 */
[----:B------:R-:W-:-:S04]  /*4780*/  FFMA.FTZ R156, R12, R159, R156 ;  /* 0x0000009f0c9c7223 */ /* 0x000fc8000001009c */
[----:B------:R-:W-:-:S04]  /*4790*/  FADD.FTZ R156, R14, -R156 ;  /* 0x8000009c0e9c7221 */ /* 0x000fc80000010000 */
[----:B------:R-:W-:Y:S01]  /*47a0*/  FMUL.FTZ R157, R2, R156 ;  /* 0x0000009c029d7220 */ /* 0x000fe20000410000 */
[----:B-----5:R-:W-:-:S05]  /*47b0*/  @P4 HADD2.F32 R156, -RZ, R134.H0_H0 ;  /* 0x20000086ff9c4230 */ /* 0x020fca0000004100 */
[----:B------:R-:W-:Y:S02]  /*47c0*/  @P4 FADD.FTZ R157, R157, R156 ;  /* 0x0000009c9d9d4221 */ /* 0x000fe40000010000 */
.L_x_2315:
[----:B------:R-:W-:Y:S05]  /*47d0*/  BSYNC B1 ;  /* 0x0000000000017941 */ /* 0x000fea0003800000 */
.L_x_2313:
        /* <DEDUP_REMOVED lines=15> */
.L_x_2317:
[----:B------:R-:W-:Y:S05]  /*48d0*/  BSYNC B1 ;  /* 0x0000000000017941 */ /* 0x000fea0003800000 */
.L_x_2316:
[----:B------:R-:W-:Y:S01]  /*48e0*/  BSSY B1, `(.L_x_2318) ;  /* 0x000000d000017945 */ /* 0x000fe20003800000 */
[----:B------:R-:W-:Y:S05]  /*48f0*/  @P2 BRA `(.L_x_2319) ;  /* 0x0000004000002947 */ /* 0x000fea0003800000 */
[----:B------:R-:W-:Y:S01]  /*4900*/  HFMA2.MMA R157, -RZ, RZ, 0, 0 ;  /* 0x00000000ff9d7435 */ /* 0x000fe200000001ff */
[----:B------:R-:W-:Y:S05]  /*4910*/  @!P4 BRA `(.L_x_2320) ;  /* 0x000000900000c947 */ /* 0x000fea0003800000 */
[----:B-----5:R-:W-:Y:S01]  /*4920*/  HADD2.F32 R157, -RZ, R134.H1_H1 ;  /* 0x30000086ff9d7230 */ /* 0x020fe20000004100 */
[----:B------:R-:W-:Y:S05]  /*4930*/  BRA `(.L_x_2320) ;  /* 0x0000007000007947 */ /* 0x000fea0003800000 */
.L_x_2319:
[----:B------:R-:W-:-:S04]  /*4940*/  ISETP.NE.AND P6, PT, R219, RZ, PT ;  /* 0x000000ffdb00720c */ /* 0x000fc80003fc5270 */
[----:B------:R-:W-:-:S05]  /*4950*/  FSEL R156, R158, RZ, !P6 ;  /* 0x000000ff9e9c7208 */ /* 0x000fca0007000000 */
[----:B------:R-:W-:-:S04]  /*4960*/  FFMA.FTZ R156, R15, R159, R156 ;  /* 0x0000009f0f9c7223 */ /* 0x000fc8000001009c */
[----:B------:R-:W-:-:S04]  /*4970*/  FADD.FTZ R156, R16, -R156 ;  /* 0x8000009c109c7221 */ /* 0x000fc80000010000 */
[----:B------:R-:W-:Y:S01]  /*4980*/  FMUL.FTZ R157, R2, R156 ;  /* 0x0000009c029d7220 */ /* 0x000fe20000410000 */
[----:B-----5:R-:W-:-:S05]  /*4990*/  @P4 HADD2.F32 R156, -RZ, R134.H1_H1 ;  /* 0x30000086ff9c4230 */ /* 0x020fca0000004100 */
[----:B------:R-:W-:Y:S02]  /*49a0*/  @P4 FADD.FTZ R157, R157, R156 ;  /* 0x0000009c9d9d4221 */ /* 0x000fe40000010000 */
.L_x_2320:
[----:B------:R-:W-:Y:S05]  /*49b0*/  BSYNC B1 ;  /* 0x0000000000017941 */ /* 0x000fea0003800000 */
.L_x_2318:
        /* <DEDUP_REMOVED lines=15> */
.L_x_2322:
[----:B------:R-:W-:Y:S05]  /*4ab0*/  BSYNC B1 ;  /* 0x0000000000017941 */ /* 0x000fea0003800000 */
.L_x_2321:
[----:B------:R-:W-:Y:S01]  /*4ac0*/  BSSY B1, `(.L_x_2323) ;  /* 0x000000d000017945 */ /* 0x000fe20003800000 */
[----:B------:R-:W-:Y:S05]  /*4ad0*/  @P2 BRA `(.L_x_2324) ;  /* 0x0000004000002947 */ /* 0x000fea0003800000 */
[----:B------:R-:W-:Y:S01]  /*4ae0*/  MOV R157, RZ ;  /* 0x000000ff009d7202 */ /* 0x000fe20000000f00 */
[----:B------:R-:W-:Y:S05]  /*4af0*/  @!P4 BRA `(.L_x_2325) ;  /* 0x000000900000c947 */ /* 0x000fea0003800000 */
[----:B-----5:R-:W-:Y:S01]  /*4b00*/  HADD2.F32 R157, -RZ, R135.H0_H0 ;  /* 0x20000087ff9d7230 */ /* 0x020fe20000004100 */
[----:B------:R-:W-:Y:S05]  /*4b10*/  BRA `(.L_x_2325) ;  /* 0x0000007000007947 */ /* 0x000fea0003800000 */
.L_x_2324:
[----:B------:R-:W-:-:S04]  /*4b20*/  ISETP.NE.AND P6, PT, R219, RZ, PT ;  /* 0x000000ffdb00720c */ /* 0x000fc80003fc5270 */
[----:B------:R-:W-:-:S05]  /*4b30*/  FSEL R156, R158, RZ, !P6 ;  /* 0x000000ff9e9c7208 */ /* 0x000fca0007000000 */
[----:B------:R-:W-:-:S04]  /*4b40*/  FFMA.FTZ R156, R17, R159, R156 ;  /* 0x0000009f119c7223 */ /* 0x000fc8000001009c */
[----:B------:R-:W-:-:S04]  /*4b50*/  FADD.FTZ R156, R18, -R156 ;  /* 0x8000009c129c7221 */ /* 0x000fc80000010000 */
[----:B------:R-:W-:Y:S01]  /*4b60*/  FMUL.FTZ R157, R2, R156 ;  /* 0x0000009c029d7220 */ /* 0x000fe20000410000 */
[----:B-----5:R-:W-:-:S05]  /*4b70*/  @P4 HADD2.F32 R156, -RZ, R135.H0_H0 ;  /* 0x20000087ff9c4230 */ /* 0x020fca0000004100 */
[----:B------:R-:W-:Y:S02]  /*4b80*/  @P4 FADD.FTZ R157, R157, R156 ;  /* 0x0000009c9d9d4221 */ /* 0x000fe40000010000 */
.L_x_2325:
[----:B------:R-:W-:Y:S05]  /*4b90*/  BSYNC B1 ;  /* 0x0000000000017941 */ /* 0x000fea0003800000 */
.L_x_2323:
        /* <DEDUP_REMOVED lines=15> */
.L_x_2327:
[----:B------:R-:W-:Y:S05]  /*4c90*/  BSYNC B1 ;  /* 0x0000000000017941 */ /* 0x000fea0003800000 */
.L_x_2326:
[----:B------:R-:W-:Y:S01]  /*4ca0*/  BSSY B1, `(.L_x_2328) ;  /* 0x000000d000017945 */ /* 0x000fe20003800000 */
[----:B------:R-:W-:Y:S05]  /*4cb0*/  @P2 BRA `(.L_x_2329) ;  /* 0x0000004000002947 */ /* 0x000fea0003800000 */
[----:B------:R-:W-:Y:S01]  /*4cc0*/  HFMA2.MMA R157, -RZ, RZ, 0, 0 ;  /* 0x00000000ff9d7435 */ /* 0x000fe200000001ff */
[----:B------:R-:W-:Y:S05]  /*4cd0*/  @!P4 BRA `(.L_x_2330) ;  /* 0x000000900000c947 */ /* 0x000fea0003800000 */
[----:B-----5:R-:W-:Y:S01]  /*4ce0*/  HADD2.F32 R157, -RZ, R135.H1_H1 ;  /* 0x30000087ff9d7230 */ /* 0x020fe20000004100 */
[----:B------:R-:W-:Y:S05]  /*4cf0*/  BRA `(.L_x_2330) ;  /* 0x0000007000007947 */ /* 0x000fea0003800000 */
.L_x_2329:
[----:B------:R-:W-:-:S04]  /*4d00*/  ISETP.NE.AND P6, PT, R219, RZ, PT ;  /* 0x000000ffdb00720c */ /* 0x000fc80003fc5270 */
[----:B------:R-:W-:-:S05]  /*4d10*/  FSEL R156, R158, RZ, !P6 ;  /* 0x000000ff9e9c7208 */ /* 0x000fca0007000000 */
[----:B------:R-:W-:-:S04]  /*4d20*/  FFMA.FTZ R156, R19, R159, R156 ;  /* 0x0000009f139c7223 */ /* 0x000fc8000001009c */
[----:B------:R-:W-:-:S04]  /*4d30*/  FADD.FTZ R156, R20, -R156 ;  /* 0x8000009c149c7221 */ /* 0x000fc80000010000 */
[----:B------:R-:W-:Y:S01]  /*4d40*/  FMUL.FTZ R157, R2, R156 ;  /* 0x0000009c029d7220 */ /* 0x000fe20000410000 */
[----:B-----5:R-:W-:-:S05]  /*4d50*/  @P4 HADD2.F32 R156, -RZ, R135.H1_H1 ;  /* 0x30000087ff9c4230 */ /* 0x020fca0000004100 */
[----:B------:R-:W-:Y:S02]  /*4d60*/  @P4 FADD.FTZ R157, R157, R156 ;  /* 0x0000009c9d9d4221 */ /* 0x000fe40000010000 */
.L_x_2330:
[----:B------:R-:W-:Y:S05]  /*4d70*/  BSYNC B1 ;  /* 0x0000000000017941 */ /* 0x000fea0003800000 */
.L_x_2328:
        /* <DEDUP_REMOVED lines=15> */
.L_x_2332:
[----:B------:R-:W-:Y:S05]  /*4e70*/  BSYNC B1 ;  /* 0x0000000000017941 */ /* 0x000fea0003800000 */
.L_x_2331:
        /* <DEDUP_REMOVED lines=8> */
.L_x_2290:
[----:B------:R-:W-:Y:S05]  /*4f00*/  BSYNC B0 ;  /* 0x0000000000007941 */ /* 0x000fea0003800000 */
.L_x_2289:
[----:B------:R-:W-:Y:S01]  /*4f10*/  BSSY B0, `(.L_x_2333) ;  /* 0x000010a000007945 */ /* 0x000fe20003800000 */
[----:B------:R-:W-:Y:S05]  /*4f20*/  @!P1 BRA `(.L_x_2334) ;  /* 0x0000108000009947 */ /* 0x000fea0003800000 */
[----:B------:R-:W-:Y:S01]  /*4f30*/  BSSY B1, `(.L_x_2335) ;  /* 0x0000005000017945 */ /* 0x000fe20003800000 */
[----:B------:R-:W-:Y:S05]  /*4f40*/  @!P3 BRA `(.L_x_2336) ;  /* 0x000000300000b947 */ /* 0x000fea0003800000 */
[----:B-----5:R-:W-:-:S10]  /*4f50*/  HFMA2.MMA R152, -RZ, RZ, 0, 9.5367431640625e-07 ;  /* 0x00000010ff987435 */ /* 0x020fd400000001ff */
[----:B------:R-:W-:-:S06]  /*4f60*/  IMAD.WIDE.U32 R152, R160, R152, c[0x0][0x170] ;  /* 0x00005c00a0987625 */ /* 0x000fcc00078e0098 */
[----:B------:R-:W5:Y:S02]  /*4f70*/  LDG.E.128 R152, [R152.64] ;  /* 0x0000000498987981 */ /* 0x000f64000c1e1d00 */
.L_x_2336:
[----:B------:R-:W-:Y:S05]  /*4f80*/  BSYNC B1 ;  /* 0x0000000000017941 */ /* 0x000fea0003800000 */
.L_x_2335:
        /* <DEDUP_REMOVED lines=10> */
.L_x_2338:
        /* <DEDUP_REMOVED lines=11> */
.L_x_2339:
[----:B------:R-:W-:Y:S05]  /*50e0*/  BSYNC B1 ;  /* 0x0000000000017941 */ /* 0x000fea0003800000 */
.L_x_2337:
        /* <DEDUP_REMOVED lines=17> */
.L_x_2341:
[----:B------:R-:W-:Y:S05]  /*5200*/  BSYNC B1 ;  /* 0x0000000000017941 */ /* 0x000fea0003800000 */
.L_x_2340:
[----:B------:R-:W-:Y:S01]  /*5210*/  BSSY B1, `(.L_x_2342) ;  /* 0x000000d000017945 */ /* 0x000fe20003800000 */
[----:B------:R-:W-:Y:S05]  /*5220*/  @P2 BRA `(.L_x_2343) ;  /* 0x0000004000002947 */ /* 0x000fea0003800000 */
[----:B------:R-:W-:Y:S01]  /*5230*/  HFMA2.MMA R157, -RZ, RZ, 0, 0 ;  /* 0x00000000ff9d7435 */ /* 0x000fe200000001ff */
[----:B------:R-:W-:Y:S05]  /*5240*/  @!P4 BRA `(.L_x_2344) ;  /* 0x000000900000c947 */ /* 0x000fea0003800000 */
[----:B-----5:R-:W-:Y:S01]  /*5250*/  HADD2.F32 R157, -RZ, R136.H1_H1 ;  /* 0x30000088ff9d7230 */ /* 0x020fe20000004100 */
[----:B------:R-:W-:Y:S05]  /*5260*/  BRA `(.L_x_2344) ;  /* 0x0000007000007947 */ /* 0x000fea0003800000 */
.L_x_2343:
[----:B------:R-:W-:-:S04]  /*5270*/  ISETP.NE.AND P6, PT, R219, RZ, PT ;  /* 0x000000ffdb00720c */ /* 0x000fc80003fc5270 */
[----:B------:R-:W-:-:S05]  /*5280*/  FSEL R156, R158, RZ, !P6 ;  /* 0x000000ff9e9c7208 */ /* 0x000fca0007000000 */
[----:B------:R-:W-:-:S04]  /*5290*/  FFMA.FTZ R156, R22, R159, R156 ;  /* 0x0000009f169c7223 */ /* 0x000fc8000001009c */
[----:B------:R-:W-:-:S04]  /*52a0*/  FADD.FTZ R156, R25, -R156 ;  /* 0x8000009c199c7221 */ /* 0x000fc80000010000 */
[----:B------:R-:W-:Y:S01]  /*52b0*/  FMUL.FTZ R157, R2, R156 ;  /* 0x0000009c029d7220 */ /* 0x000fe20000410000 */
[----:B-----5:R-:W-:-:S05]  /*52c0*/  @P4 HADD2.F32 R156, -RZ, R136.H1_H1 ;  /* 0x30000088ff9c4230 */ /* 0x020fca0000004100 */
[----:B------:R-:W-:Y:S02]  /*52d0*/  @P4 FADD.FTZ R157, R157, R156 ;  /* 0x0000009c9d9d4221 */ /* 0x000fe40000010000 */
.L_x_2344:
[----:B------:R-:W-:Y:S05]  /*52e0*/  BSYNC B1 ;  /* 0x0000000000017941 */ /* 0x000fea0003800000 */
.L_x_2342:
        /* <DEDUP_REMOVED lines=15> */
.L_x_2346:
[----:B------:R-:W-:Y:S05]  /*53e0*/  BSYNC B1 ;  /* 0x0000000000017941 */ /* 0x000fea0003800000 */
.L_x_2345:
[----:B------:R-:W-:Y:S01]  /*53f0*/  BSSY B1, `(.L_x_2347) ;  /* 0x000000d000017945 */ /* 0x000fe20003800000 */
[----:B------:R-:W-:Y:S05]  /*5400*/  @P2 BRA `(.L_x_2348) ;  /* 0x0000004000002947 */ /* 0x000fea0003800000 */
[----:B------:R-:W-:Y:S01]  /*5410*/  MOV R157, RZ ;  /* 0x000000ff009d7202 */ /* 0x000fe20000000f00 */
[----:B------:R-:W-:Y:S05]  /*5420*/  @!P4 BRA `(.L_x_2349) ;  /* 0x000000900000c947 */ /* 0x000fea0003800000 */
[----:B-----5:R-:W-:Y:S01]  /*5430*/  HADD2.F32 R157, -RZ, R137.H0_H0 ;  /* 0x20000089ff9d7230 */ /* 0x020fe20000004100 */
[----:B------:R-:W-:Y:S05]  /*5440*/  BRA `(.L_x_2349) ;  /* 0x0000007000007947 */ /* 0x000fea0003800000 */
.L_x_2348:
[----:B------:R-:W-:-:S04]  /*5450*/  ISETP.NE.AND P6, PT, R219, RZ, PT ;  /* 0x000000ffdb00720c */ /* 0x000fc80003fc5270 */
[----:B------:R-:W-:-:S05]  /*5460*/  FSEL R156, R158, RZ, !P6 ;  /* 0x000000ff9e9c7208 */ /* 0x000fca0007000000 */
[----:B------:R-:W-:-:S04]  /*5470*/  FFMA.FTZ R156, R24, R159, R156 ;  /* 0x0000009f189c7223 */ /* 0x000fc8000001009c */
[----:B------:R-:W-:-:S04]  /*5480*/  FADD.FTZ R156, R27, -R156 ;  /* 0x8000009c1b9c7221 */ /* 0x000fc80000010000 */
[----:B------:R-:W-:Y:S01]  /*5490*/  FMUL.FTZ R157, R2, R156 ;  /* 0x0000009c029d7220 */ /* 0x000fe20000410000 */
[----:B-----5:R-:W-:-:S05]  /*54a0*/  @P4 HADD2.F32 R156, -RZ, R137.H0_H0 ;  /* 0x20000089ff9c4230 */ /* 0x020fca0000004100 */
[----:B------:R-:W-:Y:S02]  /*54b0*/  @P4 FADD.FTZ R157, R157, R156 ;  /* 0x0000009c9d9d4221 */ /* 0x000fe40000010000 */
.L_x_2349:
[----:B------:R-:W-:Y:S05]  /*54c0*/  BSYNC B1 ;  /* 0x0000000000017941 */ /* 0x000fea0003800000 */
.L_x_2347:
        /* <DEDUP_REMOVED lines=15> */
.L_x_2351:
[----:B------:R-:W-:Y:S05]  /*55c0*/  BSYNC B1 ;  /* 0x0000000000017941 */ /* 0x000fea0003800000 */
.L_x_2350:
[----:B------:R-:W-:Y:S01]  /*55d0*/  BSSY B1, `(.L_x_2352) ;  /* 0x000000d000017945 */ /* 0x000fe20003800000 */
[----:B------:R-:W-:Y:S05]  /*55e0*/  @P2 BRA `(.L_x_2353) ;  /* 0x0000004000002947 */ /* 0x000fea0003800000 */
[----:B------:R-:W-:Y:S01]  /*55f0*/  HFMA2.MMA R157, -RZ, RZ, 0, 0 ;  /* 0x00000000ff9d7435 */ /* 0x000fe200000001ff */
[----:B------:R-:W-:Y:S05]  /*5600*/  @!P4 BRA `(.L_x_2354) ;  /* 0x000000900000c947 */ /* 0x000fea0003800000 */
[----:B-----5:R-:W-:Y:S01]  /*5610*/  HADD2.F32 R157, -RZ, R137.H1_H1 ;  /* 0x30000089ff9d7230 */ /* 0x020fe20000004100 */
[----:B------:R-:W-:Y:S05]  /*5620*/  BRA `(.L_x_2354) ;  /* 0x0000007000007947 */ /* 0x000fea0003800000 */
.L_x_2353:
[----:B------:R-:W-:-:S04]  /*5630*/  ISETP.NE.AND P6, PT, R219, RZ, PT ;  /* 0x000000ffdb00720c */ /* 0x000fc80003fc5270 */
[----:B------:R-:W-:-:S05]  /*5640*/  FSEL R156, R158, RZ, !P6 ;  /* 0x000000ff9e9c7208 */ /* 0x000fca0007000000 */
[----:B------:R-:W-:-:S04]  /*5650*/  FFMA.FTZ R156, R26, R159, R156 ;  /* 0x0000009f1a9c7223 */ /* 0x000fc8000001009c */
[----:B------:R-:W-:-:S04]  /*5660*/  FADD.FTZ R156, R29, -R156 ;  /* 0x8000009c1d9c7221 */ /* 0x000fc80000010000 */
[----:B------:R-:W-:Y:S01]  /*5670*/  FMUL.FTZ R157, R2, R156 ;  /* 0x0000009c029d7220 */ /* 0x000fe20000410000 */
[----:B-----5:R-:W-:-:S05]  /*5680*/  @P4 HADD2.F32 R156, -RZ, R137.H1_H1 ;  /* 0x30000089ff9c4230 */ /* 0x020fca0000004100 */
[----:B------:R-:W-:Y:S02]  /*5690*/  @P4 FADD.FTZ R157, R157, R156 ;  /* 0x0000009c9d9d4221 */ /* 0x000fe40000010000 */
.L_x_2354:
[----:B------:R-:W-:Y:S05]  /*56a0*/  BSYNC B1 ;  /* 0x0000000000017941 */ /* 0x000fea0003800000 */
.L_x_2352:
        /* <DEDUP_REMOVED lines=15> */
.L_x_2356:
[----:B------:R-:W-:Y:S05]  /*57a0*/  BSYNC B1 ;  /* 0x0000000000017941 */ /* 0x000fea0003800000 */
.L_x_2355:
[----:B------:R-:W-:Y:S01]  /*57b0*/  BSSY B1, `(.L_x_2357) ;  /* 0x000000d000017945 */ /* 0x000fe20003800000 */
[----:B------:R-:W-:Y:S05]  /*57c0*/  @P2 BRA `(.L_x_2358) ;  /* 0x0000004000002947 */ /* 0x000fea0003800000 */
[----:B------:R-:W-:Y:S01]  /*57d0*/  MOV R157, RZ ;  /* 0x000000ff009d7202 */ /* 0x000fe20000000f00 */
[----:B------:R-:W-:Y:S05]  /*57e0*/  @!P4 BRA `(.L_x_2359) ;  /* 0x000000900000c947 */ /* 0x000fea0003800000 */
[----:B-----5:R-:W-:Y:S01]  /*57f0*/  HADD2.F32 R157, -RZ, R138.H0_H0 ;  /* 0x2000008aff9d7230 */ /* 0x020fe20000004100 */
[----:B------:R-:W-:Y:S05]  /*5800*/  BRA `(.L_x_2359) ;  /* 0x0000007000007947 */ /* 0x000fea0003800000 */
.L_x_2358:
[----:B------:R-:W-:-:S04]  /*5810*/  ISETP.NE.AND P6, PT, R219, RZ, PT ;  /* 0x000000ffdb00720c */ /* 0x000fc80003fc5270 */
[----:B------:R-:W-:-:S05]  /*5820*/  FSEL R156, R158, RZ, !P6 ;  /* 0x000000ff9e9c7208 */ /* 0x000fca0007000000 */
[----:B------:R-:W-:-:S04]  /*5830*/  FFMA.FTZ R156, R28, R159, R156 ;  /* 0x0000009f1c9c7223 */ /* 0x000fc8000001009c */
[----:B------:R-:W-:-:S04]  /*5840*/  FADD.FTZ R156, R30, -R156 ;  /* 0x8000009c1e9c7221 */ /* 0x000fc80000010000 */
[----:B------:R-:W-:Y:S01]  /*5850*/  FMUL.FTZ R157, R2, R156 ;  /* 0x0000009c029d7220 */ /* 0x000fe20000410000 */
[----:B-----5:R-:W-:-:S05]  /*5860*/  @P4 HADD2.F32 R156, -RZ, R138.H0_H0 ;  /* 0x2000008aff9c4230 */ /* 0x020fca0000004100 */
[----:B------:R-:W-:Y:S02]  /*5870*/  @P4 FADD.FTZ R157, R157, R156 ;  /* 0x0000009c9d9d4221 */ /* 0x000fe40000010000 */
.L_x_2359:
[----:B------:R-:W-:Y:S05]  /*5880*/  BSYNC B1 ;  /* 0x0000000000017941 */ /* 0x000fea0003800000 */
.L_x_2357:
        /* <DEDUP_REMOVED lines=15> */
.L_x_2361:
[----:B------:R-:W-:Y:S05]  /*5980*/  BSYNC B1 ;  /* 0x0000000000017941 */ /* 0x000fea0003800000 */
.L_x_2360:
[----:B------:R-:W-:Y:S01]  /*5990*/  BSSY B1, `(.L_x_2362) ;  /* 0x000000d000017945 */ /* 0x000fe20003800000 */
[----:B------:R-:W-:Y:S05]  /*59a0*/  @P2 BRA `(.L_x_2363) ;  /* 0x0000004000002947 */ /* 0x000fea0003800000 */
[----:B------:R-:W-:Y:S01]  /*59b0*/  HFMA2.MMA R157, -RZ, RZ, 0, 0 ;  /* 0x00000000ff9d7435 */ /* 0x000fe200000001ff */
[----:B------:R-:W-:Y:S05]  /*59c0*/  @!P4 BRA `(.L_x_2364) ;  /* 0x000000900000c947 */ /* 0x000fea0003800000 */
[----:B-----5:R-:W-:Y:S01]  /*59d0*/  HADD2.F32 R157, -RZ, R138.H1_H1 ;  /* 0x3000008aff9d7230 */ /* 0x020fe20000004100 */
[----:B------:R-:W-:Y:S05]  /*59e0*/  BRA `(.L_x_2364) ;  /* 0x0000007000007947 */ /* 0x000fea0003800000 */
.L_x_2363:
[----:B------:R-:W-:-:S04]  /*59f0*/  ISETP.NE.AND P6, PT, R219, RZ, PT ;  /* 0x000000ffdb00720c */ /* 0x000fc80003fc5270 */
[----:B------:R-:W-:-:S05]  /*5a00*/  FSEL R156, R158, RZ, !P6 ;  /* 0x000000ff9e9c7208 */ /* 0x000fca0007000000 */
[----:B------:R-:W-:-:S04]  /*5a10*/  FFMA.FTZ R156, R31, R159, R156 ;  /* 0x0000009f1f9c7223 */ /* 0x000fc8000001009c */
[----:B------:R-:W-:-:S04]  /*5a20*/  FADD.FTZ R156, R171, -R156 ;  /* 0x8000009cab9c7221 */ /* 0x000fc80000010000 */
[----:B------:R-:W-:Y:S01]  /*5a30*/  FMUL.FTZ R157, R2, R156 ;  /* 0x0000009c029d7220 */ /* 0x000fe20000410000 */
[----:B-----5:R-:W-:-:S05]  /*5a40*/  @P4 HADD2.F32 R156, -RZ, R138.H1_H1 ;  /* 0x3000008aff9c4230 */ /* 0x020fca0000004100 */
[----:B------:R-:W-:Y:S02]  /*5a50*/  @P4 FADD.FTZ R157, R157, R156 ;  /* 0x0000009c9d9d4221 */ /* 0x000fe40000010000 */
.L_x_2364:
[----:B------:R-:W-:Y:S05]  /*5a60*/  BSYNC B1 ;  /* 0x0000000000017941 */ /* 0x000fea0003800000 */
.L_x_2362:
        /* <DEDUP_REMOVED lines=15> */
.L_x_2366:
[----:B------:R-:W-:Y:S05]  /*5b60*/  BSYNC B1 ;  /* 0x0000000000017941 */ /* 0x000fea0003800000 */
.L_x_2365:
[----:B------:R-:W-:Y:S01]  /*5b70*/  BSSY B1, `(.L_x_2367) ;  /* 0x000000d000017945 */ /* 0x000fe20003800000 */
[----:B------:R-:W-:Y:S05]  /*5b80*/  @P2 BRA `(.L_x_2368) ;  /* 0x0000004000002947 */ /* 0x000fea0003800000 */
[----:B------:R-:W-:Y:S01]  /*5b90*/  MOV R157, RZ ;  /* 0x000000ff009d7202 */ /* 0x000fe20000000f00 */
[----:B------:R-:W-:Y:S05]  /*5ba0*/  @!P4 BRA `(.L_x_2369) ;  /* 0x000000900000c947 */ /* 0x000fea0003800000 */
[----:B-----5:R-:W-:Y:S01]  /*5bb0*/  HADD2.F32 R157, -RZ, R139.H0_H0 ;  /* 0x2000008bff9d7230 */ /* 0x020fe20000004100 */
[----:B------:R-:W-:Y:S05]  /*5bc0*/  BRA `(.L_x_2369) ;  /* 0x0000007000007947 */ /* 0x000fea0003800000 */
.L_x_2368:
[----:B------:R-:W-:-:S04]  /*5bd0*/  ISETP.NE.AND P6, PT, R219, RZ, PT ;  /* 0x000000ffdb00720c */ /* 0x000fc80003fc5270 */
[----:B------:R-:W-:-:S05]  /*5be0*/  FSEL R156, R158, RZ, !P6 ;  /* 0x000000ff9e9c7208 */ /* 0x000fca0007000000 */
[----:B------:R-:W-:-:S04]  /*5bf0*/  FFMA.FTZ R156, R180, R159, R156 ;  /* 0x0000009fb49c7223 */ /* 0x000fc8000001009c */
[----:B------:R-:W-:-:S04]  /*5c00*/  FADD.FTZ R156, R181, -R156 ;  /* 0x8000009cb59c7221 */ /* 0x000fc80000010000 */
[----:B------:R-:W-:Y:S01]  /*5c10*/  FMUL.FTZ R157, R2, R156 ;  /* 0x0000009c029d7220 */ /* 0x000fe20000410000 */
[----:B-----5:R-:W-:-:S05]  /*5c20*/  @P4 HADD2.F32 R156, -RZ, R139.H0_H0 ;  /* 0x2000008bff9c4230 */ /* 0x020fca0000004100 */
[----:B------:R-:W-:Y:S02]  /*5c30*/  @P4 FADD.FTZ R157, R157, R156 ;  /* 0x0000009c9d9d4221 */ /* 0x000fe40000010000 */
.L_x_2369:
[----:B------:R-:W-:Y:S05]  /*5c40*/  BSYNC B1 ;  /* 0x0000000000017941 */ /* 0x000fea0003800000 */
.L_x_2367:
        /* <DEDUP_REMOVED lines=15> */
.L_x_2371:
[----:B------:R-:W-:Y:S05]  /*5d40*/  BSYNC B1 ;  /* 0x0000000000017941 */ /* 0x000fea0003800000 */
.L_x_2370:
[----:B------:R-:W-:Y:S01]  /*5d50*/  BSSY B1, `(.L_x_2372) ;  /* 0x000000d000017945 */ /* 0x000fe20003800000 */
[----:B------:R-:W-:Y:S05]  /*5d60*/  @P2 BRA `(.L_x_2373) ;  /* 0x0000004000002947 */ /* 0x000fea0003800000 */
[----:B------:R-:W-:Y:S01]  /*5d70*/  HFMA2.MMA R157, -RZ, RZ, 0, 0 ;  /* 0x00000000ff9d7435 */ /* 0x000fe200000001ff */
[----:B------:R-:W-:Y:S05]  /*5d80*/  @!P4 BRA `(.L_x_2374) ;  /* 0x000000900000c947 */ /* 0x000fea0003800000 */
[----:B-----5:R-:W-:Y:S01]  /*5d90*/  HADD2.F32 R157, -RZ, R139.H1_H1 ;  /* 0x3000008bff9d7230 */ /* 0x020fe20000004100 */
[----:B------:R-:W-:Y:S05]  /*5da0*/  BRA `(.L_x_2374) ;  /* 0x0000007000007947 */ /* 0x000fea0003800000 */
.L_x_2373:
[----:B------:R-:W-:-:S04]  /*5db0*/  ISETP.NE.AND P6, PT, R219, RZ, PT ;  /* 0x000000ffdb00720c */ /* 0x000fc80003fc5270 */
[----:B------:R-:W-:-:S05]  /*5dc0*/  FSEL R156, R158, RZ, !P6 ;  /* 0x000000ff9e9c7208 */ /* 0x000fca0007000000 */
[----:B------:R-:W-:-:S04]  /*5dd0*/  FFMA.FTZ R156, R182, R159, R156 ;  /* 0x0000009fb69c7223 */ /* 0x000fc8000001009c */
[----:B------:R-:W-:-:S04]  /*5de0*/  FADD.FTZ R156, R183, -R156 ;  /* 0x8000009cb79c7221 */ /* 0x000fc80000010000 */
[----:B------:R-:W-:Y:S01]  /*5df0*/  FMUL.FTZ R157, R2, R156 ;  /* 0x0000009c029d7220 */ /* 0x000fe20000410000 */
[----:B-----5:R-:W-:-:S05]  /*5e00*/  @P4 HADD2.F32 R156, -RZ, R139.H1_H1 ;  /* 0x3000008bff9c4230 */ /* 0x020fca0000004100 */
[----:B------:R-:W-:Y:S02]  /*5e10*/  @P4 FADD.FTZ R157, R157, R156 ;  /* 0x0000009c9d9d4221 */ /* 0x000fe40000010000 */
.L_x_2374:
[----:B------:R-:W-:Y:S05]  /*5e20*/  BSYNC B1 ;  /* 0x0000000000017941 */ /* 0x000fea0003800000 */
.L_x_2372:
        /* <DEDUP_REMOVED lines=15> */
.L_x_2376:
[----:B------:R-:W-:Y:S05]  /*5f20*/  BSYNC B1 ;  /* 0x0000000000017941 */ /* 0x000fea0003800000 */
.L_x_2375:
        /* <DEDUP_REMOVED lines=8> */
.L_x_2334:
[----:B------:R-:W-:Y:S05]  /*5fb0*/  BSYNC B0 ;  /* 0x0000000000007941 */ /* 0x000fea0003800000 */
.L_x_2333:
[----:B------:R-:W-:Y:S01]  /*5fc0*/  ISETP.GE.U32.AND P4, PT, R3, 0x400, PT ;  /* 0x000004000300780c */ /* 0x000fe20003f86070 */
[----:B------:R-:W-:-:S12]  /*5fd0*/  BSSY B0, `(.L_x_2377) ;  /* 0x0000108000007945 */ /* 0x000fd80003800000 */
[----:B------:R-:W-:Y:S05]  /*5fe0*/  @!P4 BRA `(.L_x_2378) ;  /* 0x000010600000c947 */ /* 0x000fea0003800000 */
[----:B------:R-:W-:Y:S01]  /*5ff0*/  BSSY B1, `(.L_x_2379) ;  /* 0x0000005000017945 */ /* 0x000fe20003800000 */
[----:B------:R-:W-:Y:S05]  /*6000*/  @!P3 BRA `(.L_x_2380) ;  /* 0x000000300000b947 */ /* 0x000fea0003800000 */
[----:B-----5:R-:W-:-:S10]  /*6010*/  HFMA2.MMA R152, -RZ, RZ, 0, 9.5367431640625e-07 ;  /* 0x00000010ff987435 */ /* 0x020fd400000001ff */
[----:B------:R-:W-:-:S06]  /*6020*/  IMAD.WIDE.U32 R152, R160, R152, c[0x0][0x170] ;  /* 0x00005c00a0987625 */ /* 0x000fcc00078e0098 */
[----:B------:R-:W5:Y:S02]  /*6030*/  LDG.E.128 R152, [R152.64] ;  /* 0x0000000498987981 */ /* 0x000f64000c1e1d00 */
.L_x_2380:
[----:B------:R-:W-:Y:S05]  /*6040*/  BSYNC B1 ;  /* 0x0000000000017941 */ /* 0x000fea0003800000 */
.L_x_2379:
        /* <DEDUP_REMOVED lines=10> */
.L_x_2382:
        /* <DEDUP_REMOVED lines=11> */
.L_x_2383:
[----:B------:R-:W-:Y:S05]  /*61a0*/  BSYNC B1 ;  /* 0x0000000000017941 */ /* 0x000fea0003800000 */
.L_x_2381:
        /* <DEDUP_REMOVED lines=17> */
.L_x_2385:
[----:B------:R-:W-:Y:S05]  /*62c0*/  BSYNC B1 ;  /* 0x0000000000017941 */ /* 0x000fea0003800000 */
.L_x_2384:
[----:B------:R-:W-:Y:S01]  /*62d0*/  BSSY B1, `(.L_x_2386) ;  /* 0x000000d000017945 */ /* 0x000fe20003800000 */
[----:B------:R-:W-:Y:S05]  /*62e0*/  @P2 BRA `(.L_x_2387) ;  /* 0x0000004000002947 */ /* 0x000fea0003800000 */
[----:B------:R-:W-:Y:S01]  /*62f0*/  HFMA2.MMA R157, -RZ, RZ, 0, 0 ;  /* 0x00000000ff9d7435 */ /* 0x000fe200000001ff */
[----:B------:R-:W-:Y:S05]  /*6300*/  @!P4 BRA `(.L_x_2388) ;  /* 0x000000900000c947 */ /* 0x000fea0003800000 */
[----:B-----5:R-:W-:Y:S01]  /*6310*/  HADD2.F32 R157, -RZ, R32.H1_H1 ;  /* 0x30000020ff9d7230 */ /* 0x020fe20000004100 */
[----:B------:R-:W-:Y:S05]  /*6320*/  BRA `(.L_x_2388) ;  /* 0x0000007000007947 */ /* 0x000fea0003800000 */
.L_x_2387:
[----:B------:R-:W-:-:S04]  /*6330*/  ISETP.NE.AND P6, PT, R219, RZ, PT ;  /* 0x000000ffdb00720c */ /* 0x000fc80003fc5270 */
[----:B------:R-:W-:-:S05]  /*6340*/  FSEL R156, R158, RZ, !P6 ;  /* 0x000000ff9e9c7208 */ /* 0x000fca0007000000 */
[----:B------:R-:W-:-:S04]  /*6350*/  FFMA.FTZ R156, R184, R159, R156 ;  /* 0x0000009fb89c7223 */ /* 0x000fc8000001009c */
[----:B------:R-:W-:-:S04]  /*6360*/  FADD.FTZ R156, R187, -R156 ;  /* 0x8000009cbb9c7221 */ /* 0x000fc80000010000 */
[----:B------:R-:W-:Y:S01]  /*6370*/  FMUL.FTZ R157, R2, R156 ;  /* 0x0000009c029d7220 */ /* 0x000fe20000410000 */
[----:B-----5:R-:W-:-:S05]  /*6380*/  @P4 HADD2.F32 R156, -RZ, R32.H1_H1 ;  /* 0x30000020ff9c4230 */ /* 0x020fca0000004100 */
[----:B------:R-:W-:Y:S02]  /*6390*/  @P4 FADD.FTZ R157, R157, R156 ;  /* 0x0000009c9d9d4221 */ /* 0x000fe40000010000 */
.L_x_2388:
[----:B------:R-:W-:Y:S05]  /*63a0*/  BSYNC B1 ;  /* 0x0000000000017941 */ /* 0x000fea0003800000 */
.L_x_2386:
        /* <DEDUP_REMOVED lines=15> */
.L_x_2390:
[----:B------:R-:W-:Y:S05]  /*64a0*/  BSYNC B1 ;  /* 0x0000000000017941 */ /* 0x000fea0003800000 */
.L_x_2389:
[----:B------:R-:W-:Y:S01]  /*64b0*/  BSSY B1, `(.L_x_2391) ;  /* 0x000000d000017945 */ /* 0x000fe20003800000 */
[----:B------:R-:W-:Y:S05]  /*64c0*/  @P2 BRA `(.L_x_2392) ;  /* 0x0000004000002947 */ /* 0x000fea0003800000 */
[----:B------:R-:W-:Y:S01]  /*64d0*/  MOV R157, RZ ;  /* 0x000000ff009d7202 */ /* 0x000fe20000000f00 */
[----:B------:R-:W-:Y:S05]  /*64e0*/  @!P4 BRA `(.L_x_2393) ;  /* 0x000000900000c947 */ /* 0x000fea0003800000 */
[----:B-----5:R-:W-:Y:S01]  /*64f0*/  HADD2.F32 R157, -RZ, R33.H0_H0 ;  /* 0x20000021ff9d7230 */ /* 0x020fe20000004100 */
[----:B------:R-:W-:Y:S05]  /*6500*/  BRA `(.L_x_2393) ;  /* 0x0000007000007947 */ /* 0x000fea0003800000 */
.L_x_2392:
[----:B------:R-:W-:-:S04]  /*6510*/  ISETP.NE.AND P6, PT, R219, RZ, PT ;  /* 0x000000ffdb00720c */ /* 0x000fc80003fc5270 */
[----:B------:R-:W-:-:S05]  /*6520*/  FSEL R156, R158, RZ, !P6 ;  /* 0x000000ff9e9c7208 */ /* 0x000fca0007000000 */
[----:B------:R-:W-:-:S04]  /*6530*/  FFMA.FTZ R156, R186, R159, R156 ;  /* 0x0000009fba9c7223 */ /* 0x000fc8000001009c */
[----:B------:R-:W-:-:S04]  /*6540*/  FADD.FTZ R156, R189, -R156 ;  /* 0x8000009cbd9c7221 */ /* 0x000fc80000010000 */
[----:B------:R-:W-:Y:S01]  /*6550*/  FMUL.FTZ R157, R2, R156 ;  /* 0x0000009c029d7220 */ /* 0x000fe20000410000 */
[----:B-----5:R-:W-:-:S05]  /*6560*/  @P4 HADD2.F32 R156, -RZ, R33.H0_H0 ;  /* 0x20000021ff9c4230 */ /* 0x020fca0000004100 */
[----:B------:R-:W-:Y:S02]  /*6570*/  @P4 FADD.FTZ R157, R157, R156 ;  /* 0x0000009c9d9d4221 */ /* 0x000fe40000010000 */
.L_x_2393:
[----:B------:R-:W-:Y:S05]  /*6580*/  BSYNC B1 ;  /* 0x0000000000017941 */ /* 0x000fea0003800000 */
.L_x_2391:
        /* <DEDUP_REMOVED lines=15> */
.L_x_2395:
[----:B------:R-:W-:Y:S05]  /*6680*/  BSYNC B1 ;  /* 0x0000000000017941 */ /* 0x000fea0003800000 */
.L_x_2394:
[----:B------:R-:W-:Y:S01]  /*6690*/  BSSY B1, `(.L_x_2396) ;  /* 0x000000d000017945 */ /* 0x000fe20003800000 */
[----:B------:R-:W-:Y:S05]  /*66a0*/  @P2 BRA `(.L_x_2397) ;  /* 0x0000004000002947 */ /* 0x000fea0003800000 */
[----:B------:R-:W-:Y:S01]  /*66b0*/  HFMA2.MMA R157, -RZ, RZ, 0, 0 ;  /* 0x00000000ff9d7435 */ /* 0x000fe200000001ff */
[----:B------:R-:W-:Y:S05]  /*66c0*/  @!P4 BRA `(.L_x_2398) ;  /* 0x000000900000c947 */ /* 0x000fea0003800000 */
[----:B-----5:R-:W-:Y:S01]  /*66d0*/  HADD2.F32 R157, -RZ, R33.H1_H1 ;  /* 0x30000021ff9d7230 */ /* 0x020fe20000004100 */
[----:B------:R-:W-:Y:S05]  /*66e0*/  BRA `(.L_x_2398) ;  /* 0x0000007000007947 */ /* 0x000fea0003800000 */
.L_x_2397:
[----:B------:R-:W-:-:S04]  /*66f0*/  ISETP.NE.AND P6, PT, R219, RZ, PT ;  /* 0x000000ffdb00720c */ /* 0x000fc80003fc5270 */
[----:B------:R-:W-:-:S05]  /*6700*/  FSEL R156, R158, RZ, !P6 ;  /* 0x000000ff9e9c7208 */ /* 0x000fca0007000000 */
[----:B------:R-:W-:-:S04]  /*6710*/  FFMA.FTZ R156, R188, R159, R156 ;  /* 0x0000009fbc9c7223 */ /* 0x000fc8000001009c */
[----:B------:R-:W-:-:S04]  /*6720*/  FADD.FTZ R156, R191, -R156 ;  /* 0x8000009cbf9c7221 */ /* 0x000fc80000010000 */
[----:B------:R-:W-:Y:S01]  /*6730*/  FMUL.FTZ R157, R2, R156 ;  /* 0x0000009c029d7220 */ /* 0x000fe20000410000 */
[----:B-----5:R-:W-:-:S05]  /*6740*/  @P4 HADD2.F32 R156, -RZ, R33.H1_H1 ;  /* 0x30000021ff9c4230 */ /* 0x020fca0000004100 */
[----:B------:R-:W-:Y:S02]  /*6750*/  @P4 FADD.FTZ R157, R157, R156 ;  /* 0x0000009c9d9d4221 */ /* 0x000fe40000010000 */
.L_x_2398:
[----:B------:R-:W-:Y:S05]  /*6760*/  BSYNC B1 ;  /* 0x0000000000017941 */ /* 0x000fea0003800000 */
.L_x_2396:
        /* <DEDUP_REMOVED lines=15> */
.L_x_2400:
[----:B------:R-:W-:Y:S05]  /*6860*/  BSYNC B1 ;  /* 0x0000000000017941 */ /* 0x000fea0003800000 */
.L_x_2399:
[----:B------:R-:W-:Y:S01]  /*6870*/  BSSY B1, `(.L_x_2401) ;  /* 0x000000d000017945 */ /* 0x000fe20003800000 */
[----:B------:R-:W-:Y:S05]  /*6880*/  @P2 BRA `(.L_x_2402) ;  /* 0x0000004000002947 */ /* 0x000fea0003800000 */
[----:B------:R-:W-:Y:S01]  /*6890*/  MOV R157, RZ ;  /* 0x000000ff009d7202 */ /* 0x000fe20000000f00 */
[----:B------:R-:W-:Y:S05]  /*68a0*/  @!P4 BRA `(.L_x_2403) ;  /* 0x000000900000c947 */ /* 0x000fea0003800000 */
[----:B-----5:R-:W-:Y:S01]  /*68b0*/  HADD2.F32 R157, -RZ, R34.H0_H0 ;  /* 0x20000022ff9d7230 */ /* 0x020fe20000004100 */
[----:B------:R-:W-:Y:S05]  /*68c0*/  BRA `(.L_x_2403) ;  /* 0x0000007000007947 */ /* 0x000fea0003800000 */
.L_x_2402:
[----:B------:R-:W-:-:S04]  /*68d0*/  ISETP.NE.AND P6, PT, R219, RZ, PT ;  /* 0x000000ffdb00720c */ /* 0x000fc80003fc5270 */
[----:B------:R-:W-:-:S05]  /*68e0*/  FSEL R156, R158, RZ, !P6 ;  /* 0x000000ff9e9c7208 */ /* 0x000fca0007000000 */
[----:B------:R-:W-:-:S04]  /*68f0*/  FFMA.FTZ R156, R190, R159, R156 ;  /* 0x0000009fbe9c7223 */ /* 0x000fc8000001009c */
[----:B------:R-:W-:-:S04]  /*6900*/  FADD.FTZ R156, R192, -R156 ;  /* 0x8000009cc09c7221 */ /* 0x000fc80000010000 */
[----:B------:R-:W-:Y:S01]  /*6910*/  FMUL.FTZ R157, R2, R156 ;  /* 0x0000009c029d7220 */ /* 0x000fe20000410000 */
[----:B-----5:R-:W-:-:S05]  /*6920*/  @P4 HADD2.F32 R156, -RZ, R34.H0_H0 ;  /* 0x20000022ff9c4230 */ /* 0x020fca0000004100 */
[----:B------:R-:W-:Y:S02]  /*6930*/  @P4 FADD.FTZ R157, R157, R156 ;  /* 0x0000009c9d9d4221 */ /* 0x000fe40000010000 */
.L_x_2403:
[----:B------:R-:W-:Y:S05]  /*6940*/  BSYNC B1 ;  /* 0x0000000000017941 */ /* 0x000fea0003800000 */
.L_x_2401:
        /* <DEDUP_REMOVED lines=15> */
.L_x_2405:
[----:B------:R-:W-:Y:S05]  /*6a40*/  BSYNC B1 ;  /* 0x0000000000017941 */ /* 0x000fea0003800000 */
.L_x_2404:
[----:B------:R-:W-:Y:S01]  /*6a50*/  BSSY B1, `(.L_x_2406) ;  /* 0x000000d000017945 */ /* 0x000fe20003800000 */
[----:B------:R-:W-:Y:S05]  /*6a60*/  @P2 BRA `(.L_x_2407) ;  /* 0x0000004000002947 */ /* 0x000fea0003800000 */
[----:B------:R-:W-:Y:S01]  /*6a70*/  HFMA2.MMA R157, -RZ, RZ, 0, 0 ;  /* 0x00000000ff9d7435 */ /* 0x000fe200000001ff */
[----:B------:R-:W-:Y:S05]  /*6a80*/  @!P4 BRA `(.L_x_2408) ;  /* 0x000000900000c947 */ /* 0x000fea0003800000 */
[----:B-----5:R-:W-:Y:S01]  /*6a90*/  HADD2.F32 R157, -RZ, R34.H1_H1 ;  /* 0x30000022ff9d7230 */ /* 0x020fe20000004100 */
[----:B------:R-:W-:Y:S05]  /*6aa0*/  BRA `(.L_x_2408) ;  /* 0x0000007000007947 */ /* 0x000fea0003800000 */
.L_x_2407:
[----:B------:R-:W-:-:S04]  /*6ab0*/  ISETP.NE.AND P6, PT, R219, RZ, PT ;  /* 0x000000ffdb00720c */ /* 0x000fc80003fc5270 */
[----:B------:R-:W-:-:S05]  /*6ac0*/  FSEL R156, R158, RZ, !P6 ;  /* 0x000000ff9e9c7208 */ /* 0x000fca0007000000 */
[----:B------:R-:W-:-:S04]  /*6ad0*/  FFMA.FTZ R156, R193, R159, R156 ;  /* 0x0000009fc19c7223 */ /* 0x000fc8000001009c */
[----:B------:R-:W-:-:S04]  /*6ae0*/  FADD.FTZ R156, R196, -R156 ;  /* 0x8000009cc49c7221 */ /* 0x000fc80000010000 */
[----:B------:R-:W-:Y:S01]  /*6af0*/  FMUL.FTZ R157, R2, R156 ;  /* 0x0000009c029d7220 */ /* 0x000fe20000410000 */
[----:B-----5:R-:W-:-:S05]  /*6b00*/  @P4 HADD2.F32 R156, -RZ, R34.H1_H1 ;  /* 0x30000022ff9c4230 */ /* 0x020fca0000004100 */
[----:B------:R-:W-:Y:S02]  /*6b10*/  @P4 FADD.FTZ R157, R157, R156 ;  /* 0x0000009c9d9d4221 */ /* 0x000fe40000010000 */
.L_x_2408:
[----:B------:R-:W-:Y:S05]  /*6b20*/  BSYNC B1 ;  /* 0x0000000000017941 */ /* 0x000fea0003800000 */
.L_x_2406:
        /* <DEDUP_REMOVED lines=15> */
.L_x_2410:
[----:B------:R-:W-:Y:S05]  /*6c20*/  BSYNC B1 ;  /* 0x0000000000017941 */ /* 0x000fea0003800000 */
.L_x_2409:
[----:B------:R-:W-:Y:S01]  /*6c30*/  BSSY B1, `(.L_x_2411) ;  /* 0x000000d000017945 */ /* 0x000fe20003800000 */
[----:B------:R-:W-:Y:S05]  /*6c40*/  @P2 BRA `(.L_x_2412) ;  /* 0x0000004000002947 */ /* 0x000fea0003800000 */
[----:B------:R-:W-:Y:S01]  /*6c50*/  MOV R157, RZ ;  /* 0x000000ff009d7202 */ /* 0x000fe20000000f00 */
[----:B------:R-:W-:Y:S05]  /*6c60*/  @!P4 BRA `(.L_x_2413) ;  /* 0x000000900000c947 */ /* 0x000fea0003800000 */
[----:B-----5:R-:W-:Y:S01]  /*6c70*/  HADD2.F32 R157, -RZ, R35.H0_H0 ;  /* 0x20000023ff9d7230 */ /* 0x020fe20000004100 */
[----:B------:R-:W-:Y:S05]  /*6c80*/  BRA `(.L_x_2413) ;  /* 0x0000007000007947 */ /* 0x000fea0003800000 */
.L_x_2412:
[----:B------:R-:W-:-:S04]  /*6c90*/  ISETP.NE.AND P6, PT, R219, RZ, PT ;  /* 0x000000ffdb00720c */ /* 0x000fc80003fc5270 */
[----:B------:R-:W-:-:S05]  /*6ca0*/  FSEL R156, R158, RZ, !P6 ;  /* 0x000000ff9e9c7208 */ /* 0x000fca0007000000 */
[----:B------:R-:W-:-:S04]  /*6cb0*/  FFMA.FTZ R156, R197, R159, R156 ;  /* 0x0000009fc59c7223 */ /* 0x000fc8000001009c */
[----:B------:R-:W-:-:S04]  /*6cc0*/  FADD.FTZ R156, R198, -R156 ;  /* 0x8000009cc69c7221 */ /* 0x000fc80000010000 */
[----:B------:R-:W-:Y:S01]  /*6cd0*/  FMUL.FTZ R157, R2, R156 ;  /* 0x0000009c029d7220 */ /* 0x000fe20000410000 */
[----:B-----5:R-:W-:-:S05]  /*6ce0*/  @P4 HADD2.F32 R156, -RZ, R35.H0_H0 ;  /* 0x20000023ff9c4230 */ /* 0x020fca0000004100 */
[----:B------:R-:W-:Y:S02]  /*6cf0*/  @P4 FADD.FTZ R157, R157, R156 ;  /* 0x0000009c9d9d4221 */ /* 0x000fe40000010000 */
.L_x_2413:
[----:B------:R-:W-:Y:S05]  /*6d00*/  BSYNC B1 ;  /* 0x0000000000017941 */ /* 0x000fea0003800000 */
.L_x_2411:
        /* <DEDUP_REMOVED lines=15> */
.L_x_2415:
[----:B------:R-:W-:Y:S05]  /*6e00*/  BSYNC B1 ;  /* 0x0000000000017941 */ /* 0x000fea0003800000 */
.L_x_2414:
[----:B------:R-:W-:Y:S01]  /*6e10*/  BSSY B1, `(.L_x_2416) ;  /* 0x000000d000017945 */ /* 0x000fe20003800000 */
[----:B------:R-:W-:Y:S05]  /*6e20*/  @P2 BRA `(.L_x_2417) ;  /* 0x0000004000002947 */ /* 0x000fea0003800000 */
[----:B------:R-:W-:Y:S01]  /*6e30*/  HFMA2.MMA R156, -RZ, RZ, 0, 0 ;  /* 0x00000000ff9c7435 */ /* 0x000fe200000001ff */
[----:B------:R-:W-:Y:S05]  /*6e40*/  @!P4 BRA `(.L_x_2418) ;  /* 0x000000900000c947 */ /* 0x000fea0003800000 */
[----:B-----5:R-:W-:Y:S01]  /*6e50*/  HADD2.F32 R156, -RZ, R35.H1_H1 ;  /* 0x30000023ff9c7230 */ /* 0x020fe20000004100 */
[----:B------:R-:W-:Y:S05]  /*6e60*/  BRA `(.L_x_2418) ;  /* 0x0000007000007947 */ /* 0x000fea0003800000 */
.L_x_2417:
[----:B------:R-:W-:-:S04]  /*6e70*/  ISETP.NE.AND P2, PT, R219, RZ, PT ;  /* 0x000000ffdb00720c */ /* 0x000fc80003f45270 */
[----:B------:R-:W-:-:S05]  /*6e80*/  FSEL R158, R158, RZ, !P2 ;  /* 0x000000ff9e9e7208 */ /* 0x000fca0005000000 */
[----:B------:R-:W-:-:S04]  /*6e90*/  FFMA.FTZ R158, R199, R159, R158 ;  /* 0x0000009fc79e7223 */ /* 0x000fc8000001009e */
[----:B------:R-:W-:-:S04]  /*6ea0*/  FADD.FTZ R158, R200, -R158 ;  /* 0x8000009ec89e7221 */ /* 0x000fc80000010000 */
[----:B------:R-:W-:Y:S01]  /*6eb0*/  FMUL.FTZ R156, R2, R158 ;  /* 0x0000009e029c7220 */ /* 0x000fe20000410000 */
[----:B-----5:R-:W-:-:S05]  /*6ec0*/  @P4 HADD2.F32 R2, -RZ, R35.H1_H1 ;  /* 0x30000023ff024230 */ /* 0x020fca0000004100 */
[----:B------:R-:W-:Y:S02]  /*6ed0*/  @P4 FADD.FTZ R156, R156, R2 ;  /* 0x000000029c9c4221 */ /* 0x000fe40000010000 */
.L_x_2418:
[----:B------:R-:W-:Y:S05]  /*6ee0*/  BSYNC B1 ;  /* 0x0000000000017941 */ /* 0x000fea0003800000 */
.L_x_2416:
        /* <DEDUP_REMOVED lines=15> */
.L_x_2420:
[----:B------:R-:W-:Y:S05]  /*6fe0*/  BSYNC B1 ;  /* 0x0000000000017941 */ /* 0x000fea0003800000 */
.L_x_2419:
[----:B------:R-:W-:-:S05]  /*6ff0*/  @P5 MOV R156, 0x10 ;  /* 0x00000010009c5802 */ /* 0x000fca0000000f00 */
[----:B------:R-:W-:-:S05]  /*7000*/  @P5 IMAD.WIDE.U32 R156, R4, R156, c[0x0][0x258] ;  /* 0x00009600049c5625 */ /* 0x000fca00078e009c */
[----:B------:R1:W-:Y:S02]  /*7010*/  @P5 STG.E.128 [R156.64], R140 ;  /* 0x0000008c9c005986 */ /* 0x0003e4000c101d04 */
[----:B-1----:R-:W-:-:S05]  /*7020*/  @P3 MOV R156, 0x10 ;  /* 0x00000010009c3802 */ /* 0x002fca0000000f00 */
[----:B------:R-:W-:-:S05]  /*7030*/  @P3 IMAD.WIDE.U32 R156, R160, R156, c[0x0][0x248] ;  /* 0x00009200a09c3625 */ /* 0x000fca00078e009c */
[----:B------:R1:W-:Y:S02]  /*7040*/  @P3 STG.E.128 [R156.64], R60 ;  /* 0x0000003c9c003986 */ /* 0x0003e4000c101d04 */
.L_x_2378:
[----:B------:R-:W-:Y:S05]  /*7050*/  BSYNC B0 ;  /* 0x0000000000007941 */ /* 0x000fea0003800000 */
.L_x_2377:
[----:B------:R-:W-:Y:S02]  /*7060*/  IADD3 R0, R0, c[0x0][0x160], RZ ;  /* 0x0000580000007a10 */ /* 0x000fe40007ffe0ff */
[----:B------:R-:W-:Y:S02]  /*7070*/  LOP3.LUT P3, RZ, R218, 0xff, RZ, 0xc0, !PT ;  /* 0x000000ffdaff7812 */ /* 0x000fe4000786c0ff */
[----:B------:R-:W-:Y:S02]  /*7080*/  ISETP.GE.AND P2, PT, R0, c[0x0][0x164], PT ;  /* 0x0000590000007a0c */ /* 0x000fe40003f46270 */
[----:B------:R-:W-:-:S11]  /*7090*/  SEL R218, RZ, 0x1, P3 ;  /* 0x00000001ffda7807 */ /* 0x000fd60001800000 */
[----:B012--5:R-:W-:Y:S01]  /*70a0*/  @P2 CALL.REL.NOINC `(.L_x_2227) ;  /* 0x0000001000002944 */ /* 0x027fe20003c00000 */
[----:B------:R-:W-:Y:S05]  /*70b0*/  BRA `(.L_x_2421) ;  /* 0xffff9af000007947 */ /* 0x000fea000383ffff */
.L_x_2227:
        /* <DEDUP_REMOVED lines=20> */
.L_x_2423:
[----:B------:R-:W-:Y:S05]  /*7200*/  BSYNC B0 ;  /* 0x0000000000007941 */ /* 0x000fea0003800000 */
.L_x_2422:
        /* <DEDUP_REMOVED lines=13> */
.L_x_2425:
[----:B------:R-:W-:Y:S05]  /*72e0*/  BSYNC B0 ;  /* 0x0000000000007941 */ /* 0x000fea0003800000 */
.L_x_2424:
        /* <DEDUP_REMOVED lines=13> */
.L_x_2427:
[----:B------:R-:W-:Y:S05]  /*73c0*/  BSYNC B0 ;  /* 0x0000000000007941 */ /* 0x000fea0003800000 */
.L_x_2426:
        /* <DEDUP_REMOVED lines=13> */
.L_x_2243:
[----:B------:R-:W-:Y:S01]  /*74a0*/  HFMA2.MMA R158, -RZ, RZ, 0, 9.5367431640625e-07 ;  /* 0x00000010ff9e7435 */ /* 0x000fe200000001ff */
[----:B------:R-:W-:-:S02]  /*74b0*/  MOV R157, R214 ;  /* 0x000000d6009d7202 */ /* 0x000fc40000000f00 */
[----:B------:R-:W-:Y:S02]  /*74c0*/  MOV R163, 0x1f ;  /* 0x0000001f00a37802 */ /* 0x000fe40000000f00 */
[----:B------:R-:W-:Y:S02]  /*74d0*/  MOV R162, 0xffffffff ;  /* 0xffffffff00a27802 */ /* 0x000fe40000000f00 */
[----:B------:R-:W-:Y:S02]  /*74e0*/  MOV R156, 0x7500 ;  /* 0x00007500009c7802 */ /* 0x000fe40000000f00 */
[----:B0----5:R-:W-:Y:S05]  /*74f0*/  CALL.REL.NOINC `($__internal_37_$__cuda_sm70_shflsync_down_p) ;  /* 0x0000046000007944 */ /* 0x021fea0003c00000 */
[----:B-1----:R-:W-:Y:S01]  /*7500*/  MOV R159, R158 ;  /* 0x0000009e009f7202 */ /* 0x002fe20000000f00 */
[----:B------:R-:W-:Y:S05]  /*7510*/  BRA `(.L_x_2428) ;  /* 0xffffb50000007947 */ /* 0x000fea000383ffff */
.L_x_2244:
[----:B------:R-:W-:Y:S01]  /*7520*/  HFMA2.MMA R158, -RZ, RZ, 0, 9.5367431640625e-07 ;  /* 0x00000010ff9e7435 */ /* 0x000fe200000001ff */
[----:B------:R-:W-:Y:S02]  /*7530*/  MOV R157, R215 ;  /* 0x000000d7009d7202 */ /* 0x000fe40000000f00 */
[----:B------:R-:W-:Y:S02]  /*7540*/  MOV R163, 0x1f ;  /* 0x0000001f00a37802 */ /* 0x000fe40000000f00 */
[----:B------:R-:W-:-:S02]  /*7550*/  MOV R162, 0xffffffff ;  /* 0xffffffff00a27802 */ /* 0x000fc40000000f00 */
[----:B------:R-:W-:Y:S02]  /*7560*/  MOV R156, 0x7580 ;  /* 0x00007580009c7802 */ /* 0x000fe40000000f00 */
[----:B012--5:R-:W-:Y:S05]  /*7570*/  CALL.REL.NOINC `($__internal_37_$__cuda_sm70_shflsync_down_p) ;  /* 0x000003e000007944 */ /* 0x027fea0003c00000 */
[----:B------:R-:W-:Y:S01]  /*7580*/  FADD.FTZ R214, R159, R214 ;  /* 0x000000d69fd67221 */ /* 0x000fe20000010000 */
[----:B------:R-:W-:Y:S01]  /*7590*/  MOV R163, 0x1f ;  /* 0x0000001f00a37802 */ /* 0x000fe20000000f00 */
[----:B-1----:R-:W-:Y:S01]  /*75a0*/  FADD.FTZ R215, R215, R158 ;  /* 0x0000009ed7d77221 */ /* 0x002fe20000010000 */
[----:B------:R-:W-:Y:S01]  /*75b0*/  HFMA2.MMA R158, -RZ, RZ, 0, 4.76837158203125e-07 ;  /* 0x00000008ff9e7435 */ /* 0x000fe200000001ff */
[----:B------:R-:W-:Y:S02]  /*75c0*/  MOV R162, 0xffffffff ;  /* 0xffffffff00a27802 */ /* 0x000fe40000000f00 */
[----:B------:R-:W-:Y:S02]  /*75d0*/  MOV R157, R214 ;  /* 0x000000d6009d7202 */ /* 0x000fe40000000f00 */
[----:B------:R-:W-:Y:S02]  /*75e0*/  MOV R156, 0x7600 ;  /* 0x00007600009c7802 */ /* 0x000fe40000000f00 */
[----:B------:R-:W-:Y:S05]  /*75f0*/  CALL.REL.NOINC `($__internal_37_$__cuda_sm70_shflsync_down_p) ;  /* 0x0000036000007944 */ /* 0x000fea0003c00000 */
[----:B-1----:R-:W-:Y:S01]  /*7600*/  MOV R159, R158 ;  /* 0x0000009e009f7202 */ /* 0x002fe20000000f00 */
[----:B------:R-:W-:Y:S01]  /*7610*/  HFMA2.MMA R158, -RZ, RZ, 0, 4.76837158203125e-07 ;  /* 0x00000008ff9e7435 */ /* 0x000fe200000001ff */
[----:B------:R-:W-:-:S02]  /*7620*/  MOV R157, R215 ;  /* 0x000000d7009d7202 */ /* 0x000fc40000000f00 */
[----:B------:R-:W-:Y:S02]  /*7630*/  MOV R163, 0x1f ;  /* 0x0000001f00a37802 */ /* 0x000fe40000000f00 */
[----:B------:R-:W-:Y:S02]  /*7640*/  MOV R162, 0xffffffff ;  /* 0xffffffff00a27802 */ /* 0x000fe40000000f00 */
[----:B------:R-:W-:Y:S02]  /*7650*/  MOV R156, 0x7670 ;  /* 0x00007670009c7802 */ /* 0x000fe40000000f00 */
[----:B------:R-:W-:Y:S05]  /*7660*/  CALL.REL.NOINC `($__internal_37_$__cuda_sm70_shflsync_down_p) ;  /* 0x000002f000007944 */ /* 0x000fea0003c00000 */
[----:B------:R-:W-:Y:S01]  /*7670*/  FADD.FTZ R214, R159, R214 ;  /* 0x000000d69fd67221 */ /* 0x000fe20000010000 */
[----:B------:R-:W-:Y:S01]  /*7680*/  MOV R163, 0x1f ;  /* 0x0000001f00a37802 */ /* 0x000fe20000000f00 */
[----:B-1----:R-:W-:Y:S01]  /*7690*/  FADD.FTZ R215, R215, R158 ;  /* 0x0000009ed7d77221 */ /* 0x002fe20000010000 */
[----:B------:R-:W-:Y:S01]  /*76a0*/  HFMA2.MMA R158, -RZ, RZ, 0, 2.384185791015625e-07 ;  /* 0x00000004ff9e7435 */ /* 0x000fe200000001ff */
[----:B------:R-:W-:Y:S02]  /*76b0*/  MOV R162, 0xffffffff ;  /* 0xffffffff00a27802 */ /* 0x000fe40000000f00 */
[----:B------:R-:W-:-:S02]  /*76c0*/  MOV R157, R214 ;  /* 0x000000d6009d7202 */ /* 0x000fc40000000f00 */
[----:B------:R-:W-:Y:S02]  /*76d0*/  MOV R156, 0x76f0 ;  /* 0x000076f0009c7802 */ /* 0x000fe40000000f00 */
[----:B------:R-:W-:Y:S05]  /*76e0*/  CALL.REL.NOINC `($__internal_37_$__cuda_sm70_shflsync_down_p) ;  /* 0x0000027000007944 */ /* 0x000fea0003c00000 */
[----:B-1----:R-:W-:Y:S01]  /*76f0*/  MOV R159, R158 ;  /* 0x0000009e009f7202 */ /* 0x002fe20000000f00 */
[----:B------:R-:W-:Y:S01]  /*7700*/  HFMA2.MMA R158, -RZ, RZ, 0, 2.384185791015625e-07 ;  /* 0x00000004ff9e7435 */ /* 0x000fe200000001ff */
[----:B------:R-:W-:Y:S02]  /*7710*/  MOV R157, R215 ;  /* 0x000000d7009d7202 */ /* 0x000fe40000000f00 */
[----:B------:R-:W-:Y:S02]  /*7720*/  MOV R163, 0x1f ;  /* 0x0000001f00a37802 */ /* 0x000fe40000000f00 */
[----:B------:R-:W-:Y:S02]  /*7730*/  MOV R162, 0xffffffff ;  /* 0xffffffff00a27802 */ /* 0x000fe40000000f00 */
[----:B------:R-:W-:Y:S02]  /*7740*/  MOV R156, 0x7760 ;  /* 0x00007760009c7802 */ /* 0x000fe40000000f00 */
[----:B------:R-:W-:Y:S05]  /*7750*/  CALL.REL.NOINC `($__internal_37_$__cuda_sm70_shflsync_down_p) ;  /* 0x0000020000007944 */ /* 0x000fea0003c00000 */
[----:B------:R-:W-:Y:S01]  /*7760*/  FADD.FTZ R214, R159, R214 ;  /* 0x000000d69fd67221 */ /* 0x000fe20000010000 */
[----:B------:R-:W-:Y:S01]  /*7770*/  MOV R163, 0x1f ;  /* 0x0000001f00a37802 */ /* 0x000fe20000000f00 */
[----:B-1----:R-:W-:Y:S01]  /*7780*/  FADD.FTZ R215, R215, R158 ;  /* 0x0000009ed7d77221 */ /* 0x002fe20000010000 */
[----:B------:R-:W-:Y:S01]  /*7790*/  HFMA2.MMA R158, -RZ, RZ, 0, 1.1920928955078125e-07 ;  /* 0x00000002ff9e7435 */ /* 0x000fe200000001ff */
[----:B------:R-:W-:-:S02]  /*77a0*/  MOV R162, 0xffffffff ;  /* 0xffffffff00a27802 */ /* 0x000fc40000000f00 */
[----:B------:R-:W-:Y:S02]  /*77b0*/  MOV R157, R214 ;  /* 0x000000d6009d7202 */ /* 0x000fe40000000f00 */
[----:B------:R-:W-:Y:S02]  /*77c0*/  MOV R156, 0x77e0 ;  /* 0x000077e0009c7802 */ /* 0x000fe40000000f00 */
[----:B------:R-:W-:Y:S05]  /*77d0*/  CALL.REL.NOINC `($__internal_37_$__cuda_sm70_shflsync_down_p) ;  /* 0x0000018000007944 */ /* 0x000fea0003c00000 */
[----:B-1----:R-:W-:Y:S01]  /*77e0*/  MOV R159, R158 ;  /* 0x0000009e009f7202 */ /* 0x002fe20000000f00 */
[----:B------:R-:W-:Y:S01]  /*77f0*/  HFMA2.MMA R158, -RZ, RZ, 0, 1.1920928955078125e-07 ;  /* 0x00000002ff9e7435 */ /* 0x000fe200000001ff */
[----:B------:R-:W-:Y:S02]  /*7800*/  MOV R157, R215 ;  /* 0x000000d7009d7202 */ /* 0x000fe40000000f00 */
[----:B------:R-:W-:Y:S02]  /*7810*/  MOV R163, 0x1f ;  /* 0x0000001f00a37802 */ /* 0x000fe40000000f00 */
[----:B------:R-:W-:Y:S02]  /*7820*/  MOV R162, 0xffffffff ;  /* 0xffffffff00a27802 */ /* 0x000fe40000000f00 */
[----:B------:R-:W-:-:S02]  /*7830*/  MOV R156, 0x7850 ;  /* 0x00007850009c7802 */ /* 0x000fc40000000f00 */
[----:B------:R-:W-:Y:S05]  /*7840*/  CALL.REL.NOINC `($__internal_37_$__cuda_sm70_shflsync_down_p) ;  /* 0x0000011000007944 */ /* 0x000fea0003c00000 */
[----:B------:R-:W-:Y:S01]  /*7850*/  FADD.FTZ R214, R159, R214 ;  /* 0x000000d69fd67221 */ /* 0x000fe20000010000 */
[----:B------:R-:W-:Y:S01]  /*7860*/  MOV R163, 0x1f ;  /* 0x0000001f00a37802 */ /* 0x000fe20000000f00 */
[----:B-1----:R-:W-:Y:S01]  /*7870*/  FADD.FTZ R215, R215, R158 ;  /* 0x0000009ed7d77221 */ /* 0x002fe20000010000 */
[----:B------:R-:W-:Y:S01]  /*7880*/  HFMA2.MMA R158, -RZ, RZ, 0, 5.9604644775390625e-08 ;  /* 0x00000001ff9e7435 */ /* 0x000fe200000001ff */
[----:B------:R-:W-:-:S02]  /*7890*/  MOV R162, 0xffffffff ;  /* 0xffffffff00a27802 */ /* 0x000fc40000000f00 */
[----:B------:R-:W-:Y:S02]  /*78a0*/  MOV R157, R214 ;  /* 0x000000d6009d7202 */ /* 0x000fe40000000f00 */
[----:B------:R-:W-:Y:S02]  /*78b0*/  MOV R156, 0x78d0 ;  /* 0x000078d0009c7802 */ /* 0x000fe40000000f00 */
[----:B------:R-:W-:Y:S05]  /*78c0*/  CALL.REL.NOINC `($__internal_37_$__cuda_sm70_shflsync_down_p) ;  /* 0x0000009000007944 */ /* 0x000fea0003c00000 */
[----:B-1----:R-:W-:Y:S01]  /*78d0*/  MOV R159, R158 ;  /* 0x0000009e009f7202 */ /* 0x002fe20000000f00 */
[----:B------:R-:W-:Y:S01]  /*78e0*/  HFMA2.MMA R158, -RZ, RZ, 0, 5.9604644775390625e-08 ;  /* 0x00000001ff9e7435 */ /* 0x000fe200000001ff */
[----:B------:R-:W-:Y:S02]  /*78f0*/  MOV R157, R215 ;  /* 0x000000d7009d7202 */ /* 0x000fe40000000f00 */
[----:B------:R-:W-:Y:S02]  /*7900*/  MOV R163, 0x1f ;  /* 0x0000001f00a37802 */ /* 0x000fe40000000f00 */
[----:B------:R-:W-:Y:S02]  /*7910*/  MOV R162, 0xffffffff ;  /* 0xffffffff00a27802 */ /* 0x000fe40000000f00 */
[----:B------:R-:W-:-:S02]  /*7920*/  MOV R156, 0x7940 ;  /* 0x00007940009c7802 */ /* 0x000fc40000000f00 */
[----:B------:R-:W-:Y:S05]  /*7930*/  CALL.REL.NOINC `($__internal_37_$__cuda_sm70_shflsync_down_p) ;  /* 0x0000002000007944 */ /* 0x000fea0003c00000 */
[----:B-1----:R-:W-:Y:S01]  /*7940*/  MOV R157, R158 ;  /* 0x0000009e009d7202 */ /* 0x002fe20000000f00 */
[----:B------:R-:W-:Y:S05]  /*7950*/  BRA `(.L_x_2429) ;  /* 0xffffb1e000007947 */ /* 0x000fea000383ffff */
        .weak           $__internal_37_$__cuda_sm70_shflsync_down_p
        .type           $__internal_37_$__cuda_sm70_shflsync_down_p,@function
        .size           $__internal_37_$__cuda_sm70_shflsync_down_p,(.L_x_11771 - $__internal_37_$__cuda_sm70_shflsync_down_p)
$__internal_37_$__cuda_sm70_shflsync_down_p:
[----:B------:R-:W-:Y:S04]  /*7960*/  WARPSYNC R162 ;  /* 0x000000a200007348 */ /* 0x000fe80003800000 */
[----:B------:R0:W1:Y:S02]  /*7970*/  SHFL.DOWN PT, R158, R157, R158, R163 ;  /* 0x0800009e9d9e7389 */ /* 0x00006400000e00a3 */
[----:B0-----:R-:W-:-:S06]  /*7980*/  HFMA2.MMA R157, -RZ, RZ, 0, 0 ;  /* 0x00000000ff9d7435 */ /* 0x001fcc00000001ff */
[----:B------:R-:W-:Y:S05]  /*7990*/  RET.REL.NODEC R156 `(_ZN10layer_norm13ln_bwd_kernelINS_13Kernel_traitsI6__halfS2_S2_S2_fjLj8192ELj1ELj1ELj8ELj16ENS_18Kernel_traits_baseILj8192ES2_S2_S2_S2_fjLj256EEEEELb1ELb1ELb1ELb0EEEvNS_9BwdParamsE) ;  /* 0xffff86609c007950 */ /* 0x000fea0003c3ffff */
.L_x_2430:
        /* <DEDUP_REMOVED lines=14> */
.L_x_11771:


//--------------------- .text._ZN10layer_norm22ln_bwd_finalize_kernelINS_22Kernel_traits_finalizeILj8192E6__halfS2_S2_S2_fjLb1ELj1024ELj4ENS_18Kernel_traits_baseILj8192ES2_S2_S2_S2_fjLj1024EEEEELb1ELb1EEEvNS_9BwdParamsE --------------------------
	.section	.text._ZN10layer_norm22ln_bwd_finalize_kernelINS_22Kernel_traits_finalizeILj8192E6__halfS2_S2_S2_fjLb1ELj1024ELj4ENS_18Kernel_traits_baseILj8192ES2_S2_S2_S2_fjLj1024EEEEELb1ELb1EEEvNS_9BwdParamsE,"ax",@progbits
	.sectioninfo	@"SHI_REGISTERS=32"
	.align	128
        .global         _ZN10layer_norm22ln_bwd_finalize_kernelINS_22Kernel_traits_finalizeILj8192E6__halfS2_S2_S2_fjLb1ELj1024ELj4ENS_18Kernel_traits_baseILj8192ES2_S2_S2_S2_fjLj1024EEEEELb1ELb1EEEvNS_9BwdParamsE
        .type           _ZN10layer_norm22ln_bwd_finalize_kernelINS_22Kernel_traits_finalizeILj8192E6__halfS2_S2_S2_fjLb1ELj1024ELj4ENS_18Kernel_traits_baseILj8192ES2_S2_S2_S2_fjLj1024EEEEELb1ELb1EEEvNS_9BwdParamsE,@function
        .size           _ZN10layer_norm22ln_bwd_finalize_kernelINS_22Kernel_traits_finalizeILj8192E6__halfS2_S2_S2_fjLb1ELj1024ELj4ENS_18Kernel_traits_baseILj8192ES2_S2_S2_S2_fjLj1024EEEEELb1ELb1EEEvNS_9BwdParamsE,(.L_x_11772 - _ZN10layer_norm22ln_bwd_finalize_kernelINS_22Kernel_traits_finalizeILj8192E6__halfS2_S2_S2_fjLb1ELj1024ELj4ENS_18Kernel_traits_baseILj8192ES2_S2_S2_S2_fjLj1024EEEEELb1ELb1EEEvNS_9BwdParamsE)
        .other          _ZN10layer_norm22ln_bwd_finalize_kernelINS_22Kernel_traits_finalizeILj8192E6__halfS2_S2_S2_fjLb1ELj1024ELj4ENS_18Kernel_traits_baseILj8192ES2_S2_S2_S2_fjLj1024EEEEELb1ELb1EEEvNS_9BwdParamsE,@"STO_CUDA_ENTRY STV_DEFAULT"
_ZN10layer_norm22ln_bwd_finalize_kernelINS_22Kernel_traits_finalizeILj8192E6__halfS2_S2_S2_fjLb1ELj1024ELj4ENS_18Kernel_traits_baseILj8192ES2_S2_S2_S2_fjLj1024EEEEELb1ELb1EEEvNS_9BwdParamsE:
.text._ZN10layer_norm22ln_bwd_finalize_kernelINS_22Kernel_traits_finalizeILj8192E6__halfS2_S2_S2_fjLb1ELj1024ELj4ENS_18Kernel_traits_baseILj8192ES2_S2_S2_S2_fjLj1024EEEEELb1ELb1EEEvNS_9BwdParamsE:
        /* <DEDUP_REMOVED lines=19> */
.L_x_2443:
        /* <DEDUP_REMOVED lines=32> */
.L_x_2435:
        /* <DEDUP_REMOVED lines=47> */
.L_x_2434:
[----:B------:R-:W-:Y:S05]  /*0620*/  BSYNC B1 ;  /* 0x0000000000017941 */ /* 0x000fea0003800000 */
.L_x_2433:
        /* <DEDUP_REMOVED lines=29> */
.L_x_2437:
[----:B------:R-:W-:Y:S05]  /*0800*/  BSYNC B1 ;  /* 0x0000000000017941 */ /* 0x000fea0003800000 */
.L_x_2436:
        /* <DEDUP_REMOVED lines=13> */
.L_x_2432:
[----:B------:R-:W-:Y:S05]  /*08e0*/  BSYNC B0 ;  /* 0x0000000000007941 */ /* 0x000fea0003800000 */
.L_x_2431:
        /* <DEDUP_REMOVED lines=12> */
.L_x_2444:
        /* <DEDUP_REMOVED lines=27> */
.L_x_2445:
        /* <DEDUP_REMOVED lines=9> */
.L_x_2438:
        /* <DEDUP_REMOVED lines=19> */
.L_x_2442:
[----:B------:R-:W-:Y:S05]  /*0d20*/  BSYNC B0 ;  /* 0x0000000000007941 */ /* 0x000fea0003800000 */
.L_x_2441:
[C---:B------:R-:W-:Y:S02]  /*0d30*/  ISETP.GT.U32.AND P1, PT, R4.reuse, -0x2001, PT ;  /* 0xffffdfff0400780c */ /* 0x040fe40003f24070 */
[----:B------:R-:W-:-:S02]  /*0d40*/  IADD3 R4, R4, 0x2000, RZ ;  /* 0x0000200004047810 */ /* 0x000fc40007ffe0ff */
[----:B------:R-:W-:-:S09]  /*0d50*/  IADD3 R5, R5, 0x1000, RZ ;  /* 0x0000100005057810 */ /* 0x000fd20007ffe0ff */
[----:B012---:R-:W-:Y:S05]  /*0d60*/  @P1 BRA `(.L_x_2443) ;  /* 0xfffff3c000001947 */ /* 0x007fea000383ffff */
[----:B------:R-:W-:Y:S05]  /*0d70*/  EXIT ;  /* 0x000000000000794d */ /* 0x000fea0003800000 */
.L_x_2439:
[----:B------:R-:W-:Y:S01]  /*0d80*/  HFMA2.MMA R14, -RZ, RZ, 0, 1.847743988037109375e-06 ;  /* 0x0000001fff0e7435 */ /* 0x000fe200000001ff */
[----:B---3--:R-:W-:Y:S01]  /*0d90*/  IMAD.MOV.U32 R18, RZ, RZ, R10 ;  /* 0x000000ffff127224 */ /* 0x008fe200078e000a */
[----:B------:R-:W-:Y:S01]  /*0da0*/  MOV R17, 0x1 ;  /* 0x0000000100117802 */ /* 0x000fe20000000f00 */
[----:B------:R-:W-:Y:S01]  /*0db0*/  IMAD.MOV.U32 R19, RZ, RZ, -0x1 ;  /* 0xffffffffff137424 */ /* 0x000fe200078e00ff */
[----:B------:R-:W-:Y:S02]  /*0dc0*/  MOV R8, 0xde0 ;  /* 0x00000de000087802 */ /* 0x000fe40000000f00 */
[----:B012---:R-:W-:Y:S05]  /*0dd0*/  CALL.REL.NOINC `($__internal_38_$__cuda_sm70_shflsync_bfly_p) ;  /* 0x0000059000007944 */ /* 0x007fea0003c00000 */
[----:B01----:R-:W-:Y:S05]  /*0de0*/  BRA `(.L_x_2444) ;  /* 0xfffffbc000007947 */ /* 0x003fea000383ffff */
.L_x_2440:
[----:B------:R-:W-:Y:S01]  /*0df0*/  HFMA2.MMA R14, -RZ, RZ, 0, 1.847743988037109375e-06 ;  /* 0x0000001fff0e7435 */ /* 0x000fe200000001ff */
[----:B------:R-:W-:Y:S01]  /*0e00*/  MOV R17, 0x2 ;  /* 0x0000000200117802 */ /* 0x000fe20000000f00 */
[----:B------:R-:W-:Y:S01]  /*0e10*/  IMAD.MOV.U32 R19, RZ, RZ, -0x1 ;  /* 0xffffffffff137424 */ /* 0x000fe200078e00ff */
[----:B------:R-:W-:-:S03]  /*0e20*/  MOV R8, 0xe40 ;  /* 0x00000e4000087802 */ /* 0x000fc60000000f00 */
[----:B0123--:R-:W-:Y:S05]  /*0e30*/  CALL.REL.NOINC `($__internal_38_$__cuda_sm70_shflsync_bfly_p) ;  /* 0x0000053000007944 */ /* 0x00ffea0003c00000 */
[----:B01----:R-:W-:Y:S01]  /*0e40*/  FADD.FTZ R18, R18, R14 ;  /* 0x0000000e12127221 */ /* 0x003fe20000010000 */
[----:B------:R-:W-:Y:S01]  /*0e50*/  HFMA2.MMA R14, -RZ, RZ, 0, 1.847743988037109375e-06 ;  /* 0x0000001fff0e7435 */ /* 0x000fe200000001ff */
[----:B------:R-:W-:Y:S01]  /*0e60*/  MOV R17, 0x4 ;  /* 0x0000000400117802 */ /* 0x000fe20000000f00 */
[----:B------:R-:W-:Y:S01]  /*0e70*/  IMAD.MOV.U32 R19, RZ, RZ, -0x1 ;  /* 0xffffffffff137424 */ /* 0x000fe200078e00ff */
[----:B------:R-:W-:-:S03]  /*0e80*/  MOV R8, 0xea0 ;  /* 0x00000ea000087802 */ /* 0x000fc60000000f00 */
[----:B------:R-:W-:Y:S05]  /*0e90*/  CALL.REL.NOINC `($__internal_38_$__cuda_sm70_shflsync_bfly_p) ;  /* 0x000004d000007944 */ /* 0x000fea0003c00000 */
[----:B01----:R-:W-:Y:S01]  /*0ea0*/  FADD.FTZ R18, R18, R14 ;  /* 0x0000000e12127221 */ /* 0x003fe20000010000 */
[----:B------:R-:W-:Y:S01]  /*0eb0*/  HFMA2.MMA R14, -RZ, RZ, 0, 1.847743988037109375e-06 ;  /* 0x0000001fff0e7435 */ /* 0x000fe200000001ff */
[----:B------:R-:W-:Y:S01]  /*0ec0*/  MOV R17, 0x8 ;  /* 0x0000000800117802 */ /* 0x000fe20000000f00 */
[----:B------:R-:W-:Y:S01]  /*0ed0*/  IMAD.MOV.U32 R19, RZ, RZ, -0x1 ;  /* 0xffffffffff137424 */ /* 0x000fe200078e00ff */
[----:B------:R-:W-:-:S03]  /*0ee0*/  MOV R8, 0xf00 ;  /* 0x00000f0000087802 */ /* 0x000fc60000000f00 */
[----:B------:R-:W-:Y:S05]  /*0ef0*/  CALL.REL.NOINC `($__internal_38_$__cuda_sm70_shflsync_bfly_p) ;  /* 0x0000047000007944 */ /* 0x000fea0003c00000 */
[----:B-1----:R-:W-:Y:S01]  /*0f00*/  FADD.FTZ R10, R18, R14 ;  /* 0x0000000e120a7221 */ /* 0x002fe20000010000 */
[----:B------:R-:W-:Y:S01]  /*0f10*/  HFMA2.MMA R14, -RZ, RZ, 0, 1.847743988037109375e-06 ;  /* 0x0000001fff0e7435 */ /* 0x000fe200000001ff */
[----:B0-----:R-:W-:Y:S01]  /*0f20*/  MOV R17, 0x10 ;  /* 0x0000001000117802 */ /* 0x001fe20000000f00 */
[----:B------:R-:W-:Y:S01]  /*0f30*/  IMAD.MOV.U32 R19, RZ, RZ, -0x1 ;  /* 0xffffffffff137424 */ /* 0x000fe200078e00ff */
[----:B------:R-:W-:-:S02]  /*0f40*/  MOV R8, 0xf70 ;  /* 0x00000f7000087802 */ /* 0x000fc40000000f00 */
[----:B------:R-:W-:Y:S02]  /*0f50*/  MOV R18, R10 ;  /* 0x0000000a00127202 */ /* 0x000fe40000000f00 */
[----:B------:R-:W-:Y:S05]  /*0f60*/  CALL.REL.NOINC `($__internal_38_$__cuda_sm70_shflsync_bfly_p) ;  /* 0x0000040000007944 */ /* 0x000fea0003c00000 */
[----:B0-----:R-:W-:Y:S01]  /*0f70*/  HFMA2.MMA R17, -RZ, RZ, 0, 5.9604644775390625e-08 ;  /* 0x00000001ff117435 */ /* 0x001fe200000001ff */
[----:B-1----:R-:W-:Y:S01]  /*0f80*/  MOV R13, R14 ;  /* 0x0000000e000d7202 */ /* 0x002fe20000000f00 */
[----:B------:R-:W-:Y:S01]  /*0f90*/  IMAD.MOV.U32 R18, RZ, RZ, R15 ;  /* 0x000000ffff127224 */ /* 0x000fe200078e000f */
[----:B------:R-:W-:Y:S01]  /*0fa0*/  MOV R14, 0x1f ;  /* 0x0000001f000e7802 */ /* 0x000fe20000000f00 */
[----:B------:R-:W-:Y:S01]  /*0fb0*/  IMAD.MOV.U32 R19, RZ, RZ, -0x1 ;  /* 0xffffffffff137424 */ /* 0x000fe200078e00ff */
[----:B------:R-:W-:Y:S02]  /*0fc0*/  MOV R8, 0xfe0 ;  /* 0x00000fe000087802 */ /* 0x000fe40000000f00 */
[----:B------:R-:W-:Y:S05]  /*0fd0*/  CALL.REL.NOINC `($__internal_38_$__cuda_sm70_shflsync_bfly_p) ;  /* 0x0000039000007944 */ /* 0x000fea0003c00000 */
[----:B0-----:R-:W-:Y:S01]  /*0fe0*/  HFMA2.MMA R17, -RZ, RZ, 0, 1.1920928955078125e-07 ;  /* 0x00000002ff117435 */ /* 0x001fe200000001ff */
[----:B-1----:R-:W-:Y:S01]  /*0ff0*/  FADD.FTZ R18, R15, R14 ;  /* 0x0000000e0f127221 */ /* 0x002fe20000010000 */
[----:B------:R-:W-:Y:S01]  /*1000*/  MOV R14, 0x1f ;  /* 0x0000001f000e7802 */ /* 0x000fe20000000f00 */
[----:B------:R-:W-:Y:S01]  /*1010*/  IMAD.MOV.U32 R19, RZ, RZ, -0x1 ;  /* 0xffffffffff137424 */ /* 0x000fe200078e00ff */
[----:B------:R-:W-:Y:S02]  /*1020*/  MOV R8, 0x1040 ;  /* 0x0000104000087802 */ /* 0x000fe40000000f00 */
[----:B------:R-:W-:Y:S05]  /*1030*/  CALL.REL.NOINC `($__internal_38_$__cuda_sm70_shflsync_bfly_p) ;  /* 0x0000033000007944 */ /* 0x000fea0003c00000 */
[----:B0-----:R-:W-:Y:S01]  /*1040*/  HFMA2.MMA R17, -RZ, RZ, 0, 2.384185791015625e-07 ;  /* 0x00000004ff117435 */ /* 0x001fe200000001ff */
[----:B-1----:R-:W-:Y:S01]  /*1050*/  FADD.FTZ R18, R18, R14 ;  /* 0x0000000e12127221 */ /* 0x002fe20000010000 */
[----:B------:R-:W-:Y:S01]  /*1060*/  MOV R14, 0x1f ;  /* 0x0000001f000e7802 */ /* 0x000fe20000000f00 */
[----:B------:R-:W-:Y:S01]  /*1070*/  IMAD.MOV.U32 R19, RZ, RZ, -0x1 ;  /* 0xffffffffff137424 */ /* 0x000fe200078e00ff */
[----:B------:R-:W-:-:S02]  /*1080*/  MOV R8, 0x10a0 ;  /* 0x000010a000087802 */ /* 0x000fc40000000f00 */
[----:B------:R-:W-:Y:S05]  /*1090*/  CALL.REL.NOINC `($__internal_38_$__cuda_sm70_shflsync_bfly_p) ;  /* 0x000002d000007944 */ /* 0x000fea0003c00000 */
[----:B0-----:R-:W-:Y:S01]  /*10a0*/  HFMA2.MMA R17, -RZ, RZ, 0, 4.76837158203125e-07 ;  /* 0x00000008ff117435 */ /* 0x001fe200000001ff */
[----:B-1----:R-:W-:Y:S01]  /*10b0*/  FADD.FTZ R18, R18, R14 ;  /* 0x0000000e12127221 */ /* 0x002fe20000010000 */
[----:B------:R-:W-:Y:S01]  /*10c0*/  MOV R14, 0x1f ;  /* 0x0000001f000e7802 */ /* 0x000fe20000000f00 */
[----:B------:R-:W-:Y:S01]  /*10d0*/  IMAD.MOV.U32 R19, RZ, RZ, -0x1 ;  /* 0xffffffffff137424 */ /* 0x000fe200078e00ff */
[----:B------:R-:W-:-:S02]  /*10e0*/  MOV R8, 0x1100 ;  /* 0x0000110000087802 */ /* 0x000fc40000000f00 */
[----:B------:R-:W-:Y:S05]  /*10f0*/  CALL.REL.NOINC `($__internal_38_$__cuda_sm70_shflsync_bfly_p) ;  /* 0x0000027000007944 */ /* 0x000fea0003c00000 */
[----:B-1----:R-:W-:Y:S01]  /*1100*/  FADD.FTZ R12, R18, R14 ;  /* 0x0000000e120c7221 */ /* 0x002fe20000010000 */
[----:B0-----:R-:W-:Y:S01]  /*1110*/  HFMA2.MMA R17, -RZ, RZ, 0, 9.5367431640625e-07 ;  /* 0x00000010ff117435 */ /* 0x001fe200000001ff */
[----:B------:R-:W-:Y:S01]  /*1120*/  MOV R14, 0x1f ;  /* 0x0000001f000e7802 */ /* 0x000fe20000000f00 */
[----:B------:R-:W-:Y:S01]  /*1130*/  IMAD.MOV.U32 R19, RZ, RZ, -0x1 ;  /* 0xffffffffff137424 */ /* 0x000fe200078e00ff */
[----:B------:R-:W-:-:S02]  /*1140*/  MOV R8, 0x1170 ;  /* 0x0000117000087802 */ /* 0x000fc40000000f00 */
[----:B------:R-:W-:Y:S02]  /*1150*/  MOV R18, R12 ;  /* 0x0000000c00127202 */ /* 0x000fe40000000f00 */
[----:B------:R-:W-:Y:S05]  /*1160*/  CALL.REL.NOINC `($__internal_38_$__cuda_sm70_shflsync_bfly_p) ;  /* 0x0000020000007944 */ /* 0x000fea0003c00000 */
[----:B-1----:R-:W-:Y:S01]  /*1170*/  MOV R15, R14 ;  /* 0x0000000e000f7202 */ /* 0x002fe20000000f00 */
[----:B------:R-:W-:Y:S01]  /*1180*/  HFMA2.MMA R14, -RZ, RZ, 0, 1.847743988037109375e-06 ;  /* 0x0000001fff0e7435 */ /* 0x000fe200000001ff */
[----:B0-----:R-:W-:Y:S01]  /*1190*/  MOV R18, R11 ;  /* 0x0000000b00127202 */ /* 0x001fe20000000f00 */
[----:B------:R-:W-:Y:S01]  /*11a0*/  IMAD.MOV.U32 R17, RZ, RZ, 0x1 ;  /* 0x00000001ff117424 */ /* 0x000fe200078e00ff */
[----:B------:R-:W-:Y:S02]  /*11b0*/  MOV R19, 0xffffffff ;  /* 0xffffffff00137802 */ /* 0x000fe40000000f00 */
[----:B------:R-:W-:Y:S02]  /*11c0*/  MOV R8, 0x11e0 ;  /* 0x000011e000087802 */ /* 0x000fe40000000f00 */
[----:B------:R-:W-:Y:S05]  /*11d0*/  CALL.REL.NOINC `($__internal_38_$__cuda_sm70_shflsync_bfly_p) ;  /* 0x0000019000007944 */ /* 0x000fea0003c00000 */
[----:B0-----:R-:W-:Y:S01]  /*11e0*/  HFMA2.MMA R17, -RZ, RZ, 0, 1.1920928955078125e-07 ;  /* 0x00000002ff117435 */ /* 0x001fe200000001ff */
[----:B-1----:R-:W-:Y:S01]  /*11f0*/  FADD.FTZ R18, R11, R14 ;  /* 0x0000000e0b127221 */ /* 0x002fe20000010000 */
[----:B------:R-:W-:Y:S01]  /*1200*/  MOV R19, 0xffffffff ;  /* 0xffffffff00137802 */ /* 0x000fe20000000f00 */
[----:B------:R-:W-:Y:S01]  /*1210*/  IMAD.MOV.U32 R14, RZ, RZ, 0x1f ;  /* 0x0000001fff0e7424 */ /* 0x000fe200078e00ff */
[----:B------:R-:W-:-:S02]  /*1220*/  MOV R8, 0x1240 ;  /* 0x0000124000087802 */ /* 0x000fc40000000f00 */
        /* <DEDUP_REMOVED lines=9> */
[----:B------:R-:W-:-:S02]  /*12c0*/  MOV R14, 0x1f ;  /* 0x0000001f000e7802 */ /* 0x000fc40000000f00 */
[----:B------:R-:W-:Y:S02]  /*12d0*/  MOV R19, 0xffffffff ;  /* 0xffffffff00137802 */ /* 0x000fe40000000f00 */
[----:B------:R-:W-:Y:S02]  /*12e0*/  MOV R8, 0x1300 ;  /* 0x0000130000087802 */ /* 0x000fe40000000f00 */
[----:B------:R-:W-:Y:S05]  /*12f0*/  CALL.REL.NOINC `($__internal_38_$__cuda_sm70_shflsync_bfly_p) ;  /* 0x0000007000007944 */ /* 0x000fea0003c00000 */
[----:B01----:R-:W-:Y:S01]  /*1300*/  FADD.FTZ R18, R18, R14 ;  /* 0x0000000e12127221 */ /* 0x003fe20000010000 */
[----:B------:R-:W-:Y:S01]  /*1310*/  HFMA2.MMA R14, -RZ, RZ, 0, 1.847743988037109375e-06 ;  /* 0x0000001fff0e7435 */ /* 0x000fe200000001ff */
[----:B------:R-:W-:Y:S01]  /*1320*/  IMAD.MOV.U32 R17, RZ, RZ, 0x10 ;  /* 0x00000010ff117424 */ /* 0x000fe200078e00ff */
[----:B------:R-:W-:Y:S02]  /*1330*/  MOV R19, 0xffffffff ;  /* 0xffffffff00137802 */ /* 0x000fe40000000f00 */
[----:B------:R-:W-:Y:S02]  /*1340*/  MOV R8, 0x1360 ;  /* 0x0000136000087802 */ /* 0x000fe40000000f00 */
[----:B------:R-:W-:Y:S05]  /*1350*/  CALL.REL.NOINC `($__internal_38_$__cuda_sm70_shflsync_bfly_p) ;  /* 0x0000001000007944 */ /* 0x000fea0003c00000 */
[----:B01----:R-:W-:Y:S05]  /*1360*/  BRA `(.L_x_2445) ;  /* 0xfffff7f000007947 */ /* 0x003fea000383ffff */
        .weak           $__internal_38_$__cuda_sm70_shflsync_bfly_p
        .type           $__internal_38_$__cuda_sm70_shflsync_bfly_p,@function
        .size           $__internal_38_$__cuda_sm70_shflsync_bfly_p,(.L_x_11772 - $__internal_38_$__cuda_sm70_shflsync_bfly_p)
$__internal_38_$__cuda_sm70_shflsync_bfly_p:
[----:B------:R-:W-:Y:S01]  /*1370*/  HFMA2.MMA R9, -RZ, RZ, 0, 0 ;  /* 0x00000000ff097435 */ /* 0x000fe200000001ff */
[----:B------:R-:W-:Y:S04]  /*1380*/  WARPSYNC R19 ;  /* 0x0000001300007348 */ /* 0x000fe80003800000 */
[----:B------:R0:W1:Y:S01]  /*1390*/  SHFL.BFLY PT, R14, R18, R17, R14 ;  /* 0x0c000011120e7389 */ /* 0x00006200000e000e */
[----:B------:R-:W-:Y:S05]  /*13a0*/  RET.REL.NODEC R8 `(_ZN10layer_norm22ln_bwd_finalize_kernelINS_22Kernel_traits_finalizeILj8192E6__halfS2_S2_S2_fjLb1ELj1024ELj4ENS_18Kernel_traits_baseILj8192ES2_S2_S2_S2_fjLj1024EEEEELb1ELb1EEEvNS_9BwdParamsE) ;  /* 0xffffec5008007950 */ /* 0x000fea0003c3ffff */
.L_x_2446:
        /* <DEDUP_REMOVED lines=13> */
.L_x_11772:


//--------------------- .text._ZN10layer_norm13ln_bwd_kernelINS_13Kernel_traitsI6__halfS2_S2_S2_fjLj8192ELj1ELj1ELj8ELj16ENS_18Kernel_traits_baseILj8192ES2_S2_S2_S2_fjLj256EEEEELb1ELb1ELb1ELb1EEEvNS_9BwdParamsE --------------------------
	.section	.text._ZN10layer_norm13ln_bwd_kernelINS_13Kernel_traitsI6__halfS2_S2_S2_fjLj8192ELj1ELj1ELj8ELj16ENS_18Kernel_traits_baseILj8192ES2_S2_S2_S2_fjLj256EEEEELb1ELb1ELb1ELb1EEEvNS_9BwdParamsE,"ax",@progbits
	.sectioninfo	@"SHI_REGISTERS=255"
	.align	128
        .global         _ZN10layer_norm13ln_bwd_kernelINS_13Kernel_traitsI6__halfS2_S2_S2_fjLj8192ELj1ELj1ELj8ELj16ENS_18Kernel_traits_baseILj8192ES2_S2_S2_S2_fjLj256EEEEELb1ELb1ELb1ELb1EEEvNS_9BwdParamsE
        .type           _ZN10layer_norm13ln_bwd_kernelINS_13Kernel_traitsI6__halfS2_S2_S2_fjLj8192ELj1ELj1ELj8ELj16ENS_18Kernel_traits_baseILj8192ES2_S2_S2_S2_fjLj256EEEEELb1ELb1ELb1ELb1EEEvNS_9BwdParamsE,@function
        .size           _ZN10layer_norm13ln_bwd_kernelINS_13Kernel_traitsI6__halfS2_S2_S2_fjLj8192ELj1ELj1ELj8ELj16ENS_18Kernel_traits_baseILj8192ES2_S2_S2_S2_fjLj256EEEEELb1ELb1ELb1ELb1EEEvNS_9BwdParamsE,(.L_x_11773 - _ZN10layer_norm13ln_bwd_kernelINS_13Kernel_traitsI6__halfS2_S2_S2_fjLj8192ELj1ELj1ELj8ELj16ENS_18Kernel_traits_baseILj8192ES2_S2_S2_S2_fjLj256EEEEELb1ELb1ELb1ELb1EEEvNS_9BwdParamsE)
        .other          _ZN10layer_norm13ln_bwd_kernelINS_13Kernel_traitsI6__halfS2_S2_S2_fjLj8192ELj1ELj1ELj8ELj16ENS_18Kernel_traits_baseILj8192ES2_S2_S2_S2_fjLj256EEEEELb1ELb1ELb1ELb1EEEvNS_9BwdParamsE,@"STO_CUDA_ENTRY STV_DEFAULT"
_ZN10layer_norm13ln_bwd_kernelINS_13Kernel_traitsI6__halfS2_S2_S2_fjLj8192ELj1ELj1ELj8ELj16ENS_18Kernel_traits_baseILj8192ES2_S2_S2_S2_fjLj256EEEEELb1ELb1ELb1ELb1EEEvNS_9BwdParamsE:
.text._ZN10layer_norm13ln_bwd_kernelINS_13Kernel_traitsI6__halfS2_S2_S2_fjLj8192ELj1ELj1ELj8ELj16ENS_18Kernel_traits_baseILj8192ES2_S2_S2_S2_fjLj256EEEEELb1ELb1ELb1ELb1EEEvNS_9BwdParamsE:
        /* <DEDUP_REMOVED lines=66> */
.L_x_2447:
        /* <DEDUP_REMOVED lines=58> */
[----:B------:R-:W-:Y:S01]  /*07c0*/  HADD2.F32 R3, -RZ, R5.H0_H0 ;  /* 0x20000005ff037230 */ /* 0x000fe20000004100 */
[----:B------:R1:W-:Y:S01]  /*07d0*/  STL [R1+0x30], R2 ;  /* 0x0000300201007387 */ /* 0x0003e20000100800 */
[----:B---3--:R-:W-:Y:S02]  /*07e0*/  HADD2.F32 R251, -RZ, R10.H1_H1 ;  /* 0x3000000afffb7230 */ /* 0x008fe40000004100 */
[--C-:B----4-:R-:W-:Y:S01]  /*07f0*/  HADD2.F32 R248, -RZ, R236.reuse.H0_H0 ;  /* 0x200000ecfff87230 */ /* 0x110fe20000004100 */
[----:B------:R2:W-:Y:S01]  /*0800*/  STL [R1+0x2c], R4 ;  /* 0x00002c0401007387 */ /* 0x0005e20000100800 */
[----:B------:R-:W-:Y:S02]  /*0810*/  HADD2.F32 R245, -RZ, R236.H1_H1 ;  /* 0x300000ecfff57230 */ /* 0x000fe40000004100 */
[--C-:B------:R-:W-:Y:S01]  /*0820*/  HADD2.F32 R244, -RZ, R237.reuse.H0_H0 ;  /* 0x200000edfff47230 */ /* 0x100fe20000004100 */
[----:B------:R3:W-:Y:S01]  /*0830*/  STL [R1+0x28], R3 ;  /* 0x0000280301007387 */ /* 0x0007e20000100800 */
[----:B------:R-:W-:-:S02]  /*0840*/  HADD2.F32 R243, -RZ, R237.H1_H1 ;  /* 0x300000edfff37230 */ /* 0x000fc40000004100 */
[----:B-1----:R-:W-:Y:S02]  /*0850*/  HADD2.F32 R2, -RZ, R5.H1_H1 ;  /* 0x30000005ff027230 */ /* 0x002fe40000004100 */
[----:B------:R-:W-:Y:S02]  /*0860*/  HADD2.F32 R240, -RZ, R239.H0_H0 ;  /* 0x200000effff07230 */ /* 0x000fe40000004100 */
[--C-:B--2---:R-:W-:Y:S01]  /*0870*/  HADD2.F32 R4, -RZ, R6.reuse.H0_H0 ;  /* 0x20000006ff047230 */ /* 0x104fe20000004100 */
[----:B------:R1:W-:Y:S01]  /*0880*/  STL [R1+0x24], R2 ;  /* 0x0000240201007387 */ /* 0x0003e20000100800 */
[--C-:B------:R-:W-:Y:S02]  /*0890*/  HADD2.F32 R250, -RZ, R11.reuse.H0_H0 ;  /* 0x2000000bfffa7230 */ /* 0x100fe40000004100 */
[----:B---3--:R-:W-:Y:S01]  /*08a0*/  HADD2.F32 R3, -RZ, R6.H1_H1 ;  /* 0x30000006ff037230 */ /* 0x008fe20000004100 */
[----:B------:R2:W-:Y:S01]  /*08b0*/  STL [R1+0x20], R4 ;  /* 0x0000200401007387 */ /* 0x0005e20000100800 */
[----:B------:R-:W-:-:S02]  /*08c0*/  HADD2.F32 R249, -RZ, R11.H1_H1 ;  /* 0x3000000bfff97230 */ /* 0x000fc40000004100 */
[--C-:B------:R-:W-:Y:S01]  /*08d0*/  HADD2.F32 R242, -RZ, R238.reuse.H0_H0 ;  /* 0x200000eefff27230 */ /* 0x100fe20000004100 */
[----:B------:R3:W-:Y:S01]  /*08e0*/  STL [R1+0x1c], R3 ;  /* 0x00001c0301007387 */ /* 0x0007e20000100800 */
[----:B------:R-:W-:Y:S02]  /*08f0*/  HADD2.F32 R241, -RZ, R238.H1_H1 ;  /* 0x300000eefff17230 */ /* 0x000fe40000004100 */
[----:B-1----:R-:W-:Y:S02]  /*0900*/  HADD2.F32 R2, -RZ, R7.H0_H0 ;  /* 0x20000007ff027230 */ /* 0x002fe40000004100 */
[----:B------:R-:W-:Y:S02]  /*0910*/  HADD2.F32 R239, -RZ, R239.H1_H1 ;  /* 0x300000efffef7230 */ /* 0x000fe40000004100 */
[----:B--2---:R-:W-:Y:S01]  /*0920*/  HADD2.F32 R4, -RZ, R7.H1_H1 ;  /* 0x30000007ff047230 */ /* 0x004fe20000004100 */
[----:B------:R1:W-:Y:S01]  /*0930*/  STL [R1+0x18], R2 ;  /* 0x0000180201007387 */ /* 0x0003e20000100800 */
[----:B------:R-:W-:-:S02]  /*0940*/  HADD2.F32 R237, -RZ, R12.H0_H0 ;  /* 0x2000000cffed7230 */ /* 0x000fc40000004100 */
[----:B---3--:R-:W-:Y:S01]  /*0950*/  HADD2.F32 R3, -RZ, R8.H0_H0 ;  /* 0x20000008ff037230 */ /* 0x008fe20000004100 */
[----:B------:R2:W-:Y:S01]  /*0960*/  STL [R1+0x14], R4 ;  /* 0x0000140401007387 */ /* 0x0005e20000100800 */
[----:B------:R-:W-:Y:S02]  /*0970*/  HADD2.F32 R236, -RZ, R12.H1_H1 ;  /* 0x3000000cffec7230 */ /* 0x000fe40000004100 */
[--C-:B------:R-:W-:Y:S01]  /*0980*/  HADD2.F32 R235, -RZ, R13.reuse.H0_H0 ;  /* 0x2000000dffeb7230 */ /* 0x100fe20000004100 */
[----:B------:R3:W-:Y:S01]  /*0990*/  STL [R1+0x10], R3 ;  /* 0x0000100301007387 */ /* 0x0007e20000100800 */
[----:B------:R-:W-:Y:S02]  /*09a0*/  HADD2.F32 R234, -RZ, R13.H1_H1 ;  /* 0x3000000dffea7230 */ /* 0x000fe40000004100 */
[----:B-1----:R-:W-:Y:S02]  /*09b0*/  HADD2.F32 R2, -RZ, R8.H1_H1 ;  /* 0x30000008ff027230 */ /* 0x002fe40000004100 */
[----:B------:R-:W-:-:S02]  /*09c0*/  HADD2.F32 R233, -RZ, R14.H0_H0 ;  /* 0x2000000effe97230 */ /* 0x000fc40000004100 */
[--C-:B--2---:R-:W-:Y:S01]  /*09d0*/  HADD2.F32 R4, -RZ, R9.reuse.H0_H0 ;  /* 0x20000009ff047230 */ /* 0x104fe20000004100 */
[----:B------:R1:W-:Y:S01]  /*09e0*/  STL [R1+0xc], R2 ;  /* 0x00000c0201007387 */ /* 0x0003e20000100800 */
[----:B------:R-:W-:Y:S02]  /*09f0*/  HADD2.F32 R231, -RZ, R14.H1_H1 ;  /* 0x3000000effe77230 */ /* 0x000fe40000004100 */
[----:B---3--:R-:W-:Y:S01]  /*0a00*/  HADD2.F32 R3, -RZ, R9.H1_H1 ;  /* 0x30000009ff037230 */ /* 0x008fe20000004100 */
[----:B------:R2:W-:Y:S01]  /*0a10*/  STL [R1+0x8], R4 ;  /* 0x0000080401007387 */ /* 0x0005e20000100800 */
[--C-:B------:R-:W-:Y:S02]  /*0a20*/  HADD2.F32 R230, -RZ, R15.reuse.H0_H0 ;  /* 0x2000000fffe67230 */ /* 0x100fe40000004100 */
[----:B------:R-:W-:Y:S01]  /*0a30*/  HADD2.F32 R229, -RZ, R15.H1_H1 ;  /* 0x3000000fffe57230 */ /* 0x000fe20000004100 */
[----:B------:R2:W-:Y:S01]  /*0a40*/  STL [R1+0x4], R3 ;  /* 0x0000040301007387 */ /* 0x0005e20000100800 */
[----:B-1----:R-:W-:-:S05]  /*0a50*/  HADD2.F32 R2, -RZ, R10.H0_H0 ;  /* 0x2000000aff027230 */ /* 0x002fca0000004100 */
[----:B0-----:R2:W-:Y:S02]  /*0a60*/  STL [R1], R2 ;  /* 0x0000000201007387 */ /* 0x0015e40000100800 */
.L_x_2620:
[----:B------:R-:W-:-:S05]  /*0a70*/  MOV R193, 0x4 ;  /* 0x0000000400c17802 */ /* 0x000fca0000000f00 */
        /* <DEDUP_REMOVED lines=38> */
[----:B------:R-:W-:Y:S01]  /*0ce0*/  HFMA2.MMA R246, -RZ, RZ, 0, 0 ;  /* 0x00000000fff67435 */ /* 0x000fe200000001ff */
[----:B------:R4:W5:Y:S01]  /*0cf0*/  @P0 LDG.E.128 R148, [R170.64] ;  /* 0x00000004aa940981 */ /* 0x000962000c1e1d00 */
[----:B-1----:R-:W-:-:S02]  /*0d00*/  MOV R189, 0x8 ;  /* 0x0000000800bd7802 */ /* 0x002fc40000000f00 */
        /* <DEDUP_REMOVED lines=11> */
[----:B----4-:R-:W-:Y:S01]  /*0dc0*/  MOV R170, RZ ;  /* 0x000000ff00aa7202 */ /* 0x010fe20000000f00 */
[----:B------:R-:W-:Y:S05]  /*0dd0*/  BRA `(.L_x_2451) ;  /* 0x0000161000007947 */ /* 0x000fea0003800000 */
.L_x_2450:
[----:B------:R-:W-:Y:S01]  /*0de0*/  IADD3 R194, R194, -0x1, RZ ;  /* 0xffffffffc2c27810 */ /* 0x000fe20007ffe0ff */
[----:B------:R-:W-:Y:S01]  /*0df0*/  IMAD.WIDE.U32 R16, R223, R195, c[0x0][0x188] ;  /* 0x00006200df107625 */ /* 0x000fe200078e00c3 */
[----:B------:R0:W3:Y:S03]  /*0e00*/  LDG.E R186, [R192.64] ;  /* 0x00000004c0ba7981 */ /* 0x0000e6000c1e1900 */
[----:B------:R-:W-:-:S02]  /*0e10*/  IMAD R194, R194, c[0x0][0x168], RZ ;  /* 0x00005a00c2c27a24 */ /* 0x000fc400078e02ff */
[-C--:B------:R-:W-:Y:S01]  /*0e20*/  IMAD.WIDE.U32 R8, R221, R195.reuse, c[0x0][0x188] ;  /* 0x00006200dd087625 */ /* 0x080fe200078e00c3 */
[----:B------:R-:W4:Y:S02]  /*0e30*/  LDG.E.128 R16, [R16.64] ;  /* 0x0000000410107981 */ /* 0x000f24000c1e1d00 */
[----:B--2---:R-:W-:Y:S01]  /*0e40*/  SHF.R.S32.HI R3, RZ, 0x1f, R194 ;  /* 0x0000001fff037819 */ /* 0x004fe200000114c2 */
[-C--:B------:R-:W-:Y:S02]  /*0e50*/  IMAD.WIDE.U32 R12, R220, R195.reuse, c[0x0][0x188] ;  /* 0x00006200dc0c7625 */ /* 0x080fe400078e00c3 */
[----:B------:R-:W2:Y:S01]  /*0e60*/  LDG.E.128 R8, [R8.64] ;  /* 0x0000000408087981 */ /* 0x000ea2000c1e1d00 */
[----:B------:R-:W-:Y:S01]  /*0e70*/  LEA.HI R3, R3, R194, RZ, 0x3 ;  /* 0x000000c203037211 */ /* 0x000fe200078f18ff */
[----:B------:R-:W-:Y:S02]  /*0e80*/  IMAD.WIDE.U32 R20, R219, R195, c[0x0][0x188] ;  /* 0x00006200db147625 */ /* 0x000fe400078e00c3 */
[----:B------:R-:W2:Y:S01]  /*0e90*/  LDG.E.128 R12, [R12.64] ;  /* 0x000000040c0c7981 */ /* 0x000ea2000c1e1d00 */
[----:B------:R-:W-:-:S03]  /*0ea0*/  LEA.HI.SX32 R176, R3, R225, 0x1d ;  /* 0x000000e103b07211 */ /* 0x000fc600078feaff */
[----:B------:R-:W2:Y:S01]  /*0eb0*/  LDG.E.128 R20, [R20.64] ;  /* 0x0000000414147981 */ /* 0x000ea2000c1e1d00 */
[C---:B------:R-:W-:Y:S01]  /*0ec0*/  IADD3 R24, R176.reuse, 0x100, RZ ;  /* 0x00000100b0187810 */ /* 0x040fe20007ffe0ff */
[C---:B------:R-:W-:Y:S01]  /*0ed0*/  IMAD.WIDE.U32 R4, R176.reuse, R195, c[0x0][0x208] ;  /* 0x00008200b0047625 */ /* 0x040fe200078e00c3 */
[C---:B------:R-:W-:Y:S02]  /*0ee0*/  IADD3 R172, R176.reuse, 0x200, RZ ;  /* 0x00000200b0ac7810 */ /* 0x040fe40007ffe0ff */
[----:B------:R-:W-:-:S03]  /*0ef0*/  IADD3 R176, R176, 0x300, RZ ;  /* 0x00000300b0b07810 */ /* 0x000fc60007ffe0ff */
[----:B------:R-:W2:Y:S02]  /*0f00*/  LDG.E.128 R4, [R4.64] ;  /* 0x0000000404047981 */ /* 0x000ea4000c1e1d00 */
[----:B------:R-:W-:-:S06]  /*0f10*/  IMAD.WIDE.U32 R176, R176, R195, c[0x0][0x208] ;  /* 0x00008200b0b07625 */ /* 0x000fcc00078e00c3 */
[----:B------:R-:W2:Y:S01]  /*0f20*/  LDG.E.128 R176, [R176.64] ;  /* 0x00000004b0b07981 */ /* 0x000ea2000c1e1d00 */
[----:B-----5:R-:W-:Y:S02]  /*0f30*/  ISETP.GE.AND P3, PT, R222, 0x1, PT ;  /* 0x00000001de00780c */ /* 0x020fe40003f66270 */
[----:B------:R-:W-:-:S11]  /*0f40*/  ISETP.NE.U32.AND P0, PT, RZ, c[0x0][0x218], PT ;  /* 0x00008600ff007a0c */ /* 0x000fd60003f05070 */
[----:B------:R-:W-:-:S05]  /*0f50*/  @P3 IADD3 R2, R222, -0x1, RZ ;  /* 0xffffffffde023810 */ /* 0x000fca0007ffe0ff */
[----:B------:R-:W-:Y:S01]  /*0f60*/  @P3 IMAD R2, R2, c[0x0][0x168], RZ ;  /* 0x00005a0002023a24 */ /* 0x000fe200078e02ff */
[----:B------:R-:W-:Y:S01]  /*0f70*/  ISETP.NE.AND.EX P0, PT, RZ, c[0x0][0x21c], PT, P0 ;  /* 0x00008700ff007a0c */ /* 0x000fe20003f05300 */
[----:B------:R-:W-:-:S03]  /*0f80*/  HFMA2.MMA R194, -RZ, RZ, 0, 0 ;  /* 0x00000000ffc27435 */ /* 0x000fc600000001ff */
[----:B------:R-:W-:-:S04]  /*0f90*/  @P3 SHF.R.S32.HI R3, RZ, 0x1f, R2 ;  /* 0x0000001fff033819 */ /* 0x000fc80000011402 */
        /* <DEDUP_REMOVED lines=13> */
[----:B------:R-:W2:Y:S02]  /*1070*/  LDG.E.128 R24, [R24.64] ;  /* 0x0000000418187981 */ /* 0x000ea4000c1e1d00 */
[----:B------:R-:W-:Y:S02]  /*1080*/  IMAD.WIDE.U32 R188, R3, R181, c[0x0][0x190] ;  /* 0x0000640003bc7625 */ /* 0x000fe400078e00b5 */
[----:B------:R-:W5:Y:S02]  /*1090*/  LDG.E.64 R190, [R190.64] ;  /* 0x00000004bebe7981 */ /* 0x000f64000c1e1b00 */
[----:B------:R-:W-:-:S02]  /*10a0*/  IMAD.WIDE.U32 R172, R172, R195, c[0x0][0x208] ;  /* 0x00008200acac7625 */ /* 0x000fc400078e00c3 */
[----:B------:R-:W5:Y:S02]  /*10b0*/  LDG.E.64 R188, [R188.64] ;  /* 0x00000004bcbc7981 */ /* 0x000f64000c1e1b00 */
[-C--:B------:R-:W-:Y:S02]  /*10c0*/  IMAD.WIDE.U32 R194, R194, R181.reuse, c[0x0][0x190] ;  /* 0x00006400c2c27625 */ /* 0x080fe400078e00b5 */
[----:B------:R-:W2:Y:S02]  /*10d0*/  LDG.E.128 R172, [R172.64] ;  /* 0x00000004acac7981 */ /* 0x000ea4000c1e1d00 */
[----:B------:R-:W-:Y:S02]  /*10e0*/  IMAD.WIDE.U32 R192, R192, R181, c[0x0][0x190] ;  /* 0x00006400c0c07625 */ /* 0x000fe400078e00b5 */
[----:B------:R-:W5:Y:S04]  /*10f0*/  LDG.E.64 R194, [R194.64] ;  /* 0x00000004c2c27981 */ /* 0x000f68000c1e1b00 */
[----:B------:R-:W5:Y:S01]  /*1100*/  LDG.E.64 R192, [R192.64] ;  /* 0x00000004c0c07981 */ /* 0x000f62000c1e1b00 */
[----:B---3--:R-:W-:Y:S01]  /*1110*/  FSEL R170, R186, RZ, !P0 ;  /* 0x000000ffbaaa7208 */ /* 0x008fe20004000000 */
[----:B----4-:R-:W-:-:S02]  /*1120*/  HADD2.F32 R2, -RZ, R16.H0_H0 ;  /* 0x20000010ff027230 */ /* 0x010fc40000004100 */
[----:B------:R-:W-:Y:S02]  /*1130*/  HADD2.F32 R3, -RZ, R16.H1_H1 ;  /* 0x30000010ff037230 */ /* 0x000fe40000004100 */
[--C-:B------:R-:W-:Y:S02]  /*1140*/  HADD2.F32 R205, -RZ, R17.reuse.H0_H0 ;  /* 0x20000011ffcd7230 */ /* 0x100fe40000004100 */
[----:B------:R-:W-:Y:S02]  /*1150*/  HADD2.F32 R206, -RZ, R17.H1_H1 ;  /* 0x30000011ffce7230 */ /* 0x000fe40000004100 */
[--C-:B------:R-:W-:Y:S02]  /*1160*/  HADD2.F32 R201, -RZ, R18.reuse.H0_H0 ;  /* 0x20000012ffc97230 */ /* 0x100fe40000004100 */
[----:B------:R-:W-:Y:S02]  /*1170*/  HADD2.F32 R202, -RZ, R18.H1_H1 ;  /* 0x30000012ffca7230 */ /* 0x000fe40000004100 */
[----:B------:R-:W-:-:S02]  /*1180*/  HADD2.F32 R16, -RZ, R19.H0_H0 ;  /* 0x20000013ff107230 */ /* 0x000fc40000004100 */
[----:B------:R-:W-:Y:S02]  /*1190*/  HADD2.F32 R17, -RZ, R19.H1_H1 ;  /* 0x30000013ff117230 */ /* 0x000fe40000004100 */
[--C-:B--2---:R-:W-:Y:S02]  /*11a0*/  HADD2.F32 R209, -RZ, R8.reuse.H0_H0 ;  /* 0x20000008ffd17230 */ /* 0x104fe40000004100 */
[----:B------:R-:W-:Y:S02]  /*11b0*/  HADD2.F32 R210, -RZ, R8.H1_H1 ;  /* 0x30000008ffd27230 */ /* 0x000fe40000004100 */
[--C-:B------:R-:W-:Y:S02]  /*11c0*/  HADD2.F32 R207, -RZ, R9.reuse.H0_H0 ;  /* 0x20000009ffcf7230 */ /* 0x100fe40000004100 */
[----:B------:R-:W-:Y:S02]  /*11d0*/  HADD2.F32 R208, -RZ, R9.H1_H1 ;  /* 0x30000009ffd07230 */ /* 0x000fe40000004100 */
[----:B------:R-:W-:-:S02]  /*11e0*/  HADD2.F32 R203, -RZ, R10.H0_H0 ;  /* 0x2000000affcb7230 */ /* 0x000fc40000004100 */
[----:B------:R-:W-:Y:S02]  /*11f0*/  HADD2.F32 R204, -RZ, R10.H1_H1 ;  /* 0x3000000affcc7230 */ /* 0x000fe40000004100 */
[--C-:B------:R-:W-:Y:S02]  /*1200*/  HADD2.F32 R199, -RZ, R11.reuse.H0_H0 ;  /* 0x2000000bffc77230 */ /* 0x100fe40000004100 */
[--C-:B------:R-:W-:Y:S02]  /*1210*/  HADD2.F32 R214, -RZ, R178.reuse.H0_H0 ;  /* 0x200000b2ffd67230 */ /* 0x100fe40000004100 */
[----:B------:R-:W-:Y:S02]  /*1220*/  HADD2.F32 R215, -RZ, R178.H1_H1 ;  /* 0x300000b2ffd77230 */ /* 0x000fe40000004100 */
[----:B------:R-:W-:Y:S01]  /*1230*/  HADD2.F32 R200, -RZ, R11.H1_H1 ;  /* 0x3000000bffc87230 */ /* 0x000fe20000004100 */
[----:B------:R-:W2:Y:S01]  /*1240*/  LDL R178, [R1+0x30] ;  /* 0x0000300001b27983 */ /* 0x000ea20000100800 */
        /* <DEDUP_REMOVED lines=16> */
[C---:B------:R-:W-:Y:S01]  /*1350*/  FADD.FTZ R8, -R170.reuse, R16 ;  /* 0x00000010aa087221 */ /* 0x040fe20000010100 */
[--C-:B------:R-:W-:Y:S01]  /*1360*/  HADD2.F32 R169, -RZ, R4.reuse.H0_H0 ;  /* 0x20000004ffa97230 */ /* 0x100fe20000004100 */
[C---:B------:R-:W-:Y:S01]  /*1370*/  FADD.FTZ R9, -R170.reuse, R17 ;  /* 0x00000011aa097221 */ /* 0x040fe20000010100 */
        /* <DEDUP_REMOVED lines=37> */
[--C-:B------:R-:W-:Y:S02]  /*15d0*/  HADD2.F32 R212, -RZ, R177.reuse.H0_H0 ;  /* 0x200000b1ffd47230 */ /* 0x100fe40000004100 */
[----:B------:R-:W-:Y:S01]  /*15e0*/  HADD2.F32 R213, -RZ, R177.H1_H1 ;  /* 0x300000b1ffd57230 */ /* 0x000fe20000004100 */
[----:B------:R-:W-:-:S02]  /*15f0*/  FMUL.FTZ R177, R218, R170 ;  /* 0x000000aadab17220 */ /* 0x000fc40000410000 */
[----:B------:R-:W3:Y:S01]  /*1600*/  LDL R170, [R1+0x24] ;  /* 0x0000240001aa7983 */ /* 0x000ee20000100800 */
[----:B------:R-:W-:Y:S01]  /*1610*/  FMUL.FTZ R2, R218, R2 ;  /* 0x00000002da027220 */ /* 0x000fe20000410000 */
[--C-:B------:R-:W-:Y:S01]  /*1620*/  HADD2.F32 R216, -RZ, R179.reuse.H0_H0 ;  /* 0x200000b3ffd87230 */ /* 0x100fe20000004100 */
[----:B------:R-:W-:Y:S01]  /*1630*/  FADD.FTZ R44, R44, R169 ;  /* 0x000000a92c2c7221 */ /* 0x000fe20000010000 */
[----:B------:R-:W-:Y:S01]  /*1640*/  HADD2.F32 R217, -RZ, R179.H1_H1 ;  /* 0x300000b3ffd97230 */ /* 0x000fe20000004100 */
[----:B------:R-:W-:Y:S01]  /*1650*/  FFMA.FTZ R136, R2, R169, R136 ;  /* 0x000000a902887223 */ /* 0x000fe20000010088 */
[----:B------:R-:W4:Y:S01]  /*1660*/  LDL R179, [R1+0x2c] ;  /* 0x00002c0001b37983 */ /* 0x000f220000100800 */
[--C-:B------:R-:W-:Y:S02]  /*1670*/  HADD2.F32 R186, -RZ, R24.reuse.H0_H0 ;  /* 0x20000018ffba7230 */ /* 0x100fe40000004100 */
[----:B------:R-:W-:Y:S01]  /*1680*/  HADD2.F32 R187, -RZ, R24.H1_H1 ;  /* 0x30000018ffbb7230 */ /* 0x000fe20000004100 */
[----:B------:R-:W-:-:S02]  /*1690*/  FMUL.FTZ R24, R218, R252 ;  /* 0x000000fcda187220 */ /* 0x000fc40000410000 */
[----:B------:R-:W4:Y:S01]  /*16a0*/  LDL R252, [R1+0x28] ;  /* 0x0000280001fc7983 */ /* 0x000f220000100800 */
[C---:B------:R-:W-:Y:S01]  /*16b0*/  FMUL.FTZ R5, R218.reuse, R5 ;  /* 0x00000005da057220 */ /* 0x040fe20000410000 */
[--C-:B------:R-:W-:Y:S01]  /*16c0*/  HADD2.F32 R198, -RZ, R26.reuse.H0_H0 ;  /* 0x2000001affc67230 */ /* 0x100fe20000004100 */
[----:B------:R-:W-:Y:S01]  /*16d0*/  FADD.FTZ R47, R47, R181 ;  /* 0x000000b52f2f7221 */ /* 0x000fe20000010000 */
[----:B------:R-:W-:Y:S01]  /*16e0*/  HADD2.F32 R199, -RZ, R26.H1_H1 ;  /* 0x3000001affc77230 */ /* 0x000fe20000004100 */
[----:B------:R-:W-:Y:S02]  /*16f0*/  FFMA.FTZ R139, R5, R181, R139 ;  /* 0x000000b5058b7223 */ /* 0x000fe4000001008b */
[----:B------:R-:W-:Y:S02]  /*1700*/  FMUL.FTZ R26, R218, R246 ;  /* 0x000000f6da1a7220 */ /* 0x000fe40000410000 */
[----:B------:R-:W4:Y:S01]  /*1710*/  LDL R246, [R1+0x20] ;  /* 0x0000200001f67983 */ /* 0x000f220000100800 */
[----:B------:R-:W-:-:S02]  /*1720*/  HADD2.F32 R200, -RZ, R27.H0_H0 ;  /* 0x2000001bffc87230 */ /* 0x000fc40000004100 */
[----:B------:R-:W-:Y:S01]  /*1730*/  HADD2.F32 R201, -RZ, R27.H1_H1 ;  /* 0x3000001bffc97230 */ /* 0x000fe20000004100 */
[C---:B------:R-:W-:Y:S02]  /*1740*/  FMUL.FTZ R27, R218.reuse, R238 ;  /* 0x000000eeda1b7220 */ /* 0x040fe40000410000 */
[----:B------:R-:W4:Y:S01]  /*1750*/  LDL R238, [R1+0x1c] ;  /* 0x00001c0001ee7983 */ /* 0x000f220000100800 */
[--C-:B------:R-:W-:Y:S02]  /*1760*/  HADD2.F32 R202, -RZ, R172.reuse.H0_H0 ;  /* 0x200000acffca7230 */ /* 0x100fe40000004100 */
[----:B------:R-:W-:Y:S01]  /*1770*/  HADD2.F32 R203, -RZ, R172.H1_H1 ;  /* 0x300000acffcb7230 */ /* 0x000fe20000004100 */
        /* <DEDUP_REMOVED lines=18> */
[----:B--2---:R-:W-:-:S03]  /*18a0*/  FMUL.FTZ R178, R178, R169 ;  /* 0x000000a9b2b27220 */ /* 0x004fc60000410000 */
[----:B------:R-:W2:Y:S01]  /*18b0*/  LDL R169, [R1+0x4] ;  /* 0x0000040001a97983 */ /* 0x000ea20000100800 */
[----:B---3--:R-:W-:-:S03]  /*18c0*/  FMUL.FTZ R181, R170, R181 ;  /* 0x000000b5aab57220 */ /* 0x008fc60000410000 */
[----:B------:R-:W3:Y:S01]  /*18d0*/  LDL R170, [R1] ;  /* 0x0000000001aa7983 */ /* 0x000ee20000100800 */
[----:B------:R-:W-:Y:S01]  /*18e0*/  HADD2.F32 R197, -RZ, R25.H1_H1 ;  /* 0x30000019ffc57230 */ /* 0x000fe20000004100 */
        /* <DEDUP_REMOVED lines=176> */
.L_x_2451:
[----:B---3--:R-:W-:Y:S05]  /*23f0*/  BSYNC B0 ;  /* 0x0000000000007941 */ /* 0x008fea0003800000 */
.L_x_2449:
[----:B------:R-:W0:Y:S01]  /*2400*/  S2R R252, SR_TID.X ;  /* 0x0000000000fc7919 */ /* 0x000e220000002100 */
[----:B------:R-:W-:Y:S02]  /*2410*/  LOP3.LUT P3, RZ, R224, 0xff, RZ, 0xc0, !PT ;  /* 0x000000ffe0ff7812 */ /* 0x000fe4000786c0ff */
[----:B-----5:R-:W-:Y:S02]  /*2420*/  MOV R169, R194 ;  /* 0x000000c200a97202 */ /* 0x020fe40000000f00 */
[----:B------:R-:W-:Y:S02]  /*2430*/  MOV R168, R192 ;  /* 0x000000c000a87202 */ /* 0x000fe40000000f00 */
[----:B------:R-:W-:-:S02]  /*2440*/  PRMT R232, R169, 0x7610, R232 ;  /* 0x00007610a9e87816 */ /* 0x000fc400000000e8 */
[----:B------:R-:W-:Y:S02]  /*2450*/  PRMT R226, R168, 0x7610, R226 ;  /* 0x00007610a8e27816 */ /* 0x000fe400000000e2 */
[----:B------:R-:W-:Y:S02]  /*2460*/  MOV R169, R190 ;  /* 0x000000be00a97202 */ /* 0x000fe40000000f00 */
[----:B------:R-:W-:Y:S02]  /*2470*/  MOV R168, R188 ;  /* 0x000000bc00a87202 */ /* 0x000fe40000000f00 */
[----:B------:R-:W-:Y:S02]  /*2480*/  PRMT R225, R169, 0x7610, R225 ;  /* 0x00007610a9e17816 */ /* 0x000fe400000000e1 */
[----:B------:R-:W-:Y:S02]  /*2490*/  PRMT R227, R168, 0x7610, R227 ;  /* 0x00007610a8e37816 */ /* 0x000fe400000000e3 */
[----:B0-----:R-:W-:-:S02]  /*24a0*/  LOP3.LUT P0, RZ, R252, 0x1f, RZ, 0xc0, !PT ;  /* 0x0000001ffcff7812 */ /* 0x001fc4000780c0ff */
[----:B------:R-:W-:-:S04]  /*24b0*/  SHF.R.U32.HI R252, RZ, 0x5, R252 ;  /* 0x00000005fffc7819 */ /* 0x000fc800000116fc */
[----:B------:R-:W-:-:S04]  /*24c0*/  LOP3.LUT R238, R252, 0x7fffff8, RZ, 0xc0, !PT ;  /* 0x07fffff8fcee7812 */ /* 0x000fc800078ec0ff */
[----:B------:R-:W-:Y:S01]  /*24d0*/  @!P3 IADD3 R238, R238, 0x8, RZ ;  /* 0x00000008eeeeb810 */ /* 0x000fe20007ffe0ff */
[----:B------:R-:W-:Y:S05]  /*24e0*/  BRA.DIV ~URZ, `(.L_x_2452) ;  /* 0x000047827f007947 */ /* 0x000fea000b800000 */
[----:B------:R0:W1:Y:S02]  /*24f0*/  SHFL.DOWN PT, R247, R246, 0x10, 0x1f ;  /* 0x0a001f00f6f77f89 */ /* 0x00006400000e0000 */
.L_x_2621:
        /* <DEDUP_REMOVED lines=18> */
.L_x_2622:
[----:B---3--:R-:W-:Y:S01]  /*2620*/  @!P0 LOP3.LUT R171, R252, 0x7, RZ, 0xc0, !PT ;  /* 0x00000007fcab8812 */ /* 0x008fe200078ec0ff */
[----:B------:R-:W-:Y:S01]  /*2630*/  FADD.FTZ R168, R247, R246 ;  /* 0x000000f6f7a87221 */ /* 0x000fe20000010000 */
[----:B------:R-:W-:Y:S01]  /*2640*/  WARPSYNC 0xffffffff ;  /* 0xffffffff00007948 */ /* 0x000fe20003800000 */
[----:B0-----:R-:W-:Y:S01]  /*2650*/  FADD.FTZ R169, R169, R170 ;  /* 0x000000aaa9a97221 */ /* 0x001fe20000010000 */
[----:B------:R-:W-:Y:S01]  /*2660*/  @!P0 IADD3 R171, R238, R171, RZ ;  /* 0x000000abeeab8210 */ /* 0x000fe20007ffe0ff */
[----:B------:R-:W0:Y:S01]  /*2670*/  S2R R252, SR_TID.X ;  /* 0x0000000000fc7919 */ /* 0x000e220000002100 */
[----:B------:R-:W-:-:S03]  /*2680*/  ISETP.GE.AND P3, PT, R222, 0x1, PT ;  /* 0x00000001de00780c */ /* 0x000fc60003f66270 */
[----:B------:R-:W-:Y:S04]  /*2690*/  @!P0 STS.64 [R171.X8+0x8000], R168 ;  /* 0x008000a8ab008388 */ /* 0x000fe80000008a00 */
[----:B------:R-:W-:Y:S06]  /*26a0*/  BAR.SYNC.DEFER_BLOCKING 0x0 ;  /* 0x0000000000007b1d */ /* 0x000fec0000010000 */
        /* <DEDUP_REMOVED lines=42> */
.L_x_2455:
        /* <DEDUP_REMOVED lines=11> */
.L_x_2456:
[----:B------:R-:W-:Y:S05]  /*2a00*/  BSYNC B0 ;  /* 0x0000000000007941 */ /* 0x000fea0003800000 */
.L_x_2454:
[----:B------:R-:W-:Y:S01]  /*2a10*/  ISETP.NE.U32.AND P0, PT, RZ, c[0x0][0x258], PT ;  /* 0x00009600ff007a0c */ /* 0x000fe20003f05070 */
[----:B------:R-:W-:Y:S03]  /*2a20*/  BSSY B0, `(.L_x_2457) ;  /* 0x0000011000007945 */ /* 0x000fe60003800000 */
[----:B------:R-:W-:-:S13]  /*2a30*/  ISETP.NE.AND.EX P0, PT, RZ, c[0x0][0x25c], PT, P0 ;  /* 0x00009700ff007a0c */ /* 0x000fda0003f05300 */
[----:B------:R-:W-:-:S04]  /*2a40*/  @P0 F2FP.PACK_AB R168, RZ, R169 ;  /* 0x000000a9ffa8023e */ /* 0x000fc800000000ff */
[----:B------:R-:W-:Y:S01]  /*2a50*/  @P0 PRMT R160, R168, 0x7610, R160 ;  /* 0x00007610a8a00816 */ /* 0x000fe200000000a0 */
[----:B------:R-:W-:Y:S05]  /*2a60*/  @!P3 BRA `(.L_x_2458) ;  /* 0x000000c00000b947 */ /* 0x000fea0003800000 */
[----:B------:R-:W-:Y:S01]  /*2a70*/  LOP3.LUT P5, RZ, R232, 0xff, RZ, 0xc0, !PT ;  /* 0x000000ffe8ff7812 */ /* 0x000fe200078ac0ff */
[----:B------:R-:W-:Y:S01]  /*2a80*/  FMUL.FTZ R168, R169, c[0x0][0x1ec] ;  /* 0x00007b00a9a87a20 */ /* 0x000fe20000410000 */
[----:B------:R-:W-:-:S03]  /*2a90*/  HFMA2.MMA R169, -RZ, RZ, 0, 0 ;  /* 0x00000000ffa97435 */ /* 0x000fc600000001ff */
[----:B------:R-:W-:-:S08]  /*2aa0*/  FMUL.FTZ R168, R168, c[0x0][0x1e8] ;  /* 0x00007a00a8a87a20 */ /* 0x000fd00000410000 */
[----:B-----5:R-:W-:-:S05]  /*2ab0*/  @P5 HADD2.F32 R232, -RZ, R156.H0_H0 ;  /* 0x2000009cffe85230 */ /* 0x020fca0000004100 */
[----:B------:R-:W-:Y:S01]  /*2ac0*/  @P5 FMUL.FTZ R169, R168, R232 ;  /* 0x000000e8a8a95220 */ /* 0x000fe20000410000 */
[----:B------:R-:W-:-:S03]  /*2ad0*/  @P5 HADD2.F32 R232, -RZ, R28.H0_H0 ;  /* 0x2000001cffe85230 */ /* 0x000fc60000004100 */
[----:B------:R-:W-:Y:S01]  /*2ae0*/  FADD.FTZ R76, R76, R169 ;  /* 0x000000a94c4c7221 */ /* 0x000fe20000010000 */
[----:B------:R-:W-:Y:S01]  /*2af0*/  MOV R169, RZ ;  /* 0x000000ff00a97202 */ /* 0x000fe20000000f00 */
[----:B------:R-:W-:-:S05]  /*2b00*/  @P5 FMUL.FTZ R169, R168, R232 ;  /* 0x000000e8a8a95220 */ /* 0x000fca0000410000 */
[----:B------:R-:W-:-:S04]  /*2b10*/  F2FP.PACK_AB R169, RZ, R169 ;  /* 0x000000a9ffa9723e */ /* 0x000fc800000000ff */
[----:B------:R-:W-:Y:S02]  /*2b20*/  PRMT R164, R169, 0x7610, R164 ;  /* 0x00007610a9a47816 */ /* 0x000fe400000000a4 */
.L_x_2458:
[----:B------:R-:W-:Y:S05]  /*2b30*/  BSYNC B0 ;  /* 0x0000000000007941 */ /* 0x000fea0003800000 */
.L_x_2457:
[----:B------:R-:W-:Y:S01]  /*2b40*/  BSSY B0, `(.L_x_2459) ;  /* 0x000000d000007945 */ /* 0x000fe20003800000 */
[----:B------:R-:W-:Y:S05]  /*2b50*/  @P2 BRA `(.L_x_2460) ;  /* 0x0000004000002947 */ /* 0x000fea0003800000 */
[----:B------:R-:W-:Y:S01]  /*2b60*/  HFMA2.MMA R169, -RZ, RZ, 0, 0 ;  /* 0x00000000ffa97435 */ /* 0x000fe200000001ff */
[----:B------:R-:W-:Y:S05]  /*2b70*/  @!P4 BRA `(.L_x_2461) ;  /* 0x000000900000c947 */ /* 0x000fea0003800000 */
[----:B------:R-:W-:Y:S01]  /*2b80*/  HADD2.F32 R169, -RZ, R140.H1_H1 ;  /* 0x3000008cffa97230 */ /* 0x000fe20000004100 */
[----:B------:R-:W-:Y:S05]  /*2b90*/  BRA `(.L_x_2461) ;  /* 0x0000007000007947 */ /* 0x000fea0003800000 */
.L_x_2460:
[----:B------:R-:W-:-:S04]  /*2ba0*/  ISETP.NE.AND P5, PT, R228, RZ, PT ;  /* 0x000000ffe400720c */ /* 0x000fc80003fa5270 */
[----:B------:R-:W-:-:S05]  /*2bb0*/  FSEL R168, R170, RZ, !P5 ;  /* 0x000000ffaaa87208 */ /* 0x000fca0006800000 */
[----:B------:R-:W-:-:S04]  /*2bc0*/  FFMA.FTZ R168, R3, R171, R168 ;  /* 0x000000ab03a87223 */ /* 0x000fc800000100a8 */
[----:B------:R-:W-:-:S04]  /*2bd0*/  FADD.FTZ R168, R179, -R168 ;  /* 0x800000a8b3a87221 */ /* 0x000fc80000010000 */
[----:B------:R-:W-:Y:S01]  /*2be0*/  FMUL.FTZ R169, R218, R168 ;  /* 0x000000a8daa97220 */ /* 0x000fe20000410000 */
[----:B------:R-:W-:-:S05]  /*2bf0*/  @P4 HADD2.F32 R168, -RZ, R140.H1_H1 ;  /* 0x3000008cffa84230 */ /* 0x000fca0000004100 */
[----:B------:R-:W-:Y:S02]  /*2c00*/  @P4 FADD.FTZ R169, R169, R168 ;  /* 0x000000a8a9a94221 */ /* 0x000fe40000010000 */
.L_x_2461:
[----:B------:R-:W-:Y:S05]  /*2c10*/  BSYNC B0 ;  /* 0x0000000000007941 */ /* 0x000fea0003800000 */
.L_x_2459:
[----:B------:R-:W-:Y:S01]  /*2c20*/  @P0 F2FP.PACK_AB R168, RZ, R169 ;  /* 0x000000a9ffa8023e */ /* 0x000fe200000000ff */
[----:B------:R-:W-:Y:S03]  /*2c30*/  BSSY B0, `(.L_x_2462) ;  /* 0x000000f000007945 */ /* 0x000fe60003800000 */
[----:B------:R-:W-:Y:S01]  /*2c40*/  @P0 PRMT R160, R160, 0x5410, R168 ;  /* 0x00005410a0a00816 */ /* 0x000fe200000000a8 */
[----:B------:R-:W-:Y:S05]  /*2c50*/  @!P3 BRA `(.L_x_2463) ;  /* 0x000000c00000b947 */ /* 0x000fea0003800000 */
[----:B------:R-:W-:Y:S01]  /*2c60*/  LOP3.LUT P5, RZ, R194, 0xff00, RZ, 0xc0, !PT ;  /* 0x0000ff00c2ff7812 */ /* 0x000fe200078ac0ff */
[----:B------:R-:W-:Y:S01]  /*2c70*/  FMUL.FTZ R168, R169, c[0x0][0x1ec] ;  /* 0x00007b00a9a87a20 */ /* 0x000fe20000410000 */
[----:B------:R-:W-:-:S03]  /*2c80*/  MOV R169, RZ ;  /* 0x000000ff00a97202 */ /* 0x000fc60000000f00 */
[----:B------:R-:W-:-:S08]  /*2c90*/  FMUL.FTZ R168, R168, c[0x0][0x1e8] ;  /* 0x00007a00a8a87a20 */ /* 0x000fd00000410000 */
[----:B-----5:R-:W-:-:S05]  /*2ca0*/  @P5 HADD2.F32 R232, -RZ, R156.H1_H1 ;  /* 0x3000009cffe85230 */ /* 0x020fca0000004100 */
[----:B------:R-:W-:Y:S01]  /*2cb0*/  @P5 FMUL.FTZ R169, R168, R232 ;  /* 0x000000e8a8a95220 */ /* 0x000fe20000410000 */
[----:B------:R-:W-:-:S03]  /*2cc0*/  @P5 HADD2.F32 R232, -RZ, R28.H1_H1 ;  /* 0x3000001cffe85230 */ /* 0x000fc60000004100 */
[----:B------:R-:W-:Y:S01]  /*2cd0*/  FADD.FTZ R77, R77, R169 ;  /* 0x000000a94d4d7221 */ /* 0x000fe20000010000 */
[----:B------:R-:W-:-:S06]  /*2ce0*/  HFMA2.MMA R169, -RZ, RZ, 0, 0 ;  /* 0x00000000ffa97435 */ /* 0x000fcc00000001ff */
[----:B------:R-:W-:-:S05]  /*2cf0*/  @P5 FMUL.FTZ R169, R168, R232 ;  /* 0x000000e8a8a95220 */ /* 0x000fca0000410000 */
[----:B------:R-:W-:-:S04]  /*2d00*/  F2FP.PACK_AB R169, RZ, R169 ;  /* 0x000000a9ffa9723e */ /* 0x000fc800000000ff */
[----:B------:R-:W-:Y:S02]  /*2d10*/  PRMT R164, R164, 0x5410, R169 ;  /* 0x00005410a4a47816 */ /* 0x000fe400000000a9 */
.L_x_2463:
[----:B------:R-:W-:Y:S05]  /*2d20*/  BSYNC B0 ;  /* 0x0000000000007941 */ /* 0x000fea0003800000 */
.L_x_2462:
[----:B------:R-:W-:Y:S01]  /*2d30*/  BSSY B0, `(.L_x_2464) ;  /* 0x000000d000007945 */ /* 0x000fe20003800000 */
[----:B------:R-:W-:Y:S05]  /*2d40*/  @P2 BRA `(.L_x_2465) ;  /* 0x0000004000002947 */ /* 0x000fea0003800000 */
[----:B------:R-:W-:Y:S01]  /*2d50*/  MOV R169, RZ ;  /* 0x000000ff00a97202 */ /* 0x000fe20000000f00 */
[----:B------:R-:W-:Y:S05]  /*2d60*/  @!P4 BRA `(.L_x_2466) ;  /* 0x000000900000c947 */ /* 0x000fea0003800000 */
[----:B------:R-:W-:Y:S01]  /*2d70*/  HADD2.F32 R169, -RZ, R141.H0_H0 ;  /* 0x2000008dffa97230 */ /* 0x000fe20000004100 */
[----:B------:R-:W-:Y:S05]  /*2d80*/  BRA `(.L_x_2466) ;  /* 0x0000007000007947 */ /* 0x000fea0003800000 */
.L_x_2465:
[----:B------:R-:W-:-:S04]  /*2d90*/  ISETP.NE.AND P5, PT, R228, RZ, PT ;  /* 0x000000ffe400720c */ /* 0x000fc80003fa5270 */
[----:B------:R-:W-:-:S05]  /*2da0*/  FSEL R168, R170, RZ, !P5 ;  /* 0x000000ffaaa87208 */ /* 0x000fca0006800000 */
[----:B------:R-:W-:-:S04]  /*2db0*/  FFMA.FTZ R168, R4, R171, R168 ;  /* 0x000000ab04a87223 */ /* 0x000fc800000100a8 */
[----:B------:R-:W-:-:S04]  /*2dc0*/  FADD.FTZ R168, R180, -R168 ;  /* 0x800000a8b4a87221 */ /* 0x000fc80000010000 */
[----:B------:R-:W-:Y:S01]  /*2dd0*/  FMUL.FTZ R169, R218, R168 ;  /* 0x000000a8daa97220 */ /* 0x000fe20000410000 */
[----:B------:R-:W-:-:S05]  /*2de0*/  @P4 HADD2.F32 R168, -RZ, R141.H0_H0 ;  /* 0x2000008dffa84230 */ /* 0x000fca0000004100 */
[----:B------:R-:W-:Y:S02]  /*2df0*/  @P4 FADD.FTZ R169, R169, R168 ;  /* 0x000000a8a9a94221 */ /* 0x000fe40000010000 */
.L_x_2466:
[----:B------:R-:W-:Y:S05]  /*2e00*/  BSYNC B0 ;  /* 0x0000000000007941 */ /* 0x000fea0003800000 */
.L_x_2464:
[----:B------:R-:W-:Y:S01]  /*2e10*/  @P0 F2FP.PACK_AB R168, RZ, R169 ;  /* 0x000000a9ffa8023e */ /* 0x000fe200000000ff */
[----:B------:R-:W-:Y:S03]  /*2e20*/  BSSY B0, `(.L_x_2467) ;  /* 0x000000f000007945 */ /* 0x000fe60003800000 */
        /* <DEDUP_REMOVED lines=14> */
.L_x_2468:
[----:B------:R-:W-:Y:S05]  /*2f10*/  BSYNC B0 ;  /* 0x0000000000007941 */ /* 0x000fea0003800000 */
.L_x_2467:
[----:B------:R-:W-:Y:S01]  /*2f20*/  BSSY B0, `(.L_x_2469) ;  /* 0x000000d000007945 */ /* 0x000fe20003800000 */
[----:B------:R-:W-:Y:S05]  /*2f30*/  @P2 BRA `(.L_x_2470) ;  /* 0x0000004000002947 */ /* 0x000fea0003800000 */
[----:B------:R-:W-:Y:S01]  /*2f40*/  HFMA2.MMA R169, -RZ, RZ, 0, 0 ;  /* 0x00000000ffa97435 */ /* 0x000fe200000001ff */
[----:B------:R-:W-:Y:S05]  /*2f50*/  @!P4 BRA `(.L_x_2471) ;  /* 0x000000900000c947 */ /* 0x000fea0003800000 */
[----:B------:R-:W-:Y:S01]  /*2f60*/  HADD2.F32 R169, -RZ, R141.H1_H1 ;  /* 0x3000008dffa97230 */ /* 0x000fe20000004100 */
[----:B------:R-:W-:Y:S05]  /*2f70*/  BRA `(.L_x_2471) ;  /* 0x0000007000007947 */ /* 0x000fea0003800000 */
.L_x_2470:
[----:B------:R-:W-:-:S04]  /*2f80*/  ISETP.NE.AND P5, PT, R228, RZ, PT ;  /* 0x000000ffe400720c */ /* 0x000fc80003fa5270 */
[----:B------:R-:W-:-:S05]  /*2f90*/  FSEL R168, R170, RZ, !P5 ;  /* 0x000000ffaaa87208 */ /* 0x000fca0006800000 */
[----:B------:R-:W-:-:S04]  /*2fa0*/  FFMA.FTZ R168, R5, R171, R168 ;  /* 0x000000ab05a87223 */ /* 0x000fc800000100a8 */
[----:B------:R-:W-:-:S04]  /*2fb0*/  FADD.FTZ R168, R181, -R168 ;  /* 0x800000a8b5a87221 */ /* 0x000fc80000010000 */
[----:B------:R-:W-:Y:S01]  /*2fc0*/  FMUL.FTZ R169, R218, R168 ;  /* 0x000000a8daa97220 */ /* 0x000fe20000410000 */
[----:B------:R-:W-:-:S05]  /*2fd0*/  @P4 HADD2.F32 R168, -RZ, R141.H1_H1 ;  /* 0x3000008dffa84230 */ /* 0x000fca0000004100 */
[----:B------:R-:W-:Y:S02]  /*2fe0*/  @P4 FADD.FTZ R169, R169, R168 ;  /* 0x000000a8a9a94221 */ /* 0x000fe40000010000 */
.L_x_2471:
[----:B------:R-:W-:Y:S05]  /*2ff0*/  BSYNC B0 ;  /* 0x0000000000007941 */ /* 0x000fea0003800000 */
.L_x_2469:
        /* <DEDUP_REMOVED lines=16> */
.L_x_2473:
[----:B------:R-:W-:Y:S05]  /*3100*/  BSYNC B0 ;  /* 0x0000000000007941 */ /* 0x000fea0003800000 */
.L_x_2472:
[----:B------:R-:W-:Y:S01]  /*3110*/  BSSY B0, `(.L_x_2474) ;  /* 0x000000d000007945 */ /* 0x000fe20003800000 */
[----:B------:R-:W-:Y:S05]  /*3120*/  @P2 BRA `(.L_x_2475) ;  /* 0x0000004000002947 */ /* 0x000fea0003800000 */
[----:B------:R-:W-:Y:S01]  /*3130*/  MOV R169, RZ ;  /* 0x000000ff00a97202 */ /* 0x000fe20000000f00 */
[----:B------:R-:W-:Y:S05]  /*3140*/  @!P4 BRA `(.L_x_2476) ;  /* 0x000000900000c947 */ /* 0x000fea0003800000 */
[----:B------:R-:W-:Y:S01]  /*3150*/  HADD2.F32 R169, -RZ, R142.H0_H0 ;  /* 0x2000008effa97230 */ /* 0x000fe20000004100 */
[----:B------:R-:W-:Y:S05]  /*3160*/  BRA `(.L_x_2476) ;  /* 0x0000007000007947 */ /* 0x000fea0003800000 */
.L_x_2475:
[----:B------:R-:W-:-:S04]  /*3170*/  ISETP.NE.AND P5, PT, R228, RZ, PT ;  /* 0x000000ffe400720c */ /* 0x000fc80003fa5270 */
[----:B------:R-:W-:-:S05]  /*3180*/  FSEL R168, R170, RZ, !P5 ;  /* 0x000000ffaaa87208 */ /* 0x000fca0006800000 */
[----:B------:R-:W-:-:S04]  /*3190*/  FFMA.FTZ R168, R6, R171, R168 ;  /* 0x000000ab06a87223 */ /* 0x000fc800000100a8 */
[----:B------:R-:W-:-:S04]  /*31a0*/  FADD.FTZ R168, R182, -R168 ;  /* 0x800000a8b6a87221 */ /* 0x000fc80000010000 */
[----:B------:R-:W-:Y:S01]  /*31b0*/  FMUL.FTZ R169, R218, R168 ;  /* 0x000000a8daa97220 */ /* 0x000fe20000410000 */
[----:B------:R-:W-:-:S05]  /*31c0*/  @P4 HADD2.F32 R168, -RZ, R142.H0_H0 ;  /* 0x2000008effa84230 */ /* 0x000fca0000004100 */
[----:B------:R-:W-:Y:S02]  /*31d0*/  @P4 FADD.FTZ R169, R169, R168 ;  /* 0x000000a8a9a94221 */ /* 0x000fe40000010000 */
.L_x_2476:
[----:B------:R-:W-:Y:S05]  /*31e0*/  BSYNC B0 ;  /* 0x0000000000007941 */ /* 0x000fea0003800000 */
.L_x_2474:
        /* <DEDUP_REMOVED lines=16> */
.L_x_2478:
[----:B------:R-:W-:Y:S05]  /*32f0*/  BSYNC B0 ;  /* 0x0000000000007941 */ /* 0x000fea0003800000 */
.L_x_2477:
[----:B------:R-:W-:Y:S01]  /*3300*/  BSSY B0, `(.L_x_2479) ;  /* 0x000000d000007945 */ /* 0x000fe20003800000 */
[----:B------:R-:W-:Y:S05]  /*3310*/  @P2 BRA `(.L_x_2480) ;  /* 0x0000004000002947 */ /* 0x000fea0003800000 */
[----:B------:R-:W-:Y:S01]  /*3320*/  HFMA2.MMA R169, -RZ, RZ, 0, 0 ;  /* 0x00000000ffa97435 */ /* 0x000fe200000001ff */
[----:B------:R-:W-:Y:S05]  /*3330*/  @!P4 BRA `(.L_x_2481) ;  /* 0x000000900000c947 */ /* 0x000fea0003800000 */
[----:B------:R-:W-:Y:S01]  /*3340*/  HADD2.F32 R169, -RZ, R142.H1_H1 ;  /* 0x3000008effa97230 */ /* 0x000fe20000004100 */
[----:B------:R-:W-:Y:S05]  /*3350*/  BRA `(.L_x_2481) ;  /* 0x0000007000007947 */ /* 0x000fea0003800000 */
.L_x_2480:
[----:B------:R-:W-:-:S04]  /*3360*/  ISETP.NE.AND P5, PT, R228, RZ, PT ;  /* 0x000000ffe400720c */ /* 0x000fc80003fa5270 */
[----:B------:R-:W-:-:S05]  /*3370*/  FSEL R168, R170, RZ, !P5 ;  /* 0x000000ffaaa87208 */ /* 0x000fca0006800000 */
[----:B------:R-:W-:-:S04]  /*3380*/  FFMA.FTZ R168, R7, R171, R168 ;  /* 0x000000ab07a87223 */ /* 0x000fc800000100a8 */
[----:B------:R-:W-:-:S04]  /*3390*/  FADD.FTZ R168, R183, -R168 ;  /* 0x800000a8b7a87221 */ /* 0x000fc80000010000 */
[----:B------:R-:W-:Y:S01]  /*33a0*/  FMUL.FTZ R169, R218, R168 ;  /* 0x000000a8daa97220 */ /* 0x000fe20000410000 */
[----:B------:R-:W-:-:S05]  /*33b0*/  @P4 HADD2.F32 R168, -RZ, R142.H1_H1 ;  /* 0x3000008effa84230 */ /* 0x000fca0000004100 */
[----:B------:R-:W-:Y:S02]  /*33c0*/  @P4 FADD.FTZ R169, R169, R168 ;  /* 0x000000a8a9a94221 */ /* 0x000fe40000010000 */
.L_x_2481:
[----:B------:R-:W-:Y:S05]  /*33d0*/  BSYNC B0 ;  /* 0x0000000000007941 */ /* 0x000fea0003800000 */
.L_x_2479:
        /* <DEDUP_REMOVED lines=16> */
.L_x_2483:
[----:B------:R-:W-:Y:S05]  /*34e0*/  BSYNC B0 ;  /* 0x0000000000007941 */ /* 0x000fea0003800000 */
.L_x_2482:
[----:B------:R-:W-:Y:S01]  /*34f0*/  BSSY B0, `(.L_x_2484) ;  /* 0x000000d000007945 */ /* 0x000fe20003800000 */
[----:B------:R-:W-:Y:S05]  /*3500*/  @P2 BRA `(.L_x_2485) ;  /* 0x0000004000002947 */ /* 0x000fea0003800000 */
[----:B------:R-:W-:Y:S01]  /*3510*/  MOV R169, RZ ;  /* 0x000000ff00a97202 */ /* 0x000fe20000000f00 */
[----:B------:R-:W-:Y:S05]  /*3520*/  @!P4 BRA `(.L_x_2486) ;  /* 0x000000900000c947 */ /* 0x000fea0003800000 */
[----:B------:R-:W-:Y:S01]  /*3530*/  HADD2.F32 R169, -RZ, R143.H0_H0 ;  /* 0x2000008fffa97230 */ /* 0x000fe20000004100 */
[----:B------:R-:W-:Y:S05]  /*3540*/  BRA `(.L_x_2486) ;  /* 0x0000007000007947 */ /* 0x000fea0003800000 */
.L_x_2485:
[----:B------:R-:W-:-:S04]  /*3550*/  ISETP.NE.AND P5, PT, R228, RZ, PT ;  /* 0x000000ffe400720c */ /* 0x000fc80003fa5270 */
[----:B------:R-:W-:-:S05]  /*3560*/  FSEL R168, R170, RZ, !P5 ;  /* 0x000000ffaaa87208 */ /* 0x000fca0006800000 */
[----:B------:R-:W-:-:S04]  /*3570*/  FFMA.FTZ R168, R8, R171, R168 ;  /* 0x000000ab08a87223 */ /* 0x000fc800000100a8 */
[----:B------:R-:W-:-:S04]  /*3580*/  FADD.FTZ R168, R184, -R168 ;  /* 0x800000a8b8a87221 */ /* 0x000fc80000010000 */
[----:B------:R-:W-:Y:S01]  /*3590*/  FMUL.FTZ R169, R218, R168 ;  /* 0x000000a8daa97220 */ /* 0x000fe20000410000 */
[----:B------:R-:W-:-:S05]  /*35a0*/  @P4 HADD2.F32 R168, -RZ, R143.H0_H0 ;  /* 0x2000008fffa84230 */ /* 0x000fca0000004100 */
[----:B------:R-:W-:Y:S02]  /*35b0*/  @P4 FADD.FTZ R169, R169, R168 ;  /* 0x000000a8a9a94221 */ /* 0x000fe40000010000 */
.L_x_2486:
[----:B------:R-:W-:Y:S05]  /*35c0*/  BSYNC B0 ;  /* 0x0000000000007941 */ /* 0x000fea0003800000 */
.L_x_2484:
        /* <DEDUP_REMOVED lines=16> */
.L_x_2488:
[----:B------:R-:W-:Y:S05]  /*36d0*/  BSYNC B0 ;  /* 0x0000000000007941 */ /* 0x000fea0003800000 */
.L_x_2487:
[----:B------:R-:W-:Y:S01]  /*36e0*/  BSSY B0, `(.L_x_2489) ;  /* 0x000000d000007945 */ /* 0x000fe20003800000 */
[----:B------:R-:W-:Y:S05]  /*36f0*/  @P2 BRA `(.L_x_2490) ;  /* 0x0000004000002947 */ /* 0x000fea0003800000 */
[----:B------:R-:W-:Y:S01]  /*3700*/  HFMA2.MMA R169, -RZ, RZ, 0, 0 ;  /* 0x00000000ffa97435 */ /* 0x000fe200000001ff */
[----:B------:R-:W-:Y:S05]  /*3710*/  @!P4 BRA `(.L_x_2491) ;  /* 0x000000900000c947 */ /* 0x000fea0003800000 */
[----:B------:R-:W-:Y:S01]  /*3720*/  HADD2.F32 R169, -RZ, R143.H1_H1 ;  /* 0x3000008fffa97230 */ /* 0x000fe20000004100 */
[----:B------:R-:W-:Y:S05]  /*3730*/  BRA `(.L_x_2491) ;  /* 0x0000007000007947 */ /* 0x000fea0003800000 */
.L_x_2490:
[----:B------:R-:W-:-:S04]  /*3740*/  ISETP.NE.AND P5, PT, R228, RZ, PT ;  /* 0x000000ffe400720c */ /* 0x000fc80003fa5270 */
[----:B------:R-:W-:-:S05]  /*3750*/  FSEL R168, R170, RZ, !P5 ;  /* 0x000000ffaaa87208 */ /* 0x000fca0006800000 */
[----:B------:R-:W-:-:S04]  /*3760*/  FFMA.FTZ R168, R9, R171, R168 ;  /* 0x000000ab09a87223 */ /* 0x000fc800000100a8 */
[----:B------:R-:W-:-:S04]  /*3770*/  FADD.FTZ R168, R185, -R168 ;  /* 0x800000a8b9a87221 */ /* 0x000fc80000010000 */
[----:B------:R-:W-:Y:S01]  /*3780*/  FMUL.FTZ R169, R218, R168 ;  /* 0x000000a8daa97220 */ /* 0x000fe20000410000 */
[----:B------:R-:W-:-:S05]  /*3790*/  @P4 HADD2.F32 R168, -RZ, R143.H1_H1 ;  /* 0x3000008fffa84230 */ /* 0x000fca0000004100 */
[----:B------:R-:W-:Y:S02]  /*37a0*/  @P4 FADD.FTZ R169, R169, R168 ;  /* 0x000000a8a9a94221 */ /* 0x000fe40000010000 */
.L_x_2491:
[----:B------:R-:W-:Y:S05]  /*37b0*/  BSYNC B0 ;  /* 0x0000000000007941 */ /* 0x000fea0003800000 */
.L_x_2489:
        /* <DEDUP_REMOVED lines=16> */
.L_x_2493:
[----:B------:R-:W-:Y:S05]  /*38c0*/  BSYNC B0 ;  /* 0x0000000000007941 */ /* 0x000fea0003800000 */
.L_x_2492:
[----:B------:R-:W-:Y:S01]  /*38d0*/  @P0 MOV R168, 0x10 ;  /* 0x0000001000a80802 */ /* 0x000fe20000000f00 */
[----:B------:R-:W-:Y:S04]  /*38e0*/  BSSY B0, `(.L_x_2494) ;  /* 0x000000b000007945 */ /* 0x000fe80003800000 */
        /* <DEDUP_REMOVED lines=10> */
.L_x_2495:
[----:B------:R-:W-:Y:S05]  /*3990*/  BSYNC B0 ;  /* 0x0000000000007941 */ /* 0x000fea0003800000 */
.L_x_2494:
[----:B------:R-:W-:Y:S01]  /*39a0*/  BSSY B0, `(.L_x_2496) ;  /* 0x000000d000007945 */ /* 0x000fe20003800000 */
[----:B------:R-:W-:Y:S05]  /*39b0*/  @P2 BRA `(.L_x_2497) ;  /* 0x0000004000002947 */ /* 0x000fea0003800000 */
[----:B0-----:R-:W-:Y:S01]  /*39c0*/  MOV R169, RZ ;  /* 0x000000ff00a97202 */ /* 0x001fe20000000f00 */
[----:B------:R-:W-:Y:S05]  /*39d0*/  @!P4 BRA `(.L_x_2498) ;  /* 0x000000900000c947 */ /* 0x000fea0003800000 */
[----:B------:R-:W-:Y:S01]  /*39e0*/  HADD2.F32 R169, -RZ, R144.H0_H0 ;  /* 0x20000090ffa97230 */ /* 0x000fe20000004100 */
[----:B------:R-:W-:Y:S05]  /*39f0*/  BRA `(.L_x_2498) ;  /* 0x0000007000007947 */ /* 0x000fea0003800000 */
.L_x_2497:
[----:B------:R-:W-:-:S04]  /*3a00*/  ISETP.NE.AND P5, PT, R228, RZ, PT ;  /* 0x000000ffe400720c */ /* 0x000fc80003fa5270 */
[----:B0-----:R-:W-:-:S05]  /*3a10*/  FSEL R168, R170, RZ, !P5 ;  /* 0x000000ffaaa87208 */ /* 0x001fca0006800000 */
[----:B------:R-:W-:-:S04]  /*3a20*/  FFMA.FTZ R168, R10, R171, R168 ;  /* 0x000000ab0aa87223 */ /* 0x000fc800000100a8 */
[----:B------:R-:W-:-:S04]  /*3a30*/  FADD.FTZ R168, R186, -R168 ;  /* 0x800000a8baa87221 */ /* 0x000fc80000010000 */
[----:B------:R-:W-:Y:S01]  /*3a40*/  FMUL.FTZ R169, R218, R168 ;  /* 0x000000a8daa97220 */ /* 0x000fe20000410000 */
[----:B------:R-:W-:-:S05]  /*3a50*/  @P4 HADD2.F32 R168, -RZ, R144.H0_H0 ;  /* 0x20000090ffa84230 */ /* 0x000fca0000004100 */
[----:B------:R-:W-:Y:S02]  /*3a60*/  @P4 FADD.FTZ R169, R169, R168 ;  /* 0x000000a8a9a94221 */ /* 0x000fe40000010000 */
.L_x_2498:
[----:B------:R-:W-:Y:S05]  /*3a70*/  BSYNC B0 ;  /* 0x0000000000007941 */ /* 0x000fea0003800000 */
.L_x_2496:
        /* <DEDUP_REMOVED lines=16> */
.L_x_2500:
[----:B------:R-:W-:Y:S05]  /*3b80*/  BSYNC B0 ;  /* 0x0000000000007941 */ /* 0x000fea0003800000 */
.L_x_2499:
[----:B------:R-:W-:Y:S01]  /*3b90*/  BSSY B0, `(.L_x_2501) ;  /* 0x000000d000007945 */ /* 0x000fe20003800000 */
[----:B------:R-:W-:Y:S05]  /*3ba0*/  @P2 BRA `(.L_x_2502) ;  /* 0x0000004000002947 */ /* 0x000fea0003800000 */
[----:B------:R-:W-:Y:S01]  /*3bb0*/  HFMA2.MMA R169, -RZ, RZ, 0, 0 ;  /* 0x00000000ffa97435 */ /* 0x000fe200000001ff */
[----:B------:R-:W-:Y:S05]  /*3bc0*/  @!P4 BRA `(.L_x_2503) ;  /* 0x000000900000c947 */ /* 0x000fea0003800000 */
[----:B------:R-:W-:Y:S01]  /*3bd0*/  HADD2.F32 R169, -RZ, R144.H1_H1 ;  /* 0x30000090ffa97230 */ /* 0x000fe20000004100 */
[----:B------:R-:W-:Y:S05]  /*3be0*/  BRA `(.L_x_2503) ;  /* 0x0000007000007947 */ /* 0x000fea0003800000 */
.L_x_2502:
[----:B------:R-:W-:-:S04]  /*3bf0*/  ISETP.NE.AND P5, PT, R228, RZ, PT ;  /* 0x000000ffe400720c */ /* 0x000fc80003fa5270 */
[----:B------:R-:W-:-:S05]  /*3c00*/  FSEL R168, R170, RZ, !P5 ;  /* 0x000000ffaaa87208 */ /* 0x000fca0006800000 */
[----:B------:R-:W-:-:S04]  /*3c10*/  FFMA.FTZ R168, R11, R171, R168 ;  /* 0x000000ab0ba87223 */ /* 0x000fc800000100a8 */
[----:B------:R-:W-:-:S04]  /*3c20*/  FADD.FTZ R168, R187, -R168 ;  /* 0x800000a8bba87221 */ /* 0x000fc80000010000 */
[----:B------:R-:W-:Y:S01]  /*3c30*/  FMUL.FTZ R169, R218, R168 ;  /* 0x000000a8daa97220 */ /* 0x000fe20000410000 */
[----:B------:R-:W-:-:S05]  /*3c40*/  @P4 HADD2.F32 R168, -RZ, R144.H1_H1 ;  /* 0x30000090ffa84230 */ /* 0x000fca0000004100 */
[----:B------:R-:W-:Y:S02]  /*3c50*/  @P4 FADD.FTZ R169, R169, R168 ;  /* 0x000000a8a9a94221 */ /* 0x000fe40000010000 */
.L_x_2503:
[----:B------:R-:W-:Y:S05]  /*3c60*/  BSYNC B0 ;  /* 0x0000000000007941 */ /* 0x000fea0003800000 */
.L_x_2501:
        /* <DEDUP_REMOVED lines=16> */
.L_x_2505:
[----:B------:R-:W-:Y:S05]  /*3d70*/  BSYNC B0 ;  /* 0x0000000000007941 */ /* 0x000fea0003800000 */
.L_x_2504:
[----:B------:R-:W-:Y:S01]  /*3d80*/  BSSY B0, `(.L_x_2506) ;  /* 0x000000d000007945 */ /* 0x000fe20003800000 */
[----:B------:R-:W-:Y:S05]  /*3d90*/  @P2 BRA `(.L_x_2507) ;  /* 0x0000004000002947 */ /* 0x000fea0003800000 */
[----:B------:R-:W-:Y:S01]  /*3da0*/  MOV R169, RZ ;  /* 0x000000ff00a97202 */ /* 0x000fe20000000f00 */
[----:B------:R-:W-:Y:S05]  /*3db0*/  @!P4 BRA `(.L_x_2508) ;  /* 0x000000900000c947 */ /* 0x000fea0003800000 */
[----:B------:R-:W-:Y:S01]  /*3dc0*/  HADD2.F32 R169, -RZ, R145.H0_H0 ;  /* 0x20000091ffa97230 */ /* 0x000fe20000004100 */
[----:B------:R-:W-:Y:S05]  /*3dd0*/  BRA `(.L_x_2508) ;  /* 0x0000007000007947 */ /* 0x000fea0003800000 */
.L_x_2507:
[----:B------:R-:W-:-:S04]  /*3de0*/  ISETP.NE.AND P5, PT, R228, RZ, PT ;  /* 0x000000ffe400720c */ /* 0x000fc80003fa5270 */
[----:B------:R-:W-:-:S05]  /*3df0*/  FSEL R168, R170, RZ, !P5 ;  /* 0x000000ffaaa87208 */ /* 0x000fca0006800000 */
[----:B------:R-:W-:-:S04]  /*3e00*/  FFMA.FTZ R168, R12, R171, R168 ;  /* 0x000000ab0ca87223 */ /* 0x000fc800000100a8 */
[----:B------:R-:W-:-:S04]  /*3e10*/  FADD.FTZ R168, R196, -R168 ;  /* 0x800000a8c4a87221 */ /* 0x000fc80000010000 */
[----:B------:R-:W-:Y:S01]  /*3e20*/  FMUL.FTZ R169, R218, R168 ;  /* 0x000000a8daa97220 */ /* 0x000fe20000410000 */
[----:B------:R-:W-:-:S05]  /*3e30*/  @P4 HADD2.F32 R168, -RZ, R145.H0_H0 ;  /* 0x20000091ffa84230 */ /* 0x000fca0000004100 */
[----:B------:R-:W-:Y:S02]  /*3e40*/  @P4 FADD.FTZ R169, R169, R168 ;  /* 0x000000a8a9a94221 */ /* 0x000fe40000010000 */
.L_x_2508:
[----:B------:R-:W-:Y:S05]  /*3e50*/  BSYNC B0 ;  /* 0x0000000000007941 */ /* 0x000fea0003800000 */
.L_x_2506:
        /* <DEDUP_REMOVED lines=16> */
.L_x_2510:
[----:B------:R-:W-:Y:S05]  /*3f60*/  BSYNC B0 ;  /* 0x0000000000007941 */ /* 0x000fea0003800000 */
.L_x_2509:
[----:B------:R-:W-:Y:S01]  /*3f70*/  BSSY B0, `(.L_x_2511) ;  /* 0x000000d000007945 */ /* 0x000fe20003800000 */
[----:B------:R-:W-:Y:S05]  /*3f80*/  @P2 BRA `(.L_x_2512) ;  /* 0x0000004000002947 */ /* 0x000fea0003800000 */
[----:B------:R-:W-:Y:S01]  /*3f90*/  HFMA2.MMA R169, -RZ, RZ, 0, 0 ;  /* 0x00000000ffa97435 */ /* 0x000fe200000001ff */
[----:B------:R-:W-:Y:S05]  /*3fa0*/  @!P4 BRA `(.L_x_2513) ;  /* 0x000000900000c947 */ /* 0x000fea0003800000 */
[----:B------:R-:W-:Y:S01]  /*3fb0*/  HADD2.F32 R169, -RZ, R145.H1_H1 ;  /* 0x30000091ffa97230 */ /* 0x000fe20000004100 */
[----:B------:R-:W-:Y:S05]  /*3fc0*/  BRA `(.L_x_2513) ;  /* 0x0000007000007947 */ /* 0x000fea0003800000 */
.L_x_2512:
[----:B------:R-:W-:-:S04]  /*3fd0*/  ISETP.NE.AND P5, PT, R228, RZ, PT ;  /* 0x000000ffe400720c */ /* 0x000fc80003fa5270 */
[----:B------:R-:W-:-:S05]  /*3fe0*/  FSEL R168, R170, RZ, !P5 ;  /* 0x000000ffaaa87208 */ /* 0x000fca0006800000 */
[----:B------:R-:W-:-:S04]  /*3ff0*/  FFMA.FTZ R168, R13, R171, R168 ;  /* 0x000000ab0da87223 */ /* 0x000fc800000100a8 */
[----:B------:R-:W-:-:S04]  /*4000*/  FADD.FTZ R168, R197, -R168 ;  /* 0x800000a8c5a87221 */ /* 0x000fc80000010000 */
[----:B------:R-:W-:Y:S01]  /*4010*/  FMUL.FTZ R169, R218, R168 ;  /* 0x000000a8daa97220 */ /* 0x000fe20000410000 */
[----:B------:R-:W-:-:S05]  /*4020*/  @P4 HADD2.F32 R168, -RZ, R145.H1_H1 ;  /* 0x30000091ffa84230 */ /* 0x000fca0000004100 */
[----:B------:R-:W-:Y:S02]  /*4030*/  @P4 FADD.FTZ R169, R169, R168 ;  /* 0x000000a8a9a94221 */ /* 0x000fe40000010000 */
.L_x_2513:
[----:B------:R-:W-:Y:S05]  /*4040*/  BSYNC B0 ;  /* 0x0000000000007941 */ /* 0x000fea0003800000 */
.L_x_2511:
        /* <DEDUP_REMOVED lines=16> */
.L_x_2515:
[----:B------:R-:W-:Y:S05]  /*4150*/  BSYNC B0 ;  /* 0x0000000000007941 */ /* 0x000fea0003800000 */
.L_x_2514:
[----:B------:R-:W-:Y:S01]  /*4160*/  BSSY B0, `(.L_x_2516) ;  /* 0x000000d000007945 */ /* 0x000fe20003800000 */
[----:B------:R-:W-:Y:S05]  /*4170*/  @P2 BRA `(.L_x_2517) ;  /* 0x0000004000002947 */ /* 0x000fea0003800000 */
[----:B------:R-:W-:Y:S01]  /*4180*/  MOV R169, RZ ;  /* 0x000000ff00a97202 */ /* 0x000fe20000000f00 */
[----:B------:R-:W-:Y:S05]  /*4190*/  @!P4 BRA `(.L_x_2518) ;  /* 0x000000900000c947 */ /* 0x000fea0003800000 */
[----:B------:R-:W-:Y:S01]  /*41a0*/  HADD2.F32 R169, -RZ, R146.H0_H0 ;  /* 0x20000092ffa97230 */ /* 0x000fe20000004100 */
[----:B------:R-:W-:Y:S05]  /*41b0*/  BRA `(.L_x_2518) ;  /* 0x0000007000007947 */ /* 0x000fea0003800000 */
.L_x_2517:
[----:B------:R-:W-:-:S04]  /*41c0*/  ISETP.NE.AND P5, PT, R228, RZ, PT ;  /* 0x000000ffe400720c */ /* 0x000fc80003fa5270 */
[----:B------:R-:W-:-:S05]  /*41d0*/  FSEL R168, R170, RZ, !P5 ;  /* 0x000000ffaaa87208 */ /* 0x000fca0006800000 */
[----:B------:R-:W-:-:S04]  /*41e0*/  FFMA.FTZ R168, R14, R171, R168 ;  /* 0x000000ab0ea87223 */ /* 0x000fc800000100a8 */
[----:B------:R-:W-:-:S04]  /*41f0*/  FADD.FTZ R168, R198, -R168 ;  /* 0x800000a8c6a87221 */ /* 0x000fc80000010000 */
[----:B------:R-:W-:Y:S01]  /*4200*/  FMUL.FTZ R169, R218, R168 ;  /* 0x000000a8daa97220 */ /* 0x000fe20000410000 */
[----:B------:R-:W-:-:S05]  /*4210*/  @P4 HADD2.F32 R168, -RZ, R146.H0_H0 ;  /* 0x20000092ffa84230 */ /* 0x000fca0000004100 */
[----:B------:R-:W-:Y:S02]  /*4220*/  @P4 FADD.FTZ R169, R169, R168 ;  /* 0x000000a8a9a94221 */ /* 0x000fe40000010000 */
.L_x_2518:
[----:B------:R-:W-:Y:S05]  /*4230*/  BSYNC B0 ;  /* 0x0000000000007941 */ /* 0x000fea0003800000 */
.L_x_2516:
        /* <DEDUP_REMOVED lines=16> */
.L_x_2520:
[----:B------:R-:W-:Y:S05]  /*4340*/  BSYNC B0 ;  /* 0x0000000000007941 */ /* 0x000fea0003800000 */
.L_x_2519:
[----:B------:R-:W-:Y:S01]  /*4350*/  BSSY B0, `(.L_x_2521) ;  /* 0x000000d000007945 */ /* 0x000fe20003800000 */
[----:B------:R-:W-:Y:S05]  /*4360*/  @P2 BRA `(.L_x_2522) ;  /* 0x0000004000002947 */ /* 0x000fea0003800000 */
[----:B------:R-:W-:Y:S01]  /*4370*/  HFMA2.MMA R169, -RZ, RZ, 0, 0 ;  /* 0x00000000ffa97435 */ /* 0x000fe200000001ff */
[----:B------:R-:W-:Y:S05]  /*4380*/  @!P4 BRA `(.L_x_2523) ;  /* 0x000000900000c947 */ /* 0x000fea0003800000 */
[----:B------:R-:W-:Y:S01]  /*4390*/  HADD2.F32 R169, -RZ, R146.H1_H1 ;  /* 0x30000092ffa97230 */ /* 0x000fe20000004100 */
[----:B------:R-:W-:Y:S05]  /*43a0*/  BRA `(.L_x_2523) ;  /* 0x0000007000007947 */ /* 0x000fea0003800000 */
.L_x_2522:
[----:B------:R-:W-:-:S04]  /*43b0*/  ISETP.NE.AND P5, PT, R228, RZ, PT ;  /* 0x000000ffe400720c */ /* 0x000fc80003fa5270 */
[----:B------:R-:W-:-:S05]  /*43c0*/  FSEL R168, R170, RZ, !P5 ;  /* 0x000000ffaaa87208 */ /* 0x000fca0006800000 */
[----:B------:R-:W-:-:S04]  /*43d0*/  FFMA.FTZ R168, R15, R171, R168 ;  /* 0x000000ab0fa87223 */ /* 0x000fc800000100a8 */
[----:B------:R-:W-:-:S04]  /*43e0*/  FADD.FTZ R168, R199, -R168 ;  /* 0x800000a8c7a87221 */ /* 0x000fc80000010000 */
[----:B------:R-:W-:Y:S01]  /*43f0*/  FMUL.FTZ R169, R218, R168 ;  /* 0x000000a8daa97220 */ /* 0x000fe20000410000 */
[----:B------:R-:W-:-:S05]  /*4400*/  @P4 HADD2.F32 R168, -RZ, R146.H1_H1 ;  /* 0x30000092ffa84230 */ /* 0x000fca0000004100 */
[----:B------:R-:W-:Y:S02]  /*4410*/  @P4 FADD.FTZ R169, R169, R168 ;  /* 0x000000a8a9a94221 */ /* 0x000fe40000010000 */
.L_x_2523:
[----:B------:R-:W-:Y:S05]  /*4420*/  BSYNC B0 ;  /* 0x0000000000007941 */ /* 0x000fea0003800000 */
.L_x_2521:
        /* <DEDUP_REMOVED lines=16> */
.L_x_2525:
[----:B------:R-:W-:Y:S05]  /*4530*/  BSYNC B0 ;  /* 0x0000000000007941 */ /* 0x000fea0003800000 */
.L_x_2524:
[----:B------:R-:W-:Y:S01]  /*4540*/  BSSY B0, `(.L_x_2526) ;  /* 0x000000d000007945 */ /* 0x000fe20003800000 */
[----:B------:R-:W-:Y:S05]  /*4550*/  @P2 BRA `(.L_x_2527) ;  /* 0x0000004000002947 */ /* 0x000fea0003800000 */
[----:B------:R-:W-:Y:S01]  /*4560*/  MOV R169, RZ ;  /* 0x000000ff00a97202 */ /* 0x000fe20000000f00 */
[----:B------:R-:W-:Y:S05]  /*4570*/  @!P4 BRA `(.L_x_2528) ;  /* 0x000000900000c947 */ /* 0x000fea0003800000 */
[----:B------:R-:W-:Y:S01]  /*4580*/  HADD2.F32 R169, -RZ, R147.H0_H0 ;  /* 0x20000093ffa97230 */ /* 0x000fe20000004100 */
[----:B------:R-:W-:Y:S05]  /*4590*/  BRA `(.L_x_2528) ;  /* 0x0000007000007947 */ /* 0x000fea0003800000 */
.L_x_2527:
[----:B------:R-:W-:-:S04]  /*45a0*/  ISETP.NE.AND P5, PT, R228, RZ, PT ;  /* 0x000000ffe400720c */ /* 0x000fc80003fa5270 */
[----:B------:R-:W-:-:S05]  /*45b0*/  FSEL R168, R170, RZ, !P5 ;  /* 0x000000ffaaa87208 */ /* 0x000fca0006800000 */
[----:B------:R-:W-:-:S04]  /*45c0*/  FFMA.FTZ R168, R16, R171, R168 ;  /* 0x000000ab10a87223 */ /* 0x000fc800000100a8 */
[----:B------:R-:W-:-:S04]  /*45d0*/  FADD.FTZ R168, R200, -R168 ;  /* 0x800000a8c8a87221 */ /* 0x000fc80000010000 */
[----:B------:R-:W-:Y:S01]  /*45e0*/  FMUL.FTZ R169, R218, R168 ;  /* 0x000000a8daa97220 */ /* 0x000fe20000410000 */
[----:B------:R-:W-:-:S05]  /*45f0*/  @P4 HADD2.F32 R168, -RZ, R147.H0_H0 ;  /* 0x20000093ffa84230 */ /* 0x000fca0000004100 */
[----:B------:R-:W-:Y:S02]  /*4600*/  @P4 FADD.FTZ R169, R169, R168 ;  /* 0x000000a8a9a94221 */ /* 0x000fe40000010000 */
.L_x_2528:
[----:B------:R-:W-:Y:S05]  /*4610*/  BSYNC B0 ;  /* 0x0000000000007941 */ /* 0x000fea0003800000 */
.L_x_2526:
        /* <DEDUP_REMOVED lines=16> */
.L_x_2530:
[----:B------:R-:W-:Y:S05]  /*4720*/  BSYNC B0 ;  /* 0x0000000000007941 */ /* 0x000fea0003800000 */
.L_x_2529:
[----:B------:R-:W-:Y:S01]  /*4730*/  BSSY B0, `(.L_x_2531) ;  /* 0x000000d000007945 */ /* 0x000fe20003800000 */
[----:B------:R-:W-:Y:S05]  /*4740*/  @P2 BRA `(.L_x_2532) ;  /* 0x0000004000002947 */ /* 0x000fea0003800000 */
[----:B------:R-:W-:Y:S01]  /*4750*/  HFMA2.MMA R169, -RZ, RZ, 0, 0 ;  /* 0x00000000ffa97435 */ /* 0x000fe200000001ff */
[----:B------:R-:W-:Y:S05]  /*4760*/  @!P4 BRA `(.L_x_2533) ;  /* 0x000000900000c947 */ /* 0x000fea0003800000 */
[----:B------:R-:W-:Y:S01]  /*4770*/  HADD2.F32 R169, -RZ, R147.H1_H1 ;  /* 0x30000093ffa97230 */ /* 0x000fe20000004100 */
[----:B------:R-:W-:Y:S05]  /*4780*/  BRA `(.L_x_2533) ;  /* 0x0000007000007947 */ /* 0x000fea0003800000 */
.L_x_2532:
[----:B------:R-:W-:-:S04]  /*4790*/  ISETP.NE.AND P5, PT, R228, RZ, PT ;  /* 0x000000ffe400720c */ /* 0x000fc80003fa5270 */
[----:B------:R-:W-:-:S05]  /*47a0*/  FSEL R168, R170, RZ, !P5 ;  /* 0x000000ffaaa87208 */ /* 0x000fca0006800000 */
[----:B------:R-:W-:-:S04]  /*47b0*/  FFMA.FTZ R168, R17, R171, R168 ;  /* 0x000000ab11a87223 */ /* 0x000fc800000100a8 */
[----:B------:R-:W-:-:S04]  /*47c0*/  FADD.FTZ R168, R201, -R168 ;  /* 0x800000a8c9a87221 */ /* 0x000fc80000010000 */
[----:B------:R-:W-:Y:S01]  /*47d0*/  FMUL.FTZ R169, R218, R168 ;  /* 0x000000a8daa97220 */ /* 0x000fe20000410000 */
[----:B------:R-:W-:-:S05]  /*47e0*/  @P4 HADD2.F32 R168, -RZ, R147.H1_H1 ;  /* 0x30000093ffa84230 */ /* 0x000fca0000004100 */
[----:B------:R-:W-:Y:S02]  /*47f0*/  @P4 FADD.FTZ R169, R169, R168 ;  /* 0x000000a8a9a94221 */ /* 0x000fe40000010000 */
.L_x_2533:
[----:B------:R-:W-:Y:S05]  /*4800*/  BSYNC B0 ;  /* 0x0000000000007941 */ /* 0x000fea0003800000 */
.L_x_2531:
        /* <DEDUP_REMOVED lines=16> */
.L_x_2535:
[----:B------:R-:W-:Y:S05]  /*4910*/  BSYNC B0 ;  /* 0x0000000000007941 */ /* 0x000fea0003800000 */
.L_x_2534:
[----:B------:R-:W-:Y:S01]  /*4920*/  @P0 MOV R168, 0x10 ;  /* 0x0000001000a80802 */ /* 0x000fe20000000f00 */
[----:B------:R-:W-:Y:S01]  /*4930*/  BSSY B0, `(.L_x_2536) ;  /* 0x000000c000007945 */ /* 0x000fe20003800000 */
[----:B------:R-:W-:-:S03]  /*4940*/  IADD3 R192, R222, 0x200, RZ ;  /* 0x00000200dec07810 */ /* 0x000fc60007ffe0ff */
        /* <DEDUP_REMOVED lines=10> */
.L_x_2537:
[----:B------:R-:W-:Y:S05]  /*49f0*/  BSYNC B0 ;  /* 0x0000000000007941 */ /* 0x000fea0003800000 */
.L_x_2536:
[----:B------:R-:W-:Y:S01]  /*4a00*/  BSSY B0, `(.L_x_2538) ;  /* 0x000000d000007945 */ /* 0x000fe20003800000 */
[----:B------:R-:W-:Y:S05]  /*4a10*/  @P2 BRA `(.L_x_2539) ;  /* 0x0000004000002947 */ /* 0x000fea0003800000 */
[----:B0-----:R-:W-:Y:S01]  /*4a20*/  MOV R169, RZ ;  /* 0x000000ff00a97202 */ /* 0x001fe20000000f00 */
[----:B------:R-:W-:Y:S05]  /*4a30*/  @!P4 BRA `(.L_x_2540) ;  /* 0x000000900000c947 */ /* 0x000fea0003800000 */
[----:B------:R-:W-:Y:S01]  /*4a40*/  HADD2.F32 R169, -RZ, R148.H0_H0 ;  /* 0x20000094ffa97230 */ /* 0x000fe20000004100 */
[----:B------:R-:W-:Y:S05]  /*4a50*/  BRA `(.L_x_2540) ;  /* 0x0000007000007947 */ /* 0x000fea0003800000 */
.L_x_2539:
[----:B------:R-:W-:-:S04]  /*4a60*/  ISETP.NE.AND P5, PT, R228, RZ, PT ;  /* 0x000000ffe400720c */ /* 0x000fc80003fa5270 */
[----:B0-----:R-:W-:-:S05]  /*4a70*/  FSEL R168, R170, RZ, !P5 ;  /* 0x000000ffaaa87208 */ /* 0x001fca0006800000 */
[----:B------:R-:W-:-:S04]  /*4a80*/  FFMA.FTZ R168, R18, R171, R168 ;  /* 0x000000ab12a87223 */ /* 0x000fc800000100a8 */
[----:B------:R-:W-:-:S04]  /*4a90*/  FADD.FTZ R168, R202, -R168 ;  /* 0x800000a8caa87221 */ /* 0x000fc80000010000 */
[----:B------:R-:W-:Y:S01]  /*4aa0*/  FMUL.FTZ R169, R218, R168 ;  /* 0x000000a8daa97220 */ /* 0x000fe20000410000 */
[----:B------:R-:W-:-:S05]  /*4ab0*/  @P4 HADD2.F32 R168, -RZ, R148.H0_H0 ;  /* 0x20000094ffa84230 */ /* 0x000fca0000004100 */
[----:B------:R-:W-:Y:S02]  /*4ac0*/  @P4 FADD.FTZ R169, R169, R168 ;  /* 0x000000a8a9a94221 */ /* 0x000fe40000010000 */
.L_x_2540:
[----:B------:R-:W-:Y:S05]  /*4ad0*/  BSYNC B0 ;  /* 0x0000000000007941 */ /* 0x000fea0003800000 */
.L_x_2538:
        /* <DEDUP_REMOVED lines=16> */
.L_x_2542:
[----:B------:R-:W-:Y:S05]  /*4be0*/  BSYNC B0 ;  /* 0x0000000000007941 */ /* 0x000fea0003800000 */
.L_x_2541:
[----:B------:R-:W-:Y:S01]  /*4bf0*/  BSSY B0, `(.L_x_2543) ;  /* 0x000000d000007945 */ /* 0x000fe20003800000 */
[----:B------:R-:W-:Y:S05]  /*4c00*/  @P2 BRA `(.L_x_2544) ;  /* 0x0000004000002947 */ /* 0x000fea0003800000 */
[----:B------:R-:W-:Y:S01]  /*4c10*/  HFMA2.MMA R169, -RZ, RZ, 0, 0 ;  /* 0x00000000ffa97435 */ /* 0x000fe200000001ff */
[----:B------:R-:W-:Y:S05]  /*4c20*/  @!P4 BRA `(.L_x_2545) ;  /* 0x000000900000c947 */ /* 0x000fea0003800000 */
[----:B------:R-:W-:Y:S01]  /*4c30*/  HADD2.F32 R169, -RZ, R148.H1_H1 ;  /* 0x30000094ffa97230 */ /* 0x000fe20000004100 */
[----:B------:R-:W-:Y:S05]  /*4c40*/  BRA `(.L_x_2545) ;  /* 0x0000007000007947 */ /* 0x000fea0003800000 */
.L_x_2544:
[----:B------:R-:W-:-:S04]  /*4c50*/  ISETP.NE.AND P5, PT, R228, RZ, PT ;  /* 0x000000ffe400720c */ /* 0x000fc80003fa5270 */
[----:B------:R-:W-:-:S05]  /*4c60*/  FSEL R168, R170, RZ, !P5 ;  /* 0x000000ffaaa87208 */ /* 0x000fca0006800000 */
[----:B------:R-:W-:-:S04]  /*4c70*/  FFMA.FTZ R168, R19, R171, R168 ;  /* 0x000000ab13a87223 */ /* 0x000fc800000100a8 */
[----:B------:R-:W-:-:S04]  /*4c80*/  FADD.FTZ R168, R203, -R168 ;  /* 0x800000a8cba87221 */ /* 0x000fc80000010000 */
[----:B------:R-:W-:Y:S01]  /*4c90*/  FMUL.FTZ R169, R218, R168 ;  /* 0x000000a8daa97220 */ /* 0x000fe20000410000 */
[----:B------:R-:W-:-:S05]  /*4ca0*/  @P4 HADD2.F32 R168, -RZ, R148.H1_H1 ;  /* 0x30000094ffa84230 */ /* 0x000fca0000004100 */
[----:B------:R-:W-:Y:S02]  /*4cb0*/  @P4 FADD.FTZ R169, R169, R168 ;  /* 0x000000a8a9a94221 */ /* 0x000fe40000010000 */
.L_x_2545:
[----:B------:R-:W-:Y:S05]  /*4cc0*/  BSYNC B0 ;  /* 0x0000000000007941 */ /* 0x000fea0003800000 */
.L_x_2543:
        /* <DEDUP_REMOVED lines=16> */
.L_x_2547:
[----:B------:R-:W-:Y:S05]  /*4dd0*/  BSYNC B0 ;  /* 0x0000000000007941 */ /* 0x000fea0003800000 */
.L_x_2546:
[----:B------:R-:W-:Y:S01]  /*4de0*/  BSSY B0, `(.L_x_2548) ;  /* 0x000000d000007945 */ /* 0x000fe20003800000 */
[----:B------:R-:W-:Y:S05]  /*4df0*/  @P2 BRA `(.L_x_2549) ;  /* 0x0000004000002947 */ /* 0x000fea0003800000 */
[----:B------:R-:W-:Y:S01]  /*4e00*/  MOV R169, RZ ;  /* 0x000000ff00a97202 */ /* 0x000fe20000000f00 */
[----:B------:R-:W-:Y:S05]  /*4e10*/  @!P4 BRA `(.L_x_2550) ;  /* 0x000000900000c947 */ /* 0x000fea0003800000 */
[----:B------:R-:W-:Y:S01]  /*4e20*/  HADD2.F32 R169, -RZ, R149.H0_H0 ;  /* 0x20000095ffa97230 */ /* 0x000fe20000004100 */
[----:B------:R-:W-:Y:S05]  /*4e30*/  BRA `(.L_x_2550) ;  /* 0x0000007000007947 */ /* 0x000fea0003800000 */
.L_x_2549:
[----:B------:R-:W-:-:S04]  /*4e40*/  ISETP.NE.AND P5, PT, R228, RZ, PT ;  /* 0x000000ffe400720c */ /* 0x000fc80003fa5270 */
[----:B------:R-:W-:-:S05]  /*4e50*/  FSEL R168, R170, RZ, !P5 ;  /* 0x000000ffaaa87208 */ /* 0x000fca0006800000 */
[----:B------:R-:W-:-:S04]  /*4e60*/  FFMA.FTZ R168, R20, R171, R168 ;  /* 0x000000ab14a87223 */ /* 0x000fc800000100a8 */
[----:B------:R-:W-:-:S04]  /*4e70*/  FADD.FTZ R168, R204, -R168 ;  /* 0x800000a8cca87221 */ /* 0x000fc80000010000 */
[----:B------:R-:W-:Y:S01]  /*4e80*/  FMUL.FTZ R169, R218, R168 ;  /* 0x000000a8daa97220 */ /* 0x000fe20000410000 */
[----:B------:R-:W-:-:S05]  /*4e90*/  @P4 HADD2.F32 R168, -RZ, R149.H0_H0 ;  /* 0x20000095ffa84230 */ /* 0x000fca0000004100 */
[----:B------:R-:W-:Y:S02]  /*4ea0*/  @P4 FADD.FTZ R169, R169, R168 ;  /* 0x000000a8a9a94221 */ /* 0x000fe40000010000 */
.L_x_2550:
[----:B------:R-:W-:Y:S05]  /*4eb0*/  BSYNC B0 ;  /* 0x0000000000007941 */ /* 0x000fea0003800000 */
.L_x_2548:
        /* <DEDUP_REMOVED lines=16> */
.L_x_2552:
[----:B------:R-:W-:Y:S05]  /*4fc0*/  BSYNC B0 ;  /* 0x0000000000007941 */ /* 0x000fea0003800000 */
.L_x_2551:
[----:B------:R-:W-:Y:S01]  /*4fd0*/  BSSY B0, `(.L_x_2553) ;  /* 0x000000d000007945 */ /* 0x000fe20003800000 */
[----:B------:R-:W-:Y:S05]  /*4fe0*/  @P2 BRA `(.L_x_2554) ;  /* 0x0000004000002947 */ /* 0x000fea0003800000 */
[----:B------:R-:W-:Y:S01]  /*4ff0*/  HFMA2.MMA R169, -RZ, RZ, 0, 0 ;  /* 0x00000000ffa97435 */ /* 0x000fe200000001ff */
[----:B------:R-:W-:Y:S05]  /*5000*/  @!P4 BRA `(.L_x_2555) ;  /* 0x000000900000c947 */ /* 0x000fea0003800000 */
[----:B------:R-:W-:Y:S01]  /*5010*/  HADD2.F32 R169, -RZ, R149.H1_H1 ;  /* 0x30000095ffa97230 */ /* 0x000fe20000004100 */
[----:B------:R-:W-:Y:S05]  /*5020*/  BRA `(.L_x_2555) ;  /* 0x0000007000007947 */ /* 0x000fea0003800000 */
.L_x_2554:
[----:B------:R-:W-:-:S04]  /*5030*/  ISETP.NE.AND P5, PT, R228, RZ, PT ;  /* 0x000000ffe400720c */ /* 0x000fc80003fa5270 */
[----:B------:R-:W-:-:S05]  /*5040*/  FSEL R168, R170, RZ, !P5 ;  /* 0x000000ffaaa87208 */ /* 0x000fca0006800000 */
[----:B------:R-:W-:-:S04]  /*5050*/  FFMA.FTZ R168, R21, R171, R168 ;  /* 0x000000ab15a87223 */ /* 0x000fc800000100a8 */
[----:B------:R-:W-:-:S04]  /*5060*/  FADD.FTZ R168, R205, -R168 ;  /* 0x800000a8cda87221 */ /* 0x000fc80000010000 */
[----:B------:R-:W-:Y:S01]  /*5070*/  FMUL.FTZ R169, R218, R168 ;  /* 0x000000a8daa97220 */ /* 0x000fe20000410000 */
[----:B------:R-:W-:-:S05]  /*5080*/  @P4 HADD2.F32 R168, -RZ, R149.H1_H1 ;  /* 0x30000095ffa84230 */ /* 0x000fca0000004100 */
[----:B------:R-:W-:Y:S02]  /*5090*/  @P4 FADD.FTZ R169, R169, R168 ;  /* 0x000000a8a9a94221 */ /* 0x000fe40000010000 */
.L_x_2555:
[----:B------:R-:W-:Y:S05]  /*50a0*/  BSYNC B0 ;  /* 0x0000000000007941 */ /* 0x000fea0003800000 */
.L_x_2553:
        /* <DEDUP_REMOVED lines=16> */
.L_x_2557:
[----:B------:R-:W-:Y:S05]  /*51b0*/  BSYNC B0 ;  /* 0x0000000000007941 */ /* 0x000fea0003800000 */
.L_x_2556:
[----:B------:R-:W-:Y:S01]  /*51c0*/  BSSY B0, `(.L_x_2558) ;  /* 0x000000d000007945 */ /* 0x000fe20003800000 */
[----:B------:R-:W-:Y:S05]  /*51d0*/  @P2 BRA `(.L_x_2559) ;  /* 0x0000004000002947 */ /* 0x000fea0003800000 */
[----:B------:R-:W-:Y:S01]  /*51e0*/  MOV R169, RZ ;  /* 0x000000ff00a97202 */ /* 0x000fe20000000f00 */
[----:B------:R-:W-:Y:S05]  /*51f0*/  @!P4 BRA `(.L_x_2560) ;  /* 0x000000900000c947 */ /* 0x000fea0003800000 */
[----:B------:R-:W-:Y:S01]  /*5200*/  HADD2.F32 R169, -RZ, R150.H0_H0 ;  /* 0x20000096ffa97230 */ /* 0x000fe20000004100 */
[----:B------:R-:W-:Y:S05]  /*5210*/  BRA `(.L_x_2560) ;  /* 0x0000007000007947 */ /* 0x000fea0003800000 */
.L_x_2559:
[----:B------:R-:W-:-:S04]  /*5220*/  ISETP.NE.AND P5, PT, R228, RZ, PT ;  /* 0x000000ffe400720c */ /* 0x000fc80003fa5270 */
[----:B------:R-:W-:-:S05]  /*5230*/  FSEL R168, R170, RZ, !P5 ;  /* 0x000000ffaaa87208 */ /* 0x000fca0006800000 */
[----:B------:R-:W-:-:S04]  /*5240*/  FFMA.FTZ R168, R22, R171, R168 ;  /* 0x000000ab16a87223 */ /* 0x000fc800000100a8 */
[----:B------:R-:W-:-:S04]  /*5250*/  FADD.FTZ R168, R206, -R168 ;  /* 0x800000a8cea87221 */ /* 0x000fc80000010000 */
[----:B------:R-:W-:Y:S01]  /*5260*/  FMUL.FTZ R169, R218, R168 ;  /* 0x000000a8daa97220 */ /* 0x000fe20000410000 */
[----:B------:R-:W-:-:S05]  /*5270*/  @P4 HADD2.F32 R168, -RZ, R150.H0_H0 ;  /* 0x20000096ffa84230 */ /* 0x000fca0000004100 */
[----:B------:R-:W-:Y:S02]  /*5280*/  @P4 FADD.FTZ R169, R169, R168 ;  /* 0x000000a8a9a94221 */ /* 0x000fe40000010000 */
.L_x_2560:
[----:B------:R-:W-:Y:S05]  /*5290*/  BSYNC B0 ;  /* 0x0000000000007941 */ /* 0x000fea0003800000 */
.L_x_2558:
        /* <DEDUP_REMOVED lines=16> */
.L_x_2562:
[----:B------:R-:W-:Y:S05]  /*53a0*/  BSYNC B0 ;  /* 0x0000000000007941 */ /* 0x000fea0003800000 */
.L_x_2561:
[----:B------:R-:W-:Y:S01]  /*53b0*/  BSSY B0, `(.L_x_2563) ;  /* 0x000000d000007945 */ /* 0x000fe20003800000 */
[----:B------:R-:W-:Y:S05]  /*53c0*/  @P2 BRA `(.L_x_2564) ;  /* 0x0000004000002947 */ /* 0x000fea0003800000 */
[----:B------:R-:W-:Y:S01]  /*53d0*/  HFMA2.MMA R169, -RZ, RZ, 0, 0 ;  /* 0x00000000ffa97435 */ /* 0x000fe200000001ff */
[----:B------:R-:W-:Y:S05]  /*53e0*/  @!P4 BRA `(.L_x_2565) ;  /* 0x000000900000c947 */ /* 0x000fea0003800000 */
[----:B------:R-:W-:Y:S01]  /*53f0*/  HADD2.F32 R169, -RZ, R150.H1_H1 ;  /* 0x30000096ffa97230 */ /* 0x000fe20000004100 */
[----:B------:R-:W-:Y:S05]  /*5400*/  BRA `(.L_x_2565) ;  /* 0x0000007000007947 */ /* 0x000fea0003800000 */
.L_x_2564:
[----:B------:R-:W-:-:S04]  /*5410*/  ISETP.NE.AND P5, PT, R228, RZ, PT ;  /* 0x000000ffe400720c */ /* 0x000fc80003fa5270 */
[----:B------:R-:W-:-:S05]  /*5420*/  FSEL R168, R170, RZ, !P5 ;  /* 0x000000ffaaa87208 */ /* 0x000fca0006800000 */
[----:B------:R-:W-:-:S04]  /*5430*/  FFMA.FTZ R168, R23, R171, R168 ;  /* 0x000000ab17a87223 */ /* 0x000fc800000100a8 */
[----:B------:R-:W-:-:S04]  /*5440*/  FADD.FTZ R168, R207, -R168 ;  /* 0x800000a8cfa87221 */ /* 0x000fc80000010000 */
[----:B------:R-:W-:Y:S01]  /*5450*/  FMUL.FTZ R169, R218, R168 ;  /* 0x000000a8daa97220 */ /* 0x000fe20000410000 */
[----:B------:R-:W-:-:S05]  /*5460*/  @P4 HADD2.F32 R168, -RZ, R150.H1_H1 ;  /* 0x30000096ffa84230 */ /* 0x000fca0000004100 */
[----:B------:R-:W-:Y:S02]  /*5470*/  @P4 FADD.FTZ R169, R169, R168 ;  /* 0x000000a8a9a94221 */ /* 0x000fe40000010000 */
.L_x_2565:
[----:B------:R-:W-:Y:S05]  /*5480*/  BSYNC B0 ;  /* 0x0000000000007941 */ /* 0x000fea0003800000 */
.L_x_2563:
        /* <DEDUP_REMOVED lines=16> */
.L_x_2567:
[----:B------:R-:W-:Y:S05]  /*5590*/  BSYNC B0 ;  /* 0x0000000000007941 */ /* 0x000fea0003800000 */
.L_x_2566:
[----:B------:R-:W-:Y:S01]  /*55a0*/  BSSY B0, `(.L_x_2568) ;  /* 0x000000d000007945 */ /* 0x000fe20003800000 */
[----:B------:R-:W-:Y:S05]  /*55b0*/  @P2 BRA `(.L_x_2569) ;  /* 0x0000004000002947 */ /* 0x000fea0003800000 */
[----:B------:R-:W-:Y:S01]  /*55c0*/  MOV R169, RZ ;  /* 0x000000ff00a97202 */ /* 0x000fe20000000f00 */
[----:B------:R-:W-:Y:S05]  /*55d0*/  @!P4 BRA `(.L_x_2570) ;  /* 0x000000900000c947 */ /* 0x000fea0003800000 */
[----:B------:R-:W-:Y:S01]  /*55e0*/  HADD2.F32 R169, -RZ, R151.H0_H0 ;  /* 0x20000097ffa97230 */ /* 0x000fe20000004100 */
[----:B------:R-:W-:Y:S05]  /*55f0*/  BRA `(.L_x_2570) ;  /* 0x0000007000007947 */ /* 0x000fea0003800000 */
.L_x_2569:
[----:B------:R-:W-:-:S04]  /*5600*/  ISETP.NE.AND P5, PT, R228, RZ, PT ;  /* 0x000000ffe400720c */ /* 0x000fc80003fa5270 */
[----:B------:R-:W-:-:S05]  /*5610*/  FSEL R168, R170, RZ, !P5 ;  /* 0x000000ffaaa87208 */ /* 0x000fca0006800000 */
[----:B------:R-:W-:-:S04]  /*5620*/  FFMA.FTZ R168, R24, R171, R168 ;  /* 0x000000ab18a87223 */ /* 0x000fc800000100a8 */
[----:B------:R-:W-:-:S04]  /*5630*/  FADD.FTZ R168, R208, -R168 ;  /* 0x800000a8d0a87221 */ /* 0x000fc80000010000 */
[----:B------:R-:W-:Y:S01]  /*5640*/  FMUL.FTZ R169, R218, R168 ;  /* 0x000000a8daa97220 */ /* 0x000fe20000410000 */
[----:B------:R-:W-:-:S05]  /*5650*/  @P4 HADD2.F32 R168, -RZ, R151.H0_H0 ;  /* 0x20000097ffa84230 */ /* 0x000fca0000004100 */
[----:B------:R-:W-:Y:S02]  /*5660*/  @P4 FADD.FTZ R169, R169, R168 ;  /* 0x000000a8a9a94221 */ /* 0x000fe40000010000 */
.L_x_2570:
[----:B------:R-:W-:Y:S05]  /*5670*/  BSYNC B0 ;  /* 0x0000000000007941 */ /* 0x000fea0003800000 */
.L_x_2568:
        /* <DEDUP_REMOVED lines=16> */
.L_x_2572:
[----:B------:R-:W-:Y:S05]  /*5780*/  BSYNC B0 ;  /* 0x0000000000007941 */ /* 0x000fea0003800000 */
.L_x_2571:
[----:B------:R-:W-:Y:S01]  /*5790*/  BSSY B0, `(.L_x_2573) ;  /* 0x000000d000007945 */ /* 0x000fe20003800000 */
[----:B------:R-:W-:Y:S05]  /*57a0*/  @P2 BRA `(.L_x_2574) ;  /* 0x0000004000002947 */ /* 0x000fea0003800000 */
[----:B------:R-:W-:Y:S01]  /*57b0*/  HFMA2.MMA R169, -RZ, RZ, 0, 0 ;  /* 0x00000000ffa97435 */ /* 0x000fe200000001ff */
[----:B------:R-:W-:Y:S05]  /*57c0*/  @!P4 BRA `(.L_x_2575) ;  /* 0x000000900000c947 */ /* 0x000fea0003800000 */
[----:B------:R-:W-:Y:S01]  /*57d0*/  HADD2.F32 R169, -RZ, R151.H1_H1 ;  /* 0x30000097ffa97230 */ /* 0x000fe20000004100 */
[----:B------:R-:W-:Y:S05]  /*57e0*/  BRA `(.L_x_2575) ;  /* 0x0000007000007947 */ /* 0x000fea0003800000 */
.L_x_2574:
[----:B------:R-:W-:-:S04]  /*57f0*/  ISETP.NE.AND P5, PT, R228, RZ, PT ;  /* 0x000000ffe400720c */ /* 0x000fc80003fa5270 */
[----:B------:R-:W-:-:S05]  /*5800*/  FSEL R168, R170, RZ, !P5 ;  /* 0x000000ffaaa87208 */ /* 0x000fca0006800000 */
[----:B------:R-:W-:-:S04]  /*5810*/  FFMA.FTZ R168, R25, R171, R168 ;  /* 0x000000ab19a87223 */ /* 0x000fc800000100a8 */
[----:B------:R-:W-:-:S04]  /*5820*/  FADD.FTZ R168, R209, -R168 ;  /* 0x800000a8d1a87221 */ /* 0x000fc80000010000 */
[----:B------:R-:W-:Y:S01]  /*5830*/  FMUL.FTZ R169, R218, R168 ;  /* 0x000000a8daa97220 */ /* 0x000fe20000410000 */
[----:B------:R-:W-:-:S05]  /*5840*/  @P4 HADD2.F32 R168, -RZ, R151.H1_H1 ;  /* 0x30000097ffa84230 */ /* 0x000fca0000004100 */
[----:B------:R-:W-:Y:S02]  /*5850*/  @P4 FADD.FTZ R169, R169, R168 ;  /* 0x000000a8a9a94221 */ /* 0x000fe40000010000 */
.L_x_2575:
[----:B------:R-:W-:Y:S05]  /*5860*/  BSYNC B0 ;  /* 0x0000000000007941 */ /* 0x000fea0003800000 */
.L_x_2573:
        /* <DEDUP_REMOVED lines=16> */
.L_x_2577:
[----:B------:R-:W-:Y:S05]  /*5970*/  BSYNC B0 ;  /* 0x0000000000007941 */ /* 0x000fea0003800000 */
.L_x_2576:
[----:B------:R-:W-:Y:S01]  /*5980*/  @P0 MOV R169, 0x10 ;  /* 0x0000001000a90802 */ /* 0x000fe20000000f00 */
[----:B------:R-:W-:Y:S01]  /*5990*/  BSSY B0, `(.L_x_2578) ;  /* 0x000000b000007945 */ /* 0x000fe20003800000 */
[----:B------:R-:W-:Y:S02]  /*59a0*/  @P3 MOV R191, 0x10 ;  /* 0x0000001000bf3802 */ /* 0x000fe40000000f00 */
        /* <DEDUP_REMOVED lines=9> */
.L_x_2579:
[----:B------:R-:W-:Y:S05]  /*5a40*/  BSYNC B0 ;  /* 0x0000000000007941 */ /* 0x000fea0003800000 */
.L_x_2578:
[----:B------:R-:W-:Y:S01]  /*5a50*/  BSSY B0, `(.L_x_2580) ;  /* 0x000000d000007945 */ /* 0x000fe20003800000 */
[----:B------:R-:W-:Y:S05]  /*5a60*/  @P2 BRA `(.L_x_2581) ;  /* 0x0000004000002947 */ /* 0x000fea0003800000 */
[----:B0-----:R-:W-:Y:S01]  /*5a70*/  MOV R169, RZ ;  /* 0x000000ff00a97202 */ /* 0x001fe20000000f00 */
[----:B------:R-:W-:Y:S05]  /*5a80*/  @!P4 BRA `(.L_x_2582) ;  /* 0x000000900000c947 */ /* 0x000fea0003800000 */
[----:B------:R-:W-:Y:S01]  /*5a90*/  HADD2.F32 R169, -RZ, R152.H0_H0 ;  /* 0x20000098ffa97230 */ /* 0x000fe20000004100 */
[----:B------:R-:W-:Y:S05]  /*5aa0*/  BRA `(.L_x_2582) ;  /* 0x0000007000007947 */ /* 0x000fea0003800000 */
.L_x_2581:
[----:B------:R-:W-:Y:S01]  /*5ab0*/  ISETP.NE.AND P5, PT, R228, RZ, PT ;  /* 0x000000ffe400720c */ /* 0x000fe20003fa5270 */
[----:B0-----:R-:W-:-:S03]  /*5ac0*/  @P4 HADD2.F32 R168, -RZ, R152.H0_H0 ;  /* 0x20000098ffa84230 */ /* 0x001fc60000004100 */
[----:B------:R-:W-:-:S05]  /*5ad0*/  FSEL R169, R170, RZ, !P5 ;  /* 0x000000ffaaa97208 */ /* 0x000fca0006800000 */
[----:B------:R-:W-:-:S04]  /*5ae0*/  FFMA.FTZ R169, R26, R171, R169 ;  /* 0x000000ab1aa97223 */ /* 0x000fc800000100a9 */
[----:B------:R-:W-:-:S04]  /*5af0*/  FADD.FTZ R169, R210, -R169 ;  /* 0x800000a9d2a97221 */ /* 0x000fc80000010000 */
[----:B------:R-:W-:-:S04]  /*5b00*/  FMUL.FTZ R169, R218, R169 ;  /* 0x000000a9daa97220 */ /* 0x000fc80000410000 */
[----:B------:R-:W-:Y:S02]  /*5b10*/  @P4 FADD.FTZ R169, R169, R168 ;  /* 0x000000a8a9a94221 */ /* 0x000fe40000010000 */
.L_x_2582:
[----:B------:R-:W-:Y:S05]  /*5b20*/  BSYNC B0 ;  /* 0x0000000000007941 */ /* 0x000fea0003800000 */
.L_x_2580:
[----:B------:R-:W-:Y:S01]  /*5b30*/  @P0 F2FP.PACK_AB R168, RZ, R169 ;  /* 0x000000a9ffa8023e */ /* 0x000fe200000000ff */
[----:B------:R-:W-:Y:S03]  /*5b40*/  BSSY B0, `(.L_x_2583) ;  /* 0x000000e000007945 */ /* 0x000fe60003800000 */
[----:B------:R-:W-:Y:S01]  /*5b50*/  @P0 PRMT R160, R168, 0x7610, R160 ;  /* 0x00007610a8a00816 */ /* 0x000fe200000000a0 */
[----:B------:R-:W-:Y:S05]  /*5b60*/  @!P3 BRA `(.L_x_2584) ;  /* 0x000000b00000b947 */ /* 0x000fea0003800000 */
[----:B------:R-:W-:Y:S01]  /*5b70*/  LOP3.LUT P5, RZ, R227, 0xff, RZ, 0xc0, !PT ;  /* 0x000000ffe3ff7812 */ /* 0x000fe200078ac0ff */
[----:B------:R-:W-:-:S04]  /*5b80*/  FMUL.FTZ R169, R169, c[0x0][0x1ec] ;  /* 0x00007b00a9a97a20 */ /* 0x000fc80000410000 */
[----:B------:R-:W-:Y:S02]  /*5b90*/  FMUL.FTZ R190, R169, c[0x0][0x1e8] ;  /* 0x00007a00a9be7a20 */ /* 0x000fe40000410000 */
[----:B------:R-:W-:-:S06]  /*5ba0*/  CS2R R168, SRZ ;  /* 0x0000000000a87805 */ /* 0x000fcc000001ff00 */
[----:B-----5:R-:W-:-:S05]  /*5bb0*/  @P5 HADD2.F32 R191, -RZ, R156.H0_H0 ;  /* 0x2000009cffbf5230 */ /* 0x020fca0000004100 */
[----:B------:R-:W-:-:S04]  /*5bc0*/  @P5 FMUL.FTZ R169, R191, R190 ;  /* 0x000000bebfa95220 */ /* 0x000fc80000410000 */
[----:B------:R-:W-:Y:S01]  /*5bd0*/  FADD.FTZ R100, R100, R169 ;  /* 0x000000a964647221 */ /* 0x000fe20000010000 */
[----:B------:R-:W-:-:S05]  /*5be0*/  @P5 HADD2.F32 R169, -RZ, R40.H0_H0 ;  /* 0x20000028ffa95230 */ /* 0x000fca0000004100 */
[----:B------:R-:W-:-:S05]  /*5bf0*/  @P5 FMUL.FTZ R168, R190, R169 ;  /* 0x000000a9bea85220 */ /* 0x000fca0000410000 */
[----:B------:R-:W-:-:S04]  /*5c00*/  F2FP.PACK_AB R168, RZ, R168 ;  /* 0x000000a8ffa8723e */ /* 0x000fc800000000ff */
[----:B------:R-:W-:Y:S02]  /*5c10*/  PRMT R164, R168, 0x7610, R164 ;  /* 0x00007610a8a47816 */ /* 0x000fe400000000a4 */
.L_x_2584:
[----:B------:R-:W-:Y:S05]  /*5c20*/  BSYNC B0 ;  /* 0x0000000000007941 */ /* 0x000fea0003800000 */
.L_x_2583:
[----:B------:R-:W-:Y:S01]  /*5c30*/  BSSY B0, `(.L_x_2585) ;  /* 0x000000d000007945 */ /* 0x000fe20003800000 */
[----:B------:R-:W-:Y:S05]  /*5c40*/  @P2 BRA `(.L_x_2586) ;  /* 0x0000004000002947 */ /* 0x000fea0003800000 */
[----:B------:R-:W-:Y:S01]  /*5c50*/  HFMA2.MMA R169, -RZ, RZ, 0, 0 ;  /* 0x00000000ffa97435 */ /* 0x000fe200000001ff */
[----:B------:R-:W-:Y:S05]  /*5c60*/  @!P4 BRA `(.L_x_2587) ;  /* 0x000000900000c947 */ /* 0x000fea0003800000 */
[----:B------:R-:W-:Y:S01]  /*5c70*/  HADD2.F32 R169, -RZ, R152.H1_H1 ;  /* 0x30000098ffa97230 */ /* 0x000fe20000004100 */
[----:B------:R-:W-:Y:S05]  /*5c80*/  BRA `(.L_x_2587) ;  /* 0x0000007000007947 */ /* 0x000fea0003800000 */
.L_x_2586:
[----:B------:R-:W-:-:S04]  /*5c90*/  ISETP.NE.AND P5, PT, R228, RZ, PT ;  /* 0x000000ffe400720c */ /* 0x000fc80003fa5270 */
[----:B------:R-:W-:-:S05]  /*5ca0*/  FSEL R168, R170, RZ, !P5 ;  /* 0x000000ffaaa87208 */ /* 0x000fca0006800000 */
[----:B------:R-:W-:-:S04]  /*5cb0*/  FFMA.FTZ R168, R27, R171, R168 ;  /* 0x000000ab1ba87223 */ /* 0x000fc800000100a8 */
[----:B------:R-:W-:Y:S01]  /*5cc0*/  FADD.FTZ R169, R211, -R168 ;  /* 0x800000a8d3a97221 */ /* 0x000fe20000010000 */
[----:B------:R-:W-:-:S03]  /*5cd0*/  @P4 HADD2.F32 R168, -RZ, R152.H1_H1 ;  /* 0x30000098ffa84230 */ /* 0x000fc60000004100 */
[----:B------:R-:W-:-:S04]  /*5ce0*/  FMUL.FTZ R169, R218, R169 ;  /* 0x000000a9daa97220 */ /* 0x000fc80000410000 */
[----:B------:R-:W-:Y:S02]  /*5cf0*/  @P4 FADD.FTZ R169, R169, R168 ;  /* 0x000000a8a9a94221 */ /* 0x000fe40000010000 */
.L_x_2587:
[----:B------:R-:W-:Y:S05]  /*5d00*/  BSYNC B0 ;  /* 0x0000000000007941 */ /* 0x000fea0003800000 */
.L_x_2585:
        /* <DEDUP_REMOVED lines=16> */
.L_x_2589:
[----:B------:R-:W-:Y:S05]  /*5e10*/  BSYNC B0 ;  /* 0x0000000000007941 */ /* 0x000fea0003800000 */
.L_x_2588:
[----:B------:R-:W-:Y:S01]  /*5e20*/  BSSY B0, `(.L_x_2590) ;  /* 0x000000d000007945 */ /* 0x000fe20003800000 */
[----:B------:R-:W-:Y:S05]  /*5e30*/  @P2 BRA `(.L_x_2591) ;  /* 0x0000004000002947 */ /* 0x000fea0003800000 */
[----:B------:R-:W-:Y:S01]  /*5e40*/  MOV R169, RZ ;  /* 0x000000ff00a97202 */ /* 0x000fe20000000f00 */
[----:B------:R-:W-:Y:S05]  /*5e50*/  @!P4 BRA `(.L_x_2592) ;  /* 0x000000900000c947 */ /* 0x000fea0003800000 */
[----:B------:R-:W-:Y:S01]  /*5e60*/  HADD2.F32 R169, -RZ, R153.H0_H0 ;  /* 0x20000099ffa97230 */ /* 0x000fe20000004100 */
[----:B------:R-:W-:Y:S05]  /*5e70*/  BRA `(.L_x_2592) ;  /* 0x0000007000007947 */ /* 0x000fea0003800000 */
.L_x_2591:
[----:B------:R-:W-:Y:S01]  /*5e80*/  ISETP.NE.AND P5, PT, R228, RZ, PT ;  /* 0x000000ffe400720c */ /* 0x000fe20003fa5270 */
[----:B------:R-:W-:-:S03]  /*5e90*/  @P4 HADD2.F32 R168, -RZ, R153.H0_H0 ;  /* 0x20000099ffa84230 */ /* 0x000fc60000004100 */
[----:B------:R-:W-:-:S05]  /*5ea0*/  FSEL R169, R170, RZ, !P5 ;  /* 0x000000ffaaa97208 */ /* 0x000fca0006800000 */
[----:B------:R-:W-:-:S04]  /*5eb0*/  FFMA.FTZ R169, R172, R171, R169 ;  /* 0x000000abaca97223 */ /* 0x000fc800000100a9 */
[----:B------:R-:W-:-:S04]  /*5ec0*/  FADD.FTZ R169, R212, -R169 ;  /* 0x800000a9d4a97221 */ /* 0x000fc80000010000 */
[----:B------:R-:W-:-:S04]  /*5ed0*/  FMUL.FTZ R169, R218, R169 ;  /* 0x000000a9daa97220 */ /* 0x000fc80000410000 */
[----:B------:R-:W-:Y:S02]  /*5ee0*/  @P4 FADD.FTZ R169, R169, R168 ;  /* 0x000000a8a9a94221 */ /* 0x000fe40000010000 */
.L_x_2592:
[----:B------:R-:W-:Y:S05]  /*5ef0*/  BSYNC B0 ;  /* 0x0000000000007941 */ /* 0x000fea0003800000 */
.L_x_2590:
        /* <DEDUP_REMOVED lines=15> */
.L_x_2594:
[----:B------:R-:W-:Y:S05]  /*5ff0*/  BSYNC B0 ;  /* 0x0000000000007941 */ /* 0x000fea0003800000 */
.L_x_2593:
[----:B------:R-:W-:Y:S01]  /*6000*/  BSSY B0, `(.L_x_2595) ;  /* 0x000000d000007945 */ /* 0x000fe20003800000 */
[----:B------:R-:W-:Y:S05]  /*6010*/  @P2 BRA `(.L_x_2596) ;  /* 0x0000004000002947 */ /* 0x000fea0003800000 */
[----:B------:R-:W-:Y:S01]  /*6020*/  HFMA2.MMA R169, -RZ, RZ, 0, 0 ;  /* 0x00000000ffa97435 */ /* 0x000fe200000001ff */
[----:B------:R-:W-:Y:S05]  /*6030*/  @!P4 BRA `(.L_x_2597) ;  /* 0x000000900000c947 */ /* 0x000fea0003800000 */
[----:B------:R-:W-:Y:S01]  /*6040*/  HADD2.F32 R169, -RZ, R153.H1_H1 ;  /* 0x30000099ffa97230 */ /* 0x000fe20000004100 */
[----:B------:R-:W-:Y:S05]  /*6050*/  BRA `(.L_x_2597) ;  /* 0x0000007000007947 */ /* 0x000fea0003800000 */
.L_x_2596:
[----:B------:R-:W-:-:S04]  /*6060*/  ISETP.NE.AND P5, PT, R228, RZ, PT ;  /* 0x000000ffe400720c */ /* 0x000fc80003fa5270 */
[----:B------:R-:W-:-:S05]  /*6070*/  FSEL R168, R170, RZ, !P5 ;  /* 0x000000ffaaa87208 */ /* 0x000fca0006800000 */
[----:B------:R-:W-:-:S04]  /*6080*/  FFMA.FTZ R168, R173, R171, R168 ;  /* 0x000000abada87223 */ /* 0x000fc800000100a8 */
[----:B------:R-:W-:Y:S01]  /*6090*/  FADD.FTZ R169, R213, -R168 ;  /* 0x800000a8d5a97221 */ /* 0x000fe20000010000 */
[----:B------:R-:W-:-:S03]  /*60a0*/  @P4 HADD2.F32 R168, -RZ, R153.H1_H1 ;  /* 0x30000099ffa84230 */ /* 0x000fc60000004100 */
[----:B------:R-:W-:-:S04]  /*60b0*/  FMUL.FTZ R169, R218, R169 ;  /* 0x000000a9daa97220 */ /* 0x000fc80000410000 */
[----:B------:R-:W-:Y:S02]  /*60c0*/  @P4 FADD.FTZ R169, R169, R168 ;  /* 0x000000a8a9a94221 */ /* 0x000fe40000010000 */
.L_x_2597:
[----:B------:R-:W-:Y:S05]  /*60d0*/  BSYNC B0 ;  /* 0x0000000000007941 */ /* 0x000fea0003800000 */
.L_x_2595:
        /* <DEDUP_REMOVED lines=16> */
.L_x_2599:
[----:B------:R-:W-:Y:S05]  /*61e0*/  BSYNC B0 ;  /* 0x0000000000007941 */ /* 0x000fea0003800000 */
.L_x_2598:
[----:B------:R-:W-:Y:S01]  /*61f0*/  BSSY B0, `(.L_x_2600) ;  /* 0x000000d000007945 */ /* 0x000fe20003800000 */
[----:B------:R-:W-:Y:S05]  /*6200*/  @P2 BRA `(.L_x_2601) ;  /* 0x0000004000002947 */ /* 0x000fea0003800000 */
[----:B------:R-:W-:Y:S01]  /*6210*/  MOV R169, RZ ;  /* 0x000000ff00a97202 */ /* 0x000fe20000000f00 */
[----:B------:R-:W-:Y:S05]  /*6220*/  @!P4 BRA `(.L_x_2602) ;  /* 0x000000900000c947 */ /* 0x000fea0003800000 */
[----:B------:R-:W-:Y:S01]  /*6230*/  HADD2.F32 R169, -RZ, R154.H0_H0 ;  /* 0x2000009affa97230 */ /* 0x000fe20000004100 */
[----:B------:R-:W-:Y:S05]  /*6240*/  BRA `(.L_x_2602) ;  /* 0x0000007000007947 */ /* 0x000fea0003800000 */
.L_x_2601:
[----:B------:R-:W-:Y:S01]  /*6250*/  ISETP.NE.AND P5, PT, R228, RZ, PT ;  /* 0x000000ffe400720c */ /* 0x000fe20003fa5270 */
[----:B------:R-:W-:-:S03]  /*6260*/  @P4 HADD2.F32 R168, -RZ, R154.H0_H0 ;  /* 0x2000009affa84230 */ /* 0x000fc60000004100 */
[----:B------:R-:W-:-:S05]  /*6270*/  FSEL R169, R170, RZ, !P5 ;  /* 0x000000ffaaa97208 */ /* 0x000fca0006800000 */
[----:B------:R-:W-:-:S04]  /*6280*/  FFMA.FTZ R169, R174, R171, R169 ;  /* 0x000000abaea97223 */ /* 0x000fc800000100a9 */
[----:B------:R-:W-:-:S04]  /*6290*/  FADD.FTZ R169, R214, -R169 ;  /* 0x800000a9d6a97221 */ /* 0x000fc80000010000 */
[----:B------:R-:W-:-:S04]  /*62a0*/  FMUL.FTZ R169, R218, R169 ;  /* 0x000000a9daa97220 */ /* 0x000fc80000410000 */
[----:B------:R-:W-:Y:S02]  /*62b0*/  @P4 FADD.FTZ R169, R169, R168 ;  /* 0x000000a8a9a94221 */ /* 0x000fe40000010000 */
.L_x_2602:
[----:B------:R-:W-:Y:S05]  /*62c0*/  BSYNC B0 ;  /* 0x0000000000007941 */ /* 0x000fea0003800000 */
.L_x_2600:
        /* <DEDUP_REMOVED lines=15> */
.L_x_2604:
[----:B------:R-:W-:Y:S05]  /*63c0*/  BSYNC B0 ;  /* 0x0000000000007941 */ /* 0x000fea0003800000 */
.L_x_2603:
[----:B------:R-:W-:Y:S01]  /*63d0*/  BSSY B0, `(.L_x_2605) ;  /* 0x000000d000007945 */ /* 0x000fe20003800000 */
[----:B------:R-:W-:Y:S05]  /*63e0*/  @P2 BRA `(.L_x_2606) ;  /* 0x0000004000002947 */ /* 0x000fea0003800000 */
[----:B------:R-:W-:Y:S01]  /*63f0*/  HFMA2.MMA R169, -RZ, RZ, 0, 0 ;  /* 0x00000000ffa97435 */ /* 0x000fe200000001ff */
[----:B------:R-:W-:Y:S05]  /*6400*/  @!P4 BRA `(.L_x_2607) ;  /* 0x000000900000c947 */ /* 0x000fea0003800000 */
[----:B------:R-:W-:Y:S01]  /*6410*/  HADD2.F32 R169, -RZ, R154.H1_H1 ;  /* 0x3000009affa97230 */ /* 0x000fe20000004100 */
[----:B------:R-:W-:Y:S05]  /*6420*/  BRA `(.L_x_2607) ;  /* 0x0000007000007947 */ /* 0x000fea0003800000 */
.L_x_2606:
[----:B------:R-:W-:-:S04]  /*6430*/  ISETP.NE.AND P5, PT, R228, RZ, PT ;  /* 0x000000ffe400720c */ /* 0x000fc80003fa5270 */
[----:B------:R-:W-:-:S05]  /*6440*/  FSEL R168, R170, RZ, !P5 ;  /* 0x000000ffaaa87208 */ /* 0x000fca0006800000 */
[----:B------:R-:W-:-:S04]  /*6450*/  FFMA.FTZ R168, R175, R171, R168 ;  /* 0x000000abafa87223 */ /* 0x000fc800000100a8 */
[----:B------:R-:W-:Y:S01]  /*6460*/  FADD.FTZ R169, R215, -R168 ;  /* 0x800000a8d7a97221 */ /* 0x000fe20000010000 */
[----:B------:R-:W-:-:S03]  /*6470*/  @P4 HADD2.F32 R168, -RZ, R154.H1_H1 ;  /* 0x3000009affa84230 */ /* 0x000fc60000004100 */
[----:B------:R-:W-:-:S04]  /*6480*/  FMUL.FTZ R169, R218, R169 ;  /* 0x000000a9daa97220 */ /* 0x000fc80000410000 */
[----:B------:R-:W-:Y:S02]  /*6490*/  @P4 FADD.FTZ R169, R169, R168 ;  /* 0x000000a8a9a94221 */ /* 0x000fe40000010000 */
.L_x_2607:
[----:B------:R-:W-:Y:S05]  /*64a0*/  BSYNC B0 ;  /* 0x0000000000007941 */ /* 0x000fea0003800000 */
.L_x_2605:
        /* <DEDUP_REMOVED lines=16> */
.L_x_2609:
[----:B------:R-:W-:Y:S05]  /*65b0*/  BSYNC B0 ;  /* 0x0000000000007941 */ /* 0x000fea0003800000 */
.L_x_2608:
[----:B------:R-:W-:Y:S01]  /*65c0*/  BSSY B0, `(.L_x_2610) ;  /* 0x000000d000007945 */ /* 0x000fe20003800000 */
[----:B------:R-:W-:Y:S05]  /*65d0*/  @P2 BRA `(.L_x_2611) ;  /* 0x0000004000002947 */ /* 0x000fea0003800000 */
[----:B------:R-:W-:Y:S01]  /*65e0*/  MOV R169, RZ ;  /* 0x000000ff00a97202 */ /* 0x000fe20000000f00 */
[----:B------:R-:W-:Y:S05]  /*65f0*/  @!P4 BRA `(.L_x_2612) ;  /* 0x000000900000c947 */ /* 0x000fea0003800000 */
[----:B------:R-:W-:Y:S01]  /*6600*/  HADD2.F32 R169, -RZ, R155.H0_H0 ;  /* 0x2000009bffa97230 */ /* 0x000fe20000004100 */
[----:B------:R-:W-:Y:S05]  /*6610*/  BRA `(.L_x_2612) ;  /* 0x0000007000007947 */ /* 0x000fea0003800000 */
.L_x_2611:
[----:B------:R-:W-:Y:S01]  /*6620*/  ISETP.NE.AND P5, PT, R228, RZ, PT ;  /* 0x000000ffe400720c */ /* 0x000fe20003fa5270 */
[----:B------:R-:W-:-:S03]  /*6630*/  @P4 HADD2.F32 R168, -RZ, R155.H0_H0 ;  /* 0x2000009bffa84230 */ /* 0x000fc60000004100 */
[----:B------:R-:W-:-:S05]  /*6640*/  FSEL R169, R170, RZ, !P5 ;  /* 0x000000ffaaa97208 */ /* 0x000fca0006800000 */
[----:B------:R-:W-:-:S04]  /*6650*/  FFMA.FTZ R169, R176, R171, R169 ;  /* 0x000000abb0a97223 */ /* 0x000fc800000100a9 */
[----:B------:R-:W-:-:S04]  /*6660*/  FADD.FTZ R169, R216, -R169 ;  /* 0x800000a9d8a97221 */ /* 0x000fc80000010000 */
[----:B------:R-:W-:-:S04]  /*6670*/  FMUL.FTZ R169, R218, R169 ;  /* 0x000000a9daa97220 */ /* 0x000fc80000410000 */
[----:B------:R-:W-:Y:S02]  /*6680*/  @P4 FADD.FTZ R169, R169, R168 ;  /* 0x000000a8a9a94221 */ /* 0x000fe40000010000 */
.L_x_2612:
[----:B------:R-:W-:Y:S05]  /*6690*/  BSYNC B0 ;  /* 0x0000000000007941 */ /* 0x000fea0003800000 */
.L_x_2610:
        /* <DEDUP_REMOVED lines=15> */
.L_x_2614:
[----:B------:R-:W-:Y:S05]  /*6790*/  BSYNC B0 ;  /* 0x0000000000007941 */ /* 0x000fea0003800000 */
.L_x_2613:
[----:B------:R-:W-:Y:S01]  /*67a0*/  BSSY B0, `(.L_x_2615) ;  /* 0x000000d000007945 */ /* 0x000fe20003800000 */
[----:B------:R-:W-:Y:S05]  /*67b0*/  @P2 BRA `(.L_x_2616) ;  /* 0x0000004000002947 */ /* 0x000fea0003800000 */
[----:B------:R-:W-:Y:S01]  /*67c0*/  HFMA2.MMA R169, -RZ, RZ, 0, 0 ;  /* 0x00000000ffa97435 */ /* 0x000fe200000001ff */
[----:B------:R-:W-:Y:S05]  /*67d0*/  @!P4 BRA `(.L_x_2617) ;  /* 0x000000900000c947 */ /* 0x000fea0003800000 */
[----:B------:R-:W-:Y:S01]  /*67e0*/  HADD2.F32 R169, -RZ, R155.H1_H1 ;  /* 0x3000009bffa97230 */ /* 0x000fe20000004100 */
[----:B------:R-:W-:Y:S05]  /*67f0*/  BRA `(.L_x_2617) ;  /* 0x0000007000007947 */ /* 0x000fea0003800000 */
.L_x_2616:
[----:B------:R-:W-:-:S04]  /*6800*/  ISETP.NE.AND P2, PT, R228, RZ, PT ;  /* 0x000000ffe400720c */ /* 0x000fc80003f45270 */
[----:B------:R-:W-:-:S05]  /*6810*/  FSEL R168, R170, RZ, !P2 ;  /* 0x000000ffaaa87208 */ /* 0x000fca0005000000 */
[----:B------:R-:W-:-:S04]  /*6820*/  FFMA.FTZ R168, R177, R171, R168 ;  /* 0x000000abb1a87223 */ /* 0x000fc800000100a8 */
[----:B------:R-:W-:Y:S01]  /*6830*/  FADD.FTZ R169, R217, -R168 ;  /* 0x800000a8d9a97221 */ /* 0x000fe20000010000 */
[----:B------:R-:W-:-:S03]  /*6840*/  @P4 HADD2.F32 R168, -RZ, R155.H1_H1 ;  /* 0x3000009bffa84230 */ /* 0x000fc60000004100 */
[----:B------:R-:W-:-:S04]  /*6850*/  FMUL.FTZ R169, R218, R169 ;  /* 0x000000a9daa97220 */ /* 0x000fc80000410000 */
[----:B------:R-:W-:Y:S02]  /*6860*/  @P4 FADD.FTZ R169, R169, R168 ;  /* 0x000000a8a9a94221 */ /* 0x000fe40000010000 */
.L_x_2617:
[----:B------:R-:W-:Y:S05]  /*6870*/  BSYNC B0 ;  /* 0x0000000000007941 */ /* 0x000fea0003800000 */
.L_x_2615:
[----:B------:R-:W-:Y:S01]  /*6880*/  @P0 F2FP.PACK_AB R168, RZ, R169 ;  /* 0x000000a9ffa8023e */ /* 0x000fe200000000ff */
[----:B------:R-:W-:Y:S03]  /*6890*/  BSSY B0, `(.L_x_2618) ;  /* 0x000000f000007945 */ /* 0x000fe60003800000 */
[----:B------:R-:W-:Y:S01]  /*68a0*/  @P0 PRMT R163, R163, 0x5410, R168 ;  /* 0x00005410a3a30816 */ /* 0x000fe200000000a8 */
[----:B------:R-:W-:Y:S05]  /*68b0*/  @!P3 BRA `(.L_x_2619) ;  /* 0x000000c00000b947 */ /* 0x000fea0003800000 */
[----:B------:R-:W-:Y:S01]  /*68c0*/  LOP3.LUT P2, RZ, R189, 0xff000000, RZ, 0xc0, !PT ;  /* 0xff000000bdff7812 */ /* 0x000fe2000784c0ff */
[----:B------:R-:W-:Y:S01]  /*68d0*/  FMUL.FTZ R169, R169, c[0x0][0x1ec] ;  /* 0x00007b00a9a97a20 */ /* 0x000fe20000410000 */
[----:B------:R-:W-:Y:S01]  /*68e0*/  HFMA2.MMA R168, -RZ, RZ, 0, 0 ;  /* 0x00000000ffa87435 */ /* 0x000fe200000001ff */
[----:B------:R-:W-:Y:S02]  /*68f0*/  MOV R170, RZ ;  /* 0x000000ff00aa7202 */ /* 0x000fe40000000f00 */
[----:B------:R-:W-:-:S08]  /*6900*/  FMUL.FTZ R188, R169, c[0x0][0x1e8] ;  /* 0x00007a00a9bc7a20 */ /* 0x000fd00000410000 */
[----:B------:R-:W-:Y:S02]  /*6910*/  @P2 HADD2.F32 R169, -RZ, R43.H1_H1 ;  /* 0x3000002bffa92230 */ /* 0x000fe40000004100 */
[----:B-----5:R-:W-:-:S03]  /*6920*/  @P2 HADD2.F32 R171, -RZ, R159.H1_H1 ;  /* 0x3000009fffab2230 */ /* 0x020fc60000004100 */
[----:B------:R-:W-:Y:S02]  /*6930*/  @P2 FMUL.FTZ R168, R188, R169 ;  /* 0x000000a9bca82220 */ /* 0x000fe40000410000 */
[----:B------:R-:W-:-:S03]  /*6940*/  @P2 FMUL.FTZ R170, R171, R188 ;  /* 0x000000bcabaa2220 */ /* 0x000fc60000410000 */
[----:B------:R-:W-:Y:S01]  /*6950*/  F2FP.PACK_AB R168, RZ, R168 ;  /* 0x000000a8ffa8723e */ /* 0x000fe200000000ff */
[----:B------:R-:W-:-:S03]  /*6960*/  FADD.FTZ R107, R107, R170 ;  /* 0x000000aa6b6b7221 */ /* 0x000fc60000010000 */
[----:B------:R-:W-:Y:S02]  /*6970*/  PRMT R167, R167, 0x5410, R168 ;  /* 0x00005410a7a77816 */ /* 0x000fe400000000a8 */
.L_x_2619:
[----:B------:R-:W-:Y:S05]  /*6980*/  BSYNC B0 ;  /* 0x0000000000007941 */ /* 0x000fea0003800000 */
.L_x_2618:
[----:B------:R-:W-:Y:S02]  /*6990*/  @P0 MOV R168, 0x10 ;  /* 0x0000001000a80802 */ /* 0x000fe40000000f00 */
        /* <DEDUP_REMOVED lines=9> */
.L_x_2448:
        /* <DEDUP_REMOVED lines=36> */
.L_x_2452:
[----:B------:R-:W-:Y:S01]  /*6c70*/  HFMA2.MMA R171, -RZ, RZ, 0, 9.5367431640625e-07 ;  /* 0x00000010ffab7435 */ /* 0x000fe200000001ff */
[----:B------:R-:W-:-:S02]  /*6c80*/  MOV R169, R246 ;  /* 0x000000f600a97202 */ /* 0x000fc40000000f00 */
[----:B------:R-:W-:-:S03]  /*6c90*/  MOV R168, 0x6cb0 ;  /* 0x00006cb000a87802 */ /* 0x000fc60000000f00 */
[----:B--2---:R-:W-:Y:S05]  /*6ca0*/  CALL.REL.NOINC `($__internal_39_$__cuda_sm70_shflsync_down_p) ;  /* 0x0000034000007944 */ /* 0x004fea0003c00000 */
[----:B------:R-:W-:Y:S01]  /*6cb0*/  MOV R247, R171 ;  /* 0x000000ab00f77202 */ /* 0x000fe20000000f00 */
[----:B------:R-:W-:Y:S05]  /*6cc0*/  BRA `(.L_x_2621) ;  /* 0xffffb83000007947 */ /* 0x000fea000383ffff */
.L_x_2453:
[----:B------:R-:W-:Y:S01]  /*6cd0*/  HFMA2.MMA R171, -RZ, RZ, 0, 9.5367431640625e-07 ;  /* 0x00000010ffab7435 */ /* 0x000fe200000001ff */
[----:B------:R-:W-:Y:S02]  /*6ce0*/  MOV R169, R170 ;  /* 0x000000aa00a97202 */ /* 0x000fe40000000f00 */
[----:B------:R-:W-:-:S03]  /*6cf0*/  MOV R168, 0x6d10 ;  /* 0x00006d1000a87802 */ /* 0x000fc60000000f00 */
[----:B012---:R-:W-:Y:S05]  /*6d00*/  CALL.REL.NOINC `($__internal_39_$__cuda_sm70_shflsync_down_p) ;  /* 0x000002e000007944 */ /* 0x007fea0003c00000 */
[----:B------:R-:W-:Y:S01]  /*6d10*/  FADD.FTZ R246, R247, R246 ;  /* 0x000000f6f7f67221 */ /* 0x000fe20000010000 */
[----:B------:R-:W-:Y:S01]  /*6d20*/  MOV R168, 0x6d70 ;  /* 0x00006d7000a87802 */ /* 0x000fe20000000f00 */
[----:B------:R-:W-:Y:S01]  /*6d30*/  FADD.FTZ R170, R170, R171 ;  /* 0x000000abaaaa7221 */ /* 0x000fe20000010000 */
[----:B------:R-:W-:Y:S02]  /*6d40*/  MOV R171, 0x8 ;  /* 0x0000000800ab7802 */ /* 0x000fe40000000f00 */
[----:B------:R-:W-:Y:S02]  /*6d50*/  MOV R169, R246 ;  /* 0x000000f600a97202 */ /* 0x000fe40000000f00 */
[----:B------:R-:W-:Y:S05]  /*6d60*/  CALL.REL.NOINC `($__internal_39_$__cuda_sm70_shflsync_down_p) ;  /* 0x0000028000007944 */ /* 0x000fea0003c00000 */
[----:B------:R-:W-:Y:S01]  /*6d70*/  MOV R247, R171 ;  /* 0x000000ab00f77202 */ /* 0x000fe20000000f00 */
[----:B------:R-:W-:Y:S01]  /*6d80*/  HFMA2.MMA R171, -RZ, RZ, 0, 4.76837158203125e-07 ;  /* 0x00000008ffab7435 */ /* 0x000fe200000001ff */
[----:B------:R-:W-:-:S02]  /*6d90*/  MOV R169, R170 ;  /* 0x000000aa00a97202 */ /* 0x000fc40000000f00 */
[----:B------:R-:W-:-:S03]  /*6da0*/  MOV R168, 0x6dc0 ;  /* 0x00006dc000a87802 */ /* 0x000fc60000000f00 */
[----:B------:R-:W-:Y:S05]  /*6db0*/  CALL.REL.NOINC `($__internal_39_$__cuda_sm70_shflsync_down_p) ;  /* 0x0000023000007944 */ /* 0x000fea0003c00000 */
[----:B------:R-:W-:Y:S01]  /*6dc0*/  FADD.FTZ R246, R247, R246 ;  /* 0x000000f6f7f67221 */ /* 0x000fe20000010000 */
[----:B------:R-:W-:Y:S01]  /*6dd0*/  MOV R168, 0x6e20 ;  /* 0x00006e2000a87802 */ /* 0x000fe20000000f00 */
[----:B------:R-:W-:Y:S01]  /*6de0*/  FADD.FTZ R170, R170, R171 ;  /* 0x000000abaaaa7221 */ /* 0x000fe20000010000 */
[----:B------:R-:W-:Y:S02]  /*6df0*/  MOV R171, 0x4 ;  /* 0x0000000400ab7802 */ /* 0x000fe40000000f00 */
[----:B------:R-:W-:Y:S02]  /*6e00*/  MOV R169, R246 ;  /* 0x000000f600a97202 */ /* 0x000fe40000000f00 */
[----:B------:R-:W-:Y:S05]  /*6e10*/  CALL.REL.NOINC `($__internal_39_$__cuda_sm70_shflsync_down_p) ;  /* 0x000001d000007944 */ /* 0x000fea0003c00000 */
[----:B------:R-:W-:Y:S01]  /*6e20*/  MOV R247, R171 ;  /* 0x000000ab00f77202 */ /* 0x000fe20000000f00 */
[----:B------:R-:W-:Y:S01]  /*6e30*/  HFMA2.MMA R171, -RZ, RZ, 0, 2.384185791015625e-07 ;  /* 0x00000004ffab7435 */ /* 0x000fe200000001ff */
[----:B------:R-:W-:Y:S02]  /*6e40*/  MOV R169, R170 ;  /* 0x000000aa00a97202 */ /* 0x000fe40000000f00 */
[----:B------:R-:W-:-:S03]  /*6e50*/  MOV R168, 0x6e70 ;  /* 0x00006e7000a87802 */ /* 0x000fc60000000f00 */
[----:B------:R-:W-:Y:S05]  /*6e60*/  CALL.REL.NOINC `($__internal_39_$__cuda_sm70_shflsync_down_p) ;  /* 0x0000018000007944 */ /* 0x000fea0003c00000 */
[----:B------:R-:W-:Y:S01]  /*6e70*/  FADD.FTZ R246, R247, R246 ;  /* 0x000000f6f7f67221 */ /* 0x000fe20000010000 */
[----:B------:R-:W-:Y:S01]  /*6e80*/  MOV R168, 0x6ed0 ;  /* 0x00006ed000a87802 */ /* 0x000fe20000000f00 */
[----:B------:R-:W-:Y:S01]  /*6e90*/  FADD.FTZ R170, R170, R171 ;  /* 0x000000abaaaa7221 */ /* 0x000fe20000010000 */
[----:B------:R-:W-:-:S02]  /*6ea0*/  MOV R171, 0x2 ;  /* 0x0000000200ab7802 */ /* 0x000fc40000000f00 */
[----:B------:R-:W-:Y:S02]  /*6eb0*/  MOV R169, R246 ;  /* 0x000000f600a97202 */ /* 0x000fe40000000f00 */
[----:B------:R-:W-:Y:S05]  /*6ec0*/  CALL.REL.NOINC `($__internal_39_$__cuda_sm70_shflsync_down_p) ;  /* 0x0000012000007944 */ /* 0x000fea0003c00000 */
[----:B------:R-:W-:Y:S01]  /*6ed0*/  MOV R247, R171 ;  /* 0x000000ab00f77202 */ /* 0x000fe20000000f00 */
[----:B------:R-:W-:Y:S01]  /*6ee0*/  HFMA2.MMA R171, -RZ, RZ, 0, 1.1920928955078125e-07 ;  /* 0x00000002ffab7435 */ /* 0x000fe200000001ff */
[----:B------:R-:W-:Y:S02]  /*6ef0*/  MOV R169, R170 ;  /* 0x000000aa00a97202 */ /* 0x000fe40000000f00 */
        /* <DEDUP_REMOVED lines=9> */
[----:B------:R-:W-:Y:S01]  /*6f90*/  HFMA2.MMA R171, -RZ, RZ, 0, 5.9604644775390625e-08 ;  /* 0x00000001ffab7435 */ /* 0x000fe200000001ff */
[----:B------:R-:W-:-:S02]  /*6fa0*/  MOV R169, R170 ;  /* 0x000000aa00a97202 */ /* 0x000fc40000000f00 */
[----:B------:R-:W-:-:S03]  /*6fb0*/  MOV R168, 0x6fd0 ;  /* 0x00006fd000a87802 */ /* 0x000fc60000000f00 */
[----:B------:R-:W-:Y:S05]  /*6fc0*/  CALL.REL.NOINC `($__internal_39_$__cuda_sm70_shflsync_down_p) ;  /* 0x0000002000007944 */ /* 0x000fea0003c00000 */
[----:B------:R-:W-:Y:S01]  /*6fd0*/  MOV R169, R171 ;  /* 0x000000ab00a97202 */ /* 0x000fe20000000f00 */
[----:B------:R-:W-:Y:S05]  /*6fe0*/  BRA `(.L_x_2622) ;  /* 0xffffb63000007947 */ /* 0x000fea000383ffff */
        .weak           $__internal_39_$__cuda_sm70_shflsync_down_p
        .type           $__internal_39_$__cuda_sm70_shflsync_down_p,@function
        .size           $__internal_39_$__cuda_sm70_shflsync_down_p,(.L_x_11773 - $__internal_39_$__cuda_sm70_shflsync_down_p)
$__internal_39_$__cuda_sm70_shflsync_down_p:
        /* <DEDUP_REMOVED lines=8> */
[----:B-12---:R-:W-:Y:S05]  /*7070*/  RET.REL.NODEC R168 `(_ZN10layer_norm13ln_bwd_kernelINS_13Kernel_traitsI6__halfS2_S2_S2_fjLj8192ELj1ELj1ELj8ELj16ENS_18Kernel_traits_baseILj8192ES2_S2_S2_S2_fjLj256EEEEELb1ELb1ELb1ELb1EEEvNS_9BwdParamsE) ;  /* 0xffff8f80a8007950 */ /* 0x006fea0003c3ffff */
.L_x_2623:
        /* <DEDUP_REMOVED lines=16> */
.L_x_11773:


//--------------------- .text._ZN10layer_norm13ln_bwd_kernelINS_13Kernel_traitsIf13__nv_bfloat16S2_S2_fjLj8192ELj1ELj1ELj8ELj16ENS_18Kernel_traits_baseILj8192EfS2_S2_S2_fjLj256EEEEELb0ELb0ELb0ELb0EEEvNS_9BwdParamsE --------------------------
	.section	.text._ZN10layer_norm13ln_bwd_kernelINS_13Kernel_traitsIf13__nv_bfloat16S2_S2_fjLj8192ELj1ELj1ELj8ELj16ENS_18Kernel_traits_baseILj8192EfS2_S2_S2_fjLj256EEEEELb0ELb0ELb0ELb0EEEvNS_9BwdParamsE,"ax",@progbits
	.sectioninfo	@"SHI_REGISTERS=211"
	.align	128
        .global         _ZN10layer_norm13ln_bwd_kernelINS_13Kernel_traitsIf13__nv_bfloat16S2_S2_fjLj8192ELj1ELj1ELj8ELj16ENS_18Kernel_traits_baseILj8192EfS2_S2_S2_fjLj256EEEEELb0ELb0ELb0ELb0EEEvNS_9BwdParamsE
        .type           _ZN10layer_norm13ln_bwd_kernelINS_13Kernel_traitsIf13__nv_bfloat16S2_S2_fjLj8192ELj1ELj1ELj8ELj16ENS_18Kernel_traits_baseILj8192EfS2_S2_S2_fjLj256EEEEELb0ELb0ELb0ELb0EEEvNS_9BwdParamsE,@function
        .size           _ZN10layer_norm13ln_bwd_kernelINS_13Kernel_traitsIf13__nv_bfloat16S2_S2_fjLj8192ELj1ELj1ELj8ELj16ENS_18Kernel_traits_baseILj8192EfS2_S2_S2_fjLj256EEEEELb0ELb0ELb0ELb0EEEvNS_9BwdParamsE,(.L_x_11774 - _ZN10layer_norm13ln_bwd_kernelINS_13Kernel_traitsIf13__nv_bfloat16S2_S2_fjLj8192ELj1ELj1ELj8ELj16ENS_18Kernel_traits_baseILj8192EfS2_S2_S2_fjLj256EEEEELb0ELb0ELb0ELb0EEEvNS_9BwdParamsE)
        .other          _ZN10layer_norm13ln_bwd_kernelINS_13Kernel_traitsIf13__nv_bfloat16S2_S2_fjLj8192ELj1ELj1ELj8ELj16ENS_18Kernel_traits_baseILj8192EfS2_S2_S2_fjLj256EEEEELb0ELb0ELb0ELb0EEEvNS_9BwdParamsE,@"STO_CUDA_ENTRY STV_DEFAULT"
_ZN10layer_norm13ln_bwd_kernelINS_13Kernel_traitsIf13__nv_bfloat16S2_S2_fjLj8192ELj1ELj1ELj8ELj16ENS_18Kernel_traits_baseILj8192EfS2_S2_S2_fjLj256EEEEELb0ELb0ELb0ELb0EEEvNS_9BwdParamsE:
.text._ZN10layer_norm13ln_bwd_kernelINS_13Kernel_traitsIf13__nv_bfloat16S2_S2_fjLj8192ELj1ELj1ELj8ELj16ENS_18Kernel_traits_baseILj8192EfS2_S2_S2_fjLj256EEEEELb0ELb0ELb0ELb0EEEvNS_9BwdParamsE:
        /* <DEDUP_REMOVED lines=22> */
[----:B------:R-:W-:-:S02]  /*0160*/  @P2 IADD3 R6, R6, 0x100, RZ ;  /* 0x0000010006062810 */ /* 0x000fc40007ffe0ff */
[----:B------:R0:W5:Y:S03]  /*0170*/  @P1 LDG.E.128 R128, [R2.64+0x10] ;  /* 0x0000100402801981 */ /* 0x000166000c1e1d00 */
[C---:B------:R-:W-:Y:S01]  /*0180*/  @P3 IMAD.WIDE.U32 R10, R6.reuse, R11, c[0x0][0x1b0] ;  /* 0x00006c00060a3625 */ /* 0x040fe200078e000b */
[----:B------:R-:W-:Y:S01]  /*0190*/  @P3 IADD3 R6, R6, 0x100, RZ ;  /* 0x0000010006063810 */ /* 0x000fe20007ffe0ff */
[----:B------:R1:W5:Y:S04]  /*01a0*/  @P2 LDG.E.128 R124, [R8.64] ;  /* 0x00000004087c2981 */ /* 0x000368000c1e1d00 */
[----:B------:R-:W-:Y:S01]  /*01b0*/  @P4 IMAD.WIDE.U32 R6, R6, R7, c[0x0][0x1b0] ;  /* 0x00006c0006064625 */ /* 0x000fe200078e0007 */
[----:B------:R1:W5:Y:S04]  /*01c0*/  @P2 LDG.E.128 R120, [R8.64+0x10] ;  /* 0x0000100408782981 */ /* 0x000368000c1e1d00 */
[----:B------:R1:W5:Y:S04]  /*01d0*/  @P3 LDG.E.128 R116, [R10.64] ;  /* 0x000000040a743981 */ /* 0x000368000c1e1d00 */
[----:B------:R1:W5:Y:S04]  /*01e0*/  @P3 LDG.E.128 R112, [R10.64+0x10] ;  /* 0x000010040a703981 */ /* 0x000368000c1e1d00 */
[----:B------:R1:W5:Y:S04]  /*01f0*/  @P4 LDG.E.128 R108, [R6.64] ;  /* 0x00000004066c4981 */ /* 0x000368000c1e1d00 */
[----:B------:R1:W5:Y:S01]  /*0200*/  @P4 LDG.E.128 R104, [R6.64+0x10] ;  /* 0x0000100406684981 */ /* 0x000362000c1e1d00 */
        /* <DEDUP_REMOVED lines=36> */
[----:B------:R-:W-:-:S02]  /*0450*/  MOV R101, RZ ;  /* 0x000000ff00657202 */ /* 0x000fc40000000f00 */
.L_x_2643:
        /* <DEDUP_REMOVED lines=8> */
[----:B-----5:R0:W5:Y:S03]  /*04e0*/  LDG.E R169, [R152.64] ;  /* 0x0000000498a97981 */ /* 0x020166000c1e1900 */
        /* <DEDUP_REMOVED lines=15> */
[----:B0-----:R-:W-:Y:S01]  /*05e0*/  HFMA2.MMA R9, -RZ, RZ, 0, 9.5367431640625e-07 ;  /* 0x00000010ff097435 */ /* 0x001fe200000001ff */
[----:B------:R-:W-:-:S04]  /*05f0*/  LEA R12, P5, R0, c[0x0][0x188], 0x4 ;  /* 0x00006200000c7a11 */ /* 0x000fc800078a20ff */
[----:B------:R-:W-:-:S05]  /*0600*/  LEA.HI.X R13, R0, c[0x0][0x18c], RZ, 0x4, P5 ;  /* 0x00006300000d7a11 */ /* 0x000fca00028f24ff */
[----:B------:R-:W-:Y:S01]  /*0610*/  IMAD.WIDE.U32 R8, R0, R9, c[0x0][0x208] ;  /* 0x0000820000087625 */ /* 0x000fe200078e0009 */
[----:B------:R-:W2:Y:S05]  /*0620*/  LDG.E.128 R12, [R12.64] ;  /* 0x000000040c0c7981 */ /* 0x000eaa000c1e1d00 */
[----:B------:R-:W3:Y:S01]  /*0630*/  LDG.E.128 R8, [R8.64] ;  /* 0x0000000408087981 */ /* 0x000ee2000c1e1d00 */
[----:B------:R-:W-:-:S04]  /*0640*/  ISETP.NE.U32.AND P5, PT, RZ, c[0x0][0x218], PT ;  /* 0x00008600ff007a0c */ /* 0x000fc80003fa5070 */
[----:B------:R-:W-:-:S13]  /*0650*/  ISETP.NE.AND.EX P5, PT, RZ, c[0x0][0x21c], PT, P5 ;  /* 0x00008700ff007a0c */ /* 0x000fda0003fa5350 */
[----:B------:R-:W-:-:S04]  /*0660*/  @P5 LEA R6, P6, R0, c[0x0][0x218], 0x4 ;  /* 0x0000860000065a11 */ /* 0x000fc800078c20ff */
[----:B------:R-:W-:-:S05]  /*0670*/  @P5 LEA.HI.X R7, R0, c[0x0][0x21c], RZ, 0x4, P6 ;  /* 0x0000870000075a11 */ /* 0x000fca00030f24ff */
[----:B------:R2:W5:Y:S02]  /*0680*/  @P5 LDG.E.128 R36, [R6.64] ;  /* 0x0000000406245981 */ /* 0x000564000c1e1d00 */
[--C-:B--2---:R-:W-:Y:S02]  /*0690*/  PRMT R6, RZ, 0x5410, R12.reuse ;  /* 0x00005410ff067816 */ /* 0x104fe4000000000c */
[--C-:B------:R-:W-:Y:S02]  /*06a0*/  PRMT R16, RZ, 0x5410, R13.reuse ;  /* 0x00005410ff107816 */ /* 0x100fe4000000000d */
[----:B------:R-:W-:Y:S01]  /*06b0*/  PRMT R12, RZ, 0x7610, R12 ;  /* 0x00007610ff0c7816 */ /* 0x000fe2000000000c */
[C---:B------:R-:W-:Y:S01]  /*06c0*/  FADD.FTZ R6, -R157.reuse, R6 ;  /* 0x000000069d067221 */ /* 0x040fe20000010100 */
[----:B---3--:R-:W-:Y:S01]  /*06d0*/  PRMT R7, RZ, 0x5410, R8 ;  /* 0x00005410ff077816 */ /* 0x008fe20000000008 */
[----:B------:R-:W-:Y:S01]  /*06e0*/  FADD.FTZ R16, -R157, R16 ;  /* 0x000000109d107221 */ /* 0x000fe20000010100 */
[--C-:B------:R-:W-:Y:S01]  /*06f0*/  PRMT R148, RZ, 0x5410, R14.reuse ;  /* 0x00005410ff947816 */ /* 0x100fe2000000000e */
[----:B-----5:R-:W-:Y:S01]  /*0700*/  FMUL.FTZ R5, R169, R6 ;  /* 0x00000006a9057220 */ /* 0x020fe20000410000 */
[----:B------:R-:W-:Y:S01]  /*0710*/  PRMT R150, RZ, 0x7610, R14 ;  /* 0x00007610ff967816 */ /* 0x000fe2000000000e */
[----:B------:R-:W-:Y:S01]  /*0720*/  FADD.FTZ R12, -R157, R12 ;  /* 0x0000000c9d0c7221 */ /* 0x000fe20000010100 */
[----:B------:R-:W-:Y:S01]  /*0730*/  PRMT R14, RZ, 0x7610, R8 ;  /* 0x00007610ff0e7816 */ /* 0x000fe20000000008 */
[-C--:B------:R-:W-:Y:S01]  /*0740*/  FMUL.FTZ R8, R132, R7.reuse ;  /* 0x0000000784087220 */ /* 0x080fe20000410000 */
[----:B------:R-:W-:Y:S01]  /*0750*/  PRMT R18, RZ, 0x7610, R13 ;  /* 0x00007610ff127816 */ /* 0x000fe2000000000d */
[----:B------:R-:W-:Y:S01]  /*0760*/  FADD.FTZ R68, R68, R7 ;  /* 0x0000000744447221 */ /* 0x000fe20000010000 */
[--C-:B------:R-:W-:Y:S01]  /*0770*/  PRMT R13, RZ, 0x5410, R9.reuse ;  /* 0x00005410ff0d7816 */ /* 0x100fe20000000009 */
[----:B------:R-:W-:Y:S01]  /*0780*/  FFMA.FTZ R100, R5, R7, R100 ;  /* 0x0000000705647223 */ /* 0x000fe20000010064 */
[----:B------:R-:W-:Y:S01]  /*0790*/  PRMT R20, RZ, 0x7610, R9 ;  /* 0x00007610ff147816 */ /* 0x000fe20000000009 */
[----:B------:R-:W-:Y:S01]  /*07a0*/  FMUL.FTZ R9, R169, R16 ;  /* 0x00000010a9097220 */ /* 0x000fe20000410000 */
[--C-:B------:R-:W-:Y:S01]  /*07b0*/  PRMT R154, RZ, 0x5410, R15.reuse ;  /* 0x00005410ff9a7816 */ /* 0x100fe2000000000f */
[----:B------:R-:W-:Y:S01]  /*07c0*/  FMUL.FTZ R7, R133, R14 ;  /* 0x0000000e85077220 */ /* 0x000fe20000410000 */
[----:B------:R-:W-:Y:S01]  /*07d0*/  PRMT R158, RZ, 0x7610, R15 ;  /* 0x00007610ff9e7816 */ /* 0x000fe2000000000f */
[----:B------:R-:W-:Y:S01]  /*07e0*/  FADD.FTZ R16, RZ, R8 ;  /* 0x00000008ff107221 */ /* 0x000fe20000010000 */
[--C-:B------:R-:W-:Y:S01]  /*07f0*/  PRMT R15, RZ, 0x5410, R10.reuse ;  /* 0x00005410ff0f7816 */ /* 0x100fe2000000000a */
[----:B------:R-:W-:Y:S01]  /*0800*/  FMUL.FTZ R6, R169, R12 ;  /* 0x0000000ca9067220 */ /* 0x000fe20000410000 */
[----:B------:R-:W-:Y:S01]  /*0810*/  PRMT R152, RZ, 0x7610, R10 ;  /* 0x00007610ff987816 */ /* 0x000fe2000000000a */
[----:B------:R-:W-:Y:S01]  /*0820*/  FFMA.FTZ R17, R5, R8, RZ ;  /* 0x0000000805117223 */ /* 0x000fe200000100ff */
[--C-:B------:R-:W-:Y:S01]  /*0830*/  PRMT R151, RZ, 0x5410, R11.reuse ;  /* 0x00005410ff977816 */ /* 0x100fe2000000000b */
[----:B------:R-:W-:Y:S01]  /*0840*/  FMUL.FTZ R12, R134, R13 ;  /* 0x0000000d860c7220 */ /* 0x000fe20000410000 */
[----:B------:R-:W-:Y:S01]  /*0850*/  PRMT R160, RZ, 0x7610, R11 ;  /* 0x00007610ffa07816 */ /* 0x000fe2000000000b */
[----:B------:R-:W-:-:S02]  /*0860*/  FADD.FTZ R19, R16, R7 ;  /* 0x0000000710137221 */ /* 0x000fc40000010000 */
[C---:B------:R-:W-:Y:S02]  /*0870*/  FADD.FTZ R10, -R157.reuse, R18 ;  /* 0x000000129d0a7221 */ /* 0x040fe40000010100 */
[----:B------:R-:W-:Y:S02]  /*0880*/  FFMA.FTZ R17, R6, R7, R17 ;  /* 0x0000000706117223 */ /* 0x000fe40000010011 */
[----:B------:R-:W-:Y:S02]  /*0890*/  FADD.FTZ R70, R70, R13 ;  /* 0x0000000d46467221 */ /* 0x000fe40000010000 */
[----:B------:R-:W-:Y:S02]  /*08a0*/  FADD.FTZ R148, -R157, R148 ;  /* 0x000000949d947221 */ /* 0x000fe40000010100 */
[----:B------:R-:W-:Y:S02]  /*08b0*/  FFMA.FTZ R102, R9, R13, R102 ;  /* 0x0000000d09667223 */ /* 0x000fe40000010066 */
[----:B------:R-:W-:-:S02]  /*08c0*/  FADD.FTZ R18, R19, R12 ;  /* 0x0000000c13127221 */ /* 0x000fc40000010000 */
[----:B------:R-:W-:Y:S02]  /*08d0*/  FMUL.FTZ R10, R169, R10 ;  /* 0x0000000aa90a7220 */ /* 0x000fe40000410000 */
[----:B------:R-:W-:Y:S02]  /*08e0*/  FMUL.FTZ R13, R135, R20 ;  /* 0x00000014870d7220 */ /* 0x000fe40000410000 */
[----:B------:R-:W-:Y:S02]  /*08f0*/  FFMA.FTZ R19, R9, R12, R17 ;  /* 0x0000000c09137223 */ /* 0x000fe40000010011 */
[----:B------:R-:W-:Y:S02]  /*0900*/  FADD.FTZ R69, R69, R14 ;  /* 0x0000000e45457221 */ /* 0x000fe40000010000 */
[----:B------:R-:W-:Y:S02]  /*0910*/  FFMA.FTZ R101, R6, R14, R101 ;  /* 0x0000000e06657223 */ /* 0x000fe40000010065 */
[----:B------:R-:W-:-:S02]  /*0920*/  FMUL.FTZ R11, R169, R148 ;  /* 0x00000094a90b7220 */ /* 0x000fc40000410000 */
[----:B------:R-:W-:Y:S02]  /*0930*/  FMUL.FTZ R14, R128, R15 ;  /* 0x0000000f800e7220 */ /* 0x000fe40000410000 */
[----:B------:R-:W-:Y:S02]  /*0940*/  FADD.FTZ R150, -R157, R150 ;  /* 0x000000969d967221 */ /* 0x000fe40000010100 */
[----:B------:R-:W-:Y:S02]  /*0950*/  FADD.FTZ R149, R18, R13 ;  /* 0x0000000d12957221 */ /* 0x000fe40000010000 */
[C---:B------:R-:W-:Y:S02]  /*0960*/  FFMA.FTZ R19, R10.reuse, R13, R19 ;  /* 0x0000000d0a137223 */ /* 0x040fe40000010013 */
[----:B------:R-:W-:Y:S02]  /*0970*/  FADD.FTZ R71, R71, R20 ;  /* 0x0000001447477221 */ /* 0x000fe40000010000 */
[----:B------:R-:W-:-:S02]  /*0980*/  FFMA.FTZ R103, R10, R20, R103 ;  /* 0x000000140a677223 */ /* 0x000fc40000010067 */
        /* <DEDUP_REMOVED lines=12> */
[----:B------:R-:W-:Y:S01]  /*0a50*/  FMUL.FTZ R20, R169, R158 ;  /* 0x0000009ea9147220 */ /* 0x000fe20000410000 */
[----:B------:R-:W-:Y:S01]  /*0a60*/  IADD3 R158, R0, 0x100, RZ ;  /* 0x00000100009e7810 */ /* 0x000fe20007ffe0ff */
        /* <DEDUP_REMOVED lines=11> */
.L_x_2626:
[----:B0-----:R-:W-:Y:S05]  /*0b20*/  BSYNC B0 ;  /* 0x0000000000007941 */ /* 0x001fea0003800000 */
.L_x_2625:
        /* <DEDUP_REMOVED lines=39> */
[----:B------:R-:W-:Y:S01]  /*0da0*/  FFMA.FTZ R160, R21, R24, R160 ;  /* 0x0000001815a07223 */ /* 0x000fe200000100a0 */
[--C-:B------:R-:W-:Y:S01]  /*0db0*/  PRMT R151, RZ, 0x5410, R27.reuse ;  /* 0x00005410ff977816 */ /* 0x100fe2000000001b */
[----:B------:R-:W-:Y:S01]  /*0dc0*/  FADD.FTZ R26, -R157, R150 ;  /* 0x000000969d1a7221 */ /* 0x000fe20000010100 */
[----:B------:R-:W-:Y:S01]  /*0dd0*/  PRMT R206, RZ, 0x7610, R27 ;  /* 0x00007610ffce7816 */ /* 0x000fe2000000001b */
[----:B------:R-:W-:-:S02]  /*0de0*/  FMUL.FTZ R28, R126, R29 ;  /* 0x0000001d7e1c7220 */ /* 0x000fc40000410000 */
[----:B------:R-:W-:Y:S02]  /*0df0*/  FADD.FTZ R149, R148, R23 ;  /* 0x0000001794957221 */ /* 0x000fe40000010000 */
[----:B------:R-:W-:Y:S02]  /*0e00*/  FFMA.FTZ R160, R22, R23, R160 ;  /* 0x0000001716a07223 */ /* 0x000fe400000100a0 */
[----:B------:R-:W-:Y:S02]  /*0e10*/  FADD.FTZ R62, R62, R29 ;  /* 0x0000001d3e3e7221 */ /* 0x000fe40000010000 */
[----:B------:R-:W-:Y:S02]  /*0e20*/  FADD.FTZ R154, -R157, R154 ;  /* 0x0000009a9d9a7221 */ /* 0x000fe40000010100 */
        /* <DEDUP_REMOVED lines=8> */
[----:B------:R-:W-:Y:S02]  /*0eb0*/  FADD.FTZ R162, -R157, R162 ;  /* 0x000000a29da27221 */ /* 0x000fe40000010100 */
[----:B------:R-:W-:Y:S02]  /*0ec0*/  FMUL.FTZ R30, R120, R31 ;  /* 0x0000001f781e7220 */ /* 0x000fe40000410000 */
[----:B------:R-:W-:Y:S02]  /*0ed0*/  FADD.FTZ R149, R148, R29 ;  /* 0x0000001d94957221 */ /* 0x000fe40000010000 */
[----:B------:R-:W-:Y:S02]  /*0ee0*/  FFMA.FTZ R160, R26, R29, R160 ;  /* 0x0000001d1aa07223 */ /* 0x000fe400000100a0 */
        /* <DEDUP_REMOVED lines=26> */
.L_x_2628:
[----:B------:R-:W-:Y:S05]  /*1090*/  BSYNC B0 ;  /* 0x0000000000007941 */ /* 0x000fea0003800000 */
.L_x_2627:
[----:B------:R-:W-:Y:S01]  /*10a0*/  BSSY B0, `(.L_x_2629) ;  /* 0x0000056000007945 */ /* 0x000fe20003800000 */
[----:B------:R-:W-:Y:S05]  /*10b0*/  @!P3 BRA `(.L_x_2630) ;  /* 0x000005400000b947 */ /* 0x000fea0003800000 */
[----:B------:R-:W-:Y:S01]  /*10c0*/  HFMA2.MMA R153, -RZ, RZ, 0, 9.5367431640625e-07 ;  /* 0x00000010ff997435 */ /* 0x000fe200000001ff */
        /* <DEDUP_REMOVED lines=22> */
[-C--:B------:R-:W-:Y:S01]  /*1230*/  FMUL.FTZ R172, R116, R149.reuse ;  /* 0x0000009574ac7220 */ /* 0x080fe20000410000 */
[----:B------:R-:W-:Y:S01]  /*1240*/  PRMT R184, RZ, 0x7610, R151 ;  /* 0x00007610ffb87816 */ /* 0x000fe20000000097 */
[----:B------:R-:W-:Y:S01]  /*1250*/  FMUL.FTZ R170, R169, R148 ;  /* 0x00000094a9aa7220 */ /* 0x000fe20000410000 */
[--C-:B------:R-:W-:Y:S01]  /*1260*/  PRMT R151, RZ, 0x5410, R153.reuse ;  /* 0x00005410ff977816 */ /* 0x100fe20000000099 */
[----:B------:R-:W-:Y:S01]  /*1270*/  FADD.FTZ R176, -R157, R176 ;  /* 0x000000b09db07221 */ /* 0x000fe20000010100 */
[--C-:B------:R-:W-:Y:S01]  /*1280*/  PRMT R178, RZ, 0x5410, R150.reuse ;  /* 0x00005410ffb27816 */ /* 0x100fe20000000096 */
[----:B------:R-:W-:Y:S01]  /*1290*/  FMUL.FTZ R175, R117, R152 ;  /* 0x0000009875af7220 */ /* 0x000fe20000410000 */
[----:B------:R-:W-:Y:S01]  /*12a0*/  PRMT R180, RZ, 0x7610, R150 ;  /* 0x00007610ffb47816 */ /* 0x000fe20000000096 */
[----:B------:R-:W-:Y:S01]  /*12b0*/  FADD.FTZ R148, R159, R172 ;  /* 0x000000ac9f947221 */ /* 0x000fe20000010000 */
[----:B------:R-:W-:Y:S01]  /*12c0*/  PRMT R150, RZ, 0x7610, R153 ;  /* 0x00007610ff967816 */ /* 0x000fe20000000099 */
[----:B------:R-:W-:Y:S01]  /*12d0*/  FFMA.FTZ R160, R171, R172, R160 ;  /* 0x000000acaba07223 */ /* 0x000fe200000100a0 */
[--C-:B------:R-:W-:Y:S01]  /*12e0*/  PRMT R153, RZ, 0x5410, R154.reuse ;  /* 0x00005410ff997816 */ /* 0x100fe2000000009a */
[----:B------:R-:W-:Y:S01]  /*12f0*/  FMUL.FTZ R177, R169, R174 ;  /* 0x000000aea9b17220 */ /* 0x000fe20000410000 */
[----:B------:R-:W-:Y:S01]  /*1300*/  PRMT R154, RZ, 0x7610, R154 ;  /* 0x00007610ff9a7816 */ /* 0x000fe2000000009a */
[----:B------:R-:W-:Y:S01]  /*1310*/  FADD.FTZ R52, R52, R149 ;  /* 0x0000009534347221 */ /* 0x000fe20000010000 */
[--C-:B------:R-:W-:Y:S01]  /*1320*/  PRMT R161, RZ, 0x5410, R155.reuse ;  /* 0x00005410ffa17816 */ /* 0x100fe2000000009b */
[----:B------:R-:W-:Y:S01]  /*1330*/  FFMA.FTZ R84, R171, R149, R84 ;  /* 0x00000095ab547223 */ /* 0x000fe20000010054 */
[----:B------:R-:W-:Y:S01]  /*1340*/  PRMT R162, RZ, 0x7610, R155 ;  /* 0x00007610ffa27816 */ /* 0x000fe2000000009b */
[----:B------:R-:W-:-:S02]  /*1350*/  FMUL.FTZ R174, R169, R176 ;  /* 0x000000b0a9ae7220 */ /* 0x000fc40000410000 */
[----:B------:R-:W-:Y:S02]  /*1360*/  FMUL.FTZ R176, R118, R151 ;  /* 0x0000009776b07220 */ /* 0x000fe40000410000 */
[----:B------:R-:W-:Y:S02]  /*1370*/  FADD.FTZ R149, R148, R175 ;  /* 0x000000af94957221 */ /* 0x000fe40000010000 */
[----:B------:R-:W-:Y:S02]  /*1380*/  FFMA.FTZ R160, R170, R175, R160 ;  /* 0x000000afaaa07223 */ /* 0x000fe400000100a0 */
[----:B------:R-:W-:Y:S02]  /*1390*/  FADD.FTZ R178, -R157, R178 ;  /* 0x000000b29db27221 */ /* 0x000fe40000010100 */
[----:B------:R-:W-:Y:S02]  /*13a0*/  FMUL.FTZ R181, R119, R150 ;  /* 0x0000009677b57220 */ /* 0x000fe40000410000 */
[----:B------:R-:W-:-:S02]  /*13b0*/  FADD.FTZ R148, R149, R176 ;  /* 0x000000b095947221 */ /* 0x000fc40000010000 */
[----:B------:R-:W-:Y:S02]  /*13c0*/  FFMA.FTZ R160, R177, R176, R160 ;  /* 0x000000b0b1a07223 */ /* 0x000fe400000100a0 */
[----:B------:R-:W-:Y:S02]  /*13d0*/  FMUL.FTZ R179, R169, R178 ;  /* 0x000000b2a9b37220 */ /* 0x000fe40000410000 */
[----:B------:R-:W-:Y:S02]  /*13e0*/  FMUL.FTZ R178, R112, R153 ;  /* 0x0000009970b27220 */ /* 0x000fe40000410000 */
[----:B------:R-:W-:Y:S02]  /*13f0*/  FADD.FTZ R180, -R157, R180 ;  /* 0x000000b49db47221 */ /* 0x000fe40000010100 */
[----:B------:R-:W-:Y:S02]  /*1400*/  FADD.FTZ R149, R148, R181 ;  /* 0x000000b594957221 */ /* 0x000fe40000010000 */
[----:B------:R-:W-:-:S02]  /*1410*/  FFMA.FTZ R160, R174, R181, R160 ;  /* 0x000000b5aea07223 */ /* 0x000fc400000100a0 */
[----:B------:R-:W-:Y:S02]  /*1420*/  FADD.FTZ R182, -R157, R182 ;  /* 0x000000b69db67221 */ /* 0x000fe40000010100 */
[----:B------:R-:W-:Y:S02]  /*1430*/  FMUL.FTZ R180, R169, R180 ;  /* 0x000000b4a9b47220 */ /* 0x000fe40000410000 */
[----:B------:R-:W-:Y:S02]  /*1440*/  FMUL.FTZ R183, R113, R154 ;  /* 0x0000009a71b77220 */ /* 0x000fe40000410000 */
[----:B------:R-:W-:Y:S02]  /*1450*/  FADD.FTZ R148, R149, R178 ;  /* 0x000000b295947221 */ /* 0x000fe40000010000 */
[----:B------:R-:W-:Y:S02]  /*1460*/  FFMA.FTZ R160, R179, R178, R160 ;  /* 0x000000b2b3a07223 */ /* 0x000fe400000100a0 */
[----:B------:R-:W-:-:S02]  /*1470*/  FMUL.FTZ R185, R169, R182 ;  /* 0x000000b6a9b97220 */ /* 0x000fc40000410000 */
[----:B------:R-:W-:Y:S02]  /*1480*/  FMUL.FTZ R182, R114, R161 ;  /* 0x000000a172b67220 */ /* 0x000fe40000410000 */
[----:B------:R-:W-:Y:S02]  /*1490*/  FADD.FTZ R186, -R157, R184 ;  /* 0x000000b89dba7221 */ /* 0x000fe40000010100 */
        /* <DEDUP_REMOVED lines=22> */
.L_x_2630:
[----:B------:R-:W-:Y:S05]  /*1600*/  BSYNC B0 ;  /* 0x0000000000007941 */ /* 0x000fea0003800000 */
.L_x_2629:
        /* <DEDUP_REMOVED lines=15> */
[--C-:B0-----:R-:W-:Y:S01]  /*1700*/  PRMT R162, RZ, 0x5410, R149.reuse ;  /* 0x00005410ffa27816 */ /* 0x101fe20000000095 */
[C---:B------:R-:W-:Y:S01]  /*1710*/  FADD.FTZ R158, -R157.reuse, R158 ;  /* 0x0000009e9d9e7221 */ /* 0x040fe20000010100 */
[----:B------:R-:W-:Y:S01]  /*1720*/  PRMT R188, RZ, 0x7610, R149 ;  /* 0x00007610ffbc7816 */ /* 0x000fe20000000095 */
[----:B------:R-:W-:Y:S01]  /*1730*/  FADD.FTZ R148, -R157, R148 ;  /* 0x000000949d947221 */ /* 0x000fe20000010100 */
[----:B------:R-:W-:Y:S01]  /*1740*/  PRMT R190, RZ, 0x5410, R150 ;  /* 0x00005410ffbe7816 */ /* 0x000fe20000000096 */
[----:B-----5:R-:W-:Y:S01]  /*1750*/  FMUL.FTZ R173, R169, R158 ;  /* 0x0000009ea9ad7220 */ /* 0x020fe20000410000 */
[----:B---3--:R-:W-:Y:S01]  /*1760*/  PRMT R149, RZ, 0x5410, R152 ;  /* 0x00005410ff957816 */ /* 0x008fe20000000098 */
[C---:B------:R-:W-:Y:S01]  /*1770*/  FADD.FTZ R192, -R157.reuse, R188 ;  /* 0x000000bc9dc07221 */ /* 0x040fe20000010100 */
[----:B------:R-:W-:Y:S01]  /*1780*/  PRMT R152, RZ, 0x7610, R152 ;  /* 0x00007610ff987816 */ /* 0x000fe20000000098 */
[----:B------:R-:W-:Y:S01]  /*1790*/  FADD.FTZ R196, -R157, R190 ;  /* 0x000000be9dc47221 */ /* 0x000fe20000010100 */
[----:B------:R-:W-:Y:S01]  /*17a0*/  PRMT R150, RZ, 0x7610, R150 ;  /* 0x00007610ff967816 */ /* 0x000fe20000000096 */
[----:B------:R-:W-:Y:S01]  /*17b0*/  FMUL.FTZ R190, R108, R149 ;  /* 0x000000956cbe7220 */ /* 0x000fe20000410000 */
[--C-:B------:R-:W-:Y:S01]  /*17c0*/  PRMT R194, RZ, 0x5410, R151.reuse ;  /* 0x00005410ffc27816 */ /* 0x100fe20000000097 */
        /* <DEDUP_REMOVED lines=8> */
[C---:B------:R-:W-:Y:S01]  /*1850*/  FADD.FTZ R198, -R157.reuse, R150 ;  /* 0x000000969dc67221 */ /* 0x040fe20000010100 */
[----:B------:R-:W-:Y:S01]  /*1860*/  PRMT R150, RZ, 0x7610, R153 ;  /* 0x00007610ff967816 */ /* 0x000fe20000000099 */
[----:B------:R-:W-:Y:S01]  /*1870*/  FADD.FTZ R200, -R157, R194 ;  /* 0x000000c29dc87221 */ /* 0x000fe20000010100 */
[--C-:B------:R-:W-:Y:S01]  /*1880*/  PRMT R153, RZ, 0x5410, R154.reuse ;  /* 0x00005410ff997816 */ /* 0x100fe2000000009a */
[----:B------:R-:W-:Y:S01]  /*1890*/  FADD.FTZ R44, R44, R149 ;  /* 0x000000952c2c7221 */ /* 0x000fe20000010000 */
[----:B------:R-:W-:Y:S01]  /*18a0*/  PRMT R154, RZ, 0x7610, R154 ;  /* 0x00007610ff9a7816 */ /* 0x000fe2000000009a */
        /* <DEDUP_REMOVED lines=13> */
[----:B------:R-:W-:Y:S01]  /*1980*/  FADD.FTZ R204, -R157, R202 ;  /* 0x000000ca9dcc7221 */ /* 0x000fe20000010100 */
[----:B------:R-:W-:Y:S01]  /*1990*/  PRMT R157, RZ, 0x5410, R155 ;  /* 0x00005410ff9d7816 */ /* 0x000fe2000000009b */
        /* <DEDUP_REMOVED lines=28> */
.L_x_2632:
[----:B------:R-:W-:Y:S05]  /*1b60*/  BSYNC B0 ;  /* 0x0000000000007941 */ /* 0x000fea0003800000 */
.L_x_2631:
        /* <DEDUP_REMOVED lines=9> */
.L_x_2644:
        /* <DEDUP_REMOVED lines=18> */
.L_x_2645:
        /* <DEDUP_REMOVED lines=73> */
[----:B------:R-:W-:Y:S02]  /*21b0*/  FMUL.FTZ R206, R169, R152 ;  /* 0x00000098a9ce7220 */ /* 0x000fe40000410000 */
[----:B------:R-:W-:Y:S01]  /*21c0*/  @P5 FADD.FTZ R148, R148, R149 ;  /* 0x0000009594945221 */ /* 0x000fe20000010000 */
[----:B------:R-:W-:Y:S01]  /*21d0*/  @P5 PRMT R149, RZ, 0x7610, R36 ;  /* 0x00007610ff955816 */ /* 0x000fe20000000024 */
[----:B------:R-:W-:-:S02]  /*21e0*/  FADD.FTZ R158, R19, -R158 ;  /* 0x8000009e139e7221 */ /* 0x000fc40000010000 */
        /* <DEDUP_REMOVED lines=21> */
[----:B------:R-:W-:Y:S01]  /*2340*/  @P0 F2FP.BF16.PACK_AB R208, RZ, R208 ;  /* 0x000000d0ffd0023e */ /* 0x000fe200000010ff */
[-C--:B------:R-:W-:Y:S01]  /*2350*/  FMUL.FTZ R149, R154, R203.reuse ;  /* 0x000000cb9a957220 */ /* 0x080fe20000410000 */
[----:B------:R-:W-:Y:S01]  /*2360*/  @P0 PRMT R147, R163, 0x7610, R147 ;  /* 0x00007610a3930816 */ /* 0x000fe20000000093 */
[-C--:B------:R-:W-:Y:S01]  /*2370*/  FMUL.FTZ R160, R160, R203.reuse ;  /* 0x000000cba0a07220 */ /* 0x080fe20000410000 */
[----:B------:R-:W-:Y:S01]  /*2380*/  F2FP.BF16.PACK_AB R148, R151, R148 ;  /* 0x000000949794723e */ /* 0x000fe200000010ff */
[----:B------:R-:W-:Y:S01]  /*2390*/  FMUL.FTZ R206, R206, R203 ;  /* 0x000000cbcece7220 */ /* 0x000fe20000410000 */
[----:B------:R-:W-:Y:S01]  /*23a0*/  @P0 PRMT R145, R145, 0x5410, R159 ;  /* 0x0000541091910816 */ /* 0x000fe2000000009f */
[----:B------:R-:W-:Y:S01]  /*23b0*/  IMAD.WIDE.U32 R152, R0, R201, c[0x0][0x248] ;  /* 0x0000920000987625 */ /* 0x000fe200078e00c9 */
[----:B------:R-:W-:-:S02]  /*23c0*/  @P0 PRMT R144, R144, 0x5410, R158 ;  /* 0x0000541090900816 */ /* 0x000fc4000000009e */
[----:B------:R-:W-:Y:S01]  /*23d0*/  @P0 PRMT R147, R147, 0x5410, R208 ;  /* 0x0000541093930816 */ /* 0x000fe200000000d0 */
[----:B------:R-:W-:Y:S01]  /*23e0*/  @P5 IMAD.WIDE.U32 R154, R0, R201, c[0x0][0x258] ;  /* 0x00009600009a5625 */ /* 0x000fe200078e00c9 */
[----:B------:R-:W-:Y:S02]  /*23f0*/  F2FP.BF16.PACK_AB R149, R160, R149 ;  /* 0x00000095a095723e */ /* 0x000fe400000010ff */
[----:B------:R-:W-:Y:S02]  /*2400*/  F2FP.BF16.PACK_AB R151, R205, R206 ;  /* 0x000000cecd97723e */ /* 0x000fe400000010ff */
[----:B------:R0:W-:Y:S01]  /*2410*/  @P5 STG.E.128 [R154.64], R144 ;  /* 0x000000909a005986 */ /* 0x0001e2000c101d04 */
[----:B------:R-:W-:-:S03]  /*2420*/  IADD3 R0, R0, 0x100, RZ ;  /* 0x0000010000007810 */ /* 0x000fc60007ffe0ff */
[----:B------:R0:W-:Y:S04]  /*2430*/  STG.E.128 [R152.64], R148 ;  /* 0x0000009498007986 */ /* 0x0001e8000c101d04 */
.L_x_2636:
[----:B------:R-:W-:Y:S05]  /*2440*/  BSYNC B0 ;  /* 0x0000000000007941 */ /* 0x000fea0003800000 */
.L_x_2635:
        /* <DEDUP_REMOVED lines=82> */
.L_x_2638:
[----:B------:R-:W-:Y:S05]  /*2970*/  BSYNC B0 ;  /* 0x0000000000007941 */ /* 0x000fea0003800000 */
.L_x_2637:
        /* <DEDUP_REMOVED lines=82> */
.L_x_2640:
[----:B------:R-:W-:Y:S05]  /*2ea0*/  BSYNC B0 ;  /* 0x0000000000007941 */ /* 0x000fea0003800000 */
.L_x_2639:
        /* <DEDUP_REMOVED lines=9> */
[----:B------:R-:W-:Y:S01]  /*2f40*/  FADD.FTZ R148, R190, -R149 ;  /* 0x80000095be947221 */ /* 0x000fe20000010000 */
[----:B------:R-:W-:Y:S01]  /*2f50*/  ISETP.NE.AND.EX P0, PT, RZ, c[0x0][0x25c], PT, P0 ;  /* 0x00009700ff007a0c */ /* 0x000fe20003f05300 */
[----:B------:R-:W-:-:S02]  /*2f60*/  FMUL.FTZ R160, R169, R160 ;  /* 0x000000a0a9a07220 */ /* 0x000fc40000410000 */
[----:B------:R-:W-:Y:S02]  /*2f70*/  FADD.FTZ R162, R195, -R158 ;  /* 0x8000009ec3a27221 */ /* 0x000fe40000010000 */
[--C-:B------:R-:W-:Y:S02]  /*2f80*/  FFMA.FTZ R151, R187, R156, R157.reuse ;  /* 0x0000009cbb977223 */ /* 0x100fe4000001009d */
[--C-:B------:R-:W-:Y:S01]  /*2f90*/  @P5 PRMT R149, RZ, 0x5410, R142.reuse ;  /* 0x00005410ff955816 */ /* 0x100fe2000000008e */
[----:B------:R-:W-:Y:S02]  /*2fa0*/  FMUL.FTZ R162, R169, R162 ;  /* 0x000000a2a9a27220 */ /* 0x000fe40000410000 */
[----:B------:R-:W-:Y:S02]  /*2fb0*/  FFMA.FTZ R154, R192, R156, R157 ;  /* 0x0000009cc09a7223 */ /* 0x000fe4000001009d */
[----:B------:R-:W-:Y:S01]  /*2fc0*/  @P5 FADD.FTZ R160, R160, R149 ;  /* 0x00000095a0a05221 */ /* 0x000fe20000010000 */
[----:B------:R-:W-:Y:S01]  /*2fd0*/  @P5 PRMT R149, RZ, 0x7610, R142 ;  /* 0x00007610ff955816 */ /* 0x000fe2000000008e */
[----:B------:R-:W-:-:S02]  /*2fe0*/  FADD.FTZ R152, R194, -R151 ;  /* 0x80000097c2987221 */ /* 0x000fc40000010000 */
[-CC-:B------:R-:W-:Y:S02]  /*2ff0*/  FFMA.FTZ R150, R188, R156.reuse, R157.reuse ;  /* 0x0000009cbc967223 */ /* 0x180fe4000001009d */
[-CC-:B------:R-:W-:Y:S02]  /*3000*/  FFMA.FTZ R155, R197, R156.reuse, R157.reuse ;  /* 0x0000009cc59b7223 */ /* 0x180fe4000001009d */
[----:B------:R-:W-:Y:S02]  /*3010*/  FFMA.FTZ R206, R204, R156, R157 ;  /* 0x0000009cccce7223 */ /* 0x000fe4000001009d */
[----:B------:R-:W-:Y:S01]  /*3020*/  @P5 FADD.FTZ R162, R162, R149 ;  /* 0x00000095a2a25221 */ /* 0x000fe20000010000 */
[----:B------:R-:W-:Y:S01]  /*3030*/  @P5 PRMT R149, RZ, 0x5410, R141 ;  /* 0x00005410ff955816 */ /* 0x000fe2000000008d */
[----:B------:R-:W-:Y:S02]  /*3040*/  FADD.FTZ R156, R191, -R154 ;  /* 0x8000009abf9c7221 */ /* 0x000fe40000010000 */
[C---:B------:R-:W-:Y:S01]  /*3050*/  FMUL.FTZ R154, R169.reuse, R152 ;  /* 0x00000098a99a7220 */ /* 0x040fe20000410000 */
[----:B------:R-:W-:Y:S01]  /*3060*/  @P0 F2FP.BF16.PACK_AB R159, RZ, R162 ;  /* 0x000000a2ff9f023e */ /* 0x000fe200000010ff */
[----:B------:R-:W-:-:S02]  /*3070*/  FMUL.FTZ R158, R169, R156 ;  /* 0x0000009ca99e7220 */ /* 0x000fc40000410000 */
[----:B------:R-:W-:Y:S01]  /*3080*/  @P5 FADD.FTZ R154, R154, R149 ;  /* 0x000000959a9a5221 */ /* 0x000fe20000010000 */
[----:B------:R-:W-:Y:S01]  /*3090*/  @P5 PRMT R149, RZ, 0x7610, R141 ;  /* 0x00007610ff955816 */ /* 0x000fe2000000008d */
[----:B------:R-:W-:Y:S02]  /*30a0*/  FMUL.FTZ R148, R169, R148 ;  /* 0x00000094a9947220 */ /* 0x000fe40000410000 */
[----:B------:R-:W-:Y:S01]  /*30b0*/  FADD.FTZ R150, R189, -R150 ;  /* 0x80000096bd967221 */ /* 0x000fe20000010000 */
[----:B------:R-:W-:Y:S01]  /*30c0*/  @P0 F2FP.BF16.PACK_AB R153, RZ, R154 ;  /* 0x0000009aff99023e */ /* 0x000fe200000010ff */
[----:B------:R-:W-:Y:S01]  /*30d0*/  @P5 FADD.FTZ R158, R158, R149 ;  /* 0x000000959e9e5221 */ /* 0x000fe20000010000 */
[--C-:B------:R-:W-:Y:S01]  /*30e0*/  @P5 PRMT R149, RZ, 0x5410, R140.reuse ;  /* 0x00005410ff955816 */ /* 0x100fe2000000008c */
[----:B------:R-:W-:Y:S01]  /*30f0*/  FMUL.FTZ R150, R169, R150 ;  /* 0x00000096a9967220 */ /* 0x000fe20000410000 */
[----:B------:R-:W-:Y:S01]  /*3100*/  @P0 PRMT R145, R153, 0x7610, R145 ;  /* 0x0000761099910816 */ /* 0x000fe20000000091 */
[----:B------:R-:W-:Y:S01]  /*3110*/  FADD.FTZ R200, R202, -R155 ;  /* 0x8000009bcac87221 */ /* 0x000fe20000010000 */
[----:B------:R-:W-:Y:S01]  /*3120*/  @P0 F2FP.BF16.PACK_AB R155, RZ, R160 ;  /* 0x000000a0ff9b023e */ /* 0x000fe200000010ff */
[----:B------:R-:W-:Y:S01]  /*3130*/  @P5 FADD.FTZ R148, R148, R149 ;  /* 0x0000009594945221 */ /* 0x000fe20000010000 */
[----:B------:R-:W-:Y:S01]  /*3140*/  @P5 PRMT R149, RZ, 0x7610, R140 ;  /* 0x00007610ff955816 */ /* 0x000fe2000000008c */
        /* <DEDUP_REMOVED lines=8> */
[-C--:B------:R-:W-:Y:S01]  /*31d0*/  FMUL.FTZ R160, R160, R203.reuse ;  /* 0x000000cba0a07220 */ /* 0x080fe20000410000 */
[----:B------:R-:W-:Y:S01]  /*31e0*/  MOV R155, 0x10 ;  /* 0x00000010009b7802 */ /* 0x000fe20000000f00 */
[----:B------:R-:W-:Y:S01]  /*31f0*/  @P5 FADD.FTZ R200, R200, R149 ;  /* 0x00000095c8c85221 */ /* 0x000fe20000010000 */
[----:B------:R-:W-:Y:S01]  /*3200*/  @P5 PRMT R149, RZ, 0x7610, R143 ;  /* 0x00007610ff955816 */ /* 0x000fe2000000008f */
[-C--:B------:R-:W-:Y:S01]  /*3210*/  FMUL.FTZ R163, R162, R203.reuse ;  /* 0x000000cba2a37220 */ /* 0x080fe20000410000 */
        /* <DEDUP_REMOVED lines=10> */
[----:B------:R-:W-:Y:S01]  /*32c0*/  @P0 PRMT R147, R161, 0x7610, R147 ;  /* 0x00007610a1930816 */ /* 0x000fe20000000093 */
[-C--:B------:R-:W-:Y:S01]  /*32d0*/  FMUL.FTZ R200, R200, R203.reuse ;  /* 0x000000cbc8c87220 */ /* 0x080fe20000410000 */
[----:B------:R-:W-:Y:S01]  /*32e0*/  @P0 PRMT R146, R146, 0x5410, R159 ;  /* 0x0000541092920816 */ /* 0x000fe2000000009f */
[----:B------:R-:W-:Y:S01]  /*32f0*/  FMUL.FTZ R203, R206, R203 ;  /* 0x000000cbcecb7220 */ /* 0x000fe20000410000 */
[----:B------:R-:W-:-:S02]  /*3300*/  @P0 F2FP.BF16.PACK_AB R206, RZ, R206 ;  /* 0x000000ceffce023e */ /* 0x000fc400000010ff */
[----:B------:R-:W-:Y:S02]  /*3310*/  F2FP.BF16.PACK_AB R148, R151, R148 ;  /* 0x000000949794723e */ /* 0x000fe400000010ff */
[----:B------:R-:W-:Y:S02]  /*3320*/  @P0 PRMT R145, R145, 0x5410, R157 ;  /* 0x0000541091910816 */ /* 0x000fe4000000009d */
[----:B------:R-:W-:Y:S01]  /*3330*/  @P0 PRMT R144, R144, 0x5410, R156 ;  /* 0x0000541090900816 */ /* 0x000fe2000000009c */
[CC--:B------:R-:W-:Y:S01]  /*3340*/  @P5 IMAD.WIDE.U32 R152, R0.reuse, R155.reuse, c[0x0][0x258] ;  /* 0x0000960000985625 */ /* 0x0c0fe200078e009b */
[----:B------:R-:W-:Y:S02]  /*3350*/  @P0 PRMT R147, R147, 0x5410, R206 ;  /* 0x0000541093930816 */ /* 0x000fe400000000ce */
[----:B------:R-:W-:Y:S01]  /*3360*/  F2FP.BF16.PACK_AB R150, R163, R160 ;  /* 0x000000a0a396723e */ /* 0x000fe200000010ff */
[----:B------:R-:W-:Y:S01]  /*3370*/  IMAD.WIDE.U32 R154, R0, R155, c[0x0][0x248] ;  /* 0x00009200009a7625 */ /* 0x000fe200078e009b */
[----:B------:R-:W-:Y:S01]  /*3380*/  F2FP.BF16.PACK_AB R149, R158, R149 ;  /* 0x000000959e95723e */ /* 0x000fe200000010ff */
[----:B------:R0:W-:Y:S01]  /*3390*/  @P5 STG.E.128 [R152.64], R144 ;  /* 0x0000009098005986 */ /* 0x0001e2000c101d04 */
[----:B------:R-:W-:-:S05]  /*33a0*/  F2FP.BF16.PACK_AB R151, R203, R200 ;  /* 0x000000c8cb97723e */ /* 0x000fca00000010ff */
[----:B------:R0:W-:Y:S02]  /*33b0*/  STG.E.128 [R154.64], R148 ;  /* 0x000000949a007986 */ /* 0x0001e4000c101d04 */
.L_x_2642:
[----:B------:R-:W-:Y:S05]  /*33c0*/  BSYNC B0 ;  /* 0x0000000000007941 */ /* 0x000fea0003800000 */
.L_x_2641:
[----:B------:R-:W-:Y:S02]  /*33d0*/  IADD3 R3, R3, c[0x0][0x160], RZ ;  /* 0x0000580003037a10 */ /* 0x000fe40007ffe0ff */
[----:B------:R-:W-:Y:S02]  /*33e0*/  LOP3.LUT P5, RZ, R2, 0xff, RZ, 0xc0, !PT ;  /* 0x000000ff02ff7812 */ /* 0x000fe400078ac0ff */
[----:B------:R-:W-:Y:S02]  /*33f0*/  ISETP.GE.AND P0, PT, R3, c[0x0][0x164], PT ;  /* 0x0000590003007a0c */ /* 0x000fe40003f06270 */
[----:B------:R-:W-:-:S11]  /*3400*/  SEL R2, RZ, 0x1, P5 ;  /* 0x00000001ff027807 */ /* 0x000fd60002800000 */
[----:B0-----:R-:W-:Y:S01]  /*3410*/  @P0 CALL.REL.NOINC `(.L_x_2624) ;  /* 0x0000001000000944 */ /* 0x001fe20003c00000 */
[----:B------:R-:W-:Y:S05]  /*3420*/  BRA `(.L_x_2643) ;  /* 0xffffd03000007947 */ /* 0x000fea000383ffff */
.L_x_2624:
[----:B-1----:R-:W0:Y:S01]  /*3430*/  S2UR UR6, SR_CTAID.X ;  /* 0x00000000000679c3 */ /* 0x002e220000002500 */
[----:B------:R-:W0:Y:S01]  /*3440*/  S2R R2, SR_TID.X ;  /* 0x0000000000027919 */ /* 0x000e220000002100 */
[----:B------:R-:W-:Y:S02]  /*3450*/  @P1 MOV R5, 0x20 ;  /* 0x0000002000051802 */ /* 0x000fe40000000f00 */
[----:B------:R-:W-:Y:S02]  /*3460*/  @P2 MOV R9, 0x20 ;  /* 0x0000002000092802 */ /* 0x000fe40000000f00 */
        /* <DEDUP_REMOVED lines=35> */
.L_x_2633:
[----:B------:R-:W-:Y:S02]  /*36a0*/  MOV R153, R159 ;  /* 0x0000009f00997202 */ /* 0x000fe40000000f00 */
[----:B------:R-:W-:-:S02]  /*36b0*/  MOV R158, 0x10 ;  /* 0x00000010009e7802 */ /* 0x000fc40000000f00 */
[----:B------:R-:W-:Y:S02]  /*36c0*/  MOV R201, 0x1f ;  /* 0x0000001f00c97802 */ /* 0x000fe40000000f00 */
[----:B------:R-:W-:Y:S02]  /*36d0*/  MOV R162, 0xffffffff ;  /* 0xffffffff00a27802 */ /* 0x000fe40000000f00 */
[----:B------:R-:W-:Y:S02]  /*36e0*/  MOV R148, 0x3700 ;  /* 0x0000370000947802 */ /* 0x000fe40000000f00 */
[----:B------:R-:W-:Y:S05]  /*36f0*/  CALL.REL.NOINC `($__internal_40_$__cuda_sm70_shflsync_down_p) ;  /* 0x0000045000007944 */ /* 0x000fea0003c00000 */
[----:B-1----:R-:W-:Y:S01]  /*3700*/  MOV R152, R201 ;  /* 0x000000c900987202 */ /* 0x002fe20000000f00 */
[----:B0-----:R-:W-:Y:S05]  /*3710*/  BRA `(.L_x_2644) ;  /* 0xffffe4e000007947 */ /* 0x001fea000383ffff */
.L_x_2634:
[----:B------:R-:W-:Y:S01]  /*3720*/  HFMA2.MMA R158, -RZ, RZ, 0, 9.5367431640625e-07 ;  /* 0x00000010ff9e7435 */ /* 0x000fe200000001ff */
[----:B------:R-:W-:Y:S02]  /*3730*/  MOV R153, R160 ;  /* 0x000000a000997202 */ /* 0x000fe40000000f00 */
[----:B------:R-:W-:Y:S02]  /*3740*/  MOV R201, 0x1f ;  /* 0x0000001f00c97802 */ /* 0x000fe40000000f00 */
[----:B------:R-:W-:-:S02]  /*3750*/  MOV R162, 0xffffffff ;  /* 0xffffffff00a27802 */ /* 0x000fc40000000f00 */
[----:B------:R-:W-:Y:S02]  /*3760*/  MOV R148, 0x3780 ;  /* 0x0000378000947802 */ /* 0x000fe40000000f00 */
[----:B01----:R-:W-:Y:S05]  /*3770*/  CALL.REL.NOINC `($__internal_40_$__cuda_sm70_shflsync_down_p) ;  /* 0x000003d000007944 */ /* 0x003fea0003c00000 */
[----:B------:R-:W-:Y:S01]  /*3780*/  FADD.FTZ R152, R152, R159 ;  /* 0x0000009f98987221 */ /* 0x000fe20000010000 */
[----:B0-----:R-:W-:Y:S01]  /*3790*/  HFMA2.MMA R158, -RZ, RZ, 0, 4.76837158203125e-07 ;  /* 0x00000008ff9e7435 */ /* 0x001fe200000001ff */
[----:B-1----:R-:W-:Y:S01]  /*37a0*/  FADD.FTZ R160, R160, R201 ;  /* 0x000000c9a0a07221 */ /* 0x002fe20000010000 */
[----:B------:R-:W-:Y:S02]  /*37b0*/  MOV R201, 0x1f ;  /* 0x0000001f00c97802 */ /* 0x000fe40000000f00 */
[----:B------:R-:W-:Y:S02]  /*37c0*/  MOV R162, 0xffffffff ;  /* 0xffffffff00a27802 */ /* 0x000fe40000000f00 */
[----:B------:R-:W-:Y:S02]  /*37d0*/  MOV R153, R152 ;  /* 0x0000009800997202 */ /* 0x000fe40000000f00 */
[----:B------:R-:W-:Y:S02]  /*37e0*/  MOV R148, 0x3800 ;  /* 0x0000380000947802 */ /* 0x000fe40000000f00 */
[----:B------:R-:W-:Y:S05]  /*37f0*/  CALL.REL.NOINC `($__internal_40_$__cuda_sm70_shflsync_down_p) ;  /* 0x0000035000007944 */ /* 0x000fea0003c00000 */
[----:B0-----:R-:W-:Y:S01]  /*3800*/  HFMA2.MMA R158, -RZ, RZ, 0, 4.76837158203125e-07 ;  /* 0x00000008ff9e7435 */ /* 0x001fe200000001ff */
[----:B-1----:R-:W-:-:S02]  /*3810*/  MOV R151, R201 ;  /* 0x000000c900977202 */ /* 0x002fc40000000f00 */
[----:B------:R-:W-:Y:S02]  /*3820*/  MOV R153, R160 ;  /* 0x000000a000997202 */ /* 0x000fe40000000f00 */
[----:B------:R-:W-:Y:S02]  /*3830*/  MOV R201, 0x1f ;  /* 0x0000001f00c97802 */ /* 0x000fe40000000f00 */
[----:B------:R-:W-:Y:S02]  /*3840*/  MOV R162, 0xffffffff ;  /* 0xffffffff00a27802 */ /* 0x000fe40000000f00 */
[----:B------:R-:W-:Y:S02]  /*3850*/  MOV R148, 0x3870 ;  /* 0x0000387000947802 */ /* 0x000fe40000000f00 */
[----:B------:R-:W-:Y:S05]  /*3860*/  CALL.REL.NOINC `($__internal_40_$__cuda_sm70_shflsync_down_p) ;  /* 0x000002e000007944 */ /* 0x000fea0003c00000 */
[----:B------:R-:W-:Y:S01]  /*3870*/  FADD.FTZ R152, R151, R152 ;  /* 0x0000009897987221 */ /* 0x000fe20000010000 */
[----:B0-----:R-:W-:Y:S01]  /*3880*/  HFMA2.MMA R158, -RZ, RZ, 0, 2.384185791015625e-07 ;  /* 0x00000004ff9e7435 */ /* 0x001fe200000001ff */
[----:B-1----:R-:W-:Y:S01]  /*3890*/  FADD.FTZ R160, R160, R201 ;  /* 0x000000c9a0a07221 */ /* 0x002fe20000010000 */
[----:B------:R-:W-:Y:S02]  /*38a0*/  MOV R201, 0x1f ;  /* 0x0000001f00c97802 */ /* 0x000fe40000000f00 */
[----:B------:R-:W-:-:S02]  /*38b0*/  MOV R162, 0xffffffff ;  /* 0xffffffff00a27802 */ /* 0x000fc40000000f00 */
[----:B------:R-:W-:Y:S02]  /*38c0*/  MOV R153, R152 ;  /* 0x0000009800997202 */ /* 0x000fe40000000f00 */
[----:B------:R-:W-:Y:S02]  /*38d0*/  MOV R148, 0x38f0 ;  /* 0x000038f000947802 */ /* 0x000fe40000000f00 */
[----:B------:R-:W-:Y:S05]  /*38e0*/  CALL.REL.NOINC `($__internal_40_$__cuda_sm70_shflsync_down_p) ;  /* 0x0000026000007944 */ /* 0x000fea0003c00000 */
[----:B0-----:R-:W-:Y:S01]  /*38f0*/  HFMA2.MMA R158, -RZ, RZ, 0, 2.384185791015625e-07 ;  /* 0x00000004ff9e7435 */ /* 0x001fe200000001ff */
[----:B-1----:R-:W-:Y:S02]  /*3900*/  MOV R151, R201 ;  /* 0x000000c900977202 */ /* 0x002fe40000000f00 */
[----:B------:R-:W-:Y:S02]  /*3910*/  MOV R153, R160 ;  /* 0x000000a000997202 */ /* 0x000fe40000000f00 */
[----:B------:R-:W-:Y:S02]  /*3920*/  MOV R201, 0x1f ;  /* 0x0000001f00c97802 */ /* 0x000fe40000000f00 */
[----:B------:R-:W-:Y:S02]  /*3930*/  MOV R162, 0xffffffff ;  /* 0xffffffff00a27802 */ /* 0x000fe40000000f00 */
[----:B------:R-:W-:-:S02]  /*3940*/  MOV R148, 0x3960 ;  /* 0x0000396000947802 */ /* 0x000fc40000000f00 */
[----:B------:R-:W-:Y:S05]  /*3950*/  CALL.REL.NOINC `($__internal_40_$__cuda_sm70_shflsync_down_p) ;  /* 0x000001f000007944 */ /* 0x000fea0003c00000 */
[----:B------:R-:W-:Y:S01]  /*3960*/  FADD.FTZ R152, R151, R152 ;  /* 0x0000009897987221 */ /* 0x000fe20000010000 */
[----:B0-----:R-:W-:Y:S01]  /*3970*/  HFMA2.MMA R158, -RZ, RZ, 0, 1.1920928955078125e-07 ;  /* 0x00000002ff9e7435 */ /* 0x001fe200000001ff */
[----:B-1----:R-:W-:Y:S01]  /*3980*/  FADD.FTZ R156, R160, R201 ;  /* 0x000000c9a09c7221 */ /* 0x002fe20000010000 */
[----:B------:R-:W-:-:S02]  /*3990*/  MOV R201, 0x1f ;  /* 0x0000001f00c97802 */ /* 0x000fc40000000f00 */
[----:B------:R-:W-:Y:S02]  /*39a0*/  MOV R162, 0xffffffff ;  /* 0xffffffff00a27802 */ /* 0x000fe40000000f00 */
[----:B------:R-:W-:Y:S02]  /*39b0*/  MOV R153, R152 ;  /* 0x0000009800997202 */ /* 0x000fe40000000f00 */
[----:B------:R-:W-:Y:S02]  /*39c0*/  MOV R148, 0x39e0 ;  /* 0x000039e000947802 */ /* 0x000fe40000000f00 */
[----:B------:R-:W-:Y:S05]  /*39d0*/  CALL.REL.NOINC `($__internal_40_$__cuda_sm70_shflsync_down_p) ;  /* 0x0000017000007944 */ /* 0x000fea0003c00000 */
[----:B0-----:R-:W-:Y:S01]  /*39e0*/  HFMA2.MMA R158, -RZ, RZ, 0, 1.1920928955078125e-07 ;  /* 0x00000002ff9e7435 */ /* 0x001fe200000001ff */
[----:B-1----:R-:W-:Y:S02]  /*39f0*/  MOV R151, R201 ;  /* 0x000000c900977202 */ /* 0x002fe40000000f00 */
[----:B------:R-:W-:Y:S02]  /*3a00*/  MOV R153, R156 ;  /* 0x0000009c00997202 */ /* 0x000fe40000000f00 */
[----:B------:R-:W-:Y:S02]  /*3a10*/  MOV R201, 0x1f ;  /* 0x0000001f00c97802 */ /* 0x000fe40000000f00 */
[----:B------:R-:W-:-:S02]  /*3a20*/  MOV R162, 0xffffffff ;  /* 0xffffffff00a27802 */ /* 0x000fc40000000f00 */
[----:B------:R-:W-:Y:S02]  /*3a30*/  MOV R148, 0x3a50 ;  /* 0x00003a5000947802 */ /* 0x000fe40000000f00 */
[----:B------:R-:W-:Y:S05]  /*3a40*/  CALL.REL.NOINC `($__internal_40_$__cuda_sm70_shflsync_down_p) ;  /* 0x0000010000007944 */ /* 0x000fea0003c00000 */
[----:B------:R-:W-:Y:S01]  /*3a50*/  FADD.FTZ R154, R151, R152 ;  /* 0x00000098979a7221 */ /* 0x000fe20000010000 */
[----:B0-----:R-:W-:Y:S01]  /*3a60*/  HFMA2.MMA R158, -RZ, RZ, 0, 5.9604644775390625e-08 ;  /* 0x00000001ff9e7435 */ /* 0x001fe200000001ff */
[----:B-1----:R-:W-:Y:S01]  /*3a70*/  FADD.FTZ R156, R156, R201 ;  /* 0x000000c99c9c7221 */ /* 0x002fe20000010000 */
[----:B------:R-:W-:Y:S02]  /*3a80*/  MOV R201, 0x1f ;  /* 0x0000001f00c97802 */ /* 0x000fe40000000f00 */
[----:B------:R-:W-:Y:S02]  /*3a90*/  MOV R162, 0xffffffff ;  /* 0xffffffff00a27802 */ /* 0x000fe40000000f00 */
[----:B------:R-:W-:Y:S02]  /*3aa0*/  MOV R153, R154 ;  /* 0x0000009a00997202 */ /* 0x000fe40000000f00 */
[----:B------:R-:W-:Y:S02]  /*3ab0*/  MOV R148, 0x3ad0 ;  /* 0x00003ad000947802 */ /* 0x000fe40000000f00 */
[----:B------:R-:W-:Y:S05]  /*3ac0*/  CALL.REL.NOINC `($__internal_40_$__cuda_sm70_shflsync_down_p) ;  /* 0x0000008000007944 */ /* 0x000fea0003c00000 */
[----:B0-----:R-:W-:Y:S01]  /*3ad0*/  HFMA2.MMA R158, -RZ, RZ, 0, 5.9604644775390625e-08 ;  /* 0x00000001ff9e7435 */ /* 0x001fe200000001ff */
[----:B-1----:R-:W-:-:S02]  /*3ae0*/  MOV R155, R201 ;  /* 0x000000c9009b7202 */ /* 0x002fc40000000f00 */
[----:B------:R-:W-:Y:S02]  /*3af0*/  MOV R153, R156 ;  /* 0x0000009c00997202 */ /* 0x000fe40000000f00 */
[----:B------:R-:W-:Y:S02]  /*3b00*/  MOV R201, 0x1f ;  /* 0x0000001f00c97802 */ /* 0x000fe40000000f00 */
[----:B------:R-:W-:Y:S02]  /*3b10*/  MOV R162, 0xffffffff ;  /* 0xffffffff00a27802 */ /* 0x000fe40000000f00 */
[----:B------:R-:W-:Y:S02]  /*3b20*/  MOV R148, 0x3b40 ;  /* 0x00003b4000947802 */ /* 0x000fe40000000f00 */
[----:B------:R-:W-:Y:S05]  /*3b30*/  CALL.REL.NOINC `($__internal_40_$__cuda_sm70_shflsync_down_p) ;  /* 0x0000001000007944 */ /* 0x000fea0003c00000 */
[----:B01----:R-:W-:Y:S05]  /*3b40*/  BRA `(.L_x_2645) ;  /* 0xffffe1d000007947 */ /* 0x003fea000383ffff */
        .weak           $__internal_40_$__cuda_sm70_shflsync_down_p
        .type           $__internal_40_$__cuda_sm70_shflsync_down_p,@function
        .size           $__internal_40_$__cuda_sm70_shflsync_down_p,(.L_x_11774 - $__internal_40_$__cuda_sm70_shflsync_down_p)
$__internal_40_$__cuda_sm70_shflsync_down_p:
[----:B------:R-:W-:Y:S01]  /*3b50*/  HFMA2.MMA R149, -RZ, RZ, 0, 0 ;  /* 0x00000000ff957435 */ /* 0x000fe200000001ff */
[----:B------:R-:W-:Y:S04]  /*3b60*/  WARPSYNC R162 ;  /* 0x000000a200007348 */ /* 0x000fe80003800000 */
[----:B------:R0:W1:Y:S01]  /*3b70*/  SHFL.DOWN PT, R201, R153, R158, R201 ;  /* 0x0800009e99c97389 */ /* 0x00006200000e00c9 */
[----:B------:R-:W-:Y:S05]  /*3b80*/  RET.REL.NODEC R148 `(_ZN10layer_norm13ln_bwd_kernelINS_13Kernel_traitsIf13__nv_bfloat16S2_S2_fjLj8192ELj1ELj1ELj8ELj16ENS_18Kernel_traits_baseILj8192EfS2_S2_S2_fjLj256EEEEELb0ELb0ELb0ELb0EEEvNS_9BwdParamsE) ;  /* 0xffffc47094007950 */ /* 0x000fea0003c3ffff */
.L_x_2646:
        /* <DEDUP_REMOVED lines=15> */
.L_x_11774:


//--------------------- .text._ZN10layer_norm13ln_bwd_kernelINS_13Kernel_traitsIf13__nv_bfloat16S2_S2_fjLj8192ELj1ELj1ELj8ELj16ENS_18Kernel_traits_baseILj8192EfS2_S2_S2_fjLj256EEEEELb0ELb0ELb0ELb1EEEvNS_9BwdParamsE --------------------------
	.section	.text._ZN10layer_norm13ln_bwd_kernelINS_13Kernel_traitsIf13__nv_bfloat16S2_S2_fjLj8192ELj1ELj1ELj8ELj16ENS_18Kernel_traits_baseILj8192EfS2_S2_S2_fjLj256EEEEELb0ELb0ELb0ELb1EEEvNS_9BwdParamsE,"ax",@progbits
	.sectioninfo	@"SHI_REGISTERS=223"
	.align	128
        .global         _ZN10layer_norm13ln_bwd_kernelINS_13Kernel_traitsIf13__nv_bfloat16S2_S2_fjLj8192ELj1ELj1ELj8ELj16ENS_18Kernel_traits_baseILj8192EfS2_S2_S2_fjLj256EEEEELb0ELb0ELb0ELb1EEEvNS_9BwdParamsE
        .type           _ZN10layer_norm13ln_bwd_kernelINS_13Kernel_traitsIf13__nv_bfloat16S2_S2_fjLj8192ELj1ELj1ELj8ELj16ENS_18Kernel_traits_baseILj8192EfS2_S2_S2_fjLj256EEEEELb0ELb0ELb0ELb1EEEvNS_9BwdParamsE,@function
        .size           _ZN10layer_norm13ln_bwd_kernelINS_13Kernel_traitsIf13__nv_bfloat16S2_S2_fjLj8192ELj1ELj1ELj8ELj16ENS_18Kernel_traits_baseILj8192EfS2_S2_S2_fjLj256EEEEELb0ELb0ELb0ELb1EEEvNS_9BwdParamsE,(.L_x_11775 - _ZN10layer_norm13ln_bwd_kernelINS_13Kernel_traitsIf13__nv_bfloat16S2_S2_fjLj8192ELj1ELj1ELj8ELj16ENS_18Kernel_traits_baseILj8192EfS2_S2_S2_fjLj256EEEEELb0ELb0ELb0ELb1EEEvNS_9BwdParamsE)
        .other          _ZN10layer_norm13ln_bwd_kernelINS_13Kernel_traitsIf13__nv_bfloat16S2_S2_fjLj8192ELj1ELj1ELj8ELj16ENS_18Kernel_traits_baseILj8192EfS2_S2_S2_fjLj256EEEEELb0ELb0ELb0ELb1EEEvNS_9BwdParamsE,@"STO_CUDA_ENTRY STV_DEFAULT"
_ZN10layer_norm13ln_bwd_kernelINS_13Kernel_traitsIf13__nv_bfloat16S2_S2_fjLj8192ELj1ELj1ELj8ELj16ENS_18Kernel_traits_baseILj8192EfS2_S2_S2_fjLj256EEEEELb0ELb0ELb0ELb1EEEvNS_9BwdParamsE:
.text._ZN10layer_norm13ln_bwd_kernelINS_13Kernel_traitsIf13__nv_bfloat16S2_S2_fjLj8192ELj1ELj1ELj8ELj16ENS_18Kernel_traits_baseILj8192EfS2_S2_S2_fjLj256EEEEELb0ELb0ELb0ELb1EEEvNS_9BwdParamsE:
        /* <DEDUP_REMOVED lines=40> */
.L_x_2647:
[----:B------:R-:W-:-:S04]  /*0280*/  SHF.L.U32 R0, R117, 0x5, RZ ;  /* 0x0000000575007819 */ /* 0x000fc800000006ff */
[----:B------:R-:W-:-:S04]  /*0290*/  LOP3.LUT R0, R0, 0x1fe0, RZ, 0xc0, !PT ;  /* 0x00001fe000007812 */ /* 0x000fc800078ec0ff */
[----:B------:R-:W-:-:S04]  /*02a0*/  IADD3 R2, P0, R0, c[0x0][0x1b0], RZ ;  /* 0x00006c0000027a10 */ /* 0x000fc80007f1e0ff */
[----:B------:R-:W-:-:S05]  /*02b0*/  IADD3.X R3, RZ, c[0x0][0x1b4], RZ, P0, !PT ;  /* 0x00006d00ff037a10 */ /* 0x000fca00007fe4ff */
[----:B------:R0:W5:Y:S04]  /*02c0*/  LDG.E.128 R32, [R2.64] ;  /* 0x0000000402207981 */ /* 0x000168000c1e1d00 */
[----:B------:R0:W5:Y:S04]  /*02d0*/  LDG.E.128 R28, [R2.64+0x10] ;  /* 0x00001004021c7981 */ /* 0x000168000c1e1d00 */
[----:B------:R0:W5:Y:S04]  /*02e0*/  LDG.E.128 R24, [R2.64+0x2000] ;  /* 0x0020000402187981 */ /* 0x000168000c1e1d00 */
[----:B------:R0:W5:Y:S04]  /*02f0*/  LDG.E.128 R20, [R2.64+0x2010] ;  /* 0x0020100402147981 */ /* 0x000168000c1e1d00 */
[----:B------:R0:W5:Y:S04]  /*0300*/  LDG.E.128 R16, [R2.64+0x4000] ;  /* 0x0040000402107981 */ /* 0x000168000c1e1d00 */
[----:B------:R0:W5:Y:S04]  /*0310*/  LDG.E.128 R12, [R2.64+0x4010] ;  /* 0x00401004020c7981 */ /* 0x000168000c1e1d00 */
[----:B------:R0:W5:Y:S04]  /*0320*/  LDG.E.128 R8, [R2.64+0x6000] ;  /* 0x0060000402087981 */ /* 0x000168000c1e1d00 */
[----:B------:R0:W5:Y:S01]  /*0330*/  LDG.E.128 R4, [R2.64+0x6010] ;  /* 0x0060100402047981 */ /* 0x000162000c1e1d00 */
[----:B------:R-:W-:Y:S01]  /*0340*/  HFMA2.MMA R158, -RZ, RZ, 0, 5.9604644775390625e-08 ;  /* 0x00000001ff9e7435 */ /* 0x000fe200000001ff */
        /* <DEDUP_REMOVED lines=32> */
[----:B0-----:R-:W-:-:S02]  /*0550*/  CS2R R124, SRZ ;  /* 0x00000000007c7805 */ /* 0x001fc4000001ff00 */
.L_x_2652:
[----:B------:R-:W-:Y:S01]  /*0560*/  IMAD R2, R152, c[0x0][0x168], RZ ;  /* 0x00005a0098027a24 */ /* 0x000fe200078e02ff */
[----:B------:R-:W-:-:S02]  /*0570*/  LOP3.LUT R56, R117, 0xff, RZ, 0xc0, !PT ;  /* 0x000000ff75387812 */ /* 0x000fc400078ec0ff */
        /* <DEDUP_REMOVED lines=8> */
[CC--:B------:R-:W-:Y:S01]  /*0600*/  IMAD.WIDE.U32 R60, R153.reuse, R166.reuse, c[0x0][0x208] ;  /* 0x00008200993c7625 */ /* 0x0c0fe200078e00a6 */
[----:B------:R-:W-:Y:S01]  /*0610*/  IADD3 R154, R153, 0x300, RZ ;  /* 0x00000300999a7810 */ /* 0x000fe20007ffe0ff */
[----:B------:R-:W2:Y:S02]  /*0620*/  LDG.E.128 R56, [R56.64] ;  /* 0x0000000438387981 */ /* 0x000ea4000c1e1d00 */
[-C--:B------:R-:W-:Y:S02]  /*0630*/  IMAD.WIDE.U32 R76, R155, R166.reuse, c[0x0][0x208] ;  /* 0x000082009b4c7625 */ /* 0x080fe400078e00a6 */
[----:B------:R-:W3:Y:S02]  /*0640*/  LDG.E.128 R60, [R60.64] ;  /* 0x000000043c3c7981 */ /* 0x000ee4000c1e1d00 */
        /* <DEDUP_REMOVED lines=10> */
[----:B------:R-:W-:Y:S02]  /*06f0*/  IMAD.WIDE.U32 R84, R154, R166, c[0x0][0x208] ;  /* 0x000082009a547625 */ /* 0x000fe400078e00a6 */
[----:B------:R-:W4:Y:S02]  /*0700*/  LDG.E.128 R80, [R80.64] ;  /* 0x0000000450507981 */ /* 0x000f24000c1e1d00 */
[----:B------:R-:W-:Y:S02]  /*0710*/  IMAD.WIDE R160, R152, R161, c[0x0][0x1a8] ;  /* 0x00006a0098a07625 */ /* 0x000fe400078e02a1 */
[----:B------:R-:W4:Y:S04]  /*0720*/  LDG.E.128 R84, [R84.64] ;  /* 0x0000000454547981 */ /* 0x000f28000c1e1d00 */
[----:B------:R1:W4:Y:S01]  /*0730*/  LDG.E R157, [R160.64] ;  /* 0x00000004a09d7981 */ /* 0x000322000c1e1900 */
[----:B------:R-:W-:-:S04]  /*0740*/  ISETP.NE.U32.AND P0, PT, RZ, c[0x0][0x1c0], PT ;  /* 0x00007000ff007a0c */ /* 0x000fc80003f05070 */
[----:B------:R-:W-:Y:S02]  /*0750*/  ISETP.NE.AND.EX P0, PT, RZ, c[0x0][0x1c4], PT, P0 ;  /* 0x00007100ff007a0c */ /* 0x000fe40003f05300 */
[----:B------:R-:W-:-:S11]  /*0760*/  SHF.R.S32.HI R159, RZ, 0x1f, R152 ;  /* 0x0000001fff9f7819 */ /* 0x000fd60000011498 */
[----:B0-----:R-:W-:-:S04]  /*0770*/  @P0 LEA R2, P2, R152, c[0x0][0x1c0], 0x1 ;  /* 0x0000700098020a11 */ /* 0x001fc800078408ff */
[----:B------:R-:W-:-:S05]  /*0780*/  @P0 LEA.HI.X R3, R152, c[0x0][0x1c4], R159, 0x1, P2 ;  /* 0x0000710098030a11 */ /* 0x000fca00010f0c9f */
[----:B------:R0:W4:Y:S01]  /*0790*/  @P0 LDG.E.U16 R2, [R2.64] ;  /* 0x0000000402020981 */ /* 0x000122000c1e1500 */
[----:B------:R-:W-:-:S04]  /*07a0*/  ISETP.NE.U32.AND P1, PT, RZ, c[0x0][0x218], PT ;  /* 0x00008600ff007a0c */ /* 0x000fc80003f25070 */
[----:B------:R-:W-:Y:S01]  /*07b0*/  ISETP.NE.AND.EX P1, PT, RZ, c[0x0][0x21c], PT, P1 ;  /* 0x00008700ff007a0c */ /* 0x000fe20003f25310 */
[----:B------:R-:W-:Y:S02]  /*07c0*/  ULDC.U8 UR6, c[0x0][0x1f0] ;  /* 0x00007c0000067ab9 */ /* 0x000fe40000000000 */
[----:B------:R-:W-:-:S10]  /*07d0*/  ISETP.NE.AND P2, PT, RZ, UR6, PT ;  /* 0x00000006ff007c0c */ /* 0x000fd4000bf45270 */
[----:B-1----:R-:W-:-:S04]  /*07e0*/  @P1 IMAD.WIDE.U32 R160, R155, R166, c[0x0][0x218] ;  /* 0x000086009ba01625 */ /* 0x002fc800078e00a6 */
[-C--:B------:R-:W-:Y:S01]  /*07f0*/  @P1 IMAD.WIDE.U32 R164, R156, R166.reuse, c[0x0][0x218] ;  /* 0x000086009ca41625 */ /* 0x080fe200078e00a6 */
[----:B-----5:R1:W5:Y:S03]  /*0800*/  @P1 LDG.E.128 R44, [R160.64] ;  /* 0x00000004a02c1981 */ /* 0x020366000c1e1d00 */
[-C--:B------:R-:W-:Y:S01]  /*0810*/  @P1 IMAD.WIDE.U32 R162, R153, R166.reuse, c[0x0][0x218] ;  /* 0x0000860099a21625 */ /* 0x080fe200078e00a6 */
[----:B------:R0:W5:Y:S03]  /*0820*/  @P1 LDG.E.128 R40, [R164.64] ;  /* 0x00000004a4281981 */ /* 0x000166000c1e1d00 */
[----:B------:R-:W-:Y:S01]  /*0830*/  @P1 IMAD.WIDE.U32 R166, R154, R166, c[0x0][0x218] ;  /* 0x000086009aa61625 */ /* 0x000fe200078e00a6 */
[----:B------:R0:W5:Y:S04]  /*0840*/  @P1 LDG.E.128 R36, [R162.64] ;  /* 0x00000004a2241981 */ /* 0x000168000c1e1d00 */
[----:B------:R0:W5:Y:S01]  /*0850*/  @P1 LDG.E.128 R48, [R166.64] ;  /* 0x00000004a6301981 */ /* 0x000162000c1e1d00 */
[----:B--2---:R-:W-:-:S02]  /*0860*/  PRMT R168, RZ, 0x5410, R57 ;  /* 0x00005410ffa87816 */ /* 0x004fc40000000039 */
[----:B------:R-:W-:Y:S02]  /*0870*/  PRMT R170, RZ, 0x7610, R57 ;  /* 0x00007610ffaa7816 */ /* 0x000fe40000000039 */
[--C-:B---3--:R-:W-:Y:S02]  /*0880*/  PRMT R173, RZ, 0x5410, R62.reuse ;  /* 0x00005410ffad7816 */ /* 0x108fe4000000003e */
[----:B-1----:R-:W-:Y:S02]  /*0890*/  PRMT R160, RZ, 0x7610, R62 ;  /* 0x00007610ffa07816 */ /* 0x002fe4000000003e */
[--C-:B----4-:R-:W-:Y:S02]  /*08a0*/  PRMT R57, RZ, 0x5410, R79.reuse ;  /* 0x00005410ff397816 */ /* 0x110fe4000000004f */
[----:B------:R-:W-:Y:S02]  /*08b0*/  PRMT R62, RZ, 0x7610, R79 ;  /* 0x00007610ff3e7816 */ /* 0x000fe4000000004f */
[----:B------:R-:W-:-:S02]  /*08c0*/  PRMT R172, RZ, 0x5410, R58 ;  /* 0x00005410ffac7816 */ /* 0x000fc4000000003a */
[--C-:B------:R-:W-:Y:S02]  /*08d0*/  PRMT R179, RZ, 0x5410, R61.reuse ;  /* 0x00005410ffb37816 */ /* 0x100fe4000000003d */
[----:B0-----:R-:W-:Y:S02]  /*08e0*/  PRMT R164, RZ, 0x7610, R61 ;  /* 0x00007610ffa47816 */ /* 0x001fe4000000003d */
[----:B------:R-:W-:Y:S02]  /*08f0*/  FSEL R79, R178, RZ, !P2 ;  /* 0x000000ffb24f7208 */ /* 0x000fe40005000000 */
[----:B------:R-:W-:Y:S02]  /*0900*/  PRMT R58, RZ, 0x7610, R58 ;  /* 0x00007610ff3a7816 */ /* 0x000fe4000000003a */
[----:B------:R-:W-:Y:S02]  /*0910*/  PRMT R174, RZ, 0x5410, R59 ;  /* 0x00005410ffae7816 */ /* 0x000fe4000000003b */
[----:B------:R-:W-:-:S02]  /*0920*/  PRMT R61, RZ, 0x5410, R65 ;  /* 0x00005410ff3d7816 */ /* 0x000fc40000000041 */
[----:B------:R-:W-:Y:S02]  /*0930*/  PRMT R65, RZ, 0x7610, R65 ;  /* 0x00007610ff417816 */ /* 0x000fe40000000041 */
[--C-:B------:R-:W-:Y:S02]  /*0940*/  PRMT R167, RZ, 0x5410, R70.reuse ;  /* 0x00005410ffa77816 */ /* 0x100fe40000000046 */
[----:B------:R-:W-:Y:S02]  /*0950*/  PRMT R169, RZ, 0x7610, R70 ;  /* 0x00007610ffa97816 */ /* 0x000fe40000000046 */
[----:B------:R-:W-:Y:S02]  /*0960*/  PRMT R3, RZ, 0x5410, R56 ;  /* 0x00005410ff037816 */ /* 0x000fe40000000038 */
[----:B------:R-:W-:Y:S02]  /*0970*/  PRMT R180, RZ, 0x7610, R66 ;  /* 0x00007610ffb47816 */ /* 0x000fe40000000042 */
[----:B------:R-:W-:-:S02]  /*0980*/  PRMT R159, RZ, 0x5410, R68 ;  /* 0x00005410ff9f7816 */ /* 0x000fc40000000044 */
[----:B------:R-:W-:Y:S02]  /*0990*/  PRMT R161, RZ, 0x7610, R68 ;  /* 0x00007610ffa17816 */ /* 0x000fe40000000044 */
[--C-:B------:R-:W-:Y:S02]  /*09a0*/  PRMT R70, RZ, 0x5410, R73.reuse ;  /* 0x00005410ff467816 */ /* 0x100fe40000000049 */
[----:B------:R-:W-:Y:S02]  /*09b0*/  PRMT R68, RZ, 0x5410, R72 ;  /* 0x00005410ff447816 */ /* 0x000fe40000000048 */
        /* <DEDUP_REMOVED lines=9> */
[----:B------:R-:W-:Y:S01]  /*0a50*/  FADD.FTZ R196, -R79, R65 ;  /* 0x000000414fc47221 */ /* 0x000fe20000010100 */
[----:B------:R-:W-:-:S02]  /*0a60*/  PRMT R176, RZ, 0x7610, R59 ;  /* 0x00007610ffb07816 */ /* 0x000fc4000000003b */
[--C-:B------:R-:W-:Y:S02]  /*0a70*/  PRMT R181, RZ, 0x5410, R60.reuse ;  /* 0x00005410ffb57816 */ /* 0x100fe4000000003c */
[----:B------:R-:W-:Y:S02]  /*0a80*/  PRMT R166, RZ, 0x7610, R60 ;  /* 0x00007610ffa67816 */ /* 0x000fe4000000003c */
[----:B------:R-:W-:Y:S01]  /*0a90*/  PRMT R63, RZ, 0x5410, R66 ;  /* 0x00005410ff3f7816 */ /* 0x000fe20000000042 */
[C---:B------:R-:W-:Y:S01]  /*0aa0*/  FADD.FTZ R210, -R79.reuse, R180 ;  /* 0x000000b44fd27221 */ /* 0x040fe20000010100 */
[----:B------:R-:W-:Y:S01]  /*0ab0*/  PRMT R56, RZ, 0x7610, R56 ;  /* 0x00007610ff387816 */ /* 0x000fe20000000038 */
[----:B------:R-:W-:Y:S01]  /*0ac0*/  FADD.FTZ R220, -R79, R70 ;  /* 0x000000464fdc7221 */ /* 0x000fe20000010100 */
[----:B------:R-:W-:Y:S02]  /*0ad0*/  PRMT R60, RZ, 0x5410, R64 ;  /* 0x00005410ff3c7816 */ /* 0x000fe40000000040 */
[----:B------:R-:W-:-:S02]  /*0ae0*/  PRMT R59, RZ, 0x5410, R78 ;  /* 0x00005410ff3b7816 */ /* 0x000fc4000000004e */
[----:B------:R-:W-:Y:S01]  /*0af0*/  PRMT R66, RZ, 0x7610, R78 ;  /* 0x00007610ff427816 */ /* 0x000fe2000000004e */
[C---:B------:R-:W-:Y:S01]  /*0b00*/  FADD.FTZ R78, -R79.reuse, R3 ;  /* 0x000000034f4e7221 */ /* 0x040fe20000010100 */
[----:B------:R-:W-:Y:S01]  /*0b10*/  PRMT R64, RZ, 0x7610, R64 ;  /* 0x00007610ff407816 */ /* 0x000fe20000000040 */
[C---:B------:R-:W-:Y:S01]  /*0b20*/  FADD.FTZ R216, -R79.reuse, R68 ;  /* 0x000000444fd87221 */ /* 0x040fe20000010100 */
[--C-:B------:R-:W-:Y:S02]  /*0b30*/  PRMT R200, RZ, 0x5410, R75.reuse ;  /* 0x00005410ffc87816 */ /* 0x100fe4000000004b */
[----:B------:R-:W-:Y:S01]  /*0b40*/  PRMT R198, RZ, 0x7610, R75 ;  /* 0x00007610ffc67816 */ /* 0x000fe2000000004b */
[----:B------:R-:W-:Y:S01]  /*0b50*/  FADD.FTZ R68, -R79, R73 ;  /* 0x000000494f447221 */ /* 0x000fe20000010100 */
[----:B------:R-:W-:Y:S02]  /*0b60*/  PRMT R182, RZ, 0x5410, R67 ;  /* 0x00005410ffb67816 */ /* 0x000fe40000000043 */
[----:B------:R-:W-:-:S02]  /*0b70*/  PRMT R163, RZ, 0x5410, R69 ;  /* 0x00005410ffa37816 */ /* 0x000fc40000000045 */
[----:B------:R-:W-:Y:S02]  /*0b80*/  PRMT R75, RZ, 0x7610, R82 ;  /* 0x00007610ff4b7816 */ /* 0x000fe40000000052 */
[--C-:B------:R-:W-:Y:S02]  /*0b90*/  PRMT R65, RZ, 0x5410, R84.reuse ;  /* 0x00005410ff417816 */ /* 0x100fe40000000054 */
[----:B------:R-:W-:Y:S01]  /*0ba0*/  PRMT R190, RZ, 0x7610, R84 ;  /* 0x00007610ffbe7816 */ /* 0x000fe20000000054 */
[C---:B------:R-:W-:Y:S01]  /*0bb0*/  FMUL.FTZ R84, R157.reuse, R168 ;  /* 0x000000a89d547220 */ /* 0x040fe20000410000 */
[--C-:B------:R-:W-:Y:S02]  /*0bc0*/  PRMT R180, RZ, 0x5410, R86.reuse ;  /* 0x00005410ffb47816 */ /* 0x100fe40000000056 */
[----:B------:R-:W-:Y:S01]  /*0bd0*/  PRMT R70, RZ, 0x7610, R86 ;  /* 0x00007610ff467816 */ /* 0x000fe20000000056 */
[C---:B------:R-:W-:Y:S01]  /*0be0*/  FMUL.FTZ R86, R157.reuse, R174 ;  /* 0x000000ae9d567220 */ /* 0x040fe20000410000 */
[----:B------:R-:W-:Y:S01]  /*0bf0*/  PRMT R183, RZ, 0x7610, R67 ;  /* 0x00007610ffb77816 */ /* 0x000fe20000000043 */
[----:B------:R-:W-:Y:S01]  /*0c00*/  FMUL.FTZ R73, R32, R181 ;  /* 0x000000b520497220 */ /* 0x000fe20000410000 */
[----:B------:R-:W-:Y:S01]  /*0c10*/  PRMT R69, RZ, 0x7610, R69 ;  /* 0x00007610ff457816 */ /* 0x000fe20000000045 */
[----:B------:R-:W-:Y:S01]  /*0c20*/  FMUL.FTZ R168, R157, R196 ;  /* 0x000000c49da87220 */ /* 0x000fe20000410000 */
[----:B------:R-:W-:Y:S01]  /*0c30*/  PRMT R175, RZ, 0x5410, R76 ;  /* 0x00005410ffaf7816 */ /* 0x000fe2000000004c */
[C---:B------:R-:W-:Y:S01]  /*0c40*/  FADD.FTZ R82, -R79.reuse, R172 ;  /* 0x000000ac4f527221 */ /* 0x040fe20000010100 */
[----:B------:R-:W-:Y:S01]  /*0c50*/  PRMT R177, RZ, 0x7610, R76 ;  /* 0x00007610ffb17816 */ /* 0x000fe2000000004c */
[C---:B------:R-:W-:Y:S01]  /*0c60*/  FADD.FTZ R76, -R79.reuse, R56 ;  /* 0x000000384f4c7221 */ /* 0x040fe20000010100 */
[----:B------:R-:W-:Y:S01]  /*0c70*/  PRMT R67, RZ, 0x5410, R77 ;  /* 0x00005410ff437816 */ /* 0x000fe2000000004d */
        /* <DEDUP_REMOVED lines=10> */
[----:B------:R-:W-:Y:S01]  /*0d20*/  FADD.FTZ R64, -R79, R75 ;  /* 0x0000004b4f407221 */ /* 0x000fe20000010100 */
[----:B------:R-:W-:Y:S01]  /*0d30*/  PRMT R194, RZ, 0x5410, R80 ;  /* 0x00005410ffc27816 */ /* 0x000fe20000000050 */
[----:B------:R-:W-:Y:S01]  /*0d40*/  FADD.FTZ R138, R165, R138 ;  /* 0x0000008aa58a7221 */ /* 0x000fe20000010000 */
[----:B------:R-:W-:Y:S01]  /*0d50*/  PRMT R192, RZ, 0x7610, R80 ;  /* 0x00007610ffc07816 */ /* 0x000fe20000000050 */
[----:B------:R-:W-:-:S02]  /*0d60*/  FFMA.FTZ R139, R86, R165, R139 ;  /* 0x000000a5568b7223 */ /* 0x000fc4000001008b */
[----:B------:R-:W-:Y:S02]  /*0d70*/  FMUL.FTZ R85, R30, R165 ;  /* 0x000000a51e557220 */ /* 0x000fe40000410000 */
[----:B------:R-:W-:Y:S02]  /*0d80*/  FMUL.FTZ R75, R33, R166 ;  /* 0x000000a6214b7220 */ /* 0x000fe40000410000 */
[----:B------:R-:W-:Y:S02]  /*0d90*/  FADD.FTZ R182, RZ, R73 ;  /* 0x00000049ffb67221 */ /* 0x000fe40000010000 */
[----:B------:R-:W-:Y:S02]  /*0da0*/  FADD.FTZ R110, R69, R110 ;  /* 0x0000006e456e7221 */ /* 0x000fe40000010000 */
[-C--:B------:R-:W-:Y:S02]  /*0db0*/  FFMA.FTZ R109, R168, R69.reuse, R109 ;  /* 0x00000045a86d7223 */ /* 0x080fe4000001006d */
[----:B------:R-:W-:Y:S01]  /*0dc0*/  FMUL.FTZ R165, R27, R69 ;  /* 0x000000451ba57220 */ /* 0x000fe20000410000 */
[----:B------:R-:W-:Y:S01]  /*0dd0*/  PRMT R72, RZ, 0x7610, R72 ;  /* 0x00007610ff487816 */ /* 0x000fe20000000048 */
[C---:B------:R-:W-:Y:S01]  /*0de0*/  FADD.FTZ R80, -R79.reuse, R170 ;  /* 0x000000aa4f507221 */ /* 0x040fe20000010100 */
[--C-:B------:R-:W-:Y:S01]  /*0df0*/  PRMT R188, RZ, 0x5410, R81.reuse ;  /* 0x00005410ffbc7816 */ /* 0x100fe20000000051 */
[----:B------:R-:W-:Y:S01]  /*0e00*/  FADD.FTZ R176, -R79, R176 ;  /* 0x000000b04fb07221 */ /* 0x000fe20000010100 */
[----:B------:R-:W-:Y:S01]  /*0e10*/  PRMT R184, RZ, 0x7610, R81 ;  /* 0x00007610ffb87816 */ /* 0x000fe20000000051 */
[----:B------:R-:W-:-:S02]  /*0e20*/  FMUL.FTZ R76, R157, R76 ;  /* 0x0000004c9d4c7220 */ /* 0x000fc40000410000 */
[----:B------:R-:W-:Y:S02]  /*0e30*/  FFMA.FTZ R69, R78, R73, RZ ;  /* 0x000000494e457223 */ /* 0x000fe400000100ff */
[C---:B------:R-:W-:Y:S02]  /*0e40*/  FADD.FTZ R170, -R79.reuse, R60 ;  /* 0x0000003c4faa7221 */ /* 0x040fe40000010100 */
[C---:B------:R-:W-:Y:S02]  /*0e50*/  FADD.FTZ R60, -R79.reuse, R77 ;  /* 0x0000004d4f3c7221 */ /* 0x040fe40000010100 */
[----:B------:R-:W-:Y:S02]  /*0e60*/  FADD.FTZ R56, -R79, R83 ;  /* 0x000000534f387221 */ /* 0x000fe40000010100 */
[----:B------:R-:W-:Y:S02]  /*0e70*/  FMUL.FTZ R77, R34, R179 ;  /* 0x000000b3224d7220 */ /* 0x000fe40000410000 */
[----:B------:R-:W-:-:S02]  /*0e80*/  FADD.FTZ R140, R160, R140 ;  /* 0x0000008ca08c7221 */ /* 0x000fc40000010000 */
[-C--:B------:R-:W-:Y:S02]  /*0e90*/  FFMA.FTZ R141, R84, R160.reuse, R141 ;  /* 0x000000a0548d7223 */ /* 0x080fe4000001008d */
[----:B------:R-:W-:Y:S02]  /*0ea0*/  FMUL.FTZ R83, R29, R160 ;  /* 0x000000a01d537220 */ /* 0x000fe40000410000 */
[----:B------:R-:W-:Y:S02]  /*0eb0*/  FADD.FTZ R196, R182, R75 ;  /* 0x0000004bb6c47221 */ /* 0x000fe40000010000 */
[C---:B------:R-:W-:Y:S02]  /*0ec0*/  FMUL.FTZ R74, R157.reuse, R74 ;  /* 0x0000004a9d4a7220 */ /* 0x040fe40000410000 */
[----:B------:R-:W-:Y:S02]  /*0ed0*/  FMUL.FTZ R160, R157, R176 ;  /* 0x000000b09da07220 */ /* 0x000fe40000410000 */
[----:B------:R-:W-:Y:S01]  /*0ee0*/  FFMA.FTZ R69, R76, R75, R69 ;  /* 0x0000004b4c457223 */ /* 0x000fe20000010045 */
        /* <DEDUP_REMOVED lines=13> */
[----:B------:R-:W-:Y:S02]  /*0fc0*/  FMUL.FTZ R79, R35, R164 ;  /* 0x000000a4234f7220 */ /* 0x000fe40000410000 */
[----:B------:R-:W-:Y:S02]  /*0fd0*/  FADD.FTZ R196, R196, R77 ;  /* 0x0000004dc4c47221 */ /* 0x000fe40000010000 */
[----:B------:R-:W-:-:S02]  /*0fe0*/  FMUL.FTZ R80, R157, R80 ;  /* 0x000000509d507220 */ /* 0x000fc40000410000 */
[----:B------:R-:W-:Y:S02]  /*0ff0*/  FADD.FTZ R136, R162, R136 ;  /* 0x00000088a2887221 */ /* 0x000fe40000010000 */
[-C--:B------:R-:W-:Y:S02]  /*1000*/  FFMA.FTZ R137, R160, R162.reuse, R137 ;  /* 0x000000a2a0897223 */ /* 0x080fe40000010089 */
[----:B------:R-:W-:Y:S02]  /*1010*/  FMUL.FTZ R87, R31, R162 ;  /* 0x000000a21f577220 */ /* 0x000fe40000410000 */
[----:B------:R-:W-:Y:S02]  /*1020*/  FFMA.FTZ R69, R74, R77, R69 ;  /* 0x0000004d4a457223 */ /* 0x000fe40000010045 */
[C---:B------:R-:W-:Y:S02]  /*1030*/  FMUL.FTZ R162, R157.reuse, R170 ;  /* 0x000000aa9da27220 */ /* 0x040fe40000410000 */
[----:B------:R-:W-:-:S02]  /*1040*/  FMUL.FTZ R170, R157, R208 ;  /* 0x000000d09daa7220 */ /* 0x000fc40000410000 */
[----:B------:R-:W-:Y:S02]  /*1050*/  FMUL.FTZ R81, R28, R173 ;  /* 0x000000ad1c517220 */ /* 0x000fe40000410000 */
[----:B------:R-:W-:Y:S02]  /*1060*/  FADD.FTZ R208, R196, R79 ;  /* 0x0000004fc4d07221 */ /* 0x000fe40000010000 */
[----:B------:R-:W-:Y:S02]  /*1070*/  FMUL.FTZ R82, R157, R82 ;  /* 0x000000529d527220 */ /* 0x000fe40000410000 */
[----:B------:R-:W-:Y:S02]  /*1080*/  FFMA.FTZ R69, R80, R79, R69 ;  /* 0x0000004f50457223 */ /* 0x000fe40000010045 */
        /* <DEDUP_REMOVED lines=14> */
[C---:B------:R-:W-:Y:S02]  /*1170*/  FMUL.FTZ R164, R157.reuse, R172 ;  /* 0x000000ac9da47220 */ /* 0x040fe40000410000 */
[-C--:B------:R-:W-:Y:S02]  /*1180*/  FFMA.FTZ R115, R162, R159.reuse, R115 ;  /* 0x0000009fa2737223 */ /* 0x080fe40000010073 */
[----:B------:R-:W-:Y:S02]  /*1190*/  FMUL.FTZ R181, R157, R206 ;  /* 0x000000ce9db57220 */ /* 0x000fe40000410000 */
[----:B------:R-:W-:Y:S02]  /*11a0*/  FMUL.FTZ R159, R24, R159 ;  /* 0x0000009f189f7220 */ /* 0x000fe40000410000 */
        /* <DEDUP_REMOVED lines=38> */
[----:B------:R-:W-:Y:S02]  /*1410*/  FFMA.FTZ R67, R172, R169, R67 ;  /* 0x000000a9ac437223 */ /* 0x000fe40000010043 */
[----:B------:R-:W-:Y:S02]  /*1420*/  FADD.FTZ R142, R173, R142 ;  /* 0x0000008ead8e7221 */ /* 0x000fe40000010000 */
[----:B------:R-:W-:-:S02]  /*1430*/  FFMA.FTZ R143, R82, R173, R143 ;  /* 0x000000ad528f7223 */ /* 0x000fc4000001008f */
[C---:B------:R-:W-:Y:S02]  /*1440*/  FMUL.FTZ R178, R157.reuse, R216 ;  /* 0x000000d89db27220 */ /* 0x040fe40000410000 */
[----:B------:R-:W-:Y:S02]  /*1450*/  FMUL.FTZ R189, R157, R198 ;  /* 0x000000c69dbd7220 */ /* 0x000fe40000410000 */
[----:B------:R-:W-:Y:S02]  /*1460*/  FMUL.FTZ R173, R23, R71 ;  /* 0x0000004717ad7220 */ /* 0x000fe40000410000 */
[C---:B------:R-:W-:Y:S02]  /*1470*/  FMUL.FTZ R200, R157.reuse, R200 ;  /* 0x000000c89dc87220 */ /* 0x040fe40000410000 */
[----:B------:R-:W-:Y:S02]  /*1480*/  FADD.FTZ R206, R206, R171 ;  /* 0x000000abcece7221 */ /* 0x000fe40000010000 */
[----:B------:R-:W-:-:S02]  /*1490*/  FMUL.FTZ R176, R157, R214 ;  /* 0x000000d69db07220 */ /* 0x000fc40000410000 */
[----:B------:R-:W-:Y:S02]  /*14a0*/  FFMA.FTZ R67, R174, R171, R67 ;  /* 0x000000abae437223 */ /* 0x000fe40000010043 */
[----:B------:R-:W-:Y:S02]  /*14b0*/  FADD.FTZ R100, R175, R100 ;  /* 0x00000064af647221 */ /* 0x000fe40000010000 */
[----:B------:R-:W-:Y:S02]  /*14c0*/  FFMA.FTZ R99, R178, R175, R99 ;  /* 0x000000afb2637223 */ /* 0x000fe40000010063 */
[----:B------:R-:W-:Y:S02]  /*14d0*/  FMUL.FTZ R182, R157, R218 ;  /* 0x000000da9db67220 */ /* 0x000fe40000410000 */
        /* <DEDUP_REMOVED lines=35> */
[----:B------:R-:W-:Y:S02]  /*1710*/  FMUL.FTZ R193, R157, R192 ;  /* 0x000000c09dc17220 */ /* 0x000fe40000410000 */
[----:B------:R-:W-:Y:S02]  /*1720*/  FADD.FTZ R62, R59, R198 ;  /* 0x000000c63b3e7221 */ /* 0x000fe40000010000 */
[----:B------:R-:W-:-:S02]  /*1730*/  FMUL.FTZ R194, R157, R194 ;  /* 0x000000c29dc27220 */ /* 0x000fc40000410000 */
[----:B------:R-:W-:Y:S02]  /*1740*/  FMUL.FTZ R191, R8, R65 ;  /* 0x0000004108bf7220 */ /* 0x000fe40000410000 */
        /* <DEDUP_REMOVED lines=52> */
[----:B------:R-:W-:Y:S01]  /*1a90*/  FFMA.FTZ R59, R208, R205, R59 ;  /* 0x000000cdd03b7223 */ /* 0x000fe2000001003b */
[----:B------:R-:W-:Y:S05]  /*1aa0*/  BRA.DIV ~URZ, `(.L_x_2649) ;  /* 0x00001bb27f007947 */ /* 0x000fea000b800000 */
[----:B------:R0:W1:Y:S02]  /*1ab0*/  SHFL.DOWN PT, R56, R61, 0x10, 0x1f ;  /* 0x0a001f003d387f89 */ /* 0x00006400000e0000 */
.L_x_2653:
        /* <DEDUP_REMOVED lines=18> */
.L_x_2654:
        /* <DEDUP_REMOVED lines=14> */
[----:B0-----:R-:W-:Y:S01]  /*1cc0*/  FADD.FTZ R3, R62, R61 ;  /* 0x0000003d3e037221 */ /* 0x001fe20000010000 */
[----:B------:R-:W-:-:S04]  /*1cd0*/  SHF.L.U32 R207, R207, 0x3, RZ ;  /* 0x00000003cfcf7819 */ /* 0x000fc800000006ff */
[----:B------:R0:W-:Y:S04]  /*1ce0*/  @!P2 STS.64 [R158.X8+0x8000], R2 ;  /* 0x008000029e00a388 */ /* 0x0001e80000008a00 */
[----:B------:R-:W-:Y:S01]  /*1cf0*/  BAR.SYNC.DEFER_BLOCKING 0x0 ;  /* 0x0000000000007b1d */ /* 0x000fe20000010000 */
[----:B0----5:R-:W-:Y:S02]  /*1d00*/  @P1 PRMT R2, RZ, 0x5410, R39 ;  /* 0x00005410ff021816 */ /* 0x021fe40000000027 */
[----:B------:R-:W-:-:S03]  /*1d10*/  SEL R158, RZ, 0x1, P3 ;  /* 0x00000001ff9e7807 */ /* 0x000fc60001800000 */
[----:B-1----:R-:W0:Y:S04]  /*1d20*/  LDS.128 R56, [R207+0x8000] ;  /* 0x00800000cf387984 */ /* 0x002e280000000c00 */
[----:B------:R-:W1:Y:S04]  /*1d30*/  LDS.128 R60, [R207+0x8010] ;  /* 0x00801000cf3c7984 */ /* 0x000e680000000c00 */
[----:B------:R-:W2:Y:S04]  /*1d40*/  LDS.128 R64, [R207+0x8020] ;  /* 0x00802000cf407984 */ /* 0x000ea80000000c00 */
[----:B------:R-:W3:Y:S01]  /*1d50*/  LDS.128 R68, [R207+0x8030] ;  /* 0x00803000cf447984 */ /* 0x000ee20000000c00 */
        /* <DEDUP_REMOVED lines=24> */
[----:B------:R-:W-:Y:S02]  /*1ee0*/  FFMA.FTZ R160, R160, R3, R70 ;  /* 0x00000003a0a07223 */ /* 0x000fe40000010046 */
[----:B------:R-:W-:Y:S02]  /*1ef0*/  FADD.FTZ R170, R167, -R170 ;  /* 0x800000aaa7aa7221 */ /* 0x000fe40000010000 */
[----:B------:R-:W-:-:S02]  /*1f00*/  FMUL.FTZ R167, R157, R86 ;  /* 0x000000569da77220 */ /* 0x000fc40000410000 */
[-C--:B------:R-:W-:Y:S02]  /*1f10*/  FFMA.FTZ R172, R172, R3.reuse, R70 ;  /* 0x00000003acac7223 */ /* 0x080fe40000010046 */
[----:B------:R-:W-:Y:S02]  /*1f20*/  FADD.FTZ R160, R87, -R160 ;  /* 0x800000a057a07221 */ /* 0x000fe40000010000 */
[----:B------:R-:W-:Y:S02]  /*1f30*/  FFMA.FTZ R82, R82, R3, R70 ;  /* 0x0000000352527223 */ /* 0x000fe40000010046 */
[----:B------:R-:W-:Y:S01]  /*1f40*/  @P1 FADD.FTZ R167, R167, R2 ;  /* 0x00000002a7a71221 */ /* 0x000fe20000010000 */
[----:B------:R-:W-:Y:S01]  /*1f50*/  @P1 PRMT R2, RZ, 0x7610, R39 ;  /* 0x00007610ff021816 */ /* 0x000fe20000000027 */
        /* <DEDUP_REMOVED lines=15> */
[----:B------:R-:W-:Y:S01]  /*2050*/  FMUL.FTZ R165, R157, R84 ;  /* 0x000000549da57220 */ /* 0x000fe20000410000 */
[----:B------:R-:W-:Y:S01]  /*2060*/  @P0 F2FP.BF16.PACK_AB R66, RZ, R163 ;  /* 0x000000a3ff42023e */ /* 0x000fe200000010ff */
[----:B------:R-:W-:-:S02]  /*2070*/  FADD.FTZ R74, R77, -R74 ;  /* 0x8000004a4d4a7221 */ /* 0x000fc40000010000 */
[----:B------:R-:W-:Y:S01]  /*2080*/  FFMA.FTZ R80, R80, R3, R70 ;  /* 0x0000000350507223 */ /* 0x000fe20000010046 */
[----:B------:R-:W-:Y:S01]  /*2090*/  @P0 PRMT R54, R66, 0x7610, R54 ;  /* 0x0000761042360816 */ /* 0x000fe20000000036 */
[----:B------:R-:W-:Y:S01]  /*20a0*/  @P1 FADD.FTZ R165, R165, R2 ;  /* 0x00000002a5a51221 */ /* 0x000fe20000010000 */
[--C-:B------:R-:W-:Y:S01]  /*20b0*/  @P1 PRMT R2, RZ, 0x5410, R37.reuse ;  /* 0x00005410ff021816 */ /* 0x100fe20000000025 */
[----:B------:R-:W-:Y:S01]  /*20c0*/  FMUL.FTZ R59, R157, R74 ;  /* 0x0000004a9d3b7220 */ /* 0x000fe20000410000 */
[----:B------:R-:W-:Y:S01]  /*20d0*/  @P0 F2FP.BF16.PACK_AB R74, RZ, R169 ;  /* 0x000000a9ff4a023e */ /* 0x000fe200000010ff */
[----:B------:R-:W-:Y:S01]  /*20e0*/  FADD.FTZ R80, R79, -R80 ;  /* 0x800000504f507221 */ /* 0x000fe20000010000 */
[----:B------:R-:W-:Y:S01]  /*20f0*/  @P0 F2FP.BF16.PACK_AB R68, RZ, R165 ;  /* 0x000000a5ff44023e */ /* 0x000fe200000010ff */
[----:B------:R-:W-:Y:S02]  /*2100*/  FFMA.FTZ R78, R78, R3, R70 ;  /* 0x000000034e4e7223 */ /* 0x000fe40000010046 */
[----:B------:R-:W-:Y:S01]  /*2110*/  @P1 FADD.FTZ R59, R59, R2 ;  /* 0x000000023b3b1221 */ /* 0x000fe20000010000 */
[----:B------:R-:W-:Y:S01]  /*2120*/  @P1 PRMT R2, RZ, 0x7610, R37 ;  /* 0x00007610ff021816 */ /* 0x000fe20000000025 */
[----:B------:R-:W-:Y:S01]  /*2130*/  FMUL.FTZ R61, R157, R80 ;  /* 0x000000509d3d7220 */ /* 0x000fe20000410000 */
[----:B------:R-:W-:Y:S01]  /*2140*/  @P0 PRMT R54, R54, 0x5410, R68 ;  /* 0x0000541036360816 */ /* 0x000fe20000000044 */
[----:B------:R-:W-:Y:S01]  /*2150*/  FADD.FTZ R78, R73, -R78 ;  /* 0x8000004e494e7221 */ /* 0x000fe20000010000 */
[----:B------:R-:W-:Y:S01]  /*2160*/  @P0 F2FP.BF16.PACK_AB R60, RZ, R59 ;  /* 0x0000003bff3c023e */ /* 0x000fe200000010ff */
[----:B------:R-:W-:-:S02]  /*2170*/  FFMA.FTZ R76, R76, R3, R70 ;  /* 0x000000034c4c7223 */ /* 0x000fc40000010046 */
[----:B------:R-:W-:Y:S01]  /*2180*/  @P1 FADD.FTZ R61, R61, R2 ;  /* 0x000000023d3d1221 */ /* 0x000fe20000010000 */
[----:B------:R-:W-:Y:S01]  /*2190*/  @P1 PRMT R2, RZ, 0x5410, R36 ;  /* 0x00005410ff021816 */ /* 0x000fe20000000024 */
[-CC-:B------:R-:W-:Y:S01]  /*21a0*/  FFMA.FTZ R162, R162, R3.reuse, R70.reuse ;  /* 0x00000003a2a27223 */ /* 0x180fe20000010046 */
[----:B------:R-:W-:Y:S01]  /*21b0*/  @P0 PRMT R53, R60, 0x7610, R53 ;  /* 0x000076103c350816 */ /* 0x000fe20000000035 */
[--C-:B------:R-:W-:Y:S01]  /*21c0*/  FFMA.FTZ R164, R164, R3, R70.reuse ;  /* 0x00000003a4a47223 */ /* 0x100fe20000010046 */
[----:B------:R-:W-:Y:S01]  /*21d0*/  @P0 F2FP.BF16.PACK_AB R64, RZ, R61 ;  /* 0x0000003dff40023e */ /* 0x000fe200000010ff */
[-CC-:B------:R-:W-:Y:S02]  /*21e0*/  FFMA.FTZ R174, R174, R3.reuse, R70.reuse ;  /* 0x00000003aeae7223 */ /* 0x180fe40000010046 */
[-C--:B------:R-:W-:Y:S01]  /*21f0*/  FFMA.FTZ R176, R176, R3.reuse, R70 ;  /* 0x00000003b0b07223 */ /* 0x080fe20000010046 */
[----:B------:R-:W-:Y:S01]  /*2200*/  @P0 PRMT R53, R53, 0x5410, R64 ;  /* 0x0000541035350816 */ /* 0x000fe20000000040 */
        /* <DEDUP_REMOVED lines=15> */
[----:B------:R-:W-:Y:S01]  /*2300*/  FFMA.FTZ R208, R208, R3, R70 ;  /* 0x00000003d0d07223 */ /* 0x000fe20000010046 */
[----:B------:R-:W-:Y:S01]  /*2310*/  @P0 F2FP.BF16.PACK_AB R70, RZ, R167 ;  /* 0x000000a7ff46023e */ /* 0x000fe200000010ff */
[----:B------:R-:W-:Y:S02]  /*2320*/  FMUL.FTZ R3, R157, R78 ;  /* 0x0000004e9d037220 */ /* 0x000fe40000410000 */
[----:B------:R-:W-:Y:S01]  /*2330*/  FADD.FTZ R76, R75, -R76 ;  /* 0x8000004c4b4c7221 */ /* 0x000fe20000010000 */
[----:B------:R-:W-:Y:S01]  /*2340*/  @P0 PRMT R55, R70, 0x7610, R55 ;  /* 0x0000761046370816 */ /* 0x000fe20000000037 */
[----:B------:R-:W-:Y:S01]  /*2350*/  @P1 FADD.FTZ R3, R3, R2 ;  /* 0x0000000203031221 */ /* 0x000fe20000010000 */
[----:B------:R-:W-:Y:S01]  /*2360*/  @P1 PRMT R2, RZ, 0x7610, R36 ;  /* 0x00007610ff021816 */ /* 0x000fe20000000024 */
[----:B------:R-:W-:Y:S01]  /*2370*/  FMUL.FTZ R57, R157, R76 ;  /* 0x0000004c9d397220 */ /* 0x000fe20000410000 */
[----:B------:R-:W-:Y:S01]  /*2380*/  @P0 PRMT R55, R55, 0x5410, R74 ;  /* 0x0000541037370816 */ /* 0x000fe2000000004a */
[----:B------:R-:W-:-:S02]  /*2390*/  FADD.FTZ R162, R159, -R162 ;  /* 0x800000a29fa27221 */ /* 0x000fc40000010000 */
[----:B------:R-:W-:Y:S01]  /*23a0*/  @P1 FADD.FTZ R57, R57, R2 ;  /* 0x0000000239391221 */ /* 0x000fe20000010000 */
[----:B------:R-:W-:Y:S01]  /*23b0*/  @P1 PRMT R2, RZ, 0x5410, R40 ;  /* 0x00005410ff021816 */ /* 0x000fe20000000028 */
[----:B------:R-:W-:Y:S02]  /*23c0*/  FADD.FTZ R174, R171, -R174 ;  /* 0x800000aeabae7221 */ /* 0x000fe40000010000 */
[----:B------:R-:W-:Y:S01]  /*23d0*/  FMUL.FTZ R171, R157, R162 ;  /* 0x000000a29dab7220 */ /* 0x000fe20000410000 */
[----:B------:R-:W-:Y:S01]  /*23e0*/  @P0 F2FP.BF16.PACK_AB R62, RZ, R57 ;  /* 0x00000039ff3e023e */ /* 0x000fe200000010ff */
[----:B------:R-:W-:Y:S02]  /*23f0*/  FADD.FTZ R164, R161, -R164 ;  /* 0x800000a4a1a47221 */ /* 0x000fe40000010000 */
[----:B------:R-:W-:Y:S01]  /*2400*/  @P1 FADD.FTZ R171, R171, R2 ;  /* 0x00000002abab1221 */ /* 0x000fe20000010000 */
[----:B------:R-:W-:Y:S01]  /*2410*/  @P1 PRMT R2, RZ, 0x7610, R40 ;  /* 0x00007610ff021816 */ /* 0x000fe20000000028 */
[----:B------:R-:W-:-:S02]  /*2420*/  FADD.FTZ R176, R173, -R176 ;  /* 0x800000b0adb07221 */ /* 0x000fc40000010000 */
[----:B------:R-:W-:Y:S02]  /*2430*/  FMUL.FTZ R173, R157, R164 ;  /* 0x000000a49dad7220 */ /* 0x000fe40000410000 */
        /* <DEDUP_REMOVED lines=93> */
[-C--:B------:R-:W-:Y:S01]  /*2a10*/  FMUL.FTZ R165, R165, R72.reuse ;  /* 0x00000048a5a57220 */ /* 0x080fe20000410000 */
[----:B------:R-:W-:Y:S01]  /*2a20*/  IADD3 R163, R153, 0x100, RZ ;  /* 0x0000010099a37810 */ /* 0x000fe20007ffe0ff */
[----:B------:R-:W-:Y:S01]  /*2a30*/  @P1 FADD.FTZ R157, R157, R2 ;  /* 0x000000029d9d1221 */ /* 0x000fe20000010000 */
[----:B------:R-:W-:Y:S01]  /*2a40*/  @P0 F2FP.BF16.PACK_AB R2, RZ, R3 ;  /* 0x00000003ff02023e */ /* 0x000fe200000010ff */
[----:B------:R-:W-:Y:S01]  /*2a50*/  FMUL.FTZ R3, R57, R72 ;  /* 0x0000004839037220 */ /* 0x000fe20000410000 */
[----:B------:R-:W-:Y:S01]  /*2a60*/  F2FP.BF16.PACK_AB R57, R61, R76 ;  /* 0x0000004c3d39723e */ /* 0x000fe200000010ff */
[----:B------:R-:W-:Y:S01]  /*2a70*/  HFMA2.MMA R76, -RZ, RZ, 0, 9.5367431640625e-07 ;  /* 0x00000010ff4c7435 */ /* 0x000fe200000001ff */
[----:B------:R-:W-:Y:S01]  /*2a80*/  @P0 PRMT R52, R2, 0x7610, R52 ;  /* 0x0000761002340816 */ /* 0x000fe20000000034 */
[----:B------:R-:W-:Y:S01]  /*2a90*/  FMUL.FTZ R179, R179, R72 ;  /* 0x00000048b3b37220 */ /* 0x000fe20000410000 */
[----:B------:R-:W-:-:S02]  /*2aa0*/  F2FP.BF16.PACK_AB R56, R3, R56 ;  /* 0x000000380338723e */ /* 0x000fc400000010ff */
[----:B------:R-:W-:Y:S02]  /*2ab0*/  @P0 PRMT R52, R52, 0x5410, R62 ;  /* 0x0000541034340816 */ /* 0x000fe4000000003e */
[----:B------:R-:W-:Y:S02]  /*2ac0*/  F2FP.BF16.PACK_AB R58, R165, R58 ;  /* 0x0000003aa53a723e */ /* 0x000fe400000010ff */
[----:B------:R-:W-:Y:S01]  /*2ad0*/  @P0 F2FP.BF16.PACK_AB R62, RZ, R175 ;  /* 0x000000afff3e023e */ /* 0x000fe200000010ff */
[----:B------:R-:W-:-:S04]  /*2ae0*/  @P0 IMAD.WIDE.U32 R2, R153, R76, c[0x0][0x258] ;  /* 0x0000960099020625 */ /* 0x000fc800078e004c */
[----:B------:R-:W-:Y:S01]  /*2af0*/  IMAD.WIDE.U32 R60, R153, R76, c[0x0][0x248] ;  /* 0x00009200993c7625 */ /* 0x000fe200078e004c */
[----:B------:R0:W-:Y:S03]  /*2b00*/  @P0 STG.E.128 [R2.64], R52 ;  /* 0x0000003402000986 */ /* 0x0001e6000c101d04 */
[-C--:B------:R-:W-:Y:S01]  /*2b10*/  FMUL.FTZ R175, R175, R72.reuse ;  /* 0x00000048afaf7220 */ /* 0x080fe20000410000 */
[----:B------:R1:W-:Y:S01]  /*2b20*/  STG.E.128 [R60.64], R56 ;  /* 0x000000383c007986 */ /* 0x0003e2000c101d04 */
[----:B0-----:R-:W-:Y:S01]  /*2b30*/  @P0 F2FP.BF16.PACK_AB R3, RZ, R171 ;  /* 0x000000abff03023e */ /* 0x001fe200000010ff */
[-C--:B------:R-:W-:Y:S01]  /*2b40*/  FMUL.FTZ R2, R177, R72.reuse ;  /* 0x00000048b1027220 */ /* 0x080fe20000410000 */
[----:B------:R-:W-:Y:S01]  /*2b50*/  @P0 PRMT R53, R62, 0x7610, R53 ;  /* 0x000076103e350816 */ /* 0x000fe20000000035 */
[-C--:B------:R-:W-:Y:S01]  /*2b60*/  FMUL.FTZ R171, R171, R72.reuse ;  /* 0x00000048abab7220 */ /* 0x080fe20000410000 */
[----:B-1----:R-:W-:Y:S01]  /*2b70*/  @P0 F2FP.BF16.PACK_AB R61, RZ, R173 ;  /* 0x000000adff3d023e */ /* 0x002fe200000010ff */
[-C--:B------:R-:W-:Y:S01]  /*2b80*/  FMUL.FTZ R59, R183, R72.reuse ;  /* 0x00000048b73b7220 */ /* 0x080fe20000410000 */
[----:B------:R-:W-:Y:S01]  /*2b90*/  @P0 PRMT R52, R3, 0x7610, R52 ;  /* 0x0000761003340816 */ /* 0x000fe20000000034 */
[-C--:B------:R-:W-:Y:S01]  /*2ba0*/  FMUL.FTZ R60, R185, R72.reuse ;  /* 0x00000048b93c7220 */ /* 0x080fe20000410000 */
[----:B------:R-:W-:Y:S01]  /*2bb0*/  @P0 F2FP.BF16.PACK_AB R185, RZ, R185 ;  /* 0x000000b9ffb9023e */ /* 0x000fe200000010ff */
[-C--:B------:R-:W-:Y:S01]  /*2bc0*/  FMUL.FTZ R58, R181, R72.reuse ;  /* 0x00000048b53a7220 */ /* 0x080fe20000410000 */
[----:B------:R-:W-:Y:S01]  /*2bd0*/  @P0 PRMT R54, R66, 0x7610, R54 ;  /* 0x0000761042360816 */ /* 0x000fe20000000036 */
[----:B------:R-:W-:Y:S01]  /*2be0*/  FMUL.FTZ R56, R173, R72 ;  /* 0x00000048ad387220 */ /* 0x000fe20000410000 */
[----:B------:R-:W-:-:S02]  /*2bf0*/  @P0 PRMT R55, R70, 0x7610, R55 ;  /* 0x0000761046370816 */ /* 0x000fc40000000037 */
[----:B------:R-:W-:Y:S01]  /*2c00*/  F2FP.BF16.PACK_AB R57, R2, R175 ;  /* 0x000000af0239723e */ /* 0x000fe200000010ff */
[----:B------:R-:W-:Y:S01]  /*2c10*/  @P0 IMAD.WIDE.U32 R2, R156, R76, c[0x0][0x258] ;  /* 0x000096009c020625 */ /* 0x000fe200078e004c */
[----:B------:R-:W-:Y:S02]  /*2c20*/  F2FP.BF16.PACK_AB R59, R60, R59 ;  /* 0x0000003b3c3b723e */ /* 0x000fe400000010ff */
[----:B------:R-:W-:Y:S01]  /*2c30*/  @P0 PRMT R52, R52, 0x5410, R61 ;  /* 0x0000541034340816 */ /* 0x000fe2000000003d */
[----:B------:R-:W-:Y:S01]  /*2c40*/  IMAD.WIDE.U32 R60, R76, R163, c[0x0][0x248] ;  /* 0x000092004c3c7625 */ /* 0x000fe200078e00a3 */
[----:B------:R-:W-:Y:S02]  /*2c50*/  @P0 PRMT R53, R53, 0x5410, R64 ;  /* 0x0000541035350816 */ /* 0x000fe40000000040 */
[----:B------:R-:W-:Y:S02]  /*2c60*/  @P0 PRMT R54, R54, 0x5410, R68 ;  /* 0x0000541036360816 */ /* 0x000fe40000000044 */
[----:B------:R-:W-:-:S02]  /*2c70*/  @P0 PRMT R55, R55, 0x5410, R185 ;  /* 0x0000541037370816 */ /* 0x000fc400000000b9 */
[----:B------:R-:W-:Y:S02]  /*2c80*/  F2FP.BF16.PACK_AB R58, R58, R179 ;  /* 0x000000b33a3a723e */ /* 0x000fe400000010ff */
[----:B------:R-:W-:Y:S01]  /*2c90*/  F2FP.BF16.PACK_AB R56, R56, R171 ;  /* 0x000000ab3838723e */ /* 0x000fe200000010ff */
[----:B------:R0:W-:Y:S01]  /*2ca0*/  @P0 STG.E.128 [R2.64], R52 ;  /* 0x0000003402000986 */ /* 0x0001e2000c101d04 */
        /* <DEDUP_REMOVED lines=16> */
[----:B------:R-:W-:Y:S01]  /*2db0*/  @P0 PRMT R54, R66, 0x7610, R54 ;  /* 0x0000761042360816 */ /* 0x000fe20000000036 */
[-C--:B------:R-:W-:Y:S01]  /*2dc0*/  FMUL.FTZ R60, R161, R72.reuse ;  /* 0x00000048a13c7220 */ /* 0x080fe20000410000 */
[----:B------:R-:W-:Y:S01]  /*2dd0*/  F2FP.BF16.PACK_AB R56, R56, R77 ;  /* 0x0000004d3838723e */ /* 0x000fe200000010ff */
[----:B------:R-:W-:Y:S01]  /*2de0*/  FMUL.FTZ R58, R87, R72 ;  /* 0x00000048573a7220 */ /* 0x000fe20000410000 */
[----:B------:R-:W-:-:S02]  /*2df0*/  @P0 F2FP.BF16.PACK_AB R161, RZ, R161 ;  /* 0x000000a1ffa1023e */ /* 0x000fc400000010ff */
[----:B------:R-:W-:Y:S02]  /*2e00*/  IADD3 R77, R153, 0x200, RZ ;  /* 0x00000200994d7810 */ /* 0x000fe40007ffe0ff */
[----:B------:R-:W-:Y:S01]  /*2e10*/  @P0 PRMT R55, R70, 0x7610, R55 ;  /* 0x0000761046370816 */ /* 0x000fe20000000037 */
[----:B------:R-:W-:Y:S01]  /*2e20*/  FMUL.FTZ R70, R69, R72 ;  /* 0x0000004845467220 */ /* 0x000fe20000410000 */
[----:B------:R-:W-:Y:S01]  /*2e30*/  F2FP.BF16.PACK_AB R57, R2, R81 ;  /* 0x000000510239723e */ /* 0x000fe200000010ff */
[----:B------:R-:W-:Y:S01]  /*2e40*/  @P0 IMAD.WIDE.U32 R2, R155, R76, c[0x0][0x258] ;  /* 0x000096009b020625 */ /* 0x000fe200078e004c */
[----:B------:R-:W-:Y:S02]  /*2e50*/  F2FP.BF16.PACK_AB R59, R60, R59 ;  /* 0x0000003b3c3b723e */ /* 0x000fe400000010ff */
[----:B------:R-:W-:Y:S01]  /*2e60*/  @P0 PRMT R52, R52, 0x5410, R61 ;  /* 0x0000541034340816 */ /* 0x000fe2000000003d */
[----:B------:R-:W-:Y:S01]  /*2e70*/  IMAD.WIDE.U32 R60, R76, R77, c[0x0][0x248] ;  /* 0x000092004c3c7625 */ /* 0x000fe200078e004d */
[----:B------:R-:W-:-:S02]  /*2e80*/  @P0 PRMT R53, R53, 0x5410, R64 ;  /* 0x0000541035350816 */ /* 0x000fc40000000040 */
[----:B------:R-:W-:Y:S01]  /*2e90*/  @P0 PRMT R54, R54, 0x5410, R68 ;  /* 0x0000541036360816 */ /* 0x000fe20000000044 */
[----:B------:R-:W-:Y:S01]  /*2ea0*/  FMUL.FTZ R68, R65, R72 ;  /* 0x0000004841447220 */ /* 0x000fe20000410000 */
[----:B------:R-:W-:Y:S01]  /*2eb0*/  @P0 PRMT R55, R55, 0x5410, R161 ;  /* 0x0000541037370816 */ /* 0x000fe200000000a1 */
[----:B------:R-:W-:Y:S01]  /*2ec0*/  @P0 IMAD.WIDE.U32 R154, R154, R76, c[0x0][0x258] ;  /* 0x000096009a9a0625 */ /* 0x000fe200078e004c */
[----:B------:R-:W-:Y:S02]  /*2ed0*/  F2FP.BF16.PACK_AB R58, R58, R85 ;  /* 0x000000553a3a723e */ /* 0x000fe400000010ff */
[----:B------:R-:W-:Y:S01]  /*2ee0*/  @P0 F2FP.BF16.PACK_AB R62, RZ, R67 ;  /* 0x00000043ff3e023e */ /* 0x000fe200000010ff */
[----:B------:R0:W-:Y:S01]  /*2ef0*/  @P0 STG.E.128 [R2.64], R52 ;  /* 0x0000003402000986 */ /* 0x0001e2000c101d04 */
[----:B------:R-:W-:Y:S01]  /*2f00*/  @P0 F2FP.BF16.PACK_AB R66, RZ, R71 ;  /* 0x00000047ff42023e */ /* 0x000fe200000010ff */
[-C--:B------:R-:W-:Y:S01]  /*2f10*/  FMUL.FTZ R67, R67, R72.reuse ;  /* 0x0000004843437220 */ /* 0x080fe20000410000 */
[----:B------:R-:W-:Y:S01]  /*2f20*/  @P0 F2FP.BF16.PACK_AB R64, RZ, R69 ;  /* 0x00000045ff40023e */ /* 0x000fe200000010ff */
[----:B------:R1:W-:Y:S01]  /*2f30*/  STG.E.128 [R60.64], R56 ;  /* 0x000000383c007986 */ /* 0x0003e2000c101d04 */
[-C--:B------:R-:W-:Y:S01]  /*2f40*/  FMUL.FTZ R71, R71, R72.reuse ;  /* 0x0000004847477220 */ /* 0x080fe20000410000 */
[----:B0-----:R-:W-:Y:S01]  /*2f50*/  @P0 F2FP.BF16.PACK_AB R3, RZ, R63 ;  /* 0x0000003fff03023e */ /* 0x001fe200000010ff */
[-C--:B------:R-:W-:Y:S01]  /*2f60*/  FMUL.FTZ R2, R157, R72.reuse ;  /* 0x000000489d027220 */ /* 0x080fe20000410000 */
[----:B------:R-:W-:Y:S01]  /*2f70*/  @P0 F2FP.BF16.PACK_AB R157, RZ, R157 ;  /* 0x0000009dff9d023e */ /* 0x000fe200000010ff */
[-C--:B------:R-:W-:Y:S01]  /*2f80*/  FMUL.FTZ R63, R63, R72.reuse ;  /* 0x000000483f3f7220 */ /* 0x080fe20000410000 */
[----:B------:R-:W-:Y:S01]  /*2f90*/  @P0 PRMT R52, R3, 0x7610, R52 ;  /* 0x0000761003340816 */ /* 0x000fe20000000034 */
[-C--:B-1----:R-:W-:Y:S01]  /*2fa0*/  FMUL.FTZ R59, R75, R72.reuse ;  /* 0x000000484b3b7220 */ /* 0x082fe20000410000 */
[----:B------:R-:W-:Y:S01]  /*2fb0*/  @P0 F2FP.BF16.PACK_AB R75, RZ, R75 ;  /* 0x0000004bff4b023e */ /* 0x000fe200000010ff */
[----:B------:R-:W-:Y:S01]  /*2fc0*/  FMUL.FTZ R58, R73, R72 ;  /* 0x00000048493a7220 */ /* 0x000fe20000410000 */
[----:B------:R-:W-:-:S02]  /*2fd0*/  @P0 F2FP.BF16.PACK_AB R61, RZ, R65 ;  /* 0x00000041ff3d023e */ /* 0x000fc400000010ff */
[----:B------:R-:W-:Y:S02]  /*2fe0*/  @P0 F2FP.BF16.PACK_AB R73, RZ, R73 ;  /* 0x00000049ff49023e */ /* 0x000fe400000010ff */
[----:B------:R-:W-:Y:S02]  /*2ff0*/  @P0 PRMT R53, R62, 0x7610, R53 ;  /* 0x000076103e350816 */ /* 0x000fe40000000035 */
[----:B------:R-:W-:Y:S02]  /*3000*/  IADD3 R3, R153, 0x300, RZ ;  /* 0x0000030099037810 */ /* 0x000fe40007ffe0ff */
[----:B------:R-:W-:Y:S02]  /*3010*/  @P0 PRMT R54, R66, 0x7610, R54 ;  /* 0x0000761042360816 */ /* 0x000fe40000000036 */
[----:B------:R-:W-:Y:S02]  /*3020*/  @P0 PRMT R55, R75, 0x7610, R55 ;  /* 0x000076104b370816 */ /* 0x000fe40000000037 */
[----:B------:R-:W-:Y:S01]  /*3030*/  F2FP.BF16.PACK_AB R59, R2, R59 ;  /* 0x0000003b023b723e */ /* 0x000fe200000010ff */
[----:B------:R-:W-:Y:S01]  /*3040*/  IMAD.WIDE.U32 R2, R76, R3, c[0x0][0x248] ;  /* 0x000092004c027625 */ /* 0x000fe200078e0003 */
[----:B------:R-:W-:-:S02]  /*3050*/  @P0 PRMT R52, R52, 0x5410, R61 ;  /* 0x0000541034340816 */ /* 0x000fc4000000003d */
[----:B------:R-:W-:Y:S02]  /*3060*/  @P0 PRMT R53, R53, 0x5410, R64 ;  /* 0x0000541035350816 */ /* 0x000fe40000000040 */
[----:B------:R-:W-:Y:S02]  /*3070*/  @P0 PRMT R54, R54, 0x5410, R73 ;  /* 0x0000541036360816 */ /* 0x000fe40000000049 */
[----:B------:R-:W-:Y:S02]  /*3080*/  @P0 PRMT R55, R55, 0x5410, R157 ;  /* 0x0000541037370816 */ /* 0x000fe4000000009d */
[----:B------:R-:W-:Y:S02]  /*3090*/  F2FP.BF16.PACK_AB R58, R58, R71 ;  /* 0x000000473a3a723e */ /* 0x000fe400000010ff */
[----:B------:R-:W-:Y:S01]  /*30a0*/  F2FP.BF16.PACK_AB R57, R70, R67 ;  /* 0x000000434639723e */ /* 0x000fe200000010ff */
[----:B------:R0:W-:Y:S01]  /*30b0*/  @P0 STG.E.128 [R154.64], R52 ;  /* 0x000000349a000986 */ /* 0x0001e2000c101d04 */
[----:B------:R-:W-:-:S02]  /*30c0*/  F2FP.BF16.PACK_AB R56, R68, R63 ;  /* 0x0000003f4438723e */ /* 0x000fc400000010ff */
[----:B------:R-:W-:-:S03]  /*30d0*/  ISETP.GE.AND P0, PT, R152, c[0x0][0x164], PT ;  /* 0x0000590098007a0c */ /* 0x000fc60003f06270 */
[----:B------:R0:W-:Y:S10]  /*30e0*/  STG.E.128 [R2.64], R56 ;  /* 0x0000003802007986 */ /* 0x0001f4000c101d04 */
[----:B0-----:R-:W-:Y:S01]  /*30f0*/  @P0 CALL.REL.NOINC `(.L_x_2651) ;  /* 0x0000001000000944 */ /* 0x001fe20003c00000 */
[----:B------:R-:W-:Y:S05]  /*3100*/  BRA `(.L_x_2652) ;  /* 0xffffd45000007947 */ /* 0x000fea000383ffff */
.L_x_2651:
        /* <DEDUP_REMOVED lines=60> */
.L_x_2648:
        /* <DEDUP_REMOVED lines=25> */
.L_x_2649:
[----:B------:R-:W-:Y:S01]  /*3660*/  HFMA2.MMA R62, -RZ, RZ, 0, 9.5367431640625e-07 ;  /* 0x00000010ff3e7435 */ /* 0x000fe200000001ff */
[----:B------:R-:W-:-:S02]  /*3670*/  MOV R57, R61 ;  /* 0x0000003d00397202 */ /* 0x000fc40000000f00 */
[----:B------:R-:W-:Y:S02]  /*3680*/  MOV R58, 0x1f ;  /* 0x0000001f003a7802 */ /* 0x000fe40000000f00 */
[----:B------:R-:W-:Y:S02]  /*3690*/  MOV R63, 0xffffffff ;  /* 0xffffffff003f7802 */ /* 0x000fe40000000f00 */
[----:B------:R-:W-:Y:S02]  /*36a0*/  MOV R2, 0x36c0 ;  /* 0x000036c000027802 */ /* 0x000fe40000000f00 */
[----:B-----5:R-:W-:Y:S05]  /*36b0*/  CALL.REL.NOINC `($__internal_41_$__cuda_sm70_shflsync_down_p) ;  /* 0x0000045000007944 */ /* 0x020fea0003c00000 */
[----:B-1----:R-:W-:Y:S01]  /*36c0*/  MOV R56, R62 ;  /* 0x0000003e00387202 */ /* 0x002fe20000000f00 */
[----:B0-----:R-:W-:Y:S05]  /*36d0*/  BRA `(.L_x_2653) ;  /* 0xffffe3e000007947 */ /* 0x001fea000383ffff */
.L_x_2650:
[----:B------:R-:W-:Y:S01]  /*36e0*/  HFMA2.MMA R62, -RZ, RZ, 0, 9.5367431640625e-07 ;  /* 0x00000010ff3e7435 */ /* 0x000fe200000001ff */
[----:B------:R-:W-:Y:S02]  /*36f0*/  MOV R57, R59 ;  /* 0x0000003b00397202 */ /* 0x000fe40000000f00 */
[----:B------:R-:W-:Y:S02]  /*3700*/  MOV R58, 0x1f ;  /* 0x0000001f003a7802 */ /* 0x000fe40000000f00 */
[----:B------:R-:W-:-:S02]  /*3710*/  MOV R63, 0xffffffff ;  /* 0xffffffff003f7802 */ /* 0x000fc40000000f00 */
[----:B------:R-:W-:Y:S02]  /*3720*/  MOV R2, 0x3740 ;  /* 0x0000374000027802 */ /* 0x000fe40000000f00 */
[----:B01---5:R-:W-:Y:S05]  /*3730*/  CALL.REL.NOINC `($__internal_41_$__cuda_sm70_shflsync_down_p) ;  /* 0x000003d000007944 */ /* 0x023fea0003c00000 */
[----:B------:R-:W-:Y:S01]  /*3740*/  FADD.FTZ R61, R61, R56 ;  /* 0x000000383d3d7221 */ /* 0x000fe20000010000 */
[----:B0-----:R-:W-:Y:S01]  /*3750*/  MOV R58, 0x1f ;  /* 0x0000001f003a7802 */ /* 0x001fe20000000f00 */
[----:B-1----:R-:W-:Y:S01]  /*3760*/  FADD.FTZ R59, R59, R62 ;  /* 0x0000003e3b3b7221 */ /* 0x002fe20000010000 */
[----:B------:R-:W-:Y:S01]  /*3770*/  HFMA2.MMA R62, -RZ, RZ, 0, 4.76837158203125e-07 ;  /* 0x00000008ff3e7435 */ /* 0x000fe200000001ff */
[----:B------:R-:W-:Y:S02]  /*3780*/  MOV R63, 0xffffffff ;  /* 0xffffffff003f7802 */ /* 0x000fe40000000f00 */
[----:B------:R-:W-:Y:S02]  /*3790*/  MOV R57, R61 ;  /* 0x0000003d00397202 */ /* 0x000fe40000000f00 */
[----:B------:R-:W-:Y:S02]  /*37a0*/  MOV R2, 0x37c0 ;  /* 0x000037c000027802 */ /* 0x000fe40000000f00 */
[----:B------:R-:W-:Y:S05]  /*37b0*/  CALL.REL.NOINC `($__internal_41_$__cuda_sm70_shflsync_down_p) ;  /* 0x0000035000007944 */ /* 0x000fea0003c00000 */
[----:B-1----:R-:W-:Y:S01]  /*37c0*/  MOV R56, R62 ;  /* 0x0000003e00387202 */ /* 0x002fe20000000f00 */
[----:B------:R-:W-:Y:S01]  /*37d0*/  HFMA2.MMA R62, -RZ, RZ, 0, 4.76837158203125e-07 ;  /* 0x00000008ff3e7435 */ /* 0x000fe200000001ff */
[----:B0-----:R-:W-:-:S02]  /*37e0*/  MOV R57, R59 ;  /* 0x0000003b00397202 */ /* 0x001fc40000000f00 */
[----:B------:R-:W-:Y:S02]  /*37f0*/  MOV R58, 0x1f ;  /* 0x0000001f003a7802 */ /* 0x000fe40000000f00 */
[----:B------:R-:W-:Y:S02]  /*3800*/  MOV R63, 0xffffffff ;  /* 0xffffffff003f7802 */ /* 0x000fe40000000f00 */
[----:B------:R-:W-:Y:S02]  /*3810*/  MOV R2, 0x3830 ;  /* 0x0000383000027802 */ /* 0x000fe40000000f00 */
[----:B------:R-:W-:Y:S05]  /*3820*/  CALL.REL.NOINC `($__internal_41_$__cuda_sm70_shflsync_down_p) ;  /* 0x000002e000007944 */ /* 0x000fea0003c00000 */
[----:B------:R-:W-:Y:S01]  /*3830*/  FADD.FTZ R61, R56, R61 ;  /* 0x0000003d383d7221 */ /* 0x000fe20000010000 */
[----:B0-----:R-:W-:Y:S01]  /*3840*/  MOV R58, 0x1f ;  /* 0x0000001f003a7802 */ /* 0x001fe20000000f00 */
[----:B-1----:R-:W-:Y:S01]  /*3850*/  FADD.FTZ R59, R59, R62 ;  /* 0x0000003e3b3b7221 */ /* 0x002fe20000010000 */
[----:B------:R-:W-:Y:S01]  /*3860*/  HFMA2.MMA R62, -RZ, RZ, 0, 2.384185791015625e-07 ;  /* 0x00000004ff3e7435 */ /* 0x000fe200000001ff */
[----:B------:R-:W-:Y:S02]  /*3870*/  MOV R63, 0xffffffff ;  /* 0xffffffff003f7802 */ /* 0x000fe40000000f00 */
[----:B------:R-:W-:-:S02]  /*3880*/  MOV R57, R61 ;  /* 0x0000003d00397202 */ /* 0x000fc40000000f00 */
[----:B------:R-:W-:Y:S02]  /*3890*/  MOV R2, 0x38b0 ;  /* 0x000038b000027802 */ /* 0x000fe40000000f00 */
[----:B------:R-:W-:Y:S05]  /*38a0*/  CALL.REL.NOINC `($__internal_41_$__cuda_sm70_shflsync_down_p) ;  /* 0x0000026000007944 */ /* 0x000fea0003c00000 */
[----:B-1----:R-:W-:Y:S01]  /*38b0*/  MOV R56, R62 ;  /* 0x0000003e00387202 */ /* 0x002fe20000000f00 */
[----:B------:R-:W-:Y:S01]  /*38c0*/  HFMA2.MMA R62, -RZ, RZ, 0, 2.384185791015625e-07 ;  /* 0x00000004ff3e7435 */ /* 0x000fe200000001ff */
[----:B0-----:R-:W-:Y:S02]  /*38d0*/  MOV R57, R59 ;  /* 0x0000003b00397202 */ /* 0x001fe40000000f00 */
[----:B------:R-:W-:Y:S02]  /*38e0*/  MOV R58, 0x1f ;  /* 0x0000001f003a7802 */ /* 0x000fe40000000f00 */
[----:B------:R-:W-:Y:S02]  /*38f0*/  MOV R63, 0xffffffff ;  /* 0xffffffff003f7802 */ /* 0x000fe40000000f00 */
[----:B------:R-:W-:Y:S02]  /*3900*/  MOV R2, 0x3920 ;  /* 0x0000392000027802 */ /* 0x000fe40000000f00 */
[----:B------:R-:W-:Y:S05]  /*3910*/  CALL.REL.NOINC `($__internal_41_$__cuda_sm70_shflsync_down_p) ;  /* 0x000001f000007944 */ /* 0x000fea0003c00000 */
[----:B------:R-:W-:Y:S01]  /*3920*/  FADD.FTZ R61, R56, R61 ;  /* 0x0000003d383d7221 */ /* 0x000fe20000010000 */
[----:B0-----:R-:W-:Y:S01]  /*3930*/  MOV R58, 0x1f ;  /* 0x0000001f003a7802 */ /* 0x001fe20000000f00 */
[----:B-1----:R-:W-:Y:S01]  /*3940*/  FADD.FTZ R65, R59, R62 ;  /* 0x0000003e3b417221 */ /* 0x002fe20000010000 */
[----:B------:R-:W-:Y:S01]  /*3950*/  HFMA2.MMA R62, -RZ, RZ, 0, 1.1920928955078125e-07 ;  /* 0x00000002ff3e7435 */ /* 0x000fe200000001ff */
[----:B------:R-:W-:-:S02]  /*3960*/  MOV R63, 0xffffffff ;  /* 0xffffffff003f7802 */ /* 0x000fc40000000f00 */
[----:B------:R-:W-:Y:S02]  /*3970*/  MOV R57, R61 ;  /* 0x0000003d00397202 */ /* 0x000fe40000000f00 */
[----:B------:R-:W-:Y:S02]  /*3980*/  MOV R2, 0x39a0 ;  /* 0x000039a000027802 */ /* 0x000fe40000000f00 */
[----:B------:R-:W-:Y:S05]  /*3990*/  CALL.REL.NOINC `($__internal_41_$__cuda_sm70_shflsync_down_p) ;  /* 0x0000017000007944 */ /* 0x000fea0003c00000 */
[----:B-1----:R-:W-:Y:S01]  /*39a0*/  MOV R56, R62 ;  /* 0x0000003e00387202 */ /* 0x002fe20000000f00 */
[----:B------:R-:W-:Y:S01]  /*39b0*/  HFMA2.MMA R62, -RZ, RZ, 0, 1.1920928955078125e-07 ;  /* 0x00000002ff3e7435 */ /* 0x000fe200000001ff */
[----:B0-----:R-:W-:Y:S02]  /*39c0*/  MOV R57, R65 ;  /* 0x0000004100397202 */ /* 0x001fe40000000f00 */
[----:B------:R-:W-:Y:S02]  /*39d0*/  MOV R58, 0x1f ;  /* 0x0000001f003a7802 */ /* 0x000fe40000000f00 */
[----:B------:R-:W-:Y:S02]  /*39e0*/  MOV R63, 0xffffffff ;  /* 0xffffffff003f7802 */ /* 0x000fe40000000f00 */
[----:B------:R-:W-:-:S02]  /*39f0*/  MOV R2, 0x3a10 ;  /* 0x00003a1000027802 */ /* 0x000fc40000000f00 */
[----:B------:R-:W-:Y:S05]  /*3a00*/  CALL.REL.NOINC `($__internal_41_$__cuda_sm70_shflsync_down_p) ;  /* 0x0000010000007944 */ /* 0x000fea0003c00000 */
[----:B------:R-:W-:Y:S01]  /*3a10*/  FADD.FTZ R59, R56, R61 ;  /* 0x0000003d383b7221 */ /* 0x000fe20000010000 */
[----:B0-----:R-:W-:Y:S01]  /*3a20*/  MOV R58, 0x1f ;  /* 0x0000001f003a7802 */ /* 0x001fe20000000f00 */
[----:B-1----:R-:W-:Y:S01]  /*3a30*/  FADD.FTZ R61, R65, R62 ;  /* 0x0000003e413d7221 */ /* 0x002fe20000010000 */
[----:B------:R-:W-:Y:S01]  /*3a40*/  HFMA2.MMA R62, -RZ, RZ, 0, 5.9604644775390625e-08 ;  /* 0x00000001ff3e7435 */ /* 0x000fe200000001ff */
[----:B------:R-:W-:-:S02]  /*3a50*/  MOV R63, 0xffffffff ;  /* 0xffffffff003f7802 */ /* 0x000fc40000000f00 */
[----:B------:R-:W-:Y:S02]  /*3a60*/  MOV R57, R59 ;  /* 0x0000003b00397202 */ /* 0x000fe40000000f00 */
[----:B------:R-:W-:Y:S02]  /*3a70*/  MOV R2, 0x3a90 ;  /* 0x00003a9000027802 */ /* 0x000fe40000000f00 */
[----:B------:R-:W-:Y:S05]  /*3a80*/  CALL.REL.NOINC `($__internal_41_$__cuda_sm70_shflsync_down_p) ;  /* 0x0000008000007944 */ /* 0x000fea0003c00000 */
[----:B-1----:R-:W-:Y:S01]  /*3a90*/  MOV R60, R62 ;  /* 0x0000003e003c7202 */ /* 0x002fe20000000f00 */
[----:B------:R-:W-:Y:S01]  /*3aa0*/  HFMA2.MMA R62, -RZ, RZ, 0, 5.9604644775390625e-08 ;  /* 0x00000001ff3e7435 */ /* 0x000fe200000001ff */
[----:B0-----:R-:W-:Y:S02]  /*3ab0*/  MOV R57, R61 ;  /* 0x0000003d00397202 */ /* 0x001fe40000000f00 */
[----:B------:R-:W-:Y:S02]  /*3ac0*/  MOV R58, 0x1f ;  /* 0x0000001f003a7802 */ /* 0x000fe40000000f00 */
[----:B------:R-:W-:Y:S02]  /*3ad0*/  MOV R63, 0xffffffff ;  /* 0xffffffff003f7802 */ /* 0x000fe40000000f00 */
[----:B------:R-:W-:-:S02]  /*3ae0*/  MOV R2, 0x3b00 ;  /* 0x00003b0000027802 */ /* 0x000fc40000000f00 */
[----:B------:R-:W-:Y:S05]  /*3af0*/  CALL.REL.NOINC `($__internal_41_$__cuda_sm70_shflsync_down_p) ;  /* 0x0000001000007944 */ /* 0x000fea0003c00000 */
[----:B01----:R-:W-:Y:S05]  /*3b00*/  BRA `(.L_x_2654) ;  /* 0xffffe0d000007947 */ /* 0x003fea000383ffff */
        .weak           $__internal_41_$__cuda_sm70_shflsync_down_p
        .type           $__internal_41_$__cuda_sm70_shflsync_down_p,@function
        .size           $__internal_41_$__cuda_sm70_shflsync_down_p,(.L_x_11775 - $__internal_41_$__cuda_sm70_shflsync_down_p)
$__internal_41_$__cuda_sm70_shflsync_down_p:
[----:B------:R-:W-:Y:S01]  /*3b10*/  HFMA2.MMA R3, -RZ, RZ, 0, 0 ;  /* 0x00000000ff037435 */ /* 0x000fe200000001ff */
[----:B------:R-:W-:Y:S04]  /*3b20*/  WARPSYNC R63 ;  /* 0x0000003f00007348 */ /* 0x000fe80003800000 */
[----:B------:R0:W1:Y:S01]  /*3b30*/  SHFL.DOWN PT, R62, R57, R62, R58 ;  /* 0x0800003e393e7389 */ /* 0x00006200000e003a */
[----:B------:R-:W-:Y:S05]  /*3b40*/  RET.REL.NODEC R2 `(_ZN10layer_norm13ln_bwd_kernelINS_13Kernel_traitsIf13__nv_bfloat16S2_S2_fjLj8192ELj1ELj1ELj8ELj16ENS_18Kernel_traits_baseILj8192EfS2_S2_S2_fjLj256EEEEELb0ELb0ELb0ELb1EEEvNS_9BwdParamsE) ;  /* 0xffffc4b002007950 */ /* 0x000fea0003c3ffff */
.L_x_2655:
        /* <DEDUP_REMOVED lines=11> */
.L_x_11775:


//--------------------- .text._ZN10layer_norm13ln_bwd_kernelINS_13Kernel_traitsIf13__nv_bfloat16S2_S2_fjLj8192ELj1ELj1ELj8ELj16ENS_18Kernel_traits_baseILj8192EfS2_S2_S2_fjLj256EEEEELb0ELb0ELb1ELb0EEEvNS_9BwdParamsE --------------------------
	.section	.text._ZN10layer_norm13ln_bwd_kernelINS_13Kernel_traitsIf13__nv_bfloat16S2_S2_fjLj8192ELj1ELj1ELj8ELj16ENS_18Kernel_traits_baseILj8192EfS2_S2_S2_fjLj256EEEEELb0ELb0ELb1ELb0EEEvNS_9BwdParamsE,"ax",@progbits
	.sectioninfo	@"SHI_REGISTERS=216"
	.align	128
        .global         _ZN10layer_norm13ln_bwd_kernelINS_13Kernel_traitsIf13__nv_bfloat16S2_S2_fjLj8192ELj1ELj1ELj8ELj16ENS_18Kernel_traits_baseILj8192EfS2_S2_S2_fjLj256EEEEELb0ELb0ELb1ELb0EEEvNS_9BwdParamsE
        .type           _ZN10layer_norm13ln_bwd_kernelINS_13Kernel_traitsIf13__nv_bfloat16S2_S2_fjLj8192ELj1ELj1ELj8ELj16ENS_18Kernel_traits_baseILj8192EfS2_S2_S2_fjLj256EEEEELb0ELb0ELb1ELb0EEEvNS_9BwdParamsE,@function
        .size           _ZN10layer_norm13ln_bwd_kernelINS_13Kernel_traitsIf13__nv_bfloat16S2_S2_fjLj8192ELj1ELj1ELj8ELj16ENS_18Kernel_traits_baseILj8192EfS2_S2_S2_fjLj256EEEEELb0ELb0ELb1ELb0EEEvNS_9BwdParamsE,(.L_x_11776 - _ZN10layer_norm13ln_bwd_kernelINS_13Kernel_traitsIf13__nv_bfloat16S2_S2_fjLj8192ELj1ELj1ELj8ELj16ENS_18Kernel_traits_baseILj8192EfS2_S2_S2_fjLj256EEEEELb0ELb0ELb1ELb0EEEvNS_9BwdParamsE)
        .other          _ZN10layer_norm13ln_bwd_kernelINS_13Kernel_traitsIf13__nv_bfloat16S2_S2_fjLj8192ELj1ELj1ELj8ELj16ENS_18Kernel_traits_baseILj8192EfS2_S2_S2_fjLj256EEEEELb0ELb0ELb1ELb0EEEvNS_9BwdParamsE,@"STO_CUDA_ENTRY STV_DEFAULT"
_ZN10layer_norm13ln_bwd_kernelINS_13Kernel_traitsIf13__nv_bfloat16S2_S2_fjLj8192ELj1ELj1ELj8ELj16ENS_18Kernel_traits_baseILj8192EfS2_S2_S2_fjLj256EEEEELb0ELb0ELb1ELb0EEEvNS_9BwdParamsE:
.text._ZN10layer_norm13ln_bwd_kernelINS_13Kernel_traitsIf13__nv_bfloat16S2_S2_fjLj8192ELj1ELj1ELj8ELj16ENS_18Kernel_traits_baseILj8192EfS2_S2_S2_fjLj256EEEEELb0ELb0ELb1ELb0EEEvNS_9BwdParamsE:
        /* <DEDUP_REMOVED lines=24> */
[----:B------:R-:W-:-:S02]  /*0180*/  @P0 IADD3 R4, R4, 0x100, RZ ;  /* 0x0000010004040810 */ /* 0x000fc40007ffe0ff */
[----:B------:R1:W5:Y:S03]  /*0190*/  @P3 LDG.E.128 R136, [R2.64+0x10] ;  /* 0x0000100402883981 */ /* 0x000366000c1e1d00 */
[C---:B------:R-:W-:Y:S01]  /*01a0*/  @P1 IMAD.WIDE.U32 R10, R4.reuse, R11, c[0x0][0x1b0] ;  /* 0x00006c00040a1625 */ /* 0x040fe200078e000b */
[----:B------:R1:W5:Y:S01]  /*01b0*/  @P0 LDG.E.128 R132, [R8.64] ;  /* 0x0000000408840981 */ /* 0x000362000c1e1d00 */
[----:B------:R-:W-:-:S03]  /*01c0*/  @P1 IADD3 R4, R4, 0x100, RZ ;  /* 0x0000010004041810 */ /* 0x000fc60007ffe0ff */
[----:B------:R1:W5:Y:S04]  /*01d0*/  @P0 LDG.E.128 R128, [R8.64+0x10] ;  /* 0x0000100408800981 */ /* 0x000368000c1e1d00 */
[----:B------:R1:W5:Y:S04]  /*01e0*/  @P1 LDG.E.128 R124, [R10.64] ;  /* 0x000000040a7c1981 */ /* 0x000368000c1e1d00 */
[----:B------:R1:W5:Y:S01]  /*01f0*/  @P1 LDG.E.128 R120, [R10.64+0x10] ;  /* 0x000010040a781981 */ /* 0x000362000c1e1d00 */
[----:B------:R-:W-:-:S05]  /*0200*/  @P2 IMAD.WIDE.U32 R4, R4, R5, c[0x0][0x1b0] ;  /* 0x00006c0004042625 */ /* 0x000fca00078e0005 */
[----:B------:R0:W5:Y:S04]  /*0210*/  @P2 LDG.E.128 R116, [R4.64] ;  /* 0x0000000404742981 */ /* 0x000168000c1e1d00 */
[----:B------:R0:W5:Y:S02]  /*0220*/  @P2 LDG.E.128 R112, [R4.64+0x10] ;  /* 0x0000100404702981 */ /* 0x000164000c1e1d00 */
        /* <DEDUP_REMOVED lines=37> */
[----:B------:R-:W-:-:S06]  /*0480*/  MOV R109, RZ ;  /* 0x000000ff006d7202 */ /* 0x000fcc0000000f00 */
.L_x_2781:
[----:B------:R-:W-:-:S05]  /*0490*/  MOV R159, 0x4 ;  /* 0x00000004009f7802 */ /* 0x000fca0000000f00 */
[----:B------:R-:W-:-:S05]  /*04a0*/  IMAD.WIDE R152, R4, R159, c[0x0][0x1d8] ;  /* 0x0000760004987625 */ /* 0x000fca00078e029f */
[----:B------:R1:W2:Y:S01]  /*04b0*/  LDG.E R156, [R152.64] ;  /* 0x00000004989c7981 */ /* 0x0002a2000c1e1900 */
[----:B------:R-:W-:-:S04]  /*04c0*/  IMAD.WIDE R210, R4, R159, c[0x0][0x1d0] ;  /* 0x0000740004d27625 */ /* 0x000fc800078e029f */
[C---:B------:R-:W-:Y:S02]  /*04d0*/  IMAD.WIDE R154, R4.reuse, R159, c[0x0][0x1a8] ;  /* 0x00006a00049a7625 */ /* 0x040fe400078e029f */
[----:B-----5:R3:W5:Y:S04]  /*04e0*/  LDG.E R210, [R210.64] ;  /* 0x00000004d2d27981 */ /* 0x020768000c1e1900 */
        /* <DEDUP_REMOVED lines=8> */
[----:B-1----:R-:W-:Y:S01]  /*0570*/  IMAD.WIDE.U32 R152, R0, R163, c[0x0][0x218] ;  /* 0x0000860000987625 */ /* 0x002fe200078e00a3 */
[----:B--2---:R-:W-:-:S13]  /*0580*/  ISETP.GT.AND P2, PT, R156, RZ, PT ;  /* 0x000000ff9c00720c */ /* 0x004fda0003f44270 */
[----:B------:R-:W-:Y:S05]  /*0590*/  @P2 BRA `(.L_x_2658) ;  /* 0x0000025000002947 */ /* 0x000fea0003800000 */
[----:B---3--:R-:W-:Y:S01]  /*05a0*/  LOP3.LUT P3, RZ, R6, 0xffffff00, RZ, 0xc0, !PT ;  /* 0xffffff0006ff7812 */ /* 0x008fe2000786c0ff */
[----:B------:R-:W-:Y:S01]  /*05b0*/  BSSY B1, `(.L_x_2659) ;  /* 0x0000008000017945 */ /* 0x000fe20003800000 */
[----:B------:R-:W-:-:S11]  /*05c0*/  MOV R154, R0 ;  /* 0x00000000009a7202 */ /* 0x000fd60000000f00 */
[----:B------:R-:W-:Y:S05]  /*05d0*/  @!P3 BRA `(.L_x_2660) ;  /* 0x000000500000b947 */ /* 0x000fea0003800000 */
[----:B------:R-:W-:-:S04]  /*05e0*/  ISETP.NE.U32.AND P3, PT, RZ, c[0x0][0x218], PT ;  /* 0x00008600ff007a0c */ /* 0x000fc80003f65070 */
[----:B------:R-:W-:-:S13]  /*05f0*/  ISETP.NE.AND.EX P3, PT, RZ, c[0x0][0x21c], PT, P3 ;  /* 0x00008700ff007a0c */ /* 0x000fda0003f65330 */
[----:B------:R-:W-:Y:S05]  /*0600*/  @!P3 BRA `(.L_x_2661) ;  /* 0x000000100000b947 */ /* 0x000fea0003800000 */
[----:B------:R1:W5:Y:S02]  /*0610*/  LDG.E.128 R44, [R152.64] ;  /* 0x00000004982c7981 */ /* 0x000364000c1e1d00 */
.L_x_2661:
[----:B------:R-:W-:Y:S02]  /*0620*/  IADD3 R154, R0, 0x100, RZ ;  /* 0x00000100009a7810 */ /* 0x000fe40007ffe0ff */
.L_x_2660:
[----:B------:R-:W-:Y:S05]  /*0630*/  BSYNC B1 ;  /* 0x0000000000017941 */ /* 0x000fea0003800000 */
.L_x_2659:
[----:B------:R-:W-:Y:S01]  /*0640*/  BSSY B1, `(.L_x_2662) ;  /* 0x0000008000017945 */ /* 0x000fe20003800000 */
[----:B------:R-:W-:Y:S05]  /*0650*/  @!P0 BRA `(.L_x_2663) ;  /* 0x0000006000008947 */ /* 0x000fea0003800000 */
[----:B------:R-:W-:-:S04]  /*0660*/  ISETP.NE.U32.AND P3, PT, RZ, c[0x0][0x218], PT ;  /* 0x00008600ff007a0c */ /* 0x000fc80003f65070 */
[----:B------:R-:W-:-:S13]  /*0670*/  ISETP.NE.AND.EX P3, PT, RZ, c[0x0][0x21c], PT, P3 ;  /* 0x00008700ff007a0c */ /* 0x000fda0003f65330 */
[----:B------:R-:W-:Y:S05]  /*0680*/  @!P3 BRA `(.L_x_2664) ;  /* 0x000000200000b947 */ /* 0x000fea0003800000 */
[----:B------:R-:W-:-:S06]  /*0690*/  IMAD.WIDE.U32 R40, R154, R163, c[0x0][0x218] ;  /* 0x000086009a287625 */ /* 0x000fcc00078e00a3 */
[----:B------:R-:W5:Y:S02]  /*06a0*/  LDG.E.128 R40, [R40.64] ;  /* 0x0000000428287981 */ /* 0x000f64000c1e1d00 */
.L_x_2664:
[----:B------:R-:W-:Y:S02]  /*06b0*/  IADD3 R154, R154, 0x100, RZ ;  /* 0x000001009a9a7810 */ /* 0x000fe40007ffe0ff */
.L_x_2663:
[----:B------:R-:W-:Y:S05]  /*06c0*/  BSYNC B1 ;  /* 0x0000000000017941 */ /* 0x000fea0003800000 */
.L_x_2662:
[----:B------:R-:W-:Y:S01]  /*06d0*/  BSSY B1, `(.L_x_2665) ;  /* 0x0000008000017945 */ /* 0x000fe20003800000 */
[----:B------:R-:W-:Y:S05]  /*06e0*/  @!P1 BRA `(.L_x_2666) ;  /* 0x0000006000009947 */ /* 0x000fea0003800000 */
[----:B------:R-:W-:-:S04]  /*06f0*/  ISETP.NE.U32.AND P3, PT, RZ, c[0x0][0x218], PT ;  /* 0x00008600ff007a0c */ /* 0x000fc80003f65070 */
[----:B------:R-:W-:-:S13]  /*0700*/  ISETP.NE.AND.EX P3, PT, RZ, c[0x0][0x21c], PT, P3 ;  /* 0x00008700ff007a0c */ /* 0x000fda0003f65330 */
[----:B------:R-:W-:Y:S05]  /*0710*/  @!P3 BRA `(.L_x_2667) ;  /* 0x000000200000b947 */ /* 0x000fea0003800000 */
[----:B------:R-:W-:-:S06]  /*0720*/  IMAD.WIDE.U32 R36, R154, R163, c[0x0][0x218] ;  /* 0x000086009a247625 */ /* 0x000fcc00078e00a3 */
[----:B------:R-:W5:Y:S02]  /*0730*/  LDG.E.128 R36, [R36.64] ;  /* 0x0000000424247981 */ /* 0x000f64000c1e1d00 */
.L_x_2667:
[----:B------:R-:W-:Y:S02]  /*0740*/  IADD3 R154, R154, 0x100, RZ ;  /* 0x000001009a9a7810 */ /* 0x000fe40007ffe0ff */
.L_x_2666:
[----:B------:R-:W-:Y:S05]  /*0750*/  BSYNC B1 ;  /* 0x0000000000017941 */ /* 0x000fea0003800000 */
.L_x_2665:
[----:B------:R-:W-:Y:S01]  /*0760*/  ISETP.NE.U32.AND P3, PT, RZ, c[0x0][0x218], PT ;  /* 0x00008600ff007a0c */ /* 0x000fe20003f65070 */
[----:B------:R-:W-:Y:S01]  /*0770*/  HFMA2.MMA R165, -RZ, RZ, 0, 0 ;  /* 0x00000000ffa57435 */ /* 0x000fe200000001ff */
[----:B------:R-:W-:Y:S02]  /*0780*/  IMAD.MOV.U32 R166, RZ, RZ, RZ ;  /* 0x000000ffffa67224 */ /* 0x000fe400078e00ff */
[----:B------:R-:W-:-:S04]  /*0790*/  ISETP.NE.AND.EX P3, PT, RZ, c[0x0][0x21c], PT, P3 ;  /* 0x00008700ff007a0c */ /* 0x000fc80003f65330 */
[----:B------:R-:W-:-:S13]  /*07a0*/  ISETP.LT.U32.OR P3, PT, R6, 0x400, !P3 ;  /* 0x000004000600780c */ /* 0x000fda0005f61470 */
[----:B------:R-:W-:Y:S05]  /*07b0*/  @P3 BRA `(.L_x_2668) ;  /* 0x0000160000003947 */ /* 0x000fea0003800000 */
[----:B------:R-:W-:-:S06]  /*07c0*/  IMAD.WIDE.U32 R32, R154, R163, c[0x0][0x218] ;  /* 0x000086009a207625 */ /* 0x000fcc00078e00a3 */
[----:B------:R-:W5:Y:S01]  /*07d0*/  LDG.E.128 R32, [R32.64] ;  /* 0x0000000420207981 */ /* 0x000f62000c1e1d00 */
[----:B------:R-:W-:Y:S05]  /*07e0*/  BRA `(.L_x_2668) ;  /* 0x000015d000007947 */ /* 0x000fea0003800000 */
.L_x_2658:
[----:B---3--:R-:W-:-:S06]  /*07f0*/  IMAD.WIDE R154, R4, R159, c[0x0][0x1a0] ;  /* 0x00006800049a7625 */ /* 0x008fcc00078e029f */
[----:B------:R-:W2:Y:S01]  /*0800*/  LDG.E R154, [R154.64] ;  /* 0x000000049a9a7981 */ /* 0x000ea2000c1e1900 */
[----:B------:R-:W-:Y:S01]  /*0810*/  IADD3 R156, R156, -0x1, RZ ;  /* 0xffffffff9c9c7810 */ /* 0x000fe20007ffe0ff */
[----:B------:R-:W-:Y:S01]  /*0820*/  BSSY B1, `(.L_x_2669) ;  /* 0x000005d000017945 */ /* 0x000fe20003800000 */
[----:B------:R-:W-:Y:S01]  /*0830*/  LOP3.LUT P4, RZ, R6, 0xffffff00, RZ, 0xc0, !PT ;  /* 0xffffff0006ff7812 */ /* 0x000fe2000788c0ff */
[----:B------:R-:W-:Y:S01]  /*0840*/  HFMA2.MMA R166, -RZ, RZ, 0, 0 ;  /* 0x00000000ffa67435 */ /* 0x000fe200000001ff */
[----:B0-----:R-:W-:Y:S01]  /*0850*/  ISETP.NE.AND P3, PT, R5, RZ, PT ;  /* 0x000000ff0500720c */ /* 0x001fe20003f65270 */
        /* <DEDUP_REMOVED lines=17> */
[--C-:B--2---:R-:W-:Y:S02]  /*0970*/  PRMT R17, RZ, 0x5410, R8.reuse ;  /* 0x00005410ff117816 */ /* 0x104fe40000000008 */
[----:B------:R-:W-:Y:S02]  /*0980*/  PRMT R19, RZ, 0x7610, R8 ;  /* 0x00007610ff137816 */ /* 0x000fe40000000008 */
[----:B------:R-:W-:Y:S01]  /*0990*/  PRMT R161, RZ, 0x5410, R11 ;  /* 0x00005410ffa17816 */ /* 0x000fe2000000000b */
[----:B------:R-:W-:Y:S01]  /*09a0*/  FADD.FTZ R17, -R162, R17 ;  /* 0x00000011a2117221 */ /* 0x000fe20000010100 */
[----:B------:R-:W-:-:S02]  /*09b0*/  PRMT R167, RZ, 0x7610, R11 ;  /* 0x00007610ffa77816 */ /* 0x000fc4000000000b */
[--C-:B------:R-:W-:Y:S01]  /*09c0*/  PRMT R21, RZ, 0x5410, R9.reuse ;  /* 0x00005410ff157816 */ /* 0x100fe20000000009 */
[----:B-----5:R-:W-:Y:S01]  /*09d0*/  FMUL.FTZ R8, R2, R17 ;  /* 0x0000001102087220 */ /* 0x020fe20000410000 */
[----:B0-----:R-:W-:Y:S01]  /*09e0*/  PRMT R153, RZ, 0x7610, R9 ;  /* 0x00007610ff997816 */ /* 0x001fe20000000009 */
[C---:B------:R-:W-:Y:S01]  /*09f0*/  FADD.FTZ R9, -R162.reuse, R19 ;  /* 0x00000013a2097221 */ /* 0x040fe20000010100 */
[--C-:B---3--:R-:W-:Y:S01]  /*0a00*/  PRMT R11, RZ, 0x5410, R12.reuse ;  /* 0x00005410ff0b7816 */ /* 0x108fe2000000000c */
[----:B------:R-:W-:Y:S01]  /*0a10*/  FADD.FTZ R21, -R162, R21 ;  /* 0x00000015a2157221 */ /* 0x000fe20000010100 */
[----:B------:R-:W-:Y:S01]  /*0a20*/  PRMT R12, RZ, 0x7610, R12 ;  /* 0x00007610ff0c7816 */ /* 0x000fe2000000000c */
[----:B------:R-:W-:Y:S01]  /*0a30*/  FMUL.FTZ R9, R2, R9 ;  /* 0x0000000902097220 */ /* 0x000fe20000410000 */
[----:B------:R-:W-:Y:S01]  /*0a40*/  PRMT R159, RZ, 0x7610, R10 ;  /* 0x00007610ff9f7816 */ /* 0x000fe2000000000a */
[----:B------:R-:W-:Y:S01]  /*0a50*/  FADD.FTZ R76, R76, R11 ;  /* 0x0000000b4c4c7221 */ /* 0x000fe20000010000 */
[--C-:B------:R-:W-:Y:S01]  /*0a60*/  PRMT R23, RZ, 0x5410, R13.reuse ;  /* 0x00005410ff177816 */ /* 0x100fe2000000000d */
        /* <DEDUP_REMOVED lines=9> */
[--C-:B------:R-:W-:Y:S01]  /*0b00*/  PRMT R152, RZ, 0x7610, R14.reuse ;  /* 0x00007610ff987816 */ /* 0x100fe2000000000e */
[----:B------:R-:W-:Y:S01]  /*0b10*/  FMUL.FTZ R12, R141, R12 ;  /* 0x0000000c8d0c7220 */ /* 0x000fe20000410000 */
[----:B------:R-:W-:Y:S01]  /*0b20*/  PRMT R157, RZ, 0x5410, R14 ;  /* 0x00005410ff9d7816 */ /* 0x000fe2000000000e */
[----:B------:R-:W-:-:S02]  /*0b30*/  FADD.FTZ R19, RZ, R11 ;  /* 0x0000000bff137221 */ /* 0x000fc40000010000 */
[----:B------:R-:W-:Y:S02]  /*0b40*/  FFMA.FTZ R20, R8, R11, RZ ;  /* 0x0000000b08147223 */ /* 0x000fe400000100ff */
[----:B------:R-:W-:Y:S02]  /*0b50*/  FADD.FTZ R159, -R162, R159 ;  /* 0x0000009fa29f7221 */ /* 0x000fe40000010100 */
[----:B------:R-:W-:Y:S02]  /*0b60*/  FMUL.FTZ R13, R2, R13 ;  /* 0x0000000d020d7220 */ /* 0x000fe40000410000 */
[----:B------:R-:W-:Y:S02]  /*0b70*/  FMUL.FTZ R15, R142, R23 ;  /* 0x000000178e0f7220 */ /* 0x000fe40000410000 */
[----:B------:R-:W-:Y:S02]  /*0b80*/  FADD.FTZ R22, R19, R12 ;  /* 0x0000000c13167221 */ /* 0x000fe40000010000 */
[----:B------:R-:W-:-:S02]  /*0b90*/  FMUL.FTZ R10, R2, R21 ;  /* 0x00000015020a7220 */ /* 0x000fc40000410000 */
[----:B------:R-:W-:Y:S02]  /*0ba0*/  FFMA.FTZ R20, R9, R12, R20 ;  /* 0x0000000c09147223 */ /* 0x000fe40000010014 */
[----:B------:R-:W-:Y:S02]  /*0bb0*/  FADD.FTZ R79, R79, R16 ;  /* 0x000000104f4f7221 */ /* 0x000fe40000010000 */
[----:B------:R-:W-:Y:S02]  /*0bc0*/  FFMA.FTZ R111, R13, R16, R111 ;  /* 0x000000100d6f7223 */ /* 0x000fe4000001006f */
[----:B------:R-:W-:Y:S02]  /*0bd0*/  FMUL.FTZ R18, R2, R159 ;  /* 0x0000009f02127220 */ /* 0x000fe40000410000 */
[----:B------:R-:W-:Y:S02]  /*0be0*/  FADD.FTZ R21, R22, R15 ;  /* 0x0000000f16157221 */ /* 0x000fe40000010000 */
[----:B------:R-:W-:-:S02]  /*0bf0*/  FADD.FTZ R155, -R162, R155 ;  /* 0x0000009ba29b7221 */ /* 0x000fc40000010100 */
[----:B------:R-:W-:Y:S02]  /*0c00*/  FMUL.FTZ R16, R143, R16 ;  /* 0x000000108f107220 */ /* 0x000fe40000410000 */
[----:B------:R-:W-:Y:S02]  /*0c10*/  FFMA.FTZ R22, R10, R15, R20 ;  /* 0x0000000f0a167223 */ /* 0x000fe40000010014 */
[----:B------:R-:W-:Y:S02]  /*0c20*/  FADD.FTZ R73, R73, R152 ;  /* 0x0000009849497221 */ /* 0x000fe40000010000 */
        /* <DEDUP_REMOVED lines=8> */
[----:B------:R-:W-:-:S02]  /*0cb0*/  FADD.FTZ R161, -R162, R161 ;  /* 0x000000a1a2a17221 */ /* 0x000fc40000010100 */
        /* <DEDUP_REMOVED lines=19> */
.L_x_2670:
[----:B------:R-:W-:Y:S05]  /*0df0*/  BSYNC B1 ;  /* 0x0000000000017941 */ /* 0x000fea0003800000 */
.L_x_2669:
        /* <DEDUP_REMOVED lines=19> */
[----:B------:R-:W-:Y:S01]  /*0f30*/  PRMT R161, RZ, 0x7610, R25 ;  /* 0x00007610ffa17816 */ /* 0x000fe20000000019 */
[C---:B------:R-:W-:Y:S01]  /*0f40*/  FADD.FTZ R25, -R162.reuse, R155 ;  /* 0x0000009ba2197221 */ /* 0x040fe20000010100 */
[--C-:B---3--:R-:W-:Y:S01]  /*0f50*/  PRMT R27, RZ, 0x5410, R28.reuse ;  /* 0x00005410ff1b7816 */ /* 0x108fe2000000001c */
[C---:B------:R-:W-:Y:S01]  /*0f60*/  FADD.FTZ R157, -R162.reuse, R157 ;  /* 0x0000009da29d7221 */ /* 0x040fe20000010100 */
[----:B------:R-:W-:Y:S01]  /*0f70*/  PRMT R28, RZ, 0x7610, R28 ;  /* 0x00007610ff1c7816 */ /* 0x000fe2000000001c */
[----:B------:R-:W-:Y:S01]  /*0f80*/  FADD.FTZ R161, -R162, R161 ;  /* 0x000000a1a2a17221 */ /* 0x000fe20000010100 */
[----:B------:R-:W-:Y:S01]  /*0f90*/  PRMT R169, RZ, 0x7610, R26 ;  /* 0x00007610ffa97816 */ /* 0x000fe2000000001a */
[----:B------:R-:W-:Y:S01]  /*0fa0*/  FADD.FTZ R68, R68, R27 ;  /* 0x0000001b44447221 */ /* 0x000fe20000010000 */
[--C-:B------:R-:W-:Y:S01]  /*0fb0*/  PRMT R152, RZ, 0x7610, R29.reuse ;  /* 0x00007610ff987816 */ /* 0x100fe2000000001d */
[----:B------:R-:W-:Y:S01]  /*0fc0*/  FMUL.FTZ R25, R2, R25 ;  /* 0x0000001902197220 */ /* 0x000fe20000410000 */
[----:B------:R-:W-:Y:S01]  /*0fd0*/  PRMT R171, RZ, 0x5410, R30 ;  /* 0x00005410ffab7816 */ /* 0x000fe2000000001e */
[-C--:B------:R-:W-:Y:S01]  /*0fe0*/  FFMA.FTZ R100, R24, R27.reuse, R100 ;  /* 0x0000001b18647223 */ /* 0x080fe20000010064 */
[----:B------:R-:W-:Y:S01]  /*0ff0*/  PRMT R154, RZ, 0x7610, R30 ;  /* 0x00007610ff9a7816 */ /* 0x000fe2000000001e */
        /* <DEDUP_REMOVED lines=11> */
[----:B------:R-:W-:Y:S02]  /*10b0*/  FADD.FTZ R155, -R162, R169 ;  /* 0x000000a9a29b7221 */ /* 0x000fe40000010100 */
[----:B------:R-:W-:Y:S02]  /*10c0*/  FADD.FTZ R71, R71, R152 ;  /* 0x0000009847477221 */ /* 0x000fe40000010000 */
[-C--:B------:R-:W-:Y:S02]  /*10d0*/  FFMA.FTZ R103, R30, R152.reuse, R103 ;  /* 0x000000981e677223 */ /* 0x080fe40000010067 */
[----:B------:R-:W-:-:S02]  /*10e0*/  FMUL.FTZ R169, R135, R152 ;  /* 0x0000009887a97220 */ /* 0x000fc40000410000 */
[----:B------:R-:W-:Y:S02]  /*10f0*/  FMUL.FTZ R26, R2, R157 ;  /* 0x0000009d021a7220 */ /* 0x000fe40000410000 */
[----:B------:R-:W-:Y:S02]  /*1100*/  FMUL.FTZ R29, R134, R159 ;  /* 0x0000009f861d7220 */ /* 0x000fe40000410000 */
        /* <DEDUP_REMOVED lines=35> */
.L_x_2672:
[----:B------:R-:W-:Y:S05]  /*1340*/  BSYNC B1 ;  /* 0x0000000000017941 */ /* 0x000fea0003800000 */
.L_x_2671:
        /* <DEDUP_REMOVED lines=25> */
[----:B------:R-:W-:Y:S01]  /*14e0*/  FMUL.FTZ R178, R124, R153 ;  /* 0x000000997cb27220 */ /* 0x000fe20000410000 */
        /* <DEDUP_REMOVED lines=26> */
[----:B------:R-:W-:Y:S02]  /*1690*/  FADD.FTZ R189, -R162, R189 ;  /* 0x000000bda2bd7221 */ /* 0x000fe40000010100 */
        /* <DEDUP_REMOVED lines=31> */
.L_x_2674:
[----:B------:R-:W-:Y:S05]  /*1890*/  BSYNC B1 ;  /* 0x0000000000017941 */ /* 0x000fea0003800000 */
.L_x_2673:
        /* <DEDUP_REMOVED lines=10> */
[--C-:B--2---:R-:W-:Y:S02]  /*1940*/  PRMT R161, RZ, 0x5410, R152.reuse ;  /* 0x00005410ffa17816 */ /* 0x104fe40000000098 */
[--C-:B------:R-:W-:Y:S02]  /*1950*/  PRMT R167, RZ, 0x5410, R153.reuse ;  /* 0x00005410ffa77816 */ /* 0x100fe40000000099 */
[----:B------:R-:W-:Y:S01]  /*1960*/  PRMT R153, RZ, 0x7610, R153 ;  /* 0x00007610ff997816 */ /* 0x000fe20000000099 */
[C---:B------:R-:W-:Y:S01]  /*1970*/  FADD.FTZ R177, -R162.reuse, R161 ;  /* 0x000000a1a2b17221 */ /* 0x040fe20000010100 */
[----:B------:R-:W-:Y:S01]  /*1980*/  PRMT R163, RZ, 0x7610, R152 ;  /* 0x00007610ffa37816 */ /* 0x000fe20000000098 */
[C---:B------:R-:W-:Y:S01]  /*1990*/  FADD.FTZ R167, -R162.reuse, R167 ;  /* 0x000000a7a2a77221 */ /* 0x040fe20000010100 */
[----:B------:R-:W-:Y:S01]  /*19a0*/  PRMT R199, RZ, 0x5410, R155 ;  /* 0x00005410ffc77816 */ /* 0x000fe2000000009b */
[C---:B------:R-:W-:Y:S01]  /*19b0*/  FADD.FTZ R161, -R162.reuse, R153 ;  /* 0x00000099a2a17221 */ /* 0x040fe20000010100 */
[----:B---3--:R-:W-:Y:S01]  /*19c0*/  PRMT R153, RZ, 0x5410, R156 ;  /* 0x00005410ff997816 */ /* 0x008fe2000000009c */
[----:B------:R-:W-:Y:S01]  /*19d0*/  FADD.FTZ R163, -R162, R163 ;  /* 0x000000a3a2a37221 */ /* 0x000fe20000010100 */
[----:B------:R-:W-:Y:S01]  /*19e0*/  PRMT R155, RZ, 0x7610, R155 ;  /* 0x00007610ff9b7816 */ /* 0x000fe2000000009b */
[C---:B-----5:R-:W-:Y:S01]  /*19f0*/  FMUL.FTZ R196, R2.reuse, R161 ;  /* 0x000000a102c47220 */ /* 0x060fe20000410000 */
        /* <DEDUP_REMOVED lines=18> */
[----:B------:R-:W-:Y:S02]  /*1b20*/  FMUL.FTZ R197, R117, R156 ;  /* 0x0000009c75c57220 */ /* 0x000fe40000410000 */
[----:B------:R-:W-:Y:S02]  /*1b30*/  FADD.FTZ R152, R165, R194 ;  /* 0x000000c2a5987221 */ /* 0x000fe40000010000 */
[C---:B------:R-:W-:Y:S02]  /*1b40*/  FFMA.FTZ R166, R177.reuse, R194, R166 ;  /* 0x000000c2b1a67223 */ /* 0x040fe400000100a6 */
        /* <DEDUP_REMOVED lines=39> */
.L_x_2668:
[----:B------:R-:W-:Y:S05]  /*1dc0*/  BSYNC B0 ;  /* 0x0000000000007941 */ /* 0x000fea0003800000 */
.L_x_2657:
[----:B------:R-:W-:Y:S02]  /*1dd0*/  LOP3.LUT P4, RZ, R3, 0xff, RZ, 0xc0, !PT ;  /* 0x000000ff03ff7812 */ /* 0x000fe4000788c0ff */
[----:B------:R-:W-:-:S02]  /*1de0*/  SHF.R.U32.HI R154, RZ, 0x5, R7 ;  /* 0x00000005ff9a7819 */ /* 0x000fc40000011607 */
[----:B------:R-:W-:Y:S02]  /*1df0*/  LOP3.LUT P3, RZ, R7, 0x1f, RZ, 0xc0, !PT ;  /* 0x0000001f07ff7812 */ /* 0x000fe4000786c0ff */
[----:B------:R-:W-:-:S07]  /*1e00*/  LOP3.LUT R211, R154, 0x7fffff8, RZ, 0xc0, !PT ;  /* 0x07fffff89ad37812 */ /* 0x000fce00078ec0ff */
[----:B------:R-:W-:Y:S01]  /*1e10*/  @!P4 IADD3 R211, R211, 0x8, RZ ;  /* 0x00000008d3d3c810 */ /* 0x000fe20007ffe0ff */
[----:B------:R-:W-:Y:S05]  /*1e20*/  BRA.DIV ~URZ, `(.L_x_2675) ;  /* 0x00002dd27f007947 */ /* 0x000fea000b800000 */
[----:B------:R2:W3:Y:S02]  /*1e30*/  SHFL.DOWN PT, R156, R165, 0x10, 0x1f ;  /* 0x0a001f00a59c7f89 */ /* 0x0004e400000e0000 */
.L_x_2782:
        /* <DEDUP_REMOVED lines=15> */
[----:B------:R2:W3:Y:S01]  /*1f30*/  SHFL.DOWN PT, R159, R158, 0x1, 0x1f ;  /* 0x08201f009e9f7f89 */ /* 0x0004e200000e0000 */
[----:B-1----:R-:W-:-:S05]  /*1f40*/  FADD.FTZ R160, R157, R160 ;  /* 0x000000a09da07221 */ /* 0x002fca0000010000 */
[----:B------:R2:W1:Y:S02]  /*1f50*/  SHFL.DOWN PT, R203, R160, 0x1, 0x1f ;  /* 0x08201f00a0cb7f89 */ /* 0x00046400000e0000 */
.L_x_2783:
[----:B------:R-:W-:Y:S01]  /*1f60*/  @!P3 LOP3.LUT R154, R154, 0x7, RZ, 0xc0, !PT ;  /* 0x000000079a9ab812 */ /* 0x000fe200078ec0ff */
[----:B---3--:R-:W-:Y:S01]  /*1f70*/  FADD.FTZ R202, R159, R158 ;  /* 0x0000009e9fca7221 */ /* 0x008fe20000010000 */
[----:B------:R-:W-:Y:S01]  /*1f80*/  WARPSYNC 0xffffffff ;  /* 0xffffffff00007948 */ /* 0x000fe20003800000 */
[----:B-1----:R-:W-:Y:S01]  /*1f90*/  FADD.FTZ R203, R203, R160 ;  /* 0x000000a0cbcb7221 */ /* 0x002fe20000010000 */
[----:B------:R-:W-:Y:S01]  /*1fa0*/  @!P3 IADD3 R212, R211, R154, RZ ;  /* 0x0000009ad3d4b210 */ /* 0x000fe20007ffe0ff */
[----:B------:R-:W-:Y:S01]  /*1fb0*/  BSSY B0, `(.L_x_2677) ;  /* 0x00000bf000007945 */ /* 0x000fe20003800000 */
[----:B------:R-:W-:Y:S02]  /*1fc0*/  LOP3.LUT P5, RZ, R6, 0xffffff00, RZ, 0xc0, !PT ;  /* 0xffffff0006ff7812 */ /* 0x000fe400078ac0ff */
[----:B0-----:R-:W-:Y:S01]  /*1fd0*/  ISETP.NE.AND P4, PT, R5, RZ, PT ;  /* 0x000000ff0500720c */ /* 0x001fe20003f85270 */
[----:B------:R-:W-:Y:S04]  /*1fe0*/  @!P3 STS.64 [R212.X8+0x8000], R202 ;  /* 0x008000cad400b388 */ /* 0x000fe80000008a00 */
[----:B------:R-:W-:Y:S01]  /*1ff0*/  BAR.SYNC.DEFER_BLOCKING 0x0 ;  /* 0x0000000000007b1d */ /* 0x000fe20000010000 */
[----:B-----5:R-:W-:-:S13]  /*2000*/  ISETP.GE.AND P3, PT, R210, 0x1, PT ;  /* 0x00000001d200780c */ /* 0x020fda0003f66270 */
[----:B------:R-:W-:-:S05]  /*2010*/  @P3 IADD3 R210, R210, -0x1, RZ ;  /* 0xffffffffd2d23810 */ /* 0x000fca0007ffe0ff */
[----:B------:R-:W-:Y:S01]  /*2020*/  @P3 IMAD R210, R210, c[0x0][0x168], RZ ;  /* 0x00005a00d2d23a24 */ /* 0x000fe200078e02ff */
[----:B------:R-:W0:Y:S04]  /*2030*/  LDS.128 R152, [R211.X8+0x8000] ;  /* 0x00800000d3987984 */ /* 0x000e280000008c00 */
[----:B--2---:R-:W1:Y:S04]  /*2040*/  LDS.128 R156, [R211.X8+0x8010] ;  /* 0x00801000d39c7984 */ /* 0x004e680000008c00 */
        /* <DEDUP_REMOVED lines=37> */
.L_x_2680:
        /* <DEDUP_REMOVED lines=9> */
.L_x_2681:
[----:B------:R-:W-:Y:S05]  /*2330*/  BSYNC B1 ;  /* 0x0000000000017941 */ /* 0x000fea0003800000 */
.L_x_2679:
        /* <DEDUP_REMOVED lines=13> */
.L_x_2683:
[----:B------:R-:W-:Y:S01]  /*2410*/  FFMA.FTZ R153, R9, R157, R158 ;  /* 0x0000009d09997223 */ /* 0x000fe2000001009e */
[----:B------:R-:W-:-:S03]  /*2420*/  @P4 PRMT R152, RZ, 0x7610, R44 ;  /* 0x00007610ff984816 */ /* 0x000fc6000000002c */
[----:B------:R-:W-:-:S04]  /*2430*/  FADD.FTZ R153, R12, -R153 ;  /* 0x800000990c997221 */ /* 0x000fc80000010000 */
[----:B------:R-:W-:-:S04]  /*2440*/  FMUL.FTZ R153, R2, R153 ;  /* 0x0000009902997220 */ /* 0x000fc80000410000 */
[----:B------:R-:W-:Y:S02]  /*2450*/  @P4 FADD.FTZ R153, R153, R152 ;  /* 0x0000009899994221 */ /* 0x000fe40000010000 */
.L_x_2684:
[----:B------:R-:W-:Y:S05]  /*2460*/  BSYNC B1 ;  /* 0x0000000000017941 */ /* 0x000fea0003800000 */
.L_x_2682:
        /* <DEDUP_REMOVED lines=11> */
.L_x_2686:
[----:B------:R-:W-:-:S04]  /*2520*/  FFMA.FTZ R152, R10, R157, R158 ;  /* 0x0000009d0a987223 */ /* 0x000fc8000001009e */
[----:B------:R-:W-:Y:S01]  /*2530*/  FADD.FTZ R153, R15, -R152 ;  /* 0x800000980f997221 */ /* 0x000fe20000010000 */
[----:B------:R-:W-:-:S03]  /*2540*/  @P4 PRMT R152, RZ, 0x5410, R45 ;  /* 0x00005410ff984816 */ /* 0x000fc6000000002d */
[----:B------:R-:W-:-:S04]  /*2550*/  FMUL.FTZ R153, R2, R153 ;  /* 0x0000009902997220 */ /* 0x000fc80000410000 */
[----:B------:R-:W-:Y:S02]  /*2560*/  @P4 FADD.FTZ R153, R153, R152 ;  /* 0x0000009899994221 */ /* 0x000fe40000010000 */
.L_x_2687:
[----:B------:R-:W-:Y:S05]  /*2570*/  BSYNC B1 ;  /* 0x0000000000017941 */ /* 0x000fea0003800000 */
.L_x_2685:
        /* <DEDUP_REMOVED lines=11> */
.L_x_2689:
[----:B------:R-:W-:Y:S01]  /*2630*/  FFMA.FTZ R153, R13, R157, R158 ;  /* 0x0000009d0d997223 */ /* 0x000fe2000001009e */
[----:B------:R-:W-:-:S03]  /*2640*/  @P4 PRMT R152, RZ, 0x7610, R45 ;  /* 0x00007610ff984816 */ /* 0x000fc6000000002d */
[----:B------:R-:W-:-:S04]  /*2650*/  FADD.FTZ R153, R16, -R153 ;  /* 0x8000009910997221 */ /* 0x000fc80000010000 */
[----:B------:R-:W-:-:S04]  /*2660*/  FMUL.FTZ R153, R2, R153 ;  /* 0x0000009902997220 */ /* 0x000fc80000410000 */
[----:B------:R-:W-:Y:S02]  /*2670*/  @P4 FADD.FTZ R153, R153, R152 ;  /* 0x0000009899994221 */ /* 0x000fe40000010000 */
.L_x_2690:
[----:B------:R-:W-:Y:S05]  /*2680*/  BSYNC B1 ;  /* 0x0000000000017941 */ /* 0x000fea0003800000 */
.L_x_2688:
        /* <DEDUP_REMOVED lines=11> */
.L_x_2692:
[----:B------:R-:W-:-:S04]  /*2740*/  FFMA.FTZ R152, R14, R157, R158 ;  /* 0x0000009d0e987223 */ /* 0x000fc8000001009e */
[----:B------:R-:W-:Y:S01]  /*2750*/  FADD.FTZ R153, R17, -R152 ;  /* 0x8000009811997221 */ /* 0x000fe20000010000 */
[----:B------:R-:W-:-:S03]  /*2760*/  @P4 PRMT R152, RZ, 0x5410, R46 ;  /* 0x00005410ff984816 */ /* 0x000fc6000000002e */
[----:B------:R-:W-:-:S04]  /*2770*/  FMUL.FTZ R153, R2, R153 ;  /* 0x0000009902997220 */ /* 0x000fc80000410000 */
[----:B------:R-:W-:Y:S02]  /*2780*/  @P4 FADD.FTZ R153, R153, R152 ;  /* 0x0000009899994221 */ /* 0x000fe40000010000 */
.L_x_2693:
[----:B------:R-:W-:Y:S05]  /*2790*/  BSYNC B1 ;  /* 0x0000000000017941 */ /* 0x000fea0003800000 */
.L_x_2691:
        /* <DEDUP_REMOVED lines=11> */
.L_x_2695:
[----:B------:R-:W-:-:S04]  /*2850*/  FFMA.FTZ R152, R18, R157, R158 ;  /* 0x0000009d12987223 */ /* 0x000fc8000001009e */
[----:B------:R-:W-:Y:S01]  /*2860*/  FADD.FTZ R153, R19, -R152 ;  /* 0x8000009813997221 */ /* 0x000fe20000010000 */
[----:B------:R-:W-:-:S03]  /*2870*/  @P4 PRMT R152, RZ, 0x7610, R46 ;  /* 0x00007610ff984816 */ /* 0x000fc6000000002e */
[----:B------:R-:W-:-:S04]  /*2880*/  FMUL.FTZ R153, R2, R153 ;  /* 0x0000009902997220 */ /* 0x000fc80000410000 */
[----:B------:R-:W-:Y:S02]  /*2890*/  @P4 FADD.FTZ R153, R153, R152 ;  /* 0x0000009899994221 */ /* 0x000fe40000010000 */
.L_x_2696:
[----:B------:R-:W-:Y:S05]  /*28a0*/  BSYNC B1 ;  /* 0x0000000000017941 */ /* 0x000fea0003800000 */
.L_x_2694:
        /* <DEDUP_REMOVED lines=11> */
.L_x_2698:
[----:B------:R-:W-:-:S04]  /*2960*/  FFMA.FTZ R152, R20, R157, R158 ;  /* 0x0000009d14987223 */ /* 0x000fc8000001009e */
[----:B------:R-:W-:Y:S01]  /*2970*/  FADD.FTZ R153, R21, -R152 ;  /* 0x8000009815997221 */ /* 0x000fe20000010000 */
[----:B------:R-:W-:-:S03]  /*2980*/  @P4 PRMT R152, RZ, 0x5410, R47 ;  /* 0x00005410ff984816 */ /* 0x000fc6000000002f */
[----:B------:R-:W-:-:S04]  /*2990*/  FMUL.FTZ R153, R2, R153 ;  /* 0x0000009902997220 */ /* 0x000fc80000410000 */
[----:B------:R-:W-:Y:S02]  /*29a0*/  @P4 FADD.FTZ R153, R153, R152 ;  /* 0x0000009899994221 */ /* 0x000fe40000010000 */
.L_x_2699:
[----:B------:R-:W-:Y:S05]  /*29b0*/  BSYNC B1 ;  /* 0x0000000000017941 */ /* 0x000fea0003800000 */
.L_x_2697:
        /* <DEDUP_REMOVED lines=11> */
.L_x_2701:
[----:B------:R-:W-:-:S04]  /*2a70*/  FFMA.FTZ R152, R22, R157, R158 ;  /* 0x0000009d16987223 */ /* 0x000fc8000001009e */
[----:B------:R-:W-:Y:S01]  /*2a80*/  FADD.FTZ R153, R23, -R152 ;  /* 0x8000009817997221 */ /* 0x000fe20000010000 */
[----:B------:R-:W-:-:S03]  /*2a90*/  @P4 PRMT R152, RZ, 0x7610, R47 ;  /* 0x00007610ff984816 */ /* 0x000fc6000000002f */
[----:B------:R-:W-:-:S04]  /*2aa0*/  FMUL.FTZ R153, R2, R153 ;  /* 0x0000009902997220 */ /* 0x000fc80000410000 */
[----:B------:R-:W-:Y:S02]  /*2ab0*/  @P4 FADD.FTZ R153, R153, R152 ;  /* 0x0000009899994221 */ /* 0x000fe40000010000 */
.L_x_2702:
[----:B------:R-:W-:Y:S05]  /*2ac0*/  BSYNC B1 ;  /* 0x0000000000017941 */ /* 0x000fea0003800000 */
.L_x_2700:
        /* <DEDUP_REMOVED lines=13> */
.L_x_2678:
[----:B------:R-:W-:Y:S05]  /*2ba0*/  BSYNC B0 ;  /* 0x0000000000007941 */ /* 0x000fea0003800000 */
.L_x_2677:
        /* <DEDUP_REMOVED lines=12> */
.L_x_2706:
        /* <DEDUP_REMOVED lines=9> */
.L_x_2707:
[----:B------:R-:W-:Y:S05]  /*2d00*/  BSYNC B1 ;  /* 0x0000000000017941 */ /* 0x000fea0003800000 */
.L_x_2705:
        /* <DEDUP_REMOVED lines=13> */
.L_x_2709:
[----:B------:R-:W-:Y:S01]  /*2de0*/  FFMA.FTZ R153, R25, R157, R158 ;  /* 0x0000009d19997223 */ /* 0x000fe2000001009e */
[----:B------:R-:W-:-:S03]  /*2df0*/  @P4 PRMT R152, RZ, 0x7610, R40 ;  /* 0x00007610ff984816 */ /* 0x000fc60000000028 */
[----:B------:R-:W-:-:S04]  /*2e00*/  FADD.FTZ R153, R28, -R153 ;  /* 0x800000991c997221 */ /* 0x000fc80000010000 */
[----:B------:R-:W-:-:S04]  /*2e10*/  FMUL.FTZ R153, R2, R153 ;  /* 0x0000009902997220 */ /* 0x000fc80000410000 */
[----:B------:R-:W-:Y:S02]  /*2e20*/  @P4 FADD.FTZ R153, R153, R152 ;  /* 0x0000009899994221 */ /* 0x000fe40000010000 */
.L_x_2710:
[----:B------:R-:W-:Y:S05]  /*2e30*/  BSYNC B1 ;  /* 0x0000000000017941 */ /* 0x000fea0003800000 */
.L_x_2708:
        /* <DEDUP_REMOVED lines=11> */
.L_x_2712:
[----:B------:R-:W-:-:S04]  /*2ef0*/  FFMA.FTZ R152, R26, R157, R158 ;  /* 0x0000009d1a987223 */ /* 0x000fc8000001009e */
[----:B------:R-:W-:Y:S01]  /*2f00*/  FADD.FTZ R153, R29, -R152 ;  /* 0x800000981d997221 */ /* 0x000fe20000010000 */
[----:B------:R-:W-:-:S03]  /*2f10*/  @P4 PRMT R152, RZ, 0x5410, R41 ;  /* 0x00005410ff984816 */ /* 0x000fc60000000029 */
[----:B------:R-:W-:-:S04]  /*2f20*/  FMUL.FTZ R153, R2, R153 ;  /* 0x0000009902997220 */ /* 0x000fc80000410000 */
[----:B------:R-:W-:Y:S02]  /*2f30*/  @P4 FADD.FTZ R153, R153, R152 ;  /* 0x0000009899994221 */ /* 0x000fe40000010000 */
.L_x_2713:
[----:B------:R-:W-:Y:S05]  /*2f40*/  BSYNC B1 ;  /* 0x0000000000017941 */ /* 0x000fea0003800000 */
.L_x_2711:
        /* <DEDUP_REMOVED lines=11> */
.L_x_2715:
[----:B------:R-:W-:-:S04]  /*3000*/  FFMA.FTZ R152, R30, R157, R158 ;  /* 0x0000009d1e987223 */ /* 0x000fc8000001009e */
[----:B------:R-:W-:Y:S01]  /*3010*/  FADD.FTZ R153, R169, -R152 ;  /* 0x80000098a9997221 */ /* 0x000fe20000010000 */
[----:B------:R-:W-:-:S03]  /*3020*/  @P4 PRMT R152, RZ, 0x7610, R41 ;  /* 0x00007610ff984816 */ /* 0x000fc60000000029 */
[----:B------:R-:W-:-:S04]  /*3030*/  FMUL.FTZ R153, R2, R153 ;  /* 0x0000009902997220 */ /* 0x000fc80000410000 */
[----:B------:R-:W-:Y:S02]  /*3040*/  @P4 FADD.FTZ R153, R153, R152 ;  /* 0x0000009899994221 */ /* 0x000fe40000010000 */
.L_x_2716:
[----:B------:R-:W-:Y:S05]  /*3050*/  BSYNC B1 ;  /* 0x0000000000017941 */ /* 0x000fea0003800000 */
.L_x_2714:
        /* <DEDUP_REMOVED lines=11> */
.L_x_2718:
[----:B------:R-:W-:Y:S01]  /*3110*/  FFMA.FTZ R153, R31, R157, R158 ;  /* 0x0000009d1f997223 */ /* 0x000fe2000001009e */
[----:B------:R-:W-:-:S03]  /*3120*/  @P4 PRMT R152, RZ, 0x5410, R42 ;  /* 0x00005410ff984816 */ /* 0x000fc6000000002a */
[----:B------:R-:W-:-:S04]  /*3130*/  FADD.FTZ R153, R168, -R153 ;  /* 0x80000099a8997221 */ /* 0x000fc80000010000 */
[----:B------:R-:W-:-:S04]  /*3140*/  FMUL.FTZ R153, R2, R153 ;  /* 0x0000009902997220 */ /* 0x000fc80000410000 */
[----:B------:R-:W-:Y:S02]  /*3150*/  @P4 FADD.FTZ R153, R153, R152 ;  /* 0x0000009899994221 */ /* 0x000fe40000010000 */
.L_x_2719:
[----:B------:R-:W-:Y:S05]  /*3160*/  BSYNC B1 ;  /* 0x0000000000017941 */ /* 0x000fea0003800000 */
.L_x_2717:
        /* <DEDUP_REMOVED lines=11> */
.L_x_2721:
[----:B------:R-:W-:-:S04]  /*3220*/  FFMA.FTZ R152, R170, R157, R158 ;  /* 0x0000009daa987223 */ /* 0x000fc8000001009e */
[----:B------:R-:W-:Y:S01]  /*3230*/  FADD.FTZ R153, R171, -R152 ;  /* 0x80000098ab997221 */ /* 0x000fe20000010000 */
[----:B------:R-:W-:-:S03]  /*3240*/  @P4 PRMT R152, RZ, 0x7610, R42 ;  /* 0x00007610ff984816 */ /* 0x000fc6000000002a */
[----:B------:R-:W-:-:S04]  /*3250*/  FMUL.FTZ R153, R2, R153 ;  /* 0x0000009902997220 */ /* 0x000fc80000410000 */
[----:B------:R-:W-:Y:S02]  /*3260*/  @P4 FADD.FTZ R153, R153, R152 ;  /* 0x0000009899994221 */ /* 0x000fe40000010000 */
.L_x_2722:
[----:B------:R-:W-:Y:S05]  /*3270*/  BSYNC B1 ;  /* 0x0000000000017941 */ /* 0x000fea0003800000 */
.L_x_2720:
        /* <DEDUP_REMOVED lines=11> */
.L_x_2724:
[----:B------:R-:W-:Y:S01]  /*3330*/  FFMA.FTZ R153, R173, R157, R158 ;  /* 0x0000009dad997223 */ /* 0x000fe2000001009e */
[----:B------:R-:W-:-:S03]  /*3340*/  @P4 PRMT R152, RZ, 0x5410, R43 ;  /* 0x00005410ff984816 */ /* 0x000fc6000000002b */
[----:B------:R-:W-:-:S04]  /*3350*/  FADD.FTZ R153, R172, -R153 ;  /* 0x80000099ac997221 */ /* 0x000fc80000010000 */
[----:B------:R-:W-:-:S04]  /*3360*/  FMUL.FTZ R153, R2, R153 ;  /* 0x0000009902997220 */ /* 0x000fc80000410000 */
[----:B------:R-:W-:Y:S02]  /*3370*/  @P4 FADD.FTZ R153, R153, R152 ;  /* 0x0000009899994221 */ /* 0x000fe40000010000 */
.L_x_2725:
[----:B------:R-:W-:Y:S05]  /*3380*/  BSYNC B1 ;  /* 0x0000000000017941 */ /* 0x000fea0003800000 */
.L_x_2723:
        /* <DEDUP_REMOVED lines=11> */
.L_x_2727:
[----:B------:R-:W-:-:S04]  /*3440*/  FFMA.FTZ R152, R174, R157, R158 ;  /* 0x0000009dae987223 */ /* 0x000fc8000001009e */
[----:B------:R-:W-:Y:S01]  /*3450*/  FADD.FTZ R153, R175, -R152 ;  /* 0x80000098af997221 */ /* 0x000fe20000010000 */
[----:B------:R-:W-:-:S03]  /*3460*/  @P4 PRMT R152, RZ, 0x7610, R43 ;  /* 0x00007610ff984816 */ /* 0x000fc6000000002b */
[----:B------:R-:W-:-:S04]  /*3470*/  FMUL.FTZ R153, R2, R153 ;  /* 0x0000009902997220 */ /* 0x000fc80000410000 */
[----:B------:R-:W-:Y:S02]  /*3480*/  @P4 FADD.FTZ R153, R153, R152 ;  /* 0x0000009899994221 */ /* 0x000fe40000010000 */
.L_x_2728:
[----:B------:R-:W-:Y:S05]  /*3490*/  BSYNC B1 ;  /* 0x0000000000017941 */ /* 0x000fea0003800000 */
.L_x_2726:
        /* <DEDUP_REMOVED lines=13> */
.L_x_2704:
[----:B------:R-:W-:Y:S05]  /*3570*/  BSYNC B0 ;  /* 0x0000000000007941 */ /* 0x000fea0003800000 */
.L_x_2703:
        /* <DEDUP_REMOVED lines=12> */
.L_x_2732:
        /* <DEDUP_REMOVED lines=9> */
.L_x_2733:
[----:B------:R-:W-:Y:S05]  /*36d0*/  BSYNC B1 ;  /* 0x0000000000017941 */ /* 0x000fea0003800000 */
.L_x_2731:
        /* <DEDUP_REMOVED lines=13> */
.L_x_2735:
[----:B------:R-:W-:-:S04]  /*37b0*/  FFMA.FTZ R152, R176, R157, R158 ;  /* 0x0000009db0987223 */ /* 0x000fc8000001009e */
[----:B------:R-:W-:Y:S01]  /*37c0*/  FADD.FTZ R153, R183, -R152 ;  /* 0x80000098b7997221 */ /* 0x000fe20000010000 */
[----:B------:R-:W-:-:S03]  /*37d0*/  @P4 PRMT R152, RZ, 0x7610, R36 ;  /* 0x00007610ff984816 */ /* 0x000fc60000000024 */
[----:B------:R-:W-:-:S04]  /*37e0*/  FMUL.FTZ R153, R2, R153 ;  /* 0x0000009902997220 */ /* 0x000fc80000410000 */
[----:B------:R-:W-:Y:S02]  /*37f0*/  @P4 FADD.FTZ R153, R153, R152 ;  /* 0x0000009899994221 */ /* 0x000fe40000010000 */
.L_x_2736:
[----:B------:R-:W-:Y:S05]  /*3800*/  BSYNC B1 ;  /* 0x0000000000017941 */ /* 0x000fea0003800000 */
.L_x_2734:
        /* <DEDUP_REMOVED lines=11> */
.L_x_2738:
[----:B------:R-:W-:Y:S01]  /*38c0*/  FFMA.FTZ R153, R181, R157, R158 ;  /* 0x0000009db5997223 */ /* 0x000fe2000001009e */
[----:B------:R-:W-:-:S03]  /*38d0*/  @P4 PRMT R152, RZ, 0x5410, R37 ;  /* 0x00005410ff984816 */ /* 0x000fc60000000025 */
[----:B------:R-:W-:-:S04]  /*38e0*/  FADD.FTZ R153, R182, -R153 ;  /* 0x80000099b6997221 */ /* 0x000fc80000010000 */
[----:B------:R-:W-:-:S04]  /*38f0*/  FMUL.FTZ R153, R2, R153 ;  /* 0x0000009902997220 */ /* 0x000fc80000410000 */
[----:B------:R-:W-:Y:S02]  /*3900*/  @P4 FADD.FTZ R153, R153, R152 ;  /* 0x0000009899994221 */ /* 0x000fe40000010000 */
.L_x_2739:
[----:B------:R-:W-:Y:S05]  /*3910*/  BSYNC B1 ;  /* 0x0000000000017941 */ /* 0x000fea0003800000 */
.L_x_2737:
        /* <DEDUP_REMOVED lines=11> */
.L_x_2741:
[----:B------:R-:W-:-:S04]  /*39d0*/  FFMA.FTZ R152, R180, R157, R158 ;  /* 0x0000009db4987223 */ /* 0x000fc8000001009e */
[----:B------:R-:W-:Y:S01]  /*39e0*/  FADD.FTZ R153, R187, -R152 ;  /* 0x80000098bb997221 */ /* 0x000fe20000010000 */
[----:B------:R-:W-:-:S03]  /*39f0*/  @P4 PRMT R152, RZ, 0x7610, R37 ;  /* 0x00007610ff984816 */ /* 0x000fc60000000025 */
[----:B------:R-:W-:-:S04]  /*3a00*/  FMUL.FTZ R153, R2, R153 ;  /* 0x0000009902997220 */ /* 0x000fc80000410000 */
[----:B------:R-:W-:Y:S02]  /*3a10*/  @P4 FADD.FTZ R153, R153, R152 ;  /* 0x0000009899994221 */ /* 0x000fe40000010000 */
.L_x_2742:
[----:B------:R-:W-:Y:S05]  /*3a20*/  BSYNC B1 ;  /* 0x0000000000017941 */ /* 0x000fea0003800000 */
.L_x_2740:
        /* <DEDUP_REMOVED lines=11> */
.L_x_2744:
[----:B------:R-:W-:Y:S01]  /*3ae0*/  FFMA.FTZ R153, R185, R157, R158 ;  /* 0x0000009db9997223 */ /* 0x000fe2000001009e */
[----:B------:R-:W-:-:S03]  /*3af0*/  @P4 PRMT R152, RZ, 0x5410, R38 ;  /* 0x00005410ff984816 */ /* 0x000fc60000000026 */
[----:B------:R-:W-:-:S04]  /*3b00*/  FADD.FTZ R153, R184, -R153 ;  /* 0x80000099b8997221 */ /* 0x000fc80000010000 */
[----:B------:R-:W-:-:S04]  /*3b10*/  FMUL.FTZ R153, R2, R153 ;  /* 0x0000009902997220 */ /* 0x000fc80000410000 */
[----:B------:R-:W-:Y:S02]  /*3b20*/  @P4 FADD.FTZ R153, R153, R152 ;  /* 0x0000009899994221 */ /* 0x000fe40000010000 */
.L_x_2745:
[----:B------:R-:W-:Y:S05]  /*3b30*/  BSYNC B1 ;  /* 0x0000000000017941 */ /* 0x000fea0003800000 */
.L_x_2743:
        /* <DEDUP_REMOVED lines=11> */
.L_x_2747:
[----:B------:R-:W-:-:S04]  /*3bf0*/  FFMA.FTZ R152, R186, R157, R158 ;  /* 0x0000009dba987223 */ /* 0x000fc8000001009e */
[----:B------:R-:W-:Y:S01]  /*3c00*/  FADD.FTZ R153, R189, -R152 ;  /* 0x80000098bd997221 */ /* 0x000fe20000010000 */
[----:B------:R-:W-:-:S03]  /*3c10*/  @P4 PRMT R152, RZ, 0x7610, R38 ;  /* 0x00007610ff984816 */ /* 0x000fc60000000026 */
[----:B------:R-:W-:-:S04]  /*3c20*/  FMUL.FTZ R153, R2, R153 ;  /* 0x0000009902997220 */ /* 0x000fc80000410000 */
[----:B------:R-:W-:Y:S02]  /*3c30*/  @P4 FADD.FTZ R153, R153, R152 ;  /* 0x0000009899994221 */ /* 0x000fe40000010000 */
.L_x_2748:
[----:B------:R-:W-:Y:S05]  /*3c40*/  BSYNC B1 ;  /* 0x0000000000017941 */ /* 0x000fea0003800000 */
.L_x_2746:
        /* <DEDUP_REMOVED lines=11> */
.L_x_2750:
[----:B------:R-:W-:Y:S01]  /*3d00*/  FFMA.FTZ R153, R191, R157, R158 ;  /* 0x0000009dbf997223 */ /* 0x000fe2000001009e */
[----:B------:R-:W-:-:S03]  /*3d10*/  @P4 PRMT R152, RZ, 0x5410, R39 ;  /* 0x00005410ff984816 */ /* 0x000fc60000000027 */
[----:B------:R-:W-:-:S04]  /*3d20*/  FADD.FTZ R153, R188, -R153 ;  /* 0x80000099bc997221 */ /* 0x000fc80000010000 */
[----:B------:R-:W-:-:S04]  /*3d30*/  FMUL.FTZ R153, R2, R153 ;  /* 0x0000009902997220 */ /* 0x000fc80000410000 */
[----:B------:R-:W-:Y:S02]  /*3d40*/  @P4 FADD.FTZ R153, R153, R152 ;  /* 0x0000009899994221 */ /* 0x000fe40000010000 */
.L_x_2751:
[----:B------:R-:W-:Y:S05]  /*3d50*/  BSYNC B1 ;  /* 0x0000000000017941 */ /* 0x000fea0003800000 */
.L_x_2749:
        /* <DEDUP_REMOVED lines=11> */
.L_x_2753:
[----:B------:R-:W-:-:S04]  /*3e10*/  FFMA.FTZ R152, R190, R157, R158 ;  /* 0x0000009dbe987223 */ /* 0x000fc8000001009e */
[----:B------:R-:W-:Y:S01]  /*3e20*/  FADD.FTZ R153, R193, -R152 ;  /* 0x80000098c1997221 */ /* 0x000fe20000010000 */
[----:B------:R-:W-:-:S03]  /*3e30*/  @P4 PRMT R152, RZ, 0x7610, R39 ;  /* 0x00007610ff984816 */ /* 0x000fc60000000027 */
[----:B------:R-:W-:-:S04]  /*3e40*/  FMUL.FTZ R153, R2, R153 ;  /* 0x0000009902997220 */ /* 0x000fc80000410000 */
[----:B------:R-:W-:Y:S02]  /*3e50*/  @P4 FADD.FTZ R153, R153, R152 ;  /* 0x0000009899994221 */ /* 0x000fe40000010000 */
.L_x_2754:
[----:B------:R-:W-:Y:S05]  /*3e60*/  BSYNC B1 ;  /* 0x0000000000017941 */ /* 0x000fea0003800000 */
.L_x_2752:
        /* <DEDUP_REMOVED lines=13> */
.L_x_2730:
[----:B------:R-:W-:Y:S05]  /*3f40*/  BSYNC B0 ;  /* 0x0000000000007941 */ /* 0x000fea0003800000 */
.L_x_2729:
        /* <DEDUP_REMOVED lines=13> */
.L_x_2758:
        /* <DEDUP_REMOVED lines=9> */
.L_x_2759:
[----:B------:R-:W-:Y:S05]  /*40b0*/  BSYNC B1 ;  /* 0x0000000000017941 */ /* 0x000fea0003800000 */
.L_x_2757:
        /* <DEDUP_REMOVED lines=13> */
.L_x_2761:
[----:B------:R-:W-:-:S04]  /*4190*/  FFMA.FTZ R152, R192, R157, R158 ;  /* 0x0000009dc0987223 */ /* 0x000fc8000001009e */
[----:B------:R-:W-:Y:S01]  /*41a0*/  FADD.FTZ R153, R197, -R152 ;  /* 0x80000098c5997221 */ /* 0x000fe20000010000 */
[----:B------:R-:W-:-:S03]  /*41b0*/  @P4 PRMT R152, RZ, 0x7610, R32 ;  /* 0x00007610ff984816 */ /* 0x000fc60000000020 */
[----:B------:R-:W-:-:S04]  /*41c0*/  FMUL.FTZ R153, R2, R153 ;  /* 0x0000009902997220 */ /* 0x000fc80000410000 */
[----:B------:R-:W-:Y:S02]  /*41d0*/  @P4 FADD.FTZ R153, R153, R152 ;  /* 0x0000009899994221 */ /* 0x000fe40000010000 */
.L_x_2762:
[----:B------:R-:W-:Y:S05]  /*41e0*/  BSYNC B1 ;  /* 0x0000000000017941 */ /* 0x000fea0003800000 */
.L_x_2760:
        /* <DEDUP_REMOVED lines=11> */
.L_x_2764:
[----:B------:R-:W-:Y:S01]  /*42a0*/  FFMA.FTZ R153, R195, R157, R158 ;  /* 0x0000009dc3997223 */ /* 0x000fe2000001009e */
[----:B------:R-:W-:-:S03]  /*42b0*/  @P4 PRMT R152, RZ, 0x5410, R33 ;  /* 0x00005410ff984816 */ /* 0x000fc60000000021 */
[----:B------:R-:W-:-:S04]  /*42c0*/  FADD.FTZ R153, R198, -R153 ;  /* 0x80000099c6997221 */ /* 0x000fc80000010000 */
[----:B------:R-:W-:-:S04]  /*42d0*/  FMUL.FTZ R153, R2, R153 ;  /* 0x0000009902997220 */ /* 0x000fc80000410000 */
[----:B------:R-:W-:Y:S02]  /*42e0*/  @P4 FADD.FTZ R153, R153, R152 ;  /* 0x0000009899994221 */ /* 0x000fe40000010000 */
.L_x_2765:
[----:B------:R-:W-:Y:S05]  /*42f0*/  BSYNC B1 ;  /* 0x0000000000017941 */ /* 0x000fea0003800000 */
.L_x_2763:
        /* <DEDUP_REMOVED lines=11> */
.L_x_2767:
[----:B------:R-:W-:-:S04]  /*43b0*/  FFMA.FTZ R152, R196, R157, R158 ;  /* 0x0000009dc4987223 */ /* 0x000fc8000001009e */
[----:B------:R-:W-:Y:S01]  /*43c0*/  FADD.FTZ R153, R199, -R152 ;  /* 0x80000098c7997221 */ /* 0x000fe20000010000 */
[----:B------:R-:W-:-:S03]  /*43d0*/  @P4 PRMT R152, RZ, 0x7610, R33 ;  /* 0x00007610ff984816 */ /* 0x000fc60000000021 */
[----:B------:R-:W-:-:S04]  /*43e0*/  FMUL.FTZ R153, R2, R153 ;  /* 0x0000009902997220 */ /* 0x000fc80000410000 */
[----:B------:R-:W-:Y:S02]  /*43f0*/  @P4 FADD.FTZ R153, R153, R152 ;  /* 0x0000009899994221 */ /* 0x000fe40000010000 */
.L_x_2768:
[----:B------:R-:W-:Y:S05]  /*4400*/  BSYNC B1 ;  /* 0x0000000000017941 */ /* 0x000fea0003800000 */
.L_x_2766:
        /* <DEDUP_REMOVED lines=11> */
.L_x_2770:
[----:B------:R-:W-:Y:S01]  /*44c0*/  FFMA.FTZ R153, R201, R157, R158 ;  /* 0x0000009dc9997223 */ /* 0x000fe2000001009e */
[----:B------:R-:W-:-:S03]  /*44d0*/  @P4 PRMT R152, RZ, 0x5410, R34 ;  /* 0x00005410ff984816 */ /* 0x000fc60000000022 */
[----:B------:R-:W-:-:S04]  /*44e0*/  FADD.FTZ R153, R200, -R153 ;  /* 0x80000099c8997221 */ /* 0x000fc80000010000 */
[----:B------:R-:W-:-:S04]  /*44f0*/  FMUL.FTZ R153, R2, R153 ;  /* 0x0000009902997220 */ /* 0x000fc80000410000 */
[----:B------:R-:W-:Y:S02]  /*4500*/  @P4 FADD.FTZ R153, R153, R152 ;  /* 0x0000009899994221 */ /* 0x000fe40000010000 */
.L_x_2771:
[----:B------:R-:W-:Y:S05]  /*4510*/  BSYNC B1 ;  /* 0x0000000000017941 */ /* 0x000fea0003800000 */
.L_x_2769:
        /* <DEDUP_REMOVED lines=11> */
.L_x_2773:
[----:B------:R-:W-:-:S04]  /*45d0*/  FFMA.FTZ R152, R204, R157, R158 ;  /* 0x0000009dcc987223 */ /* 0x000fc8000001009e */
[----:B------:R-:W-:Y:S01]  /*45e0*/  FADD.FTZ R153, R205, -R152 ;  /* 0x80000098cd997221 */ /* 0x000fe20000010000 */
[----:B------:R-:W-:-:S03]  /*45f0*/  @P4 PRMT R152, RZ, 0x7610, R34 ;  /* 0x00007610ff984816 */ /* 0x000fc60000000022 */
[----:B------:R-:W-:-:S04]  /*4600*/  FMUL.FTZ R153, R2, R153 ;  /* 0x0000009902997220 */ /* 0x000fc80000410000 */
[----:B------:R-:W-:Y:S02]  /*4610*/  @P4 FADD.FTZ R153, R153, R152 ;  /* 0x0000009899994221 */ /* 0x000fe40000010000 */
.L_x_2774:
[----:B------:R-:W-:Y:S05]  /*4620*/  BSYNC B1 ;  /* 0x0000000000017941 */ /* 0x000fea0003800000 */
.L_x_2772:
        /* <DEDUP_REMOVED lines=11> */
.L_x_2776:
[----:B------:R-:W-:Y:S01]  /*46e0*/  FFMA.FTZ R153, R207, R157, R158 ;  /* 0x0000009dcf997223 */ /* 0x000fe2000001009e */
[----:B------:R-:W-:-:S03]  /*46f0*/  @P4 PRMT R152, RZ, 0x5410, R35 ;  /* 0x00005410ff984816 */ /* 0x000fc60000000023 */
[----:B------:R-:W-:-:S04]  /*4700*/  FADD.FTZ R153, R206, -R153 ;  /* 0x80000099ce997221 */ /* 0x000fc80000010000 */
[----:B------:R-:W-:-:S04]  /*4710*/  FMUL.FTZ R153, R2, R153 ;  /* 0x0000009902997220 */ /* 0x000fc80000410000 */
[----:B------:R-:W-:Y:S02]  /*4720*/  @P4 FADD.FTZ R153, R153, R152 ;  /* 0x0000009899994221 */ /* 0x000fe40000010000 */
.L_x_2777:
[----:B------:R-:W-:Y:S05]  /*4730*/  BSYNC B1 ;  /* 0x0000000000017941 */ /* 0x000fea0003800000 */
.L_x_2775:
        /* <DEDUP_REMOVED lines=11> */
.L_x_2779:
[----:B------:R-:W-:Y:S01]  /*47f0*/  FFMA.FTZ R157, R209, R157, R158 ;  /* 0x0000009dd19d7223 */ /* 0x000fe2000001009e */
[----:B------:R-:W-:-:S03]  /*4800*/  @P4 PRMT R153, RZ, 0x7610, R35 ;  /* 0x00007610ff994816 */ /* 0x000fc60000000023 */
[----:B------:R-:W-:-:S04]  /*4810*/  FADD.FTZ R157, R208, -R157 ;  /* 0x8000009dd09d7221 */ /* 0x000fc80000010000 */
[----:B------:R-:W-:-:S04]  /*4820*/  FMUL.FTZ R2, R2, R157 ;  /* 0x0000009d02027220 */ /* 0x000fc80000410000 */
[----:B------:R-:W-:Y:S02]  /*4830*/  @P4 FADD.FTZ R2, R2, R153 ;  /* 0x0000009902024221 */ /* 0x000fe40000010000 */
.L_x_2780:
[----:B------:R-:W-:Y:S05]  /*4840*/  BSYNC B1 ;  /* 0x0000000000017941 */ /* 0x000fea0003800000 */
.L_x_2778:
        /* <DEDUP_REMOVED lines=11> */
.L_x_2756:
[----:B------:R-:W-:Y:S05]  /*4900*/  BSYNC B0 ;  /* 0x0000000000007941 */ /* 0x000fea0003800000 */
.L_x_2755:
[----:B------:R-:W-:Y:S02]  /*4910*/  IADD3 R4, R4, c[0x0][0x160], RZ ;  /* 0x0000580004047a10 */ /* 0x000fe40007ffe0ff */
[----:B------:R-:W-:Y:S02]  /*4920*/  LOP3.LUT P3, RZ, R3, 0xff, RZ, 0xc0, !PT ;  /* 0x000000ff03ff7812 */ /* 0x000fe4000786c0ff */
[----:B------:R-:W-:Y:S02]  /*4930*/  ISETP.GE.AND P2, PT, R4, c[0x0][0x164], PT ;  /* 0x0000590004007a0c */ /* 0x000fe40003f46270 */
[----:B------:R-:W-:-:S11]  /*4940*/  SEL R3, RZ, 0x1, P3 ;  /* 0x00000001ff037807 */ /* 0x000fd60001800000 */
[----:B0-----:R-:W-:Y:S01]  /*4950*/  @P2 CALL.REL.NOINC `(.L_x_2656) ;  /* 0x0000001000002944 */ /* 0x001fe20003c00000 */
[----:B------:R-:W-:Y:S05]  /*4960*/  BRA `(.L_x_2781) ;  /* 0xffffbb2000007947 */ /* 0x000fea000383ffff */
.L_x_2656:
[----:B-1----:R-:W0:Y:S01]  /*4970*/  S2UR UR6, SR_CTAID.X ;  /* 0x00000000000679c3 */ /* 0x002e220000002500 */
[----:B------:R-:W0:Y:S01]  /*4980*/  S2R R2, SR_TID.X ;  /* 0x0000000000027919 */ /* 0x000e220000002100 */
[----:B------:R-:W-:Y:S01]  /*4990*/  LOP3.LUT P2, RZ, R6, 0xffffff00, RZ, 0xc0, !PT ;  /* 0xffffff0006ff7812 */ /* 0x000fe2000784c0ff */
[----:B------:R-:W-:Y:S01]  /*49a0*/  @P1 IMAD.MOV.U32 R15, RZ, RZ, 0x20 ;  /* 0x00000020ff0f1424 */ /* 0x000fe200078e00ff */
[----:B------:R-:W-:-:S11]  /*49b0*/  @P0 MOV R11, 0x20 ;  /* 0x00000020000b0802 */ /* 0x000fd60000000f00 */
        /* <DEDUP_REMOVED lines=36> */
.L_x_2675:
[----:B------:R-:W-:Y:S01]  /*4c00*/  HFMA2.MMA R162, -RZ, RZ, 0, 9.5367431640625e-07 ;  /* 0x00000010ffa27435 */ /* 0x000fe200000001ff */
[----:B------:R-:W-:-:S02]  /*4c10*/  MOV R157, R165 ;  /* 0x000000a5009d7202 */ /* 0x000fc40000000f00 */
[----:B------:R-:W-:Y:S02]  /*4c20*/  MOV R203, 0x1f ;  /* 0x0000001f00cb7802 */ /* 0x000fe40000000f00 */
[----:B------:R-:W-:Y:S02]  /*4c30*/  MOV R164, 0xffffffff ;  /* 0xffffffff00a47802 */ /* 0x000fe40000000f00 */
[----:B-1----:R-:W-:Y:S02]  /*4c40*/  MOV R152, 0x4c60 ;  /* 0x00004c6000987802 */ /* 0x002fe40000000f00 */
[----:B0----5:R-:W-:Y:S05]  /*4c50*/  CALL.REL.NOINC `($__internal_42_$__cuda_sm70_shflsync_down_p) ;  /* 0x0000045000007944 */ /* 0x021fea0003c00000 */
[----:B-1----:R-:W-:Y:S01]  /*4c60*/  MOV R156, R203 ;  /* 0x000000cb009c7202 */ /* 0x002fe20000000f00 */
[----:B0-----:R-:W-:Y:S05]  /*4c70*/  BRA `(.L_x_2782) ;  /* 0xffffd1c000007947 */ /* 0x001fea000383ffff */
.L_x_2676:
[----:B------:R-:W-:Y:S01]  /*4c80*/  HFMA2.MMA R162, -RZ, RZ, 0, 9.5367431640625e-07 ;  /* 0x00000010ffa27435 */ /* 0x000fe200000001ff */
[----:B------:R-:W-:Y:S02]  /*4c90*/  MOV R157, R166 ;  /* 0x000000a6009d7202 */ /* 0x000fe40000000f00 */
[----:B------:R-:W-:Y:S02]  /*4ca0*/  MOV R203, 0x1f ;  /* 0x0000001f00cb7802 */ /* 0x000fe40000000f00 */
[----:B------:R-:W-:-:S02]  /*4cb0*/  MOV R164, 0xffffffff ;  /* 0xffffffff00a47802 */ /* 0x000fc40000000f00 */
[----:B-1----:R-:W-:Y:S02]  /*4cc0*/  MOV R152, 0x4ce0 ;  /* 0x00004ce000987802 */ /* 0x002fe40000000f00 */
[----:B0-23-5:R-:W-:Y:S05]  /*4cd0*/  CALL.REL.NOINC `($__internal_42_$__cuda_sm70_shflsync_down_p) ;  /* 0x000003d000007944 */ /* 0x02dfea0003c00000 */
[----:B------:R-:W-:Y:S01]  /*4ce0*/  FADD.FTZ R156, R156, R165 ;  /* 0x000000a59c9c7221 */ /* 0x000fe20000010000 */
[----:B0-----:R-:W-:Y:S01]  /*4cf0*/  HFMA2.MMA R162, -RZ, RZ, 0, 4.76837158203125e-07 ;  /* 0x00000008ffa27435 */ /* 0x001fe200000001ff */
[----:B-1----:R-:W-:Y:S01]  /*4d00*/  FADD.FTZ R166, R166, R203 ;  /* 0x000000cba6a67221 */ /* 0x002fe20000010000 */
[----:B------:R-:W-:Y:S01]  /*4d10*/  MOV R164, 0xffffffff ;  /* 0xffffffff00a47802 */ /* 0x000fe20000000f00 */
[----:B------:R-:W-:Y:S01]  /*4d20*/  IMAD.MOV.U32 R203, RZ, RZ, 0x1f ;  /* 0x0000001fffcb7424 */ /* 0x000fe200078e00ff */
[----:B------:R-:W-:Y:S02]  /*4d30*/  MOV R157, R156 ;  /* 0x0000009c009d7202 */ /* 0x000fe40000000f00 */
[----:B------:R-:W-:Y:S02]  /*4d40*/  MOV R152, 0x4d60 ;  /* 0x00004d6000987802 */ /* 0x000fe40000000f00 */
[----:B------:R-:W-:Y:S05]  /*4d50*/  CALL.REL.NOINC `($__internal_42_$__cuda_sm70_shflsync_down_p) ;  /* 0x0000035000007944 */ /* 0x000fea0003c00000 */
[----:B0-----:R-:W-:Y:S01]  /*4d60*/  HFMA2.MMA R162, -RZ, RZ, 0, 4.76837158203125e-07 ;  /* 0x00000008ffa27435 */ /* 0x001fe200000001ff */
[----:B-1----:R-:W-:Y:S02]  /*4d70*/  MOV R155, R203 ;  /* 0x000000cb009b7202 */ /* 0x002fe40000000f00 */
[----:B------:R-:W-:-:S02]  /*4d80*/  MOV R157, R166 ;  /* 0x000000a6009d7202 */ /* 0x000fc40000000f00 */
[----:B------:R-:W-:Y:S02]  /*4d90*/  MOV R203, 0x1f ;  /* 0x0000001f00cb7802 */ /* 0x000fe40000000f00 */
[----:B------:R-:W-:Y:S02]  /*4da0*/  MOV R164, 0xffffffff ;  /* 0xffffffff00a47802 */ /* 0x000fe40000000f00 */
[----:B------:R-:W-:Y:S02]  /*4db0*/  MOV R152, 0x4dd0 ;  /* 0x00004dd000987802 */ /* 0x000fe40000000f00 */
[----:B------:R-:W-:Y:S05]  /*4dc0*/  CALL.REL.NOINC `($__internal_42_$__cuda_sm70_shflsync_down_p) ;  /* 0x000002e000007944 */ /* 0x000fea0003c00000 */
[----:B------:R-:W-:Y:S01]  /*4dd0*/  FADD.FTZ R156, R155, R156 ;  /* 0x0000009c9b9c7221 */ /* 0x000fe20000010000 */
[----:B0-----:R-:W-:Y:S01]  /*4de0*/  HFMA2.MMA R162, -RZ, RZ, 0, 2.384185791015625e-07 ;  /* 0x00000004ffa27435 */ /* 0x001fe200000001ff */
[----:B-1----:R-:W-:Y:S01]  /*4df0*/  FADD.FTZ R166, R166, R203 ;  /* 0x000000cba6a67221 */ /* 0x002fe20000010000 */
[----:B------:R-:W-:Y:S02]  /*4e00*/  MOV R203, 0x1f ;  /* 0x0000001f00cb7802 */ /* 0x000fe40000000f00 */
[----:B------:R-:W-:Y:S02]  /*4e10*/  MOV R164, 0xffffffff ;  /* 0xffffffff00a47802 */ /* 0x000fe40000000f00 */
[----:B------:R-:W-:-:S02]  /*4e20*/  MOV R157, R156 ;  /* 0x0000009c009d7202 */ /* 0x000fc40000000f00 */
[----:B------:R-:W-:Y:S02]  /*4e30*/  MOV R152, 0x4e50 ;  /* 0x00004e5000987802 */ /* 0x000fe40000000f00 */
[----:B------:R-:W-:Y:S05]  /*4e40*/  CALL.REL.NOINC `($__internal_42_$__cuda_sm70_shflsync_down_p) ;  /* 0x0000026000007944 */ /* 0x000fea0003c00000 */
[----:B0-----:R-:W-:Y:S01]  /*4e50*/  HFMA2.MMA R162, -RZ, RZ, 0, 2.384185791015625e-07 ;  /* 0x00000004ffa27435 */ /* 0x001fe200000001ff */
[----:B-1----:R-:W-:Y:S01]  /*4e60*/  IMAD.MOV.U32 R155, RZ, RZ, R203 ;  /* 0x000000ffff9b7224 */ /* 0x002fe200078e00cb */
[----:B------:R-:W-:Y:S02]  /*4e70*/  MOV R157, R166 ;  /* 0x000000a6009d7202 */ /* 0x000fe40000000f00 */
[----:B------:R-:W-:Y:S02]  /*4e80*/  MOV R203, 0x1f ;  /* 0x0000001f00cb7802 */ /* 0x000fe40000000f00 */
[----:B------:R-:W-:Y:S02]  /*4e90*/  MOV R164, 0xffffffff ;  /* 0xffffffff00a47802 */ /* 0x000fe40000000f00 */
[----:B------:R-:W-:Y:S02]  /*4ea0*/  MOV R152, 0x4ec0 ;  /* 0x00004ec000987802 */ /* 0x000fe40000000f00 */
[----:B------:R-:W-:Y:S05]  /*4eb0*/  CALL.REL.NOINC `($__internal_42_$__cuda_sm70_shflsync_down_p) ;  /* 0x000001f000007944 */ /* 0x000fea0003c00000 */
[----:B------:R-:W-:Y:S01]  /*4ec0*/  FADD.FTZ R156, R155, R156 ;  /* 0x0000009c9b9c7221 */ /* 0x000fe20000010000 */
[----:B0-----:R-:W-:Y:S01]  /*4ed0*/  HFMA2.MMA R162, -RZ, RZ, 0, 1.1920928955078125e-07 ;  /* 0x00000002ffa27435 */ /* 0x001fe200000001ff */
[----:B-1----:R-:W-:Y:S01]  /*4ee0*/  FADD.FTZ R160, R166, R203 ;  /* 0x000000cba6a07221 */ /* 0x002fe20000010000 */
[----:B------:R-:W-:-:S02]  /*4ef0*/  MOV R203, 0x1f ;  /* 0x0000001f00cb7802 */ /* 0x000fc40000000f00 */
[----:B------:R-:W-:Y:S02]  /*4f00*/  MOV R164, 0xffffffff ;  /* 0xffffffff00a47802 */ /* 0x000fe40000000f00 */
[----:B------:R-:W-:Y:S02]  /*4f10*/  MOV R157, R156 ;  /* 0x0000009c009d7202 */ /* 0x000fe40000000f00 */
[----:B------:R-:W-:Y:S02]  /*4f20*/  MOV R152, 0x4f40 ;  /* 0x00004f4000987802 */ /* 0x000fe40000000f00 */
[----:B------:R-:W-:Y:S05]  /*4f30*/  CALL.REL.NOINC `($__internal_42_$__cuda_sm70_shflsync_down_p) ;  /* 0x0000017000007944 */ /* 0x000fea0003c00000 */
[----:B0-----:R-:W-:Y:S01]  /*4f40*/  HFMA2.MMA R162, -RZ, RZ, 0, 1.1920928955078125e-07 ;  /* 0x00000002ffa27435 */ /* 0x001fe200000001ff */
[----:B-1----:R-:W-:Y:S01]  /*4f50*/  MOV R155, R203 ;  /* 0x000000cb009b7202 */ /* 0x002fe20000000f00 */
[----:B------:R-:W-:Y:S01]  /*4f60*/  IMAD.MOV.U32 R203, RZ, RZ, 0x1f ;  /* 0x0000001fffcb7424 */ /* 0x000fe200078e00ff */
[----:B------:R-:W-:Y:S02]  /*4f70*/  MOV R157, R160 ;  /* 0x000000a0009d7202 */ /* 0x000fe40000000f00 */
[----:B------:R-:W-:Y:S02]  /*4f80*/  MOV R164, 0xffffffff ;  /* 0xffffffff00a47802 */ /* 0x000fe40000000f00 */
[----:B------:R-:W-:-:S02]  /*4f90*/  MOV R152, 0x4fb0 ;  /* 0x00004fb000987802 */ /* 0x000fc40000000f00 */
[----:B------:R-:W-:Y:S05]  /*4fa0*/  CALL.REL.NOINC `($__internal_42_$__cuda_sm70_shflsync_down_p) ;  /* 0x0000010000007944 */ /* 0x000fea0003c00000 */
[----:B------:R-:W-:Y:S01]  /*4fb0*/  FADD.FTZ R158, R155, R156 ;  /* 0x0000009c9b9e7221 */ /* 0x000fe20000010000 */
[----:B0-----:R-:W-:Y:S01]  /*4fc0*/  HFMA2.MMA R162, -RZ, RZ, 0, 5.9604644775390625e-08 ;  /* 0x00000001ffa27435 */ /* 0x001fe200000001ff */
[----:B-1----:R-:W-:Y:S01]  /*4fd0*/  FADD.FTZ R160, R160, R203 ;  /* 0x000000cba0a07221 */ /* 0x002fe20000010000 */
[----:B------:R-:W-:-:S02]  /*4fe0*/  MOV R203, 0x1f ;  /* 0x0000001f00cb7802 */ /* 0x000fc40000000f00 */
[----:B------:R-:W-:Y:S02]  /*4ff0*/  MOV R164, 0xffffffff ;  /* 0xffffffff00a47802 */ /* 0x000fe40000000f00 */
[----:B------:R-:W-:Y:S02]  /*5000*/  MOV R157, R158 ;  /* 0x0000009e009d7202 */ /* 0x000fe40000000f00 */
[----:B------:R-:W-:Y:S02]  /*5010*/  MOV R152, 0x5030 ;  /* 0x0000503000987802 */ /* 0x000fe40000000f00 */
[----:B------:R-:W-:Y:S05]  /*5020*/  CALL.REL.NOINC `($__internal_42_$__cuda_sm70_shflsync_down_p) ;  /* 0x0000008000007944 */ /* 0x000fea0003c00000 */
[----:B0-----:R-:W-:Y:S01]  /*5030*/  HFMA2.MMA R162, -RZ, RZ, 0, 5.9604644775390625e-08 ;  /* 0x00000001ffa27435 */ /* 0x001fe200000001ff */
[----:B-1----:R-:W-:Y:S02]  /*5040*/  MOV R159, R203 ;  /* 0x000000cb009f7202 */ /* 0x002fe40000000f00 */
[----:B------:R-:W-:Y:S02]  /*5050*/  MOV R157, R160 ;  /* 0x000000a0009d7202 */ /* 0x000fe40000000f00 */
[----:B------:R-:W-:Y:S02]  /*5060*/  MOV R203, 0x1f ;  /* 0x0000001f00cb7802 */ /* 0x000fe40000000f00 */
[----:B------:R-:W-:-:S02]  /*5070*/  MOV R164, 0xffffffff ;  /* 0xffffffff00a47802 */ /* 0x000fc40000000f00 */
[----:B------:R-:W-:Y:S02]  /*5080*/  MOV R152, 0x50a0 ;  /* 0x000050a000987802 */ /* 0x000fe40000000f00 */
[----:B------:R-:W-:Y:S05]  /*5090*/  CALL.REL.NOINC `($__internal_42_$__cuda_sm70_shflsync_down_p) ;  /* 0x0000001000007944 */ /* 0x000fea0003c00000 */
[----:B01----:R-:W-:Y:S05]  /*50a0*/  BRA `(.L_x_2783) ;  /* 0xffffceb000007947 */ /* 0x003fea000383ffff */
        .weak           $__internal_42_$__cuda_sm70_shflsync_down_p
        .type           $__internal_42_$__cuda_sm70_shflsync_down_p,@function
        .size           $__internal_42_$__cuda_sm70_shflsync_down_p,(.L_x_11776 - $__internal_42_$__cuda_sm70_shflsync_down_p)
$__internal_42_$__cuda_sm70_shflsync_down_p:
[----:B------:R-:W-:Y:S01]  /*50b0*/  HFMA2.MMA R153, -RZ, RZ, 0, 0 ;  /* 0x00000000ff997435 */ /* 0x000fe200000001ff */
[----:B------:R-:W-:Y:S04]  /*50c0*/  WARPSYNC R164 ;  /* 0x000000a400007348 */ /* 0x000fe80003800000 */
[----:B------:R0:W1:Y:S01]  /*50d0*/  SHFL.DOWN PT, R203, R157, R162, R203 ;  /* 0x080000a29dcb7389 */ /* 0x00006200000e00cb */
[----:B------:R-:W-:Y:S05]  /*50e0*/  RET.REL.NODEC R152 `(_ZN10layer_norm13ln_bwd_kernelINS_13Kernel_traitsIf13__nv_bfloat16S2_S2_fjLj8192ELj1ELj1ELj8ELj16ENS_18Kernel_traits_baseILj8192EfS2_S2_S2_fjLj256EEEEELb0ELb0ELb1ELb0EEEvNS_9BwdParamsE) ;  /* 0xffffaf1098007950 */ /* 0x000fea0003c3ffff */
.L_x_2784:
        /* <DEDUP_REMOVED lines=9> */
.L_x_11776:


//--------------------- .text._ZN10layer_norm13ln_bwd_kernelINS_13Kernel_traitsIf13__nv_bfloat16S2_S2_fjLj8192ELj1ELj1ELj8ELj16ENS_18Kernel_traits_baseILj8192EfS2_S2_S2_fjLj256EEEEELb0ELb0ELb1ELb1EEEvNS_9BwdParamsE --------------------------
	.section	.text._ZN10layer_norm13ln_bwd_kernelINS_13Kernel_traitsIf13__nv_bfloat16S2_S2_fjLj8192ELj1ELj1ELj8ELj16ENS_18Kernel_traits_baseILj8192EfS2_S2_S2_fjLj256EEEEELb0ELb0ELb1ELb1EEEvNS_9BwdParamsE,"ax",@progbits
	.sectioninfo	@"SHI_REGISTERS=239"
	.align	128
        .global         _ZN10layer_norm13ln_bwd_kernelINS_13Kernel_traitsIf13__nv_bfloat16S2_S2_fjLj8192ELj1ELj1ELj8ELj16ENS_18Kernel_traits_baseILj8192EfS2_S2_S2_fjLj256EEEEELb0ELb0ELb1ELb1EEEvNS_9BwdParamsE
        .type           _ZN10layer_norm13ln_bwd_kernelINS_13Kernel_traitsIf13__nv_bfloat16S2_S2_fjLj8192ELj1ELj1ELj8ELj16ENS_18Kernel_traits_baseILj8192EfS2_S2_S2_fjLj256EEEEELb0ELb0ELb1ELb1EEEvNS_9BwdParamsE,@function
        .size           _ZN10layer_norm13ln_bwd_kernelINS_13Kernel_traitsIf13__nv_bfloat16S2_S2_fjLj8192ELj1ELj1ELj8ELj16ENS_18Kernel_traits_baseILj8192EfS2_S2_S2_fjLj256EEEEELb0ELb0ELb1ELb1EEEvNS_9BwdParamsE,(.L_x_11777 - _ZN10layer_norm13ln_bwd_kernelINS_13Kernel_traitsIf13__nv_bfloat16S2_S2_fjLj8192ELj1ELj1ELj8ELj16ENS_18Kernel_traits_baseILj8192EfS2_S2_S2_fjLj256EEEEELb0ELb0ELb1ELb1EEEvNS_9BwdParamsE)
        .other          _ZN10layer_norm13ln_bwd_kernelINS_13Kernel_traitsIf13__nv_bfloat16S2_S2_fjLj8192ELj1ELj1ELj8ELj16ENS_18Kernel_traits_baseILj8192EfS2_S2_S2_fjLj256EEEEELb0ELb0ELb1ELb1EEEvNS_9BwdParamsE,@"STO_CUDA_ENTRY STV_DEFAULT"
_ZN10layer_norm13ln_bwd_kernelINS_13Kernel_traitsIf13__nv_bfloat16S2_S2_fjLj8192ELj1ELj1ELj8ELj16ENS_18Kernel_traits_baseILj8192EfS2_S2_S2_fjLj256EEEEELb0ELb0ELb1ELb1EEEvNS_9BwdParamsE:
.text._ZN10layer_norm13ln_bwd_kernelINS_13Kernel_traitsIf13__nv_bfloat16S2_S2_fjLj8192ELj1ELj1ELj8ELj16ENS_18Kernel_traits_baseILj8192EfS2_S2_S2_fjLj256EEEEELb0ELb0ELb1ELb1EEEvNS_9BwdParamsE:
        /* <DEDUP_REMOVED lines=40> */
.L_x_2785:
        /* <DEDUP_REMOVED lines=12> */
[----:B------:R-:W1:Y:S01]  /*0340*/  LDC.U8 R140, c[0x0][0x1f0] ;  /* 0x00007c00ff8c7b82 */ /* 0x000e620000000000 */
        /* <DEDUP_REMOVED lines=32> */
[----:B01----:R-:W-:-:S02]  /*0550*/  CS2R R52, SRZ ;  /* 0x0000000000347805 */ /* 0x003fc4000001ff00 */
.L_x_2888:
[----:B------:R-:W-:-:S05]  /*0560*/  MOV R130, 0x4 ;  /* 0x0000000400827802 */ /* 0x000fca0000000f00 */
[----:B------:R-:W-:-:S05]  /*0570*/  IMAD.WIDE R126, R141, R130, c[0x0][0x1d8] ;  /* 0x000076008d7e7625 */ /* 0x000fca00078e0282 */
[----:B------:R0:W2:Y:S01]  /*0580*/  LDG.E R133, [R126.64] ;  /* 0x000000047e857981 */ /* 0x0000a2000c1e1900 */
[C---:B------:R-:W-:Y:S01]  /*0590*/  IMAD R128, R141.reuse, c[0x0][0x168], RZ ;  /* 0x00005a008d807a24 */ /* 0x040fe200078e02ff */
[----:B------:R-:W-:Y:S01]  /*05a0*/  LOP3.LUT R132, R142, 0xff, RZ, 0xc0, !PT ;  /* 0x000000ff8e847812 */ /* 0x000fe200078ec0ff */
[----:B------:R-:W-:-:S03]  /*05b0*/  IMAD.WIDE R124, R141, R130, c[0x0][0x1a8] ;  /* 0x00006a008d7c7625 */ /* 0x000fc600078e0282 */
[----:B------:R-:W-:Y:S01]  /*05c0*/  SHF.R.S32.HI R129, RZ, 0x1f, R128 ;  /* 0x0000001fff817819 */ /* 0x000fe20000011480 */
[----:B------:R-:W-:Y:S01]  /*05d0*/  IMAD.WIDE R2, R141, R130, c[0x0][0x1d0] ;  /* 0x000074008d027625 */ /* 0x000fe200078e0282 */
[----:B------:R-:W-:Y:S01]  /*05e0*/  MOV R131, 0x10 ;  /* 0x0000001000837802 */ /* 0x000fe20000000f00 */
[----:B------:R-:W-:Y:S01]  /*05f0*/  BSSY B0, `(.L_x_2787) ;  /* 0x000015a000007945 */ /* 0x000fe20003800000 */
[----:B------:R-:W-:Y:S01]  /*0600*/  LEA.HI R129, R129, R128, RZ, 0x3 ;  /* 0x0000008081817211 */ /* 0x000fe200078f18ff */
[----:B-----5:R1:W5:Y:S03]  /*0610*/  LDG.E R143, [R124.64] ;  /* 0x000000047c8f7981 */ /* 0x020366000c1e1900 */
[----:B------:R-:W-:Y:S01]  /*0620*/  LEA.HI.SX32 R148, R129, R132, 0x1d ;  /* 0x0000008481947211 */ /* 0x000fe200078feaff */
[----:B------:R3:W5:Y:S03]  /*0630*/  LDG.E R147, [R2.64] ;  /* 0x0000000402937981 */ /* 0x000766000c1e1900 */
[----:B------:R-:W-:-:S02]  /*0640*/  IADD3 R146, R148, 0x100, RZ ;  /* 0x0000010094927810 */ /* 0x000fc40007ffe0ff */
[C---:B------:R-:W-:Y:S02]  /*0650*/  IADD3 R145, R148.reuse, 0x200, RZ ;  /* 0x0000020094917810 */ /* 0x040fe40007ffe0ff */
[----:B------:R-:W-:Y:S01]  /*0660*/  IADD3 R144, R148, 0x300, RZ ;  /* 0x0000030094907810 */ /* 0x000fe20007ffe0ff */
[----:B-1----:R-:W-:-:S04]  /*0670*/  IMAD.WIDE.U32 R124, R146, R131, c[0x0][0x218] ;  /* 0x00008600927c7625 */ /* 0x002fc800078e0083 */
[----:B---3--:R-:W-:-:S04]  /*0680*/  IMAD.WIDE.U32 R2, R148, R131, c[0x0][0x218] ;  /* 0x0000860094027625 */ /* 0x008fc800078e0083 */
[----:B0-----:R-:W-:-:S04]  /*0690*/  IMAD.WIDE.U32 R126, R145, R131, c[0x0][0x218] ;  /* 0x00008600917e7625 */ /* 0x001fc800078e0083 */
[----:B------:R-:W-:Y:S01]  /*06a0*/  IMAD.WIDE.U32 R128, R144, R131, c[0x0][0x218] ;  /* 0x0000860090807625 */ /* 0x000fe200078e0083 */
        /* <DEDUP_REMOVED lines=12> */
.L_x_2788:
[----:B------:R-:W-:Y:S01]  /*0770*/  IADD3 R133, R133, -0x1, RZ ;  /* 0xffffffff85857810 */ /* 0x000fe20007ffe0ff */
[----:B------:R-:W-:-:S04]  /*0780*/  IMAD.WIDE.U32 R172, R148, R131, c[0x0][0x188] ;  /* 0x0000620094ac7625 */ /* 0x000fc800078e0083 */
[----:B------:R-:W-:Y:S02]  /*0790*/  IMAD R133, R133, c[0x0][0x168], RZ ;  /* 0x00005a0085857a24 */ /* 0x000fe400078e02ff */
[----:B------:R-:W-:Y:S01]  /*07a0*/  IMAD.WIDE R150, R141, R130, c[0x0][0x1a0] ;  /* 0x000068008d967625 */ /* 0x000fe200078e0282 */
[----:B------:R-:W2:Y:S02]  /*07b0*/  LDG.E.128 R172, [R172.64] ;  /* 0x00000004acac7981 */ /* 0x000ea4000c1e1d00 */
[----:B------:R-:W-:Y:S01]  /*07c0*/  SHF.R.S32.HI R134, RZ, 0x1f, R133 ;  /* 0x0000001fff867819 */ /* 0x000fe20000011485 */
[----:B------:R-:W-:Y:S01]  /*07d0*/  IMAD.WIDE.U32 R156, R145, R131, c[0x0][0x188] ;  /* 0x00006200919c7625 */ /* 0x000fe200078e0083 */
[----:B------:R-:W3:Y:S02]  /*07e0*/  LDG.E R130, [R150.64] ;  /* 0x0000000496827981 */ /* 0x000ee4000c1e1900 */
[----:B------:R-:W-:Y:S01]  /*07f0*/  LEA.HI R133, R134, R133, RZ, 0x3 ;  /* 0x0000008586857211 */ /* 0x000fe200078f18ff */
[----:B------:R-:W-:-:S02]  /*0800*/  IMAD.WIDE.U32 R164, R146, R131, c[0x0][0x188] ;  /* 0x0000620092a47625 */ /* 0x000fc400078e0083 */
[----:B------:R-:W4:Y:S01]  /*0810*/  LDG.E.128 R156, [R156.64] ;  /* 0x000000049c9c7981 */ /* 0x000f22000c1e1d00 */
[----:B------:R-:W-:Y:S01]  /*0820*/  LEA.HI.SX32 R152, R133, R132, 0x1d ;  /* 0x0000008485987211 */ /* 0x000fe200078feaff */
[-C--:B------:R-:W-:Y:S02]  /*0830*/  IMAD.WIDE.U32 R136, R144, R131.reuse, c[0x0][0x188] ;  /* 0x0000620090887625 */ /* 0x080fe400078e0083 */
[----:B------:R-:W4:Y:S01]  /*0840*/  LDG.E.128 R164, [R164.64] ;  /* 0x00000004a4a47981 */ /* 0x000f22000c1e1d00 */
[C---:B------:R-:W-:Y:S01]  /*0850*/  IADD3 R160, R152.reuse, 0x100, RZ ;  /* 0x0000010098a07810 */ /* 0x040fe20007ffe0ff */
[-C--:B------:R-:W-:Y:S02]  /*0860*/  IMAD.WIDE.U32 R168, R152, R131.reuse, c[0x0][0x208] ;  /* 0x0000820098a87625 */ /* 0x080fe400078e0083 */
[----:B------:R-:W4:Y:S02]  /*0870*/  LDG.E.128 R136, [R136.64] ;  /* 0x0000000488887981 */ /* 0x000f24000c1e1d00 */
[----:B------:R-:W-:-:S02]  /*0880*/  IMAD.WIDE.U32 R160, R160, R131, c[0x0][0x208] ;  /* 0x00008200a0a07625 */ /* 0x000fc400078e0083 */
[----:B------:R-:W4:Y:S04]  /*0890*/  LDG.E.128 R168, [R168.64] ;  /* 0x00000004a8a87981 */ /* 0x000f28000c1e1d00 */
[----:B------:R-:W4:Y:S01]  /*08a0*/  LDG.E.128 R160, [R160.64] ;  /* 0x00000004a0a07981 */ /* 0x000f22000c1e1d00 */
[C---:B------:R-:W-:Y:S02]  /*08b0*/  IADD3 R132, R152.reuse, 0x200, RZ ;  /* 0x0000020098847810 */ /* 0x040fe40007ffe0ff */
[----:B------:R-:W-:-:S03]  /*08c0*/  IADD3 R152, R152, 0x300, RZ ;  /* 0x0000030098987810 */ /* 0x000fc60007ffe0ff */
[----:B------:R-:W-:-:S04]  /*08d0*/  IMAD.WIDE.U32 R132, R132, R131, c[0x0][0x208] ;  /* 0x0000820084847625 */ /* 0x000fc800078e0083 */
        /* <DEDUP_REMOVED lines=10> */
[--C-:B--2---:R-:W-:Y:S02]  /*0980*/  PRMT R177, RZ, 0x5410, R175.reuse ;  /* 0x00005410ffb17816 */ /* 0x104fe400000000af */
[--C-:B0-----:R-:W-:Y:S02]  /*0990*/  PRMT R128, RZ, 0x5410, R172.reuse ;  /* 0x00005410ff807816 */ /* 0x101fe400000000ac */
[----:B---3--:R-:W-:Y:S02]  /*09a0*/  FSEL R186, R130, RZ, !P0 ;  /* 0x000000ff82ba7208 */ /* 0x008fe40004000000 */
[----:B------:R-:W-:Y:S02]  /*09b0*/  PRMT R175, RZ, 0x7610, R175 ;  /* 0x00007610ffaf7816 */ /* 0x000fe400000000af */
[----:B------:R-:W-:Y:S01]  /*09c0*/  PRMT R172, RZ, 0x7610, R172 ;  /* 0x00007610ffac7816 */ /* 0x000fe200000000ac */
[C---:B------:R-:W-:Y:S01]  /*09d0*/  FADD.FTZ R188, -R186.reuse, R177 ;  /* 0x000000b1babc7221 */ /* 0x040fe20000010100 */
[--C-:B------:R-:W-:Y:S01]  /*09e0*/  PRMT R131, RZ, 0x5410, R173.reuse ;  /* 0x00005410ff837816 */ /* 0x100fe200000000ad */
[----:B------:R-:W-:Y:S01]  /*09f0*/  FADD.FTZ R194, -R186, R128 ;  /* 0x00000080bac27221 */ /* 0x000fe20000010100 */
[----:B------:R-:W-:-:S02]  /*0a00*/  PRMT R173, RZ, 0x7610, R173 ;  /* 0x00007610ffad7816 */ /* 0x000fc400000000ad */
[--C-:B----4-:R-:W-:Y:S02]  /*0a10*/  PRMT R179, RZ, 0x5410, R157.reuse ;  /* 0x00005410ffb37816 */ /* 0x110fe4000000009d */
[----:B------:R-:W-:Y:S02]  /*0a20*/  PRMT R157, RZ, 0x7610, R157 ;  /* 0x00007610ff9d7816 */ /* 0x000fe4000000009d */
[----:B------:R-:W-:Y:S02]  /*0a30*/  PRMT R181, RZ, 0x5410, R158 ;  /* 0x00005410ffb57816 */ /* 0x000fe4000000009e */
        /* <DEDUP_REMOVED lines=8> */
[----:B------:R-:W-:Y:S01]  /*0ac0*/  PRMT R150, RZ, 0x7610, R162 ;  /* 0x00007610ff967816 */ /* 0x000fe200000000a2 */
[C---:B------:R-:W-:Y:S01]  /*0ad0*/  FADD.FTZ R162, -R186.reuse, R161 ;  /* 0x000000a1baa27221 */ /* 0x040fe20000010100 */
[----:B------:R-:W-:Y:S01]  /*0ae0*/  PRMT R182, RZ, 0x7610, R158 ;  /* 0x00007610ffb67816 */ /* 0x000fe2000000009e */
[C---:B------:R-:W-:Y:S01]  /*0af0*/  FADD.FTZ R158, -R186.reuse, R175 ;  /* 0x000000afba9e7221 */ /* 0x040fe20000010100 */
[----:B------:R-:W-:Y:S01]  /*0b00*/  PRMT R206, RZ, 0x7610, R168 ;  /* 0x00007610ffce7816 */ /* 0x000fe200000000a8 */
[----:B------:R-:W-:Y:S01]  /*0b10*/  FADD.FTZ R208, -R186, R163 ;  /* 0x000000a3bad07221 */ /* 0x000fe20000010100 */
[----:B------:R-:W-:Y:S01]  /*0b20*/  PRMT R195, RZ, 0x5410, R171 ;  /* 0x00005410ffc37816 */ /* 0x000fe200000000ab */
[C---:B-----5:R-:W-:Y:S01]  /*0b30*/  FMUL.FTZ R188, R143.reuse, R188 ;  /* 0x000000bc8fbc7220 */ /* 0x060fe20000410000 */
[--C-:B------:R-:W-:Y:S01]  /*0b40*/  PRMT R203, RZ, 0x5410, R169.reuse ;  /* 0x00005410ffcb7816 */ /* 0x100fe200000000a9 */
[----:B------:R-:W-:Y:S01]  /*0b50*/  FMUL.FTZ R163, R48, R205 ;  /* 0x000000cd30a37220 */ /* 0x000fe20000410000 */
[----:B------:R-:W-:Y:S01]  /*0b60*/  PRMT R204, RZ, 0x7610, R169 ;  /* 0x00007610ffcc7816 */ /* 0x000fe200000000a9 */
[C---:B------:R-:W-:Y:S01]  /*0b70*/  FADD.FTZ R172, -R186.reuse, R172 ;  /* 0x000000acbaac7221 */ /* 0x040fe20000010100 */
[----:B------:R-:W-:Y:S01]  /*0b80*/  PRMT R169, RZ, 0x5410, R165 ;  /* 0x00005410ffa97816 */ /* 0x000fe200000000a5 */
[C---:B------:R-:W-:Y:S01]  /*0b90*/  FMUL.FTZ R194, R143.reuse, R194 ;  /* 0x000000c28fc27220 */ /* 0x040fe20000410000 */
[----:B------:R-:W-:Y:S01]  /*0ba0*/  PRMT R196, RZ, 0x7610, R171 ;  /* 0x00007610ffc47816 */ /* 0x000fe200000000ab */
[C---:B------:R-:W-:Y:S01]  /*0bb0*/  FADD.FTZ R156, -R186.reuse, R173 ;  /* 0x000000adba9c7221 */ /* 0x040fe20000010100 */
[----:B------:R-:W-:Y:S01]  /*0bc0*/  PRMT R165, RZ, 0x7610, R165 ;  /* 0x00007610ffa57816 */ /* 0x000fe200000000a5 */
[C---:B------:R-:W-:Y:S01]  /*0bd0*/  FADD.FTZ R210, -R186.reuse, R179 ;  /* 0x000000b3bad27221 */ /* 0x040fe20000010100 */
[----:B------:R-:W-:Y:S01]  /*0be0*/  PRMT R185, RZ, 0x5410, R139 ;  /* 0x00005410ffb97816 */ /* 0x000fe2000000008b */
[----:B------:R-:W-:Y:S01]  /*0bf0*/  FADD.FTZ R214, -R186, R157 ;  /* 0x0000009dbad67221 */ /* 0x000fe20000010100 */
[----:B------:R-:W-:Y:S01]  /*0c00*/  PRMT R212, RZ, 0x7610, R139 ;  /* 0x00007610ffd47816 */ /* 0x000fe2000000008b */
[----:B------:R-:W-:-:S02]  /*0c10*/  FMUL.FTZ R187, R143, R158 ;  /* 0x0000009e8fbb7220 */ /* 0x000fc40000410000 */
[----:B------:R-:W-:Y:S01]  /*0c20*/  FMUL.FTZ R179, R143, R162 ;  /* 0x000000a28fb37220 */ /* 0x000fe20000410000 */
[----:B------:R-:W-:Y:S01]  /*0c30*/  PRMT R183, RZ, 0x5410, R159 ;  /* 0x00005410ffb77816 */ /* 0x000fe2000000009f */
[----:B------:R-:W-:Y:S02]  /*0c40*/  FMUL.FTZ R162, R49, R206 ;  /* 0x000000ce31a27220 */ /* 0x000fe40000410000 */
[-C--:B------:R-:W-:Y:S02]  /*0c50*/  FFMA.FTZ R58, R188, R195.reuse, R58 ;  /* 0x000000c3bc3a7223 */ /* 0x080fe4000001003a */
[----:B------:R-:W-:Y:S02]  /*0c60*/  FADD.FTZ R110, R110, R195 ;  /* 0x000000c36e6e7221 */ /* 0x000fe40000010000 */
[----:B------:R-:W-:Y:S02]  /*0c70*/  FMUL.FTZ R157, R46, R195 ;  /* 0x000000c32e9d7220 */ /* 0x000fe40000410000 */
[----:B------:R-:W-:Y:S01]  /*0c80*/  FADD.FTZ R139, RZ, R163 ;  /* 0x000000a3ff8b7221 */ /* 0x000fe20000010000 */
[--C-:B------:R-:W-:Y:S01]  /*0c90*/  PRMT R201, RZ, 0x5410, R160.reuse ;  /* 0x00005410ffc97816 */ /* 0x100fe200000000a0 */
[----:B------:R-:W-:Y:S01]  /*0ca0*/  FADD.FTZ R192, -R186, R131 ;  /* 0x00000083bac07221 */ /* 0x000fe20000010100 */
[----:B------:R-:W-:Y:S01]  /*0cb0*/  PRMT R202, RZ, 0x7610, R160 ;  /* 0x00007610ffca7816 */ /* 0x000fe200000000a0 */
[----:B------:R-:W-:-:S02]  /*0cc0*/  FMUL.FTZ R193, R143, R172 ;  /* 0x000000ac8fc17220 */ /* 0x000fc40000410000 */
[----:B------:R-:W-:Y:S02]  /*0cd0*/  FFMA.FTZ R195, R194, R163, RZ ;  /* 0x000000a3c2c37223 */ /* 0x000fe400000100ff */
[----:B------:R-:W-:Y:S01]  /*0ce0*/  FMUL.FTZ R191, R143, R156 ;  /* 0x0000009c8fbf7220 */ /* 0x000fe20000410000 */
[----:B------:R-:W-:Y:S01]  /*0cf0*/  PRMT R176, RZ, 0x5410, R174 ;  /* 0x00005410ffb07816 */ /* 0x000fe200000000ae */
[----:B------:R-:W-:Y:S02]  /*0d00*/  FADD.FTZ R160, -R186, R165 ;  /* 0x000000a5baa07221 */ /* 0x000fe40000010100 */
[-C--:B------:R-:W-:Y:S02]  /*0d10*/  FFMA.FTZ R59, R187, R196.reuse, R59 ;  /* 0x000000c4bb3b7223 */ /* 0x080fe4000001003b */
[----:B------:R-:W-:Y:S02]  /*0d20*/  FADD.FTZ R111, R111, R196 ;  /* 0x000000c46f6f7221 */ /* 0x000fe40000010000 */
[----:B------:R-:W-:-:S02]  /*0d30*/  FMUL.FTZ R156, R47, R196 ;  /* 0x000000c42f9c7220 */ /* 0x000fc40000410000 */
[----:B------:R-:W-:Y:S02]  /*0d40*/  FMUL.FTZ R161, R50, R203 ;  /* 0x000000cb32a17220 */ /* 0x000fe40000410000 */
[----:B------:R-:W-:Y:S01]  /*0d50*/  FADD.FTZ R196, R139, R162 ;  /* 0x000000a28bc47221 */ /* 0x000fe20000010000 */
[----:B------:R-:W-:Y:S01]  /*0d60*/  PRMT R159, RZ, 0x7610, R159 ;  /* 0x00007610ff9f7816 */ /* 0x000fe2000000009f */
[----:B------:R-:W-:Y:S02]  /*0d70*/  FMUL.FTZ R192, R143, R192 ;  /* 0x000000c08fc07220 */ /* 0x000fe40000410000 */
[----:B------:R-:W-:Y:S01]  /*0d80*/  FFMA.FTZ R195, R193, R162, R195 ;  /* 0x000000a2c1c37223 */ /* 0x000fe200000100c3 */
[----:B------:R-:W-:Y:S01]  /*0d90*/  PRMT R199, RZ, 0x5410, R170 ;  /* 0x00005410ffc77816 */ /* 0x000fe200000000aa */
[----:B------:R-:W-:Y:S01]  /*0da0*/  FADD.FTZ R220, -R186, R183 ;  /* 0x000000b7badc7221 */ /* 0x000fe20000010100 */
[----:B------:R-:W-:Y:S01]  /*0db0*/  PRMT R174, RZ, 0x7610, R174 ;  /* 0x00007610ffae7816 */ /* 0x000fe200000000ae */
[----:B------:R-:W-:-:S02]  /*0dc0*/  FMUL.FTZ R183, R143, R160 ;  /* 0x000000a08fb77220 */ /* 0x000fc40000410000 */
[----:B------:R-:W-:Y:S02]  /*0dd0*/  FMUL.FTZ R160, R51, R204 ;  /* 0x000000cc33a07220 */ /* 0x000fe40000410000 */
[----:B------:R-:W-:Y:S02]  /*0de0*/  FADD.FTZ R139, R196, R161 ;  /* 0x000000a1c48b7221 */ /* 0x000fe40000010000 */
[----:B------:R-:W-:Y:S02]  /*0df0*/  FADD.FTZ R176, -R186, R176 ;  /* 0x000000b0bab07221 */ /* 0x000fe40000010100 */
[----:B------:R-:W-:Y:S01]  /*0e00*/  FFMA.FTZ R195, R192, R161, R195 ;  /* 0x000000a1c0c37223 */ /* 0x000fe200000100c3 */
[----:B------:R-:W-:Y:S01]  /*0e10*/  PRMT R200, RZ, 0x7610, R170 ;  /* 0x00007610ffc87816 */ /* 0x000fe200000000aa */
[----:B------:R-:W-:Y:S01]  /*0e20*/  FADD.FTZ R222, -R186, R159 ;  /* 0x0000009fbade7221 */ /* 0x000fe20000010100 */
[----:B------:R-:W-:Y:S01]  /*0e30*/  PRMT R171, RZ, 0x5410, R167 ;  /* 0x00005410ffab7816 */ /* 0x000fe200000000a7 */
[----:B------:R-:W-:-:S02]  /*0e40*/  FMUL.FTZ R159, R44, R199 ;  /* 0x000000c72c9f7220 */ /* 0x000fc40000410000 */
[----:B------:R-:W-:Y:S01]  /*0e50*/  FADD.FTZ R196, R139, R160 ;  /* 0x000000a08bc47221 */ /* 0x000fe20000010000 */
[----:B------:R-:W-:Y:S01]  /*0e60*/  PRMT R167, RZ, 0x7610, R167 ;  /* 0x00007610ffa77816 */ /* 0x000fe200000000a7 */
[----:B------:R-:W-:Y:S02]  /*0e70*/  FADD.FTZ R174, -R186, R174 ;  /* 0x000000aebaae7221 */ /* 0x000fe40000010100 */
[----:B------:R-:W-:Y:S02]  /*0e80*/  FMUL.FTZ R190, R143, R176 ;  /* 0x000000b08fbe7220 */ /* 0x000fe40000410000 */
[----:B------:R-:W-:Y:S01]  /*0e90*/  FFMA.FTZ R195, R191, R160, R195 ;  /* 0x000000a0bfc37223 */ /* 0x000fe200000100c3 */
[--C-:B------:R-:W-:Y:S01]  /*0ea0*/  PRMT R127, RZ, 0x5410, R133.reuse ;  /* 0x00005410ff7f7816 */ /* 0x100fe20000000085 */
[----:B------:R-:W-:Y:S01]  /*0eb0*/  FMUL.FTZ R158, R45, R200 ;  /* 0x000000c82d9e7220 */ /* 0x000fe20000410000 */
[----:B------:R-:W-:Y:S01]  /*0ec0*/  PRMT R126, RZ, 0x7610, R133 ;  /* 0x00007610ff7e7816 */ /* 0x000fe20000000085 */
[----:B------:R-:W-:Y:S01]  /*0ed0*/  FADD.FTZ R139, R196, R159 ;  /* 0x0000009fc48b7221 */ /* 0x000fe20000010000 */
[--C-:B------:R-:W-:Y:S01]  /*0ee0*/  PRMT R3, RZ, 0x5410, R135.reuse ;  /* 0x00005410ff037816 */ /* 0x100fe20000000087 */
[----:B------:R-:W-:Y:S01]  /*0ef0*/  FMUL.FTZ R189, R143, R174 ;  /* 0x000000ae8fbd7220 */ /* 0x000fe20000410000 */
[----:B-1----:R-:W-:Y:S01]  /*0f00*/  PRMT R124, RZ, 0x7610, R135 ;  /* 0x00007610ff7c7816 */ /* 0x002fe20000000087 */
[----:B------:R-:W-:Y:S01]  /*0f10*/  FFMA.FTZ R195, R190, R159, R195 ;  /* 0x0000009fbec37223 */ /* 0x000fe200000100c3 */
[--C-:B------:R-:W-:Y:S01]  /*0f20*/  PRMT R133, RZ, 0x5410, R136.reuse ;  /* 0x00005410ff857816 */ /* 0x100fe20000000088 */
[C---:B------:R-:W-:Y:S01]  /*0f30*/  FADD.FTZ R184, -R186.reuse, R169 ;  /* 0x000000a9bab87221 */ /* 0x040fe20000010100 */
[----:B------:R-:W-:Y:S01]  /*0f40*/  PRMT R136, RZ, 0x7610, R136 ;  /* 0x00007610ff887816 */ /* 0x000fe20000000088 */
[C---:B------:R-:W-:Y:S01]  /*0f50*/  FADD.FTZ R178, -R186.reuse, R167 ;  /* 0x000000a7bab27221 */ /* 0x040fe20000010100 */
[----:B------:R-:W-:Y:S01]  /*0f60*/  PRMT R135, RZ, 0x5410, R137 ;  /* 0x00005410ff877816 */ /* 0x000fe20000000089 */
[----:B------:R-:W-:Y:S01]  /*0f70*/  FADD.FTZ R196, R139, R158 ;  /* 0x0000009e8bc47221 */ /* 0x000fe20000010000 */
[----:B------:R-:W-:Y:S01]  /*0f80*/  PRMT R168, RZ, 0x5410, R164 ;  /* 0x00005410ffa87816 */ /* 0x000fe200000000a4 */
[----:B------:R-:W-:Y:S01]  /*0f90*/  FFMA.FTZ R195, R189, R158, R195 ;  /* 0x0000009ebdc37223 */ /* 0x000fe200000100c3 */
[----:B------:R-:W-:Y:S01]  /*0fa0*/  PRMT R170, RZ, 0x5410, R166 ;  /* 0x00005410ffaa7816 */ /* 0x000fe200000000a6 */
[C---:B------:R-:W-:Y:S01]  /*0fb0*/  FMUL.FTZ R184, R143.reuse, R184 ;  /* 0x000000b88fb87220 */ /* 0x040fe20000410000 */
[----:B------:R-:W-:Y:S01]  /*0fc0*/  PRMT R130, RZ, 0x5410, R138 ;  /* 0x00005410ff827816 */ /* 0x000fe2000000008a */
[----:B------:R-:W-:Y:S01]  /*0fd0*/  FMUL.FTZ R178, R143, R178 ;  /* 0x000000b28fb27220 */ /* 0x000fe20000410000 */
[----:B------:R-:W-:Y:S01]  /*0fe0*/  PRMT R164, RZ, 0x7610, R164 ;  /* 0x00007610ffa47816 */ /* 0x000fe200000000a4 */
[C---:B------:R-:W-:Y:S01]  /*0ff0*/  FADD.FTZ R226, -R186.reuse, R136 ;  /* 0x00000088bae27221 */ /* 0x040fe20000010100 */
[----:B------:R-:W-:Y:S01]  /*1000*/  PRMT R166, RZ, 0x7610, R166 ;  /* 0x00007610ffa67816 */ /* 0x000fe200000000a6 */
[----:B------:R-:W-:Y:S01]  /*1010*/  FADD.FTZ R228, -R186, R135 ;  /* 0x00000087bae47221 */ /* 0x000fe20000010100 */
[----:B------:R-:W-:Y:S01]  /*1020*/  PRMT R137, RZ, 0x7610, R137 ;  /* 0x00007610ff897816 */ /* 0x000fe20000000089 */
[----:B------:R-:W-:Y:S01]  /*1030*/  FADD.FTZ R139, R196, R157 ;  /* 0x0000009dc48b7221 */ /* 0x000fe20000010000 */
[----:B------:R-:W-:Y:S01]  /*1040*/  PRMT R138, RZ, 0x7610, R138 ;  /* 0x00007610ff8a7816 */ /* 0x000fe2000000008a */
[----:B------:R-:W-:Y:S01]  /*1050*/  FADD.FTZ R168, -R186, R168 ;  /* 0x000000a8baa87221 */ /* 0x000fe20000010100 */
[----:B------:R-:W-:Y:S01]  /*1060*/  PRMT R135, RZ, 0x5410, R153 ;  /* 0x00005410ff877816 */ /* 0x000fe20000000099 */
[----:B------:R-:W-:Y:S01]  /*1070*/  FFMA.FTZ R195, R188, R157, R195 ;  /* 0x0000009dbcc37223 */ /* 0x000fe200000100c3 */
[----:B------:R-:W-:Y:S01]  /*1080*/  PRMT R136, RZ, 0x7610, R153 ;  /* 0x00007610ff887816 */ /* 0x000fe20000000099 */
[-C--:B------:R-:W-:Y:S01]  /*1090*/  FFMA.FTZ R62, R184, R197.reuse, R62 ;  /* 0x000000c5b83e7223 */ /* 0x080fe2000001003e */
[----:B------:R-:W-:Y:S01]  /*10a0*/  PRMT R129, RZ, 0x5410, R132 ;  /* 0x00005410ff817816 */ /* 0x000fe20000000084 */
[----:B------:R-:W-:Y:S01]  /*10b0*/  FADD.FTZ R106, R106, R197 ;  /* 0x000000c56a6a7221 */ /* 0x000fe20000010000 */
[--C-:B------:R-:W-:Y:S01]  /*10c0*/  PRMT R131, RZ, 0x5410, R155.reuse ;  /* 0x00005410ff837816 */ /* 0x100fe2000000009b */
[----:B------:R-:W-:Y:S01]  /*10d0*/  FMUL.FTZ R153, R42, R197 ;  /* 0x000000c52a997220 */ /* 0x000fe20000410000 */
[----:B------:R-:W-:Y:S01]  /*10e0*/  PRMT R128, RZ, 0x7610, R155 ;  /* 0x00007610ff807816 */ /* 0x000fe2000000009b */
[----:B------:R-:W-:-:S02]  /*10f0*/  FFMA.FTZ R67, R178, R2, R67 ;  /* 0x00000002b2437223 */ /* 0x000fc40000010043 */
[----:B------:R-:W-:Y:S02]  /*1100*/  FADD.FTZ R103, R103, R2 ;  /* 0x0000000267677221 */ /* 0x000fe40000010000 */
[----:B------:R-:W-:Y:S02]  /*1110*/  FMUL.FTZ R197, R39, R2 ;  /* 0x0000000227c57220 */ /* 0x000fe40000410000 */
        /* <DEDUP_REMOVED lines=17> */
[----:B------:R-:W-:Y:S01]  /*1230*/  FFMA.FTZ R68, R179, R129, R68 ;  /* 0x00000081b3447223 */ /* 0x000fe20000010044 */
[----:B------:R-:W-:Y:S01]  /*1240*/  PRMT R130, RZ, 0x7610, R154 ;  /* 0x00007610ff827816 */ /* 0x000fe2000000009a */
[----:B------:R-:W-:-:S02]  /*1250*/  FADD.FTZ R96, R96, R129 ;  /* 0x0000008160607221 */ /* 0x000fc40000010000 */
[----:B------:R-:W-:Y:S02]  /*1260*/  FMUL.FTZ R196, R32, R129 ;  /* 0x0000008120c47220 */ /* 0x000fe40000410000 */
[----:B------:R-:W-:Y:S02]  /*1270*/  FMUL.FTZ R154, R41, R202 ;  /* 0x000000ca299a7220 */ /* 0x000fe40000410000 */
[----:B------:R-:W-:Y:S01]  /*1280*/  FADD.FTZ R129, R2, R155 ;  /* 0x0000009b02817221 */ /* 0x000fe20000010000 */
[--C-:B------:R-:W-:Y:S01]  /*1290*/  PRMT R137, RZ, 0x5410, R152.reuse ;  /* 0x00005410ff897816 */ /* 0x100fe20000000098 */
[----:B------:R-:W-:Y:S01]  /*12a0*/  FMUL.FTZ R185, R143, R164 ;  /* 0x000000a48fb97220 */ /* 0x000fe20000410000 */
[----:B------:R-:W-:Y:S01]  /*12b0*/  PRMT R138, RZ, 0x7610, R152 ;  /* 0x00007610ff8a7816 */ /* 0x000fe20000000098 */
[----:B------:R-:W-:Y:S02]  /*12c0*/  FFMA.FTZ R2, R186, R155, R195 ;  /* 0x0000009bba027223 */ /* 0x000fe400000100c3 */
[----:B------:R-:W-:-:S02]  /*12d0*/  FFMA.FTZ R63, R183, R198, R63 ;  /* 0x000000c6b73f7223 */ /* 0x000fc4000001003f */
[----:B------:R-:W-:Y:S02]  /*12e0*/  FADD.FTZ R107, R107, R198 ;  /* 0x000000c66b6b7221 */ /* 0x000fe40000010000 */
[----:B------:R-:W-:Y:S02]  /*12f0*/  FMUL.FTZ R152, R43, R198 ;  /* 0x000000c62b987220 */ /* 0x000fe40000410000 */
[----:B------:R-:W-:Y:S01]  /*1300*/  FADD.FTZ R198, R129, R154 ;  /* 0x0000009a81c67221 */ /* 0x000fe20000010000 */
[----:B------:R-:W-:Y:S01]  /*1310*/  PRMT R132, RZ, 0x7610, R132 ;  /* 0x00007610ff847816 */ /* 0x000fe20000000084 */
[----:B------:R-:W-:Y:S02]  /*1320*/  FFMA.FTZ R2, R185, R154, R2 ;  /* 0x0000009ab9027223 */ /* 0x000fe40000010002 */
[C---:B------:R-:W-:Y:S02]  /*1330*/  FMUL.FTZ R182, R143.reuse, R170 ;  /* 0x000000aa8fb67220 */ /* 0x040fe40000410000 */
[----:B------:R-:W-:-:S02]  /*1340*/  FMUL.FTZ R176, R143, R208 ;  /* 0x000000d08fb07220 */ /* 0x000fc40000410000 */
[----:B------:R-:W-:Y:S02]  /*1350*/  FADD.FTZ R129, R198, R153 ;  /* 0x00000099c6817221 */ /* 0x000fe40000010000 */
[----:B------:R-:W-:Y:S02]  /*1360*/  FFMA.FTZ R2, R184, R153, R2 ;  /* 0x00000099b8027223 */ /* 0x000fe40000010002 */
[C---:B------:R-:W-:Y:S02]  /*1370*/  FMUL.FTZ R181, R143.reuse, R166 ;  /* 0x000000a68fb57220 */ /* 0x040fe40000410000 */
[----:B------:R-:W-:Y:S02]  /*1380*/  FMUL.FTZ R177, R143, R210 ;  /* 0x000000d28fb17220 */ /* 0x000fe40000410000 */
[----:B------:R-:W-:Y:S02]  /*1390*/  FFMA.FTZ R64, R182, R151, R64 ;  /* 0x00000097b6407223 */ /* 0x000fe40000010040 */
[----:B------:R-:W-:-:S02]  /*13a0*/  FADD.FTZ R100, R100, R151 ;  /* 0x0000009764647221 */ /* 0x000fc40000010000 */
[-C--:B------:R-:W-:Y:S02]  /*13b0*/  FFMA.FTZ R69, R176, R132.reuse, R69 ;  /* 0x00000084b0457223 */ /* 0x080fe40000010045 */
[----:B------:R-:W-:Y:S02]  /*13c0*/  FADD.FTZ R97, R97, R132 ;  /* 0x0000008461617221 */ /* 0x000fe40000010000 */
[----:B------:R-:W-:Y:S02]  /*13d0*/  FMUL.FTZ R195, R33, R132 ;  /* 0x0000008421c37220 */ /* 0x000fe40000410000 */
[----:B------:R-:W-:Y:S02]  /*13e0*/  FMUL.FTZ R151, R36, R151 ;  /* 0x0000009724977220 */ /* 0x000fe40000410000 */
[----:B------:R-:W-:Y:S02]  /*13f0*/  FADD.FTZ R132, R129, R152 ;  /* 0x0000009881847221 */ /* 0x000fe40000010000 */
[----:B------:R-:W-:-:S02]  /*1400*/  FFMA.FTZ R2, R183, R152, R2 ;  /* 0x00000098b7027223 */ /* 0x000fc40000010002 */
[C---:B------:R-:W-:Y:S02]  /*1410*/  FMUL.FTZ R180, R143.reuse, R180 ;  /* 0x000000b48fb47220 */ /* 0x040fe40000410000 */
[----:B------:R-:W-:Y:S02]  /*1420*/  FMUL.FTZ R174, R143, R214 ;  /* 0x000000d68fae7220 */ /* 0x000fe40000410000 */
[----:B------:R-:W-:Y:S02]  /*1430*/  FFMA.FTZ R65, R181, R150, R65 ;  /* 0x00000096b5417223 */ /* 0x000fe40000010041 */
[----:B------:R-:W-:Y:S02]  /*1440*/  FADD.FTZ R101, R101, R150 ;  /* 0x0000009665657221 */ /* 0x000fe40000010000 */
[----:B------:R-:W-:Y:S02]  /*1450*/  FFMA.FTZ R70, R177, R127, R70 ;  /* 0x0000007fb1467223 */ /* 0x000fe40000010046 */
[----:B------:R-:W-:-:S02]  /*1460*/  FADD.FTZ R98, R98, R127 ;  /* 0x0000007f62627221 */ /* 0x000fc40000010000 */
[----:B------:R-:W-:Y:S02]  /*1470*/  FMUL.FTZ R198, R34, R127 ;  /* 0x0000007f22c67220 */ /* 0x000fe40000410000 */
[----:B------:R-:W-:Y:S02]  /*1480*/  FMUL.FTZ R150, R37, R150 ;  /* 0x0000009625967220 */ /* 0x000fe40000410000 */
[----:B------:R-:W-:Y:S02]  /*1490*/  FADD.FTZ R127, R132, R151 ;  /* 0x00000097847f7221 */ /* 0x000fe40000010000 */
[----:B------:R-:W-:Y:S02]  /*14a0*/  FFMA.FTZ R2, R182, R151, R2 ;  /* 0x00000097b6027223 */ /* 0x000fe40000010002 */
[----:B------:R-:W-:Y:S02]  /*14b0*/  FFMA.FTZ R56, R190, R199, R56 ;  /* 0x000000c7be387223 */ /* 0x000fe40000010038 */
[----:B------:R-:W-:-:S02]  /*14c0*/  FADD.FTZ R108, R108, R199 ;  /* 0x000000c76c6c7221 */ /* 0x000fc40000010000 */
[-C--:B------:R-:W-:Y:S02]  /*14d0*/  FFMA.FTZ R66, R180, R149.reuse, R66 ;  /* 0x00000095b4427223 */ /* 0x080fe40000010042 */
[----:B------:R-:W-:Y:S02]  /*14e0*/  FADD.FTZ R102, R102, R149 ;  /* 0x0000009566667221 */ /* 0x000fe40000010000 */
[-C--:B------:R-:W-:Y:S02]  /*14f0*/  FFMA.FTZ R71, R174, R126.reuse, R71 ;  /* 0x0000007eae477223 */ /* 0x080fe40000010047 */
[----:B------:R-:W-:Y:S02]  /*1500*/  FADD.FTZ R99, R99, R126 ;  /* 0x0000007e63637221 */ /* 0x000fe40000010000 */
[----:B------:R-:W-:Y:S02]  /*1510*/  FMUL.FTZ R199, R35, R126 ;  /* 0x0000007e23c77220 */ /* 0x000fe40000410000 */
[----:B------:R-:W-:-:S02]  /*1520*/  FMUL.FTZ R149, R38, R149 ;  /* 0x0000009526957220 */ /* 0x000fc40000410000 */
[----:B------:R-:W-:Y:S01]  /*1530*/  FADD.FTZ R126, R127, R150 ;  /* 0x000000967f7e7221 */ /* 0x000fe20000010000 */
[----:B------:R-:W-:Y:S01]  /*1540*/  PRMT R125, RZ, 0x5410, R134 ;  /* 0x00005410ff7d7816 */ /* 0x000fe20000000086 */
[----:B------:R-:W-:Y:S02]  /*1550*/  FFMA.FTZ R2, R181, R150, R2 ;  /* 0x00000096b5027223 */ /* 0x000fe40000010002 */
[----:B------:R-:W-:Y:S02]  /*1560*/  FMUL.FTZ R175, R143, R216 ;  /* 0x000000d88faf7220 */ /* 0x000fe40000410000 */
[----:B------:R-:W-:Y:S02]  /*1570*/  FADD.FTZ R126, R126, R149 ;  /* 0x000000957e7e7221 */ /* 0x000fe40000010000 */
[----:B------:R-:W-:Y:S02]  /*1580*/  FFMA.FTZ R2, R180, R149, R2 ;  /* 0x00000095b4027223 */ /* 0x000fe40000010002 */
[----:B------:R-:W-:-:S02]  /*1590*/  FFMA.FTZ R57, R189, R200, R57 ;  /* 0x000000c8bd397223 */ /* 0x000fc40000010039 */
[----:B------:R-:W-:Y:S02]  /*15a0*/  FADD.FTZ R109, R109, R200 ;  /* 0x000000c86d6d7221 */ /* 0x000fe40000010000 */
[-C--:B------:R-:W-:Y:S02]  /*15b0*/  FFMA.FTZ R72, R175, R125.reuse, R72 ;  /* 0x0000007daf487223 */ /* 0x080fe40000010048 */
[----:B------:R-:W-:Y:S02]  /*15c0*/  FADD.FTZ R92, R92, R125 ;  /* 0x0000007d5c5c7221 */ /* 0x000fe40000010000 */
[----:B------:R-:W-:Y:S02]  /*15d0*/  FMUL.FTZ R200, R28, R125 ;  /* 0x0000007d1cc87220 */ /* 0x000fe40000410000 */
[----:B------:R-:W-:Y:S02]  /*15e0*/  FADD.FTZ R125, R126, R197 ;  /* 0x000000c57e7d7221 */ /* 0x000fe40000010000 */
[----:B------:R-:W-:-:S02]  /*15f0*/  FFMA.FTZ R126, R178, R197, R2 ;  /* 0x000000c5b27e7223 */ /* 0x000fc40000010002 */
[----:B------:R-:W-:Y:S02]  /*1600*/  FMUL.FTZ R173, R143, R220 ;  /* 0x000000dc8fad7220 */ /* 0x000fe40000410000 */
[----:B------:R-:W-:Y:S02]  /*1610*/  FADD.FTZ R2, R125, R196 ;  /* 0x000000c47d027221 */ /* 0x000fe40000010000 */
[----:B------:R-:W-:Y:S02]  /*1620*/  FFMA.FTZ R125, R179, R196, R126 ;  /* 0x000000c4b37d7223 */ /* 0x000fe4000001007e */
[----:B------:R-:W-:Y:S02]  /*1630*/  FFMA.FTZ R61, R185, R202, R61 ;  /* 0x000000cab93d7223 */ /* 0x000fe4000001003d */
[----:B------:R-:W-:Y:S02]  /*1640*/  FADD.FTZ R105, R105, R202 ;  /* 0x000000ca69697221 */ /* 0x000fe40000010000 */
[----:B------:R-:W-:-:S02]  /*1650*/  FFMA.FTZ R74, R173, R3, R74 ;  /* 0x00000003ad4a7223 */ /* 0x000fc4000001004a */
[----:B------:R-:W-:Y:S02]  /*1660*/  FADD.FTZ R94, R94, R3 ;  /* 0x000000035e5e7221 */ /* 0x000fe40000010000 */
[----:B------:R-:W-:Y:S02]  /*1670*/  FMUL.FTZ R202, R30, R3 ;  /* 0x000000031eca7220 */ /* 0x000fe40000410000 */
[----:B------:R-:W-:Y:S02]  /*1680*/  FADD.FTZ R3, R2, R195 ;  /* 0x000000c302037221 */ /* 0x000fe40000010000 */
[----:B------:R-:W-:Y:S02]  /*1690*/  FFMA.FTZ R125, R176, R195, R125 ;  /* 0x000000c3b07d7223 */ /* 0x000fe4000001007d */
[----:B------:R-:W-:Y:S02]  /*16a0*/  FADD.FTZ R2, R3, R198 ;  /* 0x000000c603027221 */ /* 0x000fe40000010000 */
[----:B------:R-:W-:Y:S01]  /*16b0*/  FFMA.FTZ R125, R177, R198, R125 ;  /* 0x000000c6b17d7223 */ /* 0x000fe2000001007d */
[----:B------:R-:W-:Y:S01]  /*16c0*/  PRMT R134, RZ, 0x7610, R134 ;  /* 0x00007610ff867816 */ /* 0x000fe20000000086 */
[----:B------:R-:W-:-:S02]  /*16d0*/  FADD.FTZ R3, R2, R199 ;  /* 0x000000c702037221 */ /* 0x000fc40000010000 */
[----:B------:R-:W-:Y:S02]  /*16e0*/  FFMA.FTZ R125, R174, R199, R125 ;  /* 0x000000c7ae7d7223 */ /* 0x000fe4000001007d */
[----:B------:R-:W-:Y:S02]  /*16f0*/  FFMA.FTZ R60, R186, R201, R60 ;  /* 0x000000c9ba3c7223 */ /* 0x000fe4000001003c */
[----:B------:R-:W-:Y:S02]  /*1700*/  FADD.FTZ R104, R104, R201 ;  /* 0x000000c968687221 */ /* 0x000fe40000010000 */
        /* <DEDUP_REMOVED lines=8> */
[----:B------:R-:W-:-:S02]  /*1790*/  FMUL.FTZ R170, R143, R222 ;  /* 0x000000de8faa7220 */ /* 0x000fc40000410000 */
[----:B------:R-:W-:Y:S02]  /*17a0*/  FFMA.FTZ R125, R173, R202, R125 ;  /* 0x000000caad7d7223 */ /* 0x000fe4000001007d */
[----:B------:R-:W-:Y:S02]  /*17b0*/  FFMA.FTZ R53, R193, R206, R53 ;  /* 0x000000cec1357223 */ /* 0x000fe40000010035 */
[----:B------:R-:W-:Y:S02]  /*17c0*/  FADD.FTZ R113, R113, R206 ;  /* 0x000000ce71717221 */ /* 0x000fe40000010000 */
[----:B------:R-:W-:Y:S02]  /*17d0*/  FMUL.FTZ R206, R24, R137 ;  /* 0x0000008918ce7220 */ /* 0x000fe40000410000 */
[----:B------:R-:W-:Y:S02]  /*17e0*/  FADD.FTZ R3, R2, R207 ;  /* 0x000000cf02037221 */ /* 0x000fe40000010000 */
[----:B------:R-:W-:-:S02]  /*17f0*/  FMUL.FTZ R171, R143, R224 ;  /* 0x000000e08fab7220 */ /* 0x000fc40000410000 */
[----:B------:R-:W-:Y:S02]  /*1800*/  FFMA.FTZ R125, R170, R207, R125 ;  /* 0x000000cfaa7d7223 */ /* 0x000fe4000001007d */
[----:B------:R-:W-:Y:S02]  /*1810*/  FFMA.FTZ R52, R194, R205, R52 ;  /* 0x000000cdc2347223 */ /* 0x000fe40000010034 */
[----:B------:R-:W-:Y:S02]  /*1820*/  FADD.FTZ R112, R112, R205 ;  /* 0x000000cd70707221 */ /* 0x000fe40000010000 */
[----:B------:R-:W-:Y:S02]  /*1830*/  FADD.FTZ R2, R3, R206 ;  /* 0x000000ce03027221 */ /* 0x000fe40000010000 */
[----:B------:R-:W-:Y:S02]  /*1840*/  FMUL.FTZ R168, R143, R226 ;  /* 0x000000e28fa87220 */ /* 0x000fe40000410000 */
[----:B------:R-:W-:-:S02]  /*1850*/  FMUL.FTZ R205, R25, R138 ;  /* 0x0000008a19cd7220 */ /* 0x000fc40000410000 */
[----:B------:R-:W-:Y:S02]  /*1860*/  FFMA.FTZ R3, R171, R206, R125 ;  /* 0x000000ceab037223 */ /* 0x000fe4000001007d */
[----:B------:R-:W-:Y:S02]  /*1870*/  FFMA.FTZ R55, R191, R204, R55 ;  /* 0x000000ccbf377223 */ /* 0x000fe40000010037 */
[----:B------:R-:W-:Y:S02]  /*1880*/  FADD.FTZ R115, R115, R204 ;  /* 0x000000cc73737221 */ /* 0x000fe40000010000 */
[----:B------:R-:W-:Y:S02]  /*1890*/  FMUL.FTZ R169, R143, R228 ;  /* 0x000000e48fa97220 */ /* 0x000fe40000410000 */
[----:B------:R-:W-:Y:S02]  /*18a0*/  FMUL.FTZ R204, R26, R135 ;  /* 0x000000871acc7220 */ /* 0x000fe40000410000 */
[----:B------:R-:W-:-:S02]  /*18b0*/  FADD.FTZ R125, R2, R205 ;  /* 0x000000cd027d7221 */ /* 0x000fc40000010000 */
[----:B------:R-:W-:Y:S02]  /*18c0*/  FFMA.FTZ R3, R168, R205, R3 ;  /* 0x000000cda8037223 */ /* 0x000fe40000010003 */
[----:B------:R-:W-:Y:S02]  /*18d0*/  FFMA.FTZ R54, R192, R203, R54 ;  /* 0x000000cbc0367223 */ /* 0x000fe40000010036 */
[----:B------:R-:W-:Y:S02]  /*18e0*/  FADD.FTZ R114, R114, R203 ;  /* 0x000000cb72727221 */ /* 0x000fe40000010000 */
[----:B------:R-:W-:Y:S02]  /*18f0*/  FMUL.FTZ R166, R143, R230 ;  /* 0x000000e68fa67220 */ /* 0x000fe40000410000 */
[----:B------:R-:W-:Y:S02]  /*1900*/  FMUL.FTZ R203, R27, R136 ;  /* 0x000000881bcb7220 */ /* 0x000fe40000410000 */
        /* <DEDUP_REMOVED lines=13> */
[C---:B------:R-:W-:Y:S02]  /*19e0*/  FFMA.FTZ R3, R164.reuse, R209, R3 ;  /* 0x000000d1a4037223 */ /* 0x040fe40000010003 */
[----:B------:R-:W-:Y:S02]  /*19f0*/  FMUL.FTZ R212, R143, R212 ;  /* 0x000000d48fd47220 */ /* 0x000fe40000410000 */
[----:B------:R-:W-:Y:S02]  /*1a00*/  FMUL.FTZ R211, R23, R128 ;  /* 0x0000008017d37220 */ /* 0x000fe40000410000 */
[----:B------:R-:W-:Y:S02]  /*1a10*/  FADD.FTZ R2, R125, R210 ;  /* 0x000000d27d027221 */ /* 0x000fe40000010000 */
[----:B------:R-:W-:Y:S02]  /*1a20*/  FFMA.FTZ R3, R165, R210, R3 ;  /* 0x000000d2a5037223 */ /* 0x000fe40000010003 */
        /* <DEDUP_REMOVED lines=22> */
.L_x_2789:
[----:B------:R-:W-:Y:S05]  /*1b90*/  BSYNC B0 ;  /* 0x0000000000007941 */ /* 0x000fea0003800000 */
.L_x_2787:
[----:B------:R-:W-:Y:S02]  /*1ba0*/  LOP3.LUT P2, RZ, R0, 0xff, RZ, 0xc0, !PT ;  /* 0x000000ff00ff7812 */ /* 0x000fe4000784c0ff */
[----:B0-----:R-:W-:Y:S02]  /*1bb0*/  SHF.R.U32.HI R124, RZ, 0x5, R142 ;  /* 0x00000005ff7c7819 */ /* 0x001fe4000001168e */
[----:B------:R-:W-:Y:S02]  /*1bc0*/  LOP3.LUT P0, RZ, R142, 0x1f, RZ, 0xc0, !PT ;  /* 0x0000001f8eff7812 */ /* 0x000fe4000780c0ff */
[----:B------:R-:W-:-:S07]  /*1bd0*/  LOP3.LUT R213, R124, 0x7fffff8, RZ, 0xc0, !PT ;  /* 0x07fffff87cd57812 */ /* 0x000fce00078ec0ff */
[----:B------:R-:W-:Y:S01]  /*1be0*/  @!P2 IADD3 R213, R213, 0x8, RZ ;  /* 0x00000008d5d5a810 */ /* 0x000fe20007ffe0ff */
[----:B------:R-:W-:Y:S05]  /*1bf0*/  BRA.DIV ~URZ, `(.L_x_2790) ;  /* 0x000029e27f007947 */ /* 0x000fea000b800000 */
[----:B------:R0:W1:Y:S02]  /*1c00*/  SHFL.DOWN PT, R125, R130, 0x10, 0x1f ;  /* 0x0a001f00827d7f89 */ /* 0x00006400000e0000 */
.L_x_2889:
        /* <DEDUP_REMOVED lines=18> */
.L_x_2890:
        /* <DEDUP_REMOVED lines=49> */
.L_x_2793:
        /* <DEDUP_REMOVED lines=9> */
.L_x_2794:
[----:B------:R-:W-:Y:S05]  /*20d0*/  BSYNC B0 ;  /* 0x0000000000007941 */ /* 0x000fea0003800000 */
.L_x_2792:
        /* <DEDUP_REMOVED lines=13> */
.L_x_2796:
[----:B------:R-:W-:-:S04]  /*21b0*/  FFMA.FTZ R3, R193, R128, R127 ;  /* 0x00000080c1037223 */ /* 0x000fc8000001007f */
[----:B------:R-:W-:Y:S01]  /*21c0*/  FADD.FTZ R2, R162, -R3 ;  /* 0x80000003a2027221 */ /* 0x000fe20000010000 */
[----:B------:R-:W-:-:S03]  /*21d0*/  @P3 PRMT R3, RZ, 0x7610, R16 ;  /* 0x00007610ff033816 */ /* 0x000fc60000000010 */
[----:B------:R-:W-:-:S04]  /*21e0*/  FMUL.FTZ R2, R143, R2 ;  /* 0x000000028f027220 */ /* 0x000fc80000410000 */
[----:B------:R-:W-:Y:S02]  /*21f0*/  @P3 FADD.FTZ R2, R2, R3 ;  /* 0x0000000302023221 */ /* 0x000fe40000010000 */
.L_x_2797:
[----:B------:R-:W-:Y:S05]  /*2200*/  BSYNC B0 ;  /* 0x0000000000007941 */ /* 0x000fea0003800000 */
.L_x_2795:
        /* <DEDUP_REMOVED lines=11> */
.L_x_2799:
[----:B------:R-:W-:Y:S01]  /*22c0*/  FFMA.FTZ R2, R192, R128, R127 ;  /* 0x00000080c0027223 */ /* 0x000fe2000001007f */
[----:B------:R-:W-:-:S03]  /*22d0*/  @P3 PRMT R3, RZ, 0x5410, R17 ;  /* 0x00005410ff033816 */ /* 0x000fc60000000011 */
[----:B------:R-:W-:-:S04]  /*22e0*/  FADD.FTZ R2, R161, -R2 ;  /* 0x80000002a1027221 */ /* 0x000fc80000010000 */
[----:B------:R-:W-:-:S04]  /*22f0*/  FMUL.FTZ R2, R143, R2 ;  /* 0x000000028f027220 */ /* 0x000fc80000410000 */
[----:B------:R-:W-:Y:S02]  /*2300*/  @P3 FADD.FTZ R2, R2, R3 ;  /* 0x0000000302023221 */ /* 0x000fe40000010000 */
.L_x_2800:
[----:B------:R-:W-:Y:S05]  /*2310*/  BSYNC B0 ;  /* 0x0000000000007941 */ /* 0x000fea0003800000 */
.L_x_2798:
        /* <DEDUP_REMOVED lines=11> */
.L_x_2802:
[----:B------:R-:W-:-:S04]  /*23d0*/  FFMA.FTZ R3, R191, R128, R127 ;  /* 0x00000080bf037223 */ /* 0x000fc8000001007f */
[----:B------:R-:W-:Y:S01]  /*23e0*/  FADD.FTZ R2, R160, -R3 ;  /* 0x80000003a0027221 */ /* 0x000fe20000010000 */
[----:B------:R-:W-:-:S03]  /*23f0*/  @P3 PRMT R3, RZ, 0x7610, R17 ;  /* 0x00007610ff033816 */ /* 0x000fc60000000011 */
[----:B------:R-:W-:-:S04]  /*2400*/  FMUL.FTZ R2, R143, R2 ;  /* 0x000000028f027220 */ /* 0x000fc80000410000 */
[----:B------:R-:W-:Y:S02]  /*2410*/  @P3 FADD.FTZ R2, R2, R3 ;  /* 0x0000000302023221 */ /* 0x000fe40000010000 */
.L_x_2803:
[----:B------:R-:W-:Y:S05]  /*2420*/  BSYNC B0 ;  /* 0x0000000000007941 */ /* 0x000fea0003800000 */
.L_x_2801:
        /* <DEDUP_REMOVED lines=11> */
.L_x_2805:
[----:B------:R-:W-:Y:S01]  /*24e0*/  FFMA.FTZ R2, R190, R128, R127 ;  /* 0x00000080be027223 */ /* 0x000fe2000001007f */
[----:B------:R-:W-:-:S03]  /*24f0*/  @P3 PRMT R3, RZ, 0x5410, R18 ;  /* 0x00005410ff033816 */ /* 0x000fc60000000012 */
[----:B------:R-:W-:-:S04]  /*2500*/  FADD.FTZ R2, R159, -R2 ;  /* 0x800000029f027221 */ /* 0x000fc80000010000 */
[----:B------:R-:W-:-:S04]  /*2510*/  FMUL.FTZ R2, R143, R2 ;  /* 0x000000028f027220 */ /* 0x000fc80000410000 */
[----:B------:R-:W-:Y:S02]  /*2520*/  @P3 FADD.FTZ R2, R2, R3 ;  /* 0x0000000302023221 */ /* 0x000fe40000010000 */
.L_x_2806:
[----:B------:R-:W-:Y:S05]  /*2530*/  BSYNC B0 ;  /* 0x0000000000007941 */ /* 0x000fea0003800000 */
.L_x_2804:
        /* <DEDUP_REMOVED lines=11> */
.L_x_2808:
[----:B------:R-:W-:-:S04]  /*25f0*/  FFMA.FTZ R3, R189, R128, R127 ;  /* 0x00000080bd037223 */ /* 0x000fc8000001007f */
[----:B------:R-:W-:Y:S01]  /*2600*/  FADD.FTZ R2, R158, -R3 ;  /* 0x800000039e027221 */ /* 0x000fe20000010000 */
[----:B------:R-:W-:-:S03]  /*2610*/  @P3 PRMT R3, RZ, 0x7610, R18 ;  /* 0x00007610ff033816 */ /* 0x000fc60000000012 */
[----:B------:R-:W-:-:S04]  /*2620*/  FMUL.FTZ R2, R143, R2 ;  /* 0x000000028f027220 */ /* 0x000fc80000410000 */
[----:B------:R-:W-:Y:S02]  /*2630*/  @P3 FADD.FTZ R2, R2, R3 ;  /* 0x0000000302023221 */ /* 0x000fe40000010000 */
.L_x_2809:
[----:B------:R-:W-:Y:S05]  /*2640*/  BSYNC B0 ;  /* 0x0000000000007941 */ /* 0x000fea0003800000 */
.L_x_2807:
        /* <DEDUP_REMOVED lines=11> */
.L_x_2811:
[----:B------:R-:W-:Y:S01]  /*2700*/  FFMA.FTZ R2, R188, R128, R127 ;  /* 0x00000080bc027223 */ /* 0x000fe2000001007f */
[----:B------:R-:W-:-:S03]  /*2710*/  @P3 PRMT R3, RZ, 0x5410, R19 ;  /* 0x00005410ff033816 */ /* 0x000fc60000000013 */
[----:B------:R-:W-:-:S04]  /*2720*/  FADD.FTZ R2, R157, -R2 ;  /* 0x800000029d027221 */ /* 0x000fc80000010000 */
[----:B------:R-:W-:-:S04]  /*2730*/  FMUL.FTZ R2, R143, R2 ;  /* 0x000000028f027220 */ /* 0x000fc80000410000 */
[----:B------:R-:W-:Y:S02]  /*2740*/  @P3 FADD.FTZ R2, R2, R3 ;  /* 0x0000000302023221 */ /* 0x000fe40000010000 */
.L_x_2812:
[----:B------:R-:W-:Y:S05]  /*2750*/  BSYNC B0 ;  /* 0x0000000000007941 */ /* 0x000fea0003800000 */
.L_x_2810:
        /* <DEDUP_REMOVED lines=11> */
.L_x_2814:
[----:B------:R-:W-:-:S04]  /*2810*/  FFMA.FTZ R3, R187, R128, R127 ;  /* 0x00000080bb037223 */ /* 0x000fc8000001007f */
[----:B------:R-:W-:Y:S01]  /*2820*/  FADD.FTZ R2, R156, -R3 ;  /* 0x800000039c027221 */ /* 0x000fe20000010000 */
[----:B------:R-:W-:-:S03]  /*2830*/  @P3 PRMT R3, RZ, 0x7610, R19 ;  /* 0x00007610ff033816 */ /* 0x000fc60000000013 */
[----:B------:R-:W-:-:S04]  /*2840*/  FMUL.FTZ R2, R143, R2 ;  /* 0x000000028f027220 */ /* 0x000fc80000410000 */
[----:B------:R-:W-:Y:S02]  /*2850*/  @P3 FADD.FTZ R2, R2, R3 ;  /* 0x0000000302023221 */ /* 0x000fe40000010000 */
.L_x_2815:
[----:B------:R-:W-:Y:S05]  /*2860*/  BSYNC B0 ;  /* 0x0000000000007941 */ /* 0x000fea0003800000 */
.L_x_2813:
        /* <DEDUP_REMOVED lines=17> */
.L_x_2817:
[----:B0-----:R-:W-:Y:S01]  /*2980*/  FFMA.FTZ R2, R186, R128, R127 ;  /* 0x00000080ba027223 */ /* 0x001fe2000001007f */
[----:B------:R-:W-:-:S03]  /*2990*/  @P3 PRMT R3, RZ, 0x5410, R12 ;  /* 0x00005410ff033816 */ /* 0x000fc6000000000c */
[----:B------:R-:W-:-:S04]  /*29a0*/  FADD.FTZ R2, R155, -R2 ;  /* 0x800000029b027221 */ /* 0x000fc80000010000 */
[----:B------:R-:W-:-:S04]  /*29b0*/  FMUL.FTZ R2, R143, R2 ;  /* 0x000000028f027220 */ /* 0x000fc80000410000 */
[----:B------:R-:W-:Y:S02]  /*29c0*/  @P3 FADD.FTZ R2, R2, R3 ;  /* 0x0000000302023221 */ /* 0x000fe40000010000 */
.L_x_2818:
[----:B------:R-:W-:Y:S05]  /*29d0*/  BSYNC B0 ;  /* 0x0000000000007941 */ /* 0x000fea0003800000 */
.L_x_2816:
        /* <DEDUP_REMOVED lines=11> */
.L_x_2820:
[----:B------:R-:W-:-:S04]  /*2a90*/  FFMA.FTZ R3, R185, R128, R127 ;  /* 0x00000080b9037223 */ /* 0x000fc8000001007f */
[----:B------:R-:W-:Y:S01]  /*2aa0*/  FADD.FTZ R2, R154, -R3 ;  /* 0x800000039a027221 */ /* 0x000fe20000010000 */
[----:B------:R-:W-:-:S03]  /*2ab0*/  @P3 PRMT R3, RZ, 0x7610, R12 ;  /* 0x00007610ff033816 */ /* 0x000fc6000000000c */
[----:B------:R-:W-:-:S04]  /*2ac0*/  FMUL.FTZ R2, R143, R2 ;  /* 0x000000028f027220 */ /* 0x000fc80000410000 */
[----:B------:R-:W-:Y:S02]  /*2ad0*/  @P3 FADD.FTZ R2, R2, R3 ;  /* 0x0000000302023221 */ /* 0x000fe40000010000 */
.L_x_2821:
[----:B------:R-:W-:Y:S05]  /*2ae0*/  BSYNC B0 ;  /* 0x0000000000007941 */ /* 0x000fea0003800000 */
.L_x_2819:
        /* <DEDUP_REMOVED lines=11> */
.L_x_2823:
[----:B------:R-:W-:Y:S01]  /*2ba0*/  FFMA.FTZ R2, R184, R128, R127 ;  /* 0x00000080b8027223 */ /* 0x000fe2000001007f */
[----:B------:R-:W-:-:S03]  /*2bb0*/  @P3 PRMT R3, RZ, 0x5410, R13 ;  /* 0x00005410ff033816 */ /* 0x000fc6000000000d */
[----:B------:R-:W-:-:S04]  /*2bc0*/  FADD.FTZ R2, R153, -R2 ;  /* 0x8000000299027221 */ /* 0x000fc80000010000 */
[----:B------:R-:W-:-:S04]  /*2bd0*/  FMUL.FTZ R2, R143, R2 ;  /* 0x000000028f027220 */ /* 0x000fc80000410000 */
[----:B------:R-:W-:Y:S02]  /*2be0*/  @P3 FADD.FTZ R2, R2, R3 ;  /* 0x0000000302023221 */ /* 0x000fe40000010000 */
.L_x_2824:
[----:B------:R-:W-:Y:S05]  /*2bf0*/  BSYNC B0 ;  /* 0x0000000000007941 */ /* 0x000fea0003800000 */
.L_x_2822:
        /* <DEDUP_REMOVED lines=11> */
.L_x_2826:
[----:B------:R-:W-:-:S04]  /*2cb0*/  FFMA.FTZ R3, R183, R128, R127 ;  /* 0x00000080b7037223 */ /* 0x000fc8000001007f */
[----:B------:R-:W-:Y:S01]  /*2cc0*/  FADD.FTZ R2, R152, -R3 ;  /* 0x8000000398027221 */ /* 0x000fe20000010000 */
[----:B------:R-:W-:-:S03]  /*2cd0*/  @P3 PRMT R3, RZ, 0x7610, R13 ;  /* 0x00007610ff033816 */ /* 0x000fc6000000000d */
[----:B------:R-:W-:-:S04]  /*2ce0*/  FMUL.FTZ R2, R143, R2 ;  /* 0x000000028f027220 */ /* 0x000fc80000410000 */
[----:B------:R-:W-:Y:S02]  /*2cf0*/  @P3 FADD.FTZ R2, R2, R3 ;  /* 0x0000000302023221 */ /* 0x000fe40000010000 */
.L_x_2827:
[----:B------:R-:W-:Y:S05]  /*2d00*/  BSYNC B0 ;  /* 0x0000000000007941 */ /* 0x000fea0003800000 */
.L_x_2825:
        /* <DEDUP_REMOVED lines=11> */
.L_x_2829:
[----:B------:R-:W-:Y:S01]  /*2dc0*/  FFMA.FTZ R2, R182, R128, R127 ;  /* 0x00000080b6027223 */ /* 0x000fe2000001007f */
[----:B------:R-:W-:-:S03]  /*2dd0*/  @P3 PRMT R3, RZ, 0x5410, R14 ;  /* 0x00005410ff033816 */ /* 0x000fc6000000000e */
[----:B------:R-:W-:-:S04]  /*2de0*/  FADD.FTZ R2, R151, -R2 ;  /* 0x8000000297027221 */ /* 0x000fc80000010000 */
[----:B------:R-:W-:-:S04]  /*2df0*/  FMUL.FTZ R2, R143, R2 ;  /* 0x000000028f027220 */ /* 0x000fc80000410000 */
[----:B------:R-:W-:Y:S02]  /*2e00*/  @P3 FADD.FTZ R2, R2, R3 ;  /* 0x0000000302023221 */ /* 0x000fe40000010000 */
.L_x_2830:
[----:B------:R-:W-:Y:S05]  /*2e10*/  BSYNC B0 ;  /* 0x0000000000007941 */ /* 0x000fea0003800000 */
.L_x_2828:
        /* <DEDUP_REMOVED lines=11> */
.L_x_2832:
[----:B------:R-:W-:-:S04]  /*2ed0*/  FFMA.FTZ R3, R181, R128, R127 ;  /* 0x00000080b5037223 */ /* 0x000fc8000001007f */
[----:B------:R-:W-:Y:S01]  /*2ee0*/  FADD.FTZ R2, R150, -R3 ;  /* 0x8000000396027221 */ /* 0x000fe20000010000 */
[----:B------:R-:W-:-:S03]  /*2ef0*/  @P3 PRMT R3, RZ, 0x7610, R14 ;  /* 0x00007610ff033816 */ /* 0x000fc6000000000e */
[----:B------:R-:W-:-:S04]  /*2f00*/  FMUL.FTZ R2, R143, R2 ;  /* 0x000000028f027220 */ /* 0x000fc80000410000 */
[----:B------:R-:W-:Y:S02]  /*2f10*/  @P3 FADD.FTZ R2, R2, R3 ;  /* 0x0000000302023221 */ /* 0x000fe40000010000 */
.L_x_2833:
[----:B------:R-:W-:Y:S05]  /*2f20*/  BSYNC B0 ;  /* 0x0000000000007941 */ /* 0x000fea0003800000 */
.L_x_2831:
        /* <DEDUP_REMOVED lines=11> */
.L_x_2835:
[----:B------:R-:W-:Y:S01]  /*2fe0*/  FFMA.FTZ R2, R180, R128, R127 ;  /* 0x00000080b4027223 */ /* 0x000fe2000001007f */
[----:B------:R-:W-:-:S03]  /*2ff0*/  @P3 PRMT R3, RZ, 0x5410, R15 ;  /* 0x00005410ff033816 */ /* 0x000fc6000000000f */
[----:B------:R-:W-:-:S04]  /*3000*/  FADD.FTZ R2, R149, -R2 ;  /* 0x8000000295027221 */ /* 0x000fc80000010000 */
[----:B------:R-:W-:-:S04]  /*3010*/  FMUL.FTZ R2, R143, R2 ;  /* 0x000000028f027220 */ /* 0x000fc80000410000 */
[----:B------:R-:W-:Y:S02]  /*3020*/  @P3 FADD.FTZ R2, R2, R3 ;  /* 0x0000000302023221 */ /* 0x000fe40000010000 */
.L_x_2836:
[----:B------:R-:W-:Y:S05]  /*3030*/  BSYNC B0 ;  /* 0x0000000000007941 */ /* 0x000fea0003800000 */
.L_x_2834:
        /* <DEDUP_REMOVED lines=11> */
.L_x_2838:
[----:B------:R-:W-:Y:S01]  /*30f0*/  FFMA.FTZ R2, R178, R128, R127 ;  /* 0x00000080b2027223 */ /* 0x000fe2000001007f */
[----:B------:R-:W-:-:S03]  /*3100*/  @P3 PRMT R3, RZ, 0x7610, R15 ;  /* 0x00007610ff033816 */ /* 0x000fc6000000000f */
[----:B------:R-:W-:-:S04]  /*3110*/  FADD.FTZ R2, R197, -R2 ;  /* 0x80000002c5027221 */ /* 0x000fc80000010000 */
[----:B------:R-:W-:-:S04]  /*3120*/  FMUL.FTZ R2, R143, R2 ;  /* 0x000000028f027220 */ /* 0x000fc80000410000 */
[----:B------:R-:W-:Y:S02]  /*3130*/  @P3 FADD.FTZ R2, R2, R3 ;  /* 0x0000000302023221 */ /* 0x000fe40000010000 */
.L_x_2839:
[----:B------:R-:W-:Y:S05]  /*3140*/  BSYNC B0 ;  /* 0x0000000000007941 */ /* 0x000fea0003800000 */
.L_x_2837:
        /* <DEDUP_REMOVED lines=18> */
.L_x_2841:
[----:B0-----:R-:W-:-:S04]  /*3270*/  FFMA.FTZ R3, R179, R128, R127 ;  /* 0x00000080b3037223 */ /* 0x001fc8000001007f */
[----:B------:R-:W-:Y:S01]  /*3280*/  FADD.FTZ R2, R196, -R3 ;  /* 0x80000003c4027221 */ /* 0x000fe20000010000 */
[----:B------:R-:W-:-:S03]  /*3290*/  @P3 PRMT R3, RZ, 0x5410, R8 ;  /* 0x00005410ff033816 */ /* 0x000fc60000000008 */
[----:B------:R-:W-:-:S04]  /*32a0*/  FMUL.FTZ R2, R143, R2 ;  /* 0x000000028f027220 */ /* 0x000fc80000410000 */
[----:B------:R-:W-:Y:S02]  /*32b0*/  @P3 FADD.FTZ R2, R2, R3 ;  /* 0x0000000302023221 */ /* 0x000fe40000010000 */
.L_x_2842:
[----:B------:R-:W-:Y:S05]  /*32c0*/  BSYNC B0 ;  /* 0x0000000000007941 */ /* 0x000fea0003800000 */
.L_x_2840:
        /* <DEDUP_REMOVED lines=11> */
.L_x_2844:
[----:B------:R-:W-:Y:S01]  /*3380*/  FFMA.FTZ R2, R176, R128, R127 ;  /* 0x00000080b0027223 */ /* 0x000fe2000001007f */
[----:B------:R-:W-:-:S03]  /*3390*/  @P3 PRMT R3, RZ, 0x7610, R8 ;  /* 0x00007610ff033816 */ /* 0x000fc60000000008 */
[----:B------:R-:W-:-:S04]  /*33a0*/  FADD.FTZ R2, R195, -R2 ;  /* 0x80000002c3027221 */ /* 0x000fc80000010000 */
[----:B------:R-:W-:-:S04]  /*33b0*/  FMUL.FTZ R2, R143, R2 ;  /* 0x000000028f027220 */ /* 0x000fc80000410000 */
[----:B------:R-:W-:Y:S02]  /*33c0*/  @P3 FADD.FTZ R2, R2, R3 ;  /* 0x0000000302023221 */ /* 0x000fe40000010000 */
.L_x_2845:
[----:B------:R-:W-:Y:S05]  /*33d0*/  BSYNC B0 ;  /* 0x0000000000007941 */ /* 0x000fea0003800000 */
.L_x_2843:
        /* <DEDUP_REMOVED lines=11> */
.L_x_2847:
[----:B------:R-:W-:-:S04]  /*3490*/  FFMA.FTZ R3, R177, R128, R127 ;  /* 0x00000080b1037223 */ /* 0x000fc8000001007f */
[----:B------:R-:W-:Y:S01]  /*34a0*/  FADD.FTZ R2, R198, -R3 ;  /* 0x80000003c6027221 */ /* 0x000fe20000010000 */
[----:B------:R-:W-:-:S03]  /*34b0*/  @P3 PRMT R3, RZ, 0x5410, R9 ;  /* 0x00005410ff033816 */ /* 0x000fc60000000009 */
[----:B------:R-:W-:-:S04]  /*34c0*/  FMUL.FTZ R2, R143, R2 ;  /* 0x000000028f027220 */ /* 0x000fc80000410000 */
[----:B------:R-:W-:Y:S02]  /*34d0*/  @P3 FADD.FTZ R2, R2, R3 ;  /* 0x0000000302023221 */ /* 0x000fe40000010000 */
.L_x_2848:
[----:B------:R-:W-:Y:S05]  /*34e0*/  BSYNC B0 ;  /* 0x0000000000007941 */ /* 0x000fea0003800000 */
.L_x_2846:
        /* <DEDUP_REMOVED lines=11> */
.L_x_2850:
[----:B------:R-:W-:Y:S01]  /*35a0*/  FFMA.FTZ R2, R174, R128, R127 ;  /* 0x00000080ae027223 */ /* 0x000fe2000001007f */
[----:B------:R-:W-:-:S03]  /*35b0*/  @P3 PRMT R3, RZ, 0x7610, R9 ;  /* 0x00007610ff033816 */ /* 0x000fc60000000009 */
[----:B------:R-:W-:-:S04]  /*35c0*/  FADD.FTZ R2, R199, -R2 ;  /* 0x80000002c7027221 */ /* 0x000fc80000010000 */
[----:B------:R-:W-:-:S04]  /*35d0*/  FMUL.FTZ R2, R143, R2 ;  /* 0x000000028f027220 */ /* 0x000fc80000410000 */
[----:B------:R-:W-:Y:S02]  /*35e0*/  @P3 FADD.FTZ R2, R2, R3 ;  /* 0x0000000302023221 */ /* 0x000fe40000010000 */
.L_x_2851:
[----:B------:R-:W-:Y:S05]  /*35f0*/  BSYNC B0 ;  /* 0x0000000000007941 */ /* 0x000fea0003800000 */
.L_x_2849:
        /* <DEDUP_REMOVED lines=11> */
.L_x_2853:
[----:B------:R-:W-:-:S04]  /*36b0*/  FFMA.FTZ R3, R175, R128, R127 ;  /* 0x00000080af037223 */ /* 0x000fc8000001007f */
[----:B------:R-:W-:Y:S01]  /*36c0*/  FADD.FTZ R2, R200, -R3 ;  /* 0x80000003c8027221 */ /* 0x000fe20000010000 */
[----:B------:R-:W-:-:S03]  /*36d0*/  @P3 PRMT R3, RZ, 0x5410, R10 ;  /* 0x00005410ff033816 */ /* 0x000fc6000000000a */
[----:B------:R-:W-:-:S04]  /*36e0*/  FMUL.FTZ R2, R143, R2 ;  /* 0x000000028f027220 */ /* 0x000fc80000410000 */
[----:B------:R-:W-:Y:S02]  /*36f0*/  @P3 FADD.FTZ R2, R2, R3 ;  /* 0x0000000302023221 */ /* 0x000fe40000010000 */
.L_x_2854:
[----:B------:R-:W-:Y:S05]  /*3700*/  BSYNC B0 ;  /* 0x0000000000007941 */ /* 0x000fea0003800000 */
.L_x_2852:
        /* <DEDUP_REMOVED lines=11> */
.L_x_2856:
[----:B------:R-:W-:Y:S01]  /*37c0*/  FFMA.FTZ R2, R172, R128, R127 ;  /* 0x00000080ac027223 */ /* 0x000fe2000001007f */
[----:B------:R-:W-:-:S03]  /*37d0*/  @P3 PRMT R3, RZ, 0x7610, R10 ;  /* 0x00007610ff033816 */ /* 0x000fc6000000000a */
[----:B------:R-:W-:-:S04]  /*37e0*/  FADD.FTZ R2, R201, -R2 ;  /* 0x80000002c9027221 */ /* 0x000fc80000010000 */
[----:B------:R-:W-:-:S04]  /*37f0*/  FMUL.FTZ R2, R143, R2 ;  /* 0x000000028f027220 */ /* 0x000fc80000410000 */
[----:B------:R-:W-:Y:S02]  /*3800*/  @P3 FADD.FTZ R2, R2, R3 ;  /* 0x0000000302023221 */ /* 0x000fe40000010000 */
.L_x_2857:
[----:B------:R-:W-:Y:S05]  /*3810*/  BSYNC B0 ;  /* 0x0000000000007941 */ /* 0x000fea0003800000 */
.L_x_2855:
        /* <DEDUP_REMOVED lines=11> */
.L_x_2859:
[----:B------:R-:W-:-:S04]  /*38d0*/  FFMA.FTZ R3, R173, R128, R127 ;  /* 0x00000080ad037223 */ /* 0x000fc8000001007f */
[----:B------:R-:W-:Y:S01]  /*38e0*/  FADD.FTZ R2, R202, -R3 ;  /* 0x80000003ca027221 */ /* 0x000fe20000010000 */
[----:B------:R-:W-:-:S03]  /*38f0*/  @P3 PRMT R3, RZ, 0x5410, R11 ;  /* 0x00005410ff033816 */ /* 0x000fc6000000000b */
[----:B------:R-:W-:-:S04]  /*3900*/  FMUL.FTZ R2, R143, R2 ;  /* 0x000000028f027220 */ /* 0x000fc80000410000 */
[----:B------:R-:W-:Y:S02]  /*3910*/  @P3 FADD.FTZ R2, R2, R3 ;  /* 0x0000000302023221 */ /* 0x000fe40000010000 */
.L_x_2860:
[----:B------:R-:W-:Y:S05]  /*3920*/  BSYNC B0 ;  /* 0x0000000000007941 */ /* 0x000fea0003800000 */
.L_x_2858:
        /* <DEDUP_REMOVED lines=11> */
.L_x_2862:
[----:B------:R-:W-:Y:S01]  /*39e0*/  FFMA.FTZ R2, R170, R128, R127 ;  /* 0x00000080aa027223 */ /* 0x000fe2000001007f */
[----:B------:R-:W-:-:S03]  /*39f0*/  @P3 PRMT R3, RZ, 0x7610, R11 ;  /* 0x00007610ff033816 */ /* 0x000fc6000000000b */
[----:B------:R-:W-:-:S04]  /*3a00*/  FADD.FTZ R2, R207, -R2 ;  /* 0x80000002cf027221 */ /* 0x000fc80000010000 */
[----:B------:R-:W-:-:S04]  /*3a10*/  FMUL.FTZ R2, R143, R2 ;  /* 0x000000028f027220 */ /* 0x000fc80000410000 */
[----:B------:R-:W-:Y:S02]  /*3a20*/  @P3 FADD.FTZ R2, R2, R3 ;  /* 0x0000000302023221 */ /* 0x000fe40000010000 */
.L_x_2863:
[----:B------:R-:W-:Y:S05]  /*3a30*/  BSYNC B0 ;  /* 0x0000000000007941 */ /* 0x000fea0003800000 */
.L_x_2861:
[----:B------:R-:W-:Y:S01]  /*3a40*/  @P0 MOV R130, 0x10 ;  /* 0x0000001000820802 */ /* 0x000fe20000000f00 */
[----:B------:R-:W-:Y:S01]  /*3a50*/  @P2 FMUL.FTZ R124, R2, c[0x0][0x1ec] ;  /* 0x00007b00027c2a20 */ /* 0x000fe20000410000 */
[----:B------:R-:W-:Y:S01]  /*3a60*/  @P0 F2FP.BF16.PACK_AB R129, RZ, R2 ;  /* 0x00000002ff81023e */ /* 0x000fe200000010ff */
[----:B------:R-:W-:Y:S01]  /*3a70*/  BSSY B0, `(.L_x_2864) ;  /* 0x0000014000007945 */ /* 0x000fe20003800000 */
[----:B------:R-:W-:Y:S01]  /*3a80*/  @P2 IADD3 R125, R126, 0x200, RZ ;  /* 0x000002007e7d2810 */ /* 0x000fe20007ffe0ff */
[----:B------:R-:W-:Y:S01]  /*3a90*/  @P0 IMAD.WIDE.U32 R2, R145, R130, c[0x0][0x258] ;  /* 0x0000960091020625 */ /* 0x000fe200078e0082 */
[----:B------:R-:W-:Y:S02]  /*3aa0*/  @P2 MOV R132, 0x10 ;  /* 0x0000001000842802 */ /* 0x000fe40000000f00 */
        /* <DEDUP_REMOVED lines=11> */
.L_x_2865:
[----:B0-----:R-:W-:-:S04]  /*3b60*/  FFMA.FTZ R3, R171, R128, R127 ;  /* 0x00000080ab037223 */ /* 0x001fc8000001007f */
[----:B------:R-:W-:Y:S01]  /*3b70*/  FADD.FTZ R2, R206, -R3 ;  /* 0x80000003ce027221 */ /* 0x000fe20000010000 */
[----:B------:R-:W-:-:S03]  /*3b80*/  @P3 PRMT R3, RZ, 0x5410, R4 ;  /* 0x00005410ff033816 */ /* 0x000fc60000000004 */
[----:B------:R-:W-:-:S04]  /*3b90*/  FMUL.FTZ R2, R143, R2 ;  /* 0x000000028f027220 */ /* 0x000fc80000410000 */
[----:B------:R-:W-:Y:S02]  /*3ba0*/  @P3 FADD.FTZ R2, R2, R3 ;  /* 0x0000000302023221 */ /* 0x000fe40000010000 */
.L_x_2866:
[----:B------:R-:W-:Y:S05]  /*3bb0*/  BSYNC B0 ;  /* 0x0000000000007941 */ /* 0x000fea0003800000 */
.L_x_2864:
        /* <DEDUP_REMOVED lines=11> */
.L_x_2868:
[----:B------:R-:W-:Y:S01]  /*3c70*/  FFMA.FTZ R2, R168, R128, R127 ;  /* 0x00000080a8027223 */ /* 0x000fe2000001007f */
[----:B------:R-:W-:-:S03]  /*3c80*/  @P3 PRMT R3, RZ, 0x7610, R4 ;  /* 0x00007610ff033816 */ /* 0x000fc60000000004 */
[----:B------:R-:W-:-:S04]  /*3c90*/  FADD.FTZ R2, R205, -R2 ;  /* 0x80000002cd027221 */ /* 0x000fc80000010000 */
[----:B------:R-:W-:-:S04]  /*3ca0*/  FMUL.FTZ R2, R143, R2 ;  /* 0x000000028f027220 */ /* 0x000fc80000410000 */
[----:B------:R-:W-:Y:S02]  /*3cb0*/  @P3 FADD.FTZ R2, R2, R3 ;  /* 0x0000000302023221 */ /* 0x000fe40000010000 */
.L_x_2869:
[----:B------:R-:W-:Y:S05]  /*3cc0*/  BSYNC B0 ;  /* 0x0000000000007941 */ /* 0x000fea0003800000 */
.L_x_2867:
        /* <DEDUP_REMOVED lines=11> */
.L_x_2871:
[----:B------:R-:W-:-:S04]  /*3d80*/  FFMA.FTZ R3, R169, R128, R127 ;  /* 0x00000080a9037223 */ /* 0x000fc8000001007f */
[----:B------:R-:W-:Y:S01]  /*3d90*/  FADD.FTZ R2, R204, -R3 ;  /* 0x80000003cc027221 */ /* 0x000fe20000010000 */
[----:B------:R-:W-:-:S03]  /*3da0*/  @P3 PRMT R3, RZ, 0x5410, R5 ;  /* 0x00005410ff033816 */ /* 0x000fc60000000005 */
[----:B------:R-:W-:-:S04]  /*3db0*/  FMUL.FTZ R2, R143, R2 ;  /* 0x000000028f027220 */ /* 0x000fc80000410000 */
[----:B------:R-:W-:Y:S02]  /*3dc0*/  @P3 FADD.FTZ R2, R2, R3 ;  /* 0x0000000302023221 */ /* 0x000fe40000010000 */
.L_x_2872:
[----:B------:R-:W-:Y:S05]  /*3dd0*/  BSYNC B0 ;  /* 0x0000000000007941 */ /* 0x000fea0003800000 */
.L_x_2870:
        /* <DEDUP_REMOVED lines=11> */
.L_x_2874:
[----:B------:R-:W-:Y:S01]  /*3e90*/  FFMA.FTZ R2, R166, R128, R127 ;  /* 0x00000080a6027223 */ /* 0x000fe2000001007f */
[----:B------:R-:W-:-:S03]  /*3ea0*/  @P3 PRMT R3, RZ, 0x7610, R5 ;  /* 0x00007610ff033816 */ /* 0x000fc60000000005 */
[----:B------:R-:W-:-:S04]  /*3eb0*/  FADD.FTZ R2, R203, -R2 ;  /* 0x80000002cb027221 */ /* 0x000fc80000010000 */
[----:B------:R-:W-:-:S04]  /*3ec0*/  FMUL.FTZ R2, R143, R2 ;  /* 0x000000028f027220 */ /* 0x000fc80000410000 */
[----:B------:R-:W-:Y:S02]  /*3ed0*/  @P3 FADD.FTZ R2, R2, R3 ;  /* 0x0000000302023221 */ /* 0x000fe40000010000 */
.L_x_2875:
[----:B------:R-:W-:Y:S05]  /*3ee0*/  BSYNC B0 ;  /* 0x0000000000007941 */ /* 0x000fea0003800000 */
.L_x_2873:
        /* <DEDUP_REMOVED lines=11> */
.L_x_2877:
[----:B------:R-:W-:-:S04]  /*3fa0*/  FFMA.FTZ R3, R167, R128, R127 ;  /* 0x00000080a7037223 */ /* 0x000fc8000001007f */
[----:B------:R-:W-:Y:S01]  /*3fb0*/  FADD.FTZ R2, R208, -R3 ;  /* 0x80000003d0027221 */ /* 0x000fe20000010000 */
[----:B------:R-:W-:-:S03]  /*3fc0*/  @P3 PRMT R3, RZ, 0x5410, R6 ;  /* 0x00005410ff033816 */ /* 0x000fc60000000006 */
[----:B------:R-:W-:-:S04]  /*3fd0*/  FMUL.FTZ R2, R143, R2 ;  /* 0x000000028f027220 */ /* 0x000fc80000410000 */
[----:B------:R-:W-:Y:S02]  /*3fe0*/  @P3 FADD.FTZ R2, R2, R3 ;  /* 0x0000000302023221 */ /* 0x000fe40000010000 */
.L_x_2878:
[----:B------:R-:W-:Y:S05]  /*3ff0*/  BSYNC B0 ;  /* 0x0000000000007941 */ /* 0x000fea0003800000 */
.L_x_2876:
        /* <DEDUP_REMOVED lines=11> */
.L_x_2880:
[----:B------:R-:W-:Y:S01]  /*40b0*/  FFMA.FTZ R2, R164, R128, R127 ;  /* 0x00000080a4027223 */ /* 0x000fe2000001007f */
[----:B------:R-:W-:-:S03]  /*40c0*/  @P3 PRMT R3, RZ, 0x7610, R6 ;  /* 0x00007610ff033816 */ /* 0x000fc60000000006 */
[----:B------:R-:W-:-:S04]  /*40d0*/  FADD.FTZ R2, R209, -R2 ;  /* 0x80000002d1027221 */ /* 0x000fc80000010000 */
[----:B------:R-:W-:-:S04]  /*40e0*/  FMUL.FTZ R2, R143, R2 ;  /* 0x000000028f027220 */ /* 0x000fc80000410000 */
[----:B------:R-:W-:Y:S02]  /*40f0*/  @P3 FADD.FTZ R2, R2, R3 ;  /* 0x0000000302023221 */ /* 0x000fe40000010000 */
.L_x_2881:
[----:B------:R-:W-:Y:S05]  /*4100*/  BSYNC B0 ;  /* 0x0000000000007941 */ /* 0x000fea0003800000 */
.L_x_2879:
        /* <DEDUP_REMOVED lines=11> */
.L_x_2883:
[----:B------:R-:W-:-:S04]  /*41c0*/  FFMA.FTZ R3, R165, R128, R127 ;  /* 0x00000080a5037223 */ /* 0x000fc8000001007f */
[----:B------:R-:W-:Y:S01]  /*41d0*/  FADD.FTZ R2, R210, -R3 ;  /* 0x80000003d2027221 */ /* 0x000fe20000010000 */
[----:B------:R-:W-:-:S03]  /*41e0*/  @P3 PRMT R3, RZ, 0x5410, R7 ;  /* 0x00005410ff033816 */ /* 0x000fc60000000007 */
[----:B------:R-:W-:-:S04]  /*41f0*/  FMUL.FTZ R2, R143, R2 ;  /* 0x000000028f027220 */ /* 0x000fc80000410000 */
[----:B------:R-:W-:Y:S02]  /*4200*/  @P3 FADD.FTZ R2, R2, R3 ;  /* 0x0000000302023221 */ /* 0x000fe40000010000 */
.L_x_2884:
[----:B------:R-:W-:Y:S05]  /*4210*/  BSYNC B0 ;  /* 0x0000000000007941 */ /* 0x000fea0003800000 */
.L_x_2882:
        /* <DEDUP_REMOVED lines=11> */
.L_x_2886:
[----:B------:R-:W-:Y:S01]  /*42d0*/  FFMA.FTZ R128, R212, R128, R127 ;  /* 0x00000080d4807223 */ /* 0x000fe2000001007f */
[----:B------:R-:W-:-:S03]  /*42e0*/  @P3 PRMT R3, RZ, 0x7610, R7 ;  /* 0x00007610ff033816 */ /* 0x000fc60000000007 */
[----:B------:R-:W-:-:S04]  /*42f0*/  FADD.FTZ R128, R211, -R128 ;  /* 0x80000080d3807221 */ /* 0x000fc80000010000 */
[----:B------:R-:W-:-:S04]  /*4300*/  FMUL.FTZ R128, R143, R128 ;  /* 0x000000808f807220 */ /* 0x000fc80000410000 */
[----:B------:R-:W-:Y:S02]  /*4310*/  @P3 FADD.FTZ R128, R128, R3 ;  /* 0x0000000380803221 */ /* 0x000fe40000010000 */
.L_x_2887:
[----:B------:R-:W-:Y:S05]  /*4320*/  BSYNC B0 ;  /* 0x0000000000007941 */ /* 0x000fea0003800000 */
.L_x_2885:
[----:B------:R-:W-:Y:S01]  /*4330*/  @P2 FMUL.FTZ R124, R128, c[0x0][0x1ec] ;  /* 0x00007b00807c2a20 */ /* 0x000fe20000410000 */
[----:B------:R-:W-:Y:S02]  /*4340*/  @P0 MOV R3, 0x10 ;  /* 0x0000001000030802 */ /* 0x000fe40000000f00 */
[----:B------:R-:W-:Y:S02]  /*4350*/  @P2 IADD3 R125, R126, 0x300, RZ ;  /* 0x000003007e7d2810 */ /* 0x000fe40007ffe0ff */
[----:B------:R-:W-:Y:S01]  /*4360*/  @P2 MOV R130, 0x10 ;  /* 0x0000001000822802 */ /* 0x000fe20000000f00 */
[----:B------:R-:W-:Y:S01]  /*4370*/  @P0 IMAD.WIDE.U32 R2, R144, R3, c[0x0][0x258] ;  /* 0x0000960090020625 */ /* 0x000fe200078e0003 */
[----:B------:R-:W-:Y:S02]  /*4380*/  @P0 F2FP.BF16.PACK_AB R128, RZ, R128 ;  /* 0x00000080ff80023e */ /* 0x000fe400000010ff */
[----:B------:R-:W-:Y:S01]  /*4390*/  @P2 F2FP.BF16.PACK_AB R126, RZ, R124 ;  /* 0x0000007cff7e223e */ /* 0x000fe200000010ff */
[----:B------:R-:W-:Y:S01]  /*43a0*/  @P2 IMAD.WIDE.U32 R124, R125, R130, c[0x0][0x248] ;  /* 0x000092007d7c2625 */ /* 0x000fe200078e0082 */
[----:B------:R-:W-:-:S02]  /*43b0*/  @P0 PRMT R119, R119, 0x5410, R128 ;  /* 0x0000541077770816 */ /* 0x000fc40000000080 */
[----:B------:R-:W-:Y:S02]  /*43c0*/  @P2 PRMT R123, R123, 0x5410, R126 ;  /* 0x000054107b7b2816 */ /* 0x000fe4000000007e */
        /* <DEDUP_REMOVED lines=8> */
.L_x_2786:
        /* <DEDUP_REMOVED lines=25> */
.L_x_2790:
[----:B------:R-:W-:Y:S01]  /*45e0*/  HFMA2.MMA R133, -RZ, RZ, 0, 9.5367431640625e-07 ;  /* 0x00000010ff857435 */ /* 0x000fe200000001ff */
[----:B------:R-:W-:-:S02]  /*45f0*/  MOV R126, R130 ;  /* 0x00000082007e7202 */ /* 0x000fc40000000f00 */
[----:B------:R-:W-:Y:S02]  /*4600*/  MOV R132, 0x1f ;  /* 0x0000001f00847802 */ /* 0x000fe40000000f00 */
[----:B------:R-:W-:Y:S02]  /*4610*/  MOV R135, 0xffffffff ;  /* 0xffffffff00877802 */ /* 0x000fe40000000f00 */
[----:B------:R-:W-:Y:S02]  /*4620*/  MOV R2, 0x4640 ;  /* 0x0000464000027802 */ /* 0x000fe40000000f00 */
[----:B-----5:R-:W-:Y:S05]  /*4630*/  CALL.REL.NOINC `($__internal_43_$__cuda_sm70_shflsync_down_p) ;  /* 0x0000045000007944 */ /* 0x020fea0003c00000 */
[----:B-1----:R-:W-:Y:S01]  /*4640*/  MOV R125, R132 ;  /* 0x00000084007d7202 */ /* 0x002fe20000000f00 */
[----:B0-----:R-:W-:Y:S05]  /*4650*/  BRA `(.L_x_2889) ;  /* 0xffffd5b000007947 */ /* 0x001fea000383ffff */
.L_x_2791:
[----:B------:R-:W-:Y:S01]  /*4660*/  HFMA2.MMA R133, -RZ, RZ, 0, 9.5367431640625e-07 ;  /* 0x00000010ff857435 */ /* 0x000fe200000001ff */
[----:B------:R-:W-:Y:S02]  /*4670*/  MOV R126, R131 ;  /* 0x00000083007e7202 */ /* 0x000fe40000000f00 */
[----:B------:R-:W-:Y:S02]  /*4680*/  MOV R132, 0x1f ;  /* 0x0000001f00847802 */ /* 0x000fe40000000f00 */
[----:B------:R-:W-:-:S02]  /*4690*/  MOV R135, 0xffffffff ;  /* 0xffffffff00877802 */ /* 0x000fc40000000f00 */
[----:B------:R-:W-:Y:S02]  /*46a0*/  MOV R2, 0x46c0 ;  /* 0x000046c000027802 */ /* 0x000fe40000000f00 */
[----:B01---5:R-:W-:Y:S05]  /*46b0*/  CALL.REL.NOINC `($__internal_43_$__cuda_sm70_shflsync_down_p) ;  /* 0x000003d000007944 */ /* 0x023fea0003c00000 */
[----:B------:R-:W-:Y:S01]  /*46c0*/  FADD.FTZ R130, R125, R130 ;  /* 0x000000827d827221 */ /* 0x000fe20000010000 */
[----:B0-----:R-:W-:Y:S01]  /*46d0*/  HFMA2.MMA R133, -RZ, RZ, 0, 4.76837158203125e-07 ;  /* 0x00000008ff857435 */ /* 0x001fe200000001ff */
[----:B-1----:R-:W-:Y:S01]  /*46e0*/  FADD.FTZ R131, R131, R132 ;  /* 0x0000008483837221 */ /* 0x002fe20000010000 */
[----:B------:R-:W-:Y:S02]  /*46f0*/  MOV R132, 0x1f ;  /* 0x0000001f00847802 */ /* 0x000fe40000000f00 */
[----:B------:R-:W-:Y:S02]  /*4700*/  MOV R135, 0xffffffff ;  /* 0xffffffff00877802 */ /* 0x000fe40000000f00 */
[----:B------:R-:W-:Y:S02]  /*4710*/  MOV R126, R130 ;  /* 0x00000082007e7202 */ /* 0x000fe40000000f00 */
[----:B------:R-:W-:Y:S02]  /*4720*/  MOV R2, 0x4740 ;  /* 0x0000474000027802 */ /* 0x000fe40000000f00 */
[----:B------:R-:W-:Y:S05]  /*4730*/  CALL.REL.NOINC `($__internal_43_$__cuda_sm70_shflsync_down_p) ;  /* 0x0000035000007944 */ /* 0x000fea0003c00000 */
[----:B0-----:R-:W-:Y:S01]  /*4740*/  HFMA2.MMA R133, -RZ, RZ, 0, 4.76837158203125e-07 ;  /* 0x00000008ff857435 */ /* 0x001fe200000001ff */
[----:B-1----:R-:W-:-:S02]  /*4750*/  MOV R125, R132 ;  /* 0x00000084007d7202 */ /* 0x002fc40000000f00 */
[----:B------:R-:W-:Y:S02]  /*4760*/  MOV R126, R131 ;  /* 0x00000083007e7202 */ /* 0x000fe40000000f00 */
[----:B------:R-:W-:Y:S02]  /*4770*/  MOV R132, 0x1f ;  /* 0x0000001f00847802 */ /* 0x000fe40000000f00 */
[----:B------:R-:W-:Y:S02]  /*4780*/  MOV R135, 0xffffffff ;  /* 0xffffffff00877802 */ /* 0x000fe40000000f00 */
[----:B------:R-:W-:Y:S02]  /*4790*/  MOV R2, 0x47b0 ;  /* 0x000047b000027802 */ /* 0x000fe40000000f00 */
[----:B------:R-:W-:Y:S05]  /*47a0*/  CALL.REL.NOINC `($__internal_43_$__cuda_sm70_shflsync_down_p) ;  /* 0x000002e000007944 */ /* 0x000fea0003c00000 */
[----:B------:R-:W-:Y:S01]  /*47b0*/  FADD.FTZ R130, R125, R130 ;  /* 0x000000827d827221 */ /* 0x000fe20000010000 */
[----:B0-----:R-:W-:Y:S01]  /*47c0*/  HFMA2.MMA R133, -RZ, RZ, 0, 2.384185791015625e-07 ;  /* 0x00000004ff857435 */ /* 0x001fe200000001ff */
[----:B-1----:R-:W-:Y:S01]  /*47d0*/  FADD.FTZ R131, R131, R132 ;  /* 0x0000008483837221 */ /* 0x002fe20000010000 */
[----:B------:R-:W-:Y:S02]  /*47e0*/  MOV R132, 0x1f ;  /* 0x0000001f00847802 */ /* 0x000fe40000000f00 */
[----:B------:R-:W-:-:S02]  /*47f0*/  MOV R135, 0xffffffff ;  /* 0xffffffff00877802 */ /* 0x000fc40000000f00 */
[----:B------:R-:W-:Y:S02]  /*4800*/  MOV R126, R130 ;  /* 0x00000082007e7202 */ /* 0x000fe40000000f00 */
[----:B------:R-:W-:Y:S02]  /*4810*/  MOV R2, 0x4830 ;  /* 0x0000483000027802 */ /* 0x000fe40000000f00 */
[----:B------:R-:W-:Y:S05]  /*4820*/  CALL.REL.NOINC `($__internal_43_$__cuda_sm70_shflsync_down_p) ;  /* 0x0000026000007944 */ /* 0x000fea0003c00000 */
[----:B0-----:R-:W-:Y:S01]  /*4830*/  HFMA2.MMA R133, -RZ, RZ, 0, 2.384185791015625e-07 ;  /* 0x00000004ff857435 */ /* 0x001fe200000001ff */
[----:B-1----:R-:W-:Y:S02]  /*4840*/  MOV R125, R132 ;  /* 0x00000084007d7202 */ /* 0x002fe40000000f00 */
[----:B------:R-:W-:Y:S02]  /*4850*/  MOV R126, R131 ;  /* 0x00000083007e7202 */ /* 0x000fe40000000f00 */
[----:B------:R-:W-:Y:S02]  /*4860*/  MOV R132, 0x1f ;  /* 0x0000001f00847802 */ /* 0x000fe40000000f00 */
[----:B------:R-:W-:Y:S02]  /*4870*/  MOV R135, 0xffffffff ;  /* 0xffffffff00877802 */ /* 0x000fe40000000f00 */
[----:B------:R-:W-:-:S02]  /*4880*/  MOV R2, 0x48a0 ;  /* 0x000048a000027802 */ /* 0x000fc40000000f00 */
[----:B------:R-:W-:Y:S05]  /*4890*/  CALL.REL.NOINC `($__internal_43_$__cuda_sm70_shflsync_down_p) ;  /* 0x000001f000007944 */ /* 0x000fea0003c00000 */
[----:B------:R-:W-:Y:S01]  /*48a0*/  FADD.FTZ R130, R125, R130 ;  /* 0x000000827d827221 */ /* 0x000fe20000010000 */
[----:B0-----:R-:W-:Y:S01]  /*48b0*/  HFMA2.MMA R133, -RZ, RZ, 0, 1.1920928955078125e-07 ;  /* 0x00000002ff857435 */ /* 0x001fe200000001ff */
[----:B-1----:R-:W-:Y:S01]  /*48c0*/  FADD.FTZ R129, R131, R132 ;  /* 0x0000008483817221 */ /* 0x002fe20000010000 */
[----:B------:R-:W-:-:S02]  /*48d0*/  MOV R132, 0x1f ;  /* 0x0000001f00847802 */ /* 0x000fc40000000f00 */
[----:B------:R-:W-:Y:S02]  /*48e0*/  MOV R135, 0xffffffff ;  /* 0xffffffff00877802 */ /* 0x000fe40000000f00 */
[----:B------:R-:W-:Y:S02]  /*48f0*/  MOV R126, R130 ;  /* 0x00000082007e7202 */ /* 0x000fe40000000f00 */
[----:B------:R-:W-:Y:S02]  /*4900*/  MOV R2, 0x4920 ;  /* 0x0000492000027802 */ /* 0x000fe40000000f00 */
[----:B------:R-:W-:Y:S05]  /*4910*/  CALL.REL.NOINC `($__internal_43_$__cuda_sm70_shflsync_down_p) ;  /* 0x0000017000007944 */ /* 0x000fea0003c00000 */
[----:B0-----:R-:W-:Y:S01]  /*4920*/  HFMA2.MMA R133, -RZ, RZ, 0, 1.1920928955078125e-07 ;  /* 0x00000002ff857435 */ /* 0x001fe200000001ff */
[----:B-1----:R-:W-:Y:S02]  /*4930*/  MOV R125, R132 ;  /* 0x00000084007d7202 */ /* 0x002fe40000000f00 */
[----:B------:R-:W-:Y:S02]  /*4940*/  MOV R126, R129 ;  /* 0x00000081007e7202 */ /* 0x000fe40000000f00 */
[----:B------:R-:W-:Y:S02]  /*4950*/  MOV R132, 0x1f ;  /* 0x0000001f00847802 */ /* 0x000fe40000000f00 */
[----:B------:R-:W-:-:S02]  /*4960*/  MOV R135, 0xffffffff ;  /* 0xffffffff00877802 */ /* 0x000fc40000000f00 */
[----:B------:R-:W-:Y:S02]  /*4970*/  MOV R2, 0x4990 ;  /* 0x0000499000027802 */ /* 0x000fe40000000f00 */
[----:B------:R-:W-:Y:S05]  /*4980*/  CALL.REL.NOINC `($__internal_43_$__cuda_sm70_shflsync_down_p) ;  /* 0x0000010000007944 */ /* 0x000fea0003c00000 */
[----:B------:R-:W-:Y:S01]  /*4990*/  FADD.FTZ R127, R125, R130 ;  /* 0x000000827d7f7221 */ /* 0x000fe20000010000 */
[----:B0-----:R-:W-:Y:S01]  /*49a0*/  HFMA2.MMA R133, -RZ, RZ, 0, 5.9604644775390625e-08 ;  /* 0x00000001ff857435 */ /* 0x001fe200000001ff */
[----:B-1----:R-:W-:Y:S01]  /*49b0*/  FADD.FTZ R129, R129, R132 ;  /* 0x0000008481817221 */ /* 0x002fe20000010000 */
[----:B------:R-:W-:Y:S02]  /*49c0*/  MOV R132, 0x1f ;  /* 0x0000001f00847802 */ /* 0x000fe40000000f00 */
[----:B------:R-:W-:Y:S02]  /*49d0*/  MOV R135, 0xffffffff ;  /* 0xffffffff00877802 */ /* 0x000fe40000000f00 */
[----:B------:R-:W-:Y:S02]  /*49e0*/  MOV R126, R127 ;  /* 0x0000007f007e7202 */ /* 0x000fe40000000f00 */
[----:B------:R-:W-:Y:S02]  /*49f0*/  MOV R2, 0x4a10 ;  /* 0x00004a1000027802 */ /* 0x000fe40000000f00 */
[----:B------:R-:W-:Y:S05]  /*4a00*/  CALL.REL.NOINC `($__internal_43_$__cuda_sm70_shflsync_down_p) ;  /* 0x0000008000007944 */ /* 0x000fea0003c00000 */
[----:B0-----:R-:W-:Y:S01]  /*4a10*/  HFMA2.MMA R133, -RZ, RZ, 0, 5.9604644775390625e-08 ;  /* 0x00000001ff857435 */ /* 0x001fe200000001ff */
[----:B-1----:R-:W-:-:S02]  /*4a20*/  MOV R130, R132 ;  /* 0x0000008400827202 */ /* 0x002fc40000000f00 */
[----:B------:R-:W-:Y:S02]  /*4a30*/  MOV R126, R129 ;  /* 0x00000081007e7202 */ /* 0x000fe40000000f00 */
[----:B------:R-:W-:Y:S02]  /*4a40*/  MOV R132, 0x1f ;  /* 0x0000001f00847802 */ /* 0x000fe40000000f00 */
[----:B------:R-:W-:Y:S02]  /*4a50*/  MOV R135, 0xffffffff ;  /* 0xffffffff00877802 */ /* 0x000fe40000000f00 */
[----:B------:R-:W-:Y:S02]  /*4a60*/  MOV R2, 0x4a80 ;  /* 0x00004a8000027802 */ /* 0x000fe40000000f00 */
[----:B------:R-:W-:Y:S05]  /*4a70*/  CALL.REL.NOINC `($__internal_43_$__cuda_sm70_shflsync_down_p) ;  /* 0x0000001000007944 */ /* 0x000fea0003c00000 */
[----:B01----:R-:W-:Y:S05]  /*4a80*/  BRA `(.L_x_2890) ;  /* 0xffffd2a000007947 */ /* 0x003fea000383ffff */
        .weak           $__internal_43_$__cuda_sm70_shflsync_down_p
        .type           $__internal_43_$__cuda_sm70_shflsync_down_p,@function
        .size           $__internal_43_$__cuda_sm70_shflsync_down_p,(.L_x_11777 - $__internal_43_$__cuda_sm70_shflsync_down_p)
$__internal_43_$__cuda_sm70_shflsync_down_p:
[----:B------:R-:W-:Y:S01]  /*4a90*/  HFMA2.MMA R3, -RZ, RZ, 0, 0 ;  /* 0x00000000ff037435 */ /* 0x000fe200000001ff */
[----:B------:R-:W-:Y:S04]  /*4aa0*/  WARPSYNC R135 ;  /* 0x0000008700007348 */ /* 0x000fe80003800000 */
[----:B------:R0:W1:Y:S01]  /*4ab0*/  SHFL.DOWN PT, R132, R126, R133, R132 ;  /* 0x080000857e847389 */ /* 0x00006200000e0084 */
[----:B------:R-:W-:Y:S05]  /*4ac0*/  RET.REL.NODEC R2 `(_ZN10layer_norm13ln_bwd_kernelINS_13Kernel_traitsIf13__nv_bfloat16S2_S2_fjLj8192ELj1ELj1ELj8ELj16ENS_18Kernel_traits_baseILj8192EfS2_S2_S2_fjLj256EEEEELb0ELb0ELb1ELb1EEEvNS_9BwdParamsE) ;  /* 0xffffb53002007950 */ /* 0x000fea0003c3ffff */
.L_x_2891:
        /* <DEDUP_REMOVED lines=11> */
.L_x_11777:


//--------------------- .text._ZN10layer_norm13ln_bwd_kernelINS_13Kernel_traitsIf13__nv_bfloat16S2_S2_fjLj8192ELj1ELj1ELj8ELj16ENS_18Kernel_traits_baseILj8192EfS2_S2_S2_fjLj256EEEEELb0ELb1ELb0ELb0EEEvNS_9BwdParamsE --------------------------
	.section	.text._ZN10layer_norm13ln_bwd_kernelINS_13Kernel_traitsIf13__nv_bfloat16S2_S2_fjLj8192ELj1ELj1ELj8ELj16ENS_18Kernel_traits_baseILj8192EfS2_S2_S2_fjLj256EEEEELb0ELb1ELb0ELb0EEEvNS_9BwdParamsE,"ax",@progbits
	.sectioninfo	@"SHI_REGISTERS=255"
	.align	128
        .global         _ZN10layer_norm13ln_bwd_kernelINS_13Kernel_traitsIf13__nv_bfloat16S2_S2_fjLj8192ELj1ELj1ELj8ELj16ENS_18Kernel_traits_baseILj8192EfS2_S2_S2_fjLj256EEEEELb0ELb1ELb0ELb0EEEvNS_9BwdParamsE
        .type           _ZN10layer_norm13ln_bwd_kernelINS_13Kernel_traitsIf13__nv_bfloat16S2_S2_fjLj8192ELj1ELj1ELj8ELj16ENS_18Kernel_traits_baseILj8192EfS2_S2_S2_fjLj256EEEEELb0ELb1ELb0ELb0EEEvNS_9BwdParamsE,@function
        .size           _ZN10layer_norm13ln_bwd_kernelINS_13Kernel_traitsIf13__nv_bfloat16S2_S2_fjLj8192ELj1ELj1ELj8ELj16ENS_18Kernel_traits_baseILj8192EfS2_S2_S2_fjLj256EEEEELb0ELb1ELb0ELb0EEEvNS_9BwdParamsE,(.L_x_11778 - _ZN10layer_norm13ln_bwd_kernelINS_13Kernel_traitsIf13__nv_bfloat16S2_S2_fjLj8192ELj1ELj1ELj8ELj16ENS_18Kernel_traits_baseILj8192EfS2_S2_S2_fjLj256EEEEELb0ELb1ELb0ELb0EEEvNS_9BwdParamsE)
        .other          _ZN10layer_norm13ln_bwd_kernelINS_13Kernel_traitsIf13__nv_bfloat16S2_S2_fjLj8192ELj1ELj1ELj8ELj16ENS_18Kernel_traits_baseILj8192EfS2_S2_S2_fjLj256EEEEELb0ELb1ELb0ELb0EEEvNS_9BwdParamsE,@"STO_CUDA_ENTRY STV_DEFAULT"
_ZN10layer_norm13ln_bwd_kernelINS_13Kernel_traitsIf13__nv_bfloat16S2_S2_fjLj8192ELj1ELj1ELj8ELj16ENS_18Kernel_traits_baseILj8192EfS2_S2_S2_fjLj256EEEEELb0ELb1ELb0ELb0EEEvNS_9BwdParamsE:
.text._ZN10layer_norm13ln_bwd_kernelINS_13Kernel_traitsIf13__nv_bfloat16S2_S2_fjLj8192ELj1ELj1ELj8ELj16ENS_18Kernel_traits_baseILj8192EfS2_S2_S2_fjLj256EEEEELb0ELb1ELb0ELb0EEEvNS_9BwdParamsE:
[----:B------:R-:W-:-:S04]  /*0000*/  MOV R1, c[0x0][0x28] ;  /* 0x00000a0000017a02 */ /* 0x000fc80000000f00 */
[----:B------:R-:W-:-:S05]  /*0010*/  IADD3 R1, R1, -0x28, RZ ;  /* 0xffffffd801017810 */ /* 0x000fca0007ffe0ff */
[----:B------:R0:W2:Y:S04]  /*0020*/  LDL.64 R12, [R1+0x8] ;  /* 0x00000800010c7983 */ /* 0x0000a80000100a00 */
[----:B------:R0:W2:Y:S04]  /*0030*/  LDL.64 R14, [R1+0x10] ;  /* 0x00001000010e7983 */ /* 0x0000a80000100a00 */
[----:B------:R-:W1:Y:S01]  /*0040*/  S2R R18, SR_TID.X ;  /* 0x0000000000127919 */ /* 0x000e620000002100 */
[----:B------:R-:W-:-:S03]  /*0050*/  MOV R0, c[0x0][0x168] ;  /* 0x00005a0000007a02 */ /* 0x000fc60000000f00 */
[----:B------:R0:W3:Y:S01]  /*0060*/  LDL.64 R20, [R1+0x18] ;  /* 0x0000180001147983 */ /* 0x0000e20000100a00 */
[----:B------:R-:W-:-:S03]  /*0070*/  SHF.R.S32.HI R0, RZ, 0x1f, R0 ;  /* 0x0000001fff007819 */ /* 0x000fc60000011400 */
[----:B------:R0:W3:Y:S01]  /*0080*/  LDL.64 R22, [R1+0x20] ;  /* 0x0000200001167983 */ /* 0x0000e20000100a00 */
[----:B------:R-:W-:Y:S02]  /*0090*/  LEA.HI R0, R0, c[0x0][0x168], RZ, 0x3 ;  /* 0x00005a0000007a11 */ /* 0x000fe400078f18ff */
[----:B-1----:R-:W-:-:S04]  /*00a0*/  LOP3.LUT R3, R18, 0xff, RZ, 0xc, !PT ;  /* 0x000000ff12037812 */ /* 0x002fc800078e0cff */
[----:B------:R-:W-:-:S04]  /*00b0*/  LEA.HI.SX32 R0, R0, R3, 0x1d ;  /* 0x0000000300007211 */ /* 0x000fc800078feaff */
[----:B------:R-:W-:Y:S02]  /*00c0*/  LOP3.LUT P1, RZ, R0, 0xffffff00, RZ, 0xc0, !PT ;  /* 0xffffff0000ff7812 */ /* 0x000fe4000782c0ff */
[----:B------:R-:W-:Y:S01]  /*00d0*/  LOP3.LUT R16, R18, 0xff, RZ, 0xc0, !PT ;  /* 0x000000ff12107812 */ /* 0x000fe200078ec0ff */
[----:B------:R-:W-:-:S10]  /*00e0*/  ULDC.64 UR4, c[0x0][0x118] ;  /* 0x0000460000047ab9 */ /* 0x000fd40000000a00 */
[----:B------:R-:W-:-:S05]  /*00f0*/  @P1 MOV R5, 0x20 ;  /* 0x0000002000051802 */ /* 0x000fca0000000f00 */
[----:B------:R-:W-:-:S05]  /*0100*/  @P1 IMAD.WIDE.U32 R2, R16, R5, c[0x0][0x1b0] ;  /* 0x00006c0010021625 */ /* 0x000fca00078e0005 */
[----:B--2---:R-:W2:Y:S01]  /*0110*/  @P1 LDG.E.128 R12, [R2.64+0x10] ;  /* 0x00001004020c1981 */ /* 0x004ea2000c1e1d00 */
[C---:B------:R-:W-:Y:S02]  /*0120*/  ISETP.GE.U32.AND P2, PT, R0.reuse, 0x200, PT ;  /* 0x000002000000780c */ /* 0x040fe40003f46070 */
[----:B------:R-:W-:Y:S01]  /*0130*/  ISETP.GE.U32.AND P3, PT, R0, 0x300, PT ;  /* 0x000003000000780c */ /* 0x000fe20003f66070 */
[C---:B------:R-:W-:Y:S01]  /*0140*/  @P1 IMAD.WIDE.U32 R4, R16.reuse, R5, c[0x0][0x1c8] ;  /* 0x0000720010041625 */ /* 0x040fe200078e0005 */
[----:B------:R-:W-:Y:S02]  /*0150*/  @P1 LOP3.LUT R16, R16, 0x100, RZ, 0xfc, !PT ;  /* 0x0000010010101812 */ /* 0x000fe400078efcff */
[----:B------:R-:W-:Y:S02]  /*0160*/  ISETP.GE.U32.AND P4, PT, R0, 0x400, PT ;  /* 0x000004000000780c */ /* 0x000fe40003f86070 */
[----:B------:R0:W5:Y:S04]  /*0170*/  @P1 LDG.E.128 R24, [R4.64] ;  /* 0x0000000404181981 */ /* 0x000168000c1e1d00 */
[----:B---3--:R1:W3:Y:S01]  /*0180*/  @P1 LDG.E.128 R20, [R2.64] ;  /* 0x0000000402141981 */ /* 0x0082e2000c1e1d00 */
[----:B------:R-:W-:-:S03]  /*0190*/  @P2 MOV R11, 0x20 ;  /* 0x00000020000b2802 */ /* 0x000fc60000000f00 */
[----:B------:R0:W5:Y:S02]  /*01a0*/  @P1 LDG.E.128 R28, [R4.64+0x10] ;  /* 0x00001004041c1981 */ /* 0x000164000c1e1d00 */
[----:B------:R-:W-:-:S04]  /*01b0*/  @P2 IMAD.WIDE.U32 R8, R16, R11, c[0x0][0x1b0] ;  /* 0x00006c0010082625 */ /* 0x000fc800078e000b */
[C---:B------:R-:W-:Y:S01]  /*01c0*/  @P2 IMAD.WIDE.U32 R10, R16.reuse, R11, c[0x0][0x1c8] ;  /* 0x00007200100a2625 */ /* 0x040fe200078e000b */
[----:B------:R-:W-:Y:S01]  /*01d0*/  @P2 IADD3 R16, R16, 0x100, RZ ;  /* 0x0000010010102810 */ /* 0x000fe20007ffe0ff */
[----:B------:R0:W5:Y:S01]  /*01e0*/  @P2 LDG.E.128 R32, [R8.64] ;  /* 0x0000000408202981 */ /* 0x000162000c1e1d00 */
[----:B------:R-:W-:-:S03]  /*01f0*/  @P4 MOV R17, 0x20 ;  /* 0x0000002000114802 */ /* 0x000fc60000000f00 */
[----:B------:R0:W5:Y:S04]  /*0200*/  @P2 LDG.E.128 R36, [R8.64+0x10] ;  /* 0x0000100408242981 */ /* 0x000168000c1e1d00 */
[----:B------:R0:W5:Y:S04]  /*0210*/  @P2 LDG.E.128 R40, [R10.64] ;  /* 0x000000040a282981 */ /* 0x000168000c1e1d00 */
[----:B------:R0:W5:Y:S04]  /*0220*/  @P2 LDG.E.128 R44, [R10.64+0x10] ;  /* 0x000010040a2c2981 */ /* 0x000168000c1e1d00 */
[----:B--2---:R-:W-:Y:S04]  /*0230*/  @P1 STL.64 [R1+0x8], R12 ;  /* 0x0000080c01001387 */ /* 0x004fe80000100a00 */
[----:B------:R2:W-:Y:S02]  /*0240*/  @P1 STL.64 [R1+0x10], R14 ;  /* 0x0000100e01001387 */ /* 0x0005e40000100a00 */
[----:B--2---:R-:W-:-:S05]  /*0250*/  @P3 MOV R15, 0x20 ;  /* 0x00000020000f3802 */ /* 0x004fca0000000f00 */
[----:B------:R-:W-:-:S04]  /*0260*/  @P3 IMAD.WIDE.U32 R12, R16, R15, c[0x0][0x1b0] ;  /* 0x00006c00100c3625 */ /* 0x000fc800078e000f */
[C---:B------:R-:W-:Y:S01]  /*0270*/  @P3 IMAD.WIDE.U32 R14, R16.reuse, R15, c[0x0][0x1c8] ;  /* 0x00007200100e3625 */ /* 0x040fe200078e000f */
[----:B------:R-:W-:Y:S01]  /*0280*/  @P3 IADD3 R16, R16, 0x100, RZ ;  /* 0x0000010010103810 */ /* 0x000fe20007ffe0ff */
[----:B------:R0:W5:Y:S04]  /*0290*/  @P3 LDG.E.128 R48, [R12.64] ;  /* 0x000000040c303981 */ /* 0x000168000c1e1d00 */
[CC--:B------:R-:W-:Y:S01]  /*02a0*/  @P4 IMAD.WIDE.U32 R6, R16.reuse, R17.reuse, c[0x0][0x1c8] ;  /* 0x0000720010064625 */ /* 0x0c0fe200078e0011 */
[----:B------:R0:W5:Y:S03]  /*02b0*/  @P3 LDG.E.128 R52, [R12.64+0x10] ;  /* 0x000010040c343981 */ /* 0x000166000c1e1d00 */
[----:B-1----:R-:W-:Y:S01]  /*02c0*/  @P4 IMAD.WIDE.U32 R2, R16, R17, c[0x0][0x1b0] ;  /* 0x00006c0010024625 */ /* 0x002fe200078e0011 */
[----:B------:R0:W5:Y:S04]  /*02d0*/  @P3 LDG.E.128 R56, [R14.64] ;  /* 0x000000040e383981 */ /* 0x000168000c1e1d00 */
[----:B------:R0:W5:Y:S04]  /*02e0*/  @P3 LDG.E.128 R60, [R14.64+0x10] ;  /* 0x000010040e3c3981 */ /* 0x000168000c1e1d00 */
[----:B------:R0:W5:Y:S04]  /*02f0*/  @P4 LDG.E.128 R64, [R6.64] ;  /* 0x0000000406404981 */ /* 0x000168000c1e1d00 */
[----:B------:R0:W5:Y:S04]  /*0300*/  @P4 LDG.E.128 R68, [R6.64+0x10] ;  /* 0x0000100406444981 */ /* 0x000168000c1e1d00 */
[----:B------:R0:W5:Y:S04]  /*0310*/  @P4 LDG.E.128 R72, [R2.64] ;  /* 0x0000000402484981 */ /* 0x000168000c1e1d00 */
[----:B------:R0:W5:Y:S01]  /*0320*/  @P4 LDG.E.128 R76, [R2.64+0x10] ;  /* 0x00001004024c4981 */ /* 0x000162000c1e1d00 */
[----:B------:R-:W1:Y:S03]  /*0330*/  S2UR UR6, SR_CTAID.X ;  /* 0x00000000000679c3 */ /* 0x000e660000002500 */
[----:B---3--:R0:W-:Y:S04]  /*0340*/  @P1 STL.64 [R1+0x18], R20 ;  /* 0x0000181401001387 */ /* 0x0081e80000100a00 */
[----:B------:R0:W-:Y:S01]  /*0350*/  @P1 STL.64 [R1+0x20], R22 ;  /* 0x0000201601001387 */ /* 0x0001e20000100a00 */
        /* <DEDUP_REMOVED lines=52> */
[----:B------:R-:W-:-:S06]  /*06a0*/  MOV R81, RZ ;  /* 0x000000ff00517202 */ /* 0x000fcc0000000f00 */
[----:B------:R0:W-:Y:S04]  /*06b0*/  STL.S16 [R1+0x4], R2 ;  /* 0x0000040201007387 */ /* 0x0001e80000100600 */
.L_x_2911:
[----:B------:R-:W-:Y:S02]  /*06c0*/  ISETP.NE.U32.AND P0, PT, RZ, c[0x0][0x1c0], PT ;  /* 0x00007000ff007a0c */ /* 0x000fe40003f05070 */
[----:B------:R-:W-:Y:S02]  /*06d0*/  SHF.R.S32.HI R17, RZ, 0x1f, R0 ;  /* 0x0000001fff117819 */ /* 0x000fe40000011400 */
[----:B------:R-:W-:-:S13]  /*06e0*/  ISETP.NE.AND.EX P0, PT, RZ, c[0x0][0x1c4], PT, P0 ;  /* 0x00007100ff007a0c */ /* 0x000fda0003f05300 */
[----:B------:R-:W-:-:S04]  /*06f0*/  @P0 LEA R16, P5, R0, c[0x0][0x1c0], 0x1 ;  /* 0x0000700000100a11 */ /* 0x000fc800078a08ff */
[----:B------:R-:W-:-:S05]  /*0700*/  @P0 LEA.HI.X R17, R0, c[0x0][0x1c4], R17, 0x1, P5 ;  /* 0x0000710000110a11 */ /* 0x000fca00028f0c11 */
[----:B------:R1:W2:Y:S01]  /*0710*/  @P0 LDG.E.U16 R192, [R16.64] ;  /* 0x0000000410c00981 */ /* 0x0002a2000c1e1500 */
[----:B------:R-:W-:-:S05]  /*0720*/  MOV R195, 0x4 ;  /* 0x0000000400c37802 */ /* 0x000fca0000000f00 */
[----:B-1----:R-:W-:-:S05]  /*0730*/  IMAD.WIDE R16, R0, R195, c[0x0][0x1a0] ;  /* 0x0000680000107625 */ /* 0x002fca00078e02c3 */
[----:B------:R1:W3:Y:S04]  /*0740*/  LDG.E R193, [R16.64] ;  /* 0x0000000410c17981 */ /* 0x0002e8000c1e1900 */
[----:B------:R-:W4:Y:S01]  /*0750*/  S2R R252, SR_TID.X ;  /* 0x0000000000fc7919 */ /* 0x000f220000002100 */
[----:B-1----:R-:W-:-:S05]  /*0760*/  IMAD.WIDE R16, R0, R195, c[0x0][0x1a8] ;  /* 0x00006a0000107625 */ /* 0x002fca00078e02c3 */
[----:B-----5:R1:W5:Y:S01]  /*0770*/  LDG.E R18, [R16.64] ;  /* 0x0000000410127981 */ /* 0x020362000c1e1900 */
[----:B------:R-:W-:Y:S01]  /*0780*/  ULDC.U8 UR6, c[0x0][0x1f0] ;  /* 0x00007c0000067ab9 */ /* 0x000fe20000000000 */
[----:B------:R-:W-:Y:S01]  /*0790*/  BSSY B0, `(.L_x_2893) ;  /* 0x000006b000007945 */ /* 0x000fe20003800000 */
[----:B------:R-:W-:Y:S02]  /*07a0*/  MOV R225, RZ ;  /* 0x000000ff00e17202 */ /* 0x000fe40000000f00 */
[----:B------:R-:W-:Y:S02]  /*07b0*/  MOV R219, RZ ;  /* 0x000000ff00db7202 */ /* 0x000fe40000000f00 */
[----:B-1----:R-:W-:Y:S02]  /*07c0*/  MOV R17, 0x3f800000 ;  /* 0x3f80000000117802 */ /* 0x002fe40000000f00 */
[----:B--2---:R-:W-:Y:S01]  /*07d0*/  @P0 PRMT R17, RZ, 0x5410, R192 ;  /* 0x00005410ff110816 */ /* 0x004fe200000000c0 */
[----:B------:R-:W-:Y:S01]  /*07e0*/  IMAD R192, R0, c[0x0][0x168], RZ ;  /* 0x00005a0000c07a24 */ /* 0x000fe200078e02ff */
[----:B------:R-:W-:-:S04]  /*07f0*/  ISETP.NE.AND P0, PT, RZ, UR6, PT ;  /* 0x00000006ff007c0c */ /* 0x000fc8000bf05270 */
[----:B------:R-:W-:-:S04]  /*0800*/  SHF.R.S32.HI R195, RZ, 0x1f, R192 ;  /* 0x0000001fffc37819 */ /* 0x000fc800000114c0 */
[----:B------:R-:W-:Y:S02]  /*0810*/  LEA.HI R195, R195, R192, RZ, 0x3 ;  /* 0x000000c0c3c37211 */ /* 0x000fe400078f18ff */
[----:B----4-:R-:W-:Y:S02]  /*0820*/  LOP3.LUT R192, R252, 0xff, RZ, 0xc0, !PT ;  /* 0x000000fffcc07812 */ /* 0x010fe400078ec0ff */
[----:B---3--:R-:W-:Y:S02]  /*0830*/  FSEL R218, R193, RZ, !P0 ;  /* 0x000000ffc1da7208 */ /* 0x008fe40004000000 */
[----:B------:R-:W-:-:S04]  /*0840*/  LEA.HI.SX32 R16, R195, R192, 0x1d ;  /* 0x000000c0c3107211 */ /* 0x000fc800078feaff */
[----:B------:R-:W-:Y:S01]  /*0850*/  MOV R226, R16 ;  /* 0x0000001000e27202 */ /* 0x000fe20000000f00 */
[----:B------:R-:W-:Y:S05]  /*0860*/  @!P1 BRA `(.L_x_2894) ;  /* 0x000005d000009947 */ /* 0x000fea0003800000 */
[C---:B------:R-:W-:Y:S01]  /*0870*/  LEA R192, P0, R16.reuse, c[0x0][0x188], 0x4 ;  /* 0x0000620010c07a11 */ /* 0x040fe200078020ff */
[----:B------:R-:W-:Y:S01]  /*0880*/  HFMA2.MMA R197, -RZ, RZ, 0, 9.5367431640625e-07 ;  /* 0x00000010ffc57435 */ /* 0x000fe200000001ff */
[----:B------:R-:W2:Y:S02]  /*0890*/  LDL R225, [R1+0x18] ;  /* 0x0000180001e17983 */ /* 0x000ea40000100800 */
[C---:B------:R-:W-:Y:S02]  /*08a0*/  LEA.HI.X R193, R16.reuse, c[0x0][0x18c], RZ, 0x4, P0 ;  /* 0x0000630010c17a11 */ /* 0x040fe400000f24ff */
[----:B------:R-:W3:Y:S04]  /*08b0*/  LDL R226, [R1+0x1c] ;  /* 0x00001c0001e27983 */ /* 0x000ee80000100800 */
[----:B------:R-:W4:Y:S01]  /*08c0*/  LDG.E.128 R192, [R192.64] ;  /* 0x00000004c0c07981 */ /* 0x000f22000c1e1d00 */
[----:B------:R-:W-:-:S03]  /*08d0*/  IMAD.WIDE.U32 R196, R16, R197, c[0x0][0x208] ;  /* 0x0000820010c47625 */ /* 0x000fc600078e00c5 */
[----:B------:R-:W2:Y:S04]  /*08e0*/  LDL R251, [R1+0x20] ;  /* 0x0000200001fb7983 */ /* 0x000ea80000100800 */
[----:B------:R-:W2:Y:S04]  /*08f0*/  LDG.E.128 R196, [R196.64] ;  /* 0x00000004c4c47981 */ /* 0x000ea8000c1e1d00 */
[----:B------:R-:W2:Y:S04]  /*0900*/  LDL R250, [R1+0x24] ;  /* 0x0000240001fa7983 */ /* 0x000ea80000100800 */
[----:B------:R-:W3:Y:S04]  /*0910*/  LDL R249, [R1+0x8] ;  /* 0x0000080001f97983 */ /* 0x000ee80000100800 */
[----:B------:R-:W3:Y:S04]  /*0920*/  LDL R248, [R1+0xc] ;  /* 0x00000c0001f87983 */ /* 0x000ee80000100800 */
[----:B------:R-:W3:Y:S04]  /*0930*/  LDL R247, [R1+0x10] ;  /* 0x0000100001f77983 */ /* 0x000ee80000100800 */
[----:B------:R-:W3:Y:S01]  /*0940*/  LDL R246, [R1+0x14] ;  /* 0x0000140001f67983 */ /* 0x000ee20000100800 */
[----:B------:R-:W-:-:S04]  /*0950*/  ISETP.NE.U32.AND P0, PT, RZ, c[0x0][0x218], PT ;  /* 0x00008600ff007a0c */ /* 0x000fc80003f05070 */
[----:B------:R-:W-:-:S13]  /*0960*/  ISETP.NE.AND.EX P0, PT, RZ, c[0x0][0x21c], PT, P0 ;  /* 0x00008700ff007a0c */ /* 0x000fda0003f05300 */
[----:B------:R-:W-:-:S04]  /*0970*/  @P0 LEA R200, P5, R16, c[0x0][0x218], 0x4 ;  /* 0x0000860010c80a11 */ /* 0x000fc800078a20ff */
[----:B------:R-:W-:-:S05]  /*0980*/  @P0 LEA.HI.X R201, R16, c[0x0][0x21c], RZ, 0x4, P5 ;  /* 0x0000870010c90a11 */ /* 0x000fca00028f24ff */
[----:B------:R1:W5:Y:S01]  /*0990*/  @P0 LDG.E.128 R168, [R200.64] ;  /* 0x00000004c8a80981 */ /* 0x000362000c1e1d00 */
[--C-:B----4-:R-:W-:Y:S02]  /*09a0*/  PRMT R207, RZ, 0x5410, R192.reuse ;  /* 0x00005410ffcf7816 */ /* 0x110fe400000000c0 */
[----:B------:R-:W-:Y:S02]  /*09b0*/  PRMT R19, RZ, 0x7610, R192 ;  /* 0x00007610ff137816 */ /* 0x000fe400000000c0 */
[----:B-1----:R-:W-:Y:S01]  /*09c0*/  PRMT R200, RZ, 0x5410, R193 ;  /* 0x00005410ffc87816 */ /* 0x002fe200000000c1 */
[C---:B------:R-:W-:Y:S02]  /*09d0*/  FADD.FTZ R207, -R218.reuse, R207 ;  /* 0x000000cfdacf7221 */ /* 0x040fe40000010100 */
[----:B------:R-:W-:Y:S01]  /*09e0*/  FADD.FTZ R208, -R218, R19 ;  /* 0x00000013dad07221 */ /* 0x000fe20000010100 */
[----:B------:R-:W-:Y:S01]  /*09f0*/  PRMT R203, RZ, 0x7610, R193 ;  /* 0x00007610ffcb7816 */ /* 0x000fe200000000c1 */
[----:B-----5:R-:W-:Y:S01]  /*0a00*/  FMUL.FTZ R19, R18, R207 ;  /* 0x000000cf12137220 */ /* 0x020fe20000410000 */
[----:B------:R-:W-:Y:S01]  /*0a10*/  PRMT R201, RZ, 0x5410, R194 ;  /* 0x00005410ffc97816 */ /* 0x000fe200000000c2 */
[----:B------:R-:W-:Y:S01]  /*0a20*/  FADD.FTZ R207, -R218, R200 ;  /* 0x000000c8dacf7221 */ /* 0x000fe20000010100 */
[--C-:B--2---:R-:W-:Y:S01]  /*0a30*/  PRMT R219, RZ, 0x5410, R196.reuse ;  /* 0x00005410ffdb7816 */ /* 0x104fe200000000c4 */
        /* <DEDUP_REMOVED lines=8> */
[----:B------:R-:W-:Y:S01]  /*0ac0*/  FMUL.FTZ R200, R225, R219 ;  /* 0x000000dbe1c87220 */ /* 0x000fe20000410000 */
[----:B------:R-:W-:Y:S01]  /*0ad0*/  PRMT R196, RZ, 0x5410, R198 ;  /* 0x00005410ffc47816 */ /* 0x000fe200000000c6 */
[----:B------:R-:W-:-:S02]  /*0ae0*/  FADD.FTZ R109, R109, R206 ;  /* 0x000000ce6d6d7221 */ /* 0x000fc40000010000 */
[-C--:B------:R-:W-:Y:S02]  /*0af0*/  FFMA.FTZ R81, R208, R206.reuse, R81 ;  /* 0x000000ced0517223 */ /* 0x080fe40000010051 */
[----:B---3--:R-:W-:Y:S02]  /*0b00*/  FMUL.FTZ R225, R226, R206 ;  /* 0x000000cee2e17220 */ /* 0x008fe40000410000 */
[----:B------:R-:W-:Y:S02]  /*0b10*/  FADD.FTZ R110, R110, R205 ;  /* 0x000000cd6e6e7221 */ /* 0x000fe40000010000 */
[-C--:B------:R-:W-:Y:S02]  /*0b20*/  FFMA.FTZ R82, R207, R205.reuse, R82 ;  /* 0x000000cdcf527223 */ /* 0x080fe40000010052 */
[----:B------:R-:W-:Y:S02]  /*0b30*/  FMUL.FTZ R251, R251, R205 ;  /* 0x000000cdfbfb7220 */ /* 0x000fe40000410000 */
[----:B------:R-:W-:-:S02]  /*0b40*/  FMUL.FTZ R206, R18, R203 ;  /* 0x000000cb12ce7220 */ /* 0x000fc40000410000 */
[----:B------:R-:W-:Y:S02]  /*0b50*/  FADD.FTZ R202, -R218, R202 ;  /* 0x000000cadaca7221 */ /* 0x000fe40000010100 */
[----:B------:R-:W-:Y:S01]  /*0b60*/  FMUL.FTZ R205, R18, R201 ;  /* 0x000000c912cd7220 */ /* 0x000fe20000410000 */
[----:B------:R-:W-:Y:S01]  /*0b70*/  PRMT R198, RZ, 0x7610, R198 ;  /* 0x00007610ffc67816 */ /* 0x000fe200000000c6 */
[----:B------:R-:W-:Y:S02]  /*0b80*/  FADD.FTZ R111, R111, R197 ;  /* 0x000000c56f6f7221 */ /* 0x000fe40000010000 */
[-C--:B------:R-:W-:Y:S02]  /*0b90*/  FFMA.FTZ R83, R206, R197.reuse, R83 ;  /* 0x000000c5ce537223 */ /* 0x080fe40000010053 */
[----:B------:R-:W-:Y:S02]  /*0ba0*/  FMUL.FTZ R250, R250, R197 ;  /* 0x000000c5fafa7220 */ /* 0x000fe40000410000 */
[----:B------:R-:W-:-:S02]  /*0bb0*/  FADD.FTZ R112, R112, R196 ;  /* 0x000000c470707221 */ /* 0x000fc40000010000 */
[----:B------:R-:W-:Y:S02]  /*0bc0*/  FMUL.FTZ R201, R18, R202 ;  /* 0x000000ca12c97220 */ /* 0x000fe40000410000 */
[-C--:B------:R-:W-:Y:S02]  /*0bd0*/  FFMA.FTZ R84, R205, R196.reuse, R84 ;  /* 0x000000c4cd547223 */ /* 0x080fe40000010054 */
[----:B------:R-:W-:Y:S02]  /*0be0*/  FMUL.FTZ R249, R249, R196 ;  /* 0x000000c4f9f97220 */ /* 0x000fe40000410000 */
[----:B------:R-:W-:Y:S02]  /*0bf0*/  FADD.FTZ R197, RZ, R200 ;  /* 0x000000c8ffc57221 */ /* 0x000fe40000010000 */
[----:B------:R-:W-:Y:S01]  /*0c00*/  FFMA.FTZ R196, R19, R200, RZ ;  /* 0x000000c813c47223 */ /* 0x000fe200000100ff */
[----:B------:R-:W-:Y:S01]  /*0c10*/  PRMT R192, RZ, 0x5410, R195 ;  /* 0x00005410ffc07816 */ /* 0x000fe200000000c3 */
[----:B------:R-:W-:-:S02]  /*0c20*/  FADD.FTZ R113, R113, R198 ;  /* 0x000000c671717221 */ /* 0x000fc40000010000 */
[-C--:B------:R-:W-:Y:S02]  /*0c30*/  FFMA.FTZ R85, R201, R198.reuse, R85 ;  /* 0x000000c6c9557223 */ /* 0x080fe40000010055 */
[----:B------:R-:W-:Y:S02]  /*0c40*/  FMUL.FTZ R248, R248, R198 ;  /* 0x000000c6f8f87220 */ /* 0x000fe40000410000 */
[----:B------:R-:W-:Y:S02]  /*0c50*/  FADD.FTZ R198, R197, R225 ;  /* 0x000000e1c5c67221 */ /* 0x000fe40000010000 */
[----:B------:R-:W-:Y:S02]  /*0c60*/  FFMA.FTZ R196, R208, R225, R196 ;  /* 0x000000e1d0c47223 */ /* 0x000fe400000100c4 */
[----:B------:R-:W-:Y:S02]  /*0c70*/  FADD.FTZ R197, -R218, R192 ;  /* 0x000000c0dac57221 */ /* 0x000fe40000010100 */
[----:B------:R-:W-:-:S02]  /*0c80*/  FADD.FTZ R192, R198, R251 ;  /* 0x000000fbc6c07221 */ /* 0x000fc40000010000 */
[----:B------:R-:W-:Y:S01]  /*0c90*/  FFMA.FTZ R196, R207, R251, R196 ;  /* 0x000000fbcfc47223 */ /* 0x000fe200000100c4 */
[----:B------:R-:W-:Y:S01]  /*0ca0*/  PRMT R194, RZ, 0x5410, R199 ;  /* 0x00005410ffc27816 */ /* 0x000fe200000000c7 */
        /* <DEDUP_REMOVED lines=10> */
[----:B------:R-:W-:Y:S02]  /*0d50*/  FADD.FTZ R195, -R218, R195 ;  /* 0x000000c3dac37221 */ /* 0x000fe40000010100 */
[----:B------:R-:W-:Y:S02]  /*0d60*/  FADD.FTZ R192, R192, R248 ;  /* 0x000000f8c0c07221 */ /* 0x000fe40000010000 */
[----:B------:R-:W-:-:S02]  /*0d70*/  FFMA.FTZ R194, R201, R248, R194 ;  /* 0x000000f8c9c27223 */ /* 0x000fc400000100c2 */
[----:B------:R-:W-:Y:S02]  /*0d80*/  FMUL.FTZ R203, R18, R195 ;  /* 0x000000c312cb7220 */ /* 0x000fe40000410000 */
[----:B------:R-:W-:Y:S02]  /*0d90*/  FMUL.FTZ R246, R246, R193 ;  /* 0x000000c1f6f67220 */ /* 0x000fe40000410000 */
[----:B------:R-:W-:Y:S02]  /*0da0*/  FADD.FTZ R192, R192, R247 ;  /* 0x000000f7c0c07221 */ /* 0x000fe40000010000 */
[----:B------:R-:W-:Y:S01]  /*0db0*/  FFMA.FTZ R194, R202, R247, R194 ;  /* 0x000000f7cac27223 */ /* 0x000fe200000100c2 */
[----:B------:R1:W-:Y:S01]  /*0dc0*/  STL [R1], R225 ;  /* 0x000000e101007387 */ /* 0x0003e20000100800 */
[----:B------:R-:W-:Y:S01]  /*0dd0*/  FADD.FTZ R108, R108, R219 ;  /* 0x000000db6c6c7221 */ /* 0x000fe20000010000 */
[----:B------:R-:W-:Y:S01]  /*0de0*/  IADD3 R226, R16, 0x100, RZ ;  /* 0x0000010010e27810 */ /* 0x000fe20007ffe0ff */
[----:B------:R-:W-:-:S02]  /*0df0*/  FFMA.FTZ R80, R19, R219, R80 ;  /* 0x000000db13507223 */ /* 0x000fc40000010050 */
[----:B------:R-:W-:Y:S02]  /*0e00*/  FADD.FTZ R115, R115, R193 ;  /* 0x000000c173737221 */ /* 0x000fe40000010000 */
[C---:B------:R-:W-:Y:S02]  /*0e10*/  FFMA.FTZ R87, R203.reuse, R193, R87 ;  /* 0x000000c1cb577223 */ /* 0x040fe40000010057 */
[----:B------:R-:W-:Y:S02]  /*0e20*/  FFMA.FTZ R219, R203, R246, R194 ;  /* 0x000000f6cbdb7223 */ /* 0x000fe400000100c2 */
[----:B-1----:R-:W-:Y:S02]  /*0e30*/  FADD.FTZ R225, R192, R246 ;  /* 0x000000f6c0e17221 */ /* 0x002fe40000010000 */
.L_x_2894:
[----:B------:R-:W-:Y:S05]  /*0e40*/  BSYNC B0 ;  /* 0x0000000000007941 */ /* 0x000fea0003800000 */
.L_x_2893:
[----:B------:R-:W-:Y:S01]  /*0e50*/  BSSY B0, `(.L_x_2895) ;  /* 0x0000056000007945 */ /* 0x000fe20003800000 */
[----:B------:R-:W-:Y:S05]  /*0e60*/  @!P2 BRA `(.L_x_2896) ;  /* 0x000005400000a947 */ /* 0x000fea0003800000 */
[C---:B0-----:R-:W-:Y:S02]  /*0e70*/  LEA R2, P0, R226.reuse, c[0x0][0x188], 0x4 ;  /* 0x00006200e2027a11 */ /* 0x041fe400078020ff */
[----:B------:R-:W-:Y:S02]  /*0e80*/  MOV R193, 0x10 ;  /* 0x0000001000c17802 */ /* 0x000fe40000000f00 */
[----:B------:R-:W-:-:S05]  /*0e90*/  LEA.HI.X R3, R226, c[0x0][0x18c], RZ, 0x4, P0 ;  /* 0x00006300e2037a11 */ /* 0x000fca00000f24ff */
[----:B------:R0:W2:Y:S02]  /*0ea0*/  LDG.E.128 R4, [R2.64] ;  /* 0x0000000402047981 */ /* 0x0000a4000c1e1d00 */
[----:B0-----:R-:W-:-:S05]  /*0eb0*/  IMAD.WIDE.U32 R2, R226, R193, c[0x0][0x208] ;  /* 0x00008200e2027625 */ /* 0x001fca00078e00c1 */
[----:B------:R0:W3:Y:S01]  /*0ec0*/  LDG.E.128 R192, [R2.64] ;  /* 0x0000000402c07981 */ /* 0x0000e2000c1e1d00 */
[----:B------:R-:W-:-:S04]  /*0ed0*/  ISETP.NE.U32.AND P0, PT, RZ, c[0x0][0x218], PT ;  /* 0x00008600ff007a0c */ /* 0x000fc80003f05070 */
[----:B------:R-:W-:-:S13]  /*0ee0*/  ISETP.NE.AND.EX P0, PT, RZ, c[0x0][0x21c], PT, P0 ;  /* 0x00008700ff007a0c */ /* 0x000fda0003f05300 */
[----:B0-----:R-:W-:-:S04]  /*0ef0*/  @P0 LEA R2, P5, R226, c[0x0][0x218], 0x4 ;  /* 0x00008600e2020a11 */ /* 0x001fc800078a20ff */
[----:B------:R-:W-:-:S05]  /*0f00*/  @P0 LEA.HI.X R3, R226, c[0x0][0x21c], RZ, 0x4, P5 ;  /* 0x00008700e2030a11 */ /* 0x000fca00028f24ff */
[----:B------:R2:W5:Y:S01]  /*0f10*/  @P0 LDG.E.128 R172, [R2.64] ;  /* 0x0000000402ac0981 */ /* 0x000562000c1e1d00 */
[----:B------:R-:W-:Y:S02]  /*0f20*/  IADD3 R226, R226, 0x100, RZ ;  /* 0x00000100e2e27810 */ /* 0x000fe40007ffe0ff */
[----:B--2---:R-:W-:Y:S02]  /*0f30*/  PRMT R3, RZ, 0x5410, R5 ;  /* 0x00005410ff037816 */ /* 0x004fe40000000005 */
[--C-:B------:R-:W-:Y:S02]  /*0f40*/  PRMT R8, RZ, 0x5410, R4.reuse ;  /* 0x00005410ff087816 */ /* 0x100fe40000000004 */
        /* <DEDUP_REMOVED lines=10> */
[----:B------:R-:W-:Y:S01]  /*0ff0*/  PRMT R6, RZ, 0x7610, R6 ;  /* 0x00007610ff067816 */ /* 0x000fe20000000006 */
[C---:B------:R-:W-:Y:S01]  /*1000*/  FMUL.FTZ R2, R18.reuse, R2 ;  /* 0x0000000212027220 */ /* 0x040fe20000410000 */
[--C-:B---3--:R-:W-:Y:S01]  /*1010*/  PRMT R198, RZ, 0x5410, R192.reuse ;  /* 0x00005410ffc67816 */ /* 0x108fe200000000c0 */
[----:B------:R-:W-:Y:S01]  /*1020*/  FMUL.FTZ R3, R18, R3 ;  /* 0x0000000312037220 */ /* 0x000fe20000410000 */
[----:B------:R-:W-:Y:S01]  /*1030*/  PRMT R199, RZ, 0x7610, R192 ;  /* 0x00007610ffc77816 */ /* 0x000fe200000000c0 */
[----:B------:R-:W-:Y:S01]  /*1040*/  FADD.FTZ R6, -R218, R6 ;  /* 0x00000006da067221 */ /* 0x000fe20000010100 */
[--C-:B------:R-:W-:Y:S01]  /*1050*/  PRMT R192, RZ, 0x5410, R194.reuse ;  /* 0x00005410ffc07816 */ /* 0x100fe200000000c2 */
[----:B------:R-:W-:Y:S01]  /*1060*/  FMUL.FTZ R245, R32, R198 ;  /* 0x000000c620f57220 */ /* 0x000fe20000410000 */
[----:B------:R-:W-:Y:S01]  /*1070*/  PRMT R7, RZ, 0x7610, R194 ;  /* 0x00007610ff077816 */ /* 0x000fe200000000c2 */
[----:B------:R-:W-:Y:S01]  /*1080*/  FADD.FTZ R194, -R218, R4 ;  /* 0x00000004dac27221 */ /* 0x000fe20000010100 */
[--C-:B------:R-:W-:Y:S01]  /*1090*/  PRMT R196, RZ, 0x5410, R193.reuse ;  /* 0x00005410ffc47816 */ /* 0x100fe200000000c1 */
[C---:B------:R-:W-:Y:S01]  /*10a0*/  FMUL.FTZ R4, R18.reuse, R5 ;  /* 0x0000000512047220 */ /* 0x040fe20000410000 */
[----:B------:R-:W-:Y:S01]  /*10b0*/  PRMT R193, RZ, 0x7610, R193 ;  /* 0x00007610ffc17816 */ /* 0x000fe200000000c1 */
[----:B------:R-:W-:Y:S01]  /*10c0*/  FMUL.FTZ R5, R18, R194 ;  /* 0x000000c212057220 */ /* 0x000fe20000410000 */
[--C-:B------:R-:W-:Y:S01]  /*10d0*/  PRMT R8, RZ, 0x5410, R195.reuse ;  /* 0x00005410ff087816 */ /* 0x100fe200000000c3 */
[----:B------:R-:W-:Y:S01]  /*10e0*/  FADD.FTZ R120, R120, R192 ;  /* 0x000000c078787221 */ /* 0x000fe20000010000 */
[----:B------:R-:W-:Y:S01]  /*10f0*/  PRMT R195, RZ, 0x7610, R195 ;  /* 0x00007610ffc37816 */ /* 0x000fe200000000c3 */
[----:B------:R-:W-:-:S02]  /*1100*/  FADD.FTZ R119, R119, R193 ;  /* 0x000000c177777221 */ /* 0x000fc40000010000 */
[-C--:B------:R-:W-:Y:S02]  /*1110*/  FFMA.FTZ R91, R4, R193.reuse, R91 ;  /* 0x000000c1045b7223 */ /* 0x080fe4000001005b */
[----:B------:R-:W-:Y:S02]  /*1120*/  FMUL.FTZ R242, R35, R193 ;  /* 0x000000c123f27220 */ /* 0x000fe40000410000 */
[-C--:B------:R-:W-:Y:S02]  /*1130*/  FFMA.FTZ R92, R5, R192.reuse, R92 ;  /* 0x000000c0055c7223 */ /* 0x080fe4000001005c */
[----:B------:R-:W-:Y:S02]  /*1140*/  FMUL.FTZ R241, R36, R192 ;  /* 0x000000c024f17220 */ /* 0x000fe40000410000 */
        /* <DEDUP_REMOVED lines=14> */
[----:B------:R-:W-:Y:S02]  /*1230*/  FADD.FTZ R194, -R218, R238 ;  /* 0x000000eedac27221 */ /* 0x000fe40000010100 */
[----:B------:R-:W-:Y:S02]  /*1240*/  FADD.FTZ R192, R192, R241 ;  /* 0x000000f1c0c07221 */ /* 0x000fe40000010000 */
[----:B------:R-:W-:Y:S02]  /*1250*/  FFMA.FTZ R193, R5, R241, R193 ;  /* 0x000000f105c17223 */ /* 0x000fe400000100c1 */
[----:B------:R-:W-:Y:S02]  /*1260*/  FMUL.FTZ R7, R18, R194 ;  /* 0x000000c212077220 */ /* 0x000fe40000410000 */
[----:B------:R-:W-:Y:S02]  /*1270*/  FADD.FTZ R194, -R218, R197 ;  /* 0x000000c5dac27221 */ /* 0x000fe40000010100 */
        /* <DEDUP_REMOVED lines=19> */
.L_x_2896:
[----:B------:R-:W-:Y:S05]  /*13b0*/  BSYNC B0 ;  /* 0x0000000000007941 */ /* 0x000fea0003800000 */
.L_x_2895:
[----:B------:R-:W-:Y:S01]  /*13c0*/  BSSY B0, `(.L_x_2897) ;  /* 0x0000056000007945 */ /* 0x000fe20003800000 */
[----:B------:R-:W-:Y:S05]  /*13d0*/  @!P3 BRA `(.L_x_2898) ;  /* 0x000005400000b947 */ /* 0x000fea0003800000 */
[----:B------:R-:W-:Y:S01]  /*13e0*/  LEA R10, P0, R226, c[0x0][0x188], 0x4 ;  /* 0x00006200e20a7a11 */ /* 0x000fe200078020ff */
[----:B------:R-:W-:-:S03]  /*13f0*/  HFMA2.MMA R9, -RZ, RZ, 0, 9.5367431640625e-07 ;  /* 0x00000010ff097435 */ /* 0x000fc600000001ff */
[----:B------:R-:W-:-:S05]  /*1400*/  LEA.HI.X R11, R226, c[0x0][0x18c], RZ, 0x4, P0 ;  /* 0x00006300e20b7a11 */ /* 0x000fca00000f24ff */
[----:B------:R1:W2:Y:S02]  /*1410*/  LDG.E.128 R12, [R10.64] ;  /* 0x000000040a0c7981 */ /* 0x0002a4000c1e1d00 */
[----:B-1----:R-:W-:-:S05]  /*1420*/  IMAD.WIDE.U32 R10, R226, R9, c[0x0][0x208] ;  /* 0x00008200e20a7625 */ /* 0x002fca00078e0009 */
[----:B------:R1:W3:Y:S01]  /*1430*/  LDG.E.128 R192, [R10.64] ;  /* 0x000000040ac07981 */ /* 0x0002e2000c1e1d00 */
[----:B------:R-:W-:-:S04]  /*1440*/  ISETP.NE.U32.AND P0, PT, RZ, c[0x0][0x218], PT ;  /* 0x00008600ff007a0c */ /* 0x000fc80003f05070 */
[----:B------:R-:W-:-:S13]  /*1450*/  ISETP.NE.AND.EX P0, PT, RZ, c[0x0][0x21c], PT, P0 ;  /* 0x00008700ff007a0c */ /* 0x000fda0003f05300 */
[----:B-1----:R-:W-:-:S04]  /*1460*/  @P0 LEA R10, P5, R226, c[0x0][0x218], 0x4 ;  /* 0x00008600e20a0a11 */ /* 0x002fc800078a20ff */
[----:B------:R-:W-:-:S05]  /*1470*/  @P0 LEA.HI.X R11, R226, c[0x0][0x21c], RZ, 0x4, P5 ;  /* 0x00008700e20b0a11 */ /* 0x000fca00028f24ff */
[----:B------:R1:W5:Y:S01]  /*1480*/  @P0 LDG.E.128 R176, [R10.64] ;  /* 0x000000040ab00981 */ /* 0x000362000c1e1d00 */
[----:B------:R-:W-:Y:S02]  /*1490*/  IADD3 R226, R226, 0x100, RZ ;  /* 0x00000100e2e27810 */ /* 0x000fe40007ffe0ff */
[--C-:B--2---:R-:W-:Y:S02]  /*14a0*/  PRMT R199, RZ, 0x5410, R12.reuse ;  /* 0x00005410ffc77816 */ /* 0x104fe4000000000c */
[--C-:B------:R-:W-:Y:S02]  /*14b0*/  PRMT R223, RZ, 0x5410, R15.reuse ;  /* 0x00005410ffdf7816 */ /* 0x100fe4000000000f */
[----:B------:R-:W-:Y:S01]  /*14c0*/  PRMT R196, RZ, 0x7610, R15 ;  /* 0x00007610ffc47816 */ /* 0x000fe2000000000f */
[----:B------:R-:W-:Y:S01]  /*14d0*/  FADD.FTZ R15, -R218, R199 ;  /* 0x000000c7da0f7221 */ /* 0x000fe20000010100 */
[----:B------:R-:W-:Y:S02]  /*14e0*/  PRMT R9, RZ, 0x7610, R12 ;  /* 0x00007610ff097816 */ /* 0x000fe4000000000c */
[----:B------:R-:W-:Y:S01]  /*14f0*/  PRMT R12, RZ, 0x7610, R13 ;  /* 0x00007610ff0c7816 */ /* 0x000fe2000000000d */
[----:B-----5:R-:W-:Y:S01]  /*1500*/  FMUL.FTZ R210, R18, R15 ;  /* 0x0000000f12d27220 */ /* 0x020fe20000410000 */
[----:B-1----:R-:W-:Y:S01]  /*1510*/  PRMT R11, RZ, 0x5410, R14 ;  /* 0x00005410ff0b7816 */ /* 0x002fe2000000000e */
[C---:B------:R-:W-:Y:S01]  /*1520*/  FADD.FTZ R9, -R218.reuse, R9 ;  /* 0x00000009da097221 */ /* 0x040fe20000010100 */
[----:B------:R-:W-:Y:S01]  /*1530*/  PRMT R10, RZ, 0x5410, R13 ;  /* 0x00005410ff0a7816 */ /* 0x000fe2000000000d */
[----:B------:R-:W-:Y:S01]  /*1540*/  FADD.FTZ R12, -R218, R12 ;  /* 0x0000000cda0c7221 */ /* 0x000fe20000010100 */
[----:B------:R-:W-:Y:S01]  /*1550*/  PRMT R14, RZ, 0x7610, R14 ;  /* 0x00007610ff0e7816 */ /* 0x000fe2000000000e */
[----:B------:R-:W-:Y:S01]  /*1560*/  FMUL.FTZ R9, R18, R9 ;  /* 0x0000000912097220 */ /* 0x000fe20000410000 */
[----:B---3--:R-:W-:Y:S01]  /*1570*/  PRMT R197, RZ, 0x5410, R192 ;  /* 0x00005410ffc57816 */ /* 0x008fe200000000c0 */
[C---:B------:R-:W-:Y:S01]  /*1580*/  FADD.FTZ R10, -R218.reuse, R10 ;  /* 0x0000000ada0a7221 */ /* 0x040fe20000010100 */
[----:B------:R-:W-:Y:S01]  /*1590*/  PRMT R198, RZ, 0x7610, R192 ;  /* 0x00007610ffc67816 */ /* 0x000fe200000000c0 */
[----:B------:R-:W-:Y:S01]  /*15a0*/  FADD.FTZ R14, -R218, R14 ;  /* 0x0000000eda0e7221 */ /* 0x000fe20000010100 */
[----:B------:R-:W-:Y:S01]  /*15b0*/  PRMT R13, RZ, 0x5410, R194 ;  /* 0x00005410ff0d7816 */ /* 0x000fe200000000c2 */
[----:B------:R-:W-:Y:S01]  /*15c0*/  FADD.FTZ R124, R124, R197 ;  /* 0x000000c57c7c7221 */ /* 0x000fe20000010000 */
[--C-:B------:R-:W-:Y:S01]  /*15d0*/  PRMT R192, RZ, 0x5410, R193.reuse ;  /* 0x00005410ffc07816 */ /* 0x100fe200000000c1 */
[-C--:B------:R-:W-:Y:S01]  /*15e0*/  FFMA.FTZ R96, R210, R197.reuse, R96 ;  /* 0x000000c5d2607223 */ /* 0x080fe20000010060 */
[----:B------:R-:W-:Y:S01]  /*15f0*/  PRMT R193, RZ, 0x7610, R193 ;  /* 0x00007610ffc17816 */ /* 0x000fe200000000c1 */
[----:B------:R-:W-:Y:S01]  /*1600*/  FMUL.FTZ R237, R48, R197 ;  /* 0x000000c530ed7220 */ /* 0x000fe20000410000 */
[----:B------:R-:W-:Y:S01]  /*1610*/  PRMT R194, RZ, 0x7610, R194 ;  /* 0x00007610ffc27816 */ /* 0x000fe200000000c2 */
[----:B------:R-:W-:Y:S01]  /*1620*/  FADD.FTZ R197, -R218, R11 ;  /* 0x0000000bdac57221 */ /* 0x000fe20000010100 */
[--C-:B------:R-:W-:Y:S01]  /*1630*/  PRMT R15, RZ, 0x5410, R195.reuse ;  /* 0x00005410ff0f7816 */ /* 0x100fe200000000c3 */
[C---:B------:R-:W-:Y:S01]  /*1640*/  FMUL.FTZ R11, R18.reuse, R12 ;  /* 0x0000000c120b7220 */ /* 0x040fe20000410000 */
[----:B------:R-:W-:Y:S01]  /*1650*/  PRMT R195, RZ, 0x7610, R195 ;  /* 0x00007610ffc37816 */ /* 0x000fe200000000c3 */
[----:B------:R-:W-:-:S02]  /*1660*/  FMUL.FTZ R12, R18, R197 ;  /* 0x000000c5120c7220 */ /* 0x000fc40000410000 */
[----:B------:R-:W-:Y:S02]  /*1670*/  FMUL.FTZ R10, R18, R10 ;  /* 0x0000000a120a7220 */ /* 0x000fe40000410000 */
[----:B------:R-:W-:Y:S02]  /*1680*/  FADD.FTZ R128, R128, R13 ;  /* 0x0000000d80807221 */ /* 0x000fe40000010000 */
[-C--:B------:R-:W-:Y:S02]  /*1690*/  FFMA.FTZ R100, R12, R13.reuse, R100 ;  /* 0x0000000d0c647223 */ /* 0x080fe40000010064 */
[----:B------:R-:W-:Y:S02]  /*16a0*/  FMUL.FTZ R230, R52, R13 ;  /* 0x0000000d34e67220 */ /* 0x000fe40000410000 */
[----:B------:R-:W-:Y:S02]  /*16b0*/  FADD.FTZ R126, R126, R192 ;  /* 0x000000c07e7e7221 */ /* 0x000fe40000010000 */
[----:B------:R-:W-:-:S02]  /*16c0*/  FFMA.FTZ R98, R10, R192, R98 ;  /* 0x000000c00a627223 */ /* 0x000fc40000010062 */
[----:B------:R-:W-:Y:S02]  /*16d0*/  FMUL.FTZ R235, R50, R192 ;  /* 0x000000c032eb7220 */ /* 0x000fe40000410000 */
        /* <DEDUP_REMOVED lines=16> */
[----:B------:R-:W-:-:S02]  /*17e0*/  FADD.FTZ R194, -R218, R223 ;  /* 0x000000dfdac27221 */ /* 0x000fc40000010100 */
[----:B------:R-:W-:Y:S02]  /*17f0*/  FADD.FTZ R193, R193, R230 ;  /* 0x000000e6c1c17221 */ /* 0x000fe40000010000 */
[----:B------:R-:W-:Y:S02]  /*1800*/  FFMA.FTZ R192, R12, R230, R192 ;  /* 0x000000e60cc07223 */ /* 0x000fe400000100c0 */
[----:B------:R-:W-:Y:S02]  /*1810*/  FMUL.FTZ R14, R18, R194 ;  /* 0x000000c2120e7220 */ /* 0x000fe40000410000 */
[----:B------:R-:W-:Y:S02]  /*1820*/  FADD.FTZ R194, -R218, R196 ;  /* 0x000000c4dac27221 */ /* 0x000fe40000010100 */
        /* <DEDUP_REMOVED lines=15> */
.L_x_2898:
[----:B------:R-:W-:Y:S05]  /*1920*/  BSYNC B0 ;  /* 0x0000000000007941 */ /* 0x000fea0003800000 */
.L_x_2897:
        /* <DEDUP_REMOVED lines=15> */
[--C-:B------:R-:W-:Y:S02]  /*1a20*/  PRMT R216, RZ, 0x5410, R193.reuse ;  /* 0x00005410ffd87816 */ /* 0x100fe400000000c1 */
[----:B-1----:R-:W-:Y:S02]  /*1a30*/  PRMT R213, RZ, 0x7610, R193 ;  /* 0x00007610ffd57816 */ /* 0x002fe400000000c1 */
        /* <DEDUP_REMOVED lines=8> */
[----:B---3--:R-:W-:Y:S01]  /*1ac0*/  PRMT R217, RZ, 0x7610, R196 ;  /* 0x00007610ffd97816 */ /* 0x008fe200000000c4 */
[C---:B------:R-:W-:Y:S01]  /*1ad0*/  FADD.FTZ R204, -R218.reuse, R209 ;  /* 0x000000d1dacc7221 */ /* 0x040fe20000010100 */
[--C-:B------:R-:W-:Y:S01]  /*1ae0*/  PRMT R215, RZ, 0x5410, R197.reuse ;  /* 0x00005410ffd77816 */ /* 0x100fe200000000c5 */
        /* <DEDUP_REMOVED lines=8> */
[----:B------:R-:W-:Y:S01]  /*1b70*/  FMUL.FTZ R204, R18, R204 ;  /* 0x000000cc12cc7220 */ /* 0x000fe20000410000 */
[--C-:B------:R-:W-:Y:S01]  /*1b80*/  PRMT R196, RZ, 0x5410, R199.reuse ;  /* 0x00005410ffc47816 */ /* 0x100fe200000000c7 */
[----:B------:R-:W-:Y:S01]  /*1b90*/  FMUL.FTZ R234, R72, R218 ;  /* 0x000000da48ea7220 */ /* 0x000fe20000410000 */
[----:B------:R-:W-:Y:S01]  /*1ba0*/  PRMT R195, RZ, 0x7610, R199 ;  /* 0x00007610ffc37816 */ /* 0x000fe200000000c7 */
        /* <DEDUP_REMOVED lines=45> */
.L_x_2900:
[----:B------:R-:W-:Y:S05]  /*1e80*/  BSYNC B0 ;  /* 0x0000000000007941 */ /* 0x000fea0003800000 */
.L_x_2899:
[----:B------:R-:W2:Y:S01]  /*1e90*/  LDL R192, [R1+0x4] ;  /* 0x0000040001c07983 */ /* 0x000ea20000100800 */
[----:B------:R-:W-:Y:S02]  /*1ea0*/  SHF.R.U32.HI R199, RZ, 0x5, R252 ;  /* 0x00000005ffc77819 */ /* 0x000fe400000116fc */
[----:B------:R-:W-:Y:S02]  /*1eb0*/  LOP3.LUT P0, RZ, R252, 0x1f, RZ, 0xc0, !PT ;  /* 0x0000001ffcff7812 */ /* 0x000fe4000780c0ff */
[----:B------:R-:W-:Y:S02]  /*1ec0*/  LOP3.LUT R196, R199, 0x7fffff8, RZ, 0xc0, !PT ;  /* 0x07fffff8c7c47812 */ /* 0x000fe400078ec0ff */
[----:B--2---:R-:W-:-:S13]  /*1ed0*/  LOP3.LUT P5, RZ, R192, 0xff, RZ, 0xc0, !PT ;  /* 0x000000ffc0ff7812 */ /* 0x004fda00078ac0ff */
[----:B------:R-:W-:Y:S01]  /*1ee0*/  @!P5 IADD3 R196, R196, 0x8, RZ ;  /* 0x00000008c4c4d810 */ /* 0x000fe20007ffe0ff */
[----:B------:R-:W-:Y:S05]  /*1ef0*/  BRA.DIV ~URZ, `(.L_x_2901) ;  /* 0x000022927f007947 */ /* 0x000fea000b800000 */
[----:B------:R1:W2:Y:S02]  /*1f00*/  SHFL.DOWN PT, R195, R225, 0x10, 0x1f ;  /* 0x0a001f00e1c37f89 */ /* 0x0002a400000e0000 */
.L_x_2918:
[----:B------:R-:W-:Y:S05]  /*1f10*/  BRA.DIV ~URZ, `(.L_x_2902) ;  /* 0x000022f27f007947 */ /* 0x000fea000b800000 */
[----:B--2---:R-:W-:Y:S01]  /*1f20*/  FADD.FTZ R195, R195, R225 ;  /* 0x000000e1c3c37221 */ /* 0x004fe20000010000 */
[----:B------:R-:W2:Y:S04]  /*1f30*/  SHFL.DOWN PT, R192, R219, 0x10, 0x1f ;  /* 0x0a001f00dbc07f89 */ /* 0x000ea800000e0000 */
        /* <DEDUP_REMOVED lines=9> */
[----:B------:R-:W2:Y:S02]  /*1fd0*/  SHFL.DOWN PT, R193, R195, 0x2, 0x1f ;  /* 0x08401f00c3c17f89 */ /* 0x000ea400000e0000 */
[----:B--2---:R-:W-:Y:S02]  /*1fe0*/  FADD.FTZ R198, R195, R193 ;  /* 0x000000c1c3c67221 */ /* 0x004fe40000010000 */
[----:B------:R-:W2:Y:S04]  /*1ff0*/  SHFL.DOWN PT, R195, R192, 0x2, 0x1f ;  /* 0x08401f00c0c37f89 */ /* 0x000ea800000e0000 */
[----:B------:R3:W4:Y:S01]  /*2000*/  SHFL.DOWN PT, R197, R198, 0x1, 0x1f ;  /* 0x08201f00c6c57f89 */ /* 0x00072200000e0000 */
[----:B--2---:R-:W-:-:S05]  /*2010*/  FADD.FTZ R195, R192, R195 ;  /* 0x000000c3c0c37221 */ /* 0x004fca0000010000 */
[----:B------:R3:W2:Y:S02]  /*2020*/  SHFL.DOWN PT, R193, R195, 0x1, 0x1f ;  /* 0x08201f00c3c17f89 */ /* 0x0006a400000e0000 */
.L_x_2919:
[----:B----4-:R-:W-:Y:S01]  /*2030*/  @!P0 LOP3.LUT R194, R199, 0x7, RZ, 0xc0, !PT ;  /* 0x00000007c7c28812 */ /* 0x010fe200078ec0ff */
[----:B------:R-:W-:Y:S01]  /*2040*/  FADD.FTZ R192, R197, R198 ;  /* 0x000000c6c5c07221 */ /* 0x000fe20000010000 */
[----:B------:R-:W-:Y:S01]  /*2050*/  ULDC.U8 UR6, c[0x0][0x1f0] ;  /* 0x00007c0000067ab9 */ /* 0x000fe20000000000 */
[----:B--2---:R-:W-:Y:S01]  /*2060*/  FADD.FTZ R193, R193, R195 ;  /* 0x000000c3c1c17221 */ /* 0x004fe20000010000 */
[----:B------:R-:W-:-:S05]  /*2070*/  @!P0 IADD3 R194, R196, R194, RZ ;  /* 0x000000c2c4c28210 */ /* 0x000fca0007ffe0ff */
[----:B------:R-:W-:Y:S01]  /*2080*/  @!P0 STS.64 [R194.X8+0x8000], R192 ;  /* 0x008000c0c2008388 */ /* 0x000fe20000008a00 */
[----:B------:R-:W-:Y:S01]  /*2090*/  ISETP.NE.AND P0, PT, RZ, UR6, PT ;  /* 0x00000006ff007c0c */ /* 0x000fe2000bf05270 */
[----:B------:R-:W-:Y:S01]  /*20a0*/  WARPSYNC 0xffffffff ;  /* 0xffffffff00007948 */ /* 0x000fe20003800000 */
[----:B------:R-:W-:Y:S01]  /*20b0*/  BSSY B0, `(.L_x_2903) ;  /* 0x0000083000007945 */ /* 0x000fe20003800000 */
[----:B------:R-:W-:Y:S06]  /*20c0*/  BAR.SYNC.DEFER_BLOCKING 0x0 ;  /* 0x0000000000007b1d */ /* 0x000fec0000010000 */
[----:B---3--:R-:W2:Y:S02]  /*20d0*/  LDS.128 R192, [R196.X8+0x8000] ;  /* 0x00800000c4c07984 */ /* 0x008ea40000008c00 */
[----:B--2---:R-:W-:-:S02]  /*20e0*/  FADD.FTZ R192, RZ, R192 ;  /* 0x000000c0ffc07221 */ /* 0x004fc40000010000 */
[----:B------:R-:W-:Y:S02]  /*20f0*/  FADD.FTZ R193, RZ, R193 ;  /* 0x000000c1ffc17221 */ /* 0x000fe40000010000 */
[----:B------:R-:W-:Y:S02]  /*2100*/  FADD.FTZ R197, R194, R192 ;  /* 0x000000c0c2c57221 */ /* 0x000fe40000010000 */
[----:B------:R-:W-:Y:S02]  /*2110*/  FADD.FTZ R198, R195, R193 ;  /* 0x000000c1c3c67221 */ /* 0x000fe40000010000 */
[----:B------:R-:W2:Y:S02]  /*2120*/  LDS.128 R192, [R196.X8+0x8010] ;  /* 0x00801000c4c07984 */ /* 0x000ea40000008c00 */
[----:B--2---:R-:W-:Y:S02]  /*2130*/  FADD.FTZ R192, R197, R192 ;  /* 0x000000c0c5c07221 */ /* 0x004fe40000010000 */
[----:B------:R-:W-:-:S02]  /*2140*/  FADD.FTZ R193, R198, R193 ;  /* 0x000000c1c6c17221 */ /* 0x000fc40000010000 */
[----:B------:R-:W-:Y:S02]  /*2150*/  FADD.FTZ R197, R194, R192 ;  /* 0x000000c0c2c57221 */ /* 0x000fe40000010000 */
[----:B------:R-:W-:Y:S02]  /*2160*/  FADD.FTZ R198, R195, R193 ;  /* 0x000000c1c3c67221 */ /* 0x000fe40000010000 */
[----:B------:R-:W2:Y:S02]  /*2170*/  LDS.128 R192, [R196.X8+0x8020] ;  /* 0x00802000c4c07984 */ /* 0x000ea40000008c00 */
[----:B--2---:R-:W-:Y:S02]  /*2180*/  FADD.FTZ R192, R197, R192 ;  /* 0x000000c0c5c07221 */ /* 0x004fe40000010000 */
[----:B------:R-:W-:Y:S02]  /*2190*/  FADD.FTZ R193, R198, R193 ;  /* 0x000000c1c6c17221 */ /* 0x000fe40000010000 */
[----:B------:R-:W-:-:S02]  /*21a0*/  FADD.FTZ R197, R194, R192 ;  /* 0x000000c0c2c57221 */ /* 0x000fc40000010000 */
[----:B------:R-:W-:Y:S02]  /*21b0*/  FADD.FTZ R198, R195, R193 ;  /* 0x000000c1c3c67221 */ /* 0x000fe40000010000 */
[----:B------:R-:W2:Y:S02]  /*21c0*/  LDS.128 R192, [R196.X8+0x8030] ;  /* 0x00803000c4c07984 */ /* 0x000ea40000008c00 */
[----:B--2---:R-:W-:Y:S02]  /*21d0*/  FADD.FTZ R192, R197, R192 ;  /* 0x000000c0c5c07221 */ /* 0x004fe40000010000 */
        /* <DEDUP_REMOVED lines=8> */
[----:B-1----:R-:W2:Y:S01]  /*2260*/  LDL R225, [R1] ;  /* 0x0000000001e17983 */ /* 0x002ea20000100800 */
[-CC-:B------:R-:W-:Y:S01]  /*2270*/  FFMA.FTZ R192, R206, R198.reuse, R199.reuse ;  /* 0x000000c6cec07223 */ /* 0x180fe200000100c7 */
[----:B------:R-:W-:Y:S01]  /*2280*/  ISETP.NE.U32.AND P5, PT, RZ, c[0x0][0x258], PT ;  /* 0x00009600ff007a0c */ /* 0x000fe20003fa5070 */
[----:B------:R-:W-:Y:S01]  /*2290*/  FFMA.FTZ R193, R207, R198, R199 ;  /* 0x000000c6cfc17223 */ /* 0x000fe200000100c7 */
[----:B------:R-:W-:Y:S01]  /*22a0*/  ISETP.NE.AND.EX P0, PT, RZ, c[0x0][0x21c], PT, P0 ;  /* 0x00008700ff007a0c */ /* 0x000fe20003f05300 */
[----:B------:R-:W-:Y:S01]  /*22b0*/  FADD.FTZ R192, R250, -R192 ;  /* 0x800000c0fac07221 */ /* 0x000fe20000010000 */
[----:B------:R-:W-:Y:S01]  /*22c0*/  ISETP.NE.AND.EX P5, PT, RZ, c[0x0][0x25c], PT, P5 ;  /* 0x00009700ff007a0c */ /* 0x000fe20003fa5350 */
[----:B------:R-:W-:Y:S01]  /*22d0*/  FADD.FTZ R193, R251, -R193 ;  /* 0x800000c1fbc17221 */ /* 0x000fe20000010000 */
[----:B------:R-:W-:Y:S01]  /*22e0*/  HFMA2.MMA R219, -RZ, RZ, 0, 9.5367431640625e-07 ;  /* 0x00000010ffdb7435 */ /* 0x000fe200000001ff */
        /* <DEDUP_REMOVED lines=11> */
[----:B------:R-:W3:Y:S01]  /*23a0*/  LDG.E.128 R192, [R192.64] ;  /* 0x00000004c0c07981 */ /* 0x000ee2000c1e1d00 */
[-C--:B------:R-:W-:Y:S02]  /*23b0*/  FMUL.FTZ R197, R197, R17.reuse ;  /* 0x00000011c5c57220 */ /* 0x080fe40000410000 */
[----:B------:R-:W-:Y:S01]  /*23c0*/  FMUL.FTZ R196, R196, R17 ;  /* 0x00000011c4c47220 */ /* 0x000fe20000410000 */
[--C-:B---3--:R-:W-:Y:S02]  /*23d0*/  PRMT R218, RZ, 0x5410, R193.reuse ;  /* 0x00005410ffda7816 */ /* 0x108fe400000000c1 */
[----:B------:R-:W-:-:S03]  /*23e0*/  PRMT R193, RZ, 0x7610, R193 ;  /* 0x00007610ffc17816 */ /* 0x000fc600000000c1 */
[-C--:B------:R-:W-:Y:S01]  /*23f0*/  FFMA.FTZ R138, R218, R196.reuse, R138 ;  /* 0x000000c4da8a7223 */ /* 0x080fe2000001008a */
[----:B------:R-:W-:Y:S01]  /*2400*/  @P0 PRMT R218, RZ, 0x7610, R170 ;  /* 0x00007610ffda0816 */ /* 0x000fe200000000aa */
        /* <DEDUP_REMOVED lines=36> */
[----:B--2---:R-:W-:-:S04]  /*2650*/  FADD.FTZ R197, R225, -R197 ;  /* 0x800000c5e1c57221 */ /* 0x004fc80000010000 */
        /* <DEDUP_REMOVED lines=18> */
[----:B------:R-:W-:-:S04]  /*2780*/  @P5 F2FP.BF16.PACK_AB R196, RZ, R197 ;  /* 0x000000c5ffc4523e */ /* 0x000fc800000010ff */
[----:B------:R-:W-:Y:S01]  /*2790*/  @P5 PRMT R183, R196, 0x7610, R183 ;  /* 0x00007610c4b75816 */ /* 0x000fe200000000b7 */
[----:B------:R-:W-:Y:S01]  /*27a0*/  FMUL.FTZ R196, R197, R17 ;  /* 0x00000011c5c47220 */ /* 0x000fe20000410000 */
[--C-:B------:R-:W-:Y:S02]  /*27b0*/  PRMT R197, RZ, 0x5410, R195.reuse ;  /* 0x00005410ffc57816 */ /* 0x100fe400000000c3 */
[----:B------:R-:W-:-:S03]  /*27c0*/  PRMT R195, RZ, 0x7610, R195 ;  /* 0x00007610ffc37816 */ /* 0x000fc600000000c3 */
[----:B------:R-:W-:Y:S02]  /*27d0*/  FFMA.FTZ R142, R197, R196, R142 ;  /* 0x000000c4c58e7223 */ /* 0x000fe4000001008e */
[----:B------:R-:W-:-:S04]  /*27e0*/  FFMA.FTZ R197, R203, R198, R199 ;  /* 0x000000c6cbc57223 */ /* 0x000fc800000100c7 */
[----:B------:R-:W-:-:S04]  /*27f0*/  FADD.FTZ R197, R246, -R197 ;  /* 0x800000c5f6c57221 */ /* 0x000fc80000010000 */
[----:B------:R-:W-:-:S04]  /*2800*/  FMUL.FTZ R197, R18, R197 ;  /* 0x000000c512c57220 */ /* 0x000fc80000410000 */
[----:B------:R-:W-:-:S05]  /*2810*/  @P0 FADD.FTZ R197, R197, R218 ;  /* 0x000000dac5c50221 */ /* 0x000fca0000010000 */
[----:B------:R-:W-:Y:S01]  /*2820*/  @P5 F2FP.BF16.PACK_AB R218, RZ, R197 ;  /* 0x000000c5ffda523e */ /* 0x000fe200000010ff */
[----:B------:R-:W-:-:S03]  /*2830*/  FMUL.FTZ R197, R197, R17 ;  /* 0x00000011c5c57220 */ /* 0x000fc60000410000 */
[----:B------:R-:W-:Y:S01]  /*2840*/  @P5 PRMT R183, R183, 0x5410, R218 ;  /* 0x00005410b7b75816 */ /* 0x000fe200000000da */
[-C--:B------:R-:W-:Y:S02]  /*2850*/  FFMA.FTZ R143, R195, R197.reuse, R143 ;  /* 0x000000c5c38f7223 */ /* 0x080fe4000001008f */
[----:B------:R-:W-:Y:S02]  /*2860*/  FMUL.FTZ R195, R30, R196 ;  /* 0x000000c41ec37220 */ /* 0x000fe40000410000 */
[----:B------:R-:W-:-:S05]  /*2870*/  FMUL.FTZ R197, R31, R197 ;  /* 0x000000c51fc57220 */ /* 0x000fca0000410000 */
[----:B------:R-:W-:Y:S01]  /*2880*/  F2FP.BF16.PACK_AB R195, R197, R195 ;  /* 0x000000c3c5c3723e */ /* 0x000fe200000010ff */
[----:B------:R-:W-:-:S05]  /*2890*/  @P5 IMAD.WIDE.U32 R196, R16, R219, c[0x0][0x258] ;  /* 0x0000960010c45625 */ /* 0x000fca00078e00db */
[----:B------:R1:W-:Y:S02]  /*28a0*/  @P5 STG.E.128 [R196.64], R180 ;  /* 0x000000b4c4005986 */ /* 0x0003e4000c101d04 */
[C---:B-1----:R-:W-:Y:S01]  /*28b0*/  IMAD.WIDE.U32 R196, R16.reuse, R219, c[0x0][0x248] ;  /* 0x0000920010c47625 */ /* 0x042fe200078e00db */
[----:B------:R-:W-:-:S04]  /*28c0*/  IADD3 R16, R16, 0x100, RZ ;  /* 0x0000010010107810 */ /* 0x000fc80007ffe0ff */
[----:B------:R1:W-:Y:S03]  /*28d0*/  STG.E.128 [R196.64], R192 ;  /* 0x000000c0c4007986 */ /* 0x0003e6000c101d04 */
.L_x_2904:
[----:B------:R-:W-:Y:S05]  /*28e0*/  BSYNC B0 ;  /* 0x0000000000007941 */ /* 0x000fea0003800000 */
.L_x_2903:
[----:B------:R-:W-:Y:S01]  /*28f0*/  BSSY B0, `(.L_x_2905) ;  /* 0x000006c000007945 */ /* 0x000fe20003800000 */
[----:B------:R-:W-:Y:S05]  /*2900*/  @!P2 BRA `(.L_x_2906) ;  /* 0x000006a00000a947 */ /* 0x000fea0003800000 */
[----:B------:R-:W-:Y:S01]  /*2910*/  ISETP.NE.U32.AND P0, PT, RZ, c[0x0][0x218], PT ;  /* 0x00008600ff007a0c */ /* 0x000fe20003f05070 */
[-CC-:B-1----:R-:W-:Y:S01]  /*2920*/  FFMA.FTZ R192, R6, R198.reuse, R199.reuse ;  /* 0x000000c606c07223 */ /* 0x182fe200000100c7 */
        /* <DEDUP_REMOVED lines=19> */
[-C--:B------:R-:W-:Y:S01]  /*2a60*/  FMUL.FTZ R218, R196, R17.reuse ;  /* 0x00000011c4da7220 */ /* 0x080fe20000410000 */
[----:B------:R-:W-:Y:S01]  /*2a70*/  @P0 PRMT R219, RZ, 0x7610, R173 ;  /* 0x00007610ffdb0816 */ /* 0x000fe200000000ad */
        /* <DEDUP_REMOVED lines=29> */
[----:B------:R-:W-:Y:S02]  /*2c50*/  FFMA.FTZ R192, R3, R198, R199 ;  /* 0x000000c603c07223 */ /* 0x000fe400000100c7 */
[----:B------:R-:W-:Y:S02]  /*2c60*/  FMUL.FTZ R196, R40, R196 ;  /* 0x000000c428c47220 */ /* 0x000fe40000410000 */
[----:B------:R-:W-:Y:S02]  /*2c70*/  FADD.FTZ R192, R243, -R192 ;  /* 0x800000c0f3c07221 */ /* 0x000fe40000010000 */
[----:B------:R-:W-:-:S02]  /*2c80*/  FMUL.FTZ R197, R41, R197 ;  /* 0x000000c529c57220 */ /* 0x000fc40000410000 */
[----:B------:R-:W-:-:S04]  /*2c90*/  FMUL.FTZ R192, R18, R192 ;  /* 0x000000c012c07220 */ /* 0x000fc80000410000 */
        /* <DEDUP_REMOVED lines=15> */
[----:B------:R-:W-:Y:S02]  /*2d90*/  FMUL.FTZ R193, R42, R192 ;  /* 0x000000c02ac17220 */ /* 0x000fe40000410000 */
[----:B------:R-:W-:-:S05]  /*2da0*/  FMUL.FTZ R192, R43, R218 ;  /* 0x000000da2bc07220 */ /* 0x000fca0000410000 */
[----:B------:R-:W-:Y:S01]  /*2db0*/  F2FP.BF16.PACK_AB R193, R192, R193 ;  /* 0x000000c1c0c1723e */ /* 0x000fe200000010ff */
        /* <DEDUP_REMOVED lines=8> */
[----:B------:R-:W-:Y:S02]  /*2e40*/  F2FP.BF16.PACK_AB R192, R197, R196 ;  /* 0x000000c4c5c0723e */ /* 0x000fe400000010ff */
[----:B------:R-:W-:Y:S02]  /*2e50*/  PRMT R196, RZ, 0x5410, R195 ;  /* 0x00005410ffc47816 */ /* 0x000fe400000000c3 */
[----:B------:R-:W-:Y:S02]  /*2e60*/  @P0 PRMT R197, RZ, 0x7610, R175 ;  /* 0x00007610ffc50816 */ /* 0x000fe400000000af */
[----:B------:R-:W-:Y:S01]  /*2e70*/  PRMT R195, RZ, 0x7610, R195 ;  /* 0x00007610ffc37816 */ /* 0x000fe200000000c3 */
[----:B------:R-:W-:Y:S02]  /*2e80*/  FFMA.FTZ R150, R196, R218, R150 ;  /* 0x000000dac4967223 */ /* 0x000fe40000010096 */
[----:B------:R-:W-:-:S04]  /*2e90*/  FFMA.FTZ R196, R8, R198, R199 ;  /* 0x000000c608c47223 */ /* 0x000fc800000100c7 */
[----:B------:R-:W-:-:S04]  /*2ea0*/  FADD.FTZ R196, R238, -R196 ;  /* 0x800000c4eec47221 */ /* 0x000fc80000010000 */
[----:B------:R-:W-:-:S04]  /*2eb0*/  FMUL.FTZ R196, R18, R196 ;  /* 0x000000c412c47220 */ /* 0x000fc80000410000 */
[----:B------:R-:W-:-:S04]  /*2ec0*/  @P0 FADD.FTZ R196, R196, R197 ;  /* 0x000000c5c4c40221 */ /* 0x000fc80000010000 */
[----:B------:R-:W-:Y:S01]  /*2ed0*/  FMUL.FTZ R219, R196, R17 ;  /* 0x00000011c4db7220 */ /* 0x000fe20000410000 */
[----:B------:R-:W-:Y:S02]  /*2ee0*/  @P5 F2FP.BF16.PACK_AB R197, RZ, R196 ;  /* 0x000000c4ffc5523e */ /* 0x000fe400000010ff */
[----:B------:R-:W-:Y:S01]  /*2ef0*/  @P5 LEA R196, P0, R16, c[0x0][0x258], 0x4 ;  /* 0x0000960010c45a11 */ /* 0x000fe200078020ff */
[----:B------:R-:W-:Y:S01]  /*2f00*/  FFMA.FTZ R151, R195, R219, R151 ;  /* 0x000000dbc3977223 */ /* 0x000fe20000010097 */
[----:B------:R-:W-:Y:S01]  /*2f10*/  @P5 PRMT R183, R183, 0x5410, R197 ;  /* 0x00005410b7b75816 */ /* 0x000fe200000000c5 */
[----:B------:R-:W-:Y:S01]  /*2f20*/  FMUL.FTZ R195, R46, R218 ;  /* 0x000000da2ec37220 */ /* 0x000fe20000410000 */
[----:B------:R-:W-:-:S05]  /*2f30*/  @P5 LEA.HI.X R197, R16, c[0x0][0x25c], RZ, 0x4, P0 ;  /* 0x0000970010c55a11 */ /* 0x000fca00000f24ff */
[----:B------:R1:W-:Y:S02]  /*2f40*/  @P5 STG.E.128 [R196.64], R180 ;  /* 0x000000b4c4005986 */ /* 0x0003e4000c101d04 */
[----:B-1----:R-:W-:-:S05]  /*2f50*/  FMUL.FTZ R196, R47, R219 ;  /* 0x000000db2fc47220 */ /* 0x002fca0000410000 */
[----:B------:R-:W-:Y:S02]  /*2f60*/  F2FP.BF16.PACK_AB R195, R196, R195 ;  /* 0x000000c3c4c3723e */ /* 0x000fe400000010ff */
[----:B------:R-:W-:-:S04]  /*2f70*/  LEA R196, P0, R16, c[0x0][0x248], 0x4 ;  /* 0x0000920010c47a11 */ /* 0x000fc800078020ff */
[C---:B------:R-:W-:Y:S02]  /*2f80*/  LEA.HI.X R197, R16.reuse, c[0x0][0x24c], RZ, 0x4, P0 ;  /* 0x0000930010c57a11 */ /* 0x040fe400000f24ff */
[----:B------:R-:W-:-:S03]  /*2f90*/  IADD3 R16, R16, 0x100, RZ ;  /* 0x0000010010107810 */ /* 0x000fc60007ffe0ff */
[----:B------:R1:W-:Y:S04]  /*2fa0*/  STG.E.128 [R196.64], R192 ;  /* 0x000000c0c4007986 */ /* 0x0003e8000c101d04 */
.L_x_2906:
[----:B------:R-:W-:Y:S05]  /*2fb0*/  BSYNC B0 ;  /* 0x0000000000007941 */ /* 0x000fea0003800000 */
.L_x_2905:
        /* <DEDUP_REMOVED lines=108> */
.L_x_2908:
[----:B------:R-:W-:Y:S05]  /*3680*/  BSYNC B0 ;  /* 0x0000000000007941 */ /* 0x000fea0003800000 */
.L_x_2907:
        /* <DEDUP_REMOVED lines=16> */
[-CC-:B------:R-:W-:Y:S02]  /*3790*/  FFMA.FTZ R218, R228, R198.reuse, R199.reuse ;  /* 0x000000c6e4da7223 */ /* 0x180fe400000100c7 */
        /* <DEDUP_REMOVED lines=28> */
[----:B------:R-:W-:Y:S01]  /*3960*/  FFMA.FTZ R160, R196, R226, R160 ;  /* 0x000000e2c4a07223 */ /* 0x000fe200000100a0 */
[----:B------:R-:W-:Y:S01]  /*3970*/  PRMT R196, RZ, 0x5410, R194 ;  /* 0x00005410ffc47816 */ /* 0x000fe200000000c2 */
[----:B------:R-:W-:Y:S01]  /*3980*/  FFMA.FTZ R161, R192, R252, R161 ;  /* 0x000000fcc0a17223 */ /* 0x000fe200000100a1 */
[----:B------:R-:W-:Y:S02]  /*3990*/  @P0 PRMT R192, RZ, 0x5410, R22 ;  /* 0x00005410ffc00816 */ /* 0x000fe40000000016 */
[----:B------:R-:W-:-:S03]  /*39a0*/  PRMT R194, RZ, 0x7610, R194 ;  /* 0x00007610ffc27816 */ /* 0x000fc600000000c2 */
[----:B------:R-:W-:-:S05]  /*39b0*/  @P0 FADD.FTZ R225, R225, R192 ;  /* 0x000000c0e1e10221 */ /* 0x000fca0000010000 */
[----:B------:R-:W-:-:S04]  /*39c0*/  @P5 F2FP.BF16.PACK_AB R192, RZ, R225 ;  /* 0x000000e1ffc0523e */ /* 0x000fc800000010ff */
[----:B------:R-:W-:Y:S02]  /*39d0*/  @P5 PRMT R182, R192, 0x7610, R182 ;  /* 0x00007610c0b65816 */ /* 0x000fe400000000b6 */
[----:B------:R-:W-:-:S05]  /*39e0*/  @P0 PRMT R192, RZ, 0x7610, R22 ;  /* 0x00007610ffc00816 */ /* 0x000fca0000000016 */
[----:B------:R-:W-:-:S05]  /*39f0*/  @P0 FADD.FTZ R219, R219, R192 ;  /* 0x000000c0dbdb0221 */ /* 0x000fca0000010000 */
[----:B------:R-:W-:-:S04]  /*3a00*/  @P5 F2FP.BF16.PACK_AB R192, RZ, R219 ;  /* 0x000000dbffc0523e */ /* 0x000fc800000010ff */
[----:B------:R-:W-:Y:S01]  /*3a10*/  @P5 PRMT R182, R182, 0x5410, R192 ;  /* 0x00005410b6b65816 */ /* 0x000fe200000000c0 */
[----:B------:R-:W-:-:S04]  /*3a20*/  FMUL.FTZ R192, R225, R17 ;  /* 0x00000011e1c07220 */ /* 0x000fc80000410000 */
[----:B------:R-:W-:Y:S01]  /*3a30*/  FFMA.FTZ R164, R196, R192, R164 ;  /* 0x000000c0c4a47223 */ /* 0x000fe200000100a4 */
[----:B------:R-:W-:-:S05]  /*3a40*/  @P0 PRMT R196, RZ, 0x5410, R21 ;  /* 0x00005410ffc40816 */ /* 0x000fca0000000015 */
[----:B------:R-:W-:-:S05]  /*3a50*/  @P0 FADD.FTZ R198, R198, R196 ;  /* 0x000000c4c6c60221 */ /* 0x000fca0000010000 */
[----:B------:R-:W-:-:S04]  /*3a60*/  @P5 F2FP.BF16.PACK_AB R196, RZ, R198 ;  /* 0x000000c6ffc4523e */ /* 0x000fc800000010ff */
[----:B------:R-:W-:Y:S02]  /*3a70*/  @P5 PRMT R181, R196, 0x7610, R181 ;  /* 0x00007610c4b55816 */ /* 0x000fe400000000b5 */
[----:B------:R-:W-:-:S05]  /*3a80*/  @P0 PRMT R196, RZ, 0x7610, R21 ;  /* 0x00007610ffc40816 */ /* 0x000fca0000000015 */
        /* <DEDUP_REMOVED lines=12> */
[----:B------:R-:W-:-:S04]  /*3b50*/  @P5 LEA R196, P0, R16, c[0x0][0x258], 0x4 ;  /* 0x0000960010c45a11 */ /* 0x000fc800078020ff */
[----:B------:R-:W-:-:S05]  /*3b60*/  @P5 LEA.HI.X R197, R16, c[0x0][0x25c], RZ, 0x4, P0 ;  /* 0x0000970010c55a11 */ /* 0x000fca00000f24ff */
[----:B------:R1:W-:Y:S02]  /*3b70*/  @P5 STG.E.128 [R196.64], R180 ;  /* 0x000000b4c4005986 */ /* 0x0003e4000c101d04 */
[-C--:B-1----:R-:W-:Y:S02]  /*3b80*/  FMUL.FTZ R196, R219, R17.reuse ;  /* 0x00000011dbc47220 */ /* 0x082fe40000410000 */
[----:B------:R-:W-:Y:S02]  /*3b90*/  FMUL.FTZ R219, R64, R226 ;  /* 0x000000e240db7220 */ /* 0x000fe40000410000 */
[----:B------:R-:W-:Y:S02]  /*3ba0*/  FFMA.FTZ R165, R194, R196, R165 ;  /* 0x000000c4c2a57223 */ /* 0x000fe400000100a5 */
[----:B------:R-:W-:Y:S02]  /*3bb0*/  FMUL.FTZ R194, R198, R17 ;  /* 0x00000011c6c27220 */ /* 0x000fe40000410000 */
[----:B------:R-:W-:-:S02]  /*3bc0*/  FMUL.FTZ R198, R68, R192 ;  /* 0x000000c044c67220 */ /* 0x000fc40000410000 */
[----:B------:R-:W-:Y:S02]  /*3bd0*/  FMUL.FTZ R196, R69, R196 ;  /* 0x000000c445c47220 */ /* 0x000fe40000410000 */
[-C--:B------:R-:W-:Y:S01]  /*3be0*/  FMUL.FTZ R192, R218, R17.reuse ;  /* 0x00000011dac07220 */ /* 0x080fe20000410000 */
[----:B------:R-:W-:Y:S01]  /*3bf0*/  LEA R218, P0, R16, c[0x0][0x248], 0x4 ;  /* 0x0000920010da7a11 */ /* 0x000fe200078020ff */
[----:B------:R-:W-:Y:S01]  /*3c00*/  FMUL.FTZ R197, R65, R252 ;  /* 0x000000fc41c57220 */ /* 0x000fe20000410000 */
[----:B------:R-:W-:Y:S01]  /*3c10*/  F2FP.BF16.PACK_AB R198, R196, R198 ;  /* 0x000000c6c4c6723e */ /* 0x000fe200000010ff */
[----:B------:R-:W-:Y:S01]  /*3c20*/  FMUL.FTZ R17, R18, R17 ;  /* 0x0000001112117220 */ /* 0x000fe20000410000 */
[----:B------:R-:W-:Y:S01]  /*3c30*/  PRMT R18, RZ, 0x5410, R193 ;  /* 0x00005410ff127816 */ /* 0x000fe200000000c1 */
[----:B------:R-:W-:Y:S01]  /*3c40*/  FMUL.FTZ R199, R67, R192 ;  /* 0x000000c043c77220 */ /* 0x000fe20000410000 */
[----:B------:R-:W-:Y:S01]  /*3c50*/  F2FP.BF16.PACK_AB R196, R197, R219 ;  /* 0x000000dbc5c4723e */ /* 0x000fe200000010ff */
[-C--:B------:R-:W-:Y:S01]  /*3c60*/  FMUL.FTZ R197, R66, R194.reuse ;  /* 0x000000c242c57220 */ /* 0x080fe20000410000 */
[----:B------:R-:W-:Y:S01]  /*3c70*/  LEA.HI.X R219, R16, c[0x0][0x24c], RZ, 0x4, P0 ;  /* 0x0000930010db7a11 */ /* 0x000fe200000f24ff */
[----:B------:R-:W-:Y:S01]  /*3c80*/  FFMA.FTZ R162, R18, R194, R162 ;  /* 0x000000c212a27223 */ /* 0x000fe200000100a2 */
[----:B------:R-:W-:Y:S01]  /*3c90*/  PRMT R16, RZ, 0x5410, R195 ;  /* 0x00005410ff107816 */ /* 0x000fe200000000c3 */
[----:B------:R-:W-:Y:S01]  /*3ca0*/  FMUL.FTZ R18, R70, R225 ;  /* 0x000000e146127220 */ /* 0x000fe20000410000 */
[----:B------:R-:W-:Y:S01]  /*3cb0*/  F2FP.BF16.PACK_AB R197, R199, R197 ;  /* 0x000000c5c7c5723e */ /* 0x000fe200000010ff */
[----:B------:R-:W-:Y:S01]  /*3cc0*/  FMUL.FTZ R194, R71, R17 ;  /* 0x0000001147c27220 */ /* 0x000fe20000410000 */
[----:B------:R-:W-:Y:S01]  /*3cd0*/  PRMT R193, RZ, 0x7610, R193 ;  /* 0x00007610ffc17816 */ /* 0x000fe200000000c1 */
[----:B------:R-:W-:Y:S01]  /*3ce0*/  FFMA.FTZ R166, R16, R225, R166 ;  /* 0x000000e110a67223 */ /* 0x000fe200000100a6 */
[----:B------:R-:W-:-:S02]  /*3cf0*/  PRMT R16, RZ, 0x7610, R195 ;  /* 0x00007610ff107816 */ /* 0x000fc400000000c3 */
[----:B------:R-:W-:Y:S01]  /*3d00*/  F2FP.BF16.PACK_AB R199, R194, R18 ;  /* 0x00000012c2c7723e */ /* 0x000fe200000010ff */
[----:B------:R-:W-:Y:S02]  /*3d10*/  FFMA.FTZ R163, R193, R192, R163 ;  /* 0x000000c0c1a37223 */ /* 0x000fe400000100a3 */
[----:B------:R-:W-:Y:S02]  /*3d20*/  FFMA.FTZ R167, R16, R17, R167 ;  /* 0x0000001110a77223 */ /* 0x000fe400000100a7 */
[----:B------:R1:W-:Y:S04]  /*3d30*/  STG.E.128 [R218.64], R196 ;  /* 0x000000c4da007986 */ /* 0x0003e8000c101d04 */
.L_x_2910:
[----:B------:R-:W-:Y:S05]  /*3d40*/  BSYNC B0 ;  /* 0x0000000000007941 */ /* 0x000fea0003800000 */
.L_x_2909:
[----:B------:R-:W2:Y:S01]  /*3d50*/  LDL.LU R16, [R1+0x4] ;  /* 0x0000040001107983 */ /* 0x000ea20000300800 */
[----:B------:R-:W-:-:S04]  /*3d60*/  IADD3 R0, R0, c[0x0][0x160], RZ ;  /* 0x0000580000007a10 */ /* 0x000fc80007ffe0ff */
[----:B------:R-:W-:Y:S02]  /*3d70*/  ISETP.GE.AND P0, PT, R0, c[0x0][0x164], PT ;  /* 0x0000590000007a0c */ /* 0x000fe40003f06270 */
[----:B--2---:R-:W-:-:S04]  /*3d80*/  LOP3.LUT P5, RZ, R16, 0xff, RZ, 0xc0, !PT ;  /* 0x000000ff10ff7812 */ /* 0x004fc800078ac0ff */
[----:B------:R-:W-:-:S05]  /*3d90*/  SEL R16, RZ, 0x1, P5 ;  /* 0x00000001ff107807 */ /* 0x000fca0002800000 */
[----:B------:R2:W-:Y:S02]  /*3da0*/  STL.S16 [R1+0x4], R16 ;  /* 0x0000041001007387 */ /* 0x0005e40000100600 */
[----:B012--5:R-:W-:Y:S01]  /*3db0*/  @P0 CALL.REL.NOINC `(.L_x_2892) ;  /* 0x0000001000000944 */ /* 0x027fe20003c00000 */
[----:B------:R-:W-:Y:S05]  /*3dc0*/  BRA `(.L_x_2911) ;  /* 0xffffc8f000007947 */ /* 0x000fea000383ffff */
.L_x_2892:
[----:B0-----:R-:W0:Y:S01]  /*3dd0*/  S2UR UR6, SR_CTAID.X ;  /* 0x00000000000679c3 */ /* 0x001e220000002500 */
[----:B------:R-:W0:Y:S01]  /*3de0*/  S2R R2, SR_TID.X ;  /* 0x0000000000027919 */ /* 0x000e220000002100 */
[----:B------:R-:W-:Y:S01]  /*3df0*/  BSSY B0, `(.L_x_2912) ;  /* 0x0000011000007945 */ /* 0x000fe20003800000 */
[C---:B0-----:R-:W-:Y:S02]  /*3e00*/  LEA.HI R0, R2.reuse, UR6, RZ, 0x18 ;  /* 0x0000000602007c11 */ /* 0x041fe4000f8fc0ff */
[----:B------:R-:W-:-:S03]  /*3e10*/  LOP3.LUT R3, R2, 0xff, RZ, 0xc0, !PT ;  /* 0x000000ff02037812 */ /* 0x000fc600078ec0ff */
        /* <DEDUP_REMOVED lines=14> */
.L_x_2913:
[----:B------:R-:W-:Y:S05]  /*3f00*/  BSYNC B0 ;  /* 0x0000000000007941 */ /* 0x000fea0003800000 */
.L_x_2912:
        /* <DEDUP_REMOVED lines=13> */
.L_x_2915:
[----:B------:R-:W-:Y:S05]  /*3fe0*/  BSYNC B0 ;  /* 0x0000000000007941 */ /* 0x000fea0003800000 */
.L_x_2914:
        /* <DEDUP_REMOVED lines=13> */
.L_x_2917:
[----:B------:R-:W-:Y:S05]  /*40c0*/  BSYNC B0 ;  /* 0x0000000000007941 */ /* 0x000fea0003800000 */
.L_x_2916:
        /* <DEDUP_REMOVED lines=12> */
.L_x_2901:
[----:B------:R-:W-:Y:S01]  /*4190*/  HFMA2.MMA R194, -RZ, RZ, 0, 9.5367431640625e-07 ;  /* 0x00000010ffc27435 */ /* 0x000fe200000001ff */
[----:B------:R-:W-:-:S02]  /*41a0*/  MOV R193, R225 ;  /* 0x000000e100c17202 */ /* 0x000fc40000000f00 */
[----:B------:R-:W-:Y:S02]  /*41b0*/  MOV R226, 0x1f ;  /* 0x0000001f00e27802 */ /* 0x000fe40000000f00 */
[----:B------:R-:W-:Y:S02]  /*41c0*/  MOV R218, 0xffffffff ;  /* 0xffffffff00da7802 */ /* 0x000fe40000000f00 */
[----:B------:R-:W-:Y:S02]  /*41d0*/  MOV R192, 0x41f0 ;  /* 0x000041f000c07802 */ /* 0x000fe40000000f00 */
[----:B0----5:R-:W-:Y:S05]  /*41e0*/  CALL.REL.NOINC `($__internal_44_$__cuda_sm70_shflsync_down_p) ;  /* 0x0000046000007944 */ /* 0x021fea0003c00000 */
[----:B-1----:R-:W-:Y:S01]  /*41f0*/  MOV R195, R194 ;  /* 0x000000c200c37202 */ /* 0x002fe20000000f00 */
[----:B------:R-:W-:Y:S05]  /*4200*/  BRA `(.L_x_2918) ;  /* 0xffffdd0000007947 */ /* 0x000fea000383ffff */
.L_x_2902:
[----:B------:R-:W-:Y:S01]  /*4210*/  HFMA2.MMA R194, -RZ, RZ, 0, 9.5367431640625e-07 ;  /* 0x00000010ffc27435 */ /* 0x000fe200000001ff */
[----:B------:R-:W-:Y:S02]  /*4220*/  MOV R193, R219 ;  /* 0x000000db00c17202 */ /* 0x000fe40000000f00 */
[----:B------:R-:W-:Y:S02]  /*4230*/  MOV R226, 0x1f ;  /* 0x0000001f00e27802 */ /* 0x000fe40000000f00 */
[----:B------:R-:W-:-:S02]  /*4240*/  MOV R218, 0xffffffff ;  /* 0xffffffff00da7802 */ /* 0x000fc40000000f00 */
[----:B------:R-:W-:Y:S02]  /*4250*/  MOV R192, 0x4270 ;  /* 0x0000427000c07802 */ /* 0x000fe40000000f00 */
[----:B012--5:R-:W-:Y:S05]  /*4260*/  CALL.REL.NOINC `($__internal_44_$__cuda_sm70_shflsync_down_p) ;  /* 0x000003e000007944 */ /* 0x027fea0003c00000 */
[----:B------:R-:W-:Y:S01]  /*4270*/  FADD.FTZ R195, R195, R225 ;  /* 0x000000e1c3c37221 */ /* 0x000fe20000010000 */
[----:B------:R-:W-:Y:S01]  /*4280*/  MOV R226, 0x1f ;  /* 0x0000001f00e27802 */ /* 0x000fe20000000f00 */
[----:B-1----:R-:W-:Y:S01]  /*4290*/  FADD.FTZ R197, R219, R194 ;  /* 0x000000c2dbc57221 */ /* 0x002fe20000010000 */
[----:B------:R-:W-:Y:S01]  /*42a0*/  HFMA2.MMA R194, -RZ, RZ, 0, 4.76837158203125e-07 ;  /* 0x00000008ffc27435 */ /* 0x000fe200000001ff */
[----:B------:R-:W-:Y:S02]  /*42b0*/  MOV R218, 0xffffffff ;  /* 0xffffffff00da7802 */ /* 0x000fe40000000f00 */
[----:B------:R-:W-:Y:S02]  /*42c0*/  MOV R193, R195 ;  /* 0x000000c300c17202 */ /* 0x000fe40000000f00 */
[----:B------:R-:W-:Y:S02]  /*42d0*/  MOV R192, 0x42f0 ;  /* 0x000042f000c07802 */ /* 0x000fe40000000f00 */
[----:B------:R-:W-:Y:S05]  /*42e0*/  CALL.REL.NOINC `($__internal_44_$__cuda_sm70_shflsync_down_p) ;  /* 0x0000036000007944 */ /* 0x000fea0003c00000 */
[----:B-1----:R-:W-:Y:S01]  /*42f0*/  MOV R198, R194 ;  /* 0x000000c200c67202 */ /* 0x002fe20000000f00 */
[----:B------:R-:W-:Y:S01]  /*4300*/  HFMA2.MMA R194, -RZ, RZ, 0, 4.76837158203125e-07 ;  /* 0x00000008ffc27435 */ /* 0x000fe200000001ff */
[----:B------:R-:W-:-:S02]  /*4310*/  MOV R193, R197 ;  /* 0x000000c500c17202 */ /* 0x000fc40000000f00 */
[----:B------:R-:W-:Y:S02]  /*4320*/  MOV R226, 0x1f ;  /* 0x0000001f00e27802 */ /* 0x000fe40000000f00 */
[----:B------:R-:W-:Y:S02]  /*4330*/  MOV R218, 0xffffffff ;  /* 0xffffffff00da7802 */ /* 0x000fe40000000f00 */
[----:B------:R-:W-:Y:S02]  /*4340*/  MOV R192, 0x4360 ;  /* 0x0000436000c07802 */ /* 0x000fe40000000f00 */
[----:B------:R-:W-:Y:S05]  /*4350*/  CALL.REL.NOINC `($__internal_44_$__cuda_sm70_shflsync_down_p) ;  /* 0x000002f000007944 */ /* 0x000fea0003c00000 */
[----:B------:R-:W-:Y:S01]  /*4360*/  FADD.FTZ R195, R198, R195 ;  /* 0x000000c3c6c37221 */ /* 0x000fe20000010000 */
[----:B------:R-:W-:Y:S01]  /*4370*/  MOV R226, 0x1f ;  /* 0x0000001f00e27802 */ /* 0x000fe20000000f00 */
[----:B-1----:R-:W-:Y:S01]  /*4380*/  FADD.FTZ R197, R197, R194 ;  /* 0x000000c2c5c57221 */ /* 0x002fe20000010000 */
[----:B------:R-:W-:Y:S01]  /*4390*/  HFMA2.MMA R194, -RZ, RZ, 0, 2.384185791015625e-07 ;  /* 0x00000004ffc27435 */ /* 0x000fe200000001ff */
[----:B------:R-:W-:Y:S02]  /*43a0*/  MOV R218, 0xffffffff ;  /* 0xffffffff00da7802 */ /* 0x000fe40000000f00 */
[----:B------:R-:W-:-:S02]  /*43b0*/  MOV R193, R195 ;  /* 0x000000c300c17202 */ /* 0x000fc40000000f00 */
[----:B------:R-:W-:Y:S02]  /*43c0*/  MOV R192, 0x43e0 ;  /* 0x000043e000c07802 */ /* 0x000fe40000000f00 */
[----:B------:R-:W-:Y:S05]  /*43d0*/  CALL.REL.NOINC `($__internal_44_$__cuda_sm70_shflsync_down_p) ;  /* 0x0000027000007944 */ /* 0x000fea0003c00000 */
[----:B-1----:R-:W-:Y:S01]  /*43e0*/  MOV R198, R194 ;  /* 0x000000c200c67202 */ /* 0x002fe20000000f00 */
[----:B------:R-:W-:Y:S01]  /*43f0*/  HFMA2.MMA R194, -RZ, RZ, 0, 2.384185791015625e-07 ;  /* 0x00000004ffc27435 */ /* 0x000fe200000001ff */
[----:B------:R-:W-:Y:S02]  /*4400*/  MOV R193, R197 ;  /* 0x000000c500c17202 */ /* 0x000fe40000000f00 */
[----:B------:R-:W-:Y:S02]  /*4410*/  MOV R226, 0x1f ;  /* 0x0000001f00e27802 */ /* 0x000fe40000000f00 */
[----:B------:R-:W-:Y:S02]  /*4420*/  MOV R218, 0xffffffff ;  /* 0xffffffff00da7802 */ /* 0x000fe40000000f00 */
[----:B------:R-:W-:Y:S02]  /*4430*/  MOV R192, 0x4450 ;  /* 0x0000445000c07802 */ /* 0x000fe40000000f00 */
[----:B------:R-:W-:Y:S05]  /*4440*/  CALL.REL.NOINC `($__internal_44_$__cuda_sm70_shflsync_down_p) ;  /* 0x0000020000007944 */ /* 0x000fea0003c00000 */
[----:B------:R-:W-:Y:S01]  /*4450*/  FADD.FTZ R195, R198, R195 ;  /* 0x000000c3c6c37221 */ /* 0x000fe20000010000 */
[----:B------:R-:W-:Y:S01]  /*4460*/  MOV R226, 0x1f ;  /* 0x0000001f00e27802 */ /* 0x000fe20000000f00 */
[----:B-1----:R-:W-:Y:S01]  /*4470*/  FADD.FTZ R197, R197, R194 ;  /* 0x000000c2c5c57221 */ /* 0x002fe20000010000 */
[----:B------:R-:W-:Y:S01]  /*4480*/  HFMA2.MMA R194, -RZ, RZ, 0, 1.1920928955078125e-07 ;  /* 0x00000002ffc27435 */ /* 0x000fe200000001ff */
[----:B------:R-:W-:-:S02]  /*4490*/  MOV R218, 0xffffffff ;  /* 0xffffffff00da7802 */ /* 0x000fc40000000f00 */
[----:B------:R-:W-:Y:S02]  /*44a0*/  MOV R193, R195 ;  /* 0x000000c300c17202 */ /* 0x000fe40000000f00 */
[----:B------:R-:W-:Y:S02]  /*44b0*/  MOV R192, 0x44d0 ;  /* 0x000044d000c07802 */ /* 0x000fe40000000f00 */
[----:B------:R-:W-:Y:S05]  /*44c0*/  CALL.REL.NOINC `($__internal_44_$__cuda_sm70_shflsync_down_p) ;  /* 0x0000018000007944 */ /* 0x000fea0003c00000 */
[----:B-1----:R-:W-:Y:S01]  /*44d0*/  MOV R198, R194 ;  /* 0x000000c200c67202 */ /* 0x002fe20000000f00 */
[----:B------:R-:W-:Y:S01]  /*44e0*/  HFMA2.MMA R194, -RZ, RZ, 0, 1.1920928955078125e-07 ;  /* 0x00000002ffc27435 */ /* 0x000fe200000001ff */
[----:B------:R-:W-:Y:S02]  /*44f0*/  MOV R193, R197 ;  /* 0x000000c500c17202 */ /* 0x000fe40000000f00 */
[----:B------:R-:W-:Y:S02]  /*4500*/  MOV R226, 0x1f ;  /* 0x0000001f00e27802 */ /* 0x000fe40000000f00 */
[----:B------:R-:W-:Y:S02]  /*4510*/  MOV R218, 0xffffffff ;  /* 0xffffffff00da7802 */ /* 0x000fe40000000f00 */
[----:B------:R-:W-:-:S02]  /*4520*/  MOV R192, 0x4540 ;  /* 0x0000454000c07802 */ /* 0x000fc40000000f00 */
[----:B------:R-:W-:Y:S05]  /*4530*/  CALL.REL.NOINC `($__internal_44_$__cuda_sm70_shflsync_down_p) ;  /* 0x0000011000007944 */ /* 0x000fea0003c00000 */
[----:B------:R-:W-:Y:S01]  /*4540*/  FADD.FTZ R198, R198, R195 ;  /* 0x000000c3c6c67221 */ /* 0x000fe20000010000 */
[----:B------:R-:W-:Y:S01]  /*4550*/  MOV R226, 0x1f ;  /* 0x0000001f00e27802 */ /* 0x000fe20000000f00 */
[----:B-1----:R-:W-:Y:S01]  /*4560*/  FADD.FTZ R195, R197, R194 ;  /* 0x000000c2c5c37221 */ /* 0x002fe20000010000 */
[----:B------:R-:W-:Y:S01]  /*4570*/  HFMA2.MMA R194, -RZ, RZ, 0, 5.9604644775390625e-08 ;  /* 0x00000001ffc27435 */ /* 0x000fe200000001ff */
[----:B------:R-:W-:-:S02]  /*4580*/  MOV R218, 0xffffffff ;  /* 0xffffffff00da7802 */ /* 0x000fc40000000f00 */
[----:B------:R-:W-:Y:S02]  /*4590*/  MOV R193, R198 ;  /* 0x000000c600c17202 */ /* 0x000fe40000000f00 */
[----:B------:R-:W-:Y:S02]  /*45a0*/  MOV R192, 0x45c0 ;  /* 0x000045c000c07802 */ /* 0x000fe40000000f00 */
[----:B------:R-:W-:Y:S05]  /*45b0*/  CALL.REL.NOINC `($__internal_44_$__cuda_sm70_shflsync_down_p) ;  /* 0x0000009000007944 */ /* 0x000fea0003c00000 */
[----:B-1----:R-:W-:Y:S01]  /*45c0*/  MOV R197, R194 ;  /* 0x000000c200c57202 */ /* 0x002fe20000000f00 */
[----:B------:R-:W-:Y:S01]  /*45d0*/  HFMA2.MMA R194, -RZ, RZ, 0, 5.9604644775390625e-08 ;  /* 0x00000001ffc27435 */ /* 0x000fe200000001ff */
[----:B------:R-:W-:Y:S02]  /*45e0*/  MOV R193, R195 ;  /* 0x000000c300c17202 */ /* 0x000fe40000000f00 */
[----:B------:R-:W-:Y:S02]  /*45f0*/  MOV R226, 0x1f ;  /* 0x0000001f00e27802 */ /* 0x000fe40000000f00 */
[----:B------:R-:W-:Y:S02]  /*4600*/  MOV R218, 0xffffffff ;  /* 0xffffffff00da7802 */ /* 0x000fe40000000f00 */
[----:B------:R-:W-:-:S02]  /*4610*/  MOV R192, 0x4630 ;  /* 0x0000463000c07802 */ /* 0x000fc40000000f00 */
[----:B------:R-:W-:Y:S05]  /*4620*/  CALL.REL.NOINC `($__internal_44_$__cuda_sm70_shflsync_down_p) ;  /* 0x0000002000007944 */ /* 0x000fea0003c00000 */
[----:B-1----:R-:W-:Y:S01]  /*4630*/  MOV R193, R194 ;  /* 0x000000c200c17202 */ /* 0x002fe20000000f00 */
[----:B------:R-:W-:Y:S05]  /*4640*/  BRA `(.L_x_2919) ;  /* 0xffffd9e000007947 */ /* 0x000fea000383ffff */
        .weak           $__internal_44_$__cuda_sm70_shflsync_down_p
        .type           $__internal_44_$__cuda_sm70_shflsync_down_p,@function
        .size           $__internal_44_$__cuda_sm70_shflsync_down_p,(.L_x_11778 - $__internal_44_$__cuda_sm70_shflsync_down_p)
$__internal_44_$__cuda_sm70_shflsync_down_p:
[----:B------:R-:W-:Y:S04]  /*4650*/  WARPSYNC R218 ;  /* 0x000000da00007348 */ /* 0x000fe80003800000 */
[----:B------:R0:W1:Y:S02]  /*4660*/  SHFL.DOWN PT, R194, R193, R194, R226 ;  /* 0x080000c2c1c27389 */ /* 0x00006400000e00e2 */
[----:B0-----:R-:W-:-:S06]  /*4670*/  HFMA2.MMA R193, -RZ, RZ, 0, 0 ;  /* 0x00000000ffc17435 */ /* 0x001fcc00000001ff */
[----:B------:R-:W-:Y:S05]  /*4680*/  RET.REL.NODEC R192 `(_ZN10layer_norm13ln_bwd_kernelINS_13Kernel_traitsIf13__nv_bfloat16S2_S2_fjLj8192ELj1ELj1ELj8ELj16ENS_18Kernel_traits_baseILj8192EfS2_S2_S2_fjLj256EEEEELb0ELb1ELb0ELb0EEEvNS_9BwdParamsE) ;  /* 0xffffb970c0007950 */ /* 0x000fea0003c3ffff */
.L_x_2920:
        /* <DEDUP_REMOVED lines=15> */
.L_x_11778:


//--------------------- .text._ZN10layer_norm13ln_bwd_kernelINS_13Kernel_traitsIf13__nv_bfloat16S2_S2_fjLj8192ELj1ELj1ELj8ELj16ENS_18Kernel_traits_baseILj8192EfS2_S2_S2_fjLj256EEEEELb0ELb1ELb0ELb1EEEvNS_9BwdParamsE --------------------------
	.section	.text._ZN10layer_norm13ln_bwd_kernelINS_13Kernel_traitsIf13__nv_bfloat16S2_S2_fjLj8192ELj1ELj1ELj8ELj16ENS_18Kernel_traits_baseILj8192EfS2_S2_S2_fjLj256EEEEELb0ELb1ELb0ELb1EEEvNS_9BwdParamsE,"ax",@progbits
	.sectioninfo	@"SHI_REGISTERS=255"
	.align	128
        .global         _ZN10layer_norm13ln_bwd_kernelINS_13Kernel_traitsIf13__nv_bfloat16S2_S2_fjLj8192ELj1ELj1ELj8ELj16ENS_18Kernel_traits_baseILj8192EfS2_S2_S2_fjLj256EEEEELb0ELb1ELb0ELb1EEEvNS_9BwdParamsE
        .type           _ZN10layer_norm13ln_bwd_kernelINS_13Kernel_traitsIf13__nv_bfloat16S2_S2_fjLj8192ELj1ELj1ELj8ELj16ENS_18Kernel_traits_baseILj8192EfS2_S2_S2_fjLj256EEEEELb0ELb1ELb0ELb1EEEvNS_9BwdParamsE,@function
        .size           _ZN10layer_norm13ln_bwd_kernelINS_13Kernel_traitsIf13__nv_bfloat16S2_S2_fjLj8192ELj1ELj1ELj8ELj16ENS_18Kernel_traits_baseILj8192EfS2_S2_S2_fjLj256EEEEELb0ELb1ELb0ELb1EEEvNS_9BwdParamsE,(.L_x_11779 - _ZN10layer_norm13ln_bwd_kernelINS_13Kernel_traitsIf13__nv_bfloat16S2_S2_fjLj8192ELj1ELj1ELj8ELj16ENS_18Kernel_traits_baseILj8192EfS2_S2_S2_fjLj256EEEEELb0ELb1ELb0ELb1EEEvNS_9BwdParamsE)
        .other          _ZN10layer_norm13ln_bwd_kernelINS_13Kernel_traitsIf13__nv_bfloat16S2_S2_fjLj8192ELj1ELj1ELj8ELj16ENS_18Kernel_traits_baseILj8192EfS2_S2_S2_fjLj256EEEEELb0ELb1ELb0ELb1EEEvNS_9BwdParamsE,@"STO_CUDA_ENTRY STV_DEFAULT"
_ZN10layer_norm13ln_bwd_kernelINS_13Kernel_traitsIf13__nv_bfloat16S2_S2_fjLj8192ELj1ELj1ELj8ELj16ENS_18Kernel_traits_baseILj8192EfS2_S2_S2_fjLj256EEEEELb0ELb1ELb0ELb1EEEvNS_9BwdParamsE:
.text._ZN10layer_norm13ln_bwd_kernelINS_13Kernel_traitsIf13__nv_bfloat16S2_S2_fjLj8192ELj1ELj1ELj8ELj16ENS_18Kernel_traits_baseILj8192EfS2_S2_S2_fjLj256EEEEELb0ELb1ELb0ELb1EEEvNS_9BwdParamsE:
        /* <DEDUP_REMOVED lines=57> */
.L_x_2921:
[----:B------:R0:W-:Y:S01]  /*0390*/  STL [R1+0x20], RZ ;  /* 0x000020ff01007387 */ /* 0x0001e20000100800 */
[----:B------:R-:W-:-:S03]  /*03a0*/  SHF.L.U32 R0, R0, 0x5, RZ ;  /* 0x0000000500007819 */ /* 0x000fc600000006ff */
[----:B------:R0:W-:Y:S01]  /*03b0*/  STL [R1+0x1c], RZ ;  /* 0x00001cff01007387 */ /* 0x0001e20000100800 */
[----:B------:R-:W-:-:S03]  /*03c0*/  LOP3.LUT R0, R0, 0x1fe0, RZ, 0xc0, !PT ;  /* 0x00001fe000007812 */ /* 0x000fc600078ec0ff */
[----:B------:R0:W-:Y:S01]  /*03d0*/  STL [R1+0x18], RZ ;  /* 0x000018ff01007387 */ /* 0x0001e20000100800 */
[C---:B------:R-:W-:Y:S02]  /*03e0*/  IADD3 R2, P0, R0.reuse, c[0x0][0x1b0], RZ ;  /* 0x00006c0000027a10 */ /* 0x040fe40007f1e0ff */
[----:B------:R-:W-:Y:S01]  /*03f0*/  IADD3 R4, P1, R0, c[0x0][0x1c8], RZ ;  /* 0x0000720000047a10 */ /* 0x000fe20007f3e0ff */
[----:B------:R0:W-:Y:S01]  /*0400*/  STL [R1+0x14], RZ ;  /* 0x000014ff01007387 */ /* 0x0001e20000100800 */
[----:B------:R-:W-:Y:S02]  /*0410*/  IADD3.X R3, RZ, c[0x0][0x1b4], RZ, P0, !PT ;  /* 0x00006d00ff037a10 */ /* 0x000fe400007fe4ff */
[----:B------:R-:W-:Y:S01]  /*0420*/  IADD3.X R5, RZ, c[0x0][0x1cc], RZ, P1, !PT ;  /* 0x00007300ff057a10 */ /* 0x000fe20000ffe4ff */
[----:B------:R0:W-:Y:S04]  /*0430*/  STL [R1+0x10], RZ ;  /* 0x000010ff01007387 */ /* 0x0001e80000100800 */
[----:B------:R0:W-:Y:S04]  /*0440*/  STL [R1+0xc], RZ ;  /* 0x00000cff01007387 */ /* 0x0001e80000100800 */
[----:B------:R0:W-:Y:S04]  /*0450*/  STL [R1+0x8], RZ ;  /* 0x000008ff01007387 */ /* 0x0001e80000100800 */
[----:B------:R0:W-:Y:S04]  /*0460*/  STL [R1+0x4], RZ ;  /* 0x000004ff01007387 */ /* 0x0001e80000100800 */
[----:B------:R0:W-:Y:S01]  /*0470*/  STL [R1], RZ ;  /* 0x000000ff01007387 */ /* 0x0001e20000100800 */
[----:B------:R-:W-:-:S02]  /*0480*/  HFMA2.MMA R182, -RZ, RZ, 0, 5.9604644775390625e-08 ;  /* 0x00000001ffb67435 */ /* 0x000fc400000001ff */
[----:B------:R-:W-:Y:S01]  /*0490*/  HFMA2.MMA R239, -RZ, RZ, 0, 0 ;  /* 0x00000000ffef7435 */ /* 0x000fe200000001ff */
[----:B------:R1:W5:Y:S01]  /*04a0*/  LDG.E.128 R96, [R2.64] ;  /* 0x0000000402607981 */ /* 0x000362000c1e1d00 */
[----:B------:R-:W-:Y:S01]  /*04b0*/  HFMA2.MMA R229, -RZ, RZ, 0, 0 ;  /* 0x00000000ffe57435 */ /* 0x000fe200000001ff */
[----:B------:R-:W-:Y:S01]  /*04c0*/  MOV R252, RZ ;  /* 0x000000ff00fc7202 */ /* 0x000fe20000000f00 */
[----:B------:R-:W-:Y:S01]  /*04d0*/  CS2R R250, SRZ ;  /* 0x0000000000fa7805 */ /* 0x000fe2000001ff00 */
[----:B------:R1:W5:Y:S01]  /*04e0*/  LDG.E.128 R92, [R2.64+0x10] ;  /* 0x00001004025c7981 */ /* 0x000362000c1e1d00 */
[----:B------:R-:W-:Y:S01]  /*04f0*/  CS2R R248, SRZ ;  /* 0x0000000000f87805 */ /* 0x000fe2000001ff00 */
[----:B------:R-:W-:Y:S01]  /*0500*/  CS2R R246, SRZ ;  /* 0x0000000000f67805 */ /* 0x000fe2000001ff00 */
[----:B------:R-:W-:Y:S01]  /*0510*/  CS2R R244, SRZ ;  /* 0x0000000000f47805 */ /* 0x000fe2000001ff00 */
[----:B------:R1:W5:Y:S01]  /*0520*/  LDG.E.128 R88, [R2.64+0x2000] ;  /* 0x0020000402587981 */ /* 0x000362000c1e1d00 */
[----:B------:R-:W-:Y:S01]  /*0530*/  CS2R R242, SRZ ;  /* 0x0000000000f27805 */ /* 0x000fe2000001ff00 */
[----:B------:R-:W-:Y:S01]  /*0540*/  CS2R R240, SRZ ;  /* 0x0000000000f07805 */ /* 0x000fe2000001ff00 */
[----:B------:R-:W-:Y:S01]  /*0550*/  MOV R234, RZ ;  /* 0x000000ff00ea7202 */ /* 0x000fe20000000f00 */
[----:B------:R1:W5:Y:S01]  /*0560*/  LDG.E.128 R84, [R2.64+0x2010] ;  /* 0x0020100402547981 */ /* 0x000362000c1e1d00 */
[----:B------:R-:W-:Y:S01]  /*0570*/  CS2R R232, SRZ ;  /* 0x0000000000e87805 */ /* 0x000fe2000001ff00 */
[----:B------:R-:W-:Y:S01]  /*0580*/  CS2R R230, SRZ ;  /* 0x0000000000e67805 */ /* 0x000fe2000001ff00 */
[----:B------:R-:W-:Y:S01]  /*0590*/  MOV R192, RZ ;  /* 0x000000ff00c07202 */ /* 0x000fe20000000f00 */
[----:B------:R1:W5:Y:S01]  /*05a0*/  LDG.E.128 R80, [R2.64+0x4000] ;  /* 0x0040000402507981 */ /* 0x000362000c1e1d00 */
[----:B------:R-:W-:Y:S01]  /*05b0*/  CS2R R190, SRZ ;  /* 0x0000000000be7805 */ /* 0x000fe2000001ff00 */
[----:B------:R-:W-:Y:S01]  /*05c0*/  CS2R R188, SRZ ;  /* 0x0000000000bc7805 */ /* 0x000fe2000001ff00 */
        /* <DEDUP_REMOVED lines=13> */
[----:B------:R2:W5:Y:S01]  /*06a0*/  LDG.E.128 R64, [R4.64] ;  /* 0x0000000404407981 */ /* 0x000562000c1e1d00 */
        /* <DEDUP_REMOVED lines=25> */
[----:B-1----:R-:W-:-:S02]  /*0840*/  CS2R R2, SRZ ;  /* 0x0000000000027805 */ /* 0x002fc4000001ff00 */
[----:B------:R2:W5:Y:S02]  /*0850*/  LDG.E.128 R36, [R4.64+0x6010] ;  /* 0x0060100404247981 */ /* 0x000564000c1e1d00 */
[----:B0-2---:R-:W-:Y:S02]  /*0860*/  CS2R R4, SRZ ;  /* 0x0000000000047805 */ /* 0x005fe4000001ff00 */
.L_x_2926:
[----:B------:R-:W0:Y:S01]  /*0870*/  S2R R206, SR_TID.X ;  /* 0x0000000000ce7919 */ /* 0x000e220000002100 */
[----:B------:R-:W-:Y:S01]  /*0880*/  ISETP.NE.U32.AND P0, PT, RZ, c[0x0][0x1c0], PT ;  /* 0x00007000ff007a0c */ /* 0x000fe20003f05070 */
[----:B------:R-:W-:Y:S01]  /*0890*/  IMAD R0, R193, c[0x0][0x168], RZ ;  /* 0x00005a00c1007a24 */ /* 0x000fe200078e02ff */
[----:B------:R-:W-:Y:S02]  /*08a0*/  SHF.R.S32.HI R122, RZ, 0x1f, R193 ;  /* 0x0000001fff7a7819 */ /* 0x000fe400000114c1 */
[----:B------:R-:W-:Y:S02]  /*08b0*/  ISETP.NE.AND.EX P0, PT, RZ, c[0x0][0x1c4], PT, P0 ;  /* 0x00007100ff007a0c */ /* 0x000fe40003f05300 */
[----:B------:R-:W-:Y:S02]  /*08c0*/  SHF.R.S32.HI R121, RZ, 0x1f, R0 ;  /* 0x0000001fff797819 */ /* 0x000fe40000011400 */
[----:B------:R-:W-:-:S02]  /*08d0*/  MOV R187, 0x10 ;  /* 0x0000001000bb7802 */ /* 0x000fc40000000f00 */
[----:B------:R-:W-:Y:S02]  /*08e0*/  LEA.HI R194, R121, R0, RZ, 0x3 ;  /* 0x0000000079c27211 */ /* 0x000fe400078f18ff */
[----:B------:R-:W-:-:S05]  /*08f0*/  MOV R180, 0x4 ;  /* 0x0000000400b47802 */ /* 0x000fca0000000f00 */
[----:B------:R-:W-:-:S04]  /*0900*/  @P0 LEA R120, P1, R193, c[0x0][0x1c0], 0x1 ;  /* 0x00007000c1780a11 */ /* 0x000fc800078208ff */
[C---:B------:R-:W-:Y:S02]  /*0910*/  @P0 LEA.HI.X R121, R193.reuse, c[0x0][0x1c4], R122, 0x1, P1 ;  /* 0x00007100c1790a11 */ /* 0x040fe400008f0c7a */
[----:B0-----:R-:W-:Y:S01]  /*0920*/  LOP3.LUT R123, R206, 0xff, RZ, 0xc0, !PT ;  /* 0x000000ffce7b7812 */ /* 0x001fe200078ec0ff */
[----:B------:R-:W-:Y:S02]  /*0930*/  IMAD.WIDE R136, R193, R180, c[0x0][0x1a0] ;  /* 0x00006800c1887625 */ /* 0x000fe400078e02b4 */
[----:B------:R0:W2:Y:S01]  /*0940*/  @P0 LDG.E.U16 R199, [R120.64] ;  /* 0x0000000478c70981 */ /* 0x0000a2000c1e1500 */
[----:B------:R-:W-:-:S03]  /*0950*/  LEA.HI.SX32 R194, R194, R123, 0x1d ;  /* 0x0000007bc2c27211 */ /* 0x000fc600078feaff */
[----:B------:R1:W3:Y:S01]  /*0960*/  LDG.E R200, [R136.64] ;  /* 0x0000000488c87981 */ /* 0x0002e2000c1e1900 */
[C---:B------:R-:W-:Y:S01]  /*0970*/  IADD3 R198, R194.reuse, 0x100, RZ ;  /* 0x00000100c2c67810 */ /* 0x040fe20007ffe0ff */
[C---:B------:R-:W-:Y:S01]  /*0980*/  IMAD.WIDE.U32 R122, R194.reuse, R187, c[0x0][0x188] ;  /* 0x00006200c27a7625 */ /* 0x040fe200078e00bb */
[----:B------:R-:W-:-:S03]  /*0990*/  IADD3 R197, R194, 0x200, RZ ;  /* 0x00000200c2c57810 */ /* 0x000fc60007ffe0ff */
[-C--:B------:R-:W-:Y:S02]  /*09a0*/  IMAD.WIDE.U32 R128, R198, R187.reuse, c[0x0][0x188] ;  /* 0x00006200c6807625 */ /* 0x080fe400078e00bb */
[----:B0-----:R-:W4:Y:S02]  /*09b0*/  LDG.E.128 R120, [R122.64] ;  /* 0x000000047a787981 */ /* 0x001f24000c1e1d00 */
[-C--:B------:R-:W-:Y:S02]  /*09c0*/  IMAD.WIDE.U32 R132, R197, R187.reuse, c[0x0][0x188] ;  /* 0x00006200c5847625 */ /* 0x080fe400078e00bb */
[----:B------:R-:W4:Y:S02]  /*09d0*/  LDG.E.128 R128, [R128.64] ;  /* 0x0000000480807981 */ /* 0x000f24000c1e1d00 */
[-C--:B------:R-:W-:Y:S02]  /*09e0*/  IMAD.WIDE.U32 R124, R194, R187.reuse, c[0x0][0x208] ;  /* 0x00008200c27c7625 */ /* 0x080fe400078e00bb */
[----:B------:R-:W4:Y:S02]  /*09f0*/  LDG.E.128 R132, [R132.64] ;  /* 0x0000000484847981 */ /* 0x000f24000c1e1d00 */
[----:B------:R-:W-:-:S02]  /*0a00*/  IMAD.WIDE.U32 R140, R198, R187, c[0x0][0x208] ;  /* 0x00008200c68c7625 */ /* 0x000fc400078e00bb */
[----:B------:R-:W4:Y:S02]  /*0a10*/  LDG.E.128 R124, [R124.64] ;  /* 0x000000047c7c7981 */ /* 0x000f24000c1e1d00 */
[----:B------:R-:W-:Y:S02]  /*0a20*/  IMAD.WIDE R180, R193, R180, c[0x0][0x1a8] ;  /* 0x00006a00c1b47625 */ /* 0x000fe400078e02b4 */
[----:B------:R-:W4:Y:S04]  /*0a30*/  LDG.E.128 R140, [R140.64] ;  /* 0x000000048c8c7981 */ /* 0x000f28000c1e1d00 */
[----:B------:R0:W4:Y:S01]  /*0a40*/  LDG.E R196, [R180.64] ;  /* 0x00000004b4c47981 */ /* 0x000122000c1e1900 */
[----:B------:R-:W-:Y:S01]  /*0a50*/  IADD3 R0, R194, 0x300, RZ ;  /* 0x00000300c2007810 */ /* 0x000fe20007ffe0ff */
[----:B------:R-:W-:-:S04]  /*0a60*/  IMAD.WIDE.U32 R144, R197, R187, c[0x0][0x208] ;  /* 0x00008200c5907625 */ /* 0x000fc800078e00bb */
[CC--:B------:R-:W-:Y:S02]  /*0a70*/  IMAD.WIDE.U32 R138, R0.reuse, R187.reuse, c[0x0][0x188] ;  /* 0x00006200008a7625 */ /* 0x0c0fe400078e00bb */
[----:B------:R-:W4:Y:S04]  /*0a80*/  LDG.E.128 R144, [R144.64] ;  /* 0x0000000490907981 */ /* 0x000f28000c1e1d00 */
[----:B-1----:R-:W4:Y:S01]  /*0a90*/  LDG.E.128 R136, [R138.64] ;  /* 0x000000048a887981 */ /* 0x002f22000c1e1d00 */
[----:B------:R-:W-:-:S06]  /*0aa0*/  IMAD.WIDE.U32 R148, R0, R187, c[0x0][0x208] ;  /* 0x0000820000947625 */ /* 0x000fcc00078e00bb */
[----:B------:R-:W4:Y:S01]  /*0ab0*/  LDG.E.128 R148, [R148.64] ;  /* 0x0000000494947981 */ /* 0x000f22000c1e1d00 */
[----:B------:R-:W-:-:S04]  /*0ac0*/  ISETP.NE.U32.AND P1, PT, RZ, c[0x0][0x218], PT ;  /* 0x00008600ff007a0c */ /* 0x000fc80003f25070 */
[----:B------:R-:W-:Y:S01]  /*0ad0*/  ISETP.NE.AND.EX P1, PT, RZ, c[0x0][0x21c], PT, P1 ;  /* 0x00008700ff007a0c */ /* 0x000fe20003f25310 */
[----:B------:R-:W-:Y:S01]  /*0ae0*/  ULDC.U8 UR6, c[0x0][0x1f0] ;  /* 0x00007c0000067ab9 */ /* 0x000fe20000000000 */
[----:B------:R-:W-:Y:S02]  /*0af0*/  LOP3.LUT P2, RZ, R182, 0xff, RZ, 0xc0, !PT ;  /* 0x000000ffb6ff7812 */ /* 0x000fe4000784c0ff */
[----:B------:R-:W-:-:S09]  /*0b00*/  MOV R195, 0x3f800000 ;  /* 0x3f80000000c37802 */ /* 0x000fd20000000f00 */
[----:B0-----:R-:W-:-:S04]  /*0b10*/  @P1 IMAD.WIDE.U32 R180, R194, R187, c[0x0][0x218] ;  /* 0x00008600c2b41625 */ /* 0x001fc800078e00bb */
[-C--:B------:R-:W-:Y:S01]  /*0b20*/  @P1 IMAD.WIDE.U32 R182, R198, R187.reuse, c[0x0][0x218] ;  /* 0x00008600c6b61625 */ /* 0x080fe200078e00bb */
[----:B-----5:R3:W5:Y:S03]  /*0b30*/  @P1 LDG.E.128 R100, [R180.64] ;  /* 0x00000004b4641981 */ /* 0x020766000c1e1d00 */
[-C--:B------:R-:W-:Y:S01]  /*0b40*/  @P1 IMAD.WIDE.U32 R184, R197, R187.reuse, c[0x0][0x218] ;  /* 0x00008600c5b81625 */ /* 0x080fe200078e00bb */
[----:B------:R0:W5:Y:S03]  /*0b50*/  @P1 LDG.E.128 R104, [R182.64] ;  /* 0x00000004b6681981 */ /* 0x000166000c1e1d00 */
[----:B------:R-:W-:Y:S01]  /*0b60*/  @P1 IMAD.WIDE.U32 R186, R0, R187, c[0x0][0x218] ;  /* 0x0000860000ba1625 */ /* 0x000fe200078e00bb */
[----:B------:R1:W5:Y:S04]  /*0b70*/  @P1 LDG.E.128 R108, [R184.64] ;  /* 0x00000004b86c1981 */ /* 0x000368000c1e1d00 */
[----:B------:R0:W5:Y:S01]  /*0b80*/  @P1 LDG.E.128 R112, [R186.64] ;  /* 0x00000004ba701981 */ /* 0x000162000c1e1d00 */
[----:B------:R-:W-:-:S02]  /*0b90*/  LOP3.LUT P3, RZ, R206, 0x1f, RZ, 0xc0, !PT ;  /* 0x0000001fceff7812 */ /* 0x000fc4000786c0ff */
[----:B--2---:R-:W-:Y:S02]  /*0ba0*/  @P0 PRMT R195, RZ, 0x5410, R199 ;  /* 0x00005410ffc30816 */ /* 0x004fe400000000c7 */
[----:B------:R-:W-:-:S04]  /*0bb0*/  ISETP.NE.AND P0, PT, RZ, UR6, PT ;  /* 0x00000006ff007c0c */ /* 0x000fc8000bf05270 */
[----:B---3--:R-:W-:Y:S02]  /*0bc0*/  FSEL R180, R200, RZ, !P0 ;  /* 0x000000ffc8b47208 */ /* 0x008fe40004000000 */
[----:B----4-:R-:W-:Y:S02]  /*0bd0*/  PRMT R201, RZ, 0x7610, R120 ;  /* 0x00007610ffc97816 */ /* 0x010fe40000000078 */
[----:B------:R-:W-:Y:S02]  /*0be0*/  PRMT R236, RZ, 0x7610, R123 ;  /* 0x00007610ffec7816 */ /* 0x000fe4000000007b */
[----:B------:R-:W-:Y:S02]  /*0bf0*/  PRMT R205, RZ, 0x7610, R128 ;  /* 0x00007610ffcd7816 */ /* 0x000fe40000000080 */
[----:B0-----:R-:W-:Y:S02]  /*0c00*/  PRMT R187, RZ, 0x5410, R120 ;  /* 0x00005410ffbb7816 */ /* 0x001fe40000000078 */
[----:B------:R-:W-:-:S02]  /*0c10*/  PRMT R220, RZ, 0x5410, R130 ;  /* 0x00005410ffdc7816 */ /* 0x000fc40000000082 */
[----:B------:R-:W-:Y:S01]  /*0c20*/  PRMT R222, RZ, 0x7610, R130 ;  /* 0x00007610ffde7816 */ /* 0x000fe20000000082 */
[C---:B------:R-:W-:Y:S01]  /*0c30*/  FADD.FTZ R236, -R180.reuse, R236 ;  /* 0x000000ecb4ec7221 */ /* 0x040fe20000010100 */
[----:B-1----:R-:W-:Y:S02]  /*0c40*/  PRMT R185, RZ, 0x5410, R121 ;  /* 0x00005410ffb97816 */ /* 0x002fe40000000079 */
[--C-:B------:R-:W-:Y:S02]  /*0c50*/  PRMT R216, RZ, 0x5410, R129.reuse ;  /* 0x00005410ffd87816 */ /* 0x100fe40000000081 */
[----:B------:R-:W-:Y:S01]  /*0c60*/  PRMT R218, RZ, 0x7610, R129 ;  /* 0x00007610ffda7816 */ /* 0x000fe20000000081 */
[C---:B------:R-:W-:Y:S01]  /*0c70*/  FADD.FTZ R129, -R180.reuse, R201 ;  /* 0x000000c9b4817221 */ /* 0x040fe20000010100 */
[--C-:B------:R-:W-:Y:S02]  /*0c80*/  PRMT R182, RZ, 0x5410, R133.reuse ;  /* 0x00005410ffb67816 */ /* 0x100fe40000000085 */
[----:B------:R-:W-:Y:S01]  /*0c90*/  PRMT R184, RZ, 0x7610, R133 ;  /* 0x00007610ffb87816 */ /* 0x000fe20000000085 */
[----:B------:R-:W-:Y:S01]  /*0ca0*/  FADD.FTZ R133, -R180, R205 ;  /* 0x000000cdb4857221 */ /* 0x000fe20000010100 */
[----:B------:R-:W-:-:S02]  /*0cb0*/  PRMT R130, RZ, 0x7610, R134 ;  /* 0x00007610ff827816 */ /* 0x000fc40000000086 */
[----:B------:R-:W-:Y:S02]  /*0cc0*/  PRMT R199, RZ, 0x5410, R124 ;  /* 0x00005410ffc77816 */ /* 0x000fe4000000007c */
[----:B------:R-:W-:Y:S01]  /*0cd0*/  PRMT R203, RZ, 0x5410, R128 ;  /* 0x00005410ffcb7816 */ /* 0x000fe20000000080 */
[C---:B------:R-:W-:Y:S01]  /*0ce0*/  FADD.FTZ R128, -R180.reuse, R187 ;  /* 0x000000bbb4807221 */ /* 0x040fe20000010100 */
[----:B------:R-:W-:Y:S02]  /*0cf0*/  PRMT R237, RZ, 0x5410, R127 ;  /* 0x00005410ffed7816 */ /* 0x000fe4000000007f */
[----:B------:R-:W-:Y:S01]  /*0d00*/  PRMT R201, RZ, 0x5410, R140 ;  /* 0x00005410ffc97816 */ /* 0x000fe2000000008c */
[----:B------:R-:W-:Y:S01]  /*0d10*/  FADD.FTZ R200, -R180, R130 ;  /* 0x00000082b4c87221 */ /* 0x000fe20000010100 */
[----:B------:R-:W-:Y:S01]  /*0d20*/  PRMT R209, RZ, 0x7610, R121 ;  /* 0x00007610ffd17816 */ /* 0x000fe20000000079 */
[C---:B------:R-:W-:Y:S01]  /*0d30*/  FMUL.FTZ R129, R196.reuse, R129 ;  /* 0x00000081c4817220 */ /* 0x040fe20000410000 */
[----:B------:R-:W-:Y:S01]  /*0d40*/  PRMT R208, RZ, 0x7610, R124 ;  /* 0x00007610ffd07816 */ /* 0x000fe2000000007c */
[C---:B------:R-:W-:Y:S01]  /*0d50*/  FMUL.FTZ R236, R196.reuse, R236 ;  /* 0x000000ecc4ec7220 */ /* 0x040fe20000410000 */
[----:B------:R-:W-:Y:S01]  /*0d60*/  PRMT R127, RZ, 0x7610, R127 ;  /* 0x00007610ff7f7816 */ /* 0x000fe2000000007f */
[----:B------:R-:W-:Y:S01]  /*0d70*/  FMUL.FTZ R133, R196, R133 ;  /* 0x00000085c4857220 */ /* 0x000fe20000410000 */
[----:B------:R-:W-:-:S02]  /*0d80*/  PRMT R224, RZ, 0x5410, R131 ;  /* 0x00005410ffe07816 */ /* 0x000fc40000000083 */
[----:B------:R-:W-:Y:S01]  /*0d90*/  PRMT R226, RZ, 0x7610, R131 ;  /* 0x00007610ffe27816 */ /* 0x000fe20000000083 */
[----:B------:R-:W-:Y:S01]  /*0da0*/  FADD.FTZ R131, -R180, R185 ;  /* 0x000000b9b4837221 */ /* 0x000fe20000010100 */
[----:B------:R-:W-:Y:S01]  /*0db0*/  PRMT R140, RZ, 0x7610, R140 ;  /* 0x00007610ff8c7816 */ /* 0x000fe2000000008c */
[----:B------:R-:W-:Y:S02]  /*0dc0*/  FMUL.FTZ R128, R196, R128 ;  /* 0x00000080c4807220 */ /* 0x000fe40000410000 */
[----:B------:R-:W-:Y:S01]  /*0dd0*/  FMUL.FTZ R130, R96, R199 ;  /* 0x000000c760827220 */ /* 0x000fe20000410000 */
[----:B------:R-:W-:Y:S01]  /*0de0*/  PRMT R211, RZ, 0x5410, R122 ;  /* 0x00005410ffd37816 */ /* 0x000fe2000000007a */
[----:B------:R-:W-:Y:S01]  /*0df0*/  FADD.FTZ R209, -R180, R209 ;  /* 0x000000d1b4d17221 */ /* 0x000fe20000010100 */
[----:B------:R-:W-:Y:S01]  /*0e00*/  PRMT R210, RZ, 0x5410, R125 ;  /* 0x00005410ffd27816 */ /* 0x000fe2000000007d */
[----:B------:R-:W-:Y:S02]  /*0e10*/  FADD.FTZ R34, R208, R34 ;  /* 0x00000022d0227221 */ /* 0x000fe40000010000 */
[----:B------:R-:W-:-:S02]  /*0e20*/  FMUL.FTZ R131, R196, R131 ;  /* 0x00000083c4837220 */ /* 0x000fc40000410000 */
[----:B------:R-:W-:Y:S02]  /*0e30*/  FFMA.FTZ R2, R129, R208, R2 ;  /* 0x000000d081027223 */ /* 0x000fe40000010002 */
[----:B------:R-:W-:Y:S02]  /*0e40*/  FADD.FTZ R156, R127, R156 ;  /* 0x0000009c7f9c7221 */ /* 0x000fe40000010000 */
[-C--:B------:R-:W-:Y:S02]  /*0e50*/  FFMA.FTZ R8, R236, R127.reuse, R8 ;  /* 0x0000007fec087223 */ /* 0x080fe40000010008 */
[----:B------:R-:W-:Y:S02]  /*0e60*/  FMUL.FTZ R238, R95, R127 ;  /* 0x0000007f5fee7220 */ /* 0x000fe40000410000 */
[----:B------:R-:W-:Y:S02]  /*0e70*/  FADD.FTZ R158, R140, R158 ;  /* 0x0000009e8c9e7221 */ /* 0x000fe40000010000 */
[----:B------:R-:W-:-:S02]  /*0e80*/  FFMA.FTZ R10, R133, R140, R10 ;  /* 0x0000008c850a7223 */ /* 0x000fc4000001000a */
[----:B------:R-:W-:Y:S02]  /*0e90*/  FMUL.FTZ R217, R89, R140 ;  /* 0x0000008c59d97220 */ /* 0x000fe40000410000 */
[----:B------:R-:W-:Y:S02]  /*0ea0*/  FMUL.FTZ R208, R97, R208 ;  /* 0x000000d061d07220 */ /* 0x000fe40000410000 */
[----:B------:R-:W-:Y:S02]  /*0eb0*/  FADD.FTZ R140, RZ, R130 ;  /* 0x00000082ff8c7221 */ /* 0x000fe40000010000 */
[----:B------:R-:W-:Y:S01]  /*0ec0*/  FFMA.FTZ R127, R128, R130, RZ ;  /* 0x00000082807f7223 */ /* 0x000fe200000100ff */
[----:B------:R-:W-:Y:S01]  /*0ed0*/  PRMT R213, RZ, 0x7610, R122 ;  /* 0x00007610ffd57816 */ /* 0x000fe2000000007a */
[----:B------:R-:W-:Y:S01]  /*0ee0*/  FADD.FTZ R211, -R180, R211 ;  /* 0x000000d3b4d37221 */ /* 0x000fe20000010100 */
[----:B------:R-:W-:Y:S01]  /*0ef0*/  PRMT R212, RZ, 0x7610, R125 ;  /* 0x00007610ffd47816 */ /* 0x000fe2000000007d */
[----:B------:R-:W-:-:S02]  /*0f00*/  FADD.FTZ R153, R210, R153 ;  /* 0x00000099d2997221 */ /* 0x000fc40000010000 */
[----:B------:R-:W-:Y:S02]  /*0f10*/  FMUL.FTZ R209, R196, R209 ;  /* 0x000000d1c4d17220 */ /* 0x000fe40000410000 */
[-C--:B------:R-:W-:Y:S02]  /*0f20*/  FFMA.FTZ R5, R131, R210.reuse, R5 ;  /* 0x000000d283057223 */ /* 0x080fe40000010005 */
[----:B------:R-:W-:Y:S02]  /*0f30*/  FMUL.FTZ R210, R98, R210 ;  /* 0x000000d262d27220 */ /* 0x000fe40000410000 */
[----:B------:R-:W-:Y:S02]  /*0f40*/  FADD.FTZ R140, R140, R208 ;  /* 0x000000d08c8c7221 */ /* 0x000fe40000010000 */
[----:B------:R-:W-:Y:S01]  /*0f50*/  FFMA.FTZ R127, R129, R208, R127 ;  /* 0x000000d0817f7223 */ /* 0x000fe2000001007f */
        /* <DEDUP_REMOVED lines=27> */
[----:B------:R-:W-:Y:S01]  /*1110*/  FFMA.FTZ R127, R213, R235, R127 ;  /* 0x000000ebd57f7223 */ /* 0x000fe2000001007f */
[--C-:B------:R-:W-:Y:S01]  /*1120*/  PRMT R181, RZ, 0x5410, R132.reuse ;  /* 0x00005410ffb57816 */ /* 0x100fe20000000084 */
[----:B------:R-:W-:Y:S01]  /*1130*/  FADD.FTZ R140, R140, R237 ;  /* 0x000000ed8c8c7221 */ /* 0x000fe20000010000 */
[----:B------:R-:W-:Y:S01]  /*1140*/  PRMT R183, RZ, 0x7610, R132 ;  /* 0x00007610ffb77816 */ /* 0x000fe20000000084 */
[----:B------:R-:W-:-:S02]  /*1150*/  FADD.FTZ R132, -R180, R203 ;  /* 0x000000cbb4847221 */ /* 0x000fc40000010100 */
[----:B------:R-:W-:Y:S02]  /*1160*/  FFMA.FTZ R127, R215, R237, R127 ;  /* 0x000000edd77f7223 */ /* 0x000fe4000001007f */
[----:B------:R-:W-:Y:S02]  /*1170*/  FADD.FTZ R216, -R180, R216 ;  /* 0x000000d8b4d87221 */ /* 0x000fe40000010100 */
[----:B------:R-:W-:Y:S02]  /*1180*/  FADD.FTZ R35, R199, R35 ;  /* 0x00000023c7237221 */ /* 0x000fe40000010000 */
[----:B------:R-:W-:Y:S02]  /*1190*/  FFMA.FTZ R3, R128, R199, R3 ;  /* 0x000000c780037223 */ /* 0x000fe40000010003 */
[----:B------:R-:W-:Y:S02]  /*11a0*/  FMUL.FTZ R132, R196, R132 ;  /* 0x00000084c4847220 */ /* 0x000fe40000410000 */
[----:B------:R-:W-:-:S02]  /*11b0*/  FMUL.FTZ R199, R88, R201 ;  /* 0x000000c958c77220 */ /* 0x000fc40000410000 */
[----:B------:R-:W-:Y:S02]  /*11c0*/  FADD.FTZ R140, R140, R238 ;  /* 0x000000ee8c8c7221 */ /* 0x000fe40000010000 */
[----:B------:R-:W-:Y:S01]  /*11d0*/  FFMA.FTZ R127, R236, R238, R127 ;  /* 0x000000eeec7f7223 */ /* 0x000fe2000001007f */
[----:B------:R-:W-:Y:S01]  /*11e0*/  PRMT R219, RZ, 0x5410, R141 ;  /* 0x00005410ffdb7816 */ /* 0x000fe2000000008d */
[----:B------:R-:W-:Y:S02]  /*11f0*/  FADD.FTZ R218, -R180, R218 ;  /* 0x000000dab4da7221 */ /* 0x000fe40000010100 */
        /* <DEDUP_REMOVED lines=21> */
[-C--:B------:R-:W-:Y:S02]  /*1350*/  FFMA.FTZ R15, R220, R223.reuse, R15 ;  /* 0x000000dfdc0f7223 */ /* 0x080fe4000001000f */
[----:B------:R-:W-:Y:S02]  /*1360*/  FADD.FTZ R222, -R180, R222 ;  /* 0x000000deb4de7221 */ /* 0x000fe40000010100 */
[----:B------:R-:W-:Y:S02]  /*1370*/  FMUL.FTZ R223, R84, R223 ;  /* 0x000000df54df7220 */ /* 0x000fe40000410000 */
[----:B------:R-:W-:Y:S02]  /*1380*/  FADD.FTZ R140, R140, R221 ;  /* 0x000000dd8c8c7221 */ /* 0x000fe40000010000 */
[----:B------:R-:W-:Y:S01]  /*1390*/  FFMA.FTZ R127, R218, R221, R127 ;  /* 0x000000ddda7f7223 */ /* 0x000fe2000001007f */
        /* <DEDUP_REMOVED lines=20> */
[----:B------:R-:W-:Y:S01]  /*14e0*/  FFMA.FTZ R127, R222, R225, R127 ;  /* 0x000000e1de7f7223 */ /* 0x000fe2000001007f */
[----:B------:R-:W-:-:S02]  /*14f0*/  PRMT R123, RZ, 0x7610, R137 ;  /* 0x00007610ff7b7816 */ /* 0x000fc40000000089 */
[--C-:B------:R-:W-:Y:S02]  /*1500*/  PRMT R122, RZ, 0x5410, R138.reuse ;  /* 0x00005410ff7a7816 */ /* 0x100fe4000000008a */
[----:B------:R-:W-:Y:S02]  /*1510*/  PRMT R121, RZ, 0x7610, R138 ;  /* 0x00007610ff797816 */ /* 0x000fe4000000008a */
[--C-:B------:R-:W-:Y:S02]  /*1520*/  PRMT R120, RZ, 0x5410, R139.reuse ;  /* 0x00005410ff787816 */ /* 0x100fe4000000008b */
[----:B------:R-:W-:Y:S01]  /*1530*/  PRMT R139, RZ, 0x7610, R139 ;  /* 0x00007610ff8b7816 */ /* 0x000fe2000000008b */
[C---:B------:R-:W-:Y:S01]  /*1540*/  FADD.FTZ R138, -R180.reuse, R183 ;  /* 0x000000b7b48a7221 */ /* 0x040fe20000010100 */
[----:B------:R-:W-:Y:S01]  /*1550*/  PRMT R135, RZ, 0x5410, R144 ;  /* 0x00005410ff877816 */ /* 0x000fe20000000090 */
[----:B------:R-:W-:Y:S02]  /*1560*/  FADD.FTZ R136, -R180, R125 ;  /* 0x0000007db4887221 */ /* 0x000fe40000010100 */
[----:B------:R-:W-:-:S02]  /*1570*/  FADD.FTZ R164, R228, R164 ;  /* 0x000000a4e4a47221 */ /* 0x000fc40000010000 */
[----:B------:R-:W-:Y:S02]  /*1580*/  FMUL.FTZ R134, R196, R134 ;  /* 0x00000086c4867220 */ /* 0x000fe40000410000 */
[----:B------:R-:W-:Y:S02]  /*1590*/  FFMA.FTZ R16, R226, R228, R16 ;  /* 0x000000e4e2107223 */ /* 0x000fe40000010010 */
        /* <DEDUP_REMOVED lines=12> */
[----:B------:R-:W-:Y:S02]  /*1660*/  FADD.FTZ R140, R140, R227 ;  /* 0x000000e38c8c7221 */ /* 0x000fe40000010000 */
[----:B------:R-:W-:Y:S02]  /*1670*/  FFMA.FTZ R127, R224, R227, R127 ;  /* 0x000000e3e07f7223 */ /* 0x000fe4000001007f */
[----:B------:R-:W-:Y:S01]  /*1680*/  FADD.FTZ R180, -R180, R139 ;  /* 0x0000008bb4b47221 */ /* 0x000fe20000010100 */
        /* <DEDUP_REMOVED lines=80> */
[----:B------:R-:W-:Y:S02]  /*1b90*/  FADD.FTZ R170, R146, R170 ;  /* 0x000000aa92aa7221 */ /* 0x000fe40000010000 */
[----:B------:R-:W-:Y:S02]  /*1ba0*/  FFMA.FTZ R22, R200, R146, R22 ;  /* 0x00000092c8167223 */ /* 0x000fe40000010016 */
[----:B------:R-:W-:Y:S02]  /*1bb0*/  FADD.FTZ R176, R145, R176 ;  /* 0x000000b091b07221 */ /* 0x000fe40000010000 */
[----:B------:R-:W-:Y:S02]  /*1bc0*/  FFMA.FTZ R28, R144, R145, R28 ;  /* 0x00000091901c7223 */ /* 0x000fe4000001001c */
[----:B------:R-:W-:-:S02]  /*1bd0*/  FMUL.FTZ R146, R196, R122 ;  /* 0x0000007ac4927220 */ /* 0x000fc40000410000 */
        /* <DEDUP_REMOVED lines=15> */
[----:B------:R-:W-:Y:S01]  /*1cd0*/  FFMA.FTZ R127, R146, R147, R127 ;  /* 0x00000093927f7223 */ /* 0x000fe2000001007f */
[----:B------:R-:W-:Y:S01]  /*1ce0*/  PRMT R181, RZ, 0x7610, R151 ;  /* 0x00007610ffb57816 */ /* 0x000fe20000000097 */
        /* <DEDUP_REMOVED lines=13> */
[----:B------:R-:W-:Y:S01]  /*1dc0*/  FFMA.FTZ R123, R180, R181, R123 ;  /* 0x000000b5b47b7223 */ /* 0x000fe2000001007b */
[----:B------:R-:W-:Y:S05]  /*1dd0*/  BRA.DIV ~URZ, `(.L_x_2923) ;  /* 0x000026627f007947 */ /* 0x000fea000b800000 */
[----:B------:R0:W1:Y:S02]  /*1de0*/  SHFL.DOWN PT, R125, R122, 0x10, 0x1f ;  /* 0x0a001f007a7d7f89 */ /* 0x00006400000e0000 */
.L_x_2927:
[----:B------:R-:W-:Y:S05]  /*1df0*/  BRA.DIV ~URZ, `(.L_x_2924) ;  /* 0x000026c27f007947 */ /* 0x000fea000b800000 */
[----:B------:R-:W2:Y:S01]  /*1e00*/  SHFL.DOWN PT, R120, R123, 0x10, 0x1f ;  /* 0x0a001f007b787f89 */ /* 0x000ea200000e0000 */
[----:B01----:R-:W-:Y:S02]  /*1e10*/  FADD.FTZ R122, R122, R125 ;  /* 0x0000007d7a7a7221 */ /* 0x003fe40000010000 */
        /* <DEDUP_REMOVED lines=15> */
.L_x_2928:
        /* <DEDUP_REMOVED lines=35> */
[----:B------:R-:W-:Y:S02]  /*2140*/  FADD.FTZ R120, R122, R120 ;  /* 0x000000787a787221 */ /* 0x000fe40000010000 */
[----:B------:R-:W-:Y:S02]  /*2150*/  FADD.FTZ R121, R123, R121 ;  /* 0x000000797b797221 */ /* 0x000fe40000010000 */
[----:B------:R-:W-:Y:S02]  /*2160*/  FMUL.FTZ R120, R120, c[0x0][0x1e0] ;  /* 0x0000780078787a20 */ /* 0x000fe40000410000 */
[----:B------:R-:W-:-:S03]  /*2170*/  FMUL.FTZ R207, R121, c[0x0][0x1e0] ;  /* 0x0000780079cf7a20 */ /* 0x000fc60000410000 */
[----:B------:R-:W-:Y:S02]  /*2180*/  FSEL R206, R120, RZ, !P0 ;  /* 0x000000ff78ce7208 */ /* 0x000fe40004000000 */
[----:B-----5:R-:W-:Y:S02]  /*2190*/  @P1 PRMT R123, RZ, 0x5410, R103 ;  /* 0x00005410ff7b1816 */ /* 0x020fe40000000067 */
[----:B------:R-:W-:Y:S01]  /*21a0*/  ISETP.NE.U32.AND P0, PT, RZ, c[0x0][0x258], PT ;  /* 0x00009600ff007a0c */ /* 0x000fe20003f05070 */
[-CC-:B------:R-:W-:Y:S02]  /*21b0*/  FFMA.FTZ R122, R215, R207.reuse, R206.reuse ;  /* 0x000000cfd77a7223 */ /* 0x180fe400000100ce */
[-C--:B------:R-:W-:Y:S02]  /*21c0*/  FFMA.FTZ R120, R129, R207.reuse, R206 ;  /* 0x000000cf81787223 */ /* 0x080fe400000100ce */
[----:B------:R-:W-:Y:S02]  /*21d0*/  FADD.FTZ R237, R237, -R122 ;  /* 0x8000007aeded7221 */ /* 0x000fe40000010000 */
[----:B------:R-:W-:-:S02]  /*21e0*/  FFMA.FTZ R128, R128, R207, R206 ;  /* 0x000000cf80807223 */ /* 0x000fc400000100ce */
[----:B------:R-:W-:Y:S02]  /*21f0*/  FADD.FTZ R120, R208, -R120 ;  /* 0x80000078d0787221 */ /* 0x000fe40000010000 */
[----:B------:R-:W-:Y:S02]  /*2200*/  FMUL.FTZ R208, R196, R237 ;  /* 0x000000edc4d07220 */ /* 0x000fe40000410000 */
[-CC-:B------:R-:W-:Y:S02]  /*2210*/  FFMA.FTZ R121, R209, R207.reuse, R206.reuse ;  /* 0x000000cfd1797223 */ /* 0x180fe400000100ce */
[----:B------:R-:W-:Y:S01]  /*2220*/  FFMA.FTZ R124, R131, R207, R206 ;  /* 0x000000cf837c7223 */ /* 0x000fe200000100ce */
[----:B------:R-:W-:Y:S01]  /*2230*/  ISETP.NE.AND.EX P0, PT, RZ, c[0x0][0x25c], PT, P0 ;  /* 0x00009700ff007a0c */ /* 0x000fe20003f05300 */
[----:B------:R-:W-:Y:S01]  /*2240*/  FADD.FTZ R130, R130, -R128 ;  /* 0x8000008082827221 */ /* 0x000fe20000010000 */
[----:B------:R-:W2:Y:S01]  /*2250*/  LDL.LU R237, [R1+0x1c] ;  /* 0x00001c0001ed7983 */ /* 0x000ea20000300800 */
[----:B------:R-:W-:Y:S01]  /*2260*/  @P1 FADD.FTZ R208, R208, R123 ;  /* 0x0000007bd0d01221 */ /* 0x000fe20000010000 */
[----:B------:R-:W-:Y:S01]  /*2270*/  @P1 PRMT R123, RZ, 0x5410, R100 ;  /* 0x00005410ff7b1816 */ /* 0x000fe20000000064 */
[----:B------:R-:W-:-:S02]  /*2280*/  FADD.FTZ R121, R212, -R121 ;  /* 0x80000079d4797221 */ /* 0x000fc40000010000 */
[----:B------:R-:W-:Y:S02]  /*2290*/  FMUL.FTZ R212, R196, R130 ;  /* 0x00000082c4d47220 */ /* 0x000fe40000410000 */
[----:B------:R-:W-:Y:S02]  /*22a0*/  FADD.FTZ R124, R210, -R124 ;  /* 0x8000007cd27c7221 */ /* 0x000fe40000010000 */
[----:B------:R-:W-:Y:S01]  /*22b0*/  @P1 FADD.FTZ R212, R212, R123 ;  /* 0x0000007bd4d41221 */ /* 0x000fe20000010000 */
[----:B------:R-:W-:Y:S01]  /*22c0*/  @P1 PRMT R123, RZ, 0x5410, R101 ;  /* 0x00005410ff7b1816 */ /* 0x000fe20000000065 */
[----:B------:R-:W-:Y:S02]  /*22d0*/  FMUL.FTZ R124, R196, R124 ;  /* 0x0000007cc47c7220 */ /* 0x000fe40000410000 */
[----:B------:R-:W-:Y:S02]  /*22e0*/  FFMA.FTZ R211, R211, R207, R206 ;  /* 0x000000cfd3d37223 */ /* 0x000fe400000100ce */
[----:B------:R-:W-:-:S02]  /*22f0*/  @P1 FADD.FTZ R124, R124, R123 ;  /* 0x0000007b7c7c1221 */ /* 0x000fc40000010000 */
[-CC-:B------:R-:W-:Y:S02]  /*2300*/  FFMA.FTZ R122, R213, R207.reuse, R206.reuse ;  /* 0x000000cfd57a7223 */ /* 0x180fe400000100ce */
[----:B------:R-:W-:Y:S01]  /*2310*/  FADD.FTZ R210, R214, -R211 ;  /* 0x800000d3d6d27221 */ /* 0x000fe20000010000 */
[----:B------:R-:W-:Y:S01]  /*2320*/  @P0 F2FP.BF16.PACK_AB R123, RZ, R124 ;  /* 0x0000007cff7b023e */ /* 0x000fe200000010ff */
[----:B------:R-:W-:Y:S02]  /*2330*/  FFMA.FTZ R125, R236, R207, R206 ;  /* 0x000000cfec7d7223 */ /* 0x000fe400000100ce */
[----:B------:R-:W-:Y:S01]  /*2340*/  FMUL.FTZ R215, R196, R120 ;  /* 0x00000078c4d77220 */ /* 0x000fe20000410000 */
[----:B------:R-:W-:Y:S01]  /*2350*/  @P1 PRMT R120, RZ, 0x7610, R100 ;  /* 0x00007610ff781816 */ /* 0x000fe20000000064 */
[----:B------:R-:W-:Y:S01]  /*2360*/  FADD.FTZ R211, R235, -R122 ;  /* 0x8000007aebd37221 */ /* 0x000fe20000010000 */
[----:B------:R-:W-:Y:S02]  /*2370*/  @P0 F2FP.BF16.PACK_AB R122, RZ, R212 ;  /* 0x000000d4ff7a023e */ /* 0x000fe400000010ff */
[----:B------:R-:W-:Y:S01]  /*2380*/  @P0 PRMT R117, R123, 0x7610, R117 ;  /* 0x000076107b750816 */ /* 0x000fe20000000075 */
[----:B------:R-:W-:Y:S01]  /*2390*/  FADD.FTZ R209, R238, -R125 ;  /* 0x8000007deed17221 */ /* 0x000fe20000010000 */
[----:B------:R-:W-:Y:S01]  /*23a0*/  @P1 PRMT R123, RZ, 0x5410, R102 ;  /* 0x00005410ff7b1816 */ /* 0x000fe20000000066 */
[----:B------:R-:W-:Y:S01]  /*23b0*/  FMUL.FTZ R210, R196, R210 ;  /* 0x000000d2c4d27220 */ /* 0x000fe20000410000 */
[----:B------:R-:W-:Y:S01]  /*23c0*/  @P0 PRMT R116, R122, 0x7610, R116 ;  /* 0x000076107a740816 */ /* 0x000fe20000000074 */
[C---:B------:R-:W-:Y:S01]  /*23d0*/  FMUL.FTZ R214, R196.reuse, R121 ;  /* 0x00000079c4d67220 */ /* 0x040fe20000410000 */
[----:B------:R-:W-:Y:S01]  /*23e0*/  @P1 PRMT R121, RZ, 0x7610, R101 ;  /* 0x00007610ff791816 */ /* 0x000fe20000000065 */
[----:B------:R-:W-:Y:S01]  /*23f0*/  @P1 FADD.FTZ R215, R215, R120 ;  /* 0x00000078d7d71221 */ /* 0x000fe20000010000 */
[----:B------:R-:W-:Y:S01]  /*2400*/  @P1 PRMT R122, RZ, 0x7610, R103 ;  /* 0x00007610ff7a1816 */ /* 0x000fe20000000067 */
[----:B------:R-:W-:Y:S01]  /*2410*/  FMUL.FTZ R209, R196, R209 ;  /* 0x000000d1c4d17220 */ /* 0x000fe20000410000 */
[----:B------:R-:W-:Y:S01]  /*2420*/  @P1 PRMT R120, RZ, 0x7610, R102 ;  /* 0x00007610ff781816 */ /* 0x000fe20000000066 */
[----:B------:R-:W-:Y:S01]  /*2430*/  @P1 FADD.FTZ R210, R210, R123 ;  /* 0x0000007bd2d21221 */ /* 0x000fe20000010000 */
[----:B------:R-:W-:Y:S01]  /*2440*/  HFMA2.MMA R235, -RZ, RZ, 0, 9.5367431640625e-07 ;  /* 0x00000010ffeb7435 */ /* 0x000fe200000001ff */
[----:B------:R-:W-:Y:S01]  /*2450*/  FMUL.FTZ R211, R196, R211 ;  /* 0x000000d3c4d37220 */ /* 0x000fe20000410000 */
[----:B------:R-:W-:Y:S01]  /*2460*/  @P0 F2FP.BF16.PACK_AB R125, RZ, R208 ;  /* 0x000000d0ff7d023e */ /* 0x000fe200000010ff */
[----:B------:R-:W-:Y:S01]  /*2470*/  @P1 FADD.FTZ R214, R214, R121 ;  /* 0x00000079d6d61221 */ /* 0x000fe20000010000 */
[----:B------:R-:W3:Y:S01]  /*2480*/  LDL.LU R236, [R1+0x20] ;  /* 0x0000200001ec7983 */ /* 0x000ee20000300800 */
[----:B------:R-:W-:Y:S01]  /*2490*/  @P1 FADD.FTZ R209, R209, R122 ;  /* 0x0000007ad1d11221 */ /* 0x000fe20000010000 */
[----:B------:R-:W-:Y:S01]  /*24a0*/  @P0 F2FP.BF16.PACK_AB R122, RZ, R210 ;  /* 0x000000d2ff7a023e */ /* 0x000fe200000010ff */
[----:B------:R-:W-:Y:S01]  /*24b0*/  @P1 FADD.FTZ R211, R211, R120 ;  /* 0x00000078d3d31221 */ /* 0x000fe20000010000 */
[----:B------:R-:W-:-:S02]  /*24c0*/  @P0 PRMT R119, R125, 0x7610, R119 ;  /* 0x000076107d770816 */ /* 0x000fc40000000077 */
[----:B------:R-:W-:Y:S01]  /*24d0*/  IMAD.WIDE.U32 R128, R194, R235, c[0x0][0x170] ;  /* 0x00005c00c2807625 */ /* 0x000fe200078e00eb */
[----:B------:R-:W-:Y:S01]  /*24e0*/  @P0 F2FP.BF16.PACK_AB R120, RZ, R215 ;  /* 0x000000d7ff78023e */ /* 0x000fe200000010ff */
[----:B------:R-:W4:Y:S01]  /*24f0*/  LDL.LU R238, [R1+0x14] ;  /* 0x0000140001ee7983 */ /* 0x000f220000300800 */
[----:B------:R-:W-:Y:S02]  /*2500*/  @P0 F2FP.BF16.PACK_AB R121, RZ, R214 ;  /* 0x000000d6ff79023e */ /* 0x000fe400000010ff */
[----:B------:R-:W-:Y:S01]  /*2510*/  @P0 F2FP.BF16.PACK_AB R125, RZ, R209 ;  /* 0x000000d1ff7d023e */ /* 0x000fe200000010ff */
[----:B------:R-:W-:Y:S01]  /*2520*/  FMUL.FTZ R208, R208, R195 ;  /* 0x000000c3d0d07220 */ /* 0x000fe20000410000 */
[----:B------:R-:W-:Y:S01]  /*2530*/  @P0 F2FP.BF16.PACK_AB R123, RZ, R211 ;  /* 0x000000d3ff7b023e */ /* 0x000fe200000010ff */
[----:B------:R-:W-:Y:S01]  /*2540*/  FMUL.FTZ R210, R210, R195 ;  /* 0x000000c3d2d27220 */ /* 0x000fe20000410000 */
[----:B------:R-:W-:Y:S01]  /*2550*/  @P0 PRMT R118, R122, 0x7610, R118 ;  /* 0x000076107a760816 */ /* 0x000fe20000000076 */
[----:B------:R-:W2:Y:S01]  /*2560*/  LDG.E.128 R128, [R128.64] ;  /* 0x0000000480807981 */ /* 0x000ea2000c1e1d00 */
[----:B------:R-:W-:-:S02]  /*2570*/  @P0 PRMT R116, R116, 0x5410, R120 ;  /* 0x0000541074740816 */ /* 0x000fc40000000078 */
[----:B------:R-:W-:Y:S01]  /*2580*/  @P0 PRMT R117, R117, 0x5410, R121 ;  /* 0x0000541075750816 */ /* 0x000fe20000000079 */
[----:B------:R-:W-:Y:S01]  /*2590*/  @P0 IMAD.WIDE.U32 R120, R194, R235, c[0x0][0x258] ;  /* 0x00009600c2780625 */ /* 0x000fe200078e00eb */
[----:B------:R-:W-:Y:S02]  /*25a0*/  @P0 PRMT R119, R119, 0x5410, R125 ;  /* 0x0000541077770816 */ /* 0x000fe4000000007d */
[----:B------:R-:W-:Y:S01]  /*25b0*/  @P0 PRMT R118, R118, 0x5410, R123 ;  /* 0x0000541076760816 */ /* 0x000fe2000000007b */
[-C--:B------:R-:W-:Y:S02]  /*25c0*/  FMUL.FTZ R209, R209, R195.reuse ;  /* 0x000000c3d1d17220 */ /* 0x080fe40000410000 */
[----:B------:R-:W-:Y:S02]  /*25d0*/  FMUL.FTZ R211, R211, R195 ;  /* 0x000000c3d3d37220 */ /* 0x000fe40000410000 */
[----:B------:R0:W-:Y:S01]  /*25e0*/  @P0 STG.E.128 [R120.64], R116 ;  /* 0x0000007478000986 */ /* 0x0001e2000c101d04 */
[----:B------:R-:W-:-:S02]  /*25f0*/  FMUL.FTZ R123, R62, R208 ;  /* 0x000000d03e7b7220 */ /* 0x000fc40000410000 */
[----:B------:R-:W-:Y:S02]  /*2600*/  FMUL.FTZ R122, R60, R210 ;  /* 0x000000d23c7a7220 */ /* 0x000fe40000410000 */
[-C--:B------:R-:W-:Y:S02]  /*2610*/  FMUL.FTZ R212, R212, R195.reuse ;  /* 0x000000c3d4d47220 */ /* 0x080fe40000410000 */
[-C--:B------:R-:W-:Y:S02]  /*2620*/  FMUL.FTZ R213, R124, R195.reuse ;  /* 0x000000c37cd57220 */ /* 0x080fe40000410000 */
[-C--:B------:R-:W-:Y:S02]  /*2630*/  FMUL.FTZ R214, R214, R195.reuse ;  /* 0x000000c3d6d67220 */ /* 0x080fe40000410000 */
[----:B------:R-:W-:Y:S02]  /*2640*/  FMUL.FTZ R215, R215, R195 ;  /* 0x000000c3d7d77220 */ /* 0x000fe40000410000 */
[----:B0-----:R-:W-:-:S02]  /*2650*/  FMUL.FTZ R121, R63, R209 ;  /* 0x000000d13f797220 */ /* 0x001fc40000410000 */
[----:B------:R-:W-:Y:S02]  /*2660*/  FMUL.FTZ R120, R61, R211 ;  /* 0x000000d33d787220 */ /* 0x000fe40000410000 */
[----:B------:R-:W-:Y:S01]  /*2670*/  FMUL.FTZ R125, R67, R214 ;  /* 0x000000d6437d7220 */ /* 0x000fe20000410000 */
[----:B------:R-:W-:Y:S01]  /*2680*/  F2FP.BF16.PACK_AB R123, R121, R123 ;  /* 0x0000007b797b723e */ /* 0x000fe200000010ff */
[----:B------:R-:W-:Y:S01]  /*2690*/  FMUL.FTZ R121, R66, R213 ;  /* 0x000000d542797220 */ /* 0x000fe20000410000 */
[----:B------:R-:W-:Y:S01]  /*26a0*/  F2FP.BF16.PACK_AB R122, R120, R122 ;  /* 0x0000007a787a723e */ /* 0x000fe200000010ff */
[----:B------:R-:W-:Y:S02]  /*26b0*/  FMUL.FTZ R120, R64, R212 ;  /* 0x000000d440787220 */ /* 0x000fe40000410000 */
[----:B------:R-:W-:Y:S01]  /*26c0*/  FMUL.FTZ R124, R65, R215 ;  /* 0x000000d7417c7220 */ /* 0x000fe20000410000 */
[----:B------:R-:W-:Y:S01]  /*26d0*/  F2FP.BF16.PACK_AB R121, R125, R121 ;  /* 0x000000797d79723e */ /* 0x000fe200000010ff */
[----:B------:R-:W-:-:S02]  /*26e0*/  FFMA.FTZ R132, R132, R207, R206 ;  /* 0x000000cf84847223 */ /* 0x000fc400000100ce */
[----:B------:R-:W-:Y:S01]  /*26f0*/  FFMA.FTZ R216, R216, R207, R206 ;  /* 0x000000cfd8d87223 */ /* 0x000fe200000100ce */
[----:B------:R-:W-:Y:S01]  /*2700*/  F2FP.BF16.PACK_AB R120, R124, R120 ;  /* 0x000000787c78723e */ /* 0x000fe200000010ff */
[----:B------:R-:W-:-:S04]  /*2710*/  IMAD.WIDE.U32 R124, R194, R235, c[0x0][0x248] ;  /* 0x00009200c27c7625 */ /* 0x000fc800078e00eb */
[-C--:B------:R-:W-:Y:S02]  /*2720*/  FFMA.FTZ R218, R218, R207.reuse, R206 ;  /* 0x000000cfdada7223 */ /* 0x080fe400000100ce */
[----:B------:R-:W-:Y:S01]  /*2730*/  FADD.FTZ R199, R199, -R132 ;  /* 0x80000084c7c77221 */ /* 0x000fe20000010000 */
[----:B------:R0:W-:Y:S01]  /*2740*/  STG.E.128 [R124.64], R120 ;  /* 0x000000787c007986 */ /* 0x0001e2000c101d04 */
[----:B------:R-:W-:Y:S02]  /*2750*/  FADD.FTZ R219, R219, -R216 ;  /* 0x800000d8dbdb7221 */ /* 0x000fe40000010000 */
[----:B------:R-:W-:Y:S02]  /*2760*/  FFMA.FTZ R220, R220, R207, R206 ;  /* 0x000000cfdcdc7223 */ /* 0x000fe400000100ce */
[----:B------:R-:W-:Y:S02]  /*2770*/  FADD.FTZ R127, R221, -R218 ;  /* 0x800000dadd7f7221 */ /* 0x000fe40000010000 */
[----:B------:R-:W-:-:S02]  /*2780*/  FMUL.FTZ R218, R196, R199 ;  /* 0x000000c7c4da7220 */ /* 0x000fc40000410000 */
[----:B------:R-:W-:Y:S02]  /*2790*/  FMUL.FTZ R219, R196, R219 ;  /* 0x000000dbc4db7220 */ /* 0x000fe40000410000 */
[----:B------:R-:W-:Y:S01]  /*27a0*/  FADD.FTZ R223, R223, -R220 ;  /* 0x800000dcdfdf7221 */ /* 0x000fe20000010000 */
[----:B0-----:R-:W-:Y:S02]  /*27b0*/  @P1 PRMT R121, RZ, 0x5410, R104 ;  /* 0x00005410ff791816 */ /* 0x001fe40000000068 */
[----:B------:R-:W-:-:S03]  /*27c0*/  @P1 PRMT R120, RZ, 0x5410, R105 ;  /* 0x00005410ff781816 */ /* 0x000fc60000000069 */
[----:B------:R-:W-:Y:S01]  /*27d0*/  @P1 FADD.FTZ R218, R218, R121 ;  /* 0x00000079dada1221 */ /* 0x000fe20000010000 */
[----:B------:R-:W-:Y:S01]  /*27e0*/  @P1 PRMT R121, RZ, 0x5410, R106 ;  /* 0x00005410ff791816 */ /* 0x000fe2000000006a */
[----:B------:R-:W-:Y:S02]  /*27f0*/  @P1 FADD.FTZ R219, R219, R120 ;  /* 0x00000078dbdb1221 */ /* 0x000fe40000010000 */
[----:B------:R-:W-:Y:S02]  /*2800*/  FMUL.FTZ R120, R196, R223 ;  /* 0x000000dfc4787220 */ /* 0x000fe40000410000 */
[-CC-:B------:R-:W-:Y:S02]  /*2810*/  FFMA.FTZ R123, R226, R207.reuse, R206.reuse ;  /* 0x000000cfe27b7223 */ /* 0x180fe400000100ce */
[----:B------:R-:W-:Y:S01]  /*2820*/  FFMA.FTZ R126, R133, R207, R206 ;  /* 0x000000cf857e7223 */ /* 0x000fe200000100ce */
[----:B------:R-:W-:Y:S01]  /*2830*/  @P0 F2FP.BF16.PACK_AB R122, RZ, R218 ;  /* 0x000000daff7a023e */ /* 0x000fe200000010ff */
[----:B------:R-:W-:-:S02]  /*2840*/  @P1 FADD.FTZ R120, R120, R121 ;  /* 0x0000007978781221 */ /* 0x000fc40000010000 */
[----:B------:R-:W-:Y:S01]  /*2850*/  FADD.FTZ R121, R228, -R123 ;  /* 0x8000007be4797221 */ /* 0x000fe20000010000 */
[----:B------:R-:W-:Y:S01]  /*2860*/  @P0 F2FP.BF16.PACK_AB R123, RZ, R219 ;  /* 0x000000dbff7b023e */ /* 0x000fe200000010ff */
[----:B------:R-:W-:Y:S01]  /*2870*/  FADD.FTZ R217, R217, -R126 ;  /* 0x8000007ed9d97221 */ /* 0x000fe20000010000 */
[----:B------:R-:W-:Y:S01]  /*2880*/  @P0 PRMT R116, R122, 0x7610, R116 ;  /* 0x000076107a740816 */ /* 0x000fe20000000074 */
[-CC-:B------:R-:W-:Y:S01]  /*2890*/  FFMA.FTZ R222, R222, R207.reuse, R206.reuse ;  /* 0x000000cfdede7223 */ /* 0x180fe200000100ce */
[----:B------:R-:W-:Y:S01]  /*28a0*/  @P0 PRMT R117, R123, 0x7610, R117 ;  /* 0x000076107b750816 */ /* 0x000fe20000000075 */
[----:B------:R-:W-:Y:S01]  /*28b0*/  FFMA.FTZ R224, R224, R207, R206 ;  /* 0x000000cfe0e07223 */ /* 0x000fe200000100ce */
[----:B------:R-:W-:Y:S01]  /*28c0*/  @P1 PRMT R122, RZ, 0x7610, R104 ;  /* 0x00007610ff7a1816 */ /* 0x000fe20000000068 */
[----:B------:R-:W-:Y:S01]  /*28d0*/  FMUL.FTZ R221, R196, R217 ;  /* 0x000000d9c4dd7220 */ /* 0x000fe20000410000 */
[----:B------:R-:W-:Y:S01]  /*28e0*/  @P1 PRMT R123, RZ, 0x7610, R105 ;  /* 0x00007610ff7b1816 */ /* 0x000fe20000000069 */
[----:B------:R-:W-:-:S02]  /*28f0*/  FADD.FTZ R225, R225, -R222 ;  /* 0x800000dee1e17221 */ /* 0x000fc40000010000 */
[C---:B------:R-:W-:Y:S01]  /*2900*/  FMUL.FTZ R220, R196.reuse, R127 ;  /* 0x0000007fc4dc7220 */ /* 0x040fe20000410000 */
[----:B------:R-:W-:Y:S01]  /*2910*/  @P0 F2FP.BF16.PACK_AB R124, RZ, R120 ;  /* 0x00000078ff7c023e */ /* 0x000fe200000010ff */
[----:B------:R-:W-:Y:S01]  /*2920*/  FADD.FTZ R227, R227, -R224 ;  /* 0x800000e0e3e37221 */ /* 0x000fe20000010000 */
[----:B------:R-:W2:Y:S01]  /*2930*/  LDL.LU R222, [R1+0x18] ;  /* 0x0000180001de7983 */ /* 0x000ea20000300800 */
[----:B------:R-:W-:Y:S01]  /*2940*/  FMUL.FTZ R216, R196, R121 ;  /* 0x00000079c4d87220 */ /* 0x000fe20000410000 */
[----:B------:R-:W-:Y:S01]  /*2950*/  @P1 PRMT R121, RZ, 0x7610, R106 ;  /* 0x00007610ff791816 */ /* 0x000fe2000000006a */
[----:B------:R-:W-:Y:S02]  /*2960*/  @P1 FADD.FTZ R221, R221, R122 ;  /* 0x0000007adddd1221 */ /* 0x000fe40000010000 */
[----:B------:R-:W-:Y:S01]  /*2970*/  @P1 FADD.FTZ R220, R220, R123 ;  /* 0x0000007bdcdc1221 */ /* 0x000fe20000010000 */
[----:B------:R-:W-:Y:S01]  /*2980*/  @P1 PRMT R123, RZ, 0x5410, R107 ;  /* 0x00005410ff7b1816 */ /* 0x000fe2000000006b */
[----:B------:R-:W-:Y:S01]  /*2990*/  FMUL.FTZ R122, R196, R225 ;  /* 0x000000e1c47a7220 */ /* 0x000fe20000410000 */
[----:B------:R-:W-:Y:S01]  /*29a0*/  @P0 PRMT R118, R124, 0x7610, R118 ;  /* 0x000076107c760816 */ /* 0x000fe20000000076 */
[----:B------:R-:W-:Y:S01]  /*29b0*/  FMUL.FTZ R132, R196, R227 ;  /* 0x000000e3c4847220 */ /* 0x000fe20000410000 */
[----:B------:R-:W2:Y:S01]  /*29c0*/  LDL.LU R223, [R1+0xc] ;  /* 0x00000c0001df7983 */ /* 0x000ea20000300800 */
[----:B------:R-:W-:Y:S01]  /*29d0*/  @P1 FADD.FTZ R122, R122, R121 ;  /* 0x000000797a7a1221 */ /* 0x000fe20000010000 */
[----:B------:R-:W-:Y:S01]  /*29e0*/  @P1 PRMT R121, RZ, 0x7610, R107 ;  /* 0x00007610ff791816 */ /* 0x000fe2000000006b */
[----:B------:R-:W-:Y:S01]  /*29f0*/  @P1 FADD.FTZ R132, R132, R123 ;  /* 0x0000007b84841221 */ /* 0x000fe20000010000 */
[----:B------:R-:W2:Y:S03]  /*2a00*/  LDL.LU R226, [R1+0x10] ;  /* 0x0000100001e27983 */ /* 0x000ea60000300800 */
[----:B------:R-:W-:Y:S01]  /*2a10*/  @P1 FADD.FTZ R216, R216, R121 ;  /* 0x00000079d8d81221 */ /* 0x000fe20000010000 */
[----:B------:R-:W-:Y:S01]  /*2a20*/  @P0 F2FP.BF16.PACK_AB R125, RZ, R132 ;  /* 0x00000084ff7d023e */ /* 0x000fe200000010ff */
[-C--:B------:R-:W-:Y:S01]  /*2a30*/  FMUL.FTZ R217, R122, R195.reuse ;  /* 0x000000c37ad97220 */ /* 0x080fe20000410000 */
[----:B------:R-:W-:Y:S01]  /*2a40*/  @P0 F2FP.BF16.PACK_AB R124, RZ, R122 ;  /* 0x0000007aff7c023e */ /* 0x000fe200000010ff */
[----:B------:R-:W-:Y:S01]  /*2a50*/  FMUL.FTZ R218, R218, R195 ;  /* 0x000000c3dada7220 */ /* 0x000fe20000410000 */
[----:B------:R-:W-:Y:S01]  /*2a60*/  @P0 F2FP.BF16.PACK_AB R121, RZ, R221 ;  /* 0x000000ddff79023e */ /* 0x000fe200000010ff */
[----:B------:R-:W-:Y:S01]  /*2a70*/  FMUL.FTZ R219, R219, R195 ;  /* 0x000000c3dbdb7220 */ /* 0x000fe20000410000 */
[----:B------:R-:W-:Y:S01]  /*2a80*/  @P0 F2FP.BF16.PACK_AB R123, RZ, R220 ;  /* 0x000000dcff7b023e */ /* 0x000fe200000010ff */
[-CC-:B------:R-:W-:Y:S01]  /*2a90*/  FFMA.FTZ R134, R134, R207.reuse, R206.reuse ;  /* 0x000000cf86867223 */ /* 0x180fe200000100ce */
[----:B------:R-:W-:Y:S01]  /*2aa0*/  @P0 F2FP.BF16.PACK_AB R126, RZ, R216 ;  /* 0x000000d8ff7e023e */ /* 0x000fe200000010ff */
[-CC-:B------:R-:W-:Y:S01]  /*2ab0*/  FFMA.FTZ R186, R186, R207.reuse, R206.reuse ;  /* 0x000000cfbaba7223 */ /* 0x180fe200000100ce */
[----:B------:R-:W-:Y:S01]  /*2ac0*/  @P0 PRMT R119, R125, 0x7610, R119 ;  /* 0x000076107d770816 */ /* 0x000fe20000000077 */
[----:B------:R-:W-:Y:S01]  /*2ad0*/  FFMA.FTZ R138, R138, R207, R206 ;  /* 0x000000cf8a8a7223 */ /* 0x000fe200000100ce */
[----:B------:R-:W-:Y:S01]  /*2ae0*/  @P0 PRMT R118, R118, 0x5410, R124 ;  /* 0x0000541076760816 */ /* 0x000fe2000000007c */
[-C--:B------:R-:W-:Y:S01]  /*2af0*/  IMAD.WIDE.U32 R124, R198, R235.reuse, c[0x0][0x170] ;  /* 0x00005c00c67c7625 */ /* 0x080fe200078e00eb */
[----:B------:R-:W-:Y:S01]  /*2b00*/  @P0 PRMT R116, R116, 0x5410, R121 ;  /* 0x0000541074740816 */ /* 0x000fe20000000079 */
[----:B------:R-:W3:Y:S01]  /*2b10*/  LDL.LU R224, [R1+0x4] ;  /* 0x0000040001e07983 */ /* 0x000ee20000300800 */
[----:B------:R-:W-:Y:S01]  /*2b20*/  @P0 PRMT R117, R117, 0x5410, R123 ;  /* 0x0000541075750816 */ /* 0x000fe2000000007b */
[----:B------:R-:W-:Y:S01]  /*2b30*/  @P0 IMAD.WIDE.U32 R198, R198, R235, c[0x0][0x258] ;  /* 0x00009600c6c60625 */ /* 0x000fe200078e00eb */
[----:B------:R-:W-:Y:S01]  /*2b40*/  @P0 PRMT R119, R119, 0x5410, R126 ;  /* 0x0000541077770816 */ /* 0x000fe2000000007e */
[----:B------:R-:W3:Y:S02]  /*2b50*/  LDL.LU R228, [R1+0x8] ;  /* 0x0000080001e47983 */ /* 0x000ee40000300800 */
[----:B------:R-:W-:-:S02]  /*2b60*/  FMUL.FTZ R216, R216, R195 ;  /* 0x000000c3d8d87220 */ /* 0x000fc40000410000 */
[----:B------:R-:W3:Y:S04]  /*2b70*/  LDG.E.128 R124, [R124.64] ;  /* 0x000000047c7c7981 */ /* 0x000ee8000c1e1d00 */
[----:B------:R0:W-:Y:S01]  /*2b80*/  @P0 STG.E.128 [R198.64], R116 ;  /* 0x00000074c6000986 */ /* 0x0001e2000c101d04 */
[----:B------:R-:W-:Y:S02]  /*2b90*/  FMUL.FTZ R221, R221, R195 ;  /* 0x000000c3dddd7220 */ /* 0x000fe40000410000 */
[----:B------:R-:W-:Y:S01]  /*2ba0*/  FMUL.FTZ R121, R53, R217 ;  /* 0x000000d935797220 */ /* 0x000fe20000410000 */
[----:B------:R-:W4:Y:S01]  /*2bb0*/  LDL.LU R227, [R1] ;  /* 0x0000000001e37983 */ /* 0x000f220000300800 */
[----:B------:R-:W-:Y:S02]  /*2bc0*/  FMUL.FTZ R220, R220, R195 ;  /* 0x000000c3dcdc7220 */ /* 0x000fe40000410000 */
[----:B------:R-:W-:-:S02]  /*2bd0*/  FMUL.FTZ R133, R57, R221 ;  /* 0x000000dd39857220 */ /* 0x000fc40000410000 */
[-C--:B0-----:R-:W-:Y:S02]  /*2be0*/  FMUL.FTZ R199, R132, R195.reuse ;  /* 0x000000c384c77220 */ /* 0x081fe40000410000 */
[----:B------:R-:W-:Y:S02]  /*2bf0*/  FMUL.FTZ R198, R120, R195 ;  /* 0x000000c378c67220 */ /* 0x000fe40000410000 */
[----:B------:R-:W-:Y:S02]  /*2c00*/  FMUL.FTZ R123, R54, R199 ;  /* 0x000000c7367b7220 */ /* 0x000fe40000410000 */
[----:B------:R-:W-:Y:S02]  /*2c10*/  FMUL.FTZ R120, R55, R216 ;  /* 0x000000d837787220 */ /* 0x000fe40000410000 */
[----:B------:R-:W-:-:S03]  /*2c20*/  FMUL.FTZ R122, R52, R198 ;  /* 0x000000c6347a7220 */ /* 0x000fc60000410000 */
[----:B------:R-:W-:Y:S01]  /*2c30*/  F2FP.BF16.PACK_AB R123, R120, R123 ;  /* 0x0000007b787b723e */ /* 0x000fe200000010ff */
[----:B------:R-:W-:Y:S01]  /*2c40*/  FMUL.FTZ R120, R56, R218 ;  /* 0x000000da38787220 */ /* 0x000fe20000410000 */
[----:B------:R-:W-:Y:S01]  /*2c50*/  F2FP.BF16.PACK_AB R122, R121, R122 ;  /* 0x0000007a797a723e */ /* 0x000fe200000010ff */
[----:B------:R-:W-:Y:S02]  /*2c60*/  FMUL.FTZ R121, R58, R219 ;  /* 0x000000db3a797220 */ /* 0x000fe40000410000 */
[----:B------:R-:W-:Y:S01]  /*2c70*/  FMUL.FTZ R132, R59, R220 ;  /* 0x000000dc3b847220 */ /* 0x000fe20000410000 */
[----:B------:R-:W-:Y:S02]  /*2c80*/  F2FP.BF16.PACK_AB R120, R133, R120 ;  /* 0x000000788578723e */ /* 0x000fe400000010ff */
[----:B------:R-:W-:Y:S02]  /*2c90*/  IADD3 R133, R194, 0x100, RZ ;  /* 0x00000100c2857810 */ /* 0x000fe40007ffe0ff */
[----:B------:R-:W-:-:S02]  /*2ca0*/  F2FP.BF16.PACK_AB R121, R132, R121 ;  /* 0x000000798479723e */ /* 0x000fc400000010ff */
[----:B------:R-:W-:Y:S01]  /*2cb0*/  LEA R132, P3, R133, c[0x0][0x248], 0x4 ;  /* 0x0000920085847a11 */ /* 0x000fe200078620ff */
[----:B------:R-:W-:-:S03]  /*2cc0*/  FADD.FTZ R135, R135, -R134 ;  /* 0x8000008687877221 */ /* 0x000fc60000010000 */
[----:B------:R-:W-:Y:S01]  /*2cd0*/  LEA.HI.X R133, R133, c[0x0][0x24c], RZ, 0x4, P3 ;  /* 0x0000930085857a11 */ /* 0x000fe200018f24ff */
[----:B------:R-:W-:Y:S02]  /*2ce0*/  FADD.FTZ R187, R187, -R186 ;  /* 0x800000babbbb7221 */ /* 0x000fe40000010000 */
[----:B------:R-:W-:Y:S02]  /*2cf0*/  FMUL.FTZ R186, R196, R135 ;  /* 0x00000087c4ba7220 */ /* 0x000fe40000410000 */
[----:B------:R0:W-:Y:S01]  /*2d00*/  STG.E.128 [R132.64], R120 ;  /* 0x0000007884007986 */ /* 0x0001e2000c101d04 */
[-C--:B------:R-:W-:Y:S02]  /*2d10*/  FFMA.FTZ R200, R200, R207.reuse, R206 ;  /* 0x000000cfc8c87223 */ /* 0x080fe400000100ce */
[----:B------:R-:W-:Y:S02]  /*2d20*/  FADD.FTZ R139, R139, -R138 ;  /* 0x8000008a8b8b7221 */ /* 0x000fe40000010000 */
[----:B------:R-:W-:-:S02]  /*2d30*/  FFMA.FTZ R182, R182, R207, R206 ;  /* 0x000000cfb6b67223 */ /* 0x000fc400000100ce */
[----:B------:R-:W-:Y:S02]  /*2d40*/  FADD.FTZ R201, R201, -R200 ;  /* 0x800000c8c9c97221 */ /* 0x000fe40000010000 */
[----:B------:R-:W-:Y:S01]  /*2d50*/  FMUL.FTZ R200, R196, R139 ;  /* 0x0000008bc4c87220 */ /* 0x000fe20000410000 */
[----:B0-----:R-:W-:Y:S01]  /*2d60*/  @P1 PRMT R121, RZ, 0x5410, R108 ;  /* 0x00005410ff791816 */ /* 0x001fe2000000006c */
[----:B------:R-:W-:-:S04]  /*2d70*/  FFMA.FTZ R202, R202, R207, R206 ;  /* 0x000000cfcaca7223 */ /* 0x000fc800000100ce */
[----:B------:R-:W-:Y:S01]  /*2d80*/  @P1 FADD.FTZ R186, R186, R121 ;  /* 0x00000079baba1221 */ /* 0x000fe20000010000 */
[----:B------:R-:W-:Y:S01]  /*2d90*/  @P1 PRMT R121, RZ, 0x7610, R108 ;  /* 0x00007610ff791816 */ /* 0x000fe2000000006c */
[----:B------:R-:W-:Y:S02]  /*2da0*/  FADD.FTZ R183, R183, -R182 ;  /* 0x800000b6b7b77221 */ /* 0x000fe40000010000 */
[----:B------:R-:W-:Y:S02]  /*2db0*/  FFMA.FTZ R184, R184, R207, R206 ;  /* 0x000000cfb8b87223 */ /* 0x000fe400000100ce */
[----:B------:R-:W-:Y:S01]  /*2dc0*/  @P1 FADD.FTZ R200, R200, R121 ;  /* 0x00000079c8c81221 */ /* 0x000fe20000010000 */
[----:B------:R-:W-:Y:S01]  /*2dd0*/  @P1 PRMT R121, RZ, 0x5410, R109 ;  /* 0x00005410ff791816 */ /* 0x000fe2000000006d */
[----:B------:R-:W-:Y:S02]  /*2de0*/  FADD.FTZ R203, R203, -R202 ;  /* 0x800000cacbcb7221 */ /* 0x000fe40000010000 */
[----:B------:R-:W-:-:S02]  /*2df0*/  FMUL.FTZ R202, R196, R183 ;  /* 0x000000b7c4ca7220 */ /* 0x000fc40000410000 */
[----:B------:R-:W-:Y:S02]  /*2e00*/  FADD.FTZ R185, R185, -R184 ;  /* 0x800000b8b9b97221 */ /* 0x000fe40000010000 */
[----:B------:R-:W-:Y:S01]  /*2e10*/  @P1 FADD.FTZ R202, R202, R121 ;  /* 0x00000079caca1221 */ /* 0x000fe20000010000 */
[----:B------:R-:W-:Y:S01]  /*2e20*/  @P1 PRMT R121, RZ, 0x7610, R109 ;  /* 0x00007610ff791816 */ /* 0x000fe2000000006d */
[C---:B------:R-:W-:Y:S02]  /*2e30*/  FMUL.FTZ R138, R196.reuse, R185 ;  /* 0x000000b9c48a7220 */ /* 0x040fe40000410000 */
[----:B------:R-:W-:Y:S02]  /*2e40*/  FMUL.FTZ R182, R196, R187 ;  /* 0x000000bbc4b67220 */ /* 0x000fe40000410000 */
[----:B------:R-:W-:Y:S01]  /*2e50*/  @P1 FADD.FTZ R138, R138, R121 ;  /* 0x000000798a8a1221 */ /* 0x000fe20000010000 */
[----:B------:R-:W-:Y:S01]  /*2e60*/  @P1 PRMT R121, RZ, 0x5410, R110 ;  /* 0x00005410ff791816 */ /* 0x000fe2000000006e */
[----:B------:R-:W-:-:S04]  /*2e70*/  FMUL.FTZ R134, R196, R201 ;  /* 0x000000c9c4867220 */ /* 0x000fc80000410000 */
[----:B------:R-:W-:Y:S01]  /*2e80*/  @P1 FADD.FTZ R182, R182, R121 ;  /* 0x00000079b6b61221 */ /* 0x000fe20000010000 */
[----:B------:R-:W-:Y:S01]  /*2e90*/  @P1 PRMT R121, RZ, 0x7610, R110 ;  /* 0x00007610ff791816 */ /* 0x000fe2000000006e */
[----:B------:R-:W-:-:S04]  /*2ea0*/  FFMA.FTZ R204, R204, R207, R206 ;  /* 0x000000cfcccc7223 */ /* 0x000fc800000100ce */
[----:B------:R-:W-:Y:S01]  /*2eb0*/  @P1 FADD.FTZ R134, R134, R121 ;  /* 0x0000007986861221 */ /* 0x000fe20000010000 */
[----:B------:R-:W-:Y:S01]  /*2ec0*/  @P1 PRMT R121, RZ, 0x5410, R111 ;  /* 0x00005410ff791816 */ /* 0x000fe2000000006f */
[----:B------:R-:W-:Y:S02]  /*2ed0*/  FADD.FTZ R205, R205, -R204 ;  /* 0x800000cccdcd7221 */ /* 0x000fe40000010000 */
[C---:B------:R-:W-:Y:S02]  /*2ee0*/  FMUL.FTZ R204, R196.reuse, R203 ;  /* 0x000000cbc4cc7220 */ /* 0x040fe40000410000 */
[----:B------:R-:W-:Y:S02]  /*2ef0*/  FMUL.FTZ R184, R196, R205 ;  /* 0x000000cdc4b87220 */ /* 0x000fe40000410000 */
[----:B------:R-:W-:Y:S01]  /*2f00*/  @P1 FADD.FTZ R204, R204, R121 ;  /* 0x00000079cccc1221 */ /* 0x000fe20000010000 */
[----:B------:R-:W-:Y:S01]  /*2f10*/  @P1 PRMT R121, RZ, 0x7610, R111 ;  /* 0x00007610ff791816 */ /* 0x000fe2000000006f */
[-C--:B------:R-:W-:Y:S01]  /*2f20*/  FMUL.FTZ R185, R134, R195.reuse ;  /* 0x000000c386b97220 */ /* 0x080fe20000410000 */
[----:B------:R-:W-:Y:S01]  /*2f30*/  @P0 F2FP.BF16.PACK_AB R123, RZ, R182 ;  /* 0x000000b6ff7b023e */ /* 0x000fe200000010ff */
[----:B------:R-:W-:-:S02]  /*2f40*/  FMUL.FTZ R182, R182, R195 ;  /* 0x000000c3b6b67220 */ /* 0x000fc40000410000 */
[----:B------:R-:W-:Y:S01]  /*2f50*/  @P1 FADD.FTZ R184, R184, R121 ;  /* 0x00000079b8b81221 */ /* 0x000fe20000010000 */
[----:B------:R-:W-:Y:S02]  /*2f60*/  @P0 F2FP.BF16.PACK_AB R121, RZ, R202 ;  /* 0x000000caff79023e */ /* 0x000fe400000010ff */
[----:B------:R-:W-:Y:S02]  /*2f70*/  @P0 F2FP.BF16.PACK_AB R120, RZ, R186 ;  /* 0x000000baff78023e */ /* 0x000fe400000010ff */
[----:B------:R-:W-:Y:S02]  /*2f80*/  @P0 F2FP.BF16.PACK_AB R133, RZ, R204 ;  /* 0x000000ccff85023e */ /* 0x000fe400000010ff */
[----:B------:R-:W-:Y:S01]  /*2f90*/  IADD3 R139, R194, 0x200, RZ ;  /* 0x00000200c28b7810 */ /* 0x000fe20007ffe0ff */
[----:B------:R-:W-:Y:S01]  /*2fa0*/  FMUL.FTZ R187, R45, R185 ;  /* 0x000000b92dbb7220 */ /* 0x000fe20000410000 */
[----:B------:R-:W-:Y:S02]  /*2fb0*/  @P0 PRMT R117, R121, 0x7610, R117 ;  /* 0x0000761079750816 */ /* 0x000fe40000000075 */
[----:B------:R-:W-:-:S02]  /*2fc0*/  @P0 F2FP.BF16.PACK_AB R132, RZ, R138 ;  /* 0x0000008aff84023e */ /* 0x000fc400000010ff */
[----:B------:R-:W-:Y:S01]  /*2fd0*/  @P0 F2FP.BF16.PACK_AB R135, RZ, R134 ;  /* 0x00000086ff87023e */ /* 0x000fe200000010ff */
[----:B------:R-:W-:Y:S01]  /*2fe0*/  FMUL.FTZ R134, R44, R182 ;  /* 0x000000b62c867220 */ /* 0x000fe20000410000 */
[----:B------:R-:W-:Y:S02]  /*2ff0*/  @P0 F2FP.BF16.PACK_AB R122, RZ, R200 ;  /* 0x000000c8ff7a023e */ /* 0x000fe400000010ff */
[----:B------:R-:W-:Y:S02]  /*3000*/  @P0 PRMT R116, R120, 0x7610, R116 ;  /* 0x0000761078740816 */ /* 0x000fe40000000074 */
[----:B------:R-:W-:Y:S02]  /*3010*/  @P0 PRMT R118, R123, 0x7610, R118 ;  /* 0x000076107b760816 */ /* 0x000fe40000000076 */
[----:B------:R-:W-:Y:S02]  /*3020*/  @P0 PRMT R119, R133, 0x7610, R119 ;  /* 0x0000761085770816 */ /* 0x000fe40000000077 */
[----:B------:R-:W-:Y:S01]  /*3030*/  @P0 F2FP.BF16.PACK_AB R183, RZ, R184 ;  /* 0x000000b8ffb7023e */ /* 0x000fe200000010ff */
[----:B------:R-:W-:Y:S01]  /*3040*/  IMAD.WIDE.U32 R120, R139, R235, c[0x0][0x170] ;  /* 0x00005c008b787625 */ /* 0x000fe200078e00eb */
[----:B------:R-:W-:-:S02]  /*3050*/  @P0 PRMT R117, R117, 0x5410, R132 ;  /* 0x0000541075750816 */ /* 0x000fc40000000084 */
[----:B------:R-:W-:Y:S01]  /*3060*/  @P0 PRMT R116, R116, 0x5410, R122 ;  /* 0x0000541074740816 */ /* 0x000fe2000000007a */
[----:B------:R-:W-:Y:S01]  /*3070*/  @P0 IMAD.WIDE.U32 R132, R197, R235, c[0x0][0x258] ;  /* 0x00009600c5840625 */ /* 0x000fe200078e00eb */
[----:B------:R-:W-:Y:S01]  /*3080*/  @P0 PRMT R118, R118, 0x5410, R135 ;  /* 0x0000541076760816 */ /* 0x000fe20000000087 */
[----:B------:R-:W4:Y:S01]  /*3090*/  LDG.E.128 R120, [R120.64] ;  /* 0x0000000478787981 */ /* 0x000f22000c1e1d00 */
[----:B------:R-:W-:Y:S01]  /*30a0*/  @P0 PRMT R119, R119, 0x5410, R183 ;  /* 0x0000541077770816 */ /* 0x000fe200000000b7 */
[-C--:B------:R-:W-:Y:S01]  /*30b0*/  FMUL.FTZ R197, R138, R195.reuse ;  /* 0x000000c38ac57220 */ /* 0x080fe20000410000 */
[----:B------:R-:W-:Y:S01]  /*30c0*/  F2FP.BF16.PACK_AB R134, R187, R134 ;  /* 0x00000086bb86723e */ /* 0x000fe200000010ff */
[----:B------:R-:W-:Y:S02]  /*30d0*/  FMUL.FTZ R187, R202, R195 ;  /* 0x000000c3cabb7220 */ /* 0x000fe40000410000 */
[----:B------:R0:W-:Y:S01]  /*30e0*/  @P0 STG.E.128 [R132.64], R116 ;  /* 0x0000007484000986 */ /* 0x0001e2000c101d04 */
[----:B------:R-:W-:-:S02]  /*30f0*/  FMUL.FTZ R138, R51, R197 ;  /* 0x000000c5338a7220 */ /* 0x000fc40000410000 */
[-C--:B------:R-:W-:Y:S02]  /*3100*/  FMUL.FTZ R183, R204, R195.reuse ;  /* 0x000000c3ccb77220 */ /* 0x080fe40000410000 */
[-C--:B------:R-:W-:Y:S02]  /*3110*/  FMUL.FTZ R184, R184, R195.reuse ;  /* 0x000000c3b8b87220 */ /* 0x080fe40000410000 */
[-C--:B------:R-:W-:Y:S02]  /*3120*/  FMUL.FTZ R186, R186, R195.reuse ;  /* 0x000000c3baba7220 */ /* 0x080fe40000410000 */
[----:B------:R-:W-:Y:S02]  /*3130*/  FMUL.FTZ R200, R200, R195 ;  /* 0x000000c3c8c87220 */ /* 0x000fe40000410000 */
[----:B------:R-:W-:Y:S02]  /*3140*/  FMUL.FTZ R135, R46, R183 ;  /* 0x000000b72e877220 */ /* 0x000fe40000410000 */
[----:B------:R-:W-:-:S02]  /*3150*/  FMUL.FTZ R204, R47, R184 ;  /* 0x000000b82fcc7220 */ /* 0x000fc40000410000 */
[----:B0-----:R-:W-:Y:S02]  /*3160*/  FMUL.FTZ R133, R50, R187 ;  /* 0x000000bb32857220 */ /* 0x001fe40000410000 */
[----:B------:R-:W-:Y:S02]  /*3170*/  FMUL.FTZ R132, R48, R186 ;  /* 0x000000ba30847220 */ /* 0x000fe40000410000 */
[----:B------:R-:W-:Y:S01]  /*3180*/  FMUL.FTZ R201, R49, R200 ;  /* 0x000000c831c97220 */ /* 0x000fe20000410000 */
[----:B------:R-:W-:Y:S02]  /*3190*/  F2FP.BF16.PACK_AB R133, R138, R133 ;  /* 0x000000858a85723e */ /* 0x000fe400000010ff */
[----:B------:R-:W-:Y:S02]  /*31a0*/  LEA R138, P3, R139, c[0x0][0x248], 0x4 ;  /* 0x000092008b8a7a11 */ /* 0x000fe400078620ff */
[----:B------:R-:W-:Y:S02]  /*31b0*/  F2FP.BF16.PACK_AB R135, R204, R135 ;  /* 0x00000087cc87723e */ /* 0x000fe400000010ff */
[----:B------:R-:W-:-:S02]  /*31c0*/  F2FP.BF16.PACK_AB R132, R201, R132 ;  /* 0x00000084c984723e */ /* 0x000fc400000010ff */
[----:B------:R-:W-:Y:S02]  /*31d0*/  LEA.HI.X R139, R139, c[0x0][0x24c], RZ, 0x4, P3 ;  /* 0x000093008b8b7a11 */ /* 0x000fe400018f24ff */
[----:B------:R-:W-:-:S03]  /*31e0*/  IADD3 R194, R194, 0x300, RZ ;  /* 0x00000300c2c27810 */ /* 0x000fc60007ffe0ff */
[----:B------:R0:W-:Y:S02]  /*31f0*/  STG.E.128 [R138.64], R132 ;  /* 0x000000848a007986 */ /* 0x0001e4000c101d04 */
[----:B0-----:R-:W-:-:S06]  /*3200*/  IMAD.WIDE.U32 R132, R194, R235, c[0x0][0x170] ;  /* 0x00005c00c2847625 */ /* 0x001fcc00078e00eb */
[----:B------:R-:W4:Y:S01]  /*3210*/  LDG.E.128 R132, [R132.64] ;  /* 0x0000000484847981 */ /* 0x000f22000c1e1d00 */
[-CC-:B------:R-:W-:Y:S02]  /*3220*/  FFMA.FTZ R136, R136, R207.reuse, R206.reuse ;  /* 0x000000cf88887223 */ /* 0x180fe400000100ce */
[-CC-:B------:R-:W-:Y:S02]  /*3230*/  FFMA.FTZ R180, R180, R207.reuse, R206.reuse ;  /* 0x000000cfb4b47223 */ /* 0x180fe400000100ce */
[-C--:B------:R-:W-:Y:S02]  /*3240*/  FFMA.FTZ R146, R146, R207.reuse, R206 ;  /* 0x000000cf92927223 */ /* 0x080fe400000100ce */
[----:B------:R-:W-:Y:S02]  /*3250*/  FADD.FTZ R137, R137, -R136 ;  /* 0x8000008889897221 */ /* 0x000fe40000010000 */
[----:B------:R-:W-:Y:S02]  /*3260*/  FFMA.FTZ R148, R148, R207, R206 ;  /* 0x000000cf94947223 */ /* 0x000fe400000100ce */
[----:B------:R-:W-:-:S02]  /*3270*/  FADD.FTZ R181, R181, -R180 ;  /* 0x800000b4b5b57221 */ /* 0x000fc40000010000 */
[----:B------:R-:W-:Y:S02]  /*3280*/  FADD.FTZ R147, R147, -R146 ;  /* 0x8000009293937221 */ /* 0x000fe40000010000 */
[C---:B------:R-:W-:Y:S01]  /*3290*/  FMUL.FTZ R146, R196.reuse, R137 ;  /* 0x00000089c4927220 */ /* 0x040fe20000410000 */
[----:B------:R-:W-:Y:S01]  /*32a0*/  @P1 PRMT R137, RZ, 0x7610, R115 ;  /* 0x00007610ff891816 */ /* 0x000fe20000000073 */
[----:B------:R-:W-:Y:S02]  /*32b0*/  FADD.FTZ R149, R149, -R148 ;  /* 0x8000009495957221 */ /* 0x000fe40000010000 */
[----:B------:R-:W-:Y:S02]  /*32c0*/  FMUL.FTZ R148, R196, R181 ;  /* 0x000000b5c4947220 */ /* 0x000fe40000410000 */
[----:B------:R-:W-:Y:S02]  /*32d0*/  FFMA.FTZ R140, R140, R207, R206 ;  /* 0x000000cf8c8c7223 */ /* 0x000fe400000100ce */
[----:B------:R-:W-:Y:S01]  /*32e0*/  @P1 FADD.FTZ R148, R148, R137 ;  /* 0x0000008994941221 */ /* 0x000fe20000010000 */
[----:B------:R-:W-:Y:S01]  /*32f0*/  @P1 PRMT R137, RZ, 0x5410, R112 ;  /* 0x00005410ff891816 */ /* 0x000fe20000000070 */
[----:B------:R-:W-:-:S02]  /*3300*/  FADD.FTZ R141, R141, -R140 ;  /* 0x8000008c8d8d7221 */ /* 0x000fc40000010000 */
[----:B------:R-:W-:Y:S02]  /*3310*/  FFMA.FTZ R142, R142, R207, R206 ;  /* 0x000000cf8e8e7223 */ /* 0x000fe400000100ce */
        /* <DEDUP_REMOVED lines=12> */
[----:B------:R-:W-:-:S04]  /*33e0*/  FMUL.FTZ R140, R196, R147 ;  /* 0x00000093c48c7220 */ /* 0x000fc80000410000 */
[----:B------:R-:W-:Y:S01]  /*33f0*/  @P1 FADD.FTZ R142, R142, R137 ;  /* 0x000000898e8e1221 */ /* 0x000fe20000010000 */
[----:B------:R-:W-:Y:S01]  /*3400*/  @P1 PRMT R137, RZ, 0x5410, R114 ;  /* 0x00005410ff891816 */ /* 0x000fe20000000072 */
[----:B------:R-:W-:Y:S02]  /*3410*/  FFMA.FTZ R150, R150, R207, R206 ;  /* 0x000000cf96967223 */ /* 0x000fe400000100ce */
[----:B------:R-:W-:Y:S02]  /*3420*/  FMUL.FTZ R138, R196, R149 ;  /* 0x00000095c48a7220 */ /* 0x000fe40000410000 */
[----:B------:R-:W-:Y:S01]  /*3430*/  @P1 FADD.FTZ R140, R140, R137 ;  /* 0x000000898c8c1221 */ /* 0x000fe20000010000 */
[----:B------:R-:W-:Y:S01]  /*3440*/  @P1 PRMT R137, RZ, 0x7610, R114 ;  /* 0x00007610ff891816 */ /* 0x000fe20000000072 */
[----:B------:R-:W-:-:S04]  /*3450*/  FADD.FTZ R151, R151, -R150 ;  /* 0x8000009697977221 */ /* 0x000fc80000010000 */
[----:B------:R-:W-:Y:S01]  /*3460*/  @P1 FADD.FTZ R138, R138, R137 ;  /* 0x000000898a8a1221 */ /* 0x000fe20000010000 */
[----:B------:R-:W-:Y:S01]  /*3470*/  @P1 PRMT R137, RZ, 0x5410, R115 ;  /* 0x00005410ff891816 */ /* 0x000fe20000000073 */
[----:B------:R-:W-:-:S04]  /*3480*/  FMUL.FTZ R196, R196, R151 ;  /* 0x00000097c4c47220 */ /* 0x000fc80000410000 */
[----:B------:R-:W-:Y:S01]  /*3490*/  @P1 FADD.FTZ R196, R196, R137 ;  /* 0x00000089c4c41221 */ /* 0x000fe20000010000 */
[--C-:B--2---:R-:W-:Y:S02]  /*34a0*/  PRMT R137, RZ, 0x5410, R131.reuse ;  /* 0x00005410ff897816 */ /* 0x104fe40000000083 */
[----:B------:R-:W-:Y:S02]  /*34b0*/  PRMT R139, RZ, 0x7610, R131 ;  /* 0x00007610ff8b7816 */ /* 0x000fe40000000083 */
[----:B------:R-:W-:Y:S01]  /*34c0*/  PRMT R150, RZ, 0x5410, R129 ;  /* 0x00005410ff967816 */ /* 0x000fe20000000081 */
[----:B------:R-:W-:Y:S01]  /*34d0*/  FFMA.FTZ R233, R137, R208, R233 ;  /* 0x000000d089e97223 */ /* 0x000fe200000100e9 */
[----:B------:R-:W-:Y:S02]  /*34e0*/  PRMT R137, RZ, 0x5410, R130 ;  /* 0x00005410ff897816 */ /* 0x000fe40000000082 */
[----:B------:R-:W-:Y:S02]  /*34f0*/  PRMT R131, RZ, 0x5410, R128 ;  /* 0x00005410ff837816 */ /* 0x000fe40000000080 */
[----:B------:R-:W-:-:S02]  /*3500*/  PRMT R129, RZ, 0x7610, R129 ;  /* 0x00007610ff817816 */ /* 0x000fc40000000081 */
[----:B------:R-:W-:Y:S02]  /*3510*/  PRMT R130, RZ, 0x7610, R130 ;  /* 0x00007610ff827816 */ /* 0x000fe40000000082 */
[----:B------:R-:W-:Y:S01]  /*3520*/  PRMT R128, RZ, 0x7610, R128 ;  /* 0x00007610ff807816 */ /* 0x000fe20000000080 */
[----:B------:R-:W-:Y:S01]  /*3530*/  FFMA.FTZ R192, R129, R214, R192 ;  /* 0x000000d681c07223 */ /* 0x000fe200000100c0 */
[----:B---3--:R-:W-:Y:S01]  /*3540*/  PRMT R129, RZ, 0x5410, R126 ;  /* 0x00005410ff817816 */ /* 0x008fe2000000007e */
[----:B------:R-:W-:Y:S01]  /*3550*/  FFMA.FTZ R230, R130, R211, R230 ;  /* 0x000000d382e67223 */ /* 0x000fe200000100e6 */
[--C-:B------:R-:W-:Y:S01]  /*3560*/  PRMT R130, RZ, 0x5410, R125.reuse ;  /* 0x00005410ff827816 */ /* 0x100fe2000000007d */
[----:B------:R-:W-:Y:S01]  /*3570*/  FFMA.FTZ R190, R128, R215, R190 ;  /* 0x000000d780be7223 */ /* 0x000fe200000100be */
[----:B------:R-:W-:Y:S02]  /*3580*/  PRMT R128, RZ, 0x5410, R124 ;  /* 0x00005410ff807816 */ /* 0x000fe4000000007c */
[----:B------:R-:W-:-:S02]  /*3590*/  PRMT R125, RZ, 0x7610, R125 ;  /* 0x00007610ff7d7816 */ /* 0x000fc4000000007d */
[----:B------:R-:W-:Y:S02]  /*35a0*/  PRMT R126, RZ, 0x7610, R126 ;  /* 0x00007610ff7e7816 */ /* 0x000fe4000000007e */
[----:B------:R-:W-:Y:S01]  /*35b0*/  PRMT R124, RZ, 0x7610, R124 ;  /* 0x00007610ff7c7816 */ /* 0x000fe2000000007c */
[----:B------:R-:W-:Y:S01]  /*35c0*/  FFMA.FTZ R229, R150, R213, R229 ;  /* 0x000000d596e57223 */ /* 0x000fe200000100e5 */
[----:B------:R-:W-:Y:S01]  /*35d0*/  PRMT R150, RZ, 0x5410, R127 ;  /* 0x00005410ff967816 */ /* 0x000fe2000000007f */
[----:B------:R-:W-:Y:S01]  /*35e0*/  FFMA.FTZ R239, R128, R218, R239 ;  /* 0x000000da80ef7223 */ /* 0x000fe200000100ef */
[----:B------:R-:W-:Y:S01]  /*35f0*/  PRMT R127, RZ, 0x7610, R127 ;  /* 0x00007610ff7f7816 */ /* 0x000fe2000000007f */
[----:B------:R-:W-:Y:S02]  /*3600*/  FFMA.FTZ R240, R125, R220, R240 ;  /* 0x000000dc7df07223 */ /* 0x000fe400000100f0 */
[----:B------:R-:W-:Y:S02]  /*3610*/  FFMA.FTZ R242, R126, R217, R242 ;  /* 0x000000d97ef27223 */ /* 0x000fe400000100f2 */
[----:B------:R-:W-:-:S02]  /*3620*/  FFMA.FTZ R234, R124, R221, R234 ;  /* 0x000000dd7cea7223 */ /* 0x000fc400000100ea */
[----:B------:R-:W-:Y:S02]  /*3630*/  FFMA.FTZ R191, R131, R212, R191 ;  /* 0x000000d483bf7223 */ /* 0x000fe400000100bf */
[----:B------:R-:W-:Y:S01]  /*3640*/  FFMA.FTZ R241, R130, R219, R241 ;  /* 0x000000db82f17223 */ /* 0x000fe200000100f1 */
[----:B------:R-:W-:Y:S01]  /*3650*/  @P0 F2FP.BF16.PACK_AB R130, RZ, R138 ;  /* 0x0000008aff82023e */ /* 0x000fe200000010ff */
[----:B------:R-:W-:Y:S01]  /*3660*/  FFMA.FTZ R244, R127, R216, R244 ;  /* 0x000000d87ff47223 */ /* 0x000fe200000100f4 */
[----:B------:R-:W-:Y:S01]  /*3670*/  @P0 F2FP.BF16.PACK_AB R127, RZ, R140 ;  /* 0x0000008cff7f023e */ /* 0x000fe200000010ff */
[----:B------:R-:W-:Y:S02]  /*3680*/  FFMA.FTZ R232, R139, R209, R232 ;  /* 0x000000d18be87223 */ /* 0x000fe400000100e8 */
[----:B------:R-:W-:Y:S01]  /*3690*/  FFMA.FTZ R231, R137, R210, R231 ;  /* 0x000000d289e77223 */ /* 0x000fe200000100e7 */
[----:B------:R-:W-:Y:S01]  /*36a0*/  @P0 F2FP.BF16.PACK_AB R137, RZ, R196 ;  /* 0x000000c4ff89023e */ /* 0x000fe200000010ff */
[----:B------:R-:W-:-:S02]  /*36b0*/  FFMA.FTZ R243, R129, R198, R243 ;  /* 0x000000c681f37223 */ /* 0x000fc400000100f3 */
[-C--:B------:R-:W-:Y:S02]  /*36c0*/  FMUL.FTZ R131, R144, R195.reuse ;  /* 0x000000c390837220 */ /* 0x080fe40000410000 */
[-C--:B------:R-:W-:Y:S02]  /*36d0*/  FMUL.FTZ R129, R146, R195.reuse ;  /* 0x000000c392817220 */ /* 0x080fe40000410000 */
[-C--:B------:R-:W-:Y:S02]  /*36e0*/  FMUL.FTZ R140, R140, R195.reuse ;  /* 0x000000c38c8c7220 */ /* 0x080fe40000410000 */
[-C--:B------:R-:W-:Y:S02]  /*36f0*/  FMUL.FTZ R138, R138, R195.reuse ;  /* 0x000000c38a8a7220 */ /* 0x080fe40000410000 */
[----:B------:R-:W-:Y:S01]  /*3700*/  FMUL.FTZ R139, R196, R195 ;  /* 0x000000c3c48b7220 */ /* 0x000fe20000410000 */
[----:B------:R-:W-:Y:S01]  /*3710*/  @P0 PRMT R118, R127, 0x7610, R118 ;  /* 0x000076107f760816 */ /* 0x000fe20000000076 */
[----:B------:R-:W-:Y:S01]  /*3720*/  FFMA.FTZ R245, R150, R199, R245 ;  /* 0x000000c796f57223 */ /* 0x000fe200000100f5 */
[----:B------:R-:W-:Y:S01]  /*3730*/  @P0 PRMT R119, R137, 0x7610, R119 ;  /* 0x0000761089770816 */ /* 0x000fe20000000077 */
[----:B------:R-:W-:Y:S01]  /*3740*/  FMUL.FTZ R143, R37, R138 ;  /* 0x0000008a258f7220 */ /* 0x000fe20000410000 */
[----:B------:R-:W-:-:S02]  /*3750*/  @P0 PRMT R118, R118, 0x5410, R130 ;  /* 0x0000541076760816 */ /* 0x000fc40000000082 */
[----:B------:R-:W-:Y:S02]  /*3760*/  IADD3 R193, R193, c[0x0][0x160], RZ ;  /* 0x00005800c1c17a10 */ /* 0x000fe40007ffe0ff */
[----:B----4-:R-:W-:Y:S02]  /*3770*/  PRMT R125, RZ, 0x7610, R120 ;  /* 0x00007610ff7d7816 */ /* 0x010fe40000000078 */
[----:B------:R-:W-:Y:S02]  /*3780*/  PRMT R126, RZ, 0x5410, R122 ;  /* 0x00005410ff7e7816 */ /* 0x000fe4000000007a */
[----:B------:R-:W-:Y:S02]  /*3790*/  PRMT R128, RZ, 0x5410, R123 ;  /* 0x00005410ff807816 */ /* 0x000fe4000000007b */
        /* <DEDUP_REMOVED lines=8> */
[----:B------:R-:W-:-:S02]  /*3820*/  PRMT R123, RZ, 0x7610, R123 ;  /* 0x00007610ff7b7816 */ /* 0x000fc4000000007b */
[----:B------:R-:W-:Y:S01]  /*3830*/  @P0 F2FP.BF16.PACK_AB R125, RZ, R136 ;  /* 0x00000088ff7d023e */ /* 0x000fe200000010ff */
[-C--:B------:R-:W-:Y:S01]  /*3840*/  FMUL.FTZ R136, R136, R195.reuse ;  /* 0x000000c388887220 */ /* 0x080fe20000410000 */
[----:B------:R-:W-:Y:S01]  /*3850*/  @P0 F2FP.BF16.PACK_AB R126, RZ, R144 ;  /* 0x00000090ff7e023e */ /* 0x000fe200000010ff */
[-C--:B------:R-:W-:Y:S01]  /*3860*/  FMUL.FTZ R144, R148, R195.reuse ;  /* 0x000000c394907220 */ /* 0x080fe20000410000 */
[----:B------:R-:W-:Y:S01]  /*3870*/  @P0 F2FP.BF16.PACK_AB R128, RZ, R142 ;  /* 0x0000008eff80023e */ /* 0x000fe200000010ff */
[----:B------:R-:W-:Y:S01]  /*3880*/  FMUL.FTZ R142, R142, R195 ;  /* 0x000000c38e8e7220 */ /* 0x000fe20000410000 */
[----:B------:R-:W-:Y:S01]  /*3890*/  @P0 F2FP.BF16.PACK_AB R124, RZ, R146 ;  /* 0x00000092ff7c023e */ /* 0x000fe200000010ff */
[----:B------:R-:W-:Y:S01]  /*38a0*/  FFMA.FTZ R249, R120, R187, R249 ;  /* 0x000000bb78f97223 */ /* 0x000fe200000100f9 */
[----:B------:R-:W-:Y:S01]  /*38b0*/  @P0 F2FP.BF16.PACK_AB R148, RZ, R148 ;  /* 0x00000094ff94023e */ /* 0x000fe200000010ff */
[----:B------:R-:W-:Y:S01]  /*38c0*/  FFMA.FTZ R248, R121, R197, R248 ;  /* 0x000000c579f87223 */ /* 0x000fe200000100f8 */
[----:B------:R-:W-:Y:S01]  /*38d0*/  @P0 PRMT R116, R124, 0x7610, R116 ;  /* 0x000076107c740816 */ /* 0x000fe20000000074 */
[----:B------:R-:W-:Y:S01]  /*38e0*/  FFMA.FTZ R250, R122, R185, R250 ;  /* 0x000000b97afa7223 */ /* 0x000fe200000100fa */
[----:B------:R-:W-:Y:S01]  /*38f0*/  @P0 PRMT R117, R126, 0x7610, R117 ;  /* 0x000076107e750816 */ /* 0x000fe20000000075 */
[----:B------:R-:W-:Y:S01]  /*3900*/  FFMA.FTZ R252, R123, R184, R252 ;  /* 0x000000b87bfc7223 */ /* 0x000fe200000100fc */
[----:B------:R-:W-:Y:S01]  /*3910*/  LEA R124, P1, R194, c[0x0][0x248], 0x4 ;  /* 0x00009200c27c7a11 */ /* 0x000fe200078220ff */
[----:B------:R-:W-:-:S02]  /*3920*/  FMUL.FTZ R120, R40, R129 ;  /* 0x0000008128787220 */ /* 0x000fc40000410000 */
[----:B------:R-:W-:Y:S02]  /*3930*/  FMUL.FTZ R121, R42, R131 ;  /* 0x000000832a797220 */ /* 0x000fe40000410000 */
[----:B------:R-:W-:Y:S02]  /*3940*/  FMUL.FTZ R122, R36, R140 ;  /* 0x0000008c247a7220 */ /* 0x000fe40000410000 */
[----:B------:R-:W-:Y:S02]  /*3950*/  FMUL.FTZ R123, R38, R139 ;  /* 0x0000008b267b7220 */ /* 0x000fe40000410000 */
[----:B------:R-:W-:Y:S02]  /*3960*/  FMUL.FTZ R150, R39, R144 ;  /* 0x0000009027967220 */ /* 0x000fe40000410000 */
[----:B------:R-:W-:Y:S02]  /*3970*/  FMUL.FTZ R146, R43, R142 ;  /* 0x0000008e2b927220 */ /* 0x000fe40000410000 */
[----:B------:R-:W-:Y:S01]  /*3980*/  FMUL.FTZ R141, R41, R136 ;  /* 0x00000088298d7220 */ /* 0x000fe20000410000 */
[----:B------:R-:W-:Y:S01]  /*3990*/  @P0 PRMT R116, R116, 0x5410, R125 ;  /* 0x0000541074740816 */ /* 0x000fe2000000007d */
[----:B------:R-:W-:Y:S01]  /*39a0*/  @P0 IMAD.WIDE.U32 R126, R0, R235, c[0x0][0x258] ;  /* 0x00009600007e0625 */ /* 0x000fe200078e00eb */
[----:B------:R-:W-:-:S02]  /*39b0*/  @P0 PRMT R117, R117, 0x5410, R128 ;  /* 0x0000541075750816 */ /* 0x000fc40000000080 */
[----:B------:R-:W-:Y:S02]  /*39c0*/  @P0 PRMT R119, R119, 0x5410, R148 ;  /* 0x0000541077770816 */ /* 0x000fe40000000094 */
[----:B------:R-:W-:Y:S02]  /*39d0*/  F2FP.BF16.PACK_AB R123, R150, R123 ;  /* 0x0000007b967b723e */ /* 0x000fe400000010ff */
[----:B------:R-:W-:Y:S02]  /*39e0*/  F2FP.BF16.PACK_AB R122, R143, R122 ;  /* 0x0000007a8f7a723e */ /* 0x000fe400000010ff */
[----:B------:R-:W-:Y:S02]  /*39f0*/  F2FP.BF16.PACK_AB R121, R146, R121 ;  /* 0x000000799279723e */ /* 0x000fe400000010ff */
[----:B------:R-:W-:Y:S02]  /*3a00*/  F2FP.BF16.PACK_AB R120, R141, R120 ;  /* 0x000000788d78723e */ /* 0x000fe400000010ff */
[----:B------:R-:W-:Y:S01]  /*3a10*/  LEA.HI.X R125, R194, c[0x0][0x24c], RZ, 0x4, P1 ;  /* 0x00009300c27d7a11 */ /* 0x000fe200008f24ff */
[----:B------:R-:W-:Y:S04]  /*3a20*/  @P0 STG.E.128 [R126.64], R116 ;  /* 0x000000747e000986 */ /* 0x000fe8000c101d04 */
[----:B------:R0:W-:Y:S01]  /*3a30*/  STG.E.128 [R124.64], R120 ;  /* 0x000000787c007986 */ /* 0x0001e2000c101d04 */
[----:B------:R-:W-:-:S02]  /*3a40*/  PRMT R0, RZ, 0x5410, R132 ;  /* 0x00005410ff007816 */ /* 0x000fc40000000084 */
[----:B------:R-:W-:-:S03]  /*3a50*/  PRMT R132, RZ, 0x7610, R132 ;  /* 0x00007610ff847816 */ /* 0x000fc60000000084 */
[----:B------:R-:W-:Y:S02]  /*3a60*/  FFMA.FTZ R228, R0, R129, R228 ;  /* 0x0000008100e47223 */ /* 0x000fe400000100e4 */
[----:B------:R-:W-:Y:S01]  /*3a70*/  FFMA.FTZ R224, R132, R136, R224 ;  /* 0x0000008884e07223 */ /* 0x000fe200000100e0 */
[----:B------:R1:W-:Y:S01]  /*3a80*/  STL [R1], R227 ;  /* 0x000000e301007387 */ /* 0x0003e20000100800 */
[--C-:B0-----:R-:W-:Y:S02]  /*3a90*/  PRMT R120, RZ, 0x5410, R133.reuse ;  /* 0x00005410ff787816 */ /* 0x101fe40000000085 */
[----:B------:R-:W-:Y:S02]  /*3aa0*/  PRMT R133, RZ, 0x7610, R133 ;  /* 0x00007610ff857816 */ /* 0x000fe40000000085 */
[--C-:B------:R-:W-:Y:S02]  /*3ab0*/  PRMT R121, RZ, 0x5410, R134.reuse ;  /* 0x00005410ff797816 */ /* 0x100fe40000000086 */
[----:B------:R-:W-:-:S02]  /*3ac0*/  PRMT R134, RZ, 0x7610, R134 ;  /* 0x00007610ff867816 */ /* 0x000fc40000000086 */
[--C-:B------:R-:W-:Y:S01]  /*3ad0*/  PRMT R122, RZ, 0x5410, R135.reuse ;  /* 0x00005410ff7a7816 */ /* 0x100fe20000000087 */
[----:B------:R-:W-:Y:S01]  /*3ae0*/  FFMA.FTZ R226, R120, R131, R226 ;  /* 0x0000008378e27223 */ /* 0x000fe200000100e2 */
[----:B------:R-:W-:Y:S01]  /*3af0*/  PRMT R135, RZ, 0x7610, R135 ;  /* 0x00007610ff877816 */ /* 0x000fe20000000087 */
[----:B------:R-:W-:Y:S01]  /*3b00*/  FFMA.FTZ R223, R133, R142, R223 ;  /* 0x0000008e85df7223 */ /* 0x000fe200000100df */
[----:B------:R1:W-:Y:S01]  /*3b10*/  STL [R1+0x8], R228 ;  /* 0x000008e401007387 */ /* 0x0003e20000100800 */
[----:B------:R-:W-:Y:S02]  /*3b20*/  FFMA.FTZ R222, R121, R140, R222 ;  /* 0x0000008c79de7223 */ /* 0x000fe400000100de */
[----:B------:R-:W-:Y:S01]  /*3b30*/  FFMA.FTZ R238, R134, R138, R238 ;  /* 0x0000008a86ee7223 */ /* 0x000fe200000100ee */
[----:B------:R1:W-:Y:S01]  /*3b40*/  STL [R1+0x4], R224 ;  /* 0x000004e001007387 */ /* 0x0003e20000100800 */
[----:B------:R-:W-:Y:S02]  /*3b50*/  FFMA.FTZ R237, R135, R144, R237 ;  /* 0x0000009087ed7223 */ /* 0x000fe400000100ed */
[----:B------:R-:W-:Y:S01]  /*3b60*/  FFMA.FTZ R236, R122, R139, R236 ;  /* 0x0000008b7aec7223 */ /* 0x000fe200000100ec */
[----:B------:R1:W-:Y:S04]  /*3b70*/  STL [R1+0x10], R226 ;  /* 0x000010e201007387 */ /* 0x0003e80000100800 */
[----:B------:R1:W-:Y:S04]  /*3b80*/  STL [R1+0xc], R223 ;  /* 0x00000cdf01007387 */ /* 0x0003e80000100800 */
[----:B------:R1:W-:Y:S04]  /*3b90*/  STL [R1+0x18], R222 ;  /* 0x000018de01007387 */ /* 0x0003e80000100800 */
[----:B------:R1:W-:Y:S04]  /*3ba0*/  STL [R1+0x14], R238 ;  /* 0x000014ee01007387 */ /* 0x0003e80000100800 */
[----:B------:R1:W-:Y:S04]  /*3bb0*/  STL [R1+0x1c], R237 ;  /* 0x00001ced01007387 */ /* 0x0003e80000100800 */
[----:B------:R1:W-:Y:S01]  /*3bc0*/  STL [R1+0x20], R236 ;  /* 0x000020ec01007387 */ /* 0x0003e20000100800 */
[----:B------:R-:W-:-:S02]  /*3bd0*/  ISETP.GE.AND P0, PT, R193, c[0x0][0x164], PT ;  /* 0x00005900c1007a0c */ /* 0x000fc40003f06270 */
[----:B------:R-:W-:-:S11]  /*3be0*/  SEL R182, RZ, 0x1, P2 ;  /* 0x00000001ffb67807 */ /* 0x000fd60001000000 */
[----:B-1----:R-:W-:Y:S01]  /*3bf0*/  @P0 CALL.REL.NOINC `(.L_x_2925) ;  /* 0x0000001000000944 */ /* 0x002fe20003c00000 */
[----:B------:R-:W-:Y:S05]  /*3c00*/  BRA `(.L_x_2926) ;  /* 0xffffcc6000007947 */ /* 0x000fea000383ffff */
.L_x_2925:
        /* <DEDUP_REMOVED lines=96> */
.L_x_2922:
        /* <DEDUP_REMOVED lines=35> */
.L_x_2923:
[----:B------:R-:W-:Y:S01]  /*4440*/  HFMA2.MMA R124, -RZ, RZ, 0, 9.5367431640625e-07 ;  /* 0x00000010ff7c7435 */ /* 0x000fe200000001ff */
[----:B------:R-:W-:-:S02]  /*4450*/  MOV R121, R122 ;  /* 0x0000007a00797202 */ /* 0x000fc40000000f00 */
[----:B------:R-:W-:Y:S02]  /*4460*/  MOV R127, 0x1f ;  /* 0x0000001f007f7802 */ /* 0x000fe40000000f00 */
[----:B------:R-:W-:Y:S02]  /*4470*/  MOV R126, 0xffffffff ;  /* 0xffffffff007e7802 */ /* 0x000fe40000000f00 */
[----:B------:R-:W-:Y:S02]  /*4480*/  MOV R120, 0x44a0 ;  /* 0x000044a000787802 */ /* 0x000fe40000000f00 */
[----:B-----5:R-:W-:Y:S05]  /*4490*/  CALL.REL.NOINC `($__internal_45_$__cuda_sm70_shflsync_down_p) ;  /* 0x0000046000007944 */ /* 0x020fea0003c00000 */
[----:B-1----:R-:W-:Y:S01]  /*44a0*/  MOV R125, R124 ;  /* 0x0000007c007d7202 */ /* 0x002fe20000000f00 */
[----:B------:R-:W-:Y:S05]  /*44b0*/  BRA `(.L_x_2927) ;  /* 0xffffd93000007947 */ /* 0x000fea000383ffff */
.L_x_2924:
[----:B------:R-:W-:Y:S01]  /*44c0*/  HFMA2.MMA R124, -RZ, RZ, 0, 9.5367431640625e-07 ;  /* 0x00000010ff7c7435 */ /* 0x000fe200000001ff */
[----:B------:R-:W-:Y:S02]  /*44d0*/  MOV R121, R123 ;  /* 0x0000007b00797202 */ /* 0x000fe40000000f00 */
[----:B------:R-:W-:Y:S02]  /*44e0*/  MOV R127, 0x1f ;  /* 0x0000001f007f7802 */ /* 0x000fe40000000f00 */
[----:B------:R-:W-:-:S02]  /*44f0*/  MOV R126, 0xffffffff ;  /* 0xffffffff007e7802 */ /* 0x000fc40000000f00 */
[----:B------:R-:W-:Y:S02]  /*4500*/  MOV R120, 0x4520 ;  /* 0x0000452000787802 */ /* 0x000fe40000000f00 */
[----:B01---5:R-:W-:Y:S05]  /*4510*/  CALL.REL.NOINC `($__internal_45_$__cuda_sm70_shflsync_down_p) ;  /* 0x000003e000007944 */ /* 0x023fea0003c00000 */
[----:B------:R-:W-:Y:S01]  /*4520*/  FADD.FTZ R122, R122, R125 ;  /* 0x0000007d7a7a7221 */ /* 0x000fe20000010000 */
[----:B------:R-:W-:Y:S01]  /*4530*/  MOV R127, 0x1f ;  /* 0x0000001f007f7802 */ /* 0x000fe20000000f00 */
[----:B-1----:R-:W-:Y:S01]  /*4540*/  FADD.FTZ R123, R123, R124 ;  /* 0x0000007c7b7b7221 */ /* 0x002fe20000010000 */
[----:B------:R-:W-:Y:S01]  /*4550*/  HFMA2.MMA R124, -RZ, RZ, 0, 4.76837158203125e-07 ;  /* 0x00000008ff7c7435 */ /* 0x000fe200000001ff */
[----:B------:R-:W-:Y:S02]  /*4560*/  MOV R126, 0xffffffff ;  /* 0xffffffff007e7802 */ /* 0x000fe40000000f00 */
[----:B------:R-:W-:Y:S02]  /*4570*/  MOV R121, R122 ;  /* 0x0000007a00797202 */ /* 0x000fe40000000f00 */
[----:B------:R-:W-:Y:S02]  /*4580*/  MOV R120, 0x45a0 ;  /* 0x000045a000787802 */ /* 0x000fe40000000f00 */
[----:B------:R-:W-:Y:S05]  /*4590*/  CALL.REL.NOINC `($__internal_45_$__cuda_sm70_shflsync_down_p) ;  /* 0x0000036000007944 */ /* 0x000fea0003c00000 */
[----:B-1----:R-:W-:Y:S01]  /*45a0*/  MOV R125, R124 ;  /* 0x0000007c007d7202 */ /* 0x002fe20000000f00 */
[----:B------:R-:W-:Y:S01]  /*45b0*/  HFMA2.MMA R124, -RZ, RZ, 0, 4.76837158203125e-07 ;  /* 0x00000008ff7c7435 */ /* 0x000fe200000001ff */
[----:B------:R-:W-:-:S02]  /*45c0*/  MOV R121, R123 ;  /* 0x0000007b00797202 */ /* 0x000fc40000000f00 */
[----:B------:R-:W-:Y:S02]  /*45d0*/  MOV R127, 0x1f ;  /* 0x0000001f007f7802 */ /* 0x000fe40000000f00 */
[----:B------:R-:W-:Y:S02]  /*45e0*/  MOV R126, 0xffffffff ;  /* 0xffffffff007e7802 */ /* 0x000fe40000000f00 */
[----:B------:R-:W-:Y:S02]  /*45f0*/  MOV R120, 0x4610 ;  /* 0x0000461000787802 */ /* 0x000fe40000000f00 */
[----:B------:R-:W-:Y:S05]  /*4600*/  CALL.REL.NOINC `($__internal_45_$__cuda_sm70_shflsync_down_p) ;  /* 0x000002f000007944 */ /* 0x000fea0003c00000 */
[----:B------:R-:W-:Y:S01]  /*4610*/  FADD.FTZ R122, R125, R122 ;  /* 0x0000007a7d7a7221 */ /* 0x000fe20000010000 */
[----:B------:R-:W-:Y:S01]  /*4620*/  MOV R127, 0x1f ;  /* 0x0000001f007f7802 */ /* 0x000fe20000000f00 */
[----:B-1----:R-:W-:Y:S01]  /*4630*/  FADD.FTZ R123, R123, R124 ;  /* 0x0000007c7b7b7221 */ /* 0x002fe20000010000 */
[----:B------:R-:W-:Y:S01]  /*4640*/  HFMA2.MMA R124, -RZ, RZ, 0, 2.384185791015625e-07 ;  /* 0x00000004ff7c7435 */ /* 0x000fe200000001ff */
[----:B------:R-:W-:Y:S02]  /*4650*/  MOV R126, 0xffffffff ;  /* 0xffffffff007e7802 */ /* 0x000fe40000000f00 */
[----:B------:R-:W-:-:S02]  /*4660*/  MOV R121, R122 ;  /* 0x0000007a00797202 */ /* 0x000fc40000000f00 */
[----:B------:R-:W-:Y:S02]  /*4670*/  MOV R120, 0x4690 ;  /* 0x0000469000787802 */ /* 0x000fe40000000f00 */
[----:B------:R-:W-:Y:S05]  /*4680*/  CALL.REL.NOINC `($__internal_45_$__cuda_sm70_shflsync_down_p) ;  /* 0x0000027000007944 */ /* 0x000fea0003c00000 */
[----:B-1----:R-:W-:Y:S01]  /*4690*/  MOV R125, R124 ;  /* 0x0000007c007d7202 */ /* 0x002fe20000000f00 */
[----:B------:R-:W-:Y:S01]  /*46a0*/  HFMA2.MMA R124, -RZ, RZ, 0, 2.384185791015625e-07 ;  /* 0x00000004ff7c7435 */ /* 0x000fe200000001ff */
[----:B------:R-:W-:Y:S02]  /*46b0*/  MOV R121, R123 ;  /* 0x0000007b00797202 */ /* 0x000fe40000000f00 */
[----:B------:R-:W-:Y:S02]  /*46c0*/  MOV R127, 0x1f ;  /* 0x0000001f007f7802 */ /* 0x000fe40000000f00 */
[----:B------:R-:W-:Y:S02]  /*46d0*/  MOV R126, 0xffffffff ;  /* 0xffffffff007e7802 */ /* 0x000fe40000000f00 */
[----:B------:R-:W-:Y:S02]  /*46e0*/  MOV R120, 0x4700 ;  /* 0x0000470000787802 */ /* 0x000fe40000000f00 */
[----:B------:R-:W-:Y:S05]  /*46f0*/  CALL.REL.NOINC `($__internal_45_$__cuda_sm70_shflsync_down_p) ;  /* 0x0000020000007944 */ /* 0x000fea0003c00000 */
[----:B------:R-:W-:Y:S01]  /*4700*/  FADD.FTZ R122, R125, R122 ;  /* 0x0000007a7d7a7221 */ /* 0x000fe20000010000 */
[----:B------:R-:W-:Y:S01]  /*4710*/  MOV R127, 0x1f ;  /* 0x0000001f007f7802 */ /* 0x000fe20000000f00 */
[----:B-1----:R-:W-:Y:S01]  /*4720*/  FADD.FTZ R123, R123, R124 ;  /* 0x0000007c7b7b7221 */ /* 0x002fe20000010000 */
[----:B------:R-:W-:Y:S01]  /*4730*/  HFMA2.MMA R124, -RZ, RZ, 0, 1.1920928955078125e-07 ;  /* 0x00000002ff7c7435 */ /* 0x000fe200000001ff */
[----:B------:R-:W-:-:S02]  /*4740*/  MOV R126, 0xffffffff ;  /* 0xffffffff007e7802 */ /* 0x000fc40000000f00 */
[----:B------:R-:W-:Y:S02]  /*4750*/  MOV R121, R122 ;  /* 0x0000007a00797202 */ /* 0x000fe40000000f00 */
[----:B------:R-:W-:Y:S02]  /*4760*/  MOV R120, 0x4780 ;  /* 0x0000478000787802 */ /* 0x000fe40000000f00 */
[----:B------:R-:W-:Y:S05]  /*4770*/  CALL.REL.NOINC `($__internal_45_$__cuda_sm70_shflsync_down_p) ;  /* 0x0000018000007944 */ /* 0x000fea0003c00000 */
[----:B-1----:R-:W-:Y:S01]  /*4780*/  MOV R125, R124 ;  /* 0x0000007c007d7202 */ /* 0x002fe20000000f00 */
[----:B------:R-:W-:Y:S01]  /*4790*/  HFMA2.MMA R124, -RZ, RZ, 0, 1.1920928955078125e-07 ;  /* 0x00000002ff7c7435 */ /* 0x000fe200000001ff */
[----:B------:R-:W-:Y:S02]  /*47a0*/  MOV R121, R123 ;  /* 0x0000007b00797202 */ /* 0x000fe40000000f00 */
[----:B------:R-:W-:Y:S02]  /*47b0*/  MOV R127, 0x1f ;  /* 0x0000001f007f7802 */ /* 0x000fe40000000f00 */
[----:B------:R-:W-:Y:S02]  /*47c0*/  MOV R126, 0xffffffff ;  /* 0xffffffff007e7802 */ /* 0x000fe40000000f00 */
[----:B------:R-:W-:-:S02]  /*47d0*/  MOV R120, 0x47f0 ;  /* 0x000047f000787802 */ /* 0x000fc40000000f00 */
[----:B------:R-:W-:Y:S05]  /*47e0*/  CALL.REL.NOINC `($__internal_45_$__cuda_sm70_shflsync_down_p) ;  /* 0x0000011000007944 */ /* 0x000fea0003c00000 */
[----:B------:R-:W-:Y:S01]  /*47f0*/  FADD.FTZ R122, R125, R122 ;  /* 0x0000007a7d7a7221 */ /* 0x000fe20000010000 */
[----:B------:R-:W-:Y:S01]  /*4800*/  MOV R127, 0x1f ;  /* 0x0000001f007f7802 */ /* 0x000fe20000000f00 */
[----:B-1----:R-:W-:Y:S01]  /*4810*/  FADD.FTZ R125, R123, R124 ;  /* 0x0000007c7b7d7221 */ /* 0x002fe20000010000 */
[----:B------:R-:W-:Y:S01]  /*4820*/  HFMA2.MMA R124, -RZ, RZ, 0, 5.9604644775390625e-08 ;  /* 0x00000001ff7c7435 */ /* 0x000fe200000001ff */
[----:B------:R-:W-:-:S02]  /*4830*/  MOV R126, 0xffffffff ;  /* 0xffffffff007e7802 */ /* 0x000fc40000000f00 */
[----:B------:R-:W-:Y:S02]  /*4840*/  MOV R121, R122 ;  /* 0x0000007a00797202 */ /* 0x000fe40000000f00 */
[----:B------:R-:W-:Y:S02]  /*4850*/  MOV R120, 0x4870 ;  /* 0x0000487000787802 */ /* 0x000fe40000000f00 */
[----:B------:R-:W-:Y:S05]  /*4860*/  CALL.REL.NOINC `($__internal_45_$__cuda_sm70_shflsync_down_p) ;  /* 0x0000009000007944 */ /* 0x000fea0003c00000 */
[----:B-1----:R-:W-:Y:S01]  /*4870*/  MOV R123, R124 ;  /* 0x0000007c007b7202 */ /* 0x002fe20000000f00 */
[----:B------:R-:W-:Y:S01]  /*4880*/  HFMA2.MMA R124, -RZ, RZ, 0, 5.9604644775390625e-08 ;  /* 0x00000001ff7c7435 */ /* 0x000fe200000001ff */
[----:B------:R-:W-:Y:S02]  /*4890*/  MOV R121, R125 ;  /* 0x0000007d00797202 */ /* 0x000fe40000000f00 */
[----:B------:R-:W-:Y:S02]  /*48a0*/  MOV R127, 0x1f ;  /* 0x0000001f007f7802 */ /* 0x000fe40000000f00 */
[----:B------:R-:W-:Y:S02]  /*48b0*/  MOV R126, 0xffffffff ;  /* 0xffffffff007e7802 */ /* 0x000fe40000000f00 */
[----:B------:R-:W-:-:S02]  /*48c0*/  MOV R120, 0x48e0 ;  /* 0x000048e000787802 */ /* 0x000fc40000000f00 */
[----:B------:R-:W-:Y:S05]  /*48d0*/  CALL.REL.NOINC `($__internal_45_$__cuda_sm70_shflsync_down_p) ;  /* 0x0000002000007944 */ /* 0x000fea0003c00000 */
[----:B-1----:R-:W-:Y:S01]  /*48e0*/  MOV R121, R124 ;  /* 0x0000007c00797202 */ /* 0x002fe20000000f00 */
[----:B------:R-:W-:Y:S05]  /*48f0*/  BRA `(.L_x_2928) ;  /* 0xffffd61000007947 */ /* 0x000fea000383ffff */
        .weak           $__internal_45_$__cuda_sm70_shflsync_down_p
        .type           $__internal_45_$__cuda_sm70_shflsync_down_p,@function
        .size           $__internal_45_$__cuda_sm70_shflsync_down_p,(.L_x_11779 - $__internal_45_$__cuda_sm70_shflsync_down_p)
$__internal_45_$__cuda_sm70_shflsync_down_p:
[----:B------:R-:W-:Y:S04]  /*4900*/  WARPSYNC R126 ;  /* 0x0000007e00007348 */ /* 0x000fe80003800000 */
[----:B------:R0:W1:Y:S02]  /*4910*/  SHFL.DOWN PT, R124, R121, R124, R127 ;  /* 0x0800007c797c7389 */ /* 0x00006400000e007f */
[----:B0-----:R-:W-:-:S06]  /*4920*/  HFMA2.MMA R121, -RZ, RZ, 0, 0 ;  /* 0x00000000ff797435 */ /* 0x001fcc00000001ff */
[----:B------:R-:W-:Y:S05]  /*4930*/  RET.REL.NODEC R120 `(_ZN10layer_norm13ln_bwd_kernelINS_13Kernel_traitsIf13__nv_bfloat16S2_S2_fjLj8192ELj1ELj1ELj8ELj16ENS_18Kernel_traits_baseILj8192EfS2_S2_S2_fjLj256EEEEELb0ELb1ELb0ELb1EEEvNS_9BwdParamsE) ;  /* 0xffffb6c078007950 */ /* 0x000fea0003c3ffff */
.L_x_2929:
        /* <DEDUP_REMOVED lines=12> */
.L_x_11779:


//--------------------- .text._ZN10layer_norm13ln_bwd_kernelINS_13Kernel_traitsIf13__nv_bfloat16S2_S2_fjLj8192ELj1ELj1ELj8ELj16ENS_18Kernel_traits_baseILj8192EfS2_S2_S2_fjLj256EEEEELb0ELb1ELb1ELb0EEEvNS_9BwdParamsE --------------------------
	.section	.text._ZN10layer_norm13ln_bwd_kernelINS_13Kernel_traitsIf13__nv_bfloat16S2_S2_fjLj8192ELj1ELj1ELj8ELj16ENS_18Kernel_traits_baseILj8192EfS2_S2_S2_fjLj256EEEEELb0ELb1ELb1ELb0EEEvNS_9BwdParamsE,"ax",@progbits
	.sectioninfo	@"SHI_REGISTERS=255"
	.align	128
        .global         _ZN10layer_norm13ln_bwd_kernelINS_13Kernel_traitsIf13__nv_bfloat16S2_S2_fjLj8192ELj1ELj1ELj8ELj16ENS_18Kernel_traits_baseILj8192EfS2_S2_S2_fjLj256EEEEELb0ELb1ELb1ELb0EEEvNS_9BwdParamsE
        .type           _ZN10layer_norm13ln_bwd_kernelINS_13Kernel_traitsIf13__nv_bfloat16S2_S2_fjLj8192ELj1ELj1ELj8ELj16ENS_18Kernel_traits_baseILj8192EfS2_S2_S2_fjLj256EEEEELb0ELb1ELb1ELb0EEEvNS_9BwdParamsE,@function
        .size           _ZN10layer_norm13ln_bwd_kernelINS_13Kernel_traitsIf13__nv_bfloat16S2_S2_fjLj8192ELj1ELj1ELj8ELj16ENS_18Kernel_traits_baseILj8192EfS2_S2_S2_fjLj256EEEEELb0ELb1ELb1ELb0EEEvNS_9BwdParamsE,(.L_x_11780 - _ZN10layer_norm13ln_bwd_kernelINS_13Kernel_traitsIf13__nv_bfloat16S2_S2_fjLj8192ELj1ELj1ELj8ELj16ENS_18Kernel_traits_baseILj8192EfS2_S2_S2_fjLj256EEEEELb0ELb1ELb1ELb0EEEvNS_9BwdParamsE)
        .other          _ZN10layer_norm13ln_bwd_kernelINS_13Kernel_traitsIf13__nv_bfloat16S2_S2_fjLj8192ELj1ELj1ELj8ELj16ENS_18Kernel_traits_baseILj8192EfS2_S2_S2_fjLj256EEEEELb0ELb1ELb1ELb0EEEvNS_9BwdParamsE,@"STO_CUDA_ENTRY STV_DEFAULT"
_ZN10layer_norm13ln_bwd_kernelINS_13Kernel_traitsIf13__nv_bfloat16S2_S2_fjLj8192ELj1ELj1ELj8ELj16ENS_18Kernel_traits_baseILj8192EfS2_S2_S2_fjLj256EEEEELb0ELb1ELb1ELb0EEEvNS_9BwdParamsE:
.text._ZN10layer_norm13ln_bwd_kernelINS_13Kernel_traitsIf13__nv_bfloat16S2_S2_fjLj8192ELj1ELj1ELj8ELj16ENS_18Kernel_traits_baseILj8192EfS2_S2_S2_fjLj256EEEEELb0ELb1ELb1ELb0EEEvNS_9BwdParamsE:
        /* <DEDUP_REMOVED lines=9> */
[----:B------:R-:W-:-:S03]  /*0090*/  LEA.HI R0, R0, c[0x0][0x168], RZ, 0x3 ;  /* 0x00005a0000007a11 */ /* 0x000fc600078f18ff */
[----:B------:R0:W4:Y:S04]  /*00a0*/  LDL.64 R20, [R1+0x38] ;  /* 0x0000380001147983 */ /* 0x0001280000100a00 */
[----:B------:R0:W4:Y:S01]  /*00b0*/  LDL.64 R22, [R1+0x40] ;  /* 0x0000400001167983 */ /* 0x0001220000100a00 */
[----:B------:R-:W-:Y:S01]  /*00c0*/  ULDC.64 UR4, c[0x0][0x118] ;  /* 0x0000460000047ab9 */ /* 0x000fe20000000a00 */
[----:B-1----:R-:W-:-:S04]  /*00d0*/  LOP3.LUT R3, R18, 0xff, RZ, 0xc, !PT ;  /* 0x000000ff12037812 */ /* 0x002fc800078e0cff */
[----:B------:R-:W-:Y:S02]  /*00e0*/  LEA.HI.SX32 R3, R0, R3, 0x1d ;  /* 0x0000000300037211 */ /* 0x000fe400078feaff */
[----:B------:R-:W-:Y:S02]  /*00f0*/  LOP3.LUT R0, R18, 0xff, RZ, 0xc0, !PT ;  /* 0x000000ff12007812 */ /* 0x000fe400078ec0ff */
[C---:B------:R-:W-:Y:S02]  /*0100*/  LOP3.LUT P3, RZ, R3.reuse, 0xffffff00, RZ, 0xc0, !PT ;  /* 0xffffff0003ff7812 */ /* 0x040fe4000786c0ff */
[C---:B------:R-:W-:Y:S02]  /*0110*/  ISETP.GE.U32.AND P0, PT, R3.reuse, 0x200, PT ;  /* 0x000002000300780c */ /* 0x040fe40003f06070 */
[C---:B------:R-:W-:Y:S01]  /*0120*/  ISETP.GE.U32.AND P1, PT, R3.reuse, 0x300, PT ;  /* 0x000003000300780c */ /* 0x040fe20003f26070 */
[----:B------:R-:W1:Y:S01]  /*0130*/  S2UR UR6, SR_CTAID.X ;  /* 0x00000000000679c3 */ /* 0x000e620000002500 */
[----:B------:R-:W-:-:S07]  /*0140*/  ISETP.GE.U32.AND P2, PT, R3, 0x400, PT ;  /* 0x000004000300780c */ /* 0x000fce0003f46070 */
[----:B------:R-:W-:Y:S02]  /*0150*/  @P3 MOV R7, 0x20 ;  /* 0x0000002000073802 */ /* 0x000fe40000000f00 */
[----:B------:R-:W-:-:S03]  /*0160*/  @P0 MOV R13, 0x20 ;  /* 0x00000020000d0802 */ /* 0x000fc60000000f00 */
[----:B------:R-:W-:-:S04]  /*0170*/  @P3 IMAD.WIDE.U32 R4, R0, R7, c[0x0][0x1b0] ;  /* 0x00006c0000043625 */ /* 0x000fc800078e0007 */
[C---:B------:R-:W-:Y:S01]  /*0180*/  @P3 IMAD.WIDE.U32 R6, R0.reuse, R7, c[0x0][0x1c8] ;  /* 0x0000720000063625 */ /* 0x040fe200078e0007 */
[----:B------:R-:W-:Y:S01]  /*0190*/  @P3 LOP3.LUT R0, R0, 0x100, RZ, 0xfc, !PT ;  /* 0x0000010000003812 */ /* 0x000fe200078efcff */
[----:B------:R0:W5:Y:S04]  /*01a0*/  @P3 LDG.E.128 R24, [R4.64+0x10] ;  /* 0x0000100404183981 */ /* 0x000168000c1e1d00 */
[----:B--2---:R-:W2:Y:S04]  /*01b0*/  @P3 LDG.E.128 R8, [R4.64] ;  /* 0x0000000404083981 */ /* 0x004ea8000c1e1d00 */
[----:B---3--:R-:W3:Y:S04]  /*01c0*/  @P3 LDG.E.128 R76, [R6.64+0x10] ;  /* 0x00001004064c3981 */ /* 0x008ee8000c1e1d00 */
[----:B----4-:R-:W4:Y:S01]  /*01d0*/  @P3 LDG.E.128 R20, [R6.64] ;  /* 0x0000000406143981 */ /* 0x010f22000c1e1d00 */
[----:B------:R-:W-:-:S03]  /*01e0*/  @P1 IMAD.MOV.U32 R17, RZ, RZ, 0x20 ;  /* 0x00000020ff111424 */ /* 0x000fc600078e00ff */
[----:B--2---:R-:W-:Y:S04]  /*01f0*/  @P3 STL.64 [R1+0x28], R8 ;  /* 0x0000280801003387 */ /* 0x004fe80000100a00 */
[----:B------:R2:W-:Y:S02]  /*0200*/  @P3 STL.64 [R1+0x30], R10 ;  /* 0x0000300a01003387 */ /* 0x0005e40000100a00 */
[----:B--2---:R-:W-:-:S04]  /*0210*/  @P0 IMAD.WIDE.U32 R10, R0, R13, c[0x0][0x1b0] ;  /* 0x00006c00000a0625 */ /* 0x004fc800078e000d */
[C---:B------:R-:W-:Y:S01]  /*0220*/  @P0 IMAD.WIDE.U32 R12, R0.reuse, R13, c[0x0][0x1c8] ;  /* 0x00007200000c0625 */ /* 0x040fe200078e000d */
[----:B------:R-:W-:Y:S01]  /*0230*/  @P0 IADD3 R0, R0, 0x100, RZ ;  /* 0x0000010000000810 */ /* 0x000fe20007ffe0ff */
[----:B------:R2:W5:Y:S04]  /*0240*/  @P0 LDG.E.128 R28, [R10.64] ;  /* 0x000000040a1c0981 */ /* 0x000568000c1e1d00 */
[CC--:B------:R-:W-:Y:S01]  /*0250*/  @P1 IMAD.WIDE.U32 R14, R0.reuse, R17.reuse, c[0x0][0x1b0] ;  /* 0x00006c00000e1625 */ /* 0x0c0fe200078e0011 */
[----:B------:R2:W5:Y:S03]  /*0260*/  @P0 LDG.E.128 R32, [R10.64+0x10] ;  /* 0x000010040a200981 */ /* 0x000566000c1e1d00 */
[----:B------:R-:W-:Y:S01]  /*0270*/  @P1 IMAD.WIDE.U32 R16, R0, R17, c[0x0][0x1c8] ;  /* 0x0000720000101625 */ /* 0x000fe200078e0011 */
[----:B------:R2:W5:Y:S04]  /*0280*/  @P0 LDG.E.128 R36, [R12.64+0x10] ;  /* 0x000010040c240981 */ /* 0x000568000c1e1d00 */
[----:B------:R2:W5:Y:S04]  /*0290*/  @P0 LDG.E.128 R40, [R12.64] ;  /* 0x000000040c280981 */ /* 0x000568000c1e1d00 */
[----:B------:R2:W5:Y:S04]  /*02a0*/  @P1 LDG.E.128 R44, [R14.64] ;  /* 0x000000040e2c1981 */ /* 0x000568000c1e1d00 */
[----:B------:R2:W5:Y:S04]  /*02b0*/  @P1 LDG.E.128 R48, [R14.64+0x10] ;  /* 0x000010040e301981 */ /* 0x000568000c1e1d00 */
[----:B------:R2:W5:Y:S04]  /*02c0*/  @P1 LDG.E.128 R52, [R16.64+0x10] ;  /* 0x0000100410341981 */ /* 0x000568000c1e1d00 */
[----:B------:R2:W5:Y:S01]  /*02d0*/  @P1 LDG.E.128 R56, [R16.64] ;  /* 0x0000000410381981 */ /* 0x000562000c1e1d00 */
[----:B------:R-:W-:-:S02]  /*02e0*/  @P2 MOV R19, 0x20 ;  /* 0x0000002000132802 */ /* 0x000fc40000000f00 */
[----:B------:R-:W-:Y:S01]  /*02f0*/  @P1 IADD3 R0, R0, 0x100, RZ ;  /* 0x0000010000001810 */ /* 0x000fe20007ffe0ff */
[----:B---3--:R3:W-:Y:S01]  /*0300*/  @P3 STL.64 [R1+0x48], R76 ;  /* 0x0000484c01003387 */ /* 0x0087e20000100a00 */
[----:B-1----:R-:W-:-:S03]  /*0310*/  LEA.HI R2, R18, UR6, RZ, 0x18 ;  /* 0x0000000612027c11 */ /* 0x002fc6000f8fc0ff */
[----:B------:R1:W-:Y:S01]  /*0320*/  @P3 STL.64 [R1+0x50], R78 ;  /* 0x0000504e01003387 */ /* 0x0003e20000100a00 */
[----:B------:R-:W-:-:S03]  /*0330*/  @P2 IMAD.WIDE.U32 R8, R0, R19, c[0x0][0x1c8] ;  /* 0x0000720000082625 */ /* 0x000fc600078e0013 */
[----:B----4-:R2:W-:Y:S01]  /*0340*/  @P3 STL.64 [R1+0x38], R20 ;  /* 0x0000381401003387 */ /* 0x0105e20000100a00 */
[----:B0-----:R-:W-:-:S03]  /*0350*/  @P2 IMAD.WIDE.U32 R4, R0, R19, c[0x0][0x1b0] ;  /* 0x00006c0000042625 */ /* 0x001fc600078e0013 */
[----:B------:R2:W-:Y:S04]  /*0360*/  @P3 STL.64 [R1+0x40], R22 ;  /* 0x0000401601003387 */ /* 0x0005e80000100a00 */
[----:B------:R2:W5:Y:S04]  /*0370*/  @P2 LDG.E.128 R60, [R8.64+0x10] ;  /* 0x00001004083c2981 */ /* 0x000568000c1e1d00 */
[----:B------:R2:W5:Y:S04]  /*0380*/  @P2 LDG.E.128 R64, [R8.64] ;  /* 0x0000000408402981 */ /* 0x000568000c1e1d00 */
[----:B------:R2:W5:Y:S04]  /*0390*/  @P2 LDG.E.128 R68, [R4.64] ;  /* 0x0000000404442981 */ /* 0x000568000c1e1d00 */
[----:B------:R2:W5:Y:S01]  /*03a0*/  @P2 LDG.E.128 R72, [R4.64+0x10] ;  /* 0x0000100404482981 */ /* 0x000562000c1e1d00 */
[----:B------:R-:W-:Y:S01]  /*03b0*/  ISETP.GE.AND P2, PT, R2, c[0x0][0x164], PT ;  /* 0x0000590002007a0c */ /* 0x000fe20003f46270 */
[----:B---3--:R-:W-:Y:S01]  /*03c0*/  CS2R R76, SRZ ;  /* 0x00000000004c7805 */ /* 0x008fe2000001ff00 */
[----:B-1----:R-:W-:Y:S01]  /*03d0*/  CS2R R78, SRZ ;  /* 0x00000000004e7805 */ /* 0x002fe2000001ff00 */
        /* <DEDUP_REMOVED lines=47> */
[----:B--2---:R-:W-:Y:S01]  /*06d0*/  HFMA2.MMA R0, -RZ, RZ, 0, 5.9604644775390625e-08 ;  /* 0x00000001ff007435 */ /* 0x004fe200000001ff */
[----:B------:R-:W-:-:S06]  /*06e0*/  MOV R77, RZ ;  /* 0x000000ff004d7202 */ /* 0x000fcc0000000f00 */
[----:B------:R0:W-:Y:S04]  /*06f0*/  STL.S16 [R1+0x20], R0 ;  /* 0x0000200001007387 */ /* 0x0001e80000100600 */
.L_x_3063:
[----:B------:R-:W-:-:S05]  /*0700*/  MOV R199, 0x4 ;  /* 0x0000000400c77802 */ /* 0x000fca0000000f00 */
[----:B------:R-:W-:-:S05]  /*0710*/  IMAD.WIDE R196, R2, R199, c[0x0][0x1d8] ;  /* 0x0000760002c47625 */ /* 0x000fca00078e02c7 */
[----:B------:R1:W2:Y:S02]  /*0720*/  LDG.E R198, [R196.64] ;  /* 0x00000004c4c67981 */ /* 0x0002a4000c1e1900 */
[----:B-1----:R-:W-:-:S05]  /*0730*/  IMAD.WIDE R196, R2, R199, c[0x0][0x1a8] ;  /* 0x00006a0002c47625 */ /* 0x002fca00078e02c7 */
[----:B0----5:R0:W5:Y:S02]  /*0740*/  LDG.E R0, [R196.64] ;  /* 0x00000004c4007981 */ /* 0x021164000c1e1900 */
[----:B0-----:R-:W-:-:S06]  /*0750*/  IMAD.WIDE R196, R2, R199, c[0x0][0x1d0] ;  /* 0x0000740002c47625 */ /* 0x001fcc00078e02c7 */
[----:B------:R0:W3:Y:S01]  /*0760*/  LDG.E R197, [R196.64] ;  /* 0x00000004c4c57981 */ /* 0x0000e2000c1e1900 */
[----:B------:R-:W-:Y:S01]  /*0770*/  IMAD R4, R2, c[0x0][0x168], RZ ;  /* 0x00005a0002047a24 */ /* 0x000fe200078e02ff */
[----:B------:R-:W-:Y:S02]  /*0780*/  BSSY B0, `(.L_x_2931) ;  /* 0x000019a000007945 */ /* 0x000fe40003800000 */
[----:B------:R-:W1:Y:S02]  /*0790*/  S2R R200, SR_TID.X ;  /* 0x0000000000c87919 */ /* 0x000e640000002100 */
[----:B0-----:R-:W-:-:S04]  /*07a0*/  SHF.R.S32.HI R196, RZ, 0x1f, R4 ;  /* 0x0000001fffc47819 */ /* 0x001fc80000011404 */
[----:B------:R-:W-:Y:S02]  /*07b0*/  LEA.HI R4, R196, R4, RZ, 0x3 ;  /* 0x00000004c4047211 */ /* 0x000fe400078f18ff */
[----:B-1----:R-:W-:Y:S01]  /*07c0*/  LOP3.LUT R225, R200, 0xff, RZ, 0xc0, !PT ;  /* 0x000000ffc8e17812 */ /* 0x002fe200078ec0ff */
[----:B------:R-:W-:-:S03]  /*07d0*/  IMAD.MOV.U32 R200, RZ, RZ, 0x10 ;  /* 0x00000010ffc87424 */ /* 0x000fc600078e00ff */
[----:B------:R-:W-:-:S05]  /*07e0*/  LEA.HI.SX32 R4, R4, R225, 0x1d ;  /* 0x000000e104047211 */ /* 0x000fca00078feaff */
[----:B------:R-:W-:Y:S01]  /*07f0*/  IMAD.WIDE.U32 R216, R4, R200, c[0x0][0x218] ;  /* 0x0000860004d87625 */ /* 0x000fe200078e00c8 */
[----:B--2---:R-:W-:Y:S01]  /*0800*/  ISETP.GT.AND P2, PT, R198, RZ, PT ;  /* 0x000000ffc600720c */ /* 0x004fe20003f44270 */
[----:B---3--:R0:W-:-:S12]  /*0810*/  STL [R1+0x1c], R197 ;  /* 0x00001cc501007387 */ /* 0x0081d80000100800 */
        /* <DEDUP_REMOVED lines=9> */
.L_x_2935:
[----:B------:R-:W-:Y:S02]  /*08b0*/  IADD3 R196, R4, 0x100, RZ ;  /* 0x0000010004c47810 */ /* 0x000fe40007ffe0ff */
.L_x_2934:
[----:B------:R-:W-:Y:S05]  /*08c0*/  BSYNC B1 ;  /* 0x0000000000017941 */ /* 0x000fea0003800000 */
.L_x_2933:
[----:B------:R-:W-:Y:S01]  /*08d0*/  BSSY B1, `(.L_x_2936) ;  /* 0x0000008000017945 */ /* 0x000fe20003800000 */
[----:B------:R-:W-:Y:S05]  /*08e0*/  @!P0 BRA `(.L_x_2937) ;  /* 0x0000006000008947 */ /* 0x000fea0003800000 */
[----:B------:R-:W-:-:S04]  /*08f0*/  ISETP.NE.U32.AND P3, PT, RZ, c[0x0][0x218], PT ;  /* 0x00008600ff007a0c */ /* 0x000fc80003f65070 */
[----:B------:R-:W-:-:S13]  /*0900*/  ISETP.NE.AND.EX P3, PT, RZ, c[0x0][0x21c], PT, P3 ;  /* 0x00008700ff007a0c */ /* 0x000fda0003f65330 */
[----:B------:R-:W-:Y:S05]  /*0910*/  @!P3 BRA `(.L_x_2938) ;  /* 0x000000200000b947 */ /* 0x000fea0003800000 */
[----:B------:R-:W-:-:S06]  /*0920*/  IMAD.WIDE.U32 R176, R196, R200, c[0x0][0x218] ;  /* 0x00008600c4b07625 */ /* 0x000fcc00078e00c8 */
[----:B------:R-:W5:Y:S02]  /*0930*/  LDG.E.128 R176, [R176.64] ;  /* 0x00000004b0b07981 */ /* 0x000f64000c1e1d00 */
.L_x_2938:
[----:B------:R-:W-:Y:S02]  /*0940*/  IADD3 R196, R196, 0x100, RZ ;  /* 0x00000100c4c47810 */ /* 0x000fe40007ffe0ff */
.L_x_2937:
[----:B------:R-:W-:Y:S05]  /*0950*/  BSYNC B1 ;  /* 0x0000000000017941 */ /* 0x000fea0003800000 */
.L_x_2936:
[----:B------:R-:W-:Y:S01]  /*0960*/  BSSY B1, `(.L_x_2939) ;  /* 0x0000008000017945 */ /* 0x000fe20003800000 */
[----:B------:R-:W-:Y:S05]  /*0970*/  @!P1 BRA `(.L_x_2940) ;  /* 0x0000006000009947 */ /* 0x000fea0003800000 */
[----:B------:R-:W-:-:S04]  /*0980*/  ISETP.NE.U32.AND P3, PT, RZ, c[0x0][0x218], PT ;  /* 0x00008600ff007a0c */ /* 0x000fc80003f65070 */
[----:B------:R-:W-:-:S13]  /*0990*/  ISETP.NE.AND.EX P3, PT, RZ, c[0x0][0x21c], PT, P3 ;  /* 0x00008700ff007a0c */ /* 0x000fda0003f65330 */
[----:B------:R-:W-:Y:S05]  /*09a0*/  @!P3 BRA `(.L_x_2941) ;  /* 0x000000200000b947 */ /* 0x000fea0003800000 */
[----:B------:R-:W-:-:S06]  /*09b0*/  IMAD.WIDE.U32 R180, R196, R200, c[0x0][0x218] ;  /* 0x00008600c4b47625 */ /* 0x000fcc00078e00c8 */
[----:B------:R-:W5:Y:S02]  /*09c0*/  LDG.E.128 R180, [R180.64] ;  /* 0x00000004b4b47981 */ /* 0x000f64000c1e1d00 */
.L_x_2941:
[----:B------:R-:W-:Y:S02]  /*09d0*/  IADD3 R196, R196, 0x100, RZ ;  /* 0x00000100c4c47810 */ /* 0x000fe40007ffe0ff */
.L_x_2940:
[----:B------:R-:W-:Y:S05]  /*09e0*/  BSYNC B1 ;  /* 0x0000000000017941 */ /* 0x000fea0003800000 */
.L_x_2939:
        /* <DEDUP_REMOVED lines=8> */
.L_x_2932:
[----:B------:R-:W-:Y:S01]  /*0a70*/  IADD3 R196, R198, -0x1, RZ ;  /* 0xffffffffc6c47810 */ /* 0x000fe20007ffe0ff */
[----:B------:R-:W1:Y:S04]  /*0a80*/  LDC.U8 R201, c[0x0][0x1f0] ;  /* 0x00007c00ffc97b82 */ /* 0x000e680000000000 */
[----:B------:R-:W-:-:S05]  /*0a90*/  IMAD R196, R196, c[0x0][0x168], RZ ;  /* 0x00005a00c4c47a24 */ /* 0x000fca00078e02ff */
[----:B0-----:R-:W-:-:S04]  /*0aa0*/  SHF.R.S32.HI R197, RZ, 0x1f, R196 ;  /* 0x0000001fffc57819 */ /* 0x001fc800000114c4 */
[----:B------:R-:W-:-:S04]  /*0ab0*/  LEA.HI R197, R197, R196, RZ, 0x3 ;  /* 0x000000c4c5c57211 */ /* 0x000fc800078f18ff */
[----:B------:R-:W-:Y:S01]  /*0ac0*/  LEA.HI.SX32 R225, R197, R225, 0x1d ;  /* 0x000000e1c5e17211 */ /* 0x000fe200078feaff */
[----:B------:R-:W-:-:S06]  /*0ad0*/  IMAD.WIDE R196, R2, R199, c[0x0][0x1a0] ;  /* 0x0000680002c47625 */ /* 0x000fcc00078e02c7 */
[----:B------:R-:W2:Y:S01]  /*0ae0*/  LDG.E R196, [R196.64] ;  /* 0x00000004c4c47981 */ /* 0x000ea2000c1e1900 */
[----:B------:R-:W-:Y:S01]  /*0af0*/  LOP3.LUT P4, RZ, R3, 0xffffff00, RZ, 0xc0, !PT ;  /* 0xffffff0003ff7812 */ /* 0x000fe2000788c0ff */
[----:B------:R-:W-:Y:S01]  /*0b00*/  BSSY B1, `(.L_x_2943) ;  /* 0x0000062000017945 */ /* 0x000fe20003800000 */
[----:B-1----:R-:W-:Y:S01]  /*0b10*/  ISETP.NE.AND P3, PT, R201, RZ, PT ;  /* 0x000000ffc900720c */ /* 0x002fe20003f65270 */
        /* <DEDUP_REMOVED lines=10> */
[----:B------:R-:W-:-:S02]  /*0bc0*/  ISETP.NE.U32.AND P3, PT, RZ, c[0x0][0x218], PT ;  /* 0x00008600ff007a0c */ /* 0x000fc40003f65070 */
[----:B----4-:R-:W-:Y:S02]  /*0bd0*/  PRMT R230, RZ, 0x7610, R196 ;  /* 0x00007610ffe67816 */ /* 0x010fe400000000c4 */
[--C-:B------:R-:W-:Y:S02]  /*0be0*/  PRMT R227, RZ, 0x5410, R197.reuse ;  /* 0x00005410ffe37816 */ /* 0x100fe400000000c5 */
[----:B------:R-:W-:Y:S01]  /*0bf0*/  PRMT R246, RZ, 0x7610, R197 ;  /* 0x00007610fff67816 */ /* 0x000fe200000000c5 */
[C---:B------:R-:W-:Y:S01]  /*0c00*/  FADD.FTZ R247, -R223.reuse, R230 ;  /* 0x000000e6dff77221 */ /* 0x040fe20000010100 */
[----:B------:R-:W-:Y:S01]  /*0c10*/  PRMT R248, RZ, 0x5410, R198 ;  /* 0x00005410fff87816 */ /* 0x000fe200000000c6 */
[C---:B------:R-:W-:Y:S01]  /*0c20*/  FADD.FTZ R230, -R223.reuse, R227 ;  /* 0x000000e3dfe67221 */ /* 0x040fe20000010100 */
[----:B------:R-:W-:Y:S01]  /*0c30*/  PRMT R6, RZ, 0x5410, R196 ;  /* 0x00005410ff067816 */ /* 0x000fe200000000c4 */
[C---:B------:R-:W-:Y:S01]  /*0c40*/  FADD.FTZ R227, -R223.reuse, R246 ;  /* 0x000000f6dfe37221 */ /* 0x040fe20000010100 */
[--C-:B--2---:R-:W-:Y:S01]  /*0c50*/  PRMT R197, RZ, 0x5410, R203.reuse ;  /* 0x00005410ffc57816 */ /* 0x104fe200000000cb */
[----:B------:R-:W2:Y:S01]  /*0c60*/  LDL R246, [R1+0x2c] ;  /* 0x00002c0001f67983 */ /* 0x000ea20000100800 */
[----:B------:R-:W-:Y:S01]  /*0c70*/  PRMT R196, RZ, 0x7610, R203 ;  /* 0x00007610ffc47816 */ /* 0x000fe200000000cb */
[----:B------:R-:W-:-:S02]  /*0c80*/  FADD.FTZ R203, -R223, R248 ;  /* 0x000000f8dfcb7221 */ /* 0x000fc40000010100 */
[----:B------:R-:W4:Y:S01]  /*0c90*/  LDL R248, [R1+0x28] ;  /* 0x0000280001f87983 */ /* 0x000f220000100800 */
[----:B------:R-:W-:Y:S01]  /*0ca0*/  ISETP.NE.AND.EX P3, PT, RZ, c[0x0][0x21c], PT, P3 ;  /* 0x00008700ff007a0c */ /* 0x000fe20003f65330 */
[C---:B------:R-:W-:Y:S01]  /*0cb0*/  FADD.FTZ R6, -R223.reuse, R6 ;  /* 0x00000006df067221 */ /* 0x040fe20000010100 */
[----:B------:R-:W-:Y:S02]  /*0cc0*/  PRMT R249, RZ, 0x5410, R199 ;  /* 0x00005410fff97816 */ /* 0x000fe400000000c7 */
[----:B------:R-:W-:Y:S01]  /*0cd0*/  PRMT R226, RZ, 0x7610, R200 ;  /* 0x00007610ffe27816 */ /* 0x000fe200000000c8 */
[C---:B-----5:R-:W-:Y:S01]  /*0ce0*/  FMUL.FTZ R6, R0.reuse, R6 ;  /* 0x0000000600067220 */ /* 0x060fe20000410000 */
[----:B------:R-:W-:Y:S02]  /*0cf0*/  PRMT R198, RZ, 0x7610, R198 ;  /* 0x00007610ffc67816 */ /* 0x000fe400000000c6 */
[----:B------:R-:W-:Y:S01]  /*0d00*/  PRMT R5, RZ, 0x5410, R200 ;  /* 0x00005410ff057816 */ /* 0x000fe200000000c8 */
[----:B------:R-:W-:Y:S01]  /*0d10*/  FADD.FTZ R200, -R223, R249 ;  /* 0x000000f9dfc87221 */ /* 0x000fe20000010100 */
[----:B------:R-:W-:Y:S01]  /*0d20*/  PRMT R250, RZ, 0x7610, R199 ;  /* 0x00007610fffa7816 */ /* 0x000fe200000000c7 */
[----:B------:R-:W-:-:S02]  /*0d30*/  FMUL.FTZ R247, R0, R247 ;  /* 0x000000f700f77220 */ /* 0x000fc40000410000 */
[----:B------:R0:W5:Y:S01]  /*0d40*/  @P3 LDG.E.128 R172, [R216.64] ;  /* 0x00000004d8ac3981 */ /* 0x000162000c1e1d00 */
[----:B------:R-:W-:Y:S01]  /*0d50*/  PRMT R199, RZ, 0x7610, R202 ;  /* 0x00007610ffc77816 */ /* 0x000fe200000000ca */
[----:B------:R-:W-:Y:S02]  /*0d60*/  FADD.FTZ R112, R112, R5 ;  /* 0x0000000570707221 */ /* 0x000fe40000010000 */
[----:B------:R-:W-:Y:S02]  /*0d70*/  FFMA.FTZ R76, R6, R5, R76 ;  /* 0x00000005064c7223 */ /* 0x000fe4000001004c */
[----:B------:R-:W-:Y:S01]  /*0d80*/  FADD.FTZ R113, R113, R226 ;  /* 0x000000e271717221 */ /* 0x000fe20000010000 */
[--C-:B0-----:R-:W-:Y:S02]  /*0d90*/  PRMT R217, RZ, 0x5410, R201.reuse ;  /* 0x00005410ffd97816 */ /* 0x101fe400000000c9 */
[----:B------:R-:W-:Y:S02]  /*0da0*/  PRMT R216, RZ, 0x7610, R201 ;  /* 0x00007610ffd87816 */ /* 0x000fe400000000c9 */
[----:B------:R-:W-:Y:S01]  /*0db0*/  PRMT R201, RZ, 0x5410, R202 ;  /* 0x00005410ffc97816 */ /* 0x000fe200000000ca */
[----:B------:R-:W-:-:S02]  /*0dc0*/  FADD.FTZ R202, -R223, R198 ;  /* 0x000000c6dfca7221 */ /* 0x000fc40000010100 */
[----:B------:R-:W-:Y:S02]  /*0dd0*/  FFMA.FTZ R77, R247, R226, R77 ;  /* 0x000000e2f74d7223 */ /* 0x000fe4000001004d */
[----:B------:R-:W-:Y:S02]  /*0de0*/  FADD.FTZ R116, R116, R201 ;  /* 0x000000c974747221 */ /* 0x000fe40000010000 */
[C---:B------:R-:W-:Y:S02]  /*0df0*/  FMUL.FTZ R230, R0.reuse, R230 ;  /* 0x000000e600e67220 */ /* 0x040fe40000410000 */
[----:B------:R-:W-:Y:S01]  /*0e00*/  FADD.FTZ R198, -R223, R250 ;  /* 0x000000fadfc67221 */ /* 0x000fe20000010100 */
[----:B------:R-:W-:Y:S01]  /*0e10*/  STL [R1+0x18], R247 ;  /* 0x000018f701007387 */ /* 0x000fe20000100800 */
[----:B------:R-:W-:Y:S02]  /*0e20*/  FADD.FTZ R117, R117, R199 ;  /* 0x000000c775757221 */ /* 0x000fe40000010000 */
[----:B------:R-:W-:Y:S01]  /*0e30*/  FMUL.FTZ R250, R25, R199 ;  /* 0x000000c719fa7220 */ /* 0x000fe20000410000 */
[----:B------:R-:W-:Y:S01]  /*0e40*/  STL [R1+0x10], R230 ;  /* 0x000010e601007387 */ /* 0x000fe20000100800 */
[----:B------:R-:W-:-:S02]  /*0e50*/  FMUL.FTZ R227, R0, R227 ;  /* 0x000000e300e37220 */ /* 0x000fc40000410000 */
[----:B------:R-:W-:Y:S01]  /*0e60*/  FADD.FTZ R118, R118, R197 ;  /* 0x000000c576767221 */ /* 0x000fe20000010000 */
[----:B------:R-:W-:Y:S01]  /*0e70*/  IADD3 R225, R225, 0x100, RZ ;  /* 0x00000100e1e17810 */ /* 0x000fe20007ffe0ff */
[----:B------:R-:W-:Y:S02]  /*0e80*/  FFMA.FTZ R78, R230, R217, R78 ;  /* 0x000000d9e64e7223 */ /* 0x000fe4000001004e */
[----:B------:R-:W-:Y:S02]  /*0e90*/  FFMA.FTZ R79, R227, R216, R79 ;  /* 0x000000d8e34f7223 */ /* 0x000fe4000001004f */
[----:B------:R-:W-:Y:S02]  /*0ea0*/  FADD.FTZ R114, R114, R217 ;  /* 0x000000d972727221 */ /* 0x000fe40000010000 */
[----:B------:R-:W-:Y:S02]  /*0eb0*/  FADD.FTZ R115, R115, R216 ;  /* 0x000000d873737221 */ /* 0x000fe40000010000 */
[----:B------:R-:W-:-:S02]  /*0ec0*/  FADD.FTZ R119, R119, R196 ;  /* 0x000000c477777221 */ /* 0x000fc40000010000 */
[----:B--2---:R-:W-:Y:S02]  /*0ed0*/  FMUL.FTZ R249, R246, R226 ;  /* 0x000000e2f6f97220 */ /* 0x004fe40000410000 */
[----:B------:R-:W-:Y:S02]  /*0ee0*/  FMUL.FTZ R246, R0, R203 ;  /* 0x000000cb00f67220 */ /* 0x000fe40000410000 */
[----:B----4-:R-:W-:Y:S02]  /*0ef0*/  FMUL.FTZ R5, R248, R5 ;  /* 0x00000005f8057220 */ /* 0x010fe40000410000 */
[----:B------:R-:W-:Y:S02]  /*0f00*/  FMUL.FTZ R248, R252, R217 ;  /* 0x000000d9fcf87220 */ /* 0x000fe40000410000 */
[----:B---3--:R-:W-:Y:S02]  /*0f10*/  FMUL.FTZ R226, R251, R216 ;  /* 0x000000d8fbe27220 */ /* 0x008fe40000410000 */
[----:B------:R-:W-:-:S02]  /*0f20*/  FFMA.FTZ R80, R246, R201, R80 ;  /* 0x000000c9f6507223 */ /* 0x000fc40000010050 */
[----:B------:R-:W-:Y:S02]  /*0f30*/  FMUL.FTZ R252, R24, R201 ;  /* 0x000000c918fc7220 */ /* 0x000fe40000410000 */
[----:B------:R-:W-:Y:S02]  /*0f40*/  FMUL.FTZ R251, R0, R202 ;  /* 0x000000ca00fb7220 */ /* 0x000fe40000410000 */
[----:B------:R-:W-:Y:S02]  /*0f50*/  FADD.FTZ R201, RZ, R5 ;  /* 0x00000005ffc97221 */ /* 0x000fe40000010000 */
[----:B------:R-:W-:Y:S02]  /*0f60*/  FFMA.FTZ R202, R6, R5, RZ ;  /* 0x0000000506ca7223 */ /* 0x000fe400000100ff */
[----:B------:R-:W-:Y:S02]  /*0f70*/  FADD.FTZ R201, R201, R249 ;  /* 0x000000f9c9c97221 */ /* 0x000fe40000010000 */
[----:B------:R-:W-:-:S02]  /*0f80*/  FFMA.FTZ R202, R247, R249, R202 ;  /* 0x000000f9f7ca7223 */ /* 0x000fc400000100ca */
[----:B------:R-:W-:Y:S02]  /*0f90*/  FFMA.FTZ R81, R251, R199, R81 ;  /* 0x000000c7fb517223 */ /* 0x000fe40000010051 */
[----:B------:R-:W-:Y:S02]  /*0fa0*/  FADD.FTZ R201, R201, R248 ;  /* 0x000000f8c9c97221 */ /* 0x000fe40000010000 */
[----:B------:R-:W-:Y:S01]  /*0fb0*/  FFMA.FTZ R199, R230, R248, R202 ;  /* 0x000000f8e6c77223 */ /* 0x000fe200000100ca */
[----:B------:R0:W-:Y:S03]  /*0fc0*/  STL [R1+0x14], R249 ;  /* 0x000014f901007387 */ /* 0x0001e60000100800 */
[----:B------:R-:W-:Y:S01]  /*0fd0*/  FFMA.FTZ R199, R227, R226, R199 ;  /* 0x000000e2e3c77223 */ /* 0x000fe200000100c7 */
[----:B------:R-:W-:Y:S01]  /*0fe0*/  STL [R1+0x8], R227 ;  /* 0x000008e301007387 */ /* 0x000fe20000100800 */
[----:B0-----:R-:W-:-:S02]  /*0ff0*/  FMUL.FTZ R249, R0, R200 ;  /* 0x000000c800f97220 */ /* 0x001fc40000410000 */
[----:B------:R-:W-:Y:S01]  /*1000*/  FADD.FTZ R200, R201, R226 ;  /* 0x000000e2c9c87221 */ /* 0x000fe20000010000 */
[----:B------:R0:W-:Y:S01]  /*1010*/  STL [R1+0xc], R248 ;  /* 0x00000cf801007387 */ /* 0x0001e20000100800 */
[-C--:B------:R-:W-:Y:S02]  /*1020*/  FFMA.FTZ R82, R249, R197.reuse, R82 ;  /* 0x000000c5f9527223 */ /* 0x080fe40000010052 */
[----:B------:R-:W-:Y:S02]  /*1030*/  FFMA.FTZ R199, R246, R252, R199 ;  /* 0x000000fcf6c77223 */ /* 0x000fe400000100c7 */
[----:B0-----:R-:W-:Y:S02]  /*1040*/  FMUL.FTZ R248, R26, R197 ;  /* 0x000000c51af87220 */ /* 0x001fe40000410000 */
[----:B------:R-:W-:Y:S02]  /*1050*/  FADD.FTZ R197, R200, R252 ;  /* 0x000000fcc8c57221 */ /* 0x000fe40000010000 */
[----:B------:R-:W-:-:S02]  /*1060*/  FFMA.FTZ R199, R251, R250, R199 ;  /* 0x000000fafbc77223 */ /* 0x000fc400000100c7 */
[----:B------:R-:W-:Y:S01]  /*1070*/  FADD.FTZ R197, R197, R250 ;  /* 0x000000fac5c57221 */ /* 0x000fe20000010000 */
[----:B------:R0:W-:Y:S01]  /*1080*/  STL [R1], R246 ;  /* 0x000000f601007387 */ /* 0x0001e20000100800 */
[----:B------:R-:W-:Y:S02]  /*1090*/  FMUL.FTZ R247, R0, R198 ;  /* 0x000000c600f77220 */ /* 0x000fe40000410000 */
[----:B------:R-:W-:Y:S02]  /*10a0*/  FADD.FTZ R197, R197, R248 ;  /* 0x000000f8c5c57221 */ /* 0x000fe40000010000 */
[----:B------:R-:W-:Y:S01]  /*10b0*/  FFMA.FTZ R199, R249, R248, R199 ;  /* 0x000000f8f9c77223 */ /* 0x000fe200000100c7 */
[----:B------:R1:W-:Y:S01]  /*10c0*/  STL [R1+0x4], R226 ;  /* 0x000004e201007387 */ /* 0x0003e20000100800 */
[-C--:B0-----:R-:W-:Y:S01]  /*10d0*/  FMUL.FTZ R246, R27, R196.reuse ;  /* 0x000000c41bf67220 */ /* 0x081fe20000410000 */
[----:B------:R-:W-:Y:S01]  /*10e0*/  IADD3 R230, R4, 0x100, RZ ;  /* 0x0000010004e67810 */ /* 0x000fe20007ffe0ff */
[----:B------:R-:W-:-:S02]  /*10f0*/  FFMA.FTZ R83, R247, R196, R83 ;  /* 0x000000c4f7537223 */ /* 0x000fc40000010053 */
[----:B------:R-:W-:Y:S02]  /*1100*/  FADD.FTZ R227, R197, R246 ;  /* 0x000000f6c5e37221 */ /* 0x000fe40000010000 */
[----:B-1----:R-:W-:Y:S02]  /*1110*/  FFMA.FTZ R226, R247, R246, R199 ;  /* 0x000000f6f7e27223 */ /* 0x002fe400000100c7 */
.L_x_2944:
[----:B------:R-:W-:Y:S05]  /*1120*/  BSYNC B1 ;  /* 0x0000000000017941 */ /* 0x000fea0003800000 */
.L_x_2943:
[----:B------:R-:W-:Y:S01]  /*1130*/  BSSY B1, `(.L_x_2945) ;  /* 0x0000055000017945 */ /* 0x000fe20003800000 */
[----:B------:R-:W-:Y:S05]  /*1140*/  @!P0 BRA `(.L_x_2946) ;  /* 0x0000053000008947 */ /* 0x000fea0003800000 */
[----:B------:R-:W-:-:S10]  /*1150*/  HFMA2.MMA R216, -RZ, RZ, 0, 9.5367431640625e-07 ;  /* 0x00000010ffd87435 */ /* 0x000fd400000001ff */
[----:B------:R-:W-:-:S05]  /*1160*/  IMAD.WIDE.U32 R18, R230, R216, c[0x0][0x188] ;  /* 0x00006200e6127625 */ /* 0x000fca00078e00d8 */
[----:B------:R0:W2:Y:S02]  /*1170*/  LDG.E.128 R196, [R18.64] ;  /* 0x0000000412c47981 */ /* 0x0000a4000c1e1d00 */
[----:B0-----:R-:W-:-:S05]  /*1180*/  IMAD.WIDE.U32 R18, R225, R216, c[0x0][0x208] ;  /* 0x00008200e1127625 */ /* 0x001fca00078e00d8 */
[----:B------:R0:W3:Y:S01]  /*1190*/  LDG.E.128 R200, [R18.64] ;  /* 0x0000000412c87981 */ /* 0x0000e2000c1e1d00 */
[----:B------:R-:W-:-:S04]  /*11a0*/  ISETP.NE.U32.AND P3, PT, RZ, c[0x0][0x218], PT ;  /* 0x00008600ff007a0c */ /* 0x000fc80003f65070 */
[----:B------:R-:W-:-:S13]  /*11b0*/  ISETP.NE.AND.EX P3, PT, RZ, c[0x0][0x21c], PT, P3 ;  /* 0x00008700ff007a0c */ /* 0x000fda0003f65330 */
[----:B0-----:R-:W-:-:S05]  /*11c0*/  @P3 IMAD.WIDE.U32 R18, R230, R216, c[0x0][0x218] ;  /* 0x00008600e6123625 */ /* 0x001fca00078e00d8 */
[----:B------:R0:W5:Y:S01]  /*11d0*/  @P3 LDG.E.128 R176, [R18.64] ;  /* 0x0000000412b03981 */ /* 0x000162000c1e1d00 */
[----:B------:R-:W-:Y:S02]  /*11e0*/  IADD3 R225, R225, 0x100, RZ ;  /* 0x00000100e1e17810 */ /* 0x000fe40007ffe0ff */
[----:B------:R-:W-:Y:S02]  /*11f0*/  IADD3 R230, R230, 0x100, RZ ;  /* 0x00000100e6e67810 */ /* 0x000fe40007ffe0ff */
[----:B--2---:R-:W-:Y:S02]  /*1200*/  PRMT R220, RZ, 0x7610, R197 ;  /* 0x00007610ffdc7816 */ /* 0x004fe400000000c5 */
[----:B------:R-:W-:Y:S02]  /*1210*/  PRMT R224, RZ, 0x5410, R198 ;  /* 0x00005410ffe07816 */ /* 0x000fe400000000c6 */
[--C-:B------:R-:W-:Y:S02]  /*1220*/  PRMT R217, RZ, 0x5410, R196.reuse ;  /* 0x00005410ffd97816 */ /* 0x100fe400000000c4 */
[----:B0-----:R-:W-:-:S02]  /*1230*/  PRMT R19, RZ, 0x7610, R196 ;  /* 0x00007610ff137816 */ /* 0x001fc400000000c4 */
[----:B------:R-:W-:Y:S01]  /*1240*/  PRMT R221, RZ, 0x5410, R197 ;  /* 0x00005410ffdd7816 */ /* 0x000fe200000000c5 */
[C---:B------:R-:W-:Y:S01]  /*1250*/  FADD.FTZ R196, -R223.reuse, R217 ;  /* 0x000000d9dfc47221 */ /* 0x040fe20000010100 */
[----:B------:R-:W-:Y:S01]  /*1260*/  PRMT R222, RZ, 0x7610, R198 ;  /* 0x00007610ffde7816 */ /* 0x000fe200000000c6 */
[C---:B------:R-:W-:Y:S01]  /*1270*/  FADD.FTZ R217, -R223.reuse, R19 ;  /* 0x00000013dfd97221 */ /* 0x040fe20000010100 */
[--C-:B------:R-:W-:Y:S01]  /*1280*/  PRMT R238, RZ, 0x5410, R199.reuse ;  /* 0x00005410ffee7816 */ /* 0x100fe200000000c7 */
[C---:B-----5:R-:W-:Y:S01]  /*1290*/  FMUL.FTZ R244, R0.reuse, R196 ;  /* 0x000000c400f47220 */ /* 0x060fe20000410000 */
[----:B------:R-:W-:Y:S01]  /*12a0*/  PRMT R239, RZ, 0x7610, R199 ;  /* 0x00007610ffef7816 */ /* 0x000fe200000000c7 */
[C---:B------:R-:W-:Y:S01]  /*12b0*/  FADD.FTZ R199, -R223.reuse, R222 ;  /* 0x000000dedfc77221 */ /* 0x040fe20000010100 */
[----:B---3--:R-:W-:Y:S01]  /*12c0*/  PRMT R205, RZ, 0x5410, R200 ;  /* 0x00005410ffcd7816 */ /* 0x008fe200000000c8 */
[C---:B------:R-:W-:Y:S01]  /*12d0*/  FADD.FTZ R19, -R223.reuse, R238 ;  /* 0x000000eedf137221 */ /* 0x040fe20000010100 */
[----:B------:R-:W-:Y:S01]  /*12e0*/  PRMT R204, RZ, 0x7610, R200 ;  /* 0x00007610ffcc7816 */ /* 0x000fe200000000c8 */
[----:B------:R-:W-:Y:S01]  /*12f0*/  FMUL.FTZ R242, R0, R217 ;  /* 0x000000d900f27220 */ /* 0x000fe20000410000 */
[--C-:B------:R-:W-:Y:S01]  /*1300*/  PRMT R200, RZ, 0x5410, R201.reuse ;  /* 0x00005410ffc87816 */ /* 0x100fe200000000c9 */
        /* <DEDUP_REMOVED lines=10> */
[----:B------:R-:W-:-:S02]  /*13b0*/  FMUL.FTZ R238, R0, R202 ;  /* 0x000000ca00ee7220 */ /* 0x000fc40000410000 */
[----:B------:R-:W-:Y:S02]  /*13c0*/  FADD.FTZ R203, -R223, R221 ;  /* 0x000000dddfcb7221 */ /* 0x000fe40000010100 */
        /* <DEDUP_REMOVED lines=43> */
.L_x_2946:
[----:B------:R-:W-:Y:S05]  /*1680*/  BSYNC B1 ;  /* 0x0000000000017941 */ /* 0x000fea0003800000 */
.L_x_2945:
[----:B------:R-:W-:Y:S01]  /*1690*/  BSSY B1, `(.L_x_2947) ;  /* 0x0000055000017945 */ /* 0x000fe20003800000 */
        /* <DEDUP_REMOVED lines=14> */
[--C-:B------:R-:W-:Y:S01]  /*1780*/  PRMT R199, RZ, 0x5410, R9.reuse ;  /* 0x00005410ffc77816 */ /* 0x100fe20000000009 */
[C---:B------:R-:W-:Y:S01]  /*1790*/  FADD.FTZ R16, -R223.reuse, R16 ;  /* 0x00000010df107221 */ /* 0x040fe20000010100 */
[----:B------:R-:W-:Y:S01]  /*17a0*/  PRMT R197, RZ, 0x7610, R9 ;  /* 0x00007610ffc57816 */ /* 0x000fe20000000009 */
[C---:B------:R-:W-:Y:S01]  /*17b0*/  FADD.FTZ R8, -R223.reuse, R7 ;  /* 0x00000007df087221 */ /* 0x040fe20000010100 */
[----:B---3--:R-:W-:Y:S01]  /*17c0*/  PRMT R9, RZ, 0x5410, R12 ;  /* 0x00005410ff097816 */ /* 0x008fe2000000000c */
[C---:B-----5:R-:W-:Y:S01]  /*17d0*/  FMUL.FTZ R7, R0.reuse, R16 ;  /* 0x0000001000077220 */ /* 0x060fe20000410000 */
[--C-:B------:R-:W-:Y:S01]  /*17e0*/  PRMT R196, RZ, 0x5410, R10.reuse ;  /* 0x00005410ffc47816 */ /* 0x100fe2000000000a */
[C---:B------:R-:W-:Y:S01]  /*17f0*/  FADD.FTZ R199, -R223.reuse, R199 ;  /* 0x000000c7dfc77221 */ /* 0x040fe20000010100 */
[----:B------:R-:W-:Y:S01]  /*1800*/  PRMT R201, RZ, 0x7610, R10 ;  /* 0x00007610ffc97816 */ /* 0x000fe2000000000a */
[----:B------:R-:W-:Y:S01]  /*1810*/  FMUL.FTZ R8, R0, R8 ;  /* 0x0000000800087220 */ /* 0x000fe20000410000 */
        /* <DEDUP_REMOVED lines=9> */
[----:B------:R-:W-:Y:S01]  /*18b0*/  FMUL.FTZ R9, R0, R199 ;  /* 0x000000c700097220 */ /* 0x000fe20000410000 */
[----:B------:R-:W-:Y:S01]  /*18c0*/  PRMT R12, RZ, 0x5410, R14 ;  /* 0x00005410ff0c7816 */ /* 0x000fe2000000000e */
[----:B------:R-:W-:Y:S01]  /*18d0*/  FADD.FTZ R196, -R223, R196 ;  /* 0x000000c4dfc47221 */ /* 0x000fe20000010100 */
[--C-:B------:R-:W-:Y:S01]  /*18e0*/  PRMT R198, RZ, 0x5410, R15.reuse ;  /* 0x00005410ffc67816 */ /* 0x100fe2000000000f */
[----:B------:R-:W-:Y:S01]  /*18f0*/  FADD.FTZ R129, R129, R10 ;  /* 0x0000000a81817221 */ /* 0x000fe20000010000 */
[----:B------:R-:W-:Y:S01]  /*1900*/  PRMT R200, RZ, 0x7610, R15 ;  /* 0x00007610ffc87816 */ /* 0x000fe2000000000f */
[-C--:B------:R-:W-:Y:S01]  /*1910*/  FFMA.FTZ R93, R8, R10.reuse, R93 ;  /* 0x0000000a085d7223 */ /* 0x080fe2000001005d */
[----:B------:R-:W-:Y:S01]  /*1920*/  PRMT R13, RZ, 0x7610, R14 ;  /* 0x00007610ff0d7816 */ /* 0x000fe2000000000e */
[----:B------:R-:W-:-:S02]  /*1930*/  FMUL.FTZ R236, R45, R10 ;  /* 0x0000000a2dec7220 */ /* 0x000fc40000410000 */
[----:B------:R-:W-:Y:S02]  /*1940*/  FMUL.FTZ R10, R0, R197 ;  /* 0x000000c5000a7220 */ /* 0x000fe40000410000 */
[----:B------:R-:W-:Y:S02]  /*1950*/  FADD.FTZ R130, R130, R11 ;  /* 0x0000000b82827221 */ /* 0x000fe40000010000 */
[-C--:B------:R-:W-:Y:S02]  /*1960*/  FFMA.FTZ R94, R9, R11.reuse, R94 ;  /* 0x0000000b095e7223 */ /* 0x080fe4000001005e */
[----:B------:R-:W-:Y:S02]  /*1970*/  FMUL.FTZ R233, R46, R11 ;  /* 0x0000000b2ee97220 */ /* 0x000fe40000410000 */
[----:B------:R-:W-:Y:S02]  /*1980*/  FMUL.FTZ R11, R0, R196 ;  /* 0x000000c4000b7220 */ /* 0x000fe40000410000 */
[----:B------:R-:W-:-:S02]  /*1990*/  FADD.FTZ R15, -R223, R201 ;  /* 0x000000c9df0f7221 */ /* 0x000fc40000010100 */
        /* <DEDUP_REMOVED lines=17> */
[----:B------:R-:W-:-:S02]  /*1ab0*/  FADD.FTZ R14, -R223, R202 ;  /* 0x000000cadf0e7221 */ /* 0x000fc40000010100 */
        /* <DEDUP_REMOVED lines=18> */
.L_x_2948:
[----:B------:R-:W-:Y:S05]  /*1be0*/  BSYNC B1 ;  /* 0x0000000000017941 */ /* 0x000fea0003800000 */
.L_x_2947:
        /* <DEDUP_REMOVED lines=12> */
[----:B------:R-:W-:Y:S02]  /*1cb0*/  PRMT R211, RZ, 0x7610, R196 ;  /* 0x00007610ffd37816 */ /* 0x000fe400000000c4 */
[----:B------:R-:W-:Y:S01]  /*1cc0*/  PRMT R207, RZ, 0x5410, R197 ;  /* 0x00005410ffcf7816 */ /* 0x000fe200000000c5 */
[C---:B------:R-:W-:Y:S01]  /*1cd0*/  FADD.FTZ R213, -R223.reuse, R209 ;  /* 0x000000d1dfd57221 */ /* 0x040fe20000010100 */
        /* <DEDUP_REMOVED lines=9> */
[----:B------:R-:W-:Y:S01]  /*1d70*/  FADD.FTZ R207, -R223, R210 ;  /* 0x000000d2dfcf7221 */ /* 0x000fe20000010100 */
[----:B------:R-:W-:Y:S01]  /*1d80*/  PRMT R210, RZ, 0x7610, R200 ;  /* 0x00007610ffd27816 */ /* 0x000fe200000000c8 */
[C---:B------:R-:W-:Y:S01]  /*1d90*/  FMUL.FTZ R231, R0.reuse, R209 ;  /* 0x000000d100e77220 */ /* 0x040fe20000410000 */
[----:B------:R-:W-:Y:S01]  /*1da0*/  PRMT R198, RZ, 0x7610, R198 ;  /* 0x00007610ffc67816 */ /* 0x000fe200000000c6 */
[----:B------:R-:W-:Y:S01]  /*1db0*/  FMUL.FTZ R209, R0, R199 ;  /* 0x000000c700d17220 */ /* 0x000fe20000410000 */
[----:B------:R-:W-:Y:S01]  /*1dc0*/  PRMT R200, RZ, 0x5410, R202 ;  /* 0x00005410ffc87816 */ /* 0x000fe200000000ca */
[-C--:B------:R-:W-:Y:S01]  /*1dd0*/  FMUL.FTZ R235, R68, R211.reuse ;  /* 0x000000d344eb7220 */ /* 0x080fe20000410000 */
[----:B------:R-:W-:Y:S01]  /*1de0*/  PRMT R208, RZ, 0x5410, R201 ;  /* 0x00005410ffd07816 */ /* 0x000fe200000000c9 */
[----:B------:R-:W-:Y:S01]  /*1df0*/  FADD.FTZ R108, R108, R211 ;  /* 0x000000d36c6c7221 */ /* 0x000fe20000010000 */
[----:B------:R-:W-:Y:S01]  /*1e00*/  PRMT R201, RZ, 0x7610, R201 ;  /* 0x00007610ffc97816 */ /* 0x000fe200000000c9 */
[----:B------:R-:W-:Y:S01]  /*1e10*/  FFMA.FTZ R184, R245, R211, R184 ;  /* 0x000000d3f5b87223 */ /* 0x000fe200000100b8 */
[----:B------:R-:W-:Y:S01]  /*1e20*/  PRMT R202, RZ, 0x7610, R202 ;  /* 0x00007610ffca7816 */ /* 0x000fe200000000ca */
[----:B------:R-:W-:Y:S01]  /*1e30*/  FADD.FTZ R198, -R223, R198 ;  /* 0x000000c6dfc67221 */ /* 0x000fe20000010100 */
[--C-:B------:R-:W-:Y:S01]  /*1e40*/  PRMT R215, RZ, 0x5410, R203.reuse ;  /* 0x00005410ffd77816 */ /* 0x100fe200000000cb */
[----:B------:R-:W-:Y:S01]  /*1e50*/  FADD.FTZ R188, R188, R200 ;  /* 0x000000c8bcbc7221 */ /* 0x000fe20000010000 */
[----:B------:R-:W-:Y:S01]  /*1e60*/  PRMT R203, RZ, 0x7610, R203 ;  /* 0x00007610ffcb7816 */ /* 0x000fe200000000cb */
        /* <DEDUP_REMOVED lines=43> */
.L_x_2942:
[----:B------:R-:W-:Y:S05]  /*2120*/  BSYNC B0 ;  /* 0x0000000000007941 */ /* 0x000fea0003800000 */
.L_x_2931:
[----:B0-----:R-:W2:Y:S04]  /*2130*/  LDL R197, [R1+0x20] ;  /* 0x0000200001c57983 */ /* 0x001ea80000100800 */
[----:B------:R-:W0:Y:S02]  /*2140*/  S2R R196, SR_TID.X ;  /* 0x0000000000c47919 */ /* 0x000e240000002100 */
[----:B0-----:R-:W-:-:S02]  /*2150*/  SHF.R.U32.HI R203, RZ, 0x5, R196 ;  /* 0x00000005ffcb7819 */ /* 0x001fc400000116c4 */
[----:B------:R-:W-:Y:S02]  /*2160*/  LOP3.LUT P4, RZ, R196, 0x1f, RZ, 0xc0, !PT ;  /* 0x0000001fc4ff7812 */ /* 0x000fe4000788c0ff */
[----:B------:R-:W-:Y:S02]  /*2170*/  LOP3.LUT R201, R203, 0x7fffff8, RZ, 0xc0, !PT ;  /* 0x07fffff8cbc97812 */ /* 0x000fe400078ec0ff */
[----:B--2---:R-:W-:-:S13]  /*2180*/  LOP3.LUT P3, RZ, R197, 0xff, RZ, 0xc0, !PT ;  /* 0x000000ffc5ff7812 */ /* 0x004fda000786c0ff */
[----:B------:R-:W-:Y:S01]  /*2190*/  @!P3 IADD3 R201, R201, 0x8, RZ ;  /* 0x00000008c9c9b810 */ /* 0x000fe20007ffe0ff */
[----:B------:R-:W-:Y:S05]  /*21a0*/  BRA.DIV ~URZ, `(.L_x_2949) ;  /* 0x00003db27f007947 */ /* 0x000fea000b800000 */
[----:B------:R0:W2:Y:S02]  /*21b0*/  SHFL.DOWN PT, R199, R227, 0x10, 0x1f ;  /* 0x0a001f00e3c77f89 */ /* 0x0000a400000e0000 */
.L_x_3070:
        /* <DEDUP_REMOVED lines=18> */
.L_x_3071:
[----:B-1--4-:R-:W4:Y:S01]  /*22e0*/  LDL.LU R216, [R1+0x1c] ;  /* 0x00001c0001d87983 */ /* 0x012f220000300800 */
[----:B------:R-:W-:Y:S01]  /*22f0*/  @!P4 LOP3.LUT R198, R203, 0x7, RZ, 0xc0, !PT ;  /* 0x00000007cbc6c812 */ /* 0x000fe200078ec0ff */
[----:B------:R-:W-:Y:S01]  /*2300*/  FADD.FTZ R196, R202, R200 ;  /* 0x000000c8cac47221 */ /* 0x000fe20000010000 */
[----:B------:R-:W-:Y:S01]  /*2310*/  WARPSYNC 0xffffffff ;  /* 0xffffffff00007948 */ /* 0x000fe20003800000 */
[----:B--2---:R-:W-:Y:S01]  /*2320*/  FADD.FTZ R197, R197, R199 ;  /* 0x000000c7c5c57221 */ /* 0x004fe20000010000 */
[----:B------:R-:W-:Y:S01]  /*2330*/  @!P4 IADD3 R198, R201, R198, RZ ;  /* 0x000000c6c9c6c210 */ /* 0x000fe20007ffe0ff */
[----:B---3--:R-:W-:Y:S01]  /*2340*/  HFMA2.MMA R200, -RZ, RZ, 0, 0 ;  /* 0x00000000ffc87435 */ /* 0x008fe200000001ff */
[----:B------:R-:W-:Y:S01]  /*2350*/  LOP3.LUT P5, RZ, R3, 0xffffff00, RZ, 0xc0, !PT ;  /* 0xffffff0003ff7812 */ /* 0x000fe200078ac0ff */
[----:B------:R-:W-:Y:S02]  /*2360*/  BSSY B0, `(.L_x_2951) ;  /* 0x0000101000007945 */ /* 0x000fe40003800000 */
[----:B------:R1:W-:Y:S04]  /*2370*/  @!P4 STS.64 [R198.X8+0x8000], R196 ;  /* 0x008000c4c600c388 */ /* 0x0003e80000008a00 */
[----:B------:R-:W-:Y:S01]  /*2380*/  BAR.SYNC.DEFER_BLOCKING 0x0 ;  /* 0x0000000000007b1d */ /* 0x000fe20000010000 */
[----:B----4-:R-:W-:-:S13]  /*2390*/  ISETP.GE.AND P3, PT, R216, 0x1, PT ;  /* 0x00000001d800780c */ /* 0x010fda0003f66270 */
[----:B-1----:R-:W-:Y:S02]  /*23a0*/  @P3 IADD3 R196, R216, -0x1, RZ ;  /* 0xffffffffd8c43810 */ /* 0x002fe40007ffe0ff */
[----:B------:R-:W1:Y:S03]  /*23b0*/  S2R R216, SR_TID.X ;  /* 0x0000000000d87919 */ /* 0x000e660000002100 */
[----:B------:R-:W-:-:S05]  /*23c0*/  @P3 IMAD R196, R196, c[0x0][0x168], RZ ;  /* 0x00005a00c4c43a24 */ /* 0x000fca00078e02ff */
[----:B------:R-:W-:-:S04]  /*23d0*/  @P3 SHF.R.S32.HI R197, RZ, 0x1f, R196 ;  /* 0x0000001fffc53819 */ /* 0x000fc800000114c4 */
[----:B------:R-:W-:Y:S02]  /*23e0*/  @P3 LEA.HI R196, R197, R196, RZ, 0x3 ;  /* 0x000000c4c5c43211 */ /* 0x000fe400078f18ff */
[----:B-1----:R-:W-:-:S04]  /*23f0*/  @P3 LOP3.LUT R197, R216, 0xff, RZ, 0xc0, !PT ;  /* 0x000000ffd8c53812 */ /* 0x002fc800078ec0ff */
[----:B------:R-:W-:Y:S02]  /*2400*/  @P3 LEA.HI.SX32 R200, R196, R197, 0x1d ;  /* 0x000000c5c4c83211 */ /* 0x000fe400078feaff */
[----:B------:R-:W1:Y:S02]  /*2410*/  LDS.128 R196, [R201.X8+0x8000] ;  /* 0x00800000c9c47984 */ /* 0x000e640000008c00 */
[----:B-1----:R-:W-:Y:S02]  /*2420*/  FADD.FTZ R196, RZ, R196 ;  /* 0x000000c4ffc47221 */ /* 0x002fe40000010000 */
[----:B------:R-:W-:Y:S02]  /*2430*/  FADD.FTZ R197, RZ, R197 ;  /* 0x000000c5ffc57221 */ /* 0x000fe40000010000 */
[----:B------:R-:W-:Y:S02]  /*2440*/  FADD.FTZ R203, R198, R196 ;  /* 0x000000c4c6cb7221 */ /* 0x000fe40000010000 */
[----:B------:R-:W-:-:S02]  /*2450*/  FADD.FTZ R202, R199, R197 ;  /* 0x000000c5c7ca7221 */ /* 0x000fc40000010000 */
[----:B------:R-:W1:Y:S02]  /*2460*/  LDS.128 R196, [R201.X8+0x8010] ;  /* 0x00801000c9c47984 */ /* 0x000e640000008c00 */
[----:B-1----:R-:W-:Y:S02]  /*2470*/  FADD.FTZ R196, R203, R196 ;  /* 0x000000c4cbc47221 */ /* 0x002fe40000010000 */
[----:B------:R-:W-:Y:S02]  /*2480*/  FADD.FTZ R197, R202, R197 ;  /* 0x000000c5cac57221 */ /* 0x000fe40000010000 */
        /* <DEDUP_REMOVED lines=12> */
[----:B------:R-:W-:Y:S02]  /*2550*/  FMUL.FTZ R198, R198, c[0x0][0x1e0] ;  /* 0x00007800c6c67a20 */ /* 0x000fe40000410000 */
[----:B------:R-:W-:Y:S01]  /*2560*/  FMUL.FTZ R199, R199, c[0x0][0x1e0] ;  /* 0x00007800c7c77a20 */ /* 0x000fe20000410000 */
[----:B------:R-:W-:Y:S05]  /*2570*/  @!P5 BRA `(.L_x_2952) ;  /* 0x00000df00000d947 */ /* 0x000fea0003800000 */
[----:B------:R-:W-:Y:S01]  /*2580*/  BSSY B1, `(.L_x_2953) ;  /* 0x0000005000017945 */ /* 0x000fe20003800000 */
[----:B------:R-:W-:Y:S05]  /*2590*/  @!P3 BRA `(.L_x_2954) ;  /* 0x000000300000b947 */ /* 0x000fea0003800000 */
[----:B------:R-:W-:-:S05]  /*25a0*/  MOV R192, 0x10 ;  /* 0x0000001000c07802 */ /* 0x000fca0000000f00 */
[----:B------:R-:W-:-:S06]  /*25b0*/  IMAD.WIDE.U32 R192, R200, R192, c[0x0][0x170] ;  /* 0x00005c00c8c07625 */ /* 0x000fcc00078e00c0 */
[----:B------:R-:W5:Y:S02]  /*25c0*/  LDG.E.128 R192, [R192.64] ;  /* 0x00000004c0c07981 */ /* 0x000f64000c1e1d00 */
.L_x_2954:
[----:B------:R-:W-:Y:S05]  /*25d0*/  BSYNC B1 ;  /* 0x0000000000017941 */ /* 0x000fea0003800000 */
.L_x_2953:
        /* <DEDUP_REMOVED lines=8> */
[----:B-----5:R-:W-:Y:S01]  /*2660*/  PRMT R196, RZ, 0x5410, R172 ;  /* 0x00005410ffc47816 */ /* 0x020fe200000000ac */
[----:B------:R-:W-:Y:S05]  /*2670*/  BRA `(.L_x_2957) ;  /* 0x000000c000007947 */ /* 0x000fea0003800000 */
.L_x_2956:
[----:B------:R-:W1:Y:S01]  /*2680*/  LDC.U8 R197, c[0x0][0x1f0] ;  /* 0x00007c00ffc57b82 */ /* 0x000e620000000000 */
[----:B------:R-:W-:Y:S02]  /*2690*/  ULDC.64 UR6, c[0x0][0x218] ;  /* 0x0000860000067ab9 */ /* 0x000fe40000000a00 */
[----:B------:R-:W-:-:S04]  /*26a0*/  UISETP.NE.U32.AND UP0, UPT, URZ, UR6, UPT ;  /* 0x000000063f00728c */ /* 0x000fc8000bf05070 */
[----:B------:R-:W-:Y:S01]  /*26b0*/  UISETP.NE.AND.EX UP0, UPT, URZ, UR7, UPT, UP0 ;  /* 0x000000073f00728c */ /* 0x000fe2000bf05300 */
[----:B-1----:R-:W-:-:S04]  /*26c0*/  ISETP.NE.AND P4, PT, R197, RZ, PT ;  /* 0x000000ffc500720c */ /* 0x002fc80003f85270 */
[----:B------:R-:W-:Y:S02]  /*26d0*/  FSEL R196, R198, RZ, !P4 ;  /* 0x000000ffc6c47208 */ /* 0x000fe40006000000 */
[----:B------:R-:W-:-:S03]  /*26e0*/  PLOP3.LUT P4, PT, PT, PT, UP0, 0x80, 0x0 ;  /* 0x000000000000781c */ /* 0x000fc60003f8f008 */
[----:B------:R-:W-:-:S04]  /*26f0*/  FFMA.FTZ R196, R6, R199, R196 ;  /* 0x000000c706c47223 */ /* 0x000fc800000100c4 */
[----:B------:R-:W-:-:S04]  /*2700*/  FADD.FTZ R196, R5, -R196 ;  /* 0x800000c405c47221 */ /* 0x000fc80000010000 */
[----:B-----5:R-:W-:Y:S02]  /*2710*/  FMUL.FTZ R196, R0, R196 ;  /* 0x000000c400c47220 */ /* 0x020fe40000410000 */
[----:B------:R-:W-:-:S05]  /*2720*/  @P4 PRMT R197, RZ, 0x5410, R172 ;  /* 0x00005410ffc54816 */ /* 0x000fca00000000ac */
[----:B------:R-:W-:Y:S02]  /*2730*/  @P4 FADD.FTZ R196, R196, R197 ;  /* 0x000000c5c4c44221 */ /* 0x000fe40000010000 */
.L_x_2957:
[----:B------:R-:W-:Y:S05]  /*2740*/  BSYNC B1 ;  /* 0x0000000000017941 */ /* 0x000fea0003800000 */
.L_x_2955:
[----:B------:R-:W2:Y:S01]  /*2750*/  LDL R201, [R1+0x38] ;  /* 0x0000380001c97983 */ /* 0x000ea20000100800 */
        /* <DEDUP_REMOVED lines=8> */
[----:B--2---:R-:W-:-:S05]  /*27e0*/  @P3 FMUL.FTZ R196, R201, R196 ;  /* 0x000000c4c9c43220 */ /* 0x004fca0000410000 */
[----:B------:R-:W-:-:S04]  /*27f0*/  @P3 F2FP.BF16.PACK_AB R196, RZ, R196 ;  /* 0x000000c4ffc4323e */ /* 0x000fc800000010ff */
[----:B------:R-:W-:Y:S01]  /*2800*/  @P3 PRMT R100, R196, 0x7610, R100 ;  /* 0x00007610c4643816 */ /* 0x000fe20000000064 */
[----:B------:R-:W-:Y:S05]  /*2810*/  @P2 BRA `(.L_x_2959) ;  /* 0x0000004000002947 */ /* 0x000fea0003800000 */
[----:B------:R-:W-:Y:S01]  /*2820*/  IMAD.MOV.U32 R196, RZ, RZ, RZ ;  /* 0x000000ffffc47224 */ /* 0x000fe200078e00ff */
[----:B------:R-:W-:Y:S05]  /*2830*/  @!P4 BRA `(.L_x_2960) ;  /* 0x000000c00000c947 */ /* 0x000fea0003800000 */
[----:B------:R-:W-:Y:S01]  /*2840*/  PRMT R196, RZ, 0x7610, R172 ;  /* 0x00007610ffc47816 */ /* 0x000fe200000000ac */
[----:B------:R-:W-:Y:S05]  /*2850*/  BRA `(.L_x_2960) ;  /* 0x000000a000007947 */ /* 0x000fea0003800000 */
.L_x_2959:
[----:B------:R-:W2:Y:S01]  /*2860*/  LDL R201, [R1+0x18] ;  /* 0x0000180001c97983 */ /* 0x000ea20000100800 */
[----:B------:R-:W1:Y:S03]  /*2870*/  LDC.U8 R202, c[0x0][0x1f0] ;  /* 0x00007c00ffca7b82 */ /* 0x000e660000000000 */
[----:B------:R-:W3:Y:S01]  /*2880*/  LDL R197, [R1+0x14] ;  /* 0x0000140001c57983 */ /* 0x000ee20000100800 */
[----:B-1----:R-:W-:-:S04]  /*2890*/  ISETP.NE.AND P6, PT, R202, RZ, PT ;  /* 0x000000ffca00720c */ /* 0x002fc80003fc5270 */
[----:B------:R-:W-:-:S05]  /*28a0*/  FSEL R196, R198, RZ, !P6 ;  /* 0x000000ffc6c47208 */ /* 0x000fca0007000000 */
[----:B--2---:R-:W-:-:S04]  /*28b0*/  FFMA.FTZ R196, R201, R199, R196 ;  /* 0x000000c7c9c47223 */ /* 0x004fc800000100c4 */
[----:B---3--:R-:W-:Y:S01]  /*28c0*/  FADD.FTZ R196, R197, -R196 ;  /* 0x800000c4c5c47221 */ /* 0x008fe20000010000 */
[----:B------:R-:W-:-:S03]  /*28d0*/  @P4 PRMT R197, RZ, 0x7610, R172 ;  /* 0x00007610ffc54816 */ /* 0x000fc600000000ac */
[----:B------:R-:W-:-:S04]  /*28e0*/  FMUL.FTZ R196, R0, R196 ;  /* 0x000000c400c47220 */ /* 0x000fc80000410000 */
[----:B------:R-:W-:Y:S02]  /*28f0*/  @P4 FADD.FTZ R196, R196, R197 ;  /* 0x000000c5c4c44221 */ /* 0x000fe40000010000 */
.L_x_2960:
[----:B------:R-:W-:Y:S05]  /*2900*/  BSYNC B1 ;  /* 0x0000000000017941 */ /* 0x000fea0003800000 */
.L_x_2958:
[----:B------:R-:W2:Y:S01]  /*2910*/  LDL R201, [R1+0x3c] ;  /* 0x00003c0001c97983 */ /* 0x000ea20000100800 */
[----:B------:R-:W-:Y:S01]  /*2920*/  @P5 F2FP.BF16.PACK_AB R197, RZ, R196 ;  /* 0x000000c4ffc5523e */ /* 0x000fe200000010ff */
[----:B------:R-:W-:Y:S01]  /*2930*/  @P3 FMUL.FTZ R196, R196, c[0x0][0x1ec] ;  /* 0x00007b00c4c43a20 */ /* 0x000fe20000410000 */
[----:B------:R-:W-:Y:S02]  /*2940*/  BSSY B1, `(.L_x_2961) ;  /* 0x0000016000017945 */ /* 0x000fe40003800000 */
[----:B------:R-:W-:Y:S02]  /*2950*/  @P5 PRMT R104, R104, 0x5410, R197 ;  /* 0x0000541068685816 */ /* 0x000fe400000000c5 */
[----:B------:R-:W-:-:S05]  /*2960*/  @P3 PRMT R197, RZ, 0x7610, R192 ;  /* 0x00007610ffc53816 */ /* 0x000fca00000000c0 */
[----:B------:R-:W-:Y:S02]  /*2970*/  @P3 FFMA.FTZ R141, R196, R197, R141 ;  /* 0x000000c5c48d3223 */ /* 0x000fe4000001008d */
[----:B--2---:R-:W-:-:S05]  /*2980*/  @P3 FMUL.FTZ R196, R201, R196 ;  /* 0x000000c4c9c43220 */ /* 0x004fca0000410000 */
[----:B------:R-:W-:-:S04]  /*2990*/  @P3 F2FP.BF16.PACK_AB R196, RZ, R196 ;  /* 0x000000c4ffc4323e */ /* 0x000fc800000010ff */
[----:B------:R-:W-:Y:S01]  /*29a0*/  @P3 PRMT R100, R100, 0x5410, R196 ;  /* 0x0000541064643816 */ /* 0x000fe200000000c4 */
[----:B------:R-:W-:Y:S05]  /*29b0*/  @P2 BRA `(.L_x_2962) ;  /* 0x0000004000002947 */ /* 0x000fea0003800000 */
[----:B------:R-:W-:Y:S01]  /*29c0*/  HFMA2.MMA R196, -RZ, RZ, 0, 0 ;  /* 0x00000000ffc47435 */ /* 0x000fe200000001ff */
[----:B------:R-:W-:Y:S05]  /*29d0*/  @!P4 BRA `(.L_x_2963) ;  /* 0x000000c00000c947 */ /* 0x000fea0003800000 */
[----:B------:R-:W-:Y:S01]  /*29e0*/  PRMT R196, RZ, 0x5410, R173 ;  /* 0x00005410ffc47816 */ /* 0x000fe200000000ad */
[----:B------:R-:W-:Y:S05]  /*29f0*/  BRA `(.L_x_2963) ;  /* 0x000000a000007947 */ /* 0x000fea0003800000 */
.L_x_2962:
        /* <DEDUP_REMOVED lines=10> */
.L_x_2963:
[----:B------:R-:W-:Y:S05]  /*2aa0*/  BSYNC B1 ;  /* 0x0000000000017941 */ /* 0x000fea0003800000 */
.L_x_2961:
        /* <DEDUP_REMOVED lines=15> */
.L_x_2965:
        /* <DEDUP_REMOVED lines=10> */
.L_x_2966:
[----:B------:R-:W-:Y:S05]  /*2c40*/  BSYNC B1 ;  /* 0x0000000000017941 */ /* 0x000fea0003800000 */
.L_x_2964:
        /* <DEDUP_REMOVED lines=15> */
.L_x_2968:
[----:B------:R-:W2:Y:S01]  /*2d40*/  LDL R197, [R1] ;  /* 0x0000000001c57983 */ /* 0x000ea20000100800 */
[----:B------:R-:W1:Y:S02]  /*2d50*/  LDC.U8 R201, c[0x0][0x1f0] ;  /* 0x00007c00ffc97b82 */ /* 0x000e640000000000 */
[----:B-1----:R-:W-:-:S04]  /*2d60*/  ISETP.NE.AND P6, PT, R201, RZ, PT ;  /* 0x000000ffc900720c */ /* 0x002fc80003fc5270 */
[----:B------:R-:W-:-:S05]  /*2d70*/  FSEL R196, R198, RZ, !P6 ;  /* 0x000000ffc6c47208 */ /* 0x000fca0007000000 */
[----:B--2---:R-:W-:Y:S01]  /*2d80*/  FFMA.FTZ R196, R197, R199, R196 ;  /* 0x000000c7c5c47223 */ /* 0x004fe200000100c4 */
[----:B------:R-:W-:-:S03]  /*2d90*/  @P4 PRMT R197, RZ, 0x5410, R174 ;  /* 0x00005410ffc54816 */ /* 0x000fc600000000ae */
[----:B------:R-:W-:-:S04]  /*2da0*/  FADD.FTZ R196, R252, -R196 ;  /* 0x800000c4fcc47221 */ /* 0x000fc80000010000 */
[----:B------:R-:W-:-:S04]  /*2db0*/  FMUL.FTZ R196, R0, R196 ;  /* 0x000000c400c47220 */ /* 0x000fc80000410000 */
[----:B------:R-:W-:Y:S02]  /*2dc0*/  @P4 FADD.FTZ R196, R196, R197 ;  /* 0x000000c5c4c44221 */ /* 0x000fe40000010000 */
.L_x_2969:
[----:B------:R-:W-:Y:S05]  /*2dd0*/  BSYNC B1 ;  /* 0x0000000000017941 */ /* 0x000fea0003800000 */
.L_x_2967:
        /* <DEDUP_REMOVED lines=15> */
.L_x_2971:
[----:B------:R-:W1:Y:S02]  /*2ed0*/  LDC.U8 R197, c[0x0][0x1f0] ;  /* 0x00007c00ffc57b82 */ /* 0x000e640000000000 */
[----:B-1----:R-:W-:Y:S02]  /*2ee0*/  ISETP.NE.AND P6, PT, R197, RZ, PT ;  /* 0x000000ffc500720c */ /* 0x002fe40003fc5270 */
[----:B------:R-:W-:Y:S02]  /*2ef0*/  @P4 PRMT R197, RZ, 0x7610, R174 ;  /* 0x00007610ffc54816 */ /* 0x000fe400000000ae */
[----:B------:R-:W-:-:S05]  /*2f00*/  FSEL R196, R198, RZ, !P6 ;  /* 0x000000ffc6c47208 */ /* 0x000fca0007000000 */
[----:B------:R-:W-:-:S04]  /*2f10*/  FFMA.FTZ R196, R251, R199, R196 ;  /* 0x000000c7fbc47223 */ /* 0x000fc800000100c4 */
[----:B------:R-:W-:-:S04]  /*2f20*/  FADD.FTZ R196, R250, -R196 ;  /* 0x800000c4fac47221 */ /* 0x000fc80000010000 */
[----:B------:R-:W-:-:S04]  /*2f30*/  FMUL.FTZ R196, R0, R196 ;  /* 0x000000c400c47220 */ /* 0x000fc80000410000 */
[----:B------:R-:W-:Y:S02]  /*2f40*/  @P4 FADD.FTZ R196, R196, R197 ;  /* 0x000000c5c4c44221 */ /* 0x000fe40000010000 */
.L_x_2972:
[----:B------:R-:W-:Y:S05]  /*2f50*/  BSYNC B1 ;  /* 0x0000000000017941 */ /* 0x000fea0003800000 */
.L_x_2970:
        /* <DEDUP_REMOVED lines=15> */
.L_x_2974:
        /* <DEDUP_REMOVED lines=8> */
.L_x_2975:
[----:B------:R-:W-:Y:S05]  /*30d0*/  BSYNC B1 ;  /* 0x0000000000017941 */ /* 0x000fea0003800000 */
.L_x_2973:
        /* <DEDUP_REMOVED lines=15> */
.L_x_2977:
        /* <DEDUP_REMOVED lines=8> */
.L_x_2978:
[----:B------:R-:W-:Y:S05]  /*3250*/  BSYNC B1 ;  /* 0x0000000000017941 */ /* 0x000fea0003800000 */
.L_x_2976:
[----:B------:R-:W2:Y:S01]  /*3260*/  LDL R201, [R1+0x54] ;  /* 0x0000540001c97983 */ /* 0x000ea20000100800 */
[----:B------:R-:W-:Y:S01]  /*3270*/  @P5 F2FP.BF16.PACK_AB R197, RZ, R196 ;  /* 0x000000c4ffc5523e */ /* 0x000fe200000010ff */
[----:B------:R-:W-:-:S03]  /*3280*/  @P3 FMUL.FTZ R196, R196, c[0x0][0x1ec] ;  /* 0x00007b00c4c43a20 */ /* 0x000fc60000410000 */
[----:B------:R-:W-:Y:S02]  /*3290*/  @P5 PRMT R107, R107, 0x5410, R197 ;  /* 0x000054106b6b5816 */ /* 0x000fe400000000c5 */
[----:B------:R-:W-:-:S05]  /*32a0*/  @P3 PRMT R197, RZ, 0x7610, R195 ;  /* 0x00007610ffc53816 */ /* 0x000fca00000000c3 */
[----:B------:R-:W-:Y:S02]  /*32b0*/  @P3 FFMA.FTZ R147, R196, R197, R147 ;  /* 0x000000c5c4933223 */ /* 0x000fe40000010093 */
[----:B--2---:R-:W-:-:S05]  /*32c0*/  @P3 FMUL.FTZ R196, R201, R196 ;  /* 0x000000c4c9c43220 */ /* 0x004fca0000410000 */
[----:B------:R-:W-:-:S04]  /*32d0*/  @P3 F2FP.BF16.PACK_AB R196, RZ, R196 ;  /* 0x000000c4ffc4323e */ /* 0x000fc800000010ff */
[----:B------:R-:W-:Y:S02]  /*32e0*/  @P3 PRMT R103, R103, 0x5410, R196 ;  /* 0x0000541067673816 */ /* 0x000fe400000000c4 */
        /* <DEDUP_REMOVED lines=8> */
.L_x_2952:
[----:B------:R-:W-:Y:S05]  /*3370*/  BSYNC B0 ;  /* 0x0000000000007941 */ /* 0x000fea0003800000 */
.L_x_2951:
[----:B------:R-:W-:Y:S01]  /*3380*/  BSSY B0, `(.L_x_2979) ;  /* 0x00000d2000007945 */ /* 0x000fe20003800000 */
[----:B------:R-:W-:Y:S05]  /*3390*/  @!P0 BRA `(.L_x_2980) ;  /* 0x00000d0000008947 */ /* 0x000fea0003800000 */
[----:B------:R-:W-:Y:S01]  /*33a0*/  BSSY B1, `(.L_x_2981) ;  /* 0x0000005000017945 */ /* 0x000fe20003800000 */
[----:B------:R-:W-:Y:S05]  /*33b0*/  @!P3 BRA `(.L_x_2982) ;  /* 0x000000300000b947 */ /* 0x000fea0003800000 */
[----:B------:R-:W-:-:S10]  /*33c0*/  HFMA2.MMA R192, -RZ, RZ, 0, 9.5367431640625e-07 ;  /* 0x00000010ffc07435 */ /* 0x000fd400000001ff */
[----:B------:R-:W-:-:S06]  /*33d0*/  IMAD.WIDE.U32 R192, R200, R192, c[0x0][0x170] ;  /* 0x00005c00c8c07625 */ /* 0x000fcc00078e00c0 */
[----:B------:R-:W5:Y:S02]  /*33e0*/  LDG.E.128 R192, [R192.64] ;  /* 0x00000004c0c07981 */ /* 0x000f64000c1e1d00 */
.L_x_2982:
[----:B------:R-:W-:Y:S05]  /*33f0*/  BSYNC B1 ;  /* 0x0000000000017941 */ /* 0x000fea0003800000 */
.L_x_2981:
[----:B------:R-:W-:Y:S01]  /*3400*/  BSSY B1, `(.L_x_2983) ;  /* 0x0000016000017945 */ /* 0x000fe20003800000 */
[----:B------:R-:W-:Y:S05]  /*3410*/  @P2 BRA `(.L_x_2984) ;  /* 0x0000008000002947 */ /* 0x000fea0003800000 */
[----:B------:R-:W-:Y:S01]  /*3420*/  ULDC.64 UR6, c[0x0][0x218] ;  /* 0x0000860000067ab9 */ /* 0x000fe20000000a00 */
[----:B-1----:R-:W-:Y:S01]  /*3430*/  IMAD.MOV.U32 R196, RZ, RZ, RZ ;  /* 0x000000ffffc47224 */ /* 0x002fe200078e00ff */
[----:B------:R-:W-:-:S04]  /*3440*/  UISETP.NE.U32.AND UP0, UPT, URZ, UR6, UPT ;  /* 0x000000063f00728c */ /* 0x000fc8000bf05070 */
[----:B------:R-:W-:-:S06]  /*3450*/  UISETP.NE.AND.EX UP0, UPT, URZ, UR7, UPT, UP0 ;  /* 0x000000073f00728c */ /* 0x000fcc000bf05300 */
[----:B------:R-:W-:-:S13]  /*3460*/  PLOP3.LUT P4, PT, PT, PT, UP0, 0x80, 0x0 ;  /* 0x000000000000781c */ /* 0x000fda0003f8f008 */
[----:B------:R-:W-:Y:S05]  /*3470*/  @!P4 BRA `(.L_x_2985) ;  /* 0x000000e00000c947 */ /* 0x000fea0003800000 */
[----:B-----5:R-:W-:Y:S01]  /*3480*/  PRMT R196, RZ, 0x5410, R176 ;  /* 0x00005410ffc47816 */ /* 0x020fe200000000b0 */
[----:B------:R-:W-:Y:S05]  /*3490*/  BRA `(.L_x_2985) ;  /* 0x000000c000007947 */ /* 0x000fea0003800000 */
.L_x_2984:
[----:B-1----:R-:W1:Y:S01]  /*34a0*/  LDC.U8 R197, c[0x0][0x1f0] ;  /* 0x00007c00ffc57b82 */ /* 0x002e620000000000 */
        /* <DEDUP_REMOVED lines=11> */
.L_x_2985:
[----:B------:R-:W-:Y:S05]  /*3560*/  BSYNC B1 ;  /* 0x0000000000017941 */ /* 0x000fea0003800000 */
.L_x_2983:
        /* <DEDUP_REMOVED lines=16> */
.L_x_2987:
        /* <DEDUP_REMOVED lines=8> */
.L_x_2988:
[----:B------:R-:W-:Y:S05]  /*36f0*/  BSYNC B1 ;  /* 0x0000000000017941 */ /* 0x000fea0003800000 */
.L_x_2986:
        /* <DEDUP_REMOVED lines=14> */
.L_x_2990:
        /* <DEDUP_REMOVED lines=8> */
.L_x_2991:
[----:B------:R-:W-:Y:S05]  /*3860*/  BSYNC B1 ;  /* 0x0000000000017941 */ /* 0x000fea0003800000 */
.L_x_2989:
        /* <DEDUP_REMOVED lines=14> */
.L_x_2993:
        /* <DEDUP_REMOVED lines=8> */
.L_x_2994:
[----:B------:R-:W-:Y:S05]  /*39d0*/  BSYNC B1 ;  /* 0x0000000000017941 */ /* 0x000fea0003800000 */
.L_x_2992:
        /* <DEDUP_REMOVED lines=14> */
.L_x_2996:
        /* <DEDUP_REMOVED lines=8> */
.L_x_2997:
[----:B------:R-:W-:Y:S05]  /*3b40*/  BSYNC B1 ;  /* 0x0000000000017941 */ /* 0x000fea0003800000 */
.L_x_2995:
        /* <DEDUP_REMOVED lines=14> */
.L_x_2999:
        /* <DEDUP_REMOVED lines=8> */
.L_x_3000:
[----:B------:R-:W-:Y:S05]  /*3cb0*/  BSYNC B1 ;  /* 0x0000000000017941 */ /* 0x000fea0003800000 */
.L_x_2998:
        /* <DEDUP_REMOVED lines=14> */
.L_x_3002:
        /* <DEDUP_REMOVED lines=8> */
.L_x_3003:
[----:B------:R-:W-:Y:S05]  /*3e20*/  BSYNC B1 ;  /* 0x0000000000017941 */ /* 0x000fea0003800000 */
.L_x_3001:
        /* <DEDUP_REMOVED lines=14> */
.L_x_3005:
        /* <DEDUP_REMOVED lines=8> */
.L_x_3006:
[----:B------:R-:W-:Y:S05]  /*3f90*/  BSYNC B1 ;  /* 0x0000000000017941 */ /* 0x000fea0003800000 */
.L_x_3004:
        /* <DEDUP_REMOVED lines=16> */
.L_x_2980:
[----:B------:R-:W-:Y:S05]  /*40a0*/  BSYNC B0 ;  /* 0x0000000000007941 */ /* 0x000fea0003800000 */
.L_x_2979:
[----:B------:R-:W-:Y:S01]  /*40b0*/  BSSY B0, `(.L_x_3007) ;  /* 0x00000d2000007945 */ /* 0x000fe20003800000 */
[----:B------:R-:W-:Y:S05]  /*40c0*/  @!P1 BRA `(.L_x_3008) ;  /* 0x00000d0000009947 */ /* 0x000fea0003800000 */
[----:B------:R-:W-:Y:S01]  /*40d0*/  BSSY B1, `(.L_x_3009) ;  /* 0x0000005000017945 */ /* 0x000fe20003800000 */
[----:B------:R-:W-:Y:S05]  /*40e0*/  @!P3 BRA `(.L_x_3010) ;  /* 0x000000300000b947 */ /* 0x000fea0003800000 */
[----:B------:R-:W-:-:S10]  /*40f0*/  HFMA2.MMA R192, -RZ, RZ, 0, 9.5367431640625e-07 ;  /* 0x00000010ffc07435 */ /* 0x000fd400000001ff */
[----:B------:R-:W-:-:S06]  /*4100*/  IMAD.WIDE.U32 R192, R200, R192, c[0x0][0x170] ;  /* 0x00005c00c8c07625 */ /* 0x000fcc00078e00c0 */
[----:B------:R-:W5:Y:S02]  /*4110*/  LDG.E.128 R192, [R192.64] ;  /* 0x00000004c0c07981 */ /* 0x000f64000c1e1d00 */
.L_x_3010:
[----:B------:R-:W-:Y:S05]  /*4120*/  BSYNC B1 ;  /* 0x0000000000017941 */ /* 0x000fea0003800000 */
.L_x_3009:
        /* <DEDUP_REMOVED lines=10> */
.L_x_3012:
        /* <DEDUP_REMOVED lines=12> */
.L_x_3013:
[----:B------:R-:W-:Y:S05]  /*4290*/  BSYNC B1 ;  /* 0x0000000000017941 */ /* 0x000fea0003800000 */
.L_x_3011:
        /* <DEDUP_REMOVED lines=16> */
.L_x_3015:
        /* <DEDUP_REMOVED lines=8> */
.L_x_3016:
[----:B------:R-:W-:Y:S05]  /*4420*/  BSYNC B1 ;  /* 0x0000000000017941 */ /* 0x000fea0003800000 */
.L_x_3014:
        /* <DEDUP_REMOVED lines=14> */
.L_x_3018:
        /* <DEDUP_REMOVED lines=8> */
.L_x_3019:
[----:B------:R-:W-:Y:S05]  /*4590*/  BSYNC B1 ;  /* 0x0000000000017941 */ /* 0x000fea0003800000 */
.L_x_3017:
        /* <DEDUP_REMOVED lines=14> */
.L_x_3021:
        /* <DEDUP_REMOVED lines=8> */
.L_x_3022:
[----:B------:R-:W-:Y:S05]  /*4700*/  BSYNC B1 ;  /* 0x0000000000017941 */ /* 0x000fea0003800000 */
.L_x_3020:
        /* <DEDUP_REMOVED lines=14> */
.L_x_3024:
        /* <DEDUP_REMOVED lines=8> */
.L_x_3025:
[----:B------:R-:W-:Y:S05]  /*4870*/  BSYNC B1 ;  /* 0x0000000000017941 */ /* 0x000fea0003800000 */
.L_x_3023:
        /* <DEDUP_REMOVED lines=14> */
.L_x_3027:
        /* <DEDUP_REMOVED lines=8> */
.L_x_3028:
[----:B------:R-:W-:Y:S05]  /*49e0*/  BSYNC B1 ;  /* 0x0000000000017941 */ /* 0x000fea0003800000 */
.L_x_3026:
        /* <DEDUP_REMOVED lines=14> */
.L_x_3030:
        /* <DEDUP_REMOVED lines=8> */
.L_x_3031:
[----:B------:R-:W-:Y:S05]  /*4b50*/  BSYNC B1 ;  /* 0x0000000000017941 */ /* 0x000fea0003800000 */
.L_x_3029:
        /* <DEDUP_REMOVED lines=14> */
.L_x_3033:
        /* <DEDUP_REMOVED lines=8> */
.L_x_3034:
[----:B------:R-:W-:Y:S05]  /*4cc0*/  BSYNC B1 ;  /* 0x0000000000017941 */ /* 0x000fea0003800000 */
.L_x_3032:
        /* <DEDUP_REMOVED lines=16> */
.L_x_3008:
[----:B------:R-:W-:Y:S05]  /*4dd0*/  BSYNC B0 ;  /* 0x0000000000007941 */ /* 0x000fea0003800000 */
.L_x_3007:
        /* <DEDUP_REMOVED lines=8> */
.L_x_3038:
[----:B------:R-:W-:Y:S05]  /*4e60*/  BSYNC B1 ;  /* 0x0000000000017941 */ /* 0x000fea0003800000 */
.L_x_3037:
        /* <DEDUP_REMOVED lines=8> */
[----:B-----5:R-:W-:Y:S01]  /*4ef0*/  PRMT R196, RZ, 0x5410, R20 ;  /* 0x00005410ffc47816 */ /* 0x020fe20000000014 */
[----:B------:R-:W-:Y:S05]  /*4f00*/  BRA `(.L_x_3041) ;  /* 0x000000c000007947 */ /* 0x000fea0003800000 */
.L_x_3040:
        /* <DEDUP_REMOVED lines=12> */
.L_x_3041:
[----:B------:R-:W-:Y:S05]  /*4fd0*/  BSYNC B1 ;  /* 0x0000000000017941 */ /* 0x000fea0003800000 */
.L_x_3039:
        /* <DEDUP_REMOVED lines=16> */
.L_x_3043:
        /* <DEDUP_REMOVED lines=8> */
.L_x_3044:
[----:B------:R-:W-:Y:S05]  /*5160*/  BSYNC B1 ;  /* 0x0000000000017941 */ /* 0x000fea0003800000 */
.L_x_3042:
        /* <DEDUP_REMOVED lines=14> */
.L_x_3046:
        /* <DEDUP_REMOVED lines=8> */
.L_x_3047:
[----:B------:R-:W-:Y:S05]  /*52d0*/  BSYNC B1 ;  /* 0x0000000000017941 */ /* 0x000fea0003800000 */
.L_x_3045:
        /* <DEDUP_REMOVED lines=14> */
.L_x_3049:
        /* <DEDUP_REMOVED lines=8> */
.L_x_3050:
[----:B------:R-:W-:Y:S05]  /*5440*/  BSYNC B1 ;  /* 0x0000000000017941 */ /* 0x000fea0003800000 */
.L_x_3048:
        /* <DEDUP_REMOVED lines=14> */
.L_x_3052:
        /* <DEDUP_REMOVED lines=8> */
.L_x_3053:
[----:B------:R-:W-:Y:S05]  /*55b0*/  BSYNC B1 ;  /* 0x0000000000017941 */ /* 0x000fea0003800000 */
.L_x_3051:
        /* <DEDUP_REMOVED lines=14> */
.L_x_3055:
        /* <DEDUP_REMOVED lines=8> */
.L_x_3056:
[----:B------:R-:W-:Y:S05]  /*5720*/  BSYNC B1 ;  /* 0x0000000000017941 */ /* 0x000fea0003800000 */
.L_x_3054:
        /* <DEDUP_REMOVED lines=14> */
.L_x_3058:
        /* <DEDUP_REMOVED lines=8> */
.L_x_3059:
[----:B------:R-:W-:Y:S05]  /*5890*/  BSYNC B1 ;  /* 0x0000000000017941 */ /* 0x000fea0003800000 */
.L_x_3057:
        /* <DEDUP_REMOVED lines=14> */
.L_x_3061:
        /* <DEDUP_REMOVED lines=8> */
.L_x_3062:
[----:B------:R-:W-:Y:S05]  /*5a00*/  BSYNC B1 ;  /* 0x0000000000017941 */ /* 0x000fea0003800000 */
.L_x_3060:
        /* <DEDUP_REMOVED lines=9> */
[----:B------:R-:W-:Y:S01]  /*5aa0*/  @P5 IMAD.WIDE.U32 R196, R4, R0, c[0x0][0x258] ;  /* 0x0000960004c45625 */ /* 0x000fe200078e0000 */
[----:B------:R-:W-:-:S04]  /*5ab0*/  @P3 MOV R0, 0x10 ;  /* 0x0000001000003802 */ /* 0x000fc80000000f00 */
[----:B------:R1:W-:Y:S02]  /*5ac0*/  @P5 STG.E.128 [R196.64], R104 ;  /* 0x00000068c4005986 */ /* 0x0003e4000c101d04 */
[----:B-1----:R-:W-:-:S05]  /*5ad0*/  @P3 IMAD.WIDE.U32 R196, R200, R0, c[0x0][0x248] ;  /* 0x00009200c8c43625 */ /* 0x002fca00078e0000 */
[----:B------:R1:W-:Y:S02]  /*5ae0*/  @P3 STG.E.128 [R196.64], R100 ;  /* 0x00000064c4003986 */ /* 0x0003e4000c101d04 */
.L_x_3036:
[----:B------:R-:W-:Y:S05]  /*5af0*/  BSYNC B0 ;  /* 0x0000000000007941 */ /* 0x000fea0003800000 */
.L_x_3035:
[----:B-----5:R-:W2:Y:S01]  /*5b00*/  LDL.LU R0, [R1+0x20] ;  /* 0x0000200001007983 */ /* 0x020ea20000300800 */
[----:B------:R-:W-:-:S04]  /*5b10*/  IADD3 R2, R2, c[0x0][0x160], RZ ;  /* 0x0000580002027a10 */ /* 0x000fc80007ffe0ff */
[----:B------:R-:W-:Y:S02]  /*5b20*/  ISETP.GE.AND P2, PT, R2, c[0x0][0x164], PT ;  /* 0x0000590002007a0c */ /* 0x000fe40003f46270 */
[----:B--2---:R-:W-:-:S04]  /*5b30*/  LOP3.LUT P3, RZ, R0, 0xff, RZ, 0xc0, !PT ;  /* 0x000000ff00ff7812 */ /* 0x004fc8000786c0ff */
[----:B------:R-:W-:-:S05]  /*5b40*/  SEL R0, RZ, 0x1, P3 ;  /* 0x00000001ff007807 */ /* 0x000fca0001800000 */
[----:B------:R2:W-:Y:S02]  /*5b50*/  STL.S16 [R1+0x20], R0 ;  /* 0x0000200001007387 */ /* 0x0005e40000100600 */
[----:B012---:R-:W-:Y:S01]  /*5b60*/  @P2 CALL.REL.NOINC `(.L_x_2930) ;  /* 0x0000001000002944 */ /* 0x007fe20003c00000 */
[----:B------:R-:W-:Y:S05]  /*5b70*/  BRA `(.L_x_3063) ;  /* 0xffffab8000007947 */ /* 0x000fea000383ffff */
.L_x_2930:
[----:B--2---:R-:W0:Y:S01]  /*5b80*/  S2UR UR6, SR_CTAID.X ;  /* 0x00000000000679c3 */ /* 0x004e220000002500 */
[----:B------:R-:W0:Y:S01]  /*5b90*/  S2R R2, SR_TID.X ;  /* 0x0000000000027919 */ /* 0x000e220000002100 */
[----:B------:R-:W-:Y:S01]  /*5ba0*/  LOP3.LUT P2, RZ, R3, 0xffffff00, RZ, 0xc0, !PT ;  /* 0xffffff0003ff7812 */ /* 0x000fe2000784c0ff */
        /* <DEDUP_REMOVED lines=17> */
.L_x_3065:
[----:B------:R-:W-:Y:S05]  /*5cc0*/  BSYNC B0 ;  /* 0x0000000000007941 */ /* 0x000fea0003800000 */
.L_x_3064:
        /* <DEDUP_REMOVED lines=13> */
.L_x_3067:
[----:B------:R-:W-:Y:S05]  /*5da0*/  BSYNC B0 ;  /* 0x0000000000007941 */ /* 0x000fea0003800000 */
.L_x_3066:
        /* <DEDUP_REMOVED lines=13> */
.L_x_3069:
[----:B------:R-:W-:Y:S05]  /*5e80*/  BSYNC B0 ;  /* 0x0000000000007941 */ /* 0x000fea0003800000 */
.L_x_3068:
        /* <DEDUP_REMOVED lines=13> */
.L_x_2949:
[----:B------:R-:W-:Y:S01]  /*5f60*/  HFMA2.MMA R198, -RZ, RZ, 0, 9.5367431640625e-07 ;  /* 0x00000010ffc67435 */ /* 0x000fe200000001ff */
[----:B------:R-:W-:-:S02]  /*5f70*/  MOV R197, R227 ;  /* 0x000000e300c57202 */ /* 0x000fc40000000f00 */
[----:B-1----:R-:W-:Y:S02]  /*5f80*/  MOV R217, 0x1f ;  /* 0x0000001f00d97802 */ /* 0x002fe40000000f00 */
[----:B------:R-:W-:Y:S02]  /*5f90*/  MOV R216, 0xffffffff ;  /* 0xffffffff00d87802 */ /* 0x000fe40000000f00 */
[----:B------:R-:W-:Y:S02]  /*5fa0*/  MOV R196, 0x5fc0 ;  /* 0x00005fc000c47802 */ /* 0x000fe40000000f00 */
[----:B-----5:R-:W-:Y:S05]  /*5fb0*/  CALL.REL.NOINC `($__internal_46_$__cuda_sm70_shflsync_down_p) ;  /* 0x0000046000007944 */ /* 0x020fea0003c00000 */
[----:B-1----:R-:W-:Y:S01]  /*5fc0*/  MOV R199, R198 ;  /* 0x000000c600c77202 */ /* 0x002fe20000000f00 */
[----:B------:R-:W-:Y:S05]  /*5fd0*/  BRA `(.L_x_3070) ;  /* 0xffffc1e000007947 */ /* 0x000fea000383ffff */
.L_x_2950:
[----:B------:R-:W-:Y:S01]  /*5fe0*/  HFMA2.MMA R198, -RZ, RZ, 0, 9.5367431640625e-07 ;  /* 0x00000010ffc67435 */ /* 0x000fe200000001ff */
[----:B------:R-:W-:Y:S01]  /*5ff0*/  IMAD.MOV.U32 R197, RZ, RZ, R226 ;  /* 0x000000ffffc57224 */ /* 0x000fe200078e00e2 */
[----:B-1----:R-:W-:Y:S02]  /*6000*/  MOV R217, 0x1f ;  /* 0x0000001f00d97802 */ /* 0x002fe40000000f00 */
[----:B------:R-:W-:Y:S02]  /*6010*/  MOV R216, 0xffffffff ;  /* 0xffffffff00d87802 */ /* 0x000fe40000000f00 */
[----:B------:R-:W-:-:S02]  /*6020*/  MOV R196, 0x6040 ;  /* 0x0000604000c47802 */ /* 0x000fc40000000f00 */
[----:B0-2--5:R-:W-:Y:S05]  /*6030*/  CALL.REL.NOINC `($__internal_46_$__cuda_sm70_shflsync_down_p) ;  /* 0x000003e000007944 */ /* 0x025fea0003c00000 */
[----:B------:R-:W-:Y:S01]  /*6040*/  FADD.FTZ R199, R199, R227 ;  /* 0x000000e3c7c77221 */ /* 0x000fe20000010000 */
[----:B------:R-:W-:Y:S01]  /*6050*/  MOV R217, 0x1f ;  /* 0x0000001f00d97802 */ /* 0x000fe20000000f00 */
[----:B-1----:R-:W-:Y:S01]  /*6060*/  FADD.FTZ R200, R226, R198 ;  /* 0x000000c6e2c87221 */ /* 0x002fe20000010000 */
[----:B------:R-:W-:Y:S01]  /*6070*/  HFMA2.MMA R198, -RZ, RZ, 0, 4.76837158203125e-07 ;  /* 0x00000008ffc67435 */ /* 0x000fe200000001ff */
[----:B------:R-:W-:Y:S01]  /*6080*/  IMAD.MOV.U32 R216, RZ, RZ, -0x1 ;  /* 0xffffffffffd87424 */ /* 0x000fe200078e00ff */
[----:B------:R-:W-:-:S02]  /*6090*/  MOV R197, R199 ;  /* 0x000000c700c57202 */ /* 0x000fc40000000f00 */
[----:B------:R-:W-:Y:S02]  /*60a0*/  MOV R196, 0x60c0 ;  /* 0x000060c000c47802 */ /* 0x000fe40000000f00 */
[----:B------:R-:W-:Y:S05]  /*60b0*/  CALL.REL.NOINC `($__internal_46_$__cuda_sm70_shflsync_down_p) ;  /* 0x0000036000007944 */ /* 0x000fea0003c00000 */
[----:B-1----:R-:W-:Y:S01]  /*60c0*/  MOV R202, R198 ;  /* 0x000000c600ca7202 */ /* 0x002fe20000000f00 */
[----:B------:R-:W-:Y:S01]  /*60d0*/  HFMA2.MMA R198, -RZ, RZ, 0, 4.76837158203125e-07 ;  /* 0x00000008ffc67435 */ /* 0x000fe200000001ff */
[----:B------:R-:W-:Y:S01]  /*60e0*/  MOV R197, R200 ;  /* 0x000000c800c57202 */ /* 0x000fe20000000f00 */
[----:B------:R-:W-:Y:S01]  /*60f0*/  IMAD.MOV.U32 R216, RZ, RZ, -0x1 ;  /* 0xffffffffffd87424 */ /* 0x000fe200078e00ff */
[----:B------:R-:W-:Y:S02]  /*6100*/  MOV R217, 0x1f ;  /* 0x0000001f00d97802 */ /* 0x000fe40000000f00 */
[----:B------:R-:W-:Y:S02]  /*6110*/  MOV R196, 0x6130 ;  /* 0x0000613000c47802 */ /* 0x000fe40000000f00 */
[----:B------:R-:W-:Y:S05]  /*6120*/  CALL.REL.NOINC `($__internal_46_$__cuda_sm70_shflsync_down_p) ;  /* 0x000002f000007944 */ /* 0x000fea0003c00000 */
[----:B------:R-:W-:Y:S01]  /*6130*/  FADD.FTZ R199, R202, R199 ;  /* 0x000000c7cac77221 */ /* 0x000fe20000010000 */
[----:B------:R-:W-:Y:S01]  /*6140*/  MOV R217, 0x1f ;  /* 0x0000001f00d97802 */ /* 0x000fe20000000f00 */
[----:B-1----:R-:W-:Y:S01]  /*6150*/  FADD.FTZ R200, R200, R198 ;  /* 0x000000c6c8c87221 */ /* 0x002fe20000010000 */
[----:B------:R-:W-:Y:S01]  /*6160*/  HFMA2.MMA R198, -RZ, RZ, 0, 2.384185791015625e-07 ;  /* 0x00000004ffc67435 */ /* 0x000fe200000001ff */
[----:B------:R-:W-:-:S02]  /*6170*/  MOV R216, 0xffffffff ;  /* 0xffffffff00d87802 */ /* 0x000fc40000000f00 */
[----:B------:R-:W-:Y:S02]  /*6180*/  MOV R197, R199 ;  /* 0x000000c700c57202 */ /* 0x000fe40000000f00 */
[----:B------:R-:W-:Y:S02]  /*6190*/  MOV R196, 0x61b0 ;  /* 0x000061b000c47802 */ /* 0x000fe40000000f00 */
[----:B------:R-:W-:Y:S05]  /*61a0*/  CALL.REL.NOINC `($__internal_46_$__cuda_sm70_shflsync_down_p) ;  /* 0x0000027000007944 */ /* 0x000fea0003c00000 */
[----:B-1----:R-:W-:Y:S01]  /*61b0*/  MOV R202, R198 ;  /* 0x000000c600ca7202 */ /* 0x002fe20000000f00 */
[----:B------:R-:W-:Y:S01]  /*61c0*/  HFMA2.MMA R198, -RZ, RZ, 0, 2.384185791015625e-07 ;  /* 0x00000004ffc67435 */ /* 0x000fe200000001ff */
[----:B------:R-:W-:Y:S01]  /*61d0*/  IMAD.MOV.U32 R197, RZ, RZ, R200 ;  /* 0x000000ffffc57224 */ /* 0x000fe200078e00c8 */
[----:B------:R-:W-:Y:S02]  /*61e0*/  MOV R217, 0x1f ;  /* 0x0000001f00d97802 */ /* 0x000fe40000000f00 */
[----:B------:R-:W-:Y:S02]  /*61f0*/  MOV R216, 0xffffffff ;  /* 0xffffffff00d87802 */ /* 0x000fe40000000f00 */
[----:B------:R-:W-:Y:S02]  /*6200*/  MOV R196, 0x6220 ;  /* 0x0000622000c47802 */ /* 0x000fe40000000f00 */
[----:B------:R-:W-:Y:S05]  /*6210*/  CALL.REL.NOINC `($__internal_46_$__cuda_sm70_shflsync_down_p) ;  /* 0x0000020000007944 */ /* 0x000fea0003c00000 */
[----:B------:R-:W-:Y:S01]  /*6220*/  FADD.FTZ R199, R202, R199 ;  /* 0x000000c7cac77221 */ /* 0x000fe20000010000 */
[----:B------:R-:W-:Y:S01]  /*6230*/  MOV R217, 0x1f ;  /* 0x0000001f00d97802 */ /* 0x000fe20000000f00 */
[----:B-1----:R-:W-:Y:S01]  /*6240*/  FADD.FTZ R202, R200, R198 ;  /* 0x000000c6c8ca7221 */ /* 0x002fe20000010000 */
[----:B------:R-:W-:Y:S01]  /*6250*/  HFMA2.MMA R198, -RZ, RZ, 0, 1.1920928955078125e-07 ;  /* 0x00000002ffc67435 */ /* 0x000fe200000001ff */
[----:B------:R-:W-:Y:S01]  /*6260*/  IMAD.MOV.U32 R216, RZ, RZ, -0x1 ;  /* 0xffffffffffd87424 */ /* 0x000fe200078e00ff */
[----:B------:R-:W-:-:S02]  /*6270*/  MOV R197, R199 ;  /* 0x000000c700c57202 */ /* 0x000fc40000000f00 */
[----:B------:R-:W-:Y:S02]  /*6280*/  MOV R196, 0x62a0 ;  /* 0x000062a000c47802 */ /* 0x000fe40000000f00 */
[----:B------:R-:W-:Y:S05]  /*6290*/  CALL.REL.NOINC `($__internal_46_$__cuda_sm70_shflsync_down_p) ;  /* 0x0000018000007944 */ /* 0x000fea0003c00000 */
[----:B-1----:R-:W-:Y:S01]  /*62a0*/  MOV R200, R198 ;  /* 0x000000c600c87202 */ /* 0x002fe20000000f00 */
[----:B------:R-:W-:Y:S01]  /*62b0*/  HFMA2.MMA R198, -RZ, RZ, 0, 1.1920928955078125e-07 ;  /* 0x00000002ffc67435 */ /* 0x000fe200000001ff */
        /* <DEDUP_REMOVED lines=8> */
[----:B------:R-:W-:Y:S01]  /*6340*/  HFMA2.MMA R198, -RZ, RZ, 0, 5.9604644775390625e-08 ;  /* 0x00000001ffc67435 */ /* 0x000fe200000001ff */
[----:B------:R-:W-:-:S02]  /*6350*/  MOV R216, 0xffffffff ;  /* 0xffffffff00d87802 */ /* 0x000fc40000000f00 */
[----:B------:R-:W-:Y:S02]  /*6360*/  MOV R197, R200 ;  /* 0x000000c800c57202 */ /* 0x000fe40000000f00 */
[----:B------:R-:W-:Y:S02]  /*6370*/  MOV R196, 0x6390 ;  /* 0x0000639000c47802 */ /* 0x000fe40000000f00 */
[----:B------:R-:W-:Y:S05]  /*6380*/  CALL.REL.NOINC `($__internal_46_$__cuda_sm70_shflsync_down_p) ;  /* 0x0000009000007944 */ /* 0x000fea0003c00000 */
[----:B-1----:R-:W-:Y:S01]  /*6390*/  MOV R202, R198 ;  /* 0x000000c600ca7202 */ /* 0x002fe20000000f00 */
[----:B------:R-:W-:Y:S01]  /*63a0*/  HFMA2.MMA R198, -RZ, RZ, 0, 5.9604644775390625e-08 ;  /* 0x00000001ffc67435 */ /* 0x000fe200000001ff */
[----:B------:R-:W-:Y:S01]  /*63b0*/  IMAD.MOV.U32 R197, RZ, RZ, R199 ;  /* 0x000000ffffc57224 */ /* 0x000fe200078e00c7 */
[----:B------:R-:W-:Y:S02]  /*63c0*/  MOV R217, 0x1f ;  /* 0x0000001f00d97802 */ /* 0x000fe40000000f00 */
[----:B------:R-:W-:Y:S02]  /*63d0*/  MOV R216, 0xffffffff ;  /* 0xffffffff00d87802 */ /* 0x000fe40000000f00 */
[----:B------:R-:W-:Y:S02]  /*63e0*/  MOV R196, 0x6400 ;  /* 0x0000640000c47802 */ /* 0x000fe40000000f00 */
[----:B------:R-:W-:Y:S05]  /*63f0*/  CALL.REL.NOINC `($__internal_46_$__cuda_sm70_shflsync_down_p) ;  /* 0x0000002000007944 */ /* 0x000fea0003c00000 */
[----:B-1----:R-:W-:Y:S01]  /*6400*/  MOV R197, R198 ;  /* 0x000000c600c57202 */ /* 0x002fe20000000f00 */
[----:B------:R-:W-:Y:S05]  /*6410*/  BRA `(.L_x_3071) ;  /* 0xffffbec000007947 */ /* 0x000fea000383ffff */
        .weak           $__internal_46_$__cuda_sm70_shflsync_down_p
        .type           $__internal_46_$__cuda_sm70_shflsync_down_p,@function
        .size           $__internal_46_$__cuda_sm70_shflsync_down_p,(.L_x_11780 - $__internal_46_$__cuda_sm70_shflsync_down_p)
$__internal_46_$__cuda_sm70_shflsync_down_p:
[----:B------:R-:W-:Y:S04]  /*6420*/  WARPSYNC R216 ;  /* 0x000000d800007348 */ /* 0x000fe80003800000 */
[----:B------:R0:W1:Y:S02]  /*6430*/  SHFL.DOWN PT, R198, R197, R198, R217 ;  /* 0x080000c6c5c67389 */ /* 0x00006400000e00d9 */
[----:B0-----:R-:W-:-:S06]  /*6440*/  HFMA2.MMA R197, -RZ, RZ, 0, 0 ;  /* 0x00000000ffc57435 */ /* 0x001fcc00000001ff */
[----:B------:R-:W-:Y:S05]  /*6450*/  RET.REL.NODEC R196 `(_ZN10layer_norm13ln_bwd_kernelINS_13Kernel_traitsIf13__nv_bfloat16S2_S2_fjLj8192ELj1ELj1ELj8ELj16ENS_18Kernel_traits_baseILj8192EfS2_S2_S2_fjLj256EEEEELb0ELb1ELb1ELb0EEEvNS_9BwdParamsE) ;  /* 0xffff9ba0c4007950 */ /* 0x000fea0003c3ffff */
.L_x_3072:
        /* <DEDUP_REMOVED lines=10> */
.L_x_11780:


//--------------------- .text._ZN10layer_norm13ln_bwd_kernelINS_13Kernel_traitsIf13__nv_bfloat16S2_S2_fjLj8192ELj1ELj1ELj8ELj16ENS_18Kernel_traits_baseILj8192EfS2_S2_S2_fjLj256EEEEELb0ELb1ELb1ELb1EEEvNS_9BwdParamsE --------------------------
	.section	.text._ZN10layer_norm13ln_bwd_kernelINS_13Kernel_traitsIf13__nv_bfloat16S2_S2_fjLj8192ELj1ELj1ELj8ELj16ENS_18Kernel_traits_baseILj8192EfS2_S2_S2_fjLj256EEEEELb0ELb1ELb1ELb1EEEvNS_9BwdParamsE,"ax",@progbits
	.sectioninfo	@"SHI_REGISTERS=255"
	.align	128
        .global         _ZN10layer_norm13ln_bwd_kernelINS_13Kernel_traitsIf13__nv_bfloat16S2_S2_fjLj8192ELj1ELj1ELj8ELj16ENS_18Kernel_traits_baseILj8192EfS2_S2_S2_fjLj256EEEEELb0ELb1ELb1ELb1EEEvNS_9BwdParamsE
        .type           _ZN10layer_norm13ln_bwd_kernelINS_13Kernel_traitsIf13__nv_bfloat16S2_S2_fjLj8192ELj1ELj1ELj8ELj16ENS_18Kernel_traits_baseILj8192EfS2_S2_S2_fjLj256EEEEELb0ELb1ELb1ELb1EEEvNS_9BwdParamsE,@function
        .size           _ZN10layer_norm13ln_bwd_kernelINS_13Kernel_traitsIf13__nv_bfloat16S2_S2_fjLj8192ELj1ELj1ELj8ELj16ENS_18Kernel_traits_baseILj8192EfS2_S2_S2_fjLj256EEEEELb0ELb1ELb1ELb1EEEvNS_9BwdParamsE,(.L_x_11781 - _ZN10layer_norm13ln_bwd_kernelINS_13Kernel_traitsIf13__nv_bfloat16S2_S2_fjLj8192ELj1ELj1ELj8ELj16ENS_18Kernel_traits_baseILj8192EfS2_S2_S2_fjLj256EEEEELb0ELb1ELb1ELb1EEEvNS_9BwdParamsE)
        .other          _ZN10layer_norm13ln_bwd_kernelINS_13Kernel_traitsIf13__nv_bfloat16S2_S2_fjLj8192ELj1ELj1ELj8ELj16ENS_18Kernel_traits_baseILj8192EfS2_S2_S2_fjLj256EEEEELb0ELb1ELb1ELb1EEEvNS_9BwdParamsE,@"STO_CUDA_ENTRY STV_DEFAULT"
_ZN10layer_norm13ln_bwd_kernelINS_13Kernel_traitsIf13__nv_bfloat16S2_S2_fjLj8192ELj1ELj1ELj8ELj16ENS_18Kernel_traits_baseILj8192EfS2_S2_S2_fjLj256EEEEELb0ELb1ELb1ELb1EEEvNS_9BwdParamsE:
.text._ZN10layer_norm13ln_bwd_kernelINS_13Kernel_traitsIf13__nv_bfloat16S2_S2_fjLj8192ELj1ELj1ELj8ELj16ENS_18Kernel_traits_baseILj8192EfS2_S2_S2_fjLj256EEEEELb0ELb1ELb1ELb1EEEvNS_9BwdParamsE:
        /* <DEDUP_REMOVED lines=57> */
.L_x_3073:
[----:B------:R-:W-:-:S04]  /*0390*/  SHF.L.U32 R0, R0, 0x5, RZ ;  /* 0x0000000500007819 */ /* 0x000fc800000006ff */
[----:B------:R-:W-:-:S04]  /*03a0*/  LOP3.LUT R0, R0, 0x1fe0, RZ, 0xc0, !PT ;  /* 0x00001fe000007812 */ /* 0x000fc800078ec0ff */
[C---:B------:R-:W-:Y:S02]  /*03b0*/  IADD3 R2, P0, R0.reuse, c[0x0][0x1b0], RZ ;  /* 0x00006c0000027a10 */ /* 0x040fe40007f1e0ff */
[----:B------:R-:W-:Y:S02]  /*03c0*/  IADD3 R4, P1, R0, c[0x0][0x1c8], RZ ;  /* 0x0000720000047a10 */ /* 0x000fe40007f3e0ff */
[----:B------:R-:W-:Y:S02]  /*03d0*/  IADD3.X R3, RZ, c[0x0][0x1b4], RZ, P0, !PT ;  /* 0x00006d00ff037a10 */ /* 0x000fe400007fe4ff */
[----:B------:R-:W-:-:S03]  /*03e0*/  IADD3.X R5, RZ, c[0x0][0x1cc], RZ, P1, !PT ;  /* 0x00007300ff057a10 */ /* 0x000fc60000ffe4ff */
[----:B------:R-:W2:Y:S04]  /*03f0*/  LDG.E.128 R16, [R2.64] ;  /* 0x0000000402107981 */ /* 0x000ea8000c1e1d00 */
[----:B------:R-:W3:Y:S04]  /*0400*/  LDG.E.128 R12, [R2.64+0x10] ;  /* 0x00001004020c7981 */ /* 0x000ee8000c1e1d00 */
[----:B------:R-:W4:Y:S04]  /*0410*/  LDG.E.128 R8, [R2.64+0x2000] ;  /* 0x0020000402087981 */ /* 0x000f28000c1e1d00 */
[----:B------:R0:W5:Y:S04]  /*0420*/  LDG.E.128 R116, [R2.64+0x2010] ;  /* 0x0020100402747981 */ /* 0x000168000c1e1d00 */
[----:B------:R0:W5:Y:S04]  /*0430*/  LDG.E.128 R120, [R2.64+0x4000] ;  /* 0x0040000402787981 */ /* 0x000168000c1e1d00 */
[----:B------:R0:W5:Y:S04]  /*0440*/  LDG.E.128 R124, [R2.64+0x4010] ;  /* 0x00401004027c7981 */ /* 0x000168000c1e1d00 */
[----:B------:R0:W5:Y:S04]  /*0450*/  LDG.E.128 R128, [R2.64+0x6000] ;  /* 0x0060000402807981 */ /* 0x000168000c1e1d00 */
[----:B------:R0:W5:Y:S04]  /*0460*/  LDG.E.128 R132, [R2.64+0x6010] ;  /* 0x0060100402847981 */ /* 0x000168000c1e1d00 */
        /* <DEDUP_REMOVED lines=57> */
[----:B--2---:R0:W-:Y:S04]  /*0800*/  STL.64 [R1+0x38], R16 ;  /* 0x0000381001007387 */ /* 0x0041e80000100a00 */
[----:B------:R0:W-:Y:S04]  /*0810*/  STL.64 [R1+0x40], R18 ;  /* 0x0000401201007387 */ /* 0x0001e80000100a00 */
[----:B---3--:R0:W-:Y:S04]  /*0820*/  STL.64 [R1+0x28], R12 ;  /* 0x0000280c01007387 */ /* 0x0081e80000100a00 */
[----:B------:R0:W-:Y:S04]  /*0830*/  STL.64 [R1+0x30], R14 ;  /* 0x0000300e01007387 */ /* 0x0001e80000100a00 */
[----:B----4-:R0:W-:Y:S04]  /*0840*/  STL.64 [R1+0x18], R8 ;  /* 0x0000180801007387 */ /* 0x0101e80000100a00 */
[----:B------:R0:W-:Y:S04]  /*0850*/  STL.64 [R1+0x20], R10 ;  /* 0x0000200a01007387 */ /* 0x0001e80000100a00 */
[----:B------:R0:W-:Y:S02]  /*0860*/  STL.S16 [R1+0x14], R0 ;  /* 0x0000140001007387 */ /* 0x0001e40000100600 */
.L_x_3182:
[----:B------:R-:W-:-:S05]  /*0870*/  MOV R198, 0x4 ;  /* 0x0000000400c67802 */ /* 0x000fca0000000f00 */
[----:B------:R-:W-:-:S05]  /*0880*/  IMAD.WIDE R196, R208, R198, c[0x0][0x1d8] ;  /* 0x00007600d0c47625 */ /* 0x000fca00078e02c6 */
[----:B------:R1:W2:Y:S02]  /*0890*/  LDG.E R248, [R196.64] ;  /* 0x00000004c4f87981 */ /* 0x0002a4000c1e1900 */
[----:B-1----:R-:W-:-:S05]  /*08a0*/  IMAD.WIDE R196, R208, R198, c[0x0][0x1a8] ;  /* 0x00006a00d0c47625 */ /* 0x002fca00078e02c6 */
[----:B-----5:R1:W5:Y:S02]  /*08b0*/  LDG.E R207, [R196.64] ;  /* 0x00000004c4cf7981 */ /* 0x020364000c1e1900 */
[----:B-1----:R-:W-:-:S05]  /*08c0*/  IMAD.WIDE R196, R208, R198, c[0x0][0x1d0] ;  /* 0x00007400d0c47625 */ /* 0x002fca00078e02c6 */
[----:B------:R1:W3:Y:S01]  /*08d0*/  LDG.E R199, [R196.64] ;  /* 0x00000004c4c77981 */ /* 0x0002e2000c1e1900 */
[----:B------:R-:W-:Y:S01]  /*08e0*/  MOV R249, 0x10 ;  /* 0x0000001000f97802 */ /* 0x000fe20000000f00 */
[----:B------:R-:W-:Y:S02]  /*08f0*/  BSSY B0, `(.L_x_3075) ;  /* 0x0000177000007945 */ /* 0x000fe40003800000 */
[----:B------:R-:W4:Y:S01]  /*0900*/  S2R R198, SR_TID.X ;  /* 0x0000000000c67919 */ /* 0x000f220000002100 */
[----:B-1----:R-:W-:-:S05]  /*0910*/  IMAD R196, R208, c[0x0][0x168], RZ ;  /* 0x00005a00d0c47a24 */ /* 0x002fca00078e02ff */
[----:B------:R-:W-:-:S04]  /*0920*/  SHF.R.S32.HI R197, RZ, 0x1f, R196 ;  /* 0x0000001fffc57819 */ /* 0x000fc800000114c4 */
[----:B------:R-:W-:Y:S02]  /*0930*/  LEA.HI R197, R197, R196, RZ, 0x3 ;  /* 0x000000c4c5c57211 */ /* 0x000fe400078f18ff */
[----:B----4-:R-:W-:-:S04]  /*0940*/  LOP3.LUT R198, R198, 0xff, RZ, 0xc0, !PT ;  /* 0x000000ffc6c67812 */ /* 0x010fc800078ec0ff */
[----:B------:R-:W-:-:S04]  /*0950*/  LEA.HI.SX32 R206, R197, R198, 0x1d ;  /* 0x000000c6c5ce7211 */ /* 0x000fc800078feaff */
[C---:B------:R-:W-:Y:S01]  /*0960*/  IADD3 R205, R206.reuse, 0x100, RZ ;  /* 0x00000100cecd7810 */ /* 0x040fe20007ffe0ff */
[CC--:B------:R-:W-:Y:S01]  /*0970*/  IMAD.WIDE.U32 R216, R206.reuse, R249.reuse, c[0x0][0x218] ;  /* 0x00008600ced87625 */ /* 0x0c0fe200078e00f9 */
[C---:B------:R-:W-:Y:S02]  /*0980*/  IADD3 R204, R206.reuse, 0x200, RZ ;  /* 0x00000200cecc7810 */ /* 0x040fe40007ffe0ff */
[----:B------:R-:W-:Y:S01]  /*0990*/  IADD3 R203, R206, 0x300, RZ ;  /* 0x00000300cecb7810 */ /* 0x000fe20007ffe0ff */
[----:B------:R-:W-:-:S04]  /*09a0*/  IMAD.WIDE.U32 R214, R205, R249, c[0x0][0x218] ;  /* 0x00008600cdd67625 */ /* 0x000fc800078e00f9 */
[-C--:B------:R-:W-:Y:S01]  /*09b0*/  IMAD.WIDE.U32 R196, R203, R249.reuse, c[0x0][0x218] ;  /* 0x00008600cbc47625 */ /* 0x080fe200078e00f9 */
[----:B--2---:R-:W-:Y:S01]  /*09c0*/  ISETP.GT.AND P1, PT, R248, RZ, PT ;  /* 0x000000fff800720c */ /* 0x004fe20003f24270 */
[----:B---3--:R1:W-:Y:S02]  /*09d0*/  STL [R1+0x10], R199 ;  /* 0x000010c701007387 */ /* 0x0083e40000100800 */
[----:B-1----:R-:W-:-:S10]  /*09e0*/  IMAD.WIDE.U32 R198, R204, R249, c[0x0][0x218] ;  /* 0x00008600ccc67625 */ /* 0x002fd400078e00f9 */
        /* <DEDUP_REMOVED lines=11> */
.L_x_3076:
[----:B------:R-:W1:Y:S01]  /*0aa0*/  S2R R232, SR_TID.X ;  /* 0x0000000000e87919 */ /* 0x000e620000002100 */
[----:B------:R-:W-:Y:S01]  /*0ab0*/  IADD3 R248, R248, -0x1, RZ ;  /* 0xfffffffff8f87810 */ /* 0x000fe20007ffe0ff */
[----:B0-----:R-:W-:-:S02]  /*0ac0*/  IMAD.WIDE.U32 R4, R206, R249, c[0x0][0x188] ;  /* 0x00006200ce047625 */ /* 0x001fc400078e00f9 */
[----:B------:R-:W-:Y:S02]  /*0ad0*/  STL [R1+0x50], R22 ;  /* 0x0000501601007387 */ /* 0x000fe40000100800 */
[----:B------:R-:W-:Y:S01]  /*0ae0*/  IMAD R248, R248, c[0x0][0x168], RZ ;  /* 0x00005a00f8f87a24 */ /* 0x000fe200078e02ff */
[----:B------:R-:W-:Y:S01]  /*0af0*/  MOV R231, 0x4 ;  /* 0x0000000400e77802 */ /* 0x000fe20000000f00 */
[-C--:B------:R-:W-:Y:S01]  /*0b00*/  IMAD.WIDE.U32 R12, R205, R249.reuse, c[0x0][0x188] ;  /* 0x00006200cd0c7625 */ /* 0x080fe200078e00f9 */
[----:B------:R-:W2:Y:S02]  /*0b10*/  LDG.E.128 R4, [R4.64] ;  /* 0x0000000404047981 */ /* 0x000ea4000c1e1d00 */
[----:B------:R-:W-:Y:S01]  /*0b20*/  SHF.R.S32.HI R3, RZ, 0x1f, R248 ;  /* 0x0000001fff037819 */ /* 0x000fe200000114f8 */
[-C--:B------:R-:W-:Y:S01]  /*0b30*/  IMAD.WIDE.U32 R16, R204, R249.reuse, c[0x0][0x188] ;  /* 0x00006200cc107625 */ /* 0x080fe200078e00f9 */
[----:B------:R-:W-:Y:S02]  /*0b40*/  STL [R1+0x4c], R21 ;  /* 0x00004c1501007387 */ /* 0x000fe40000100800 */
[----:B------:R-:W-:Y:S01]  /*0b50*/  LEA.HI R3, R3, R248, RZ, 0x3 ;  /* 0x000000f803037211 */ /* 0x000fe200078f18ff */
[----:B------:R-:W-:Y:S01]  /*0b60*/  IMAD.WIDE.U32 R220, R203, R249, c[0x0][0x188] ;  /* 0x00006200cbdc7625 */ /* 0x000fe200078e00f9 */
[----:B------:R-:W3:Y:S04]  /*0b70*/  LDG.E.128 R12, [R12.64] ;  /* 0x000000040c0c7981 */ /* 0x000ee8000c1e1d00 */
[----:B------:R-:W4:Y:S01]  /*0b80*/  LDG.E.128 R16, [R16.64] ;  /* 0x0000000410107981 */ /* 0x000f22000c1e1d00 */
[----:B-1----:R-:W-:-:S03]  /*0b90*/  LOP3.LUT R232, R232, 0xff, RZ, 0xc0, !PT ;  /* 0x000000ffe8e87812 */ /* 0x002fc600078ec0ff */
[----:B------:R-:W3:Y:S01]  /*0ba0*/  LDG.E.128 R220, [R220.64] ;  /* 0x00000004dcdc7981 */ /* 0x000ee2000c1e1d00 */
[----:B------:R-:W-:Y:S01]  /*0bb0*/  LEA.HI.SX32 R232, R3, R232, 0x1d ;  /* 0x000000e803e87211 */ /* 0x000fe200078feaff */
[----:B------:R-:W-:Y:S02]  /*0bc0*/  IMAD.WIDE R2, R208, R231, c[0x0][0x1a0] ;  /* 0x00006800d0027625 */ /* 0x000fe400078e02e7 */
[----:B------:R0:W-:Y:S02]  /*0bd0*/  STL [R1+0x48], R20 ;  /* 0x0000481401007387 */ /* 0x0001e40000100800 */
[CC--:B------:R-:W-:Y:S01]  /*0be0*/  IMAD.WIDE.U32 R8, R232.reuse, R249.reuse, c[0x0][0x208] ;  /* 0x00008200e8087625 */ /* 0x0c0fe200078e00f9 */
[C---:B------:R-:W-:Y:S01]  /*0bf0*/  IADD3 R224, R232.reuse, 0x100, RZ ;  /* 0x00000100e8e07810 */ /* 0x040fe20007ffe0ff */
[----:B------:R-:W4:Y:S01]  /*0c00*/  LDG.E R2, [R2.64] ;  /* 0x0000000402027981 */ /* 0x000f22000c1e1900 */
[C---:B------:R-:W-:Y:S02]  /*0c10*/  IADD3 R228, R232.reuse, 0x200, RZ ;  /* 0x00000200e8e47810 */ /* 0x040fe40007ffe0ff */
[----:B------:R-:W-:Y:S01]  /*0c20*/  IADD3 R232, R232, 0x300, RZ ;  /* 0x00000300e8e87810 */ /* 0x000fe20007ffe0ff */
[----:B------:R-:W4:Y:S01]  /*0c30*/  LDG.E.128 R8, [R8.64] ;  /* 0x0000000408087981 */ /* 0x000f22000c1e1d00 */
[-C--:B------:R-:W-:Y:S01]  /*0c40*/  IMAD.WIDE.U32 R224, R224, R249.reuse, c[0x0][0x208] ;  /* 0x00008200e0e07625 */ /* 0x080fe200078e00f9 */
[----:B0-----:R-:W0:Y:S01]  /*0c50*/  LDC.U8 R20, c[0x0][0x1f0] ;  /* 0x00007c00ff147b82 */ /* 0x001e220000000000 */
[----:B------:R-:W-:Y:S01]  /*0c60*/  ISETP.NE.U32.AND P0, PT, RZ, c[0x0][0x218], PT ;  /* 0x00008600ff007a0c */ /* 0x000fe20003f05070 */
[----:B------:R-:W4:Y:S01]  /*0c70*/  LDL R251, [R1+0x44] ;  /* 0x0000440001fb7983 */ /* 0x000f220000100800 */
[----:B------:R-:W-:-:S03]  /*0c80*/  IMAD.WIDE.U32 R228, R228, R249, c[0x0][0x208] ;  /* 0x00008200e4e47625 */ /* 0x000fc600078e00f9 */
[----:B------:R-:W4:Y:S01]  /*0c90*/  LDG.E.128 R224, [R224.64] ;  /* 0x00000004e0e07981 */ /* 0x000f22000c1e1d00 */
[----:B------:R-:W-:-:S03]  /*0ca0*/  IMAD.WIDE.U32 R232, R232, R249, c[0x0][0x208] ;  /* 0x00008200e8e87625 */ /* 0x000fc600078e00f9 */
[----:B------:R-:W4:Y:S04]  /*0cb0*/  LDG.E.128 R228, [R228.64] ;  /* 0x00000004e4e47981 */ /* 0x000f28000c1e1d00 */
[----:B------:R-:W4:Y:S01]  /*0cc0*/  LDG.E.128 R232, [R232.64] ;  /* 0x00000004e8e87981 */ /* 0x000f22000c1e1d00 */
[----:B------:R-:W-:-:S13]  /*0cd0*/  ISETP.NE.AND.EX P0, PT, RZ, c[0x0][0x21c], PT, P0 ;  /* 0x00008700ff007a0c */ /* 0x000fda0003f05300 */
[----:B------:R2:W5:Y:S04]  /*0ce0*/  @P0 LDG.E.128 R168, [R216.64] ;  /* 0x00000004d8a80981 */ /* 0x000568000c1e1d00 */
[----:B------:R1:W5:Y:S04]  /*0cf0*/  @P0 LDG.E.128 R172, [R214.64] ;  /* 0x00000004d6ac0981 */ /* 0x000368000c1e1d00 */
[----:B------:R1:W5:Y:S04]  /*0d00*/  @P0 LDG.E.128 R176, [R198.64] ;  /* 0x00000004c6b00981 */ /* 0x000368000c1e1d00 */
[----:B------:R1:W5:Y:S01]  /*0d10*/  @P0 LDG.E.128 R180, [R196.64] ;  /* 0x00000004c4b40981 */ /* 0x000362000c1e1d00 */
[----:B0-----:R-:W-:-:S02]  /*0d20*/  ISETP.NE.AND P0, PT, R20, RZ, PT ;  /* 0x000000ff1400720c */ /* 0x001fc40003f05270 */
[--C-:B--2---:R-:W-:Y:S02]  /*0d30*/  PRMT R217, RZ, 0x7610, R4.reuse ;  /* 0x00007610ffd97816 */ /* 0x104fe40000000004 */
[----:B------:R-:W-:Y:S02]  /*0d40*/  PRMT R202, RZ, 0x5410, R4 ;  /* 0x00005410ffca7816 */ /* 0x000fe40000000004 */
[--C-:B------:R-:W-:Y:S02]  /*0d50*/  PRMT R213, RZ, 0x5410, R5.reuse ;  /* 0x00005410ffd57816 */ /* 0x100fe40000000005 */
[----:B-1----:R-:W-:Y:S02]  /*0d60*/  PRMT R214, RZ, 0x7610, R5 ;  /* 0x00007610ffd67816 */ /* 0x002fe40000000005 */
        /* <DEDUP_REMOVED lines=9> */
[----:B----4-:R-:W-:Y:S02]  /*0e00*/  FSEL R2, R2, RZ, !P0 ;  /* 0x000000ff02027208 */ /* 0x010fe40004000000 */
        /* <DEDUP_REMOVED lines=30> */
[C---:B------:R-:W-:Y:S01]  /*0ff0*/  FADD.FTZ R240, -R2.reuse, R201 ;  /* 0x000000c902f07221 */ /* 0x040fe20000010100 */
[----:B------:R-:W-:Y:S01]  /*1000*/  PRMT R217, RZ, 0x7610, R225 ;  /* 0x00007610ffd97816 */ /* 0x000fe200000000e1 */
[C---:B------:R-:W-:Y:S02]  /*1010*/  FADD.FTZ R202, -R2.reuse, R202 ;  /* 0x000000ca02ca7221 */ /* 0x040fe40000010100 */
[C---:B------:R-:W-:Y:S02]  /*1020*/  FADD.FTZ R242, -R2.reuse, R214 ;  /* 0x000000d602f27221 */ /* 0x040fe40000010100 */
[C---:B------:R-:W-:Y:S02]  /*1030*/  FADD.FTZ R239, -R2.reuse, R198 ;  /* 0x000000c602ef7221 */ /* 0x040fe40000010100 */
[----:B------:R-:W-:-:S02]  /*1040*/  FADD.FTZ R238, -R2, R199 ;  /* 0x000000c702ee7221 */ /* 0x000fc40000010100 */
[C---:B------:R-:W-:Y:S02]  /*1050*/  FADD.FTZ R236, -R2.reuse, R218 ;  /* 0x000000da02ec7221 */ /* 0x040fe40000010100 */
[C---:B------:R-:W-:Y:S02]  /*1060*/  FADD.FTZ R223, -R2.reuse, R219 ;  /* 0x000000db02df7221 */ /* 0x040fe40000010100 */
[C---:B------:R-:W-:Y:S02]  /*1070*/  FADD.FTZ R222, -R2.reuse, R215 ;  /* 0x000000d702de7221 */ /* 0x040fe40000010100 */
[C---:B------:R-:W-:Y:S01]  /*1080*/  FADD.FTZ R221, -R2.reuse, R216 ;  /* 0x000000d802dd7221 */ /* 0x040fe20000010100 */
[----:B------:R-:W-:Y:S01]  /*1090*/  PRMT R216, RZ, 0x5410, R225 ;  /* 0x00005410ffd87816 */ /* 0x000fe200000000e1 */
[C---:B------:R-:W-:Y:S02]  /*10a0*/  FADD.FTZ R201, -R2.reuse, R211 ;  /* 0x000000d302c97221 */ /* 0x040fe40000010100 */
[----:B------:R-:W-:-:S02]  /*10b0*/  FADD.FTZ R200, -R2, R212 ;  /* 0x000000d402c87221 */ /* 0x000fc40000010100 */
[C---:B------:R-:W-:Y:S01]  /*10c0*/  FADD.FTZ R19, -R2.reuse, R209 ;  /* 0x000000d102137221 */ /* 0x040fe20000010100 */
[----:B------:R-:W-:Y:S01]  /*10d0*/  PRMT R209, RZ, 0x5410, R226 ;  /* 0x00005410ffd17816 */ /* 0x000fe200000000e2 */
        /* <DEDUP_REMOVED lines=16> */
[C---:B------:R-:W-:Y:S01]  /*11e0*/  FADD.FTZ R3, -R2.reuse, R3 ;  /* 0x0000000302037221 */ /* 0x040fe20000010100 */
[----:B------:R-:W-:Y:S01]  /*11f0*/  PRMT R219, RZ, 0x5410, R224 ;  /* 0x00005410ffdb7816 */ /* 0x000fe200000000e0 */
[----:B------:R-:W-:Y:S01]  /*1200*/  FADD.FTZ R2, -R2, R196 ;  /* 0x000000c402027221 */ /* 0x000fe20000010100 */
[----:B------:R-:W-:Y:S01]  /*1210*/  PRMT R220, RZ, 0x7610, R224 ;  /* 0x00007610ffdc7816 */ /* 0x000fe200000000e0 */
[C---:B-----5:R-:W-:Y:S01]  /*1220*/  FMUL.FTZ R20, R207.reuse, R244 ;  /* 0x000000f4cf147220 */ /* 0x060fe20000410000 */
[--C-:B------:R-:W-:Y:S01]  /*1230*/  PRMT R196, RZ, 0x5410, R231.reuse ;  /* 0x00005410ffc47816 */ /* 0x100fe200000000e7 */
[C---:B------:R-:W-:Y:S01]  /*1240*/  FMUL.FTZ R224, R207.reuse, R243 ;  /* 0x000000f3cfe07220 */ /* 0x040fe20000410000 */
[----:B------:R-:W-:Y:S01]  /*1250*/  PRMT R197, RZ, 0x7610, R231 ;  /* 0x00007610ffc57816 */ /* 0x000fe200000000e7 */
[----:B------:R-:W-:Y:S01]  /*1260*/  FMUL.FTZ R250, R207, R241 ;  /* 0x000000f1cffa7220 */ /* 0x000fe20000410000 */
[--C-:B------:R-:W-:Y:S01]  /*1270*/  PRMT R225, RZ, 0x5410, R232.reuse ;  /* 0x00005410ffe17816 */ /* 0x100fe200000000e8 */
[----:B------:R-:W2:Y:S01]  /*1280*/  LDL R243, [R1+0x30] ;  /* 0x0000300001f37983 */ /* 0x000ea20000100800 */
[----:B------:R-:W-:-:S02]  /*1290*/  PRMT R226, RZ, 0x7610, R232 ;  /* 0x00007610ffe27816 */ /* 0x000fc400000000e8 */
[--C-:B------:R-:W-:Y:S01]  /*12a0*/  PRMT R231, RZ, 0x5410, R235.reuse ;  /* 0x00005410ffe77816 */ /* 0x100fe200000000eb */
[----:B------:R-:W3:Y:S01]  /*12b0*/  LDL R241, [R1+0x2c] ;  /* 0x00002c0001f17983 */ /* 0x000ee20000100800 */
[----:B------:R-:W-:Y:S02]  /*12c0*/  PRMT R232, RZ, 0x7610, R235 ;  /* 0x00007610ffe87816 */ /* 0x000fe400000000eb */
[--C-:B------:R-:W-:Y:S01]  /*12d0*/  PRMT R211, RZ, 0x5410, R227.reuse ;  /* 0x00005410ffd37816 */ /* 0x100fe200000000e3 */
[----:B------:R-:W4:Y:S01]  /*12e0*/  LDL R235, [R1+0x3c] ;  /* 0x00003c0001eb7983 */ /* 0x000f220000100800 */
[----:B------:R-:W-:Y:S02]  /*12f0*/  PRMT R212, RZ, 0x7610, R227 ;  /* 0x00007610ffd47816 */ /* 0x000fe400000000e3 */
[--C-:B------:R-:W-:Y:S02]  /*1300*/  PRMT R213, RZ, 0x5410, R228.reuse ;  /* 0x00005410ffd57816 */ /* 0x100fe400000000e4 */
[----:B------:R-:W-:-:S02]  /*1310*/  PRMT R218, RZ, 0x7610, R228 ;  /* 0x00007610ffda7816 */ /* 0x000fc400000000e4 */
[--C-:B------:R-:W-:Y:S02]  /*1320*/  PRMT R227, RZ, 0x5410, R233.reuse ;  /* 0x00005410ffe37816 */ /* 0x100fe400000000e9 */
[----:B------:R-:W-:Y:S02]  /*1330*/  PRMT R228, RZ, 0x7610, R233 ;  /* 0x00007610ffe47816 */ /* 0x000fe400000000e9 */
[----:B------:R-:W2:Y:S01]  /*1340*/  LDL R233, [R1+0x40] ;  /* 0x0000400001e97983 */ /* 0x000ea20000100800 */
[----:B------:R-:W-:-:S03]  /*1350*/  FMUL.FTZ R244, R207, R239 ;  /* 0x000000efcff47220 */ /* 0x000fc60000410000 */
[----:B------:R0:W-:Y:S04]  /*1360*/  STL [R1+0xc], R20 ;  /* 0x00000c1401007387 */ /* 0x0001e80000100800 */
[----:B------:R-:W-:Y:S04]  /*1370*/  STL [R1+0x4], R224 ;  /* 0x000004e001007387 */ /* 0x000fe80000100800 */
[----:B------:R-:W3:Y:S01]  /*1380*/  LDL R239, [R1+0x38] ;  /* 0x0000380001ef7983 */ /* 0x000ee20000100800 */
[C---:B------:R-:W-:Y:S02]  /*1390*/  FMUL.FTZ R246, R207.reuse, R240 ;  /* 0x000000f0cff67220 */ /* 0x040fe40000410000 */
[----:B------:R-:W-:-:S02]  /*13a0*/  FMUL.FTZ R240, R207, R236 ;  /* 0x000000eccff07220 */ /* 0x000fc40000410000 */
[C---:B------:R-:W-:Y:S02]  /*13b0*/  FMUL.FTZ R236, R207.reuse, R222 ;  /* 0x000000decfec7220 */ /* 0x040fe40000410000 */
[C---:B------:R-:W-:Y:S02]  /*13c0*/  FMUL.FTZ R202, R207.reuse, R202 ;  /* 0x000000cacfca7220 */ /* 0x040fe40000410000 */
[C---:B------:R-:W-:Y:S02]  /*13d0*/  FMUL.FTZ R252, R207.reuse, R242 ;  /* 0x000000f2cffc7220 */ /* 0x040fe40000410000 */
[C---:B------:R-:W-:Y:S02]  /*13e0*/  FMUL.FTZ R242, R207.reuse, R238 ;  /* 0x000000eecff27220 */ /* 0x040fe40000410000 */
[----:B------:R-:W-:Y:S02]  /*13f0*/  FMUL.FTZ R238, R207, R223 ;  /* 0x000000dfcfee7220 */ /* 0x000fe40000410000 */
[----:B------:R-:W-:-:S02]  /*1400*/  FFMA.FTZ R114, R224, R247, R114 ;  /* 0x000000f7e0727223 */ /* 0x000fc40000010072 */
[----:B------:R-:W-:Y:S02]  /*1410*/  FADD.FTZ R82, R82, R247 ;  /* 0x000000f752527221 */ /* 0x000fe40000010000 */
[----:B------:R-:W-:Y:S02]  /*1420*/  FFMA.FTZ R112, R202, R0, R112 ;  /* 0x00000000ca707223 */ /* 0x000fe40000010070 */
[----:B------:R-:W-:Y:S01]  /*1430*/  FADD.FTZ R80, R80, R0 ;  /* 0x0000000050507221 */ /* 0x000fe20000010000 */
[----:B------:R-:W-:Y:S01]  /*1440*/  PRMT R214, RZ, 0x5410, R229 ;  /* 0x00005410ffd67816 */ /* 0x000fe200000000e5 */
[----:B------:R-:W-:Y:S01]  /*1450*/  FFMA.FTZ R113, R20, R237, R113 ;  /* 0x000000ed14717223 */ /* 0x000fe20000010071 */
[----:B------:R-:W-:Y:S01]  /*1460*/  PRMT R215, RZ, 0x7610, R229 ;  /* 0x00007610ffd77816 */ /* 0x000fe200000000e5 */
[----:B------:R-:W-:Y:S01]  /*1470*/  FADD.FTZ R81, R81, R237 ;  /* 0x000000ed51517221 */ /* 0x000fe20000010000 */
[--C-:B------:R-:W-:Y:S02]  /*1480*/  PRMT R198, RZ, 0x5410, R230.reuse ;  /* 0x00005410ffc67816 */ /* 0x100fe400000000e6 */
[----:B------:R-:W-:-:S02]  /*1490*/  PRMT R199, RZ, 0x7610, R230 ;  /* 0x00007610ffc77816 */ /* 0x000fc400000000e6 */
[--C-:B------:R-:W-:Y:S02]  /*14a0*/  PRMT R229, RZ, 0x5410, R234.reuse ;  /* 0x00005410ffe57816 */ /* 0x100fe400000000ea */
[----:B------:R-:W-:Y:S01]  /*14b0*/  PRMT R230, RZ, 0x7610, R234 ;  /* 0x00007610ffe67816 */ /* 0x000fe200000000ea */
[----:B------:R-:W-:Y:S02]  /*14c0*/  FMUL.FTZ R234, R207, R221 ;  /* 0x000000ddcfea7220 */ /* 0x000fe40000410000 */
[----:B----4-:R-:W-:Y:S02]  /*14d0*/  FMUL.FTZ R222, R235, R237 ;  /* 0x000000edebde7220 */ /* 0x010fe40000410000 */
[----:B--2---:R-:W-:Y:S02]  /*14e0*/  FMUL.FTZ R223, R233, R247 ;  /* 0x000000f7e9df7220 */ /* 0x004fe40000410000 */
[----:B------:R-:W2:Y:S04]  /*14f0*/  LDL R247, [R1+0x28] ;  /* 0x0000280001f77983 */ /* 0x000ea80000100800 */
[----:B------:R1:W-:Y:S04]  /*1500*/  STL [R1+0x8], R222 ;  /* 0x000008de01007387 */ /* 0x0003e80000100800 */
[----:B------:R-:W4:Y:S01]  /*1510*/  LDL R237, [R1+0x18] ;  /* 0x0000180001ed7983 */ /* 0x000f220000100800 */
[----:B---3--:R-:W-:-:S03]  /*1520*/  FMUL.FTZ R0, R239, R0 ;  /* 0x00000000ef007220 */ /* 0x008fc60000410000 */
[----:B------:R-:W3:Y:S04]  /*1530*/  LDL R239, [R1+0x34] ;  /* 0x0000340001ef7983 */ /* 0x000ee80000100800 */
[----:B------:R-:W2:Y:S04]  /*1540*/  LDL R235, [R1+0x1c] ;  /* 0x00001c0001eb7983 */ /* 0x000ea80000100800 */
[----:B------:R-:W2:Y:S04]  /*1550*/  LDL R233, [R1+0x20] ;  /* 0x0000200001e97983 */ /* 0x000ea80000100800 */
[----:B------:R-:W2:Y:S01]  /*1560*/  LDL R221, [R1+0x24] ;  /* 0x0000240001dd7983 */ /* 0x000ea20000100800 */
[----:B------:R-:W-:-:S02]  /*1570*/  FFMA.FTZ R115, R252, R245, R115 ;  /* 0x000000f5fc737223 */ /* 0x000fc40000010073 */
[----:B------:R-:W-:Y:S02]  /*1580*/  FADD.FTZ R83, R83, R245 ;  /* 0x000000f553537221 */ /* 0x000fe40000010000 */
[----:B------:R-:W-:Y:S02]  /*1590*/  FMUL.FTZ R251, R251, R245 ;  /* 0x000000f5fbfb7220 */ /* 0x000fe40000410000 */
[----:B------:R-:W-:Y:S02]  /*15a0*/  FMUL.FTZ R245, R241, R248 ;  /* 0x000000f8f1f57220 */ /* 0x000fe40000410000 */
[----:B------:R-:W-:Y:S02]  /*15b0*/  FFMA.FTZ R107, R234, R217, R107 ;  /* 0x000000d9ea6b7223 */ /* 0x000fe4000001006b */
[----:B------:R-:W-:Y:S01]  /*15c0*/  FADD.FTZ R75, R75, R217 ;  /* 0x000000d94b4b7221 */ /* 0x000fe20000010000 */
[----:B------:R0:W-:Y:S01]  /*15d0*/  STL [R1], R223 ;  /* 0x000000df01007387 */ /* 0x0001e20000100800 */
[----:B------:R-:W-:-:S02]  /*15e0*/  FFMA.FTZ R110, R244, R22, R110 ;  /* 0x00000016f46e7223 */ /* 0x000fc4000001006e */
[----:B------:R-:W-:Y:S02]  /*15f0*/  FADD.FTZ R78, R78, R22 ;  /* 0x000000164e4e7221 */ /* 0x000fe40000010000 */
[----:B------:R-:W-:Y:S02]  /*1600*/  FMUL.FTZ R243, R243, R22 ;  /* 0x00000016f3f37220 */ /* 0x000fe40000410000 */
[----:B------:R0:W5:Y:S01]  /*1610*/  LDL.LU R22, [R1+0x50] ;  /* 0x0000500001167983 */ /* 0x0001620000300800 */
[----:B------:R-:W-:Y:S02]  /*1620*/  FFMA.FTZ R111, R242, R21, R111 ;  /* 0x00000015f26f7223 */ /* 0x000fe4000001006f */
[----:B------:R-:W-:Y:S02]  /*1630*/  FADD.FTZ R79, R79, R21 ;  /* 0x000000154f4f7221 */ /* 0x000fe40000010000 */
[----:B------:R-:W-:Y:S02]  /*1640*/  FFMA.FTZ R106, R236, R216, R106 ;  /* 0x000000d8ec6a7223 */ /* 0x000fe4000001006a */
[----:B------:R-:W-:-:S02]  /*1650*/  FADD.FTZ R74, R74, R216 ;  /* 0x000000d84a4a7221 */ /* 0x000fc40000010000 */
[C---:B------:R-:W-:Y:S02]  /*1660*/  FMUL.FTZ R201, R207.reuse, R201 ;  /* 0x000000c9cfc97220 */ /* 0x040fe40000410000 */
[C---:B------:R-:W-:Y:S02]  /*1670*/  FMUL.FTZ R15, R207.reuse, R15 ;  /* 0x0000000fcf0f7220 */ /* 0x040fe40000410000 */
[----:B------:R-:W-:Y:S02]  /*1680*/  FFMA.FTZ R104, R240, R219, R104 ;  /* 0x000000dbf0687223 */ /* 0x000fe40000010068 */
[----:B------:R-:W-:Y:S02]  /*1690*/  FADD.FTZ R72, R72, R219 ;  /* 0x000000db48487221 */ /* 0x000fe40000010000 */
[C---:B------:R-:W-:Y:S02]  /*16a0*/  FMUL.FTZ R200, R207.reuse, R200 ;  /* 0x000000c8cfc87220 */ /* 0x040fe40000410000 */
[----:B------:R-:W-:-:S02]  /*16b0*/  FMUL.FTZ R14, R207, R14 ;  /* 0x0000000ecf0e7220 */ /* 0x000fc40000410000 */
[-C--:B------:R-:W-:Y:S02]  /*16c0*/  FFMA.FTZ R100, R201, R209.reuse, R100 ;  /* 0x000000d1c9647223 */ /* 0x080fe40000010064 */
[----:B------:R-:W-:Y:S02]  /*16d0*/  FADD.FTZ R68, R68, R209 ;  /* 0x000000d144447221 */ /* 0x000fe40000010000 */
[----:B------:R-:W-:Y:S02]  /*16e0*/  FFMA.FTZ R98, R15, R214, R98 ;  /* 0x000000d60f627223 */ /* 0x000fe40000010062 */
[----:B------:R-:W-:Y:S02]  /*16f0*/  FADD.FTZ R66, R66, R214 ;  /* 0x000000d642427221 */ /* 0x000fe40000010000 */
[----:B------:R-:W-:Y:S02]  /*1700*/  FMUL.FTZ R209, R116, R209 ;  /* 0x000000d174d17220 */ /* 0x000fe40000410000 */
[----:B------:R-:W-:-:S02]  /*1710*/  FFMA.FTZ R105, R238, R220, R105 ;  /* 0x000000dcee697223 */ /* 0x000fc40000010069 */
[----:B------:R-:W-:Y:S02]  /*1720*/  FADD.FTZ R73, R73, R220 ;  /* 0x000000dc49497221 */ /* 0x000fe40000010000 */
[----:B------:R-:W-:Y:S02]  /*1730*/  FMUL.FTZ R19, R207, R19 ;  /* 0x00000013cf137220 */ /* 0x000fe40000410000 */
[----:B------:R-:W-:Y:S02]  /*1740*/  FFMA.FTZ R101, R200, R210, R101 ;  /* 0x000000d2c8657223 */ /* 0x000fe40000010065 */
[----:B------:R-:W-:Y:S02]  /*1750*/  FADD.FTZ R69, R69, R210 ;  /* 0x000000d245457221 */ /* 0x000fe40000010000 */
[----:B---3--:R-:W-:Y:S02]  /*1760*/  FMUL.FTZ R241, R239, R21 ;  /* 0x00000015eff17220 */ /* 0x008fe40000410000 */
[----:B----4-:R-:W-:Y:S01]  /*1770*/  FMUL.FTZ R239, R237, R219 ;  /* 0x000000dbedef7220 */ /* 0x010fe20000410000 */
[----:B------:R3:W5:Y:S01]  /*1780*/  LDL.LU R21, [R1+0x4c] ;  /* 0x00004c0001157983 */ /* 0x0007620000300800 */
[----:B--2---:R-:W-:-:S02]  /*1790*/  FMUL.FTZ R237, R235, R220 ;  /* 0x000000dcebed7220 */ /* 0x004fc40000410000 */
[----:B------:R-:W-:Y:S02]  /*17a0*/  FMUL.FTZ R235, R233, R216 ;  /* 0x000000d8e9eb7220 */ /* 0x000fe40000410000 */
[----:B------:R-:W-:Y:S02]  /*17b0*/  FMUL.FTZ R233, R221, R217 ;  /* 0x000000d9dde97220 */ /* 0x000fe40000410000 */
[----:B------:R-:W-:-:S04]  /*17c0*/  FFMA.FTZ R217, R202, R0, RZ ;  /* 0x00000000cad97223 */ /* 0x000fc800000100ff */
[----:B------:R-:W-:Y:S02]  /*17d0*/  FFMA.FTZ R217, R20, R222, R217 ;  /* 0x000000de14d97223 */ /* 0x000fe400000100d9 */
[----:B0-----:R3:W5:Y:S01]  /*17e0*/  LDL.LU R20, [R1+0x48] ;  /* 0x0000480001147983 */ /* 0x0017620000300800 */
[----:B------:R-:W-:-:S04]  /*17f0*/  FADD.FTZ R216, RZ, R0 ;  /* 0x00000000ffd87221 */ /* 0x000fc80000010000 */
[----:B------:R-:W-:Y:S02]  /*1800*/  FADD.FTZ R216, R216, R222 ;  /* 0x000000ded8d87221 */ /* 0x000fe40000010000 */
[----:B------:R-:W-:Y:S02]  /*1810*/  FFMA.FTZ R217, R224, R223, R217 ;  /* 0x000000dfe0d97223 */ /* 0x000fe400000100d9 */
[----:B------:R-:W-:Y:S02]  /*1820*/  FADD.FTZ R216, R216, R223 ;  /* 0x000000dfd8d87221 */ /* 0x000fe40000010000 */
        /* <DEDUP_REMOVED lines=20> */
[----:B------:R-:W-:-:S02]  /*1970*/  FFMA.FTZ R99, R14, R215, R99 ;  /* 0x000000d70e637223 */ /* 0x000fc40000010063 */
[----:B------:R-:W-:Y:S02]  /*1980*/  FADD.FTZ R67, R67, R215 ;  /* 0x000000d743437221 */ /* 0x000fe40000010000 */
[----:B------:R-:W-:Y:S02]  /*1990*/  FMUL.FTZ R220, R123, R215 ;  /* 0x000000d77bdc7220 */ /* 0x000fe40000410000 */
[----:B------:R-:W-:Y:S02]  /*19a0*/  FMUL.FTZ R210, R117, R210 ;  /* 0x000000d275d27220 */ /* 0x000fe40000410000 */
[----:B------:R-:W-:Y:S02]  /*19b0*/  FADD.FTZ R214, R214, R209 ;  /* 0x000000d1d6d67221 */ /* 0x000fe40000010000 */
[----:B------:R-:W-:Y:S02]  /*19c0*/  FFMA.FTZ R215, R201, R209, R217 ;  /* 0x000000d1c9d77223 */ /* 0x000fe400000100d9 */
[----:B------:R-:W-:-:S02]  /*19d0*/  FMUL.FTZ R18, R207, R18 ;  /* 0x00000012cf127220 */ /* 0x000fc40000410000 */
[----:B------:R-:W-:Y:S02]  /*19e0*/  FMUL.FTZ R13, R207, R13 ;  /* 0x0000000dcf0d7220 */ /* 0x000fe40000410000 */
[-C--:B------:R-:W-:Y:S02]  /*19f0*/  FFMA.FTZ R102, R19, R211.reuse, R102 ;  /* 0x000000d313667223 */ /* 0x080fe40000010066 */
[----:B------:R-:W-:Y:S02]  /*1a00*/  FADD.FTZ R70, R70, R211 ;  /* 0x000000d346467221 */ /* 0x000fe40000010000 */
        /* <DEDUP_REMOVED lines=18> */
[----:B-1----:R-:W-:Y:S02]  /*1b30*/  FMUL.FTZ R222, R125, R199 ;  /* 0x000000c77dde7220 */ /* 0x002fe40000410000 */
        /* <DEDUP_REMOVED lines=8> */
[C---:B------:R-:W-:Y:S02]  /*1bc0*/  FMUL.FTZ R11, R207.reuse, R11 ;  /* 0x0000000bcf0b7220 */ /* 0x040fe40000410000 */
[----:B------:R-:W-:Y:S02]  /*1bd0*/  FMUL.FTZ R10, R207, R10 ;  /* 0x0000000acf0a7220 */ /* 0x000fe40000410000 */
[----:B------:R-:W-:Y:S02]  /*1be0*/  FADD.FTZ R198, R198, R218 ;  /* 0x000000dac6c67221 */ /* 0x000fe40000010000 */
[----:B------:R-:W-:Y:S02]  /*1bf0*/  FFMA.FTZ R199, R16, R218, R199 ;  /* 0x000000da10c77223 */ /* 0x000fe400000100c7 */
[----:B------:R-:W-:Y:S02]  /*1c00*/  FFMA.FTZ R94, R11, R196, R94 ;  /* 0x000000c40b5e7223 */ /* 0x000fe4000001005e */
[----:B------:R-:W-:-:S02]  /*1c10*/  FADD.FTZ R62, R62, R196 ;  /* 0x000000c43e3e7221 */ /* 0x000fc40000010000 */
[----:B------:R-:W-:Y:S02]  /*1c20*/  FMUL.FTZ R223, R126, R196 ;  /* 0x000000c47edf7220 */ /* 0x000fe40000410000 */
[-C--:B------:R-:W-:Y:S02]  /*1c30*/  FFMA.FTZ R95, R10, R197.reuse, R95 ;  /* 0x000000c50a5f7223 */ /* 0x080fe4000001005f */
        /* <DEDUP_REMOVED lines=60> */
[----:B------:R-:W-:Y:S02]  /*2000*/  FFMA.FTZ R108, R250, R249, R108 ;  /* 0x000000f9fa6c7223 */ /* 0x000fe4000001006c */
[----:B------:R-:W-:Y:S02]  /*2010*/  FADD.FTZ R76, R76, R249 ;  /* 0x000000f94c4c7221 */ /* 0x000fe40000010000 */
[----:B------:R-:W-:Y:S02]  /*2020*/  FFMA.FTZ R109, R246, R248, R109 ;  /* 0x000000f8f66d7223 */ /* 0x000fe4000001006d */
[----:B------:R-:W-:-:S02]  /*2030*/  FADD.FTZ R77, R77, R248 ;  /* 0x000000f84d4d7221 */ /* 0x000fc40000010000 */
[----:B------:R-:W-:Y:S02]  /*2040*/  FADD.FTZ R248, R196, R232 ;  /* 0x000000e8c4f87221 */ /* 0x000fe40000010000 */
[----:B------:R-:W-:Y:S02]  /*2050*/  FFMA.FTZ R249, R2, R232, R197 ;  /* 0x000000e802f97223 */ /* 0x000fe400000100c5 */
.L_x_3077:
[----:B---3--:R-:W-:Y:S05]  /*2060*/  BSYNC B0 ;  /* 0x0000000000007941 */ /* 0x008fea0003800000 */
.L_x_3075:
[----:B-1----:R-:W2:Y:S04]  /*2070*/  LDL R197, [R1+0x14] ;  /* 0x0000140001c57983 */ /* 0x002ea80000100800 */
[----:B------:R-:W1:Y:S02]  /*2080*/  S2R R196, SR_TID.X ;  /* 0x0000000000c47919 */ /* 0x000e640000002100 */
[----:B-1----:R-:W-:Y:S02]  /*2090*/  SHF.R.U32.HI R217, RZ, 0x5, R196 ;  /* 0x00000005ffd97819 */ /* 0x002fe400000116c4 */
[----:B------:R-:W-:-:S02]  /*20a0*/  LOP3.LUT P0, RZ, R196, 0x1f, RZ, 0xc0, !PT ;  /* 0x0000001fc4ff7812 */ /* 0x000fc4000780c0ff */
[----:B------:R-:W-:Y:S02]  /*20b0*/  LOP3.LUT R214, R217, 0x7fffff8, RZ, 0xc0, !PT ;  /* 0x07fffff8d9d67812 */ /* 0x000fe400078ec0ff */
[----:B--2---:R-:W-:-:S13]  /*20c0*/  LOP3.LUT P2, RZ, R197, 0xff, RZ, 0xc0, !PT ;  /* 0x000000ffc5ff7812 */ /* 0x004fda000784c0ff */
[----:B------:R-:W-:Y:S01]  /*20d0*/  @!P2 IADD3 R214, R214, 0x8, RZ ;  /* 0x00000008d6d6a810 */ /* 0x000fe20007ffe0ff */
[----:B------:R-:W-:Y:S05]  /*20e0*/  BRA.DIV ~URZ, `(.L_x_3078) ;  /* 0x000038327f007947 */ /* 0x000fea000b800000 */
[----:B------:R1:W2:Y:S02]  /*20f0*/  SHFL.DOWN PT, R198, R248, 0x10, 0x1f ;  /* 0x0a001f00f8c67f89 */ /* 0x0002a400000e0000 */
.L_x_3183:
        /* <DEDUP_REMOVED lines=18> */
.L_x_3184:
[----:B-1--4-:R-:W4:Y:S01]  /*2220*/  LDL.LU R248, [R1+0x10] ;  /* 0x0000100001f87983 */ /* 0x012f220000300800 */
[----:B------:R-:W-:Y:S01]  /*2230*/  @!P0 LOP3.LUT R199, R217, 0x7, RZ, 0xc0, !PT ;  /* 0x00000007d9c78812 */ /* 0x000fe200078ec0ff */
[----:B------:R-:W-:Y:S01]  /*2240*/  FADD.FTZ R196, R216, R215 ;  /* 0x000000d7d8c47221 */ /* 0x000fe20000010000 */
[----:B------:R-:W-:Y:S01]  /*2250*/  WARPSYNC 0xffffffff ;  /* 0xffffffff00007948 */ /* 0x000fe20003800000 */
[----:B--2---:R-:W-:Y:S01]  /*2260*/  FADD.FTZ R197, R197, R198 ;  /* 0x000000c6c5c57221 */ /* 0x004fe20000010000 */
[----:B------:R-:W-:Y:S01]  /*2270*/  @!P0 IADD3 R199, R214, R199, RZ ;  /* 0x000000c7d6c78210 */ /* 0x000fe20007ffe0ff */
[----:B---3--:R-:W-:-:S04]  /*2280*/  HFMA2.MMA R215, -RZ, RZ, 0, 0 ;  /* 0x00000000ffd77435 */ /* 0x008fc800000001ff */
[----:B------:R1:W-:Y:S04]  /*2290*/  @!P0 STS.64 [R199.X8+0x8000], R196 ;  /* 0x008000c4c7008388 */ /* 0x0003e80000008a00 */
[----:B------:R-:W-:Y:S06]  /*22a0*/  BAR.SYNC.DEFER_BLOCKING 0x0 ;  /* 0x0000000000007b1d */ /* 0x000fec0000010000 */
[----:B------:R-:W-:Y:S01]  /*22b0*/  BSSY B0, `(.L_x_3080) ;  /* 0x0000037000007945 */ /* 0x000fe20003800000 */
        /* <DEDUP_REMOVED lines=26> */
[----:B------:R-:W-:Y:S01]  /*2460*/  FADD.FTZ R198, R198, R196 ;  /* 0x000000c4c6c67221 */ /* 0x000fe20000010000 */
[----:B------:R-:W-:-:S05]  /*2470*/  @P2 MOV R196, 0x10 ;  /* 0x0000001000c42802 */ /* 0x000fca0000000f00 */
[----:B------:R-:W-:-:S05]  /*2480*/  @P2 IMAD.WIDE.U32 R196, R215, R196, c[0x0][0x170] ;  /* 0x00005c00d7c42625 */ /* 0x000fca00078e00c4 */
[----:B------:R1:W5:Y:S02]  /*2490*/  @P2 LDG.E.128 R184, [R196.64] ;  /* 0x00000004c4b82981 */ /* 0x000364000c1e1d00 */
[----:B-1----:R-:W-:Y:S02]  /*24a0*/  FADD.FTZ R197, R199, R214 ;  /* 0x000000d6c7c57221 */ /* 0x002fe40000010000 */
        /* <DEDUP_REMOVED lines=9> */
[----:B-----5:R-:W-:Y:S01]  /*2540*/  PRMT R199, RZ, 0x5410, R168 ;  /* 0x00005410ffc77816 */ /* 0x020fe200000000a8 */
[----:B------:R-:W-:Y:S05]  /*2550*/  BRA `(.L_x_3082) ;  /* 0x000000c000007947 */ /* 0x000fea0003800000 */
.L_x_3081:
[----:B------:R-:W1:Y:S01]  /*2560*/  LDC.U8 R198, c[0x0][0x1f0] ;  /* 0x00007c00ffc67b82 */ /* 0x000e620000000000 */
[----:B------:R-:W-:Y:S02]  /*2570*/  ULDC.64 UR6, c[0x0][0x218] ;  /* 0x0000860000067ab9 */ /* 0x000fe40000000a00 */
[----:B------:R-:W-:-:S04]  /*2580*/  UISETP.NE.U32.AND UP0, UPT, URZ, UR6, UPT ;  /* 0x000000063f00728c */ /* 0x000fc8000bf05070 */
[----:B------:R-:W-:-:S06]  /*2590*/  UISETP.NE.AND.EX UP0, UPT, URZ, UR7, UPT, UP0 ;  /* 0x000000073f00728c */ /* 0x000fcc000bf05300 */
[----:B------:R-:W-:Y:S02]  /*25a0*/  PLOP3.LUT P3, PT, PT, PT, UP0, 0x80, 0x0 ;  /* 0x000000000000781c */ /* 0x000fe40003f6f008 */
[----:B-1----:R-:W-:-:S04]  /*25b0*/  ISETP.NE.AND P0, PT, R198, RZ, PT ;  /* 0x000000ffc600720c */ /* 0x002fc80003f05270 */
[----:B------:R-:W-:-:S05]  /*25c0*/  FSEL R198, R196, RZ, !P0 ;  /* 0x000000ffc4c67208 */ /* 0x000fca0004000000 */
[----:B------:R-:W-:-:S04]  /*25d0*/  FFMA.FTZ R198, R202, R197, R198 ;  /* 0x000000c5cac67223 */ /* 0x000fc800000100c6 */
[----:B------:R-:W-:-:S04]  /*25e0*/  FADD.FTZ R198, R0, -R198 ;  /* 0x800000c600c67221 */ /* 0x000fc80000010000 */
[----:B-----5:R-:W-:Y:S01]  /*25f0*/  FMUL.FTZ R199, R207, R198 ;  /* 0x000000c6cfc77220 */ /* 0x020fe20000410000 */
[----:B------:R-:W-:-:S05]  /*2600*/  @P3 PRMT R198, RZ, 0x5410, R168 ;  /* 0x00005410ffc63816 */ /* 0x000fca00000000a8 */
[----:B------:R-:W-:Y:S02]  /*2610*/  @P3 FADD.FTZ R199, R199, R198 ;  /* 0x000000c6c7c73221 */ /* 0x000fe40000010000 */
.L_x_3082:
[----:B------:R-:W-:Y:S05]  /*2620*/  BSYNC B0 ;  /* 0x0000000000007941 */ /* 0x000fea0003800000 */
.L_x_3080:
        /* <DEDUP_REMOVED lines=16> */
.L_x_3084:
[----:B------:R-:W2:Y:S01]  /*2730*/  LDL R216, [R1+0xc] ;  /* 0x00000c0001d87983 */ /* 0x000ea20000100800 */
[----:B------:R-:W1:Y:S03]  /*2740*/  LDC.U8 R198, c[0x0][0x1f0] ;  /* 0x00007c00ffc67b82 */ /* 0x000e660000000000 */
[----:B------:R-:W3:Y:S01]  /*2750*/  LDL R214, [R1+0x8] ;  /* 0x0000080001d67983 */ /* 0x000ee20000100800 */
[----:B-1----:R-:W-:-:S04]  /*2760*/  ISETP.NE.AND P4, PT, R198, RZ, PT ;  /* 0x000000ffc600720c */ /* 0x002fc80003f85270 */
[----:B------:R-:W-:-:S05]  /*2770*/  FSEL R198, R196, RZ, !P4 ;  /* 0x000000ffc4c67208 */ /* 0x000fca0006000000 */
[----:B--2---:R-:W-:-:S04]  /*2780*/  FFMA.FTZ R198, R216, R197, R198 ;  /* 0x000000c5d8c67223 */ /* 0x004fc800000100c6 */
[----:B---3--:R-:W-:-:S04]  /*2790*/  FADD.FTZ R198, R214, -R198 ;  /* 0x800000c6d6c67221 */ /* 0x008fc80000010000 */
[----:B------:R-:W-:Y:S01]  /*27a0*/  FMUL.FTZ R199, R207, R198 ;  /* 0x000000c6cfc77220 */ /* 0x000fe20000410000 */
[----:B------:R-:W-:-:S05]  /*27b0*/  @P3 PRMT R198, RZ, 0x7610, R168 ;  /* 0x00007610ffc63816 */ /* 0x000fca00000000a8 */
[----:B------:R-:W-:Y:S02]  /*27c0*/  @P3 FADD.FTZ R199, R199, R198 ;  /* 0x000000c6c7c73221 */ /* 0x000fe40000010000 */
.L_x_3085:
[----:B------:R-:W-:Y:S05]  /*27d0*/  BSYNC B0 ;  /* 0x0000000000007941 */ /* 0x000fea0003800000 */
.L_x_3083:
        /* <DEDUP_REMOVED lines=14> */
.L_x_3087:
[----:B------:R-:W2:Y:S01]  /*28c0*/  LDL R216, [R1+0x4] ;  /* 0x0000040001d87983 */ /* 0x000ea20000100800 */
[----:B------:R-:W1:Y:S03]  /*28d0*/  LDC.U8 R198, c[0x0][0x1f0] ;  /* 0x00007c00ffc67b82 */ /* 0x000e660000000000 */
[----:B------:R-:W3:Y:S01]  /*28e0*/  LDL R214, [R1] ;  /* 0x0000000001d67983 */ /* 0x000ee20000100800 */
[----:B-1----:R-:W-:-:S04]  /*28f0*/  ISETP.NE.AND P4, PT, R198, RZ, PT ;  /* 0x000000ffc600720c */ /* 0x002fc80003f85270 */
[----:B------:R-:W-:-:S05]  /*2900*/  FSEL R198, R196, RZ, !P4 ;  /* 0x000000ffc4c67208 */ /* 0x000fca0006000000 */
[----:B--2---:R-:W-:-:S04]  /*2910*/  FFMA.FTZ R198, R216, R197, R198 ;  /* 0x000000c5d8c67223 */ /* 0x004fc800000100c6 */
[----:B---3--:R-:W-:-:S04]  /*2920*/  FADD.FTZ R198, R214, -R198 ;  /* 0x800000c6d6c67221 */ /* 0x008fc80000010000 */
[----:B------:R-:W-:Y:S01]  /*2930*/  FMUL.FTZ R199, R207, R198 ;  /* 0x000000c6cfc77220 */ /* 0x000fe20000410000 */
[----:B------:R-:W-:-:S05]  /*2940*/  @P3 PRMT R198, RZ, 0x5410, R169 ;  /* 0x00005410ffc63816 */ /* 0x000fca00000000a9 */
[----:B------:R-:W-:Y:S02]  /*2950*/  @P3 FADD.FTZ R199, R199, R198 ;  /* 0x000000c6c7c73221 */ /* 0x000fe40000010000 */
.L_x_3088:
[----:B------:R-:W-:Y:S05]  /*2960*/  BSYNC B0 ;  /* 0x0000000000007941 */ /* 0x000fea0003800000 */
.L_x_3086:
        /* <DEDUP_REMOVED lines=14> */
.L_x_3090:
[----:B------:R-:W1:Y:S02]  /*2a50*/  LDC.U8 R198, c[0x0][0x1f0] ;  /* 0x00007c00ffc67b82 */ /* 0x000e640000000000 */
[----:B-1----:R-:W-:-:S04]  /*2a60*/  ISETP.NE.AND P4, PT, R198, RZ, PT ;  /* 0x000000ffc600720c */ /* 0x002fc80003f85270 */
[----:B------:R-:W-:-:S05]  /*2a70*/  FSEL R198, R196, RZ, !P4 ;  /* 0x000000ffc4c67208 */ /* 0x000fca0006000000 */
[----:B------:R-:W-:-:S04]  /*2a80*/  FFMA.FTZ R198, R252, R197, R198 ;  /* 0x000000c5fcc67223 */ /* 0x000fc800000100c6 */
[----:B------:R-:W-:-:S04]  /*2a90*/  FADD.FTZ R198, R251, -R198 ;  /* 0x800000c6fbc67221 */ /* 0x000fc80000010000 */
[----:B------:R-:W-:Y:S01]  /*2aa0*/  FMUL.FTZ R199, R207, R198 ;  /* 0x000000c6cfc77220 */ /* 0x000fe20000410000 */
[----:B------:R-:W-:-:S05]  /*2ab0*/  @P3 PRMT R198, RZ, 0x7610, R169 ;  /* 0x00007610ffc63816 */ /* 0x000fca00000000a9 */
[----:B------:R-:W-:Y:S02]  /*2ac0*/  @P3 FADD.FTZ R199, R199, R198 ;  /* 0x000000c6c7c73221 */ /* 0x000fe40000010000 */
.L_x_3091:
[----:B------:R-:W-:Y:S05]  /*2ad0*/  BSYNC B0 ;  /* 0x0000000000007941 */ /* 0x000fea0003800000 */
.L_x_3089:
        /* <DEDUP_REMOVED lines=14> */
.L_x_3093:
        /* <DEDUP_REMOVED lines=8> */
.L_x_3094:
[----:B------:R-:W-:Y:S05]  /*2c40*/  BSYNC B0 ;  /* 0x0000000000007941 */ /* 0x000fea0003800000 */
.L_x_3092:
        /* <DEDUP_REMOVED lines=14> */
.L_x_3096:
        /* <DEDUP_REMOVED lines=8> */
.L_x_3097:
[----:B------:R-:W-:Y:S05]  /*2db0*/  BSYNC B0 ;  /* 0x0000000000007941 */ /* 0x000fea0003800000 */
.L_x_3095:
        /* <DEDUP_REMOVED lines=14> */
.L_x_3099:
        /* <DEDUP_REMOVED lines=8> */
.L_x_3100:
[----:B------:R-:W-:Y:S05]  /*2f20*/  BSYNC B0 ;  /* 0x0000000000007941 */ /* 0x000fea0003800000 */
.L_x_3098:
        /* <DEDUP_REMOVED lines=14> */
.L_x_3102:
        /* <DEDUP_REMOVED lines=8> */
.L_x_3103:
[----:B------:R-:W-:Y:S05]  /*3090*/  BSYNC B0 ;  /* 0x0000000000007941 */ /* 0x000fea0003800000 */
.L_x_3101:
        /* <DEDUP_REMOVED lines=8> */
[----:B------:R-:W-:Y:S02]  /*3120*/  @P2 PRMT R195, R195, 0x5410, R198 ;  /* 0x00005410c3c32816 */ /* 0x000fe400000000c6 */
[----:B------:R-:W-:-:S05]  /*3130*/  @P0 MOV R198, 0x10 ;  /* 0x0000001000c60802 */ /* 0x000fca0000000f00 */
[----:B------:R-:W-:Y:S01]  /*3140*/  @P0 IMAD.WIDE.U32 R198, R206, R198, c[0x0][0x258] ;  /* 0x00009600cec60625 */ /* 0x000fe200078e00c6 */
[----:B------:R-:W-:-:S04]  /*3150*/  IADD3 R206, R215, 0x100, RZ ;  /* 0x00000100d7ce7810 */ /* 0x000fc80007ffe0ff */
[----:B------:R1:W-:Y:S02]  /*3160*/  @P0 STG.E.128 [R198.64], R188 ;  /* 0x000000bcc6000986 */ /* 0x0003e4000c101d04 */
[----:B-1----:R-:W-:-:S05]  /*3170*/  @P2 MOV R198, 0x10 ;  /* 0x0000001000c62802 */ /* 0x002fca0000000f00 */
[----:B------:R-:W-:-:S05]  /*3180*/  @P2 IMAD.WIDE.U32 R198, R215, R198, c[0x0][0x248] ;  /* 0x00009200d7c62625 */ /* 0x000fca00078e00c6 */
[----:B------:R1:W-:Y:S01]  /*3190*/  @P2 STG.E.128 [R198.64], R192 ;  /* 0x000000c0c6002986 */ /* 0x0003e2000c101d04 */
[----:B------:R-:W-:Y:S05]  /*31a0*/  @!P2 BRA `(.L_x_3105) ;  /* 0x000000300000a947 */ /* 0x000fea0003800000 */
[----:B------:R-:W-:-:S10]  /*31b0*/  HFMA2.MMA R184, -RZ, RZ, 0, 9.5367431640625e-07 ;  /* 0x00000010ffb87435 */ /* 0x000fd400000001ff */
[----:B------:R-:W-:-:S06]  /*31c0*/  IMAD.WIDE.U32 R184, R206, R184, c[0x0][0x170] ;  /* 0x00005c00ceb87625 */ /* 0x000fcc00078e00b8 */
[----:B------:R-:W5:Y:S02]  /*31d0*/  LDG.E.128 R184, [R184.64] ;  /* 0x00000004b8b87981 */ /* 0x000f64000c1e1d00 */
.L_x_3105:
[----:B------:R-:W-:Y:S05]  /*31e0*/  BSYNC B0 ;  /* 0x0000000000007941 */ /* 0x000fea0003800000 */
.L_x_3104:
[----:B------:R-:W-:Y:S01]  /*31f0*/  BSSY B0, `(.L_x_3106) ;  /* 0x000000e000007945 */ /* 0x000fe20003800000 */
[----:B------:R-:W-:Y:S05]  /*3200*/  @P1 BRA `(.L_x_3107) ;  /* 0x0000004000001947 */ /* 0x000fea0003800000 */
[----:B-1----:R-:W-:Y:S01]  /*3210*/  MOV R199, RZ ;  /* 0x000000ff00c77202 */ /* 0x002fe20000000f00 */
[----:B------:R-:W-:Y:S05]  /*3220*/  @!P3 BRA `(.L_x_3108) ;  /* 0x000000a00000b947 */ /* 0x000fea0003800000 */
[----:B------:R-:W-:Y:S01]  /*3230*/  PRMT R199, RZ, 0x5410, R172 ;  /* 0x00005410ffc77816 */ /* 0x000fe200000000ac */
[----:B------:R-:W-:Y:S05]  /*3240*/  BRA `(.L_x_3108) ;  /* 0x0000008000007947 */ /* 0x000fea0003800000 */
.L_x_3107:
[----:B-1----:R-:W1:Y:S02]  /*3250*/  LDC.U8 R198, c[0x0][0x1f0] ;  /* 0x00007c00ffc67b82 */ /* 0x002e640000000000 */
[----:B-1----:R-:W-:-:S04]  /*3260*/  ISETP.NE.AND P4, PT, R198, RZ, PT ;  /* 0x000000ffc600720c */ /* 0x002fc80003f85270 */
[----:B------:R-:W-:-:S05]  /*3270*/  FSEL R198, R196, RZ, !P4 ;  /* 0x000000ffc4c67208 */ /* 0x000fca0006000000 */
[----:B------:R-:W-:-:S04]  /*3280*/  FFMA.FTZ R198, R240, R197, R198 ;  /* 0x000000c5f0c67223 */ /* 0x000fc800000100c6 */
[----:B------:R-:W-:-:S04]  /*3290*/  FADD.FTZ R198, R239, -R198 ;  /* 0x800000c6efc67221 */ /* 0x000fc80000010000 */
[----:B------:R-:W-:Y:S01]  /*32a0*/  FMUL.FTZ R199, R207, R198 ;  /* 0x000000c6cfc77220 */ /* 0x000fe20000410000 */
[----:B------:R-:W-:-:S05]  /*32b0*/  @P3 PRMT R198, RZ, 0x5410, R172 ;  /* 0x00005410ffc63816 */ /* 0x000fca00000000ac */
[----:B------:R-:W-:Y:S02]  /*32c0*/  @P3 FADD.FTZ R199, R199, R198 ;  /* 0x000000c6c7c73221 */ /* 0x000fe40000010000 */
.L_x_3108:
[----:B------:R-:W-:Y:S05]  /*32d0*/  BSYNC B0 ;  /* 0x0000000000007941 */ /* 0x000fea0003800000 */
.L_x_3106:
[----:B------:R-:W-:Y:S01]  /*32e0*/  @P0 F2FP.BF16.PACK_AB R198, RZ, R199 ;  /* 0x000000c7ffc6023e */ /* 0x000fe200000010ff */
[----:B------:R-:W-:Y:S01]  /*32f0*/  @P2 FMUL.FTZ R199, R199, c[0x0][0x1ec] ;  /* 0x00007b00c7c72a20 */ /* 0x000fe20000410000 */
[----:B------:R-:W-:Y:S02]  /*3300*/  BSSY B0, `(.L_x_3109) ;  /* 0x0000014000007945 */ /* 0x000fe40003800000 */
        /* <DEDUP_REMOVED lines=11> */
.L_x_3110:
        /* <DEDUP_REMOVED lines=8> */
.L_x_3111:
[----:B------:R-:W-:Y:S05]  /*3440*/  BSYNC B0 ;  /* 0x0000000000007941 */ /* 0x000fea0003800000 */
.L_x_3109:
        /* <DEDUP_REMOVED lines=14> */
.L_x_3113:
        /* <DEDUP_REMOVED lines=8> */
.L_x_3114:
[----:B------:R-:W-:Y:S05]  /*35b0*/  BSYNC B0 ;  /* 0x0000000000007941 */ /* 0x000fea0003800000 */
.L_x_3112:
        /* <DEDUP_REMOVED lines=14> */
.L_x_3116:
        /* <DEDUP_REMOVED lines=8> */
.L_x_3117:
[----:B------:R-:W-:Y:S05]  /*3720*/  BSYNC B0 ;  /* 0x0000000000007941 */ /* 0x000fea0003800000 */
.L_x_3115:
        /* <DEDUP_REMOVED lines=14> */
.L_x_3119:
        /* <DEDUP_REMOVED lines=8> */
.L_x_3120:
[----:B------:R-:W-:Y:S05]  /*3890*/  BSYNC B0 ;  /* 0x0000000000007941 */ /* 0x000fea0003800000 */
.L_x_3118:
        /* <DEDUP_REMOVED lines=14> */
.L_x_3122:
        /* <DEDUP_REMOVED lines=8> */
.L_x_3123:
[----:B------:R-:W-:Y:S05]  /*3a00*/  BSYNC B0 ;  /* 0x0000000000007941 */ /* 0x000fea0003800000 */
.L_x_3121:
        /* <DEDUP_REMOVED lines=14> */
.L_x_3125:
        /* <DEDUP_REMOVED lines=8> */
.L_x_3126:
[----:B------:R-:W-:Y:S05]  /*3b70*/  BSYNC B0 ;  /* 0x0000000000007941 */ /* 0x000fea0003800000 */
.L_x_3124:
        /* <DEDUP_REMOVED lines=14> */
.L_x_3128:
        /* <DEDUP_REMOVED lines=8> */
.L_x_3129:
[----:B------:R-:W-:Y:S05]  /*3ce0*/  BSYNC B0 ;  /* 0x0000000000007941 */ /* 0x000fea0003800000 */
.L_x_3127:
        /* <DEDUP_REMOVED lines=20> */
.L_x_3131:
[----:B------:R-:W-:Y:S05]  /*3e30*/  BSYNC B0 ;  /* 0x0000000000007941 */ /* 0x000fea0003800000 */
.L_x_3130:
[----:B------:R-:W-:Y:S01]  /*3e40*/  BSSY B0, `(.L_x_3132) ;  /* 0x000000e000007945 */ /* 0x000fe20003800000 */
[----:B------:R-:W-:Y:S05]  /*3e50*/  @P1 BRA `(.L_x_3133) ;  /* 0x0000004000001947 */ /* 0x000fea0003800000 */
[----:B-1----:R-:W-:Y:S01]  /*3e60*/  MOV R198, RZ ;  /* 0x000000ff00c67202 */ /* 0x002fe20000000f00 */
[----:B------:R-:W-:Y:S05]  /*3e70*/  @!P3 BRA `(.L_x_3134) ;  /* 0x000000a00000b947 */ /* 0x000fea0003800000 */
[----:B------:R-:W-:Y:S01]  /*3e80*/  PRMT R198, RZ, 0x5410, R176 ;  /* 0x00005410ffc67816 */ /* 0x000fe200000000b0 */
[----:B------:R-:W-:Y:S05]  /*3e90*/  BRA `(.L_x_3134) ;  /* 0x0000008000007947 */ /* 0x000fea0003800000 */
.L_x_3133:
[----:B-1----:R-:W1:Y:S02]  /*3ea0*/  LDC.U8 R199, c[0x0][0x1f0] ;  /* 0x00007c00ffc77b82 */ /* 0x002e640000000000 */
[----:B-1----:R-:W-:Y:S02]  /*3eb0*/  ISETP.NE.AND P4, PT, R199, RZ, PT ;  /* 0x000000ffc700720c */ /* 0x002fe40003f85270 */
[----:B------:R-:W-:Y:S02]  /*3ec0*/  @P3 PRMT R199, RZ, 0x5410, R176 ;  /* 0x00005410ffc73816 */ /* 0x000fe400000000b0 */
[----:B------:R-:W-:-:S05]  /*3ed0*/  FSEL R198, R196, RZ, !P4 ;  /* 0x000000ffc4c67208 */ /* 0x000fca0006000000 */
[----:B------:R-:W-:-:S04]  /*3ee0*/  FFMA.FTZ R198, R17, R197, R198 ;  /* 0x000000c511c67223 */ /* 0x000fc800000100c6 */
[----:B------:R-:W-:-:S04]  /*3ef0*/  FADD.FTZ R198, R213, -R198 ;  /* 0x800000c6d5c67221 */ /* 0x000fc80000010000 */
[----:B------:R-:W-:-:S04]  /*3f00*/  FMUL.FTZ R198, R207, R198 ;  /* 0x000000c6cfc67220 */ /* 0x000fc80000410000 */
[----:B------:R-:W-:Y:S02]  /*3f10*/  @P3 FADD.FTZ R198, R198, R199 ;  /* 0x000000c7c6c63221 */ /* 0x000fe40000010000 */
.L_x_3134:
[----:B------:R-:W-:Y:S05]  /*3f20*/  BSYNC B0 ;  /* 0x0000000000007941 */ /* 0x000fea0003800000 */
.L_x_3132:
        /* <DEDUP_REMOVED lines=14> */
.L_x_3136:
        /* <DEDUP_REMOVED lines=8> */
.L_x_3137:
[----:B------:R-:W-:Y:S05]  /*4090*/  BSYNC B0 ;  /* 0x0000000000007941 */ /* 0x000fea0003800000 */
.L_x_3135:
        /* <DEDUP_REMOVED lines=14> */
.L_x_3139:
        /* <DEDUP_REMOVED lines=8> */
.L_x_3140:
[----:B------:R-:W-:Y:S05]  /*4200*/  BSYNC B0 ;  /* 0x0000000000007941 */ /* 0x000fea0003800000 */
.L_x_3138:
        /* <DEDUP_REMOVED lines=14> */
.L_x_3142:
        /* <DEDUP_REMOVED lines=8> */
.L_x_3143:
[----:B------:R-:W-:Y:S05]  /*4370*/  BSYNC B0 ;  /* 0x0000000000007941 */ /* 0x000fea0003800000 */
.L_x_3141:
        /* <DEDUP_REMOVED lines=14> */
.L_x_3145:
        /* <DEDUP_REMOVED lines=8> */
.L_x_3146:
[----:B------:R-:W-:Y:S05]  /*44e0*/  BSYNC B0 ;  /* 0x0000000000007941 */ /* 0x000fea0003800000 */
.L_x_3144:
        /* <DEDUP_REMOVED lines=14> */
.L_x_3148:
        /* <DEDUP_REMOVED lines=8> */
.L_x_3149:
[----:B------:R-:W-:Y:S05]  /*4650*/  BSYNC B0 ;  /* 0x0000000000007941 */ /* 0x000fea0003800000 */
.L_x_3147:
        /* <DEDUP_REMOVED lines=14> */
.L_x_3151:
        /* <DEDUP_REMOVED lines=8> */
.L_x_3152:
[----:B------:R-:W-:Y:S05]  /*47c0*/  BSYNC B0 ;  /* 0x0000000000007941 */ /* 0x000fea0003800000 */
.L_x_3150:
        /* <DEDUP_REMOVED lines=14> */
.L_x_3154:
        /* <DEDUP_REMOVED lines=8> */
.L_x_3155:
[----:B------:R-:W-:Y:S05]  /*4930*/  BSYNC B0 ;  /* 0x0000000000007941 */ /* 0x000fea0003800000 */
.L_x_3153:
        /* <DEDUP_REMOVED lines=10> */
[----:B------:R-:W-:-:S05]  /*49e0*/  @P0 IMAD.WIDE.U32 R198, R204, R198, c[0x0][0x258] ;  /* 0x00009600ccc60625 */ /* 0x000fca00078e00c6 */
[----:B------:R1:W-:Y:S02]  /*49f0*/  @P0 STG.E.128 [R198.64], R188 ;  /* 0x000000bcc6000986 */ /* 0x0003e4000c101d04 */
[----:B-1----:R-:W-:-:S05]  /*4a00*/  @P2 MOV R198, 0x10 ;  /* 0x0000001000c62802 */ /* 0x002fca0000000f00 */
[----:B------:R-:W-:-:S05]  /*4a10*/  @P2 IMAD.WIDE.U32 R198, R205, R198, c[0x0][0x248] ;  /* 0x00009200cdc62625 */ /* 0x000fca00078e00c6 */
[----:B------:R1:W-:Y:S02]  /*4a20*/  @P2 STG.E.128 [R198.64], R192 ;  /* 0x000000c0c6002986 */ /* 0x0003e4000c101d04 */
[----:B-1----:R-:W-:Y:S01]  /*4a30*/  IADD3 R198, R215, 0x300, RZ ;  /* 0x00000300d7c67810 */ /* 0x002fe20007ffe0ff */
[----:B------:R-:W-:Y:S05]  /*4a40*/  @!P2 BRA `(.L_x_3157) ;  /* 0x000000300000a947 */ /* 0x000fea0003800000 */
[----:B------:R-:W-:-:S10]  /*4a50*/  HFMA2.MMA R184, -RZ, RZ, 0, 9.5367431640625e-07 ;  /* 0x00000010ffb87435 */ /* 0x000fd400000001ff */
[----:B------:R-:W-:-:S06]  /*4a60*/  IMAD.WIDE.U32 R184, R198, R184, c[0x0][0x170] ;  /* 0x00005c00c6b87625 */ /* 0x000fcc00078e00b8 */
[----:B------:R-:W5:Y:S02]  /*4a70*/  LDG.E.128 R184, [R184.64] ;  /* 0x00000004b8b87981 */ /* 0x000f64000c1e1d00 */
.L_x_3157:
[----:B------:R-:W-:Y:S05]  /*4a80*/  BSYNC B0 ;  /* 0x0000000000007941 */ /* 0x000fea0003800000 */
.L_x_3156:
[----:B------:R-:W-:Y:S01]  /*4a90*/  BSSY B0, `(.L_x_3158) ;  /* 0x000000e000007945 */ /* 0x000fe20003800000 */
[----:B------:R-:W-:Y:S05]  /*4aa0*/  @P1 BRA `(.L_x_3159) ;  /* 0x0000004000001947 */ /* 0x000fea0003800000 */
[----:B------:R-:W-:Y:S01]  /*4ab0*/  MOV R199, RZ ;  /* 0x000000ff00c77202 */ /* 0x000fe20000000f00 */
[----:B------:R-:W-:Y:S05]  /*4ac0*/  @!P3 BRA `(.L_x_3160) ;  /* 0x000000a00000b947 */ /* 0x000fea0003800000 */
[----:B------:R-:W-:Y:S01]  /*4ad0*/  PRMT R199, RZ, 0x5410, R180 ;  /* 0x00005410ffc77816 */ /* 0x000fe200000000b4 */
[----:B------:R-:W-:Y:S05]  /*4ae0*/  BRA `(.L_x_3160) ;  /* 0x0000008000007947 */ /* 0x000fea0003800000 */
.L_x_3159:
        /* <DEDUP_REMOVED lines=8> */
.L_x_3160:
[----:B------:R-:W-:Y:S05]  /*4b70*/  BSYNC B0 ;  /* 0x0000000000007941 */ /* 0x000fea0003800000 */
.L_x_3158:
        /* <DEDUP_REMOVED lines=14> */
.L_x_3162:
        /* <DEDUP_REMOVED lines=8> */
.L_x_3163:
[----:B------:R-:W-:Y:S05]  /*4ce0*/  BSYNC B0 ;  /* 0x0000000000007941 */ /* 0x000fea0003800000 */
.L_x_3161:
        /* <DEDUP_REMOVED lines=14> */
.L_x_3165:
        /* <DEDUP_REMOVED lines=8> */
.L_x_3166:
[----:B------:R-:W-:Y:S05]  /*4e50*/  BSYNC B0 ;  /* 0x0000000000007941 */ /* 0x000fea0003800000 */
.L_x_3164:
        /* <DEDUP_REMOVED lines=14> */
.L_x_3168:
        /* <DEDUP_REMOVED lines=8> */
.L_x_3169:
[----:B------:R-:W-:Y:S05]  /*4fc0*/  BSYNC B0 ;  /* 0x0000000000007941 */ /* 0x000fea0003800000 */
.L_x_3167:
        /* <DEDUP_REMOVED lines=14> */
.L_x_3171:
        /* <DEDUP_REMOVED lines=8> */
.L_x_3172:
[----:B------:R-:W-:Y:S05]  /*5130*/  BSYNC B0 ;  /* 0x0000000000007941 */ /* 0x000fea0003800000 */
.L_x_3170:
        /* <DEDUP_REMOVED lines=14> */
.L_x_3174:
        /* <DEDUP_REMOVED lines=8> */
.L_x_3175:
[----:B------:R-:W-:Y:S05]  /*52a0*/  BSYNC B0 ;  /* 0x0000000000007941 */ /* 0x000fea0003800000 */
.L_x_3173:
        /* <DEDUP_REMOVED lines=14> */
.L_x_3177:
        /* <DEDUP_REMOVED lines=8> */
.L_x_3178:
[----:B------:R-:W-:Y:S05]  /*5410*/  BSYNC B0 ;  /* 0x0000000000007941 */ /* 0x000fea0003800000 */
.L_x_3176:
        /* <DEDUP_REMOVED lines=14> */
.L_x_3180:
[----:B------:R-:W1:Y:S02]  /*5500*/  LDC.U8 R199, c[0x0][0x1f0] ;  /* 0x00007c00ffc77b82 */ /* 0x000e640000000000 */
[----:B-1----:R-:W-:-:S04]  /*5510*/  ISETP.NE.AND P1, PT, R199, RZ, PT ;  /* 0x000000ffc700720c */ /* 0x002fc80003f25270 */
[----:B------:R-:W-:-:S05]  /*5520*/  FSEL R196, R196, RZ, !P1 ;  /* 0x000000ffc4c47208 */ /* 0x000fca0004800000 */
[----:B------:R-:W-:Y:S01]  /*5530*/  FFMA.FTZ R196, R2, R197, R196 ;  /* 0x000000c502c47223 */ /* 0x000fe200000100c4 */
[----:B------:R-:W-:-:S03]  /*5540*/  @P3 PRMT R197, RZ, 0x7610, R183 ;  /* 0x00007610ffc53816 */ /* 0x000fc600000000b7 */
[----:B------:R-:W-:-:S04]  /*5550*/  FADD.FTZ R196, R232, -R196 ;  /* 0x800000c4e8c47221 */ /* 0x000fc80000010000 */
[----:B------:R-:W-:-:S04]  /*5560*/  FMUL.FTZ R196, R207, R196 ;  /* 0x000000c4cfc47220 */ /* 0x000fc80000410000 */
[----:B------:R-:W-:Y:S02]  /*5570*/  @P3 FADD.FTZ R196, R196, R197 ;  /* 0x000000c5c4c43221 */ /* 0x000fe40000010000 */
.L_x_3181:
[----:B------:R-:W-:Y:S05]  /*5580*/  BSYNC B0 ;  /* 0x0000000000007941 */ /* 0x000fea0003800000 */
.L_x_3179:
[----:B------:R-:W2:Y:S01]  /*5590*/  LDL.LU R199, [R1+0x14] ;  /* 0x0000140001c77983 */ /* 0x000ea20000300800 */
[----:B------:R-:W-:Y:S01]  /*55a0*/  @P0 F2FP.BF16.PACK_AB R197, RZ, R196 ;  /* 0x000000c4ffc5023e */ /* 0x000fe200000010ff */
[----:B------:R-:W-:Y:S01]  /*55b0*/  @P2 FMUL.FTZ R196, R196, c[0x0][0x1ec] ;  /* 0x00007b00c4c42a20 */ /* 0x000fe20000410000 */
[----:B------:R-:W-:Y:S02]  /*55c0*/  IADD3 R208, R208, c[0x0][0x160], RZ ;  /* 0x00005800d0d07a10 */ /* 0x000fe40007ffe0ff */
        /* <DEDUP_REMOVED lines=8> */
[----:B------:R1:W-:Y:S01]  /*5650*/  @P0 STG.E.128 [R196.64], R188 ;  /* 0x000000bcc4000986 */ /* 0x0003e2000c101d04 */
[----:B------:R-:W-:Y:S02]  /*5660*/  ISETP.GE.AND P0, PT, R208, c[0x0][0x164], PT ;  /* 0x00005900d0007a0c */ /* 0x000fe40003f06270 */
[----:B-1----:R-:W-:-:S05]  /*5670*/  @P2 MOV R196, 0x10 ;  /* 0x0000001000c42802 */ /* 0x002fca0000000f00 */
[----:B------:R-:W-:-:S05]  /*5680*/  @P2 IMAD.WIDE.U32 R196, R198, R196, c[0x0][0x248] ;  /* 0x00009200c6c42625 */ /* 0x000fca00078e00c4 */
[----:B------:R1:W-:Y:S01]  /*5690*/  @P2 STG.E.128 [R196.64], R192 ;  /* 0x000000c0c4002986 */ /* 0x0003e2000c101d04 */
[----:B--2---:R-:W-:-:S04]  /*56a0*/  LOP3.LUT P1, RZ, R199, 0xff, RZ, 0xc0, !PT ;  /* 0x000000ffc7ff7812 */ /* 0x004fc8000782c0ff */
[----:B-1----:R-:W-:-:S05]  /*56b0*/  SEL R196, RZ, 0x1, P1 ;  /* 0x00000001ffc47807 */ /* 0x002fca0000800000 */
[----:B------:R1:W-:Y:S02]  /*56c0*/  STL.S16 [R1+0x14], R196 ;  /* 0x000014c401007387 */ /* 0x0003e40000100600 */
[----:B01----:R-:W-:Y:S01]  /*56d0*/  @P0 CALL.REL.NOINC `(.L_x_3074) ;  /* 0x0000001000000944 */ /* 0x003fe20003c00000 */
[----:B------:R-:W-:Y:S05]  /*56e0*/  BRA `(.L_x_3182) ;  /* 0xffffb18000007947 */ /* 0x000fea000383ffff */
.L_x_3074:
[----:B------:R-:W0:Y:S01]  /*56f0*/  S2R R196, SR_TID.X ;  /* 0x0000000000c47919 */ /* 0x000e220000002100 */
[----:B------:R-:W1:Y:S01]  /*5700*/  S2UR UR6, SR_CTAID.X ;  /* 0x00000000000679c3 */ /* 0x000e620000002500 */
[----:B------:R-:W-:Y:S01]  /*5710*/  HFMA2.MMA R7, -RZ, RZ, 0, 1.9073486328125e-06 ;  /* 0x00000020ff077435 */ /* 0x000fe200000001ff */
        /* <DEDUP_REMOVED lines=32> */
.L_x_3078:
[----:B------:R-:W-:Y:S01]  /*5920*/  HFMA2.MMA R199, -RZ, RZ, 0, 9.5367431640625e-07 ;  /* 0x00000010ffc77435 */ /* 0x000fe200000001ff */
[----:B------:R-:W-:-:S02]  /*5930*/  MOV R197, R248 ;  /* 0x000000f800c57202 */ /* 0x000fc40000000f00 */
[----:B------:R-:W-:-:S03]  /*5940*/  MOV R196, 0x5960 ;  /* 0x0000596000c47802 */ /* 0x000fc60000000f00 */
[----:B0----5:R-:W-:Y:S05]  /*5950*/  CALL.REL.NOINC `($__internal_47_$__cuda_sm70_shflsync_down_p) ;  /* 0x0000034000007944 */ /* 0x021fea0003c00000 */
[----:B------:R-:W-:Y:S01]  /*5960*/  MOV R198, R199 ;  /* 0x000000c700c67202 */ /* 0x000fe20000000f00 */
[----:B-----5:R-:W-:Y:S05]  /*5970*/  BRA `(.L_x_3183) ;  /* 0xffffc78000007947 */ /* 0x020fea000383ffff */
.L_x_3079:
[----:B------:R-:W-:Y:S01]  /*5980*/  HFMA2.MMA R199, -RZ, RZ, 0, 9.5367431640625e-07 ;  /* 0x00000010ffc77435 */ /* 0x000fe200000001ff */
[----:B------:R-:W-:Y:S02]  /*5990*/  MOV R197, R249 ;  /* 0x000000f900c57202 */ /* 0x000fe40000000f00 */
[----:B------:R-:W-:-:S03]  /*59a0*/  MOV R196, 0x59c0 ;  /* 0x000059c000c47802 */ /* 0x000fc60000000f00 */
[----:B012--5:R-:W-:Y:S05]  /*59b0*/  CALL.REL.NOINC `($__internal_47_$__cuda_sm70_shflsync_down_p) ;  /* 0x000002e000007944 */ /* 0x027fea0003c00000 */
[----:B------:R-:W-:Y:S01]  /*59c0*/  FADD.FTZ R215, R198, R248 ;  /* 0x000000f8c6d77221 */ /* 0x000fe20000010000 */
[----:B------:R-:W-:Y:S01]  /*59d0*/  MOV R196, 0x5a20 ;  /* 0x00005a2000c47802 */ /* 0x000fe20000000f00 */
[----:B------:R-:W-:Y:S01]  /*59e0*/  FADD.FTZ R198, R249, R199 ;  /* 0x000000c7f9c67221 */ /* 0x000fe20000010000 */
[----:B------:R-:W-:Y:S02]  /*59f0*/  MOV R199, 0x8 ;  /* 0x0000000800c77802 */ /* 0x000fe40000000f00 */
[----:B------:R-:W-:Y:S02]  /*5a00*/  MOV R197, R215 ;  /* 0x000000d700c57202 */ /* 0x000fe40000000f00 */
[----:B-----5:R-:W-:Y:S05]  /*5a10*/  CALL.REL.NOINC `($__internal_47_$__cuda_sm70_shflsync_down_p) ;  /* 0x0000028000007944 */ /* 0x020fea0003c00000 */
[----:B------:R-:W-:Y:S01]  /*5a20*/  MOV R216, R199 ;  /* 0x000000c700d87202 */ /* 0x000fe20000000f00 */
[----:B------:R-:W-:Y:S01]  /*5a30*/  HFMA2.MMA R199, -RZ, RZ, 0, 4.76837158203125e-07 ;  /* 0x00000008ffc77435 */ /* 0x000fe200000001ff */
[----:B------:R-:W-:-:S02]  /*5a40*/  MOV R197, R198 ;  /* 0x000000c600c57202 */ /* 0x000fc40000000f00 */
[----:B------:R-:W-:-:S03]  /*5a50*/  MOV R196, 0x5a70 ;  /* 0x00005a7000c47802 */ /* 0x000fc60000000f00 */
[----:B-----5:R-:W-:Y:S05]  /*5a60*/  CALL.REL.NOINC `($__internal_47_$__cuda_sm70_shflsync_down_p) ;  /* 0x0000023000007944 */ /* 0x020fea0003c00000 */
[----:B------:R-:W-:Y:S01]  /*5a70*/  FADD.FTZ R215, R216, R215 ;  /* 0x000000d7d8d77221 */ /* 0x000fe20000010000 */
[----:B------:R-:W-:Y:S01]  /*5a80*/  MOV R196, 0x5ad0 ;  /* 0x00005ad000c47802 */ /* 0x000fe20000000f00 */
[----:B------:R-:W-:Y:S01]  /*5a90*/  FADD.FTZ R198, R198, R199 ;  /* 0x000000c7c6c67221 */ /* 0x000fe20000010000 */
[----:B------:R-:W-:Y:S02]  /*5aa0*/  MOV R199, 0x4 ;  /* 0x0000000400c77802 */ /* 0x000fe40000000f00 */
[----:B------:R-:W-:Y:S02]  /*5ab0*/  MOV R197, R215 ;  /* 0x000000d700c57202 */ /* 0x000fe40000000f00 */
[----:B-----5:R-:W-:Y:S05]  /*5ac0*/  CALL.REL.NOINC `($__internal_47_$__cuda_sm70_shflsync_down_p) ;  /* 0x000001d000007944 */ /* 0x020fea0003c00000 */
[----:B------:R-:W-:Y:S01]  /*5ad0*/  MOV R216, R199 ;  /* 0x000000c700d87202 */ /* 0x000fe20000000f00 */
[----:B------:R-:W-:Y:S01]  /*5ae0*/  HFMA2.MMA R199, -RZ, RZ, 0, 2.384185791015625e-07 ;  /* 0x00000004ffc77435 */ /* 0x000fe200000001ff */
[----:B------:R-:W-:Y:S02]  /*5af0*/  MOV R197, R198 ;  /* 0x000000c600c57202 */ /* 0x000fe40000000f00 */
[----:B------:R-:W-:-:S03]  /*5b00*/  MOV R196, 0x5b20 ;  /* 0x00005b2000c47802 */ /* 0x000fc60000000f00 */
[----:B-----5:R-:W-:Y:S05]  /*5b10*/  CALL.REL.NOINC `($__internal_47_$__cuda_sm70_shflsync_down_p) ;  /* 0x0000018000007944 */ /* 0x020fea0003c00000 */
[----:B------:R-:W-:Y:S01]  /*5b20*/  FADD.FTZ R215, R216, R215 ;  /* 0x000000d7d8d77221 */ /* 0x000fe20000010000 */
[----:B------:R-:W-:Y:S01]  /*5b30*/  MOV R196, 0x5b80 ;  /* 0x00005b8000c47802 */ /* 0x000fe20000000f00 */
[----:B------:R-:W-:Y:S01]  /*5b40*/  FADD.FTZ R198, R198, R199 ;  /* 0x000000c7c6c67221 */ /* 0x000fe20000010000 */
[----:B------:R-:W-:-:S02]  /*5b50*/  MOV R199, 0x2 ;  /* 0x0000000200c77802 */ /* 0x000fc40000000f00 */
[----:B------:R-:W-:Y:S02]  /*5b60*/  MOV R197, R215 ;  /* 0x000000d700c57202 */ /* 0x000fe40000000f00 */
[----:B-----5:R-:W-:Y:S05]  /*5b70*/  CALL.REL.NOINC `($__internal_47_$__cuda_sm70_shflsync_down_p) ;  /* 0x0000012000007944 */ /* 0x020fea0003c00000 */
[----:B------:R-:W-:Y:S01]  /*5b80*/  MOV R216, R199 ;  /* 0x000000c700d87202 */ /* 0x000fe20000000f00 */
[----:B------:R-:W-:Y:S01]  /*5b90*/  HFMA2.MMA R199, -RZ, RZ, 0, 1.1920928955078125e-07 ;  /* 0x00000002ffc77435 */ /* 0x000fe200000001ff */
[----:B------:R-:W-:Y:S02]  /*5ba0*/  MOV R197, R198 ;  /* 0x000000c600c57202 */ /* 0x000fe40000000f00 */
        /* <DEDUP_REMOVED lines=9> */
[----:B------:R-:W-:Y:S01]  /*5c40*/  HFMA2.MMA R199, -RZ, RZ, 0, 5.9604644775390625e-08 ;  /* 0x00000001ffc77435 */ /* 0x000fe200000001ff */
[----:B------:R-:W-:-:S02]  /*5c50*/  MOV R197, R198 ;  /* 0x000000c600c57202 */ /* 0x000fc40000000f00 */
[----:B------:R-:W-:-:S03]  /*5c60*/  MOV R196, 0x5c80 ;  /* 0x00005c8000c47802 */ /* 0x000fc60000000f00 */
[----:B-----5:R-:W-:Y:S05]  /*5c70*/  CALL.REL.NOINC `($__internal_47_$__cuda_sm70_shflsync_down_p) ;  /* 0x0000002000007944 */ /* 0x020fea0003c00000 */
[----:B------:R-:W-:Y:S01]  /*5c80*/  MOV R197, R199 ;  /* 0x000000c700c57202 */ /* 0x000fe20000000f00 */
[----:B-----5:R-:W-:Y:S05]  /*5c90*/  BRA `(.L_x_3184) ;  /* 0xffffc58000007947 */ /* 0x020fea000383ffff */
        .weak           $__internal_47_$__cuda_sm70_shflsync_down_p
        .type           $__internal_47_$__cuda_sm70_shflsync_down_p,@function
        .size           $__internal_47_$__cuda_sm70_shflsync_down_p,(.L_x_11781 - $__internal_47_$__cuda_sm70_shflsync_down_p)
$__internal_47_$__cuda_sm70_shflsync_down_p:
[----:B------:R-:W-:Y:S01]  /*5ca0*/  HFMA2.MMA R217, -RZ, RZ, 0, 1.847743988037109375e-06 ;  /* 0x0000001fffd97435 */ /* 0x000fe200000001ff */
[----:B------:R0:W-:Y:S02]  /*5cb0*/  STL [R1+0x48], R0 ;  /* 0x0000480001007387 */ /* 0x0001e40000100800 */
[----:B0-----:R-:W-:-:S04]  /*5cc0*/  MOV R0, 0xffffffff ;  /* 0xffffffff00007802 */ /* 0x001fc80000000f00 */
[----:B------:R-:W-:Y:S04]  /*5cd0*/  WARPSYNC R0 ;  /* 0x0000000000007348 */ /* 0x000fe80003800000 */
[----:B------:R0:W1:Y:S04]  /*5ce0*/  SHFL.DOWN PT, R199, R197, R199, R217 ;  /* 0x080000c7c5c77389 */ /* 0x00006800000e00d9 */
[----:B0-----:R0:W5:Y:S01]  /*5cf0*/  LDL.LU R0, [R1+0x48] ;  /* 0x0000480001007983 */ /* 0x0011620000300800 */
[----:B------:R-:W-:-:S03]  /*5d00*/  MOV R197, 0x0 ;  /* 0x0000000000c57802 */ /* 0x000fc60000000f00 */
[----:B------:R-:W2:Y:S02]  /*5d10*/  S2R R217, SR_TID.X ;  /* 0x0000000000d97919 */ /* 0x000ea40000002100 */
[----:B--2---:R-:W-:Y:S01]  /*5d20*/  SHF.R.U32.HI R217, RZ, 0x5, R217 ;  /* 0x00000005ffd97819 */ /* 0x004fe200000116d9 */
[----:B01----:R-:W-:Y:S06]  /*5d30*/  RET.REL.NODEC R196 `(_ZN10layer_norm13ln_bwd_kernelINS_13Kernel_traitsIf13__nv_bfloat16S2_S2_fjLj8192ELj1ELj1ELj8ELj16ENS_18Kernel_traits_baseILj8192EfS2_S2_S2_fjLj256EEEEELb0ELb1ELb1ELb1EEEvNS_9BwdParamsE) ;  /* 0xffffa2c0c4007950 */ /* 0x003fec0003c3ffff */
.L_x_3185:
        /* <DEDUP_REMOVED lines=12> */
.L_x_11781:


//--------------------- .text._ZN10layer_norm13ln_bwd_kernelINS_13Kernel_traitsIf13__nv_bfloat16S2_S2_fjLj8192ELj1ELj1ELj8ELj16ENS_18Kernel_traits_baseILj8192EfS2_S2_S2_fjLj256EEEEELb1ELb0ELb0ELb0EEEvNS_9BwdParamsE --------------------------
	.section	.text._ZN10layer_norm13ln_bwd_kernelINS_13Kernel_traitsIf13__nv_bfloat16S2_S2_fjLj8192ELj1ELj1ELj8ELj16ENS_18Kernel_traits_baseILj8192EfS2_S2_S2_fjLj256EEEEELb1ELb0ELb0ELb0EEEvNS_9BwdParamsE,"ax",@progbits
	.sectioninfo	@"SHI_REGISTERS=218"
	.align	128
        .global         _ZN10layer_norm13ln_bwd_kernelINS_13Kernel_traitsIf13__nv_bfloat16S2_S2_fjLj8192ELj1ELj1ELj8ELj16ENS_18Kernel_traits_baseILj8192EfS2_S2_S2_fjLj256EEEEELb1ELb0ELb0ELb0EEEvNS_9BwdParamsE
        .type           _ZN10layer_norm13ln_bwd_kernelINS_13Kernel_traitsIf13__nv_bfloat16S2_S2_fjLj8192ELj1ELj1ELj8ELj16ENS_18Kernel_traits_baseILj8192EfS2_S2_S2_fjLj256EEEEELb1ELb0ELb0ELb0EEEvNS_9BwdParamsE,@function
        .size           _ZN10layer_norm13ln_bwd_kernelINS_13Kernel_traitsIf13__nv_bfloat16S2_S2_fjLj8192ELj1ELj1ELj8ELj16ENS_18Kernel_traits_baseILj8192EfS2_S2_S2_fjLj256EEEEELb1ELb0ELb0ELb0EEEvNS_9BwdParamsE,(.L_x_11782 - _ZN10layer_norm13ln_bwd_kernelINS_13Kernel_traitsIf13__nv_bfloat16S2_S2_fjLj8192ELj1ELj1ELj8ELj16ENS_18Kernel_traits_baseILj8192EfS2_S2_S2_fjLj256EEEEELb1ELb0ELb0ELb0EEEvNS_9BwdParamsE)
        .other          _ZN10layer_norm13ln_bwd_kernelINS_13Kernel_traitsIf13__nv_bfloat16S2_S2_fjLj8192ELj1ELj1ELj8ELj16ENS_18Kernel_traits_baseILj8192EfS2_S2_S2_fjLj256EEEEELb1ELb0ELb0ELb0EEEvNS_9BwdParamsE,@"STO_CUDA_ENTRY STV_DEFAULT"
_ZN10layer_norm13ln_bwd_kernelINS_13Kernel_traitsIf13__nv_bfloat16S2_S2_fjLj8192ELj1ELj1ELj8ELj16ENS_18Kernel_traits_baseILj8192EfS2_S2_S2_fjLj256EEEEELb1ELb0ELb0ELb0EEEvNS_9BwdParamsE:
.text._ZN10layer_norm13ln_bwd_kernelINS_13Kernel_traitsIf13__nv_bfloat16S2_S2_fjLj8192ELj1ELj1ELj8ELj16ENS_18Kernel_traits_baseILj8192EfS2_S2_S2_fjLj256EEEEELb1ELb0ELb0ELb0EEEvNS_9BwdParamsE:
        /* <DEDUP_REMOVED lines=70> */
.L_x_3205:
        /* <DEDUP_REMOVED lines=39> */
[----:B------:R-:W-:Y:S01]  /*06d0*/  PRMT R12, RZ, 0x7610, R12 ;  /* 0x00007610ff0c7816 */ /* 0x000fe2000000000c */
[C---:B------:R-:W-:Y:S01]  /*06e0*/  FADD.FTZ R6, -R157.reuse, R6 ;  /* 0x000000069d067221 */ /* 0x040fe20000010100 */
[----:B---3--:R-:W-:Y:S01]  /*06f0*/  PRMT R7, RZ, 0x5410, R8 ;  /* 0x00005410ff077816 */ /* 0x008fe20000000008 */
[----:B------:R-:W-:Y:S01]  /*0700*/  FADD.FTZ R16, -R157, R16 ;  /* 0x000000109d107221 */ /* 0x000fe20000010100 */
[--C-:B------:R-:W-:Y:S01]  /*0710*/  PRMT R148, RZ, 0x5410, R14.reuse ;  /* 0x00005410ff947816 */ /* 0x100fe2000000000e */
[----:B-----5:R-:W-:Y:S01]  /*0720*/  FMUL.FTZ R5, R169, R6 ;  /* 0x00000006a9057220 */ /* 0x020fe20000410000 */
[----:B------:R-:W-:-:S02]  /*0730*/  PRMT R150, RZ, 0x7610, R14 ;  /* 0x00007610ff967816 */ /* 0x000fc4000000000e */
[----:B------:R-:W-:Y:S01]  /*0740*/  PRMT R14, RZ, 0x7610, R8 ;  /* 0x00007610ff0e7816 */ /* 0x000fe20000000008 */
[-C--:B------:R-:W-:Y:S01]  /*0750*/  FMUL.FTZ R8, R132, R7.reuse ;  /* 0x0000000784087220 */ /* 0x080fe20000410000 */
[----:B------:R-:W-:Y:S01]  /*0760*/  PRMT R18, RZ, 0x7610, R13 ;  /* 0x00007610ff127816 */ /* 0x000fe2000000000d */
[----:B------:R-:W-:Y:S01]  /*0770*/  FADD.FTZ R12, -R157, R12 ;  /* 0x0000000c9d0c7221 */ /* 0x000fe20000010100 */
[----:B------:R-:W-:Y:S01]  /*0780*/  PRMT R13, RZ, 0x5410, R9 ;  /* 0x00005410ff0d7816 */ /* 0x000fe20000000009 */
[----:B------:R-:W-:Y:S01]  /*0790*/  FADD.FTZ R68, R68, R7 ;  /* 0x0000000744447221 */ /* 0x000fe20000010000 */
[----:B------:R-:W-:Y:S01]  /*07a0*/  PRMT R20, RZ, 0x7610, R9 ;  /* 0x00007610ff147816 */ /* 0x000fe20000000009 */
[----:B------:R-:W-:Y:S02]  /*07b0*/  FFMA.FTZ R100, R5, R7, R100 ;  /* 0x0000000705647223 */ /* 0x000fe40000010064 */
[----:B------:R-:W-:Y:S02]  /*07c0*/  FMUL.FTZ R9, R169, R16 ;  /* 0x00000010a9097220 */ /* 0x000fe40000410000 */
[----:B------:R-:W-:-:S02]  /*07d0*/  FMUL.FTZ R7, R133, R14 ;  /* 0x0000000e85077220 */ /* 0x000fc40000410000 */
[----:B------:R-:W-:Y:S02]  /*07e0*/  FADD.FTZ R16, RZ, R8 ;  /* 0x00000008ff107221 */ /* 0x000fe40000010000 */
[----:B------:R-:W-:Y:S02]  /*07f0*/  FMUL.FTZ R6, R169, R12 ;  /* 0x0000000ca9067220 */ /* 0x000fe40000410000 */
[----:B------:R-:W-:Y:S01]  /*0800*/  FFMA.FTZ R17, R5, R8, RZ ;  /* 0x0000000805117223 */ /* 0x000fe200000100ff */
[--C-:B------:R-:W-:Y:S01]  /*0810*/  PRMT R154, RZ, 0x5410, R15.reuse ;  /* 0x00005410ff9a7816 */ /* 0x100fe2000000000f */
[----:B------:R-:W-:Y:S01]  /*0820*/  FMUL.FTZ R12, R134, R13 ;  /* 0x0000000d860c7220 */ /* 0x000fe20000410000 */
[----:B------:R-:W-:Y:S01]  /*0830*/  PRMT R158, RZ, 0x7610, R15 ;  /* 0x00007610ff9e7816 */ /* 0x000fe2000000000f */
[----:B------:R-:W-:Y:S01]  /*0840*/  FADD.FTZ R19, R16, R7 ;  /* 0x0000000710137221 */ /* 0x000fe20000010000 */
[--C-:B------:R-:W-:Y:S01]  /*0850*/  PRMT R15, RZ, 0x5410, R10.reuse ;  /* 0x00005410ff0f7816 */ /* 0x100fe2000000000a */
[----:B------:R-:W-:Y:S01]  /*0860*/  FFMA.FTZ R17, R6, R7, R17 ;  /* 0x0000000706117223 */ /* 0x000fe20000010011 */
[----:B------:R-:W-:Y:S01]  /*0870*/  PRMT R152, RZ, 0x7610, R10 ;  /* 0x00007610ff987816 */ /* 0x000fe2000000000a */
[----:B------:R-:W-:-:S02]  /*0880*/  FADD.FTZ R10, -R157, R18 ;  /* 0x000000129d0a7221 */ /* 0x000fc40000010100 */
[----:B------:R-:W-:Y:S02]  /*0890*/  FADD.FTZ R70, R70, R13 ;  /* 0x0000000d46467221 */ /* 0x000fe40000010000 */
[----:B------:R-:W-:Y:S02]  /*08a0*/  FADD.FTZ R148, -R157, R148 ;  /* 0x000000949d947221 */ /* 0x000fe40000010100 */
[----:B------:R-:W-:Y:S02]  /*08b0*/  FFMA.FTZ R102, R9, R13, R102 ;  /* 0x0000000d09667223 */ /* 0x000fe40000010066 */
[----:B------:R-:W-:Y:S02]  /*08c0*/  FADD.FTZ R18, R19, R12 ;  /* 0x0000000c13127221 */ /* 0x000fe40000010000 */
[----:B------:R-:W-:Y:S02]  /*08d0*/  FMUL.FTZ R10, R169, R10 ;  /* 0x0000000aa90a7220 */ /* 0x000fe40000410000 */
[----:B------:R-:W-:-:S02]  /*08e0*/  FMUL.FTZ R13, R135, R20 ;  /* 0x00000014870d7220 */ /* 0x000fc40000410000 */
[----:B------:R-:W-:Y:S01]  /*08f0*/  FFMA.FTZ R19, R9, R12, R17 ;  /* 0x0000000c09137223 */ /* 0x000fe20000010011 */
[--C-:B------:R-:W-:Y:S01]  /*0900*/  PRMT R151, RZ, 0x5410, R11.reuse ;  /* 0x00005410ff977816 */ /* 0x100fe2000000000b */
[----:B------:R-:W-:Y:S01]  /*0910*/  FADD.FTZ R69, R69, R14 ;  /* 0x0000000e45457221 */ /* 0x000fe20000010000 */
[----:B------:R-:W-:Y:S01]  /*0920*/  PRMT R160, RZ, 0x7610, R11 ;  /* 0x00007610ffa07816 */ /* 0x000fe2000000000b */
[----:B------:R-:W-:Y:S02]  /*0930*/  FFMA.FTZ R101, R6, R14, R101 ;  /* 0x0000000e06657223 */ /* 0x000fe40000010065 */
[----:B------:R-:W-:Y:S02]  /*0940*/  FMUL.FTZ R11, R169, R148 ;  /* 0x00000094a90b7220 */ /* 0x000fe40000410000 */
[----:B------:R-:W-:Y:S02]  /*0950*/  FMUL.FTZ R14, R128, R15 ;  /* 0x0000000f800e7220 */ /* 0x000fe40000410000 */
[----:B------:R-:W-:-:S02]  /*0960*/  FADD.FTZ R150, -R157, R150 ;  /* 0x000000969d967221 */ /* 0x000fc40000010100 */
[----:B------:R-:W-:Y:S02]  /*0970*/  FADD.FTZ R149, R18, R13 ;  /* 0x0000000d12957221 */ /* 0x000fe40000010000 */
[C---:B------:R-:W-:Y:S02]  /*0980*/  FFMA.FTZ R19, R10.reuse, R13, R19 ;  /* 0x0000000d0a137223 */ /* 0x040fe40000010013 */
        /* <DEDUP_REMOVED lines=27> */
.L_x_3188:
[----:B0-----:R-:W-:Y:S05]  /*0b40*/  BSYNC B0 ;  /* 0x0000000000007941 */ /* 0x001fea0003800000 */
.L_x_3187:
        /* <DEDUP_REMOVED lines=34> */
[----:B------:R-:W-:-:S02]  /*0d70*/  FMUL.FTZ R25, R169, R148 ;  /* 0x00000094a9197220 */ /* 0x000fc40000410000 */
[----:B------:R-:W-:Y:S02]  /*0d80*/  FMUL.FTZ R22, R169, R28 ;  /* 0x0000001ca9167220 */ /* 0x000fe40000410000 */
[----:B------:R-:W-:Y:S02]  /*0d90*/  FMUL.FTZ R23, R125, R30 ;  /* 0x0000001e7d177220 */ /* 0x000fe40000410000 */
[----:B------:R-:W-:Y:S02]  /*0da0*/  FADD.FTZ R148, R159, R24 ;  /* 0x000000189f947221 */ /* 0x000fe40000010000 */
[----:B------:R-:W-:Y:S01]  /*0db0*/  FFMA.FTZ R158, R21, R24, R158 ;  /* 0x00000018159e7223 */ /* 0x000fe2000001009e */
[--C-:B------:R-:W-:Y:S02]  /*0dc0*/  PRMT R168, RZ, 0x5410, R31.reuse ;  /* 0x00005410ffa87816 */ /* 0x100fe4000000001f */
[----:B------:R-:W-:Y:S01]  /*0dd0*/  PRMT R204, RZ, 0x7610, R31 ;  /* 0x00007610ffcc7816 */ /* 0x000fe2000000001f */
[----:B------:R-:W-:Y:S01]  /*0de0*/  FMUL.FTZ R28, R126, R29 ;  /* 0x0000001d7e1c7220 */ /* 0x000fe20000410000 */
[--C-:B------:R-:W-:Y:S01]  /*0df0*/  PRMT R31, RZ, 0x5410, R26.reuse ;  /* 0x00005410ff1f7816 */ /* 0x100fe2000000001a */
[----:B------:R-:W-:Y:S01]  /*0e00*/  FADD.FTZ R149, R148, R23 ;  /* 0x0000001794957221 */ /* 0x000fe20000010000 */
[----:B------:R-:W-:Y:S01]  /*0e10*/  PRMT R166, RZ, 0x7610, R26 ;  /* 0x00007610ffa67816 */ /* 0x000fe2000000001a */
[----:B------:R-:W-:-:S02]  /*0e20*/  FADD.FTZ R26, -R157, R150 ;  /* 0x000000969d1a7221 */ /* 0x000fc40000010100 */
[----:B------:R-:W-:Y:S02]  /*0e30*/  FFMA.FTZ R158, R22, R23, R158 ;  /* 0x00000017169e7223 */ /* 0x000fe4000001009e */
[----:B------:R-:W-:Y:S02]  /*0e40*/  FADD.FTZ R62, R62, R29 ;  /* 0x0000001d3e3e7221 */ /* 0x000fe40000010000 */
[----:B------:R-:W-:Y:S02]  /*0e50*/  FADD.FTZ R154, -R157, R154 ;  /* 0x0000009a9d9a7221 */ /* 0x000fe40000010100 */
[----:B------:R-:W-:Y:S02]  /*0e60*/  FFMA.FTZ R94, R25, R29, R94 ;  /* 0x0000001d195e7223 */ /* 0x000fe4000001005e */
[----:B------:R-:W-:Y:S02]  /*0e70*/  FMUL.FTZ R26, R169, R26 ;  /* 0x0000001aa91a7220 */ /* 0x000fe40000410000 */
[----:B------:R-:W-:-:S02]  /*0e80*/  FMUL.FTZ R29, R127, R152 ;  /* 0x000000987f1d7220 */ /* 0x000fc40000410000 */
[----:B------:R-:W-:Y:S02]  /*0e90*/  FADD.FTZ R148, R149, R28 ;  /* 0x0000001c95947221 */ /* 0x000fe40000010000 */
[----:B------:R-:W-:Y:S01]  /*0ea0*/  FFMA.FTZ R158, R25, R28, R158 ;  /* 0x0000001c199e7223 */ /* 0x000fe2000001009e */
[--C-:B------:R-:W-:Y:S01]  /*0eb0*/  PRMT R151, RZ, 0x5410, R27.reuse ;  /* 0x00005410ff977816 */ /* 0x100fe2000000001b */
[----:B------:R-:W-:Y:S01]  /*0ec0*/  FADD.FTZ R61, R61, R30 ;  /* 0x0000001e3d3d7221 */ /* 0x000fe20000010000 */
[----:B------:R-:W-:Y:S01]  /*0ed0*/  PRMT R214, RZ, 0x7610, R27 ;  /* 0x00007610ffd67816 */ /* 0x000fe2000000001b */
        /* <DEDUP_REMOVED lines=32> */
.L_x_3190:
[----:B------:R-:W-:Y:S05]  /*10e0*/  BSYNC B0 ;  /* 0x0000000000007941 */ /* 0x000fea0003800000 */
.L_x_3189:
        /* <DEDUP_REMOVED lines=18> */
[----:B------:R-:W-:Y:S02]  /*1210*/  PRMT R148, RZ, 0x7610, R148 ;  /* 0x00007610ff947816 */ /* 0x000fe40000000094 */
[--C-:B------:R-:W-:Y:S02]  /*1220*/  PRMT R182, RZ, 0x5410, R149.reuse ;  /* 0x00005410ffb67816 */ /* 0x100fe40000000095 */
[----:B------:R-:W-:Y:S01]  /*1230*/  PRMT R184, RZ, 0x7610, R149 ;  /* 0x00007610ffb87816 */ /* 0x000fe20000000095 */
[C---:B------:R-:W-:Y:S01]  /*1240*/  FADD.FTZ R162, -R157.reuse, R162 ;  /* 0x000000a29da27221 */ /* 0x040fe20000010100 */
[----:B---3--:R-:W-:Y:S01]  /*1250*/  PRMT R149, RZ, 0x5410, R152 ;  /* 0x00005410ff957816 */ /* 0x008fe20000000098 */
[----:B------:R-:W-:Y:S01]  /*1260*/  FADD.FTZ R148, -R157, R148 ;  /* 0x000000949d947221 */ /* 0x000fe20000010100 */
[----:B------:R-:W-:Y:S01]  /*1270*/  PRMT R152, RZ, 0x7610, R152 ;  /* 0x00007610ff987816 */ /* 0x000fe20000000098 */
[----:B-----5:R-:W-:-:S02]  /*1280*/  FMUL.FTZ R171, R169, R162 ;  /* 0x000000a2a9ab7220 */ /* 0x020fc40000410000 */
[----:B------:R-:W-:Y:S01]  /*1290*/  FMUL.FTZ R172, R116, R149 ;  /* 0x0000009574ac7220 */ /* 0x000fe20000410000 */
[--C-:B------:R-:W-:Y:S01]  /*12a0*/  PRMT R190, RZ, 0x5410, R151.reuse ;  /* 0x00005410ffbe7816 */ /* 0x100fe20000000097 */
[----:B------:R-:W-:Y:S01]  /*12b0*/  FADD.FTZ R182, -R157, R182 ;  /* 0x000000b69db67221 */ /* 0x000fe20000010100 */
[----:B------:R-:W-:Y:S01]  /*12c0*/  PRMT R192, RZ, 0x7610, R151 ;  /* 0x00007610ffc07816 */ /* 0x000fe20000000097 */
[----:B------:R-:W-:Y:S01]  /*12d0*/  FMUL.FTZ R170, R169, R148 ;  /* 0x00000094a9aa7220 */ /* 0x000fe20000410000 */
[----:B------:R-:W-:Y:S01]  /*12e0*/  PRMT R151, RZ, 0x5410, R153 ;  /* 0x00005410ff977816 */ /* 0x000fe20000000099 */
[----:B------:R-:W-:Y:S02]  /*12f0*/  FADD.FTZ R184, -R157, R184 ;  /* 0x000000b89db87221 */ /* 0x000fe40000010100 */
[----:B------:R-:W-:Y:S02]  /*1300*/  FMUL.FTZ R183, R117, R152 ;  /* 0x0000009875b77220 */ /* 0x000fe40000410000 */
[----:B------:R-:W-:-:S02]  /*1310*/  FADD.FTZ R148, R159, R172 ;  /* 0x000000ac9f947221 */ /* 0x000fc40000010000 */
[----:B------:R-:W-:Y:S01]  /*1320*/  FFMA.FTZ R158, R171, R172, R158 ;  /* 0x000000acab9e7223 */ /* 0x000fe2000001009e */
[--C-:B------:R-:W-:Y:S01]  /*1330*/  PRMT R186, RZ, 0x5410, R150.reuse ;  /* 0x00005410ffba7816 */ /* 0x100fe20000000096 */
[----:B------:R-:W-:Y:S01]  /*1340*/  FMUL.FTZ R185, R169, R182 ;  /* 0x000000b6a9b97220 */ /* 0x000fe20000410000 */
[----:B------:R-:W-:Y:S01]  /*1350*/  PRMT R188, RZ, 0x7610, R150 ;  /* 0x00007610ffbc7816 */ /* 0x000fe20000000096 */
[----:B------:R-:W-:Y:S01]  /*1360*/  FADD.FTZ R52, R52, R149 ;  /* 0x0000009534347221 */ /* 0x000fe20000010000 */
[----:B------:R-:W-:Y:S01]  /*1370*/  PRMT R150, RZ, 0x7610, R153 ;  /* 0x00007610ff967816 */ /* 0x000fe20000000099 */
        /* <DEDUP_REMOVED lines=11> */
[----:B------:R-:W-:-:S02]  /*1430*/  FMUL.FTZ R187, R169, R186 ;  /* 0x000000baa9bb7220 */ /* 0x000fc40000410000 */
[----:B------:R-:W-:Y:S02]  /*1440*/  FMUL.FTZ R186, R112, R153 ;  /* 0x0000009970ba7220 */ /* 0x000fe40000410000 */
[C---:B------:R-:W-:Y:S02]  /*1450*/  FADD.FTZ R188, -R157.reuse, R188 ;  /* 0x000000bc9dbc7221 */ /* 0x040fe40000010100 */
[----:B------:R-:W-:Y:S02]  /*1460*/  FADD.FTZ R149, R148, R189 ;  /* 0x000000bd94957221 */ /* 0x000fe40000010000 */
[----:B------:R-:W-:Y:S01]  /*1470*/  FFMA.FTZ R158, R182, R189, R158 ;  /* 0x000000bdb69e7223 */ /* 0x000fe2000001009e */
[----:B------:R-:W-:Y:S01]  /*1480*/  PRMT R161, RZ, 0x5410, R155 ;  /* 0x00005410ffa17816 */ /* 0x000fe2000000009b */
        /* <DEDUP_REMOVED lines=28> */
[C---:B------:R-:W-:Y:S02]  /*1650*/  FFMA.FTZ R83, R194.reuse, R162, R83 ;  /* 0x000000a2c2537223 */ /* 0x040fe40000010053 */
[----:B------:R-:W-:Y:S02]  /*1660*/  FADD.FTZ R159, R149, R192 ;  /* 0x000000c0959f7221 */ /* 0x000fe40000010000 */
[----:B------:R-:W-:Y:S02]  /*1670*/  FFMA.FTZ R158, R194, R192, R151 ;  /* 0x000000c0c29e7223 */ /* 0x000fe40000010097 */
.L_x_3192:
[----:B------:R-:W-:Y:S05]  /*1680*/  BSYNC B0 ;  /* 0x0000000000007941 */ /* 0x000fea0003800000 */
.L_x_3191:
        /* <DEDUP_REMOVED lines=18> */
[--C-:B0-----:R-:W-:Y:S02]  /*17b0*/  PRMT R162, RZ, 0x5410, R149.reuse ;  /* 0x00005410ffa27816 */ /* 0x101fe40000000095 */
[----:B------:R-:W-:Y:S02]  /*17c0*/  PRMT R196, RZ, 0x7610, R149 ;  /* 0x00007610ffc47816 */ /* 0x000fe40000000095 */
[----:B------:R-:W-:Y:S01]  /*17d0*/  PRMT R198, RZ, 0x5410, R150 ;  /* 0x00005410ffc67816 */ /* 0x000fe20000000096 */
[C---:B------:R-:W-:Y:S01]  /*17e0*/  FADD.FTZ R160, -R157.reuse, R160 ;  /* 0x000000a09da07221 */ /* 0x040fe20000010100 */
[----:B---3--:R-:W-:Y:S01]  /*17f0*/  PRMT R149, RZ, 0x5410, R152 ;  /* 0x00005410ff957816 */ /* 0x008fe20000000098 */
[C---:B------:R-:W-:Y:S01]  /*1800*/  FADD.FTZ R148, -R157.reuse, R148 ;  /* 0x000000949d947221 */ /* 0x040fe20000010100 */
[----:B------:R-:W-:Y:S01]  /*1810*/  PRMT R152, RZ, 0x7610, R152 ;  /* 0x00007610ff987816 */ /* 0x000fe20000000098 */
        /* <DEDUP_REMOVED lines=12> */
[----:B------:R-:W-:Y:S02]  /*18e0*/  FFMA.FTZ R158, R173, R198, R158 ;  /* 0x000000c6ad9e7223 */ /* 0x000fe4000001009e */
[C---:B------:R-:W-:Y:S01]  /*18f0*/  FADD.FTZ R208, -R157.reuse, R150 ;  /* 0x000000969dd07221 */ /* 0x040fe20000010100 */
[----:B------:R-:W-:Y:S01]  /*1900*/  PRMT R150, RZ, 0x7610, R153 ;  /* 0x00007610ff967816 */ /* 0x000fe20000000099 */
[----:B------:R-:W-:Y:S02]  /*1910*/  FADD.FTZ R210, -R157, R202 ;  /* 0x000000ca9dd27221 */ /* 0x000fe40000010100 */
[----:B------:R-:W-:Y:S02]  /*1920*/  FADD.FTZ R44, R44, R149 ;  /* 0x000000952c2c7221 */ /* 0x000fe40000010000 */
[----:B------:R-:W-:Y:S02]  /*1930*/  FFMA.FTZ R76, R173, R149, R76 ;  /* 0x00000095ad4c7223 */ /* 0x000fe4000001004c */
        /* <DEDUP_REMOVED lines=10> */
[----:B------:R-:W-:Y:S02]  /*19e0*/  FADD.FTZ R212, -R157, R206 ;  /* 0x000000ce9dd47221 */ /* 0x000fe40000010100 */
[C---:B------:R-:W-:Y:S02]  /*19f0*/  FMUL.FTZ R201, R169.reuse, R204 ;  /* 0x000000cca9c97220 */ /* 0x040fe40000410000 */
        /* <DEDUP_REMOVED lines=33> */
.L_x_3194:
[----:B------:R-:W-:Y:S05]  /*1c10*/  BSYNC B0 ;  /* 0x0000000000007941 */ /* 0x000fea0003800000 */
.L_x_3193:
        /* <DEDUP_REMOVED lines=9> */
.L_x_3206:
        /* <DEDUP_REMOVED lines=18> */
.L_x_3207:
        /* <DEDUP_REMOVED lines=43> */
[----:B------:R-:W-:-:S02]  /*2080*/  FMUL.FTZ R158, R169, R150 ;  /* 0x00000096a99e7220 */ /* 0x000fc40000410000 */
[----:B------:R-:W-:Y:S02]  /*2090*/  FADD.FTZ R148, R16, -R149 ;  /* 0x8000009510947221 */ /* 0x000fe40000010000 */
[----:B------:R-:W-:Y:S02]  /*20a0*/  FFMA.FTZ R149, R5, R156, R157 ;  /* 0x0000009c05957223 */ /* 0x000fe4000001009d */
[C---:B------:R-:W-:Y:S02]  /*20b0*/  FMUL.FTZ R160, R169.reuse, R148 ;  /* 0x00000094a9a07220 */ /* 0x040fe40000410000 */
[----:B------:R-:W-:Y:S01]  /*20c0*/  FADD.FTZ R148, R8, -R149 ;  /* 0x8000009508947221 */ /* 0x000fe20000010000 */
[--C-:B------:R-:W-:Y:S01]  /*20d0*/  @P6 PRMT R149, RZ, 0x7610, R38.reuse ;  /* 0x00007610ff956816 */ /* 0x100fe20000000026 */
[----:B------:R-:W-:Y:S01]  /*20e0*/  FFMA.FTZ R150, R6, R156, R157 ;  /* 0x0000009c06967223 */ /* 0x000fe2000001009d */
[----:B------:R-:W-:Y:S01]  /*20f0*/  @P6 PRMT R151, RZ, 0x5410, R38 ;  /* 0x00005410ff976816 */ /* 0x000fe20000000026 */
[----:B------:R-:W-:-:S02]  /*2100*/  FMUL.FTZ R148, R169, R148 ;  /* 0x00000094a9947220 */ /* 0x000fc40000410000 */
[----:B------:R-:W-:Y:S01]  /*2110*/  @P6 FADD.FTZ R160, R160, R149 ;  /* 0x00000095a0a06221 */ /* 0x000fe20000010000 */
[----:B------:R-:W-:Y:S01]  /*2120*/  @P6 PRMT R149, RZ, 0x5410, R36 ;  /* 0x00005410ff956816 */ /* 0x000fe20000000024 */
[----:B------:R-:W-:Y:S02]  /*2130*/  FADD.FTZ R150, R7, -R150 ;  /* 0x8000009607967221 */ /* 0x000fe40000010000 */
[----:B------:R-:W-:Y:S02]  /*2140*/  @P6 FADD.FTZ R158, R158, R151 ;  /* 0x000000979e9e6221 */ /* 0x000fe40000010000 */
[----:B------:R-:W-:Y:S01]  /*2150*/  @P6 FADD.FTZ R148, R148, R149 ;  /* 0x0000009594946221 */ /* 0x000fe20000010000 */
[----:B------:R-:W-:Y:S01]  /*2160*/  @P6 PRMT R149, RZ, 0x7610, R36 ;  /* 0x00007610ff956816 */ /* 0x000fe20000000024 */
[----:B------:R-:W-:Y:S02]  /*2170*/  FMUL.FTZ R150, R169, R150 ;  /* 0x00000096a9967220 */ /* 0x000fe40000410000 */
[----:B------:R-:W-:-:S02]  /*2180*/  FMUL.FTZ R151, R158, R211 ;  /* 0x000000d39e977220 */ /* 0x000fc40000410000 */
[----:B------:R-:W-:Y:S02]  /*2190*/  @P6 FADD.FTZ R150, R150, R149 ;  /* 0x0000009596966221 */ /* 0x000fe40000010000 */
[-C--:B------:R-:W-:Y:S02]  /*21a0*/  FFMA.FTZ R149, R9, R156.reuse, R157 ;  /* 0x0000009c09957223 */ /* 0x080fe4000001009d */
[----:B------:R-:W-:Y:S02]  /*21b0*/  FMUL.FTZ R151, R151, c[0x0][0x1e8] ;  /* 0x00007a0097977a20 */ /* 0x000fe40000410000 */
[----:B------:R-:W-:Y:S02]  /*21c0*/  FADD.FTZ R152, R12, -R149 ;  /* 0x800000950c987221 */ /* 0x000fe40000010000 */
[----:B------:R-:W-:Y:S01]  /*21d0*/  FFMA.FTZ R149, R17, R156, R157 ;  /* 0x0000009c11957223 */ /* 0x000fe2000001009d */
[----:B------:R-:W-:Y:S01]  /*21e0*/  FSEL R205, R151, RZ, P0 ;  /* 0x000000ff97cd7208 */ /* 0x000fe20000000000 */
[----:B------:R-:W-:Y:S01]  /*21f0*/  FMUL.FTZ R152, R169, R152 ;  /* 0x00000098a9987220 */ /* 0x000fe20000410000 */
[----:B------:R-:W-:Y:S01]  /*2200*/  ISETP.NE.U32.AND P0, PT, RZ, c[0x0][0x258], PT ;  /* 0x00009600ff007a0c */ /* 0x000fe20003f05070 */
[----:B------:R-:W-:Y:S01]  /*2210*/  FADD.FTZ R162, R18, -R149 ;  /* 0x8000009512a27221 */ /* 0x000fe20000010000 */
[----:B------:R-:W-:Y:S01]  /*2220*/  @P6 PRMT R149, RZ, 0x5410, R37 ;  /* 0x00005410ff956816 */ /* 0x000fe20000000025 */
[----:B------:R-:W-:Y:S01]  /*2230*/  FADD.FTZ R154, R13, -R154 ;  /* 0x8000009a0d9a7221 */ /* 0x000fe20000010000 */
[----:B------:R-:W-:Y:S01]  /*2240*/  ISETP.NE.AND.EX P0, PT, RZ, c[0x0][0x25c], PT, P0 ;  /* 0x00009700ff007a0c */ /* 0x000fe20003f05300 */
[----:B------:R-:W-:-:S02]  /*2250*/  FFMA.FTZ R204, R20, R156, R157 ;  /* 0x0000009c14cc7223 */ /* 0x000fc4000001009d */
[----:B------:R-:W-:Y:S01]  /*2260*/  @P6 FADD.FTZ R152, R152, R149 ;  /* 0x0000009598986221 */ /* 0x000fe20000010000 */
[----:B------:R-:W-:Y:S01]  /*2270*/  @P6 PRMT R149, RZ, 0x7610, R37 ;  /* 0x00007610ff956816 */ /* 0x000fe20000000025 */
[C---:B------:R-:W-:Y:S02]  /*2280*/  FMUL.FTZ R154, R169.reuse, R154 ;  /* 0x0000009aa99a7220 */ /* 0x040fe40000410000 */
[----:B------:R-:W-:Y:S02]  /*2290*/  FMUL.FTZ R162, R169, R162 ;  /* 0x000000a2a9a27220 */ /* 0x000fe40000410000 */
[----:B------:R-:W-:Y:S01]  /*22a0*/  @P6 FADD.FTZ R154, R154, R149 ;  /* 0x000000959a9a6221 */ /* 0x000fe20000010000 */
[----:B------:R-:W-:Y:S01]  /*22b0*/  @P6 PRMT R149, RZ, 0x5410, R39 ;  /* 0x00005410ff956816 */ /* 0x000fe20000000027 */
[----:B------:R-:W-:Y:S02]  /*22c0*/  FADD.FTZ R204, R19, -R204 ;  /* 0x800000cc13cc7221 */ /* 0x000fe40000010000 */
[----:B------:R-:W-:Y:S01]  /*22d0*/  @P0 F2FP.BF16.PACK_AB R155, RZ, R160 ;  /* 0x000000a0ff9b023e */ /* 0x000fe200000010ff */
[-C--:B------:R-:W-:Y:S01]  /*22e0*/  FMUL.FTZ R160, R160, R211.reuse ;  /* 0x000000d3a0a07220 */ /* 0x080fe20000410000 */
[----:B------:R-:W-:Y:S01]  /*22f0*/  @P0 F2FP.BF16.PACK_AB R151, RZ, R152 ;  /* 0x00000098ff97023e */ /* 0x000fe200000010ff */
[----:B------:R-:W-:Y:S01]  /*2300*/  @P6 FADD.FTZ R162, R162, R149 ;  /* 0x00000095a2a26221 */ /* 0x000fe20000010000 */
[----:B------:R-:W-:Y:S01]  /*2310*/  @P6 PRMT R149, RZ, 0x7610, R39 ;  /* 0x00007610ff956816 */ /* 0x000fe20000000027 */
[----:B------:R-:W-:Y:S01]  /*2320*/  FMUL.FTZ R204, R169, R204 ;  /* 0x000000cca9cc7220 */ /* 0x000fe20000410000 */
[----:B------:R-:W-:Y:S01]  /*2330*/  @P0 F2FP.BF16.PACK_AB R159, RZ, R154 ;  /* 0x0000009aff9f023e */ /* 0x000fe200000010ff */
[----:B------:R-:W-:Y:S01]  /*2340*/  FMUL.FTZ R160, R160, c[0x0][0x1e8] ;  /* 0x00007a00a0a07a20 */ /* 0x000fe20000410000 */
[----:B------:R-:W-:Y:S01]  /*2350*/  @P0 F2FP.BF16.PACK_AB R153, RZ, R158 ;  /* 0x0000009eff99023e */ /* 0x000fe200000010ff */
[----:B------:R-:W-:Y:S01]  /*2360*/  @P6 FADD.FTZ R204, R204, R149 ;  /* 0x00000095cccc6221 */ /* 0x000fe20000010000 */
[----:B------:R-:W-:Y:S01]  /*2370*/  LOP3.LUT P6, RZ, R179, 0xff00, RZ, 0xc0, !PT ;  /* 0x0000ff00b3ff7812 */ /* 0x000fe200078cc0ff */
        /* <DEDUP_REMOVED lines=48> */
.L_x_3198:
[----:B------:R-:W-:Y:S05]  /*2680*/  BSYNC B0 ;  /* 0x0000000000007941 */ /* 0x000fea0003800000 */
.L_x_3197:
        /* <DEDUP_REMOVED lines=107> */
.L_x_3200:
[----:B------:R-:W-:Y:S05]  /*2d40*/  BSYNC B0 ;  /* 0x0000000000007941 */ /* 0x000fea0003800000 */
.L_x_3199:
        /* <DEDUP_REMOVED lines=107> */
.L_x_3202:
[----:B------:R-:W-:Y:S05]  /*3400*/  BSYNC B0 ;  /* 0x0000000000007941 */ /* 0x000fea0003800000 */
.L_x_3201:
        /* <DEDUP_REMOVED lines=9> */
[----:B------:R-:W-:Y:S01]  /*34a0*/  FADD.FTZ R150, R203, -R150 ;  /* 0x80000096cb967221 */ /* 0x000fe20000010000 */
[----:B------:R-:W-:Y:S01]  /*34b0*/  HFMA2.MMA R161, -RZ, RZ, 0, 9.5367431640625e-07 ;  /* 0x00000010ffa17435 */ /* 0x000fe200000001ff */
[----:B------:R-:W-:-:S02]  /*34c0*/  FMUL.FTZ R158, R169, R148 ;  /* 0x00000094a99e7220 */ /* 0x000fc40000410000 */
[----:B------:R-:W-:Y:S02]  /*34d0*/  FMUL.FTZ R160, R169, R150 ;  /* 0x00000096a9a07220 */ /* 0x000fe40000410000 */
[-CC-:B------:R-:W-:Y:S02]  /*34e0*/  FFMA.FTZ R150, R196, R156.reuse, R157.reuse ;  /* 0x0000009cc4967223 */ /* 0x180fe4000001009d */
[-CC-:B------:R-:W-:Y:S02]  /*34f0*/  FFMA.FTZ R151, R195, R156.reuse, R157.reuse ;  /* 0x0000009cc3977223 */ /* 0x180fe4000001009d */
[----:B------:R-:W-:Y:S01]  /*3500*/  @P6 PRMT R149, RZ, 0x5410, R142 ;  /* 0x00005410ff956816 */ /* 0x000fe2000000008e */
[----:B------:R-:W-:Y:S02]  /*3510*/  FADD.FTZ R150, R197, -R150 ;  /* 0x80000096c5967221 */ /* 0x000fe40000010000 */
[----:B------:R-:W-:Y:S02]  /*3520*/  FFMA.FTZ R154, R200, R156, R157 ;  /* 0x0000009cc89a7223 */ /* 0x000fe4000001009d */
[----:B------:R-:W-:Y:S01]  /*3530*/  @P6 FADD.FTZ R158, R158, R149 ;  /* 0x000000959e9e6221 */ /* 0x000fe20000010000 */
[----:B------:R-:W-:Y:S01]  /*3540*/  @P6 PRMT R149, RZ, 0x7610, R142 ;  /* 0x00007610ff956816 */ /* 0x000fe2000000008e */
[----:B------:R-:W-:-:S02]  /*3550*/  FMUL.FTZ R150, R169, R150 ;  /* 0x00000096a9967220 */ /* 0x000fc40000410000 */
[-C--:B------:R-:W-:Y:S02]  /*3560*/  FMUL.FTZ R148, R158, R211.reuse ;  /* 0x000000d39e947220 */ /* 0x080fe40000410000 */
[----:B------:R-:W-:Y:S02]  /*3570*/  @P6 FADD.FTZ R160, R160, R149 ;  /* 0x00000095a0a06221 */ /* 0x000fe40000010000 */
[----:B------:R-:W-:Y:S01]  /*3580*/  FMUL.FTZ R152, R148, c[0x0][0x1e8] ;  /* 0x00007a0094987a20 */ /* 0x000fe20000410000 */
[----:B------:R-:W-:Y:S01]  /*3590*/  MOV R148, R180 ;  /* 0x000000b400947202 */ /* 0x000fe20000000f00 */
[----:B------:R-:W-:Y:S02]  /*35a0*/  FFMA.FTZ R149, R173, R156, R157 ;  /* 0x0000009cad957223 */ /* 0x000fe4000001009d */
[----:B------:R-:W-:Y:S01]  /*35b0*/  FMUL.FTZ R153, R160, R211 ;  /* 0x000000d3a0997220 */ /* 0x000fe20000410000 */
[----:B------:R-:W-:Y:S01]  /*35c0*/  FSEL R159, R152, RZ, P5 ;  /* 0x000000ff989f7208 */ /* 0x000fe20002800000 */
[----:B------:R-:W-:Y:S01]  /*35d0*/  FADD.FTZ R152, R202, -R151 ;  /* 0x80000097ca987221 */ /* 0x000fe20000010000 */
[----:B------:R-:W-:Y:S01]  /*35e0*/  LOP3.LUT P5, RZ, R148, 0xff, RZ, 0xc0, !PT ;  /* 0x000000ff94ff7812 */ /* 0x000fe200078ac0ff */
[----:B------:R-:W-:Y:S01]  /*35f0*/  FADD.FTZ R148, R198, -R149 ;  /* 0x80000095c6947221 */ /* 0x000fe20000010000 */
[----:B------:R-:W-:Y:S01]  /*3600*/  @P6 PRMT R149, RZ, 0x5410, R140 ;  /* 0x00005410ff956816 */ /* 0x000fe2000000008c */
[----:B------:R-:W-:-:S02]  /*3610*/  FMUL.FTZ R153, R153, c[0x0][0x1e8] ;  /* 0x00007a0099997a20 */ /* 0x000fc40000410000 */
[C---:B------:R-:W-:Y:S02]  /*3620*/  FMUL.FTZ R148, R169.reuse, R148 ;  /* 0x00000094a9947220 */ /* 0x040fe40000410000 */
[----:B------:R-:W-:Y:S01]  /*3630*/  FMUL.FTZ R152, R169, R152 ;  /* 0x00000098a9987220 */ /* 0x000fe20000410000 */
[----:B------:R-:W-:Y:S01]  /*3640*/  FSEL R214, R153, RZ, P0 ;  /* 0x000000ff99d67208 */ /* 0x000fe20000000000 */
[----:B------:R-:W-:Y:S01]  /*3650*/  @P6 FADD.FTZ R148, R148, R149 ;  /* 0x0000009594946221 */ /* 0x000fe20000010000 */
[----:B------:R-:W-:Y:S01]  /*3660*/  @P6 PRMT R149, RZ, 0x7610, R140 ;  /* 0x00007610ff956816 */ /* 0x000fe2000000008c */
[----:B------:R-:W-:Y:S01]  /*3670*/  FADD.FTZ R154, R199, -R154 ;  /* 0x8000009ac79a7221 */ /* 0x000fe20000010000 */
[----:B------:R-:W-:Y:S01]  /*3680*/  ISETP.NE.U32.AND P0, PT, RZ, c[0x0][0x258], PT ;  /* 0x00009600ff007a0c */ /* 0x000fe20003f05070 */
[----:B------:R-:W-:Y:S02]  /*3690*/  FFMA.FTZ R155, R207, R156, R157 ;  /* 0x0000009ccf9b7223 */ /* 0x000fe4000001009d */
[----:B------:R-:W-:Y:S01]  /*36a0*/  @P6 FADD.FTZ R150, R150, R149 ;  /* 0x0000009596966221 */ /* 0x000fe20000010000 */
[----:B------:R-:W-:Y:S01]  /*36b0*/  @P6 PRMT R149, RZ, 0x5410, R141 ;  /* 0x00005410ff956816 */ /* 0x000fe2000000008d */
[----:B------:R-:W-:Y:S01]  /*36c0*/  FMUL.FTZ R154, R169, R154 ;  /* 0x0000009aa99a7220 */ /* 0x000fe20000410000 */
[----:B------:R-:W-:Y:S01]  /*36d0*/  ISETP.NE.AND.EX P0, PT, RZ, c[0x0][0x25c], PT, P0 ;  /* 0x00009700ff007a0c */ /* 0x000fe20003f05300 */
[----:B------:R-:W-:-:S02]  /*36e0*/  FFMA.FTZ R162, R212, R156, R157 ;  /* 0x0000009cd4a27223 */ /* 0x000fc4000001009d */
[----:B------:R-:W-:Y:S01]  /*36f0*/  @P6 FADD.FTZ R152, R152, R149 ;  /* 0x0000009598986221 */ /* 0x000fe20000010000 */
[----:B------:R-:W-:Y:S01]  /*3700*/  @P6 PRMT R149, RZ, 0x7610, R141 ;  /* 0x00007610ff956816 */ /* 0x000fe2000000008d */
[----:B------:R-:W-:Y:S02]  /*3710*/  FADD.FTZ R156, R210, -R155 ;  /* 0x8000009bd29c7221 */ /* 0x000fe40000010000 */
[----:B------:R-:W-:Y:S02]  /*3720*/  FADD.FTZ R204, R209, -R162 ;  /* 0x800000a2d1cc7221 */ /* 0x000fe40000010000 */
[----:B------:R-:W-:Y:S01]  /*3730*/  @P6 FADD.FTZ R154, R154, R149 ;  /* 0x000000959a9a6221 */ /* 0x000fe20000010000 */
[----:B------:R-:W-:Y:S01]  /*3740*/  @P6 PRMT R149, RZ, 0x5410, R143 ;  /* 0x00005410ff956816 */ /* 0x000fe2000000008f */
[C---:B------:R-:W-:Y:S02]  /*3750*/  FMUL.FTZ R162, R169.reuse, R156 ;  /* 0x0000009ca9a27220 */ /* 0x040fe40000410000 */
[----:B------:R-:W-:Y:S01]  /*3760*/  FMUL.FTZ R204, R169, R204 ;  /* 0x000000cca9cc7220 */ /* 0x000fe20000410000 */
[----:B------:R-:W-:Y:S01]  /*3770*/  @P0 F2FP.BF16.PACK_AB R151, RZ, R152 ;  /* 0x00000098ff97023e */ /* 0x000fe200000010ff */
[----:B------:R-:W-:Y:S01]  /*3780*/  @P6 FADD.FTZ R162, R162, R149 ;  /* 0x00000095a2a26221 */ /* 0x000fe20000010000 */
[----:B------:R-:W-:Y:S01]  /*3790*/  @P6 PRMT R149, RZ, 0x7610, R143 ;  /* 0x00007610ff956816 */ /* 0x000fe2000000008f */
[-C--:B------:R-:W-:Y:S01]  /*37a0*/  FMUL.FTZ R152, R152, R211.reuse ;  /* 0x000000d398987220 */ /* 0x080fe20000410000 */
        /* <DEDUP_REMOVED lines=9> */
[----:B------:R-:W-:Y:S01]  /*3840*/  FMUL.FTZ R154, R154, c[0x0][0x1e8] ;  /* 0x00007a009a9a7a20 */ /* 0x000fe20000410000 */
[----:B------:R-:W-:Y:S01]  /*3850*/  FSEL R152, R152, RZ, P6 ;  /* 0x000000ff98987208 */ /* 0x000fe20003000000 */
[----:B------:R-:W-:Y:S01]  /*3860*/  FMUL.FTZ R148, R148, c[0x0][0x1e8] ;  /* 0x00007a0094947a20 */ /* 0x000fe20000410000 */
[----:B------:R-:W-:Y:S01]  /*3870*/  LOP3.LUT P6, RZ, R180, 0xff000000, RZ, 0xc0, !PT ;  /* 0xff000000b4ff7812 */ /* 0x000fe200078cc0ff */
[-C--:B------:R-:W-:Y:S01]  /*3880*/  FMUL.FTZ R150, R150, R211.reuse ;  /* 0x000000d396967220 */ /* 0x080fe20000410000 */
[----:B------:R-:W-:Y:S01]  /*3890*/  @P0 PRMT R145, R151, 0x7610, R145 ;  /* 0x0000761097910816 */ /* 0x000fe20000000091 */
        /* <DEDUP_REMOVED lines=21> */
[----:B------:R-:W-:Y:S01]  /*39f0*/  F2FP.BF16.PACK_AB R149, R155, R152 ;  /* 0x000000989b95723e */ /* 0x000fe200000010ff */
[-C--:B------:R-:W-:Y:S01]  /*3a00*/  @P5 IMAD.WIDE.U32 R152, R0, R161.reuse, c[0x0][0x258] ;  /* 0x0000960000985625 */ /* 0x080fe200078e00a1 */
[----:B------:R-:W-:Y:S02]  /*3a10*/  @P0 PRMT R146, R146, 0x5410, R160 ;  /* 0x0000541092920816 */ /* 0x000fe400000000a0 */
[----:B------:R-:W-:Y:S01]  /*3a20*/  F2FP.BF16.PACK_AB R148, R151, R148 ;  /* 0x000000949794723e */ /* 0x000fe200000010ff */
[----:B------:R-:W-:Y:S01]  /*3a30*/  IMAD.WIDE.U32 R154, R0, R161, c[0x0][0x248] ;  /* 0x00009200009a7625 */ /* 0x000fe200078e00a1 */
[----:B------:R-:W-:Y:S02]  /*3a40*/  @P0 PRMT R145, R145, 0x5410, R157 ;  /* 0x0000541091910816 */ /* 0x000fe4000000009d */
[----:B------:R-:W-:Y:S02]  /*3a50*/  @P0 PRMT R144, R144, 0x5410, R156 ;  /* 0x0000541090900816 */ /* 0x000fe4000000009c */
[----:B------:R-:W-:-:S02]  /*3a60*/  @P0 PRMT R147, R147, 0x5410, R204 ;  /* 0x0000541093930816 */ /* 0x000fc400000000cc */
[----:B------:R-:W-:Y:S02]  /*3a70*/  F2FP.BF16.PACK_AB R150, R214, R159 ;  /* 0x0000009fd696723e */ /* 0x000fe400000010ff */
[----:B------:R-:W-:Y:S01]  /*3a80*/  F2FP.BF16.PACK_AB R151, R211, R162 ;  /* 0x000000a2d397723e */ /* 0x000fe200000010ff */
[----:B------:R0:W-:Y:S04]  /*3a90*/  @P5 STG.E.128 [R152.64], R144 ;  /* 0x0000009098005986 */ /* 0x0001e8000c101d04 */
[----:B------:R0:W-:Y:S02]  /*3aa0*/  STG.E.128 [R154.64], R148 ;  /* 0x000000949a007986 */ /* 0x0001e4000c101d04 */
.L_x_3204:
[----:B------:R-:W-:Y:S05]  /*3ab0*/  BSYNC B0 ;  /* 0x0000000000007941 */ /* 0x000fea0003800000 */
.L_x_3203:
[----:B------:R-:W-:Y:S02]  /*3ac0*/  IADD3 R3, R3, c[0x0][0x160], RZ ;  /* 0x0000580003037a10 */ /* 0x000fe40007ffe0ff */
[----:B------:R-:W-:Y:S02]  /*3ad0*/  LOP3.LUT P5, RZ, R2, 0xff, RZ, 0xc0, !PT ;  /* 0x000000ff02ff7812 */ /* 0x000fe400078ac0ff */
[----:B------:R-:W-:-:S02]  /*3ae0*/  ISETP.GE.AND P0, PT, R3, c[0x0][0x164], PT ;  /* 0x0000590003007a0c */ /* 0x000fc40003f06270 */
[----:B------:R-:W-:-:S11]  /*3af0*/  SEL R2, RZ, 0x1, P5 ;  /* 0x00000001ff027807 */ /* 0x000fd60002800000 */
[----:B0-----:R-:W-:Y:S01]  /*3b00*/  @P0 CALL.REL.NOINC `(.L_x_3186) ;  /* 0x0000001000000944 */ /* 0x001fe20003c00000 */
[----:B------:R-:W-:Y:S05]  /*3b10*/  BRA `(.L_x_3205) ;  /* 0xffffc94000007947 */ /* 0x000fea000383ffff */
.L_x_3186:
        /* <DEDUP_REMOVED lines=39> */
.L_x_3195:
[----:B------:R-:W-:Y:S02]  /*3d90*/  MOV R153, R159 ;  /* 0x0000009f00997202 */ /* 0x000fe40000000f00 */
[----:B------:R-:W-:-:S02]  /*3da0*/  MOV R160, 0x10 ;  /* 0x0000001000a07802 */ /* 0x000fc40000000f00 */
[----:B------:R-:W-:Y:S02]  /*3db0*/  MOV R205, 0x1f ;  /* 0x0000001f00cd7802 */ /* 0x000fe40000000f00 */
[----:B------:R-:W-:Y:S02]  /*3dc0*/  MOV R162, 0xffffffff ;  /* 0xffffffff00a27802 */ /* 0x000fe40000000f00 */
[----:B------:R-:W-:Y:S02]  /*3dd0*/  MOV R148, 0x3df0 ;  /* 0x00003df000947802 */ /* 0x000fe40000000f00 */
[----:B------:R-:W-:Y:S05]  /*3de0*/  CALL.REL.NOINC `($__internal_48_$__cuda_sm70_shflsync_down_p) ;  /* 0x0000045000007944 */ /* 0x000fea0003c00000 */
[----:B-1----:R-:W-:Y:S01]  /*3df0*/  MOV R152, R205 ;  /* 0x000000cd00987202 */ /* 0x002fe20000000f00 */
[----:B0-----:R-:W-:Y:S05]  /*3e00*/  BRA `(.L_x_3206) ;  /* 0xffffdea000007947 */ /* 0x001fea000383ffff */
.L_x_3196:
[----:B------:R-:W-:Y:S01]  /*3e10*/  HFMA2.MMA R160, -RZ, RZ, 0, 9.5367431640625e-07 ;  /* 0x00000010ffa07435 */ /* 0x000fe200000001ff */
[----:B------:R-:W-:Y:S02]  /*3e20*/  MOV R153, R158 ;  /* 0x0000009e00997202 */ /* 0x000fe40000000f00 */
[----:B------:R-:W-:Y:S02]  /*3e30*/  MOV R205, 0x1f ;  /* 0x0000001f00cd7802 */ /* 0x000fe40000000f00 */
[----:B------:R-:W-:-:S02]  /*3e40*/  MOV R162, 0xffffffff ;  /* 0xffffffff00a27802 */ /* 0x000fc40000000f00 */
[----:B------:R-:W-:Y:S02]  /*3e50*/  MOV R148, 0x3e70 ;  /* 0x00003e7000947802 */ /* 0x000fe40000000f00 */
[----:B01----:R-:W-:Y:S05]  /*3e60*/  CALL.REL.NOINC `($__internal_48_$__cuda_sm70_shflsync_down_p) ;  /* 0x000003d000007944 */ /* 0x003fea0003c00000 */
[----:B------:R-:W-:Y:S01]  /*3e70*/  FADD.FTZ R152, R152, R159 ;  /* 0x0000009f98987221 */ /* 0x000fe20000010000 */
[----:B0-----:R-:W-:Y:S01]  /*3e80*/  HFMA2.MMA R160, -RZ, RZ, 0, 4.76837158203125e-07 ;  /* 0x00000008ffa07435 */ /* 0x001fe200000001ff */
[----:B-1----:R-:W-:Y:S01]  /*3e90*/  FADD.FTZ R158, R158, R205 ;  /* 0x000000cd9e9e7221 */ /* 0x002fe20000010000 */
[----:B------:R-:W-:Y:S02]  /*3ea0*/  MOV R205, 0x1f ;  /* 0x0000001f00cd7802 */ /* 0x000fe40000000f00 */
[----:B------:R-:W-:Y:S02]  /*3eb0*/  MOV R162, 0xffffffff ;  /* 0xffffffff00a27802 */ /* 0x000fe40000000f00 */
[----:B------:R-:W-:Y:S02]  /*3ec0*/  MOV R153, R152 ;  /* 0x0000009800997202 */ /* 0x000fe40000000f00 */
[----:B------:R-:W-:Y:S02]  /*3ed0*/  MOV R148, 0x3ef0 ;  /* 0x00003ef000947802 */ /* 0x000fe40000000f00 */
[----:B------:R-:W-:Y:S05]  /*3ee0*/  CALL.REL.NOINC `($__internal_48_$__cuda_sm70_shflsync_down_p) ;  /* 0x0000035000007944 */ /* 0x000fea0003c00000 */
[----:B0-----:R-:W-:Y:S01]  /*3ef0*/  HFMA2.MMA R160, -RZ, RZ, 0, 4.76837158203125e-07 ;  /* 0x00000008ffa07435 */ /* 0x001fe200000001ff */
[----:B-1----:R-:W-:-:S02]  /*3f00*/  MOV R151, R205 ;  /* 0x000000cd00977202 */ /* 0x002fc40000000f00 */
[----:B------:R-:W-:Y:S02]  /*3f10*/  MOV R153, R158 ;  /* 0x0000009e00997202 */ /* 0x000fe40000000f00 */
[----:B------:R-:W-:Y:S02]  /*3f20*/  MOV R205, 0x1f ;  /* 0x0000001f00cd7802 */ /* 0x000fe40000000f00 */
[----:B------:R-:W-:Y:S02]  /*3f30*/  MOV R162, 0xffffffff ;  /* 0xffffffff00a27802 */ /* 0x000fe40000000f00 */
[----:B------:R-:W-:Y:S02]  /*3f40*/  MOV R148, 0x3f60 ;  /* 0x00003f6000947802 */ /* 0x000fe40000000f00 */
[----:B------:R-:W-:Y:S05]  /*3f50*/  CALL.REL.NOINC `($__internal_48_$__cuda_sm70_shflsync_down_p) ;  /* 0x000002e000007944 */ /* 0x000fea0003c00000 */
[----:B------:R-:W-:Y:S01]  /*3f60*/  FADD.FTZ R152, R151, R152 ;  /* 0x0000009897987221 */ /* 0x000fe20000010000 */
[----:B0-----:R-:W-:Y:S01]  /*3f70*/  HFMA2.MMA R160, -RZ, RZ, 0, 2.384185791015625e-07 ;  /* 0x00000004ffa07435 */ /* 0x001fe200000001ff */
[----:B-1----:R-:W-:Y:S01]  /*3f80*/  FADD.FTZ R158, R158, R205 ;  /* 0x000000cd9e9e7221 */ /* 0x002fe20000010000 */
[----:B------:R-:W-:Y:S02]  /*3f90*/  MOV R205, 0x1f ;  /* 0x0000001f00cd7802 */ /* 0x000fe40000000f00 */
[----:B------:R-:W-:-:S02]  /*3fa0*/  MOV R162, 0xffffffff ;  /* 0xffffffff00a27802 */ /* 0x000fc40000000f00 */
[----:B------:R-:W-:Y:S02]  /*3fb0*/  MOV R153, R152 ;  /* 0x0000009800997202 */ /* 0x000fe40000000f00 */
[----:B------:R-:W-:Y:S02]  /*3fc0*/  MOV R148, 0x3fe0 ;  /* 0x00003fe000947802 */ /* 0x000fe40000000f00 */
[----:B------:R-:W-:Y:S05]  /*3fd0*/  CALL.REL.NOINC `($__internal_48_$__cuda_sm70_shflsync_down_p) ;  /* 0x0000026000007944 */ /* 0x000fea0003c00000 */
[----:B0-----:R-:W-:Y:S01]  /*3fe0*/  HFMA2.MMA R160, -RZ, RZ, 0, 2.384185791015625e-07 ;  /* 0x00000004ffa07435 */ /* 0x001fe200000001ff */
[----:B-1----:R-:W-:Y:S02]  /*3ff0*/  MOV R151, R205 ;  /* 0x000000cd00977202 */ /* 0x002fe40000000f00 */
[----:B------:R-:W-:Y:S02]  /*4000*/  MOV R153, R158 ;  /* 0x0000009e00997202 */ /* 0x000fe40000000f00 */
[----:B------:R-:W-:Y:S02]  /*4010*/  MOV R205, 0x1f ;  /* 0x0000001f00cd7802 */ /* 0x000fe40000000f00 */
[----:B------:R-:W-:Y:S02]  /*4020*/  MOV R162, 0xffffffff ;  /* 0xffffffff00a27802 */ /* 0x000fe40000000f00 */
[----:B------:R-:W-:-:S02]  /*4030*/  MOV R148, 0x4050 ;  /* 0x0000405000947802 */ /* 0x000fc40000000f00 */
[----:B------:R-:W-:Y:S05]  /*4040*/  CALL.REL.NOINC `($__internal_48_$__cuda_sm70_shflsync_down_p) ;  /* 0x000001f000007944 */ /* 0x000fea0003c00000 */
[----:B------:R-:W-:Y:S01]  /*4050*/  FADD.FTZ R152, R151, R152 ;  /* 0x0000009897987221 */ /* 0x000fe20000010000 */
[----:B0-----:R-:W-:Y:S01]  /*4060*/  HFMA2.MMA R160, -RZ, RZ, 0, 1.1920928955078125e-07 ;  /* 0x00000002ffa07435 */ /* 0x001fe200000001ff */
[----:B-1----:R-:W-:Y:S01]  /*4070*/  FADD.FTZ R156, R158, R205 ;  /* 0x000000cd9e9c7221 */ /* 0x002fe20000010000 */
[----:B------:R-:W-:-:S02]  /*4080*/  MOV R205, 0x1f ;  /* 0x0000001f00cd7802 */ /* 0x000fc40000000f00 */
[----:B------:R-:W-:Y:S02]  /*4090*/  MOV R162, 0xffffffff ;  /* 0xffffffff00a27802 */ /* 0x000fe40000000f00 */
[----:B------:R-:W-:Y:S02]  /*40a0*/  MOV R153, R152 ;  /* 0x0000009800997202 */ /* 0x000fe40000000f00 */
[----:B------:R-:W-:Y:S02]  /*40b0*/  MOV R148, 0x40d0 ;  /* 0x000040d000947802 */ /* 0x000fe40000000f00 */
[----:B------:R-:W-:Y:S05]  /*40c0*/  CALL.REL.NOINC `($__internal_48_$__cuda_sm70_shflsync_down_p) ;  /* 0x0000017000007944 */ /* 0x000fea0003c00000 */
[----:B0-----:R-:W-:Y:S01]  /*40d0*/  HFMA2.MMA R160, -RZ, RZ, 0, 1.1920928955078125e-07 ;  /* 0x00000002ffa07435 */ /* 0x001fe200000001ff */
[----:B-1----:R-:W-:Y:S02]  /*40e0*/  MOV R151, R205 ;  /* 0x000000cd00977202 */ /* 0x002fe40000000f00 */
[----:B------:R-:W-:Y:S02]  /*40f0*/  MOV R153, R156 ;  /* 0x0000009c00997202 */ /* 0x000fe40000000f00 */
[----:B------:R-:W-:Y:S02]  /*4100*/  MOV R205, 0x1f ;  /* 0x0000001f00cd7802 */ /* 0x000fe40000000f00 */
[----:B------:R-:W-:-:S02]  /*4110*/  MOV R162, 0xffffffff ;  /* 0xffffffff00a27802 */ /* 0x000fc40000000f00 */
[----:B------:R-:W-:Y:S02]  /*4120*/  MOV R148, 0x4140 ;  /* 0x0000414000947802 */ /* 0x000fe40000000f00 */
[----:B------:R-:W-:Y:S05]  /*4130*/  CALL.REL.NOINC `($__internal_48_$__cuda_sm70_shflsync_down_p) ;  /* 0x0000010000007944 */ /* 0x000fea0003c00000 */
[----:B------:R-:W-:Y:S01]  /*4140*/  FADD.FTZ R154, R151, R152 ;  /* 0x00000098979a7221 */ /* 0x000fe20000010000 */
[----:B0-----:R-:W-:Y:S01]  /*4150*/  HFMA2.MMA R160, -RZ, RZ, 0, 5.9604644775390625e-08 ;  /* 0x00000001ffa07435 */ /* 0x001fe200000001ff */
[----:B-1----:R-:W-:Y:S01]  /*4160*/  FADD.FTZ R156, R156, R205 ;  /* 0x000000cd9c9c7221 */ /* 0x002fe20000010000 */
[----:B------:R-:W-:Y:S02]  /*4170*/  MOV R205, 0x1f ;  /* 0x0000001f00cd7802 */ /* 0x000fe40000000f00 */
[----:B------:R-:W-:Y:S02]  /*4180*/  MOV R162, 0xffffffff ;  /* 0xffffffff00a27802 */ /* 0x000fe40000000f00 */
[----:B------:R-:W-:Y:S02]  /*4190*/  MOV R153, R154 ;  /* 0x0000009a00997202 */ /* 0x000fe40000000f00 */
[----:B------:R-:W-:Y:S02]  /*41a0*/  MOV R148, 0x41c0 ;  /* 0x000041c000947802 */ /* 0x000fe40000000f00 */
[----:B------:R-:W-:Y:S05]  /*41b0*/  CALL.REL.NOINC `($__internal_48_$__cuda_sm70_shflsync_down_p) ;  /* 0x0000008000007944 */ /* 0x000fea0003c00000 */
[----:B0-----:R-:W-:Y:S01]  /*41c0*/  HFMA2.MMA R160, -RZ, RZ, 0, 5.9604644775390625e-08 ;  /* 0x00000001ffa07435 */ /* 0x001fe200000001ff */
[----:B-1----:R-:W-:-:S02]  /*41d0*/  MOV R155, R205 ;  /* 0x000000cd009b7202 */ /* 0x002fc40000000f00 */
[----:B------:R-:W-:Y:S02]  /*41e0*/  MOV R153, R156 ;  /* 0x0000009c00997202 */ /* 0x000fe40000000f00 */
[----:B------:R-:W-:Y:S02]  /*41f0*/  MOV R205, 0x1f ;  /* 0x0000001f00cd7802 */ /* 0x000fe40000000f00 */
[----:B------:R-:W-:Y:S02]  /*4200*/  MOV R162, 0xffffffff ;  /* 0xffffffff00a27802 */ /* 0x000fe40000000f00 */
[----:B------:R-:W-:Y:S02]  /*4210*/  MOV R148, 0x4230 ;  /* 0x0000423000947802 */ /* 0x000fe40000000f00 */
[----:B------:R-:W-:Y:S05]  /*4220*/  CALL.REL.NOINC `($__internal_48_$__cuda_sm70_shflsync_down_p) ;  /* 0x0000001000007944 */ /* 0x000fea0003c00000 */
[----:B01----:R-:W-:Y:S05]  /*4230*/  BRA `(.L_x_3207) ;  /* 0xffffdb9000007947 */ /* 0x003fea000383ffff */
        .weak           $__internal_48_$__cuda_sm70_shflsync_down_p
        .type           $__internal_48_$__cuda_sm70_shflsync_down_p,@function
        .size           $__internal_48_$__cuda_sm70_shflsync_down_p,(.L_x_11782 - $__internal_48_$__cuda_sm70_shflsync_down_p)
$__internal_48_$__cuda_sm70_shflsync_down_p:
[----:B------:R-:W-:Y:S01]  /*4240*/  HFMA2.MMA R149, -RZ, RZ, 0, 0 ;  /* 0x00000000ff957435 */ /* 0x000fe200000001ff */
[----:B------:R-:W-:Y:S04]  /*4250*/  WARPSYNC R162 ;  /* 0x000000a200007348 */ /* 0x000fe80003800000 */
[----:B------:R0:W1:Y:S01]  /*4260*/  SHFL.DOWN PT, R205, R153, R160, R205 ;  /* 0x080000a099cd7389 */ /* 0x00006200000e00cd */
[----:B------:R-:W-:Y:S05]  /*4270*/  RET.REL.NODEC R148 `(_ZN10layer_norm13ln_bwd_kernelINS_13Kernel_traitsIf13__nv_bfloat16S2_S2_fjLj8192ELj1ELj1ELj8ELj16ENS_18Kernel_traits_baseILj8192EfS2_S2_S2_fjLj256EEEEELb1ELb0ELb0ELb0EEEvNS_9BwdParamsE) ;  /* 0xffffbd8094007950 */ /* 0x000fea0003c3ffff */
.L_x_3208:
        /* <DEDUP_REMOVED lines=16> */
.L_x_11782:


//--------------------- .text._ZN10layer_norm13ln_bwd_kernelINS_13Kernel_traitsIf13__nv_bfloat16S2_S2_fjLj8192ELj1ELj1ELj8ELj16ENS_18Kernel_traits_baseILj8192EfS2_S2_S2_fjLj256EEEEELb1ELb0ELb0ELb1EEEvNS_9BwdParamsE --------------------------
	.section	.text._ZN10layer_norm13ln_bwd_kernelINS_13Kernel_traitsIf13__nv_bfloat16S2_S2_fjLj8192ELj1ELj1ELj8ELj16ENS_18Kernel_traits_baseILj8192EfS2_S2_S2_fjLj256EEEEELb1ELb0ELb0ELb1EEEvNS_9BwdParamsE,"ax",@progbits
	.sectioninfo	@"SHI_REGISTERS=243"
	.align	128
        .global         _ZN10layer_norm13ln_bwd_kernelINS_13Kernel_traitsIf13__nv_bfloat16S2_S2_fjLj8192ELj1ELj1ELj8ELj16ENS_18Kernel_traits_baseILj8192EfS2_S2_S2_fjLj256EEEEELb1ELb0ELb0ELb1EEEvNS_9BwdParamsE
        .type           _ZN10layer_norm13ln_bwd_kernelINS_13Kernel_traitsIf13__nv_bfloat16S2_S2_fjLj8192ELj1ELj1ELj8ELj16ENS_18Kernel_traits_baseILj8192EfS2_S2_S2_fjLj256EEEEELb1ELb0ELb0ELb1EEEvNS_9BwdParamsE,@function
        .size           _ZN10layer_norm13ln_bwd_kernelINS_13Kernel_traitsIf13__nv_bfloat16S2_S2_fjLj8192ELj1ELj1ELj8ELj16ENS_18Kernel_traits_baseILj8192EfS2_S2_S2_fjLj256EEEEELb1ELb0ELb0ELb1EEEvNS_9BwdParamsE,(.L_x_11783 - _ZN10layer_norm13ln_bwd_kernelINS_13Kernel_traitsIf13__nv_bfloat16S2_S2_fjLj8192ELj1ELj1ELj8ELj16ENS_18Kernel_traits_baseILj8192EfS2_S2_S2_fjLj256EEEEELb1ELb0ELb0ELb1EEEvNS_9BwdParamsE)
        .other          _ZN10layer_norm13ln_bwd_kernelINS_13Kernel_traitsIf13__nv_bfloat16S2_S2_fjLj8192ELj1ELj1ELj8ELj16ENS_18Kernel_traits_baseILj8192EfS2_S2_S2_fjLj256EEEEELb1ELb0ELb0ELb1EEEvNS_9BwdParamsE,@"STO_CUDA_ENTRY STV_DEFAULT"
_ZN10layer_norm13ln_bwd_kernelINS_13Kernel_traitsIf13__nv_bfloat16S2_S2_fjLj8192ELj1ELj1ELj8ELj16ENS_18Kernel_traits_baseILj8192EfS2_S2_S2_fjLj256EEEEELb1ELb0ELb0ELb1EEEvNS_9BwdParamsE:
.text._ZN10layer_norm13ln_bwd_kernelINS_13Kernel_traitsIf13__nv_bfloat16S2_S2_fjLj8192ELj1ELj1ELj8ELj16ENS_18Kernel_traits_baseILj8192EfS2_S2_S2_fjLj256EEEEELb1ELb0ELb0ELb1EEEvNS_9BwdParamsE:
        /* <DEDUP_REMOVED lines=40> */
.L_x_3209:
        /* <DEDUP_REMOVED lines=46> */
[----:B0-----:R-:W-:-:S02]  /*0560*/  MOV R0, RZ ;  /* 0x000000ff00007202 */ /* 0x001fc40000000f00 */
.L_x_3214:
        /* <DEDUP_REMOVED lines=35> */
[----:B0-----:R-:W-:-:S03]  /*07a0*/  IMAD.WIDE.U32 R2, R158, R172, c[0x0][0x190] ;  /* 0x000064009e027625 */ /* 0x001fc600078e00ac */
[----:B------:R-:W-:Y:S01]  /*07b0*/  @P0 LEA.HI.X R175, R160, c[0x0][0x1c4], R91, 0x1, P2 ;  /* 0x00007100a0af0a11 */ /* 0x000fe200010f0c5b */
[----:B-1----:R-:W-:Y:S02]  /*07c0*/  IMAD.WIDE.U32 R88, R162, R172, c[0x0][0x190] ;  /* 0x00006400a2587625 */ /* 0x002fe400078e00ac */
[----:B-----5:R-:W5:Y:S04]  /*07d0*/  LDG.E.64 R2, [R2.64] ;  /* 0x0000000402027981 */ /* 0x020f68000c1e1b00 */
[----:B------:R0:W4:Y:S04]  /*07e0*/  @P0 LDG.E.U16 R165, [R174.64] ;  /* 0x00000004aea50981 */ /* 0x000128000c1e1500 */
[----:B------:R-:W5:Y:S01]  /*07f0*/  LDG.E.64 R88, [R88.64] ;  /* 0x0000000458587981 */ /* 0x000f62000c1e1b00 */
[----:B------:R-:W-:-:S04]  /*0800*/  ISETP.NE.U32.AND P1, PT, RZ, c[0x0][0x218], PT ;  /* 0x00008600ff007a0c */ /* 0x000fc80003f25070 */
[----:B------:R-:W-:Y:S01]  /*0810*/  ISETP.NE.AND.EX P1, PT, RZ, c[0x0][0x21c], PT, P1 ;  /* 0x00008700ff007a0c */ /* 0x000fe20003f25310 */
[----:B------:R-:W-:Y:S01]  /*0820*/  IMAD.WIDE.U32 R168, R161, R172, c[0x0][0x190] ;  /* 0x00006400a1a87625 */ /* 0x000fe200078e00ac */
[----:B------:R-:W-:-:S03]  /*0830*/  ULDC.U8 UR6, c[0x0][0x1f0] ;  /* 0x00007c0000067ab9 */ /* 0x000fc60000000000 */
[----:B------:R-:W-:Y:S01]  /*0840*/  IMAD.WIDE.U32 R172, R157, R172, c[0x0][0x190] ;  /* 0x000064009dac7625 */ /* 0x000fe200078e00ac */
[----:B------:R-:W-:-:S07]  /*0850*/  ISETP.NE.AND P2, PT, RZ, UR6, PT ;  /* 0x00000006ff007c0c */ /* 0x000fce000bf45270 */
[----:B------:R-:W-:-:S04]  /*0860*/  @P1 IMAD.WIDE.U32 R90, R158, R170, c[0x0][0x218] ;  /* 0x000086009e5a1625 */ /* 0x000fc800078e00aa */
[-C--:B------:R-:W-:Y:S01]  /*0870*/  @P1 IMAD.WIDE.U32 R92, R162, R170.reuse, c[0x0][0x218] ;  /* 0x00008600a25c1625 */ /* 0x080fe200078e00aa */
[----:B------:R1:W5:Y:S03]  /*0880*/  @P1 LDG.E.128 R36, [R90.64] ;  /* 0x000000045a241981 */ /* 0x000366000c1e1d00 */
[-C--:B------:R-:W-:Y:S01]  /*0890*/  @P1 IMAD.WIDE.U32 R166, R161, R170.reuse, c[0x0][0x218] ;  /* 0x00008600a1a61625 */ /* 0x080fe200078e00aa */
[----:B------:R0:W5:Y:S03]  /*08a0*/  @P1 LDG.E.128 R40, [R92.64] ;  /* 0x000000045c281981 */ /* 0x000166000c1e1d00 */
[----:B------:R-:W-:Y:S01]  /*08b0*/  @P1 IMAD.WIDE.U32 R170, R157, R170, c[0x0][0x218] ;  /* 0x000086009daa1625 */ /* 0x000fe200078e00aa */
[----:B------:R2:W5:Y:S04]  /*08c0*/  @P1 LDG.E.128 R44, [R166.64] ;  /* 0x00000004a62c1981 */ /* 0x000568000c1e1d00 */
[----:B------:R2:W5:Y:S04]  /*08d0*/  @P1 LDG.E.128 R48, [R170.64] ;  /* 0x00000004aa301981 */ /* 0x000568000c1e1d00 */
[----:B-1----:R1:W5:Y:S04]  /*08e0*/  LDG.E.64 R90, [R168.64] ;  /* 0x00000004a85a7981 */ /* 0x002368000c1e1b00 */
[----:B0-----:R0:W5:Y:S01]  /*08f0*/  LDG.E.64 R92, [R172.64] ;  /* 0x00000004ac5c7981 */ /* 0x001162000c1e1b00 */
[----:B------:R-:W-:-:S02]  /*0900*/  LOP3.LUT P3, RZ, R149, 0x1f, RZ, 0xc0, !PT ;  /* 0x0000001f95ff7812 */ /* 0x000fc4000786c0ff */
[--C-:B--2---:R-:W-:Y:S02]  /*0910*/  PRMT R167, RZ, 0x5410, R60.reuse ;  /* 0x00005410ffa77816 */ /* 0x104fe4000000003c */
[----:B0-----:R-:W-:Y:S02]  /*0920*/  PRMT R172, RZ, 0x7610, R60 ;  /* 0x00007610ffac7816 */ /* 0x001fe4000000003c */
[--C-:B------:R-:W-:Y:S02]  /*0930*/  PRMT R170, RZ, 0x5410, R61.reuse ;  /* 0x00005410ffaa7816 */ /* 0x100fe4000000003d */
[----:B-1----:R-:W-:Y:S02]  /*0940*/  PRMT R168, RZ, 0x7610, R61 ;  /* 0x00007610ffa87816 */ /* 0x002fe4000000003d */
[----:B---3--:R-:W-:Y:S02]  /*0950*/  PRMT R169, RZ, 0x5410, R57 ;  /* 0x00005410ffa97816 */ /* 0x008fe40000000039 */
[----:B------:R-:W-:-:S02]  /*0960*/  PRMT R171, RZ, 0x5410, R58 ;  /* 0x00005410ffab7816 */ /* 0x000fc4000000003a */
[----:B----4-:R-:W-:Y:S02]  /*0970*/  PRMT R60, RZ, 0x5410, R64 ;  /* 0x00005410ff3c7816 */ /* 0x010fe40000000040 */
[----:B------:R-:W-:Y:S02]  /*0980*/  PRMT R61, RZ, 0x5410, R65 ;  /* 0x00005410ff3d7816 */ /* 0x000fe40000000041 */
[----:B------:R-:W-:Y:S02]  /*0990*/  FSEL R191, R191, RZ, !P2 ;  /* 0x000000ffbfbf7208 */ /* 0x000fe40005000000 */
[--C-:B------:R-:W-:Y:S02]  /*09a0*/  PRMT R187, RZ, 0x5410, R62.reuse ;  /* 0x00005410ffbb7816 */ /* 0x100fe4000000003e */
[----:B------:R-:W-:Y:S02]  /*09b0*/  PRMT R188, RZ, 0x7610, R62 ;  /* 0x00007610ffbc7816 */ /* 0x000fe4000000003e */
[----:B------:R-:W-:-:S02]  /*09c0*/  PRMT R64, RZ, 0x7610, R64 ;  /* 0x00007610ff407816 */ /* 0x000fc40000000040 */
[----:B------:R-:W-:Y:S02]  /*09d0*/  PRMT R65, RZ, 0x7610, R65 ;  /* 0x00007610ff417816 */ /* 0x000fe40000000041 */
[----:B------:R-:W-:Y:S02]  /*09e0*/  PRMT R166, RZ, 0x5410, R56 ;  /* 0x00005410ffa67816 */ /* 0x000fe40000000038 */
[----:B------:R-:W-:Y:S02]  /*09f0*/  PRMT R62, RZ, 0x5410, R66 ;  /* 0x00005410ff3e7816 */ /* 0x000fe40000000042 */
[----:B------:R-:W-:Y:S02]  /*0a00*/  PRMT R56, RZ, 0x7610, R56 ;  /* 0x00007610ff387816 */ /* 0x000fe40000000038 */
[----:B------:R-:W-:Y:S02]  /*0a10*/  PRMT R173, RZ, 0x5410, R59 ;  /* 0x00005410ffad7816 */ /* 0x000fe4000000003b */
[----:B------:R-:W-:-:S02]  /*0a20*/  PRMT R185, RZ, 0x5410, R63 ;  /* 0x00005410ffb97816 */ /* 0x000fc4000000003f */
[----:B------:R-:W-:Y:S02]  /*0a30*/  PRMT R184, RZ, 0x7610, R63 ;  /* 0x00007610ffb87816 */ /* 0x000fe4000000003f */
[--C-:B------:R-:W-:Y:S02]  /*0a40*/  PRMT R177, RZ, 0x5410, R69.reuse ;  /* 0x00005410ffb17816 */ /* 0x100fe40000000045 */
[----:B------:R-:W-:Y:S02]  /*0a50*/  PRMT R178, RZ, 0x7610, R69 ;  /* 0x00007610ffb27816 */ /* 0x000fe40000000045 */
[--C-:B------:R-:W-:Y:S02]  /*0a60*/  PRMT R179, RZ, 0x5410, R70.reuse ;  /* 0x00005410ffb37816 */ /* 0x100fe40000000046 */
[----:B------:R-:W-:Y:S01]  /*0a70*/  PRMT R182, RZ, 0x7610, R70 ;  /* 0x00007610ffb67816 */ /* 0x000fe20000000046 */
[----:B------:R-:W-:Y:S01]  /*0a80*/  FADD.FTZ R228, -R191, R61 ;  /* 0x0000003dbfe47221 */ /* 0x000fe20000010100 */
[----:B------:R-:W-:-:S02]  /*0a90*/  PRMT R63, RZ, 0x5410, R78 ;  /* 0x00005410ff3f7816 */ /* 0x000fc4000000004e */
[----:B------:R-:W-:Y:S01]  /*0aa0*/  PRMT R70, RZ, 0x7610, R78 ;  /* 0x00007610ff467816 */ /* 0x000fe2000000004e */
[C---:B------:R-:W-:Y:S01]  /*0ab0*/  FADD.FTZ R78, -R191.reuse, R169 ;  /* 0x000000a9bf4e7221 */ /* 0x040fe20000010100 */
[--C-:B------:R-:W-:Y:S02]  /*0ac0*/  PRMT R69, RZ, 0x5410, R82.reuse ;  /* 0x00005410ff457816 */ /* 0x100fe40000000052 */
[----:B------:R-:W-:Y:S01]  /*0ad0*/  PRMT R212, RZ, 0x7610, R82 ;  /* 0x00007610ffd47816 */ /* 0x000fe20000000052 */
[C---:B------:R-:W-:Y:S01]  /*0ae0*/  FADD.FTZ R82, -R191.reuse, R171 ;  /* 0x000000abbf527221 */ /* 0x040fe20000010100 */
        /* <DEDUP_REMOVED lines=8> */
[----:B------:R-:W-:-:S02]  /*0b70*/  PRMT R176, RZ, 0x5410, R67 ;  /* 0x00005410ffb07816 */ /* 0x000fc40000000043 */
[--C-:B------:R-:W-:Y:S02]  /*0b80*/  PRMT R71, RZ, 0x5410, R76.reuse ;  /* 0x00005410ff477816 */ /* 0x100fe4000000004c */
[----:B------:R-:W-:Y:S01]  /*0b90*/  PRMT R190, RZ, 0x7610, R76 ;  /* 0x00007610ffbe7816 */ /* 0x000fe2000000004c */
[----:B------:R-:W-:Y:S01]  /*0ba0*/  FADD.FTZ R76, -R191, R56 ;  /* 0x00000038bf4c7221 */ /* 0x000fe20000010100 */
[----:B------:R-:W-:Y:S01]  /*0bb0*/  PRMT R57, RZ, 0x7610, R57 ;  /* 0x00007610ff397816 */ /* 0x000fe20000000039 */
[C---:B------:R-:W-:Y:S01]  /*0bc0*/  FMUL.FTZ R173, R163.reuse, R78 ;  /* 0x0000004ea3ad7220 */ /* 0x040fe20000410000 */
[--C-:B------:R-:W-:Y:S01]  /*0bd0*/  PRMT R59, RZ, 0x5410, R79.reuse ;  /* 0x00005410ff3b7816 */ /* 0x100fe2000000004f */
[C---:B------:R-:W-:Y:S01]  /*0be0*/  FMUL.FTZ R169, R163.reuse, R82 ;  /* 0x00000052a3a97220 */ /* 0x040fe20000410000 */
[----:B------:R-:W-:Y:S01]  /*0bf0*/  PRMT R66, RZ, 0x7610, R79 ;  /* 0x00007610ff427816 */ /* 0x000fe2000000004f */
[----:B------:R-:W-:Y:S01]  /*0c00*/  FMUL.FTZ R79, R163, R228 ;  /* 0x000000e4a34f7220 */ /* 0x000fe20000410000 */
        /* <DEDUP_REMOVED lines=29> */
[C---:B------:R-:W-:Y:S01]  /*0de0*/  FMUL.FTZ R176, R163.reuse, R166 ;  /* 0x000000a6a3b07220 */ /* 0x040fe20000410000 */
[----:B------:R-:W-:Y:S01]  /*0df0*/  PRMT R72, RZ, 0x5410, R81 ;  /* 0x00005410ff487816 */ /* 0x000fe20000000051 */
[----:B------:R-:W-:Y:S01]  /*0e00*/  FADD.FTZ R125, R180, R125 ;  /* 0x0000007db47d7221 */ /* 0x000fe20000010000 */
[----:B------:R-:W-:Y:S01]  /*0e10*/  PRMT R208, RZ, 0x7610, R81 ;  /* 0x00007610ffd07816 */ /* 0x000fe20000000051 */
[----:B------:R-:W-:Y:S01]  /*0e20*/  FMUL.FTZ R81, R163, R224 ;  /* 0x000000e0a3517220 */ /* 0x000fe20000410000 */
[----:B------:R-:W-:Y:S01]  /*0e30*/  PRMT R83, RZ, 0x7610, R83 ;  /* 0x00007610ff537816 */ /* 0x000fe20000000053 */
[-C--:B------:R-:W-:Y:S01]  /*0e40*/  FFMA.FTZ R97, R82, R180.reuse, R97 ;  /* 0x000000b452617223 */ /* 0x080fe20000010061 */
[--C-:B------:R-:W-:Y:S01]  /*0e50*/  PRMT R61, RZ, 0x5410, R86.reuse ;  /* 0x00005410ff3d7816 */ /* 0x100fe20000000056 */
[----:B------:R-:W-:Y:S01]  /*0e60*/  FMUL.FTZ R77, R25, R180 ;  /* 0x000000b4194d7220 */ /* 0x000fe20000410000 */
[----:B------:R-:W-:Y:S01]  /*0e70*/  PRMT R62, RZ, 0x7610, R86 ;  /* 0x00007610ff3e7816 */ /* 0x000fe20000000056 */
[----:B------:R-:W-:-:S02]  /*0e80*/  FADD.FTZ R127, R178, R127 ;  /* 0x0000007fb27f7221 */ /* 0x000fc40000010000 */
[-C--:B------:R-:W-:Y:S02]  /*0e90*/  FFMA.FTZ R99, R78, R178.reuse, R99 ;  /* 0x000000b24e637223 */ /* 0x080fe40000010063 */
[----:B------:R-:W-:Y:S02]  /*0ea0*/  FMUL.FTZ R177, R27, R178 ;  /* 0x000000b21bb17220 */ /* 0x000fe40000410000 */
[----:B------:R-:W-:Y:S02]  /*0eb0*/  FMUL.FTZ R86, R163, R222 ;  /* 0x000000dea3567220 */ /* 0x000fe40000410000 */
[----:B------:R-:W-:Y:S02]  /*0ec0*/  FADD.FTZ R130, R179, R130 ;  /* 0x00000082b3827221 */ /* 0x000fe40000010000 */
[----:B------:R-:W-:Y:S02]  /*0ed0*/  FMUL.FTZ R178, R163, R234 ;  /* 0x000000eaa3b27220 */ /* 0x000fe40000410000 */
[----:B------:R-:W-:-:S02]  /*0ee0*/  FFMA.FTZ R102, R75, R179, R102 ;  /* 0x000000b34b667223 */ /* 0x000fc40000010066 */
[----:B------:R-:W-:Y:S02]  /*0ef0*/  FMUL.FTZ R180, R20, R179 ;  /* 0x000000b314b47220 */ /* 0x000fe40000410000 */
[C---:B------:R-:W-:Y:S02]  /*0f00*/  FADD.FTZ R238, -R191.reuse, R189 ;  /* 0x000000bdbfee7221 */ /* 0x040fe40000010100 */
[----:B------:R-:W-:Y:S02]  /*0f10*/  FADD.FTZ R60, -R191, R73 ;  /* 0x00000049bf3c7221 */ /* 0x000fe40000010100 */
[----:B------:R-:W-:Y:S02]  /*0f20*/  FADD.FTZ R154, R172, R154 ;  /* 0x0000009aac9a7221 */ /* 0x000fe40000010000 */
[----:B------:R-:W-:Y:S02]  /*0f30*/  FFMA.FTZ R155, R175, R172, R155 ;  /* 0x000000acaf9b7223 */ /* 0x000fe4000001009b */
[----:B------:R-:W-:Y:S01]  /*0f40*/  FMUL.FTZ R179, R163, R236 ;  /* 0x000000eca3b37220 */ /* 0x000fe20000410000 */
[--C-:B------:R-:W-:Y:S01]  /*0f50*/  PRMT R57, RZ, 0x5410, R87.reuse ;  /* 0x00005410ff397816 */ /* 0x100fe20000000057 */
[C---:B------:R-:W-:Y:S01]  /*0f60*/  FADD.FTZ R218, -R191.reuse, R58 ;  /* 0x0000003abfda7221 */ /* 0x040fe20000010100 */
[----:B------:R-:W-:Y:S01]  /*0f70*/  PRMT R58, RZ, 0x7610, R87 ;  /* 0x00007610ff3a7816 */ /* 0x000fe20000000057 */
[----:B------:R-:W-:-:S02]  /*0f80*/  FADD.FTZ R240, -R191, R68 ;  /* 0x00000044bff07221 */ /* 0x000fc40000010100 */
[----:B------:R-:W-:Y:S02]  /*0f90*/  FMUL.FTZ R172, R33, R172 ;  /* 0x000000ac21ac7220 */ /* 0x000fe40000410000 */
[----:B------:R-:W-:Y:S02]  /*0fa0*/  FMUL.FTZ R171, R163, R80 ;  /* 0x00000050a3ab7220 */ /* 0x000fe40000410000 */
[----:B------:R-:W-:Y:S02]  /*0fb0*/  FADD.FTZ R122, R187, R122 ;  /* 0x0000007abb7a7221 */ /* 0x000fe40000010000 */
[-C--:B------:R-:W-:Y:S02]  /*0fc0*/  FFMA.FTZ R94, R169, R187.reuse, R94 ;  /* 0x000000bba95e7223 */ /* 0x080fe4000001005e */
[----:B------:R-:W-:Y:S02]  /*0fd0*/  FMUL.FTZ R166, R28, R187 ;  /* 0x000000bb1ca67220 */ /* 0x000fe40000410000 */
[----:B------:R-:W-:-:S02]  /*0fe0*/  FADD.FTZ R73, RZ, R174 ;  /* 0x000000aeff497221 */ /* 0x000fc40000010000 */
[----:B------:R-:W-:Y:S02]  /*0ff0*/  FADD.FTZ R56, -R191, R83 ;  /* 0x00000053bf387221 */ /* 0x000fe40000010100 */
[----:B------:R-:W-:Y:S02]  /*1000*/  FADD.FTZ R126, R181, R126 ;  /* 0x0000007eb57e7221 */ /* 0x000fe40000010000 */
[-C--:B------:R-:W-:Y:S02]  /*1010*/  FFMA.FTZ R98, R81, R181.reuse, R98 ;  /* 0x000000b551627223 */ /* 0x080fe40000010062 */
[----:B------:R-:W-:Y:S02]  /*1020*/  FMUL.FTZ R80, R24, R181 ;  /* 0x000000b518507220 */ /* 0x000fe40000410000 */
[----:B------:R-:W-:Y:S02]  /*1030*/  FFMA.FTZ R187, R176, R174, RZ ;  /* 0x000000aeb0bb7223 */ /* 0x000fe400000100ff */
[----:B------:R-:W-:-:S02]  /*1040*/  FMUL.FTZ R87, R163, R220 ;  /* 0x000000dca3577220 */ /* 0x000fc40000410000 */
        /* <DEDUP_REMOVED lines=12> */
[--C-:B------:R-:W-:Y:S01]  /*1110*/  PRMT R206, RZ, 0x7610, R84.reuse ;  /* 0x00007610ffce7816 */ /* 0x100fe20000000054 */
[----:B------:R-:W-:Y:S01]  /*1120*/  FADD.FTZ R64, -R191, R69 ;  /* 0x00000045bf407221 */ /* 0x000fe20000010100 */
[----:B------:R-:W-:Y:S01]  /*1130*/  PRMT R69, RZ, 0x5410, R84 ;  /* 0x00005410ff457816 */ /* 0x000fe20000000054 */
        /* <DEDUP_REMOVED lines=19> */
[----:B------:R-:W-:Y:S02]  /*1270*/  FMUL.FTZ R167, R163, R218 ;  /* 0x000000daa3a77220 */ /* 0x000fe40000410000 */
[----:B------:R-:W-:Y:S02]  /*1280*/  FFMA.FTZ R71, R173, R170, R187 ;  /* 0x000000aaad477223 */ /* 0x000fe400000100bb */
[C---:B------:R-:W-:Y:S01]  /*1290*/  FADD.FTZ R216, -R191.reuse, R216 ;  /* 0x000000d8bfd87221 */ /* 0x040fe20000010100 */
[--C-:B------:R-:W-:Y:S01]  /*12a0*/  PRMT R65, RZ, 0x5410, R85.reuse ;  /* 0x00005410ff417816 */ /* 0x100fe20000000055 */
[----:B------:R-:W-:Y:S01]  /*12b0*/  FADD.FTZ R214, -R191, R214 ;  /* 0x000000d6bfd67221 */ /* 0x000fe20000010100 */
[----:B------:R-:W-:Y:S01]  /*12c0*/  PRMT R68, RZ, 0x7610, R85 ;  /* 0x00007610ff447816 */ /* 0x000fe20000000055 */
[----:B------:R-:W-:Y:S02]  /*12d0*/  FADD.FTZ R73, R73, R168 ;  /* 0x000000a849497221 */ /* 0x000fe40000010000 */
[----:B------:R-:W-:-:S02]  /*12e0*/  FADD.FTZ R121, R188, R121 ;  /* 0x00000079bc797221 */ /* 0x000fc40000010000 */
[-C--:B------:R-:W-:Y:S02]  /*12f0*/  FFMA.FTZ R0, R167, R188.reuse, R0 ;  /* 0x000000bca7007223 */ /* 0x080fe40000010000 */
[----:B------:R-:W-:Y:S02]  /*1300*/  FMUL.FTZ R85, R29, R188 ;  /* 0x000000bc1d557220 */ /* 0x000fe40000410000 */
[----:B------:R-:W-:Y:S02]  /*1310*/  FFMA.FTZ R71, R171, R168, R71 ;  /* 0x000000a8ab477223 */ /* 0x000fe40000010047 */
[C---:B------:R-:W-:Y:S02]  /*1320*/  FMUL.FTZ R188, R163.reuse, R216 ;  /* 0x000000d8a3bc7220 */ /* 0x040fe40000410000 */
        /* <DEDUP_REMOVED lines=9> */
[----:B------:R-:W-:Y:S01]  /*13c0*/  FADD.FTZ R67, R214, R85 ;  /* 0x00000055d6437221 */ /* 0x000fe20000010000 */
[----:B------:R-:W-:Y:S01]  /*13d0*/  PRMT R210, RZ, 0x5410, R74 ;  /* 0x00005410ffd27816 */ /* 0x000fe2000000004a */
[----:B------:R-:W-:Y:S02]  /*13e0*/  FFMA.FTZ R216, R167, R85, R216 ;  /* 0x00000055a7d87223 */ /* 0x000fe400000100d8 */
[----:B------:R-:W-:Y:S02]  /*13f0*/  FADD.FTZ R214, R67, R84 ;  /* 0x0000005443d67221 */ /* 0x000fe40000010000 */
[----:B------:R-:W-:Y:S02]  /*1400*/  FFMA.FTZ R216, R87, R84, R216 ;  /* 0x0000005457d87223 */ /* 0x000fe400000100d8 */
[C---:B------:R-:W-:Y:S01]  /*1410*/  FADD.FTZ R192, -R191.reuse, R192 ;  /* 0x000000c0bfc07221 */ /* 0x040fe20000010100 */
[----:B------:R-:W-:Y:S01]  /*1420*/  PRMT R196, RZ, 0x7610, R74 ;  /* 0x00007610ffc47816 */ /* 0x000fe2000000004a */
[----:B------:R-:W-:-:S02]  /*1430*/  FADD.FTZ R210, -R191, R210 ;  /* 0x000000d2bfd27221 */ /* 0x000fc40000010100 */
[----:B------:R-:W-:Y:S02]  /*1440*/  FADD.FTZ R67, R214, R83 ;  /* 0x00000053d6437221 */ /* 0x000fe40000010000 */
[----:B------:R-:W-:Y:S02]  /*1450*/  FFMA.FTZ R216, R86, R83, R216 ;  /* 0x0000005356d87223 */ /* 0x000fe400000100d8 */
[C---:B------:R-:W-:Y:S02]  /*1460*/  FMUL.FTZ R192, R163.reuse, R192 ;  /* 0x000000c0a3c07220 */ /* 0x040fe40000410000 */
[----:B------:R-:W-:Y:S02]  /*1470*/  FMUL.FTZ R193, R163, R210 ;  /* 0x000000d2a3c17220 */ /* 0x000fe40000410000 */
[----:B------:R-:W-:Y:S02]  /*1480*/  FADD.FTZ R210, R67, R80 ;  /* 0x0000005043d27221 */ /* 0x000fe40000010000 */
        /* <DEDUP_REMOVED lines=8> */
[----:B------:R-:W-:Y:S02]  /*1510*/  FFMA.FTZ R67, R81, R80, R216 ;  /* 0x0000005051437223 */ /* 0x000fe400000100d8 */
[----:B------:R-:W-:Y:S02]  /*1520*/  FADD.FTZ R135, R194, R135 ;  /* 0x00000087c2877221 */ /* 0x000fe40000010000 */
[-C--:B------:R-:W-:Y:S02]  /*1530*/  FFMA.FTZ R107, R192, R194.reuse, R107 ;  /* 0x000000c2c06b7223 */ /* 0x080fe4000001006b */
[----:B------:R-:W-:Y:S02]  /*1540*/  FMUL.FTZ R191, R19, R194 ;  /* 0x000000c213bf7220 */ /* 0x000fe40000410000 */
        /* <DEDUP_REMOVED lines=80> */
[----:B------:R-:W-:Y:S01]  /*1a50*/  FFMA.FTZ R59, R213, R216, R59 ;  /* 0x000000d8d53b7223 */ /* 0x000fe2000001003b */
[----:B------:R-:W-:Y:S01]  /*1a60*/  MOV R74, 0x3f800000 ;  /* 0x3f800000004a7802 */ /* 0x000fe20000000f00 */
[----:B------:R-:W-:Y:S01]  /*1a70*/  FADD.FTZ R142, R69, R142 ;  /* 0x0000008e458e7221 */ /* 0x000fe20000010000 */
[----:B------:R-:W-:Y:S01]  /*1a80*/  @P0 PRMT R74, RZ, 0x5410, R165 ;  /* 0x00005410ff4a0816 */ /* 0x000fe200000000a5 */
        /* <DEDUP_REMOVED lines=13> */
.L_x_3215:
        /* <DEDUP_REMOVED lines=18> */
.L_x_3216:
        /* <DEDUP_REMOVED lines=22> */
[----:B-1----:R-:W-:Y:S02]  /*1de0*/  @P1 PRMT R72, RZ, 0x7610, R45 ;  /* 0x00007610ff481816 */ /* 0x002fe4000000002d */
[----:B------:R-:W-:Y:S01]  /*1df0*/  SEL R164, RZ, 0x1, P2 ;  /* 0x00000001ffa47807 */ /* 0x000fe20001000000 */
        /* <DEDUP_REMOVED lines=25> */
[----:B------:R-:W-:Y:S02]  /*1f90*/  LOP3.LUT P0, RZ, R58, 0xff, RZ, 0xc0, !PT ;  /* 0x000000ff3aff7812 */ /* 0x000fe4000780c0ff */
[----:B------:R-:W-:Y:S01]  /*1fa0*/  @P1 PRMT R58, RZ, 0x5410, R36 ;  /* 0x00005410ff3a1816 */ /* 0x000fe20000000024 */
[-CC-:B------:R-:W-:Y:S02]  /*1fb0*/  FFMA.FTZ R57, R176, R65.reuse, R56.reuse ;  /* 0x00000041b0397223 */ /* 0x180fe40000010038 */
[----:B------:R-:W-:Y:S02]  /*1fc0*/  FFMA.FTZ R175, R175, R65, R56 ;  /* 0x00000041afaf7223 */ /* 0x000fe40000010038 */
[----:B------:R-:W-:Y:S02]  /*1fd0*/  FADD.FTZ R174, R174, -R57 ;  /* 0x80000039aeae7221 */ /* 0x000fe40000010000 */
[----:B------:R-:W-:-:S02]  /*1fe0*/  FADD.FTZ R172, R172, -R175 ;  /* 0x800000afacac7221 */ /* 0x000fc40000010000 */
[----:B------:R-:W-:Y:S02]  /*1ff0*/  FMUL.FTZ R57, R163, R174 ;  /* 0x000000aea3397220 */ /* 0x000fe40000410000 */
[-C--:B------:R-:W-:Y:S02]  /*2000*/  FFMA.FTZ R173, R173, R65.reuse, R56 ;  /* 0x00000041adad7223 */ /* 0x080fe40000010038 */
[----:B------:R-:W-:Y:S01]  /*2010*/  @P1 FADD.FTZ R57, R57, R58 ;  /* 0x0000003a39391221 */ /* 0x000fe20000010000 */
[----:B------:R-:W-:Y:S01]  /*2020*/  @P1 PRMT R58, RZ, 0x7610, R36 ;  /* 0x00007610ff3a1816 */ /* 0x000fe20000000024 */
[----:B------:R-:W-:Y:S02]  /*2030*/  FMUL.FTZ R59, R163, R172 ;  /* 0x000000aca33b7220 */ /* 0x000fe40000410000 */
[----:B------:R-:W-:Y:S02]  /*2040*/  FADD.FTZ R170, R170, -R173 ;  /* 0x800000adaaaa7221 */ /* 0x000fe40000010000 */
[----:B------:R-:W-:-:S02]  /*2050*/  FFMA.FTZ R171, R171, R65, R56 ;  /* 0x00000041abab7223 */ /* 0x000fc40000010038 */
[----:B------:R-:W-:Y:S01]  /*2060*/  @P1 FADD.FTZ R59, R59, R58 ;  /* 0x0000003a3b3b1221 */ /* 0x000fe20000010000 */
[----:B------:R-:W-:Y:S01]  /*2070*/  @P1 PRMT R58, RZ, 0x5410, R37 ;  /* 0x00005410ff3a1816 */ /* 0x000fe20000000025 */
[----:B------:R-:W-:Y:S02]  /*2080*/  FMUL.FTZ R61, R163, R170 ;  /* 0x000000aaa33d7220 */ /* 0x000fe40000410000 */
[----:B------:R-:W-:Y:S02]  /*2090*/  FADD.FTZ R168, R168, -R171 ;  /* 0x800000aba8a87221 */ /* 0x000fe40000010000 */
[----:B------:R-:W-:Y:S01]  /*20a0*/  @P1 FADD.FTZ R61, R61, R58 ;  /* 0x0000003a3d3d1221 */ /* 0x000fe20000010000 */
[----:B------:R-:W-:Y:S01]  /*20b0*/  @P1 PRMT R58, RZ, 0x7610, R37 ;  /* 0x00007610ff3a1816 */ /* 0x000fe20000000025 */
[----:B------:R-:W-:Y:S02]  /*20c0*/  FMUL.FTZ R63, R163, R168 ;  /* 0x000000a8a33f7220 */ /* 0x000fe40000410000 */
[----:B------:R-:W-:-:S02]  /*20d0*/  FMUL.FTZ R60, R59, R74 ;  /* 0x0000004a3b3c7220 */ /* 0x000fc40000410000 */
[----:B------:R-:W-:Y:S02]  /*20e0*/  @P1 FADD.FTZ R63, R63, R58 ;  /* 0x0000003a3f3f1221 */ /* 0x000fe40000010000 */
[-C--:B------:R-:W-:Y:S02]  /*20f0*/  FMUL.FTZ R58, R57, R74.reuse ;  /* 0x0000004a393a7220 */ /* 0x080fe40000410000 */
[-C--:B------:R-:W-:Y:S02]  /*2100*/  FMUL.FTZ R62, R61, R74.reuse ;  /* 0x0000004a3d3e7220 */ /* 0x080fe40000410000 */
        /* <DEDUP_REMOVED lines=9> */
[----:B------:R-:W-:Y:S01]  /*21a0*/  LOP3.LUT P0, RZ, R3, 0xff00, RZ, 0xc0, !PT ;  /* 0x0000ff0003ff7812 */ /* 0x000fe2000780c0ff */
[-CC-:B------:R-:W-:Y:S01]  /*21b0*/  FFMA.FTZ R79, R79, R65.reuse, R56.reuse ;  /* 0x000000414f4f7223 */ /* 0x180fe20000010038 */
        /* <DEDUP_REMOVED lines=92> */
[----:B------:R-:W-:Y:S02]  /*2780*/  FMUL.FTZ R68, R77, R74 ;  /* 0x0000004a4d447220 */ /* 0x000fe40000410000 */
[----:B------:R-:W-:Y:S01]  /*2790*/  FFMA.FTZ R65, R215, R65, R56 ;  /* 0x00000041d7417223 */ /* 0x000fe20000010038 */
[----:B------:R-:W-:Y:S01]  /*27a0*/  @P1 PRMT R56, RZ, 0x5410, R46 ;  /* 0x00005410ff381816 */ /* 0x000fe2000000002e */
[----:B------:R-:W-:Y:S02]  /*27b0*/  FADD.FTZ R204, R203, -R204 ;  /* 0x800000cccbcc7221 */ /* 0x000fe40000010000 */
[----:B------:R-:W-:Y:S02]  /*27c0*/  FMUL.FTZ R203, R163, R194 ;  /* 0x000000c2a3cb7220 */ /* 0x000fe40000410000 */
[----:B------:R-:W-:Y:S02]  /*27d0*/  FMUL.FTZ R68, R68, c[0x0][0x1e8] ;  /* 0x00007a0044447a20 */ /* 0x000fe40000410000 */
[----:B------:R-:W-:-:S02]  /*27e0*/  FADD.FTZ R196, R195, -R196 ;  /* 0x800000c4c3c47221 */ /* 0x000fc40000010000 */
        /* <DEDUP_REMOVED lines=66> */
[----:B------:R-:W-:Y:S01]  /*2c10*/  FMUL.FTZ R68, R181, R74 ;  /* 0x0000004ab5447220 */ /* 0x000fe20000410000 */
[----:B------:R-:W-:Y:S01]  /*2c20*/  LOP3.LUT P6, RZ, R90, 0xff00, RZ, 0xc0, !PT ;  /* 0x0000ff005aff7812 */ /* 0x000fe200078cc0ff */
[----:B------:R-:W-:Y:S02]  /*2c30*/  FMUL.FTZ R197, R163, R210 ;  /* 0x000000d2a3c57220 */ /* 0x000fe40000410000 */
[----:B------:R-:W-:-:S02]  /*2c40*/  FMUL.FTZ R68, R68, c[0x0][0x1e8] ;  /* 0x00007a0044447a20 */ /* 0x000fc40000410000 */
[----:B------:R-:W-:Y:S02]  /*2c50*/  @P1 FADD.FTZ R197, R197, R56 ;  /* 0x00000038c5c51221 */ /* 0x000fe40000010000 */
[----:B------:R-:W-:Y:S01]  /*2c60*/  FMUL.FTZ R56, R203, R74 ;  /* 0x0000004acb387220 */ /* 0x000fe20000410000 */
[----:B------:R-:W-:Y:S01]  /*2c70*/  FSEL R187, R68, RZ, P0 ;  /* 0x000000ff44bb7208 */ /* 0x000fe20000000000 */
[----:B------:R-:W-:Y:S01]  /*2c80*/  FADD.FTZ R190, R190, -R189 ;  /* 0x800000bdbebe7221 */ /* 0x000fe20000010000 */
[----:B------:R-:W-:Y:S01]  /*2c90*/  LOP3.LUT P0, RZ, R91, 0xff, RZ, 0xc0, !PT ;  /* 0x000000ff5bff7812 */ /* 0x000fe2000780c0ff */
[----:B------:R-:W-:Y:S02]  /*2ca0*/  FMUL.FTZ R56, R56, c[0x0][0x1e8] ;  /* 0x00007a0038387a20 */ /* 0x000fe40000410000 */
[----:B------:R-:W-:Y:S02]  /*2cb0*/  FMUL.FTZ R171, R163, R190 ;  /* 0x000000bea3ab7220 */ /* 0x000fe40000410000 */
[-C--:B------:R-:W-:Y:S01]  /*2cc0*/  FMUL.FTZ R76, R179, R74.reuse ;  /* 0x0000004ab34c7220 */ /* 0x080fe20000410000 */
[----:B------:R-:W-:Y:S01]  /*2cd0*/  FSEL R84, R56, RZ, P0 ;  /* 0x000000ff38547208 */ /* 0x000fe20000000000 */
[----:B------:R-:W-:Y:S01]  /*2ce0*/  @P1 FADD.FTZ R171, R171, R70 ;  /* 0x00000046abab1221 */ /* 0x000fe20000010000 */
[----:B------:R-:W-:Y:S01]  /*2cf0*/  ISETP.NE.U32.AND P0, PT, RZ, c[0x0][0x258], PT ;  /* 0x00009600ff007a0c */ /* 0x000fe20003f05070 */
[----:B------:R-:W-:-:S02]  /*2d00*/  FMUL.FTZ R70, R177, R74 ;  /* 0x0000004ab1467220 */ /* 0x000fc40000410000 */
[-C--:B------:R-:W-:Y:S01]  /*2d10*/  FMUL.FTZ R80, R171, R74.reuse ;  /* 0x0000004aab507220 */ /* 0x080fe20000410000 */
[----:B------:R-:W-:Y:S01]  /*2d20*/  ISETP.NE.AND.EX P0, PT, RZ, c[0x0][0x25c], PT, P0 ;  /* 0x00009700ff007a0c */ /* 0x000fe20003f05300 */
[----:B------:R-:W-:Y:S02]  /*2d30*/  FMUL.FTZ R70, R70, c[0x0][0x1e8] ;  /* 0x00007a0046467a20 */ /* 0x000fe40000410000 */
[-C--:B------:R-:W-:Y:S02]  /*2d40*/  FMUL.FTZ R56, R209, R74.reuse ;  /* 0x0000004ad1387220 */ /* 0x080fe40000410000 */
[-C--:B------:R-:W-:Y:S01]  /*2d50*/  FMUL.FTZ R78, R89, R74.reuse ;  /* 0x0000004a594e7220 */ /* 0x080fe20000410000 */
[----:B------:R-:W-:Y:S01]  /*2d60*/  FSEL R185, R70, RZ, P3 ;  /* 0x000000ff46b97208 */ /* 0x000fe20001800000 */
[----:B------:R-:W-:Y:S01]  /*2d70*/  FMUL.FTZ R70, R169, R74 ;  /* 0x0000004aa9467220 */ /* 0x000fe20000410000 */
[----:B------:R-:W-:Y:S01]  /*2d80*/  LOP3.LUT P3, RZ, R90, 0xff0000, RZ, 0xc0, !PT ;  /* 0x00ff00005aff7812 */ /* 0x000fe2000786c0ff */
[----:B------:R-:W-:-:S02]  /*2d90*/  FMUL.FTZ R56, R56, c[0x0][0x1e8] ;  /* 0x00007a0038387a20 */ /* 0x000fc40000410000 */
[----:B------:R-:W-:Y:S02]  /*2da0*/  FMUL.FTZ R70, R70, c[0x0][0x1e8] ;  /* 0x00007a0046467a20 */ /* 0x000fe40000410000 */
[----:B------:R-:W-:Y:S01]  /*2db0*/  @P0 F2FP.BF16.PACK_AB R79, RZ, R79 ;  /* 0x0000004fff4f023e */ /* 0x000fe200000010ff */
[----:B------:R-:W-:Y:S01]  /*2dc0*/  FMUL.FTZ R76, R76, c[0x0][0x1e8] ;  /* 0x00007a004c4c7a20 */ /* 0x000fe20000410000 */
[----:B------:R-:W-:Y:S01]  /*2dd0*/  @P0 F2FP.BF16.PACK_AB R57, RZ, R57 ;  /* 0x00000039ff39023e */ /* 0x000fe200000010ff */
[----:B------:R-:W-:Y:S01]  /*2de0*/  FADD.FTZ R216, R216, -R213 ;  /* 0x800000d5d8d87221 */ /* 0x000fe20000010000 */
[----:B------:R-:W-:Y:S01]  /*2df0*/  FSEL R68, R70, RZ, P5 ;  /* 0x000000ff46447208 */ /* 0x000fe20002800000 */
[----:B------:R-:W-:Y:S01]  /*2e00*/  FMUL.FTZ R70, R80, c[0x0][0x1e8] ;  /* 0x00007a0050467a20 */ /* 0x000fe20000410000 */
[----:B------:R-:W-:Y:S01]  /*2e10*/  @P0 PRMT R54, R79, 0x7610, R54 ;  /* 0x000076104f360816 */ /* 0x000fe20000000036 */
[----:B------:R-:W-:Y:S01]  /*2e20*/  HFMA2.MMA R79, -RZ, RZ, 0, 9.5367431640625e-07 ;  /* 0x00000010ff4f7435 */ /* 0x000fe200000001ff */
[----:B------:R-:W-:Y:S01]  /*2e30*/  @P0 F2FP.BF16.PACK_AB R61, RZ, R61 ;  /* 0x0000003dff3d023e */ /* 0x000fe200000010ff */
[----:B------:R-:W-:Y:S01]  /*2e40*/  FMUL.FTZ R82, R173, R74 ;  /* 0x0000004aad527220 */ /* 0x000fe20000410000 */
[----:B------:R-:W-:Y:S01]  /*2e50*/  @P0 F2FP.BF16.PACK_AB R83, RZ, R83 ;  /* 0x00000053ff53023e */ /* 0x000fe200000010ff */
[----:B------:R-:W-:Y:S01]  /*2e60*/  FMUL.FTZ R78, R78, c[0x0][0x1e8] ;  /* 0x00007a004e4e7a20 */ /* 0x000fe20000410000 */
[----:B------:R-:W-:Y:S01]  /*2e70*/  FSEL R70, R70, RZ, P3 ;  /* 0x000000ff46467208 */ /* 0x000fe20001800000 */
[----:B------:R-:W-:Y:S01]  /*2e80*/  FMUL.FTZ R82, R82, c[0x0][0x1e8] ;  /* 0x00007a0052527a20 */ /* 0x000fe20000410000 */
[----:B------:R-:W-:Y:S01]  /*2e90*/  LOP3.LUT P3, RZ, R91, 0xff000000, RZ, 0xc0, !PT ;  /* 0xff0000005bff7812 */ /* 0x000fe2000786c0ff */
[----:B------:R-:W-:Y:S01]  /*2ea0*/  FADD.FTZ R212, R211, -R212 ;  /* 0x800000d4d3d47221 */ /* 0x000fe20000010000 */
[----:B------:R-:W-:Y:S01]  /*2eb0*/  @P0 F2FP.BF16.PACK_AB R59, RZ, R59 ;  /* 0x0000003bff3b023e */ /* 0x000fe200000010ff */
[C---:B------:R-:W-:Y:S01]  /*2ec0*/  FMUL.FTZ R191, R163.reuse, R216 ;  /* 0x000000d8a3bf7220 */ /* 0x040fe20000410000 */
[----:B------:R-:W-:Y:S01]  /*2ed0*/  @P0 F2FP.BF16.PACK_AB R63, RZ, R63 ;  /* 0x0000003fff3f023e */ /* 0x000fe200000010ff */
[----:B------:R-:W-:Y:S01]  /*2ee0*/  FMUL.FTZ R189, R163, R212 ;  /* 0x000000d4a3bd7220 */ /* 0x000fe20000410000 */
[----:B------:R-:W-:Y:S01]  /*2ef0*/  @P0 F2FP.BF16.PACK_AB R81, RZ, R81 ;  /* 0x00000051ff51023e */ /* 0x000fe200000010ff */
[----:B------:R-:W-:Y:S01]  /*2f00*/  @P0 IMAD.WIDE.U32 R162, R162, R79, c[0x0][0x258] ;  /* 0x00009600a2a20625 */ /* 0x000fe200078e004f */
[----:B------:R-:W-:-:S02]  /*2f10*/  @P0 F2FP.BF16.PACK_AB R85, RZ, R85 ;  /* 0x00000055ff55023e */ /* 0x000fc400000010ff */
[----:B------:R-:W-:Y:S01]  /*2f20*/  @P0 PRMT R52, R57, 0x7610, R52 ;  /* 0x0000761039340816 */ /* 0x000fe20000000034 */
[----:B------:R-:W-:Y:S01]  /*2f30*/  FMUL.FTZ R80, R207, R74 ;  /* 0x0000004acf507220 */ /* 0x000fe20000410000 */
[----:B------:R-:W-:Y:S02]  /*2f40*/  @P0 PRMT R53, R61, 0x7610, R53 ;  /* 0x000076103d350816 */ /* 0x000fe40000000035 */
[----:B------:R-:W-:Y:S01]  /*2f50*/  @P0 PRMT R55, R83, 0x7610, R55 ;  /* 0x0000761053370816 */ /* 0x000fe20000000037 */
[----:B------:R-:W-:Y:S01]  /*2f60*/  FMUL.FTZ R80, R80, c[0x0][0x1e8] ;  /* 0x00007a0050507a20 */ /* 0x000fe20000410000 */
[----:B------:R-:W-:Y:S02]  /*2f70*/  FSEL R213, R56, RZ, P3 ;  /* 0x000000ff38d57208 */ /* 0x000fe40001800000 */
[----:B------:R-:W-:Y:S01]  /*2f80*/  F2FP.BF16.PACK_AB R57, R3, R60 ;  /* 0x0000003c0339723e */ /* 0x000fe200000010ff */
[----:B------:R-:W-:Y:S01]  /*2f90*/  IMAD.WIDE.U32 R60, R158, R79, c[0x0][0x248] ;  /* 0x000092009e3c7625 */ /* 0x000fe200078e004f */
[----:B------:R-:W-:-:S02]  /*2fa0*/  F2FP.BF16.PACK_AB R56, R67, R2 ;  /* 0x000000024338723e */ /* 0x000fc400000010ff */
[----:B------:R-:W-:Y:S01]  /*2fb0*/  @P0 PRMT R52, R52, 0x5410, R59 ;  /* 0x0000541034340816 */ /* 0x000fe2000000003b */
[----:B------:R-:W-:Y:S01]  /*2fc0*/  @P0 IMAD.WIDE.U32 R2, R158, R79, c[0x0][0x258] ;  /* 0x000096009e020625 */ /* 0x000fe200078e004f */
[----:B------:R-:W-:Y:S02]  /*2fd0*/  @P0 PRMT R53, R53, 0x5410, R63 ;  /* 0x0000541035350816 */ /* 0x000fe4000000003f */
[----:B------:R-:W-:Y:S02]  /*2fe0*/  @P0 PRMT R54, R54, 0x5410, R81 ;  /* 0x0000541036360816 */ /* 0x000fe40000000051 */
[----:B------:R-:W-:Y:S02]  /*2ff0*/  @P0 PRMT R55, R55, 0x5410, R85 ;  /* 0x0000541037370816 */ /* 0x000fe40000000055 */
[----:B------:R-:W-:Y:S02]  /*3000*/  FSEL R76, R76, RZ, P4 ;  /* 0x000000ff4c4c7208 */ /* 0x000fe40002000000 */
[----:B------:R-:W-:Y:S01]  /*3010*/  @P0 F2FP.BF16.PACK_AB R69, RZ, R69 ;  /* 0x00000045ff45023e */ /* 0x000fe200000010ff */
[----:B------:R0:W-:Y:S01]  /*3020*/  @P0 STG.E.128 [R2.64], R52 ;  /* 0x0000003402000986 */ /* 0x0001e2000c101d04 */
[----:B------:R-:W-:-:S02]  /*3030*/  @P0 F2FP.BF16.PACK_AB R73, RZ, R73 ;  /* 0x00000049ff49023e */ /* 0x000fc400000010ff */
[----:B------:R-:W-:Y:S02]  /*3040*/  @P0 F2FP.BF16.PACK_AB R175, RZ, R175 ;  /* 0x000000afffaf023e */ /* 0x000fe400000010ff */
[----:B------:R-:W-:Y:S02]  /*3050*/  @P0 F2FP.BF16.PACK_AB R179, RZ, R179 ;  /* 0x000000b3ffb3023e */ /* 0x000fe400000010ff */
[----:B------:R-:W-:Y:S02]  /*3060*/  LOP3.LUT P4, RZ, R90, 0xff000000, RZ, 0xc0, !PT ;  /* 0xff0000005aff7812 */ /* 0x000fe4000788c0ff */
[----:B------:R-:W-:Y:S02]  /*3070*/  FSEL R183, R78, RZ, P6 ;  /* 0x000000ff4eb77208 */ /* 0x000fe40003000000 */
[----:B------:R-:W-:Y:S02]  /*3080*/  MOV R78, R92 ;  /* 0x0000005c004e7202 */ /* 0x000fe40000000f00 */
[----:B------:R-:W-:-:S02]  /*3090*/  LOP3.LUT P5, RZ, R91, 0xff00, RZ, 0xc0, !PT ;  /* 0x0000ff005bff7812 */ /* 0x000fc400078ac0ff */
[----:B------:R-:W-:Y:S02]  /*30a0*/  LOP3.LUT P6, RZ, R91, 0xff0000, RZ, 0xc0, !PT ;  /* 0x00ff00005bff7812 */ /* 0x000fe400078cc0ff */
[----:B------:R-:W-:Y:S02]  /*30b0*/  @P0 F2FP.BF16.PACK_AB R71, RZ, R71 ;  /* 0x00000047ff47023e */ /* 0x000fe400000010ff */
[----:B------:R-:W-:Y:S02]  /*30c0*/  @P0 F2FP.BF16.PACK_AB R77, RZ, R77 ;  /* 0x0000004dff4d023e */ /* 0x000fe400000010ff */
[----:B------:R-:W-:Y:S02]  /*30d0*/  @P0 F2FP.BF16.PACK_AB R177, RZ, R177 ;  /* 0x000000b1ffb1023e */ /* 0x000fe400000010ff */
[----:B------:R-:W-:Y:S02]  /*30e0*/  @P0 F2FP.BF16.PACK_AB R181, RZ, R181 ;  /* 0x000000b5ffb5023e */ /* 0x000fe400000010ff */
[----:B0-----:R-:W-:-:S02]  /*30f0*/  @P0 PRMT R52, R69, 0x7610, R52 ;  /* 0x0000761045340816 */ /* 0x001fc40000000034 */
[----:B------:R-:W-:Y:S02]  /*3100*/  @P0 PRMT R53, R73, 0x7610, R53 ;  /* 0x0000761049350816 */ /* 0x000fe40000000035 */
[----:B------:R-:W-:Y:S02]  /*3110*/  @P0 PRMT R54, R175, 0x7610, R54 ;  /* 0x00007610af360816 */ /* 0x000fe40000000036 */
[----:B------:R-:W-:Y:S02]  /*3120*/  @P0 PRMT R55, R179, 0x7610, R55 ;  /* 0x00007610b3370816 */ /* 0x000fe40000000037 */
[----:B------:R-:W-:Y:S02]  /*3130*/  FSEL R91, R82, RZ, P4 ;  /* 0x000000ff525b7208 */ /* 0x000fe40002000000 */
[----:B------:R-:W-:Y:S02]  /*3140*/  LOP3.LUT P4, RZ, R78, 0xff, RZ, 0xc0, !PT ;  /* 0x000000ff4eff7812 */ /* 0x000fe4000788c0ff */
[----:B------:R-:W-:-:S02]  /*3150*/  F2FP.BF16.PACK_AB R59, R167, R62 ;  /* 0x0000003ea73b723e */ /* 0x000fc400000010ff */
[----:B------:R-:W-:Y:S02]  /*3160*/  @P1 PRMT R78, RZ, 0x7610, R50 ;  /* 0x00007610ff4e1816 */ /* 0x000fe40000000032 */
[----:B------:R-:W-:Y:S01]  /*3170*/  IADD3 R2, R158, 0x100, RZ ;  /* 0x000001009e027810 */ /* 0x000fe20007ffe0ff */
[----:B------:R0:W-:Y:S01]  /*3180*/  STG.E.128 [R60.64], R56 ;  /* 0x000000383c007986 */ /* 0x0001e2000c101d04 */
[----:B------:R-:W-:Y:S01]  /*3190*/  @P0 PRMT R52, R52, 0x5410, R71 ;  /* 0x0000541034340816 */ /* 0x000fe20000000047 */
[----:B------:R-:W-:Y:S01]  /*31a0*/  @P1 FADD.FTZ R189, R189, R78 ;  /* 0x0000004ebdbd1221 */ /* 0x000fe20000010000 */
[----:B------:R-:W-:Y:S01]  /*31b0*/  @P0 PRMT R53, R53, 0x5410, R77 ;  /* 0x0000541035350816 */ /* 0x000fe2000000004d */
[----:B------:R-:W-:Y:S01]  /*31c0*/  IMAD.WIDE.U32 R2, R79, R2, c[0x0][0x248] ;  /* 0x000092004f027625 */ /* 0x000fe200078e0002 */
[----:B------:R-:W-:Y:S02]  /*31d0*/  @P0 PRMT R54, R54, 0x5410, R177 ;  /* 0x0000541036360816 */ /* 0x000fe400000000b1 */
[----:B------:R-:W-:Y:S01]  /*31e0*/  @P0 PRMT R55, R55, 0x5410, R181 ;  /* 0x0000541037370816 */ /* 0x000fe200000000b5 */
[----:B------:R-:W-:Y:S01]  /*31f0*/  FMUL.FTZ R78, R205, R74 ;  /* 0x0000004acd4e7220 */ /* 0x000fe20000410000 */
[----:B------:R-:W-:-:S02]  /*3200*/  @P0 F2FP.BF16.PACK_AB R169, RZ, R169 ;  /* 0x000000a9ffa9023e */ /* 0x000fc400000010ff */
[----:B------:R-:W-:Y:S01]  /*3210*/  @P0 F2FP.BF16.PACK_AB R171, RZ, R171 ;  /* 0x000000abffab023e */ /* 0x000fe200000010ff */
[----:B------:R1:W-:Y:S01]  /*3220*/  @P0 STG.E.128 [R162.64], R52 ;  /* 0x00000034a2000986 */ /* 0x0003e2000c101d04 */
[----:B------:R-:W-:Y:S01]  /*3230*/  @P0 F2FP.BF16.PACK_AB R203, RZ, R203 ;  /* 0x000000cbffcb023e */ /* 0x000fe200000010ff */
[----:B------:R-:W-:Y:S01]  /*3240*/  FMUL.FTZ R78, R78, c[0x0][0x1e8] ;  /* 0x00007a004e4e7a20 */ /* 0x000fe20000410000 */
[----:B------:R-:W-:Y:S02]  /*3250*/  @P0 F2FP.BF16.PACK_AB R207, RZ, R207 ;  /* 0x000000cfffcf023e */ /* 0x000fe400000010ff */
[----:B------:R-:W-:Y:S02]  /*3260*/  F2FP.BF16.PACK_AB R63, R187, R76 ;  /* 0x0000004cbb3f723e */ /* 0x000fe400000010ff */
[----:B------:R-:W-:Y:S02]  /*3270*/  F2FP.BF16.PACK_AB R62, R185, R72 ;  /* 0x00000048b93e723e */ /* 0x000fe400000010ff */
[----:B0-----:R-:W-:-:S02]  /*3280*/  F2FP.BF16.PACK_AB R61, R75, R66 ;  /* 0x000000424b3d723e */ /* 0x001fc400000010ff */
[----:B------:R-:W-:Y:S02]  /*3290*/  F2FP.BF16.PACK_AB R60, R87, R64 ;  /* 0x00000040573c723e */ /* 0x000fe400000010ff */
[----:B------:R-:W-:Y:S02]  /*32a0*/  @P0 F2FP.BF16.PACK_AB R89, RZ, R89 ;  /* 0x00000059ff59023e */ /* 0x000fe400000010ff */
[----:B------:R-:W-:Y:S01]  /*32b0*/  @P0 F2FP.BF16.PACK_AB R173, RZ, R173 ;  /* 0x000000adffad023e */ /* 0x000fe200000010ff */
[----:B------:R0:W-:Y:S01]  /*32c0*/  STG.E.128 [R2.64], R60 ;  /* 0x0000003c02007986 */ /* 0x0001e2000c101d04 */
[----:B------:R-:W-:Y:S02]  /*32d0*/  @P0 F2FP.BF16.PACK_AB R205, RZ, R205 ;  /* 0x000000cdffcd023e */ /* 0x000fe400000010ff */
[----:B------:R-:W-:Y:S02]  /*32e0*/  @P0 F2FP.BF16.PACK_AB R209, RZ, R209 ;  /* 0x000000d1ffd1023e */ /* 0x000fe400000010ff */
[----:B-1----:R-:W-:-:S02]  /*32f0*/  @P0 PRMT R52, R169, 0x7610, R52 ;  /* 0x00007610a9340816 */ /* 0x002fc40000000034 */
[----:B------:R-:W-:Y:S02]  /*3300*/  @P0 PRMT R53, R171, 0x7610, R53 ;  /* 0x00007610ab350816 */ /* 0x000fe40000000035 */
[----:B------:R-:W-:Y:S02]  /*3310*/  @P0 PRMT R54, R203, 0x7610, R54 ;  /* 0x00007610cb360816 */ /* 0x000fe40000000036 */
[----:B------:R-:W-:Y:S02]  /*3320*/  @P0 PRMT R55, R207, 0x7610, R55 ;  /* 0x00007610cf370816 */ /* 0x000fe40000000037 */
[----:B------:R-:W-:Y:S02]  /*3330*/  @P1 PRMT R82, RZ, 0x5410, R51 ;  /* 0x00005410ff521816 */ /* 0x000fe40000000033 */
[----:B------:R-:W-:Y:S02]  /*3340*/  @P0 PRMT R52, R52, 0x5410, R89 ;  /* 0x0000541034340816 */ /* 0x000fe40000000059 */
[----:B------:R-:W-:Y:S01]  /*3350*/  @P0 PRMT R53, R53, 0x5410, R173 ;  /* 0x0000541035350816 */ /* 0x000fe200000000ad */
[----:B0-----:R-:W-:Y:S01]  /*3360*/  @P0 IMAD.WIDE.U32 R2, R161, R79, c[0x0][0x258] ;  /* 0x00009600a1020625 */ /* 0x001fe200078e004f */
[----:B------:R-:W-:-:S02]  /*3370*/  @P0 PRMT R54, R54, 0x5410, R205 ;  /* 0x0000541036360816 */ /* 0x000fc400000000cd */
[----:B------:R-:W-:Y:S01]  /*3380*/  @P0 PRMT R55, R55, 0x5410, R209 ;  /* 0x0000541037370816 */ /* 0x000fe200000000d1 */
[----:B------:R-:W-:Y:S01]  /*3390*/  @P1 FADD.FTZ R191, R191, R82 ;  /* 0x00000052bfbf1221 */ /* 0x000fe20000010000 */
[----:B------:R-:W-:Y:S01]  /*33a0*/  FSEL R86, R80, RZ, P6 ;  /* 0x000000ff50567208 */ /* 0x000fe20003000000 */
[-C--:B------:R-:W-:Y:S01]  /*33b0*/  FMUL.FTZ R80, R201, R74.reuse ;  /* 0x0000004ac9507220 */ /* 0x080fe20000410000 */
[----:B------:R-:W-:Y:S01]  /*33c0*/  FSEL R211, R78, RZ, P5 ;  /* 0x000000ff4ed37208 */ /* 0x000fe20002800000 */
[-C--:B------:R-:W-:Y:S01]  /*33d0*/  FMUL.FTZ R82, R197, R74.reuse ;  /* 0x0000004ac5527220 */ /* 0x080fe20000410000 */
[----:B------:R0:W-:Y:S01]  /*33e0*/  @P0 STG.E.128 [R2.64], R52 ;  /* 0x0000003402000986 */ /* 0x0001e2000c101d04 */
[-C--:B------:R-:W-:Y:S01]  /*33f0*/  FMUL.FTZ R78, R199, R74.reuse ;  /* 0x0000004ac74e7220 */ /* 0x080fe20000410000 */
[----:B------:R-:W-:Y:S01]  /*3400*/  IADD3 R60, R158, 0x200, RZ ;  /* 0x000002009e3c7810 */ /* 0x000fe20007ffe0ff */
[----:B------:R-:W-:Y:S01]  /*3410*/  FMUL.FTZ R80, R80, c[0x0][0x1e8] ;  /* 0x00007a0050507a20 */ /* 0x000fe20000410000 */
[----:B------:R-:W-:Y:S01]  /*3420*/  @P0 F2FP.BF16.PACK_AB R62, RZ, R193 ;  /* 0x000000c1ff3e023e */ /* 0x000fe200000010ff */
[----:B------:R-:W-:Y:S01]  /*3430*/  FMUL.FTZ R82, R82, c[0x0][0x1e8] ;  /* 0x00007a0052527a20 */ /* 0x000fe20000410000 */
[----:B------:R-:W-:Y:S01]  /*3440*/  @P0 F2FP.BF16.PACK_AB R63, RZ, R189 ;  /* 0x000000bdff3f023e */ /* 0x000fe200000010ff */
[-C--:B------:R-:W-:Y:S01]  /*3450*/  FMUL.FTZ R193, R193, R74.reuse ;  /* 0x0000004ac1c17220 */ /* 0x080fe20000410000 */
[----:B------:R-:W-:Y:S01]  /*3460*/  LOP3.LUT P5, RZ, R92, 0xff0000, RZ, 0xc0, !PT ;  /* 0x00ff00005cff7812 */ /* 0x000fe200078ac0ff */
[----:B------:R-:W-:Y:S01]  /*3470*/  FMUL.FTZ R189, R189, R74 ;  /* 0x0000004abdbd7220 */ /* 0x000fe20000410000 */
[----:B------:R-:W-:Y:S01]  /*3480*/  LOP3.LUT P6, RZ, R93, 0xff, RZ, 0xc0, !PT ;  /* 0x000000ff5dff7812 */ /* 0x000fe200078cc0ff */
[----:B------:R-:W-:Y:S01]  /*3490*/  FMUL.FTZ R78, R78, c[0x0][0x1e8] ;  /* 0x00007a004e4e7a20 */ /* 0x000fe20000410000 */
[----:B------:R-:W-:Y:S01]  /*34a0*/  F2FP.BF16.PACK_AB R59, R213, R86 ;  /* 0x00000056d53b723e */ /* 0x000fe200000010ff */
[----:B------:R-:W-:Y:S01]  /*34b0*/  IMAD.WIDE.U32 R60, R79, R60, c[0x0][0x248] ;  /* 0x000092004f3c7625 */ /* 0x000fe200078e003c */
[----:B------:R-:W-:-:S02]  /*34c0*/  F2FP.BF16.PACK_AB R58, R211, R84 ;  /* 0x00000054d33a723e */ /* 0x000fc400000010ff */
[----:B------:R-:W-:Y:S01]  /*34d0*/  F2FP.BF16.PACK_AB R57, R91, R70 ;  /* 0x000000465b39723e */ /* 0x000fe200000010ff */
[----:B------:R-:W-:Y:S01]  /*34e0*/  FMUL.FTZ R189, R189, c[0x0][0x1e8] ;  /* 0x00007a00bdbd7a20 */ /* 0x000fe20000410000 */
[----:B0-----:R-:W-:Y:S01]  /*34f0*/  @P0 F2FP.BF16.PACK_AB R3, RZ, R65 ;  /* 0x00000041ff03023e */ /* 0x001fe200000010ff */
[----:B------:R-:W-:Y:S01]  /*3500*/  FMUL.FTZ R65, R65, R74 ;  /* 0x0000004a41417220 */ /* 0x000fe20000410000 */
[----:B------:R-:W-:Y:S01]  /*3510*/  F2FP.BF16.PACK_AB R56, R183, R68 ;  /* 0x00000044b738723e */ /* 0x000fe200000010ff */
[-C--:B------:R-:W-:Y:S01]  /*3520*/  FMUL.FTZ R2, R191, R74.reuse ;  /* 0x0000004abf027220 */ /* 0x080fe20000410000 */
[----:B------:R-:W-:Y:S01]  /*3530*/  FSEL R80, R80, RZ, P5 ;  /* 0x000000ff50507208 */ /* 0x000fe20002800000 */
[----:B------:R-:W-:Y:S01]  /*3540*/  FMUL.FTZ R74, R195, R74 ;  /* 0x0000004ac34a7220 */ /* 0x000fe20000410000 */
[----:B------:R-:W-:Y:S01]  /*3550*/  FSEL R82, R82, RZ, P6 ;  /* 0x000000ff52527208 */ /* 0x000fe20003000000 */
[----:B------:R-:W-:Y:S01]  /*3560*/  FMUL.FTZ R2, R2, c[0x0][0x1e8] ;  /* 0x00007a0002027a20 */ /* 0x000fe20000410000 */
[C---:B------:R-:W-:Y:S01]  /*3570*/  LOP3.LUT P5, RZ, R93.reuse, 0xff0000, RZ, 0xc0, !PT ;  /* 0x00ff00005dff7812 */ /* 0x040fe200078ac0ff */
[----:B------:R-:W-:Y:S01]  /*3580*/  FMUL.FTZ R74, R74, c[0x0][0x1e8] ;  /* 0x00007a004a4a7a20 */ /* 0x000fe20000410000 */
[----:B------:R-:W-:Y:S01]  /*3590*/  LOP3.LUT P6, RZ, R93, 0xff000000, RZ, 0xc0, !PT ;  /* 0xff0000005dff7812 */ /* 0x000fe200078cc0ff */
[----:B------:R-:W-:Y:S01]  /*35a0*/  FMUL.FTZ R193, R193, c[0x0][0x1e8] ;  /* 0x00007a00c1c17a20 */ /* 0x000fe20000410000 */
[----:B------:R-:W-:Y:S01]  /*35b0*/  @P0 F2FP.BF16.PACK_AB R199, RZ, R199 ;  /* 0x000000c7ffc7023e */ /* 0x000fe200000010ff */
[----:B------:R-:W-:Y:S01]  /*35c0*/  FMUL.FTZ R65, R65, c[0x0][0x1e8] ;  /* 0x00007a0041417a20 */ /* 0x000fe20000410000 */
[----:B------:R-:W-:Y:S01]  /*35d0*/  FSEL R78, R78, RZ, P4 ;  /* 0x000000ff4e4e7208 */ /* 0x000fe20002000000 */
[----:B------:R0:W-:Y:S01]  /*35e0*/  STG.E.128 [R60.64], R56 ;  /* 0x000000383c007986 */ /* 0x0001e2000c101d04 */
[----:B------:R-:W-:-:S02]  /*35f0*/  @P0 F2FP.BF16.PACK_AB R201, RZ, R201 ;  /* 0x000000c9ffc9023e */ /* 0x000fc400000010ff */
[----:B------:R-:W-:Y:S02]  /*3600*/  @P0 F2FP.BF16.PACK_AB R197, RZ, R197 ;  /* 0x000000c5ffc5023e */ /* 0x000fe400000010ff */
[----:B------:R-:W-:Y:S02]  /*3610*/  @P0 F2FP.BF16.PACK_AB R191, RZ, R191 ;  /* 0x000000bfffbf023e */ /* 0x000fe400000010ff */
[C---:B------:R-:W-:Y:S02]  /*3620*/  LOP3.LUT P1, RZ, R92.reuse, 0xff00, RZ, 0xc0, !PT ;  /* 0x0000ff005cff7812 */ /* 0x040fe4000782c0ff */
[----:B------:R-:W-:Y:S02]  /*3630*/  LOP3.LUT P3, RZ, R92, 0xff000000, RZ, 0xc0, !PT ;  /* 0xff0000005cff7812 */ /* 0x000fe4000786c0ff */
[----:B------:R-:W-:Y:S02]  /*3640*/  LOP3.LUT P4, RZ, R93, 0xff00, RZ, 0xc0, !PT ;  /* 0x0000ff005dff7812 */ /* 0x000fe4000788c0ff */
[----:B------:R-:W-:-:S02]  /*3650*/  FSEL R2, R2, RZ, P5 ;  /* 0x000000ff02027208 */ /* 0x000fc40002800000 */
[----:B------:R-:W-:Y:S02]  /*3660*/  @P0 PRMT R52, R199, 0x7610, R52 ;  /* 0x00007610c7340816 */ /* 0x000fe40000000034 */
[----:B------:R-:W-:Y:S02]  /*3670*/  @P0 F2FP.BF16.PACK_AB R195, RZ, R195 ;  /* 0x000000c3ffc3023e */ /* 0x000fe400000010ff */
[----:B0-----:R-:W-:Y:S02]  /*3680*/  FSEL R59, R74, RZ, P6 ;  /* 0x000000ff4a3b7208 */ /* 0x001fe40003000000 */
[----:B------:R-:W-:Y:S02]  /*3690*/  @P0 PRMT R53, R201, 0x7610, R53 ;  /* 0x00007610c9350816 */ /* 0x000fe40000000035 */
[----:B------:R-:W-:Y:S02]  /*36a0*/  IADD3 R60, R158, 0x300, RZ ;  /* 0x000003009e3c7810 */ /* 0x000fe40007ffe0ff */
[----:B------:R-:W-:-:S02]  /*36b0*/  @P0 PRMT R54, R197, 0x7610, R54 ;  /* 0x00007610c5360816 */ /* 0x000fc40000000036 */
[----:B------:R-:W-:Y:S01]  /*36c0*/  @P0 PRMT R55, R191, 0x7610, R55 ;  /* 0x00007610bf370816 */ /* 0x000fe20000000037 */
[----:B------:R-:W-:Y:S01]  /*36d0*/  IMAD.WIDE.U32 R60, R79, R60, c[0x0][0x248] ;  /* 0x000092004f3c7625 */ /* 0x000fe200078e003c */
[----:B------:R-:W-:Y:S02]  /*36e0*/  FSEL R189, R189, RZ, P4 ;  /* 0x000000ffbdbd7208 */ /* 0x000fe40002000000 */
[----:B------:R-:W-:Y:S02]  /*36f0*/  FSEL R57, R193, RZ, P3 ;  /* 0x000000ffc1397208 */ /* 0x000fe40001800000 */
[----:B------:R-:W-:Y:S02]  /*3700*/  FSEL R65, R65, RZ, P1 ;  /* 0x000000ff41417208 */ /* 0x000fe40000800000 */
[----:B------:R-:W-:Y:S02]  /*3710*/  F2FP.BF16.PACK_AB R59, R59, R2 ;  /* 0x000000023b3b723e */ /* 0x000fe400000010ff */
[----:B------:R-:W-:Y:S01]  /*3720*/  @P0 PRMT R52, R52, 0x5410, R3 ;  /* 0x0000541034340816 */ /* 0x000fe20000000003 */
[----:B------:R-:W-:Y:S01]  /*3730*/  @P0 IMAD.WIDE.U32 R2, R157, R79, c[0x0][0x258] ;  /* 0x000096009d020625 */ /* 0x000fe200078e004f */
        /* <DEDUP_REMOVED lines=11> */
.L_x_3213:
        /* <DEDUP_REMOVED lines=39> */
.L_x_3210:
        /* <DEDUP_REMOVED lines=25> */
.L_x_3211:
[----:B------:R-:W-:Y:S01]  /*3bf0*/  HFMA2.MMA R60, -RZ, RZ, 0, 9.5367431640625e-07 ;  /* 0x00000010ff3c7435 */ /* 0x000fe200000001ff */
[----:B------:R-:W-:-:S02]  /*3c00*/  MOV R59, R61 ;  /* 0x0000003d003b7202 */ /* 0x000fc40000000f00 */
[----:B------:R-:W-:Y:S02]  /*3c10*/  MOV R62, 0x1f ;  /* 0x0000001f003e7802 */ /* 0x000fe40000000f00 */
[----:B------:R-:W-:Y:S02]  /*3c20*/  MOV R65, 0xffffffff ;  /* 0xffffffff00417802 */ /* 0x000fe40000000f00 */
[----:B------:R-:W-:Y:S02]  /*3c30*/  MOV R56, 0x3c50 ;  /* 0x00003c5000387802 */ /* 0x000fe40000000f00 */
[----:B-----5:R-:W-:Y:S05]  /*3c40*/  CALL.REL.NOINC `($__internal_49_$__cuda_sm70_shflsync_down_p) ;  /* 0x0000046000007944 */ /* 0x020fea0003c00000 */
[----:B-1----:R-:W-:Y:S01]  /*3c50*/  MOV R58, R59 ;  /* 0x0000003b003a7202 */ /* 0x002fe20000000f00 */
[----:B0-----:R-:W-:Y:S05]  /*3c60*/  BRA `(.L_x_3215) ;  /* 0xffffdef000007947 */ /* 0x001fea000383ffff */
.L_x_3212:
[----:B------:R-:W-:Y:S01]  /*3c70*/  HFMA2.MMA R60, -RZ, RZ, 0, 9.5367431640625e-07 ;  /* 0x00000010ff3c7435 */ /* 0x000fe200000001ff */
[----:B------:R-:W-:Y:S02]  /*3c80*/  MOV R59, R63 ;  /* 0x0000003f003b7202 */ /* 0x000fe40000000f00 */
[----:B------:R-:W-:Y:S02]  /*3c90*/  MOV R62, 0x1f ;  /* 0x0000001f003e7802 */ /* 0x000fe40000000f00 */
[----:B------:R-:W-:-:S02]  /*3ca0*/  MOV R65, 0xffffffff ;  /* 0xffffffff00417802 */ /* 0x000fc40000000f00 */
[----:B------:R-:W-:Y:S02]  /*3cb0*/  MOV R56, 0x3cd0 ;  /* 0x00003cd000387802 */ /* 0x000fe40000000f00 */
[----:B01---5:R-:W-:Y:S05]  /*3cc0*/  CALL.REL.NOINC `($__internal_49_$__cuda_sm70_shflsync_down_p) ;  /* 0x000003e000007944 */ /* 0x023fea0003c00000 */
[----:B------:R-:W-:Y:S01]  /*3cd0*/  FADD.FTZ R61, R61, R58 ;  /* 0x0000003a3d3d7221 */ /* 0x000fe20000010000 */
[----:B0-----:R-:W-:Y:S01]  /*3ce0*/  HFMA2.MMA R60, -RZ, RZ, 0, 4.76837158203125e-07 ;  /* 0x00000008ff3c7435 */ /* 0x001fe200000001ff */
[----:B-1----:R-:W-:Y:S01]  /*3cf0*/  FADD.FTZ R64, R63, R59 ;  /* 0x0000003b3f407221 */ /* 0x002fe20000010000 */
[----:B------:R-:W-:Y:S02]  /*3d00*/  MOV R62, 0x1f ;  /* 0x0000001f003e7802 */ /* 0x000fe40000000f00 */
[----:B------:R-:W-:Y:S02]  /*3d10*/  MOV R65, 0xffffffff ;  /* 0xffffffff00417802 */ /* 0x000fe40000000f00 */
[----:B------:R-:W-:Y:S02]  /*3d20*/  MOV R59, R61 ;  /* 0x0000003d003b7202 */ /* 0x000fe40000000f00 */
[----:B------:R-:W-:Y:S02]  /*3d30*/  MOV R56, 0x3d50 ;  /* 0x00003d5000387802 */ /* 0x000fe40000000f00 */
[----:B------:R-:W-:Y:S05]  /*3d40*/  CALL.REL.NOINC `($__internal_49_$__cuda_sm70_shflsync_down_p) ;  /* 0x0000036000007944 */ /* 0x000fea0003c00000 */
[----:B0-----:R-:W-:Y:S01]  /*3d50*/  HFMA2.MMA R60, -RZ, RZ, 0, 4.76837158203125e-07 ;  /* 0x00000008ff3c7435 */ /* 0x001fe200000001ff */
[----:B-1----:R-:W-:-:S02]  /*3d60*/  MOV R58, R59 ;  /* 0x0000003b003a7202 */ /* 0x002fc40000000f00 */
[----:B------:R-:W-:Y:S02]  /*3d70*/  MOV R59, R64 ;  /* 0x00000040003b7202 */ /* 0x000fe40000000f00 */
[----:B------:R-:W-:Y:S02]  /*3d80*/  MOV R62, 0x1f ;  /* 0x0000001f003e7802 */ /* 0x000fe40000000f00 */
[----:B------:R-:W-:Y:S02]  /*3d90*/  MOV R65, 0xffffffff ;  /* 0xffffffff00417802 */ /* 0x000fe40000000f00 */
[----:B------:R-:W-:Y:S02]  /*3da0*/  MOV R56, 0x3dc0 ;  /* 0x00003dc000387802 */ /* 0x000fe40000000f00 */
[----:B------:R-:W-:Y:S05]  /*3db0*/  CALL.REL.NOINC `($__internal_49_$__cuda_sm70_shflsync_down_p) ;  /* 0x000002f000007944 */ /* 0x000fea0003c00000 */
[----:B------:R-:W-:Y:S01]  /*3dc0*/  FADD.FTZ R61, R58, R61 ;  /* 0x0000003d3a3d7221 */ /* 0x000fe20000010000 */
[----:B0-----:R-:W-:Y:S01]  /*3dd0*/  HFMA2.MMA R60, -RZ, RZ, 0, 2.384185791015625e-07 ;  /* 0x00000004ff3c7435 */ /* 0x001fe200000001ff */
[----:B-1----:R-:W-:Y:S01]  /*3de0*/  FADD.FTZ R64, R64, R59 ;  /* 0x0000003b40407221 */ /* 0x002fe20000010000 */
[----:B------:R-:W-:Y:S02]  /*3df0*/  MOV R62, 0x1f ;  /* 0x0000001f003e7802 */ /* 0x000fe40000000f00 */
[----:B------:R-:W-:-:S02]  /*3e00*/  MOV R65, 0xffffffff ;  /* 0xffffffff00417802 */ /* 0x000fc40000000f00 */
[----:B------:R-:W-:Y:S02]  /*3e10*/  MOV R59, R61 ;  /* 0x0000003d003b7202 */ /* 0x000fe40000000f00 */
[----:B------:R-:W-:Y:S02]  /*3e20*/  MOV R56, 0x3e40 ;  /* 0x00003e4000387802 */ /* 0x000fe40000000f00 */
[----:B------:R-:W-:Y:S05]  /*3e30*/  CALL.REL.NOINC `($__internal_49_$__cuda_sm70_shflsync_down_p) ;  /* 0x0000027000007944 */ /* 0x000fea0003c00000 */
[----:B0-----:R-:W-:Y:S01]  /*3e40*/  HFMA2.MMA R60, -RZ, RZ, 0, 2.384185791015625e-07 ;  /* 0x00000004ff3c7435 */ /* 0x001fe200000001ff */
[----:B-1----:R-:W-:Y:S02]  /*3e50*/  MOV R58, R59 ;  /* 0x0000003b003a7202 */ /* 0x002fe40000000f00 */
[----:B------:R-:W-:Y:S02]  /*3e60*/  MOV R59, R64 ;  /* 0x00000040003b7202 */ /* 0x000fe40000000f00 */
[----:B------:R-:W-:Y:S02]  /*3e70*/  MOV R62, 0x1f ;  /* 0x0000001f003e7802 */ /* 0x000fe40000000f00 */
[----:B------:R-:W-:Y:S02]  /*3e80*/  MOV R65, 0xffffffff ;  /* 0xffffffff00417802 */ /* 0x000fe40000000f00 */
[----:B------:R-:W-:-:S02]  /*3e90*/  MOV R56, 0x3eb0 ;  /* 0x00003eb000387802 */ /* 0x000fc40000000f00 */
[----:B------:R-:W-:Y:S05]  /*3ea0*/  CALL.REL.NOINC `($__internal_49_$__cuda_sm70_shflsync_down_p) ;  /* 0x0000020000007944 */ /* 0x000fea0003c00000 */
[----:B------:R-:W-:Y:S01]  /*3eb0*/  FADD.FTZ R61, R58, R61 ;  /* 0x0000003d3a3d7221 */ /* 0x000fe20000010000 */
[----:B0-----:R-:W-:Y:S01]  /*3ec0*/  HFMA2.MMA R60, -RZ, RZ, 0, 1.1920928955078125e-07 ;  /* 0x00000002ff3c7435 */ /* 0x001fe200000001ff */
[----:B-1----:R-:W-:Y:S01]  /*3ed0*/  FADD.FTZ R64, R64, R59 ;  /* 0x0000003b40407221 */ /* 0x002fe20000010000 */
[----:B------:R-:W-:-:S02]  /*3ee0*/  MOV R62, 0x1f ;  /* 0x0000001f003e7802 */ /* 0x000fc40000000f00 */
[----:B------:R-:W-:Y:S02]  /*3ef0*/  MOV R65, 0xffffffff ;  /* 0xffffffff00417802 */ /* 0x000fe40000000f00 */
[----:B------:R-:W-:Y:S02]  /*3f00*/  MOV R59, R61 ;  /* 0x0000003d003b7202 */ /* 0x000fe40000000f00 */
[----:B------:R-:W-:Y:S02]  /*3f10*/  MOV R56, 0x3f30 ;  /* 0x00003f3000387802 */ /* 0x000fe40000000f00 */
[----:B------:R-:W-:Y:S05]  /*3f20*/  CALL.REL.NOINC `($__internal_49_$__cuda_sm70_shflsync_down_p) ;  /* 0x0000018000007944 */ /* 0x000fea0003c00000 */
[----:B0-----:R-:W-:Y:S01]  /*3f30*/  HFMA2.MMA R60, -RZ, RZ, 0, 1.1920928955078125e-07 ;  /* 0x00000002ff3c7435 */ /* 0x001fe200000001ff */
[----:B-1----:R-:W-:Y:S02]  /*3f40*/  MOV R58, R59 ;  /* 0x0000003b003a7202 */ /* 0x002fe40000000f00 */
[----:B------:R-:W-:Y:S02]  /*3f50*/  MOV R59, R64 ;  /* 0x00000040003b7202 */ /* 0x000fe40000000f00 */
[----:B------:R-:W-:Y:S02]  /*3f60*/  MOV R62, 0x1f ;  /* 0x0000001f003e7802 */ /* 0x000fe40000000f00 */
[----:B------:R-:W-:-:S02]  /*3f70*/  MOV R65, 0xffffffff ;  /* 0xffffffff00417802 */ /* 0x000fc40000000f00 */
[----:B------:R-:W-:Y:S02]  /*3f80*/  MOV R56, 0x3fa0 ;  /* 0x00003fa000387802 */ /* 0x000fe40000000f00 */
[----:B------:R-:W-:Y:S05]  /*3f90*/  CALL.REL.NOINC `($__internal_49_$__cuda_sm70_shflsync_down_p) ;  /* 0x0000011000007944 */ /* 0x000fea0003c00000 */
[----:B------:R-:W-:Y:S01]  /*3fa0*/  FADD.FTZ R61, R58, R61 ;  /* 0x0000003d3a3d7221 */ /* 0x000fe20000010000 */
[----:B0-----:R-:W-:Y:S01]  /*3fb0*/  HFMA2.MMA R60, -RZ, RZ, 0, 5.9604644775390625e-08 ;  /* 0x00000001ff3c7435 */ /* 0x001fe200000001ff */
[----:B-1----:R-:W-:Y:S01]  /*3fc0*/  FADD.FTZ R63, R64, R59 ;  /* 0x0000003b403f7221 */ /* 0x002fe20000010000 */
[----:B------:R-:W-:Y:S02]  /*3fd0*/  MOV R62, 0x1f ;  /* 0x0000001f003e7802 */ /* 0x000fe40000000f00 */
[----:B------:R-:W-:Y:S02]  /*3fe0*/  MOV R65, 0xffffffff ;  /* 0xffffffff00417802 */ /* 0x000fe40000000f00 */
[----:B------:R-:W-:Y:S02]  /*3ff0*/  MOV R59, R61 ;  /* 0x0000003d003b7202 */ /* 0x000fe40000000f00 */
[----:B------:R-:W-:Y:S02]  /*4000*/  MOV R56, 0x4020 ;  /* 0x0000402000387802 */ /* 0x000fe40000000f00 */
[----:B------:R-:W-:Y:S05]  /*4010*/  CALL.REL.NOINC `($__internal_49_$__cuda_sm70_shflsync_down_p) ;  /* 0x0000009000007944 */ /* 0x000fea0003c00000 */
[----:B0-----:R-:W-:Y:S01]  /*4020*/  HFMA2.MMA R60, -RZ, RZ, 0, 5.9604644775390625e-08 ;  /* 0x00000001ff3c7435 */ /* 0x001fe200000001ff */
[----:B-1----:R-:W-:-:S02]  /*4030*/  MOV R72, R59 ;  /* 0x0000003b00487202 */ /* 0x002fc40000000f00 */
[----:B------:R-:W-:Y:S02]  /*4040*/  MOV R59, R63 ;  /* 0x0000003f003b7202 */ /* 0x000fe40000000f00 */
[----:B------:R-:W-:Y:S02]  /*4050*/  MOV R62, 0x1f ;  /* 0x0000001f003e7802 */ /* 0x000fe40000000f00 */
[----:B------:R-:W-:Y:S02]  /*4060*/  MOV R65, 0xffffffff ;  /* 0xffffffff00417802 */ /* 0x000fe40000000f00 */
[----:B------:R-:W-:Y:S02]  /*4070*/  MOV R56, 0x4090 ;  /* 0x0000409000387802 */ /* 0x000fe40000000f00 */
[----:B------:R-:W-:Y:S05]  /*4080*/  CALL.REL.NOINC `($__internal_49_$__cuda_sm70_shflsync_down_p) ;  /* 0x0000002000007944 */ /* 0x000fea0003c00000 */
[----:B-1----:R-:W-:Y:S01]  /*4090*/  MOV R56, R59 ;  /* 0x0000003b00387202 */ /* 0x002fe20000000f00 */
[----:B0-----:R-:W-:Y:S05]  /*40a0*/  BRA `(.L_x_3216) ;  /* 0xffffdbd000007947 */ /* 0x001fea000383ffff */
        .weak           $__internal_49_$__cuda_sm70_shflsync_down_p
        .type           $__internal_49_$__cuda_sm70_shflsync_down_p,@function
        .size           $__internal_49_$__cuda_sm70_shflsync_down_p,(.L_x_11783 - $__internal_49_$__cuda_sm70_shflsync_down_p)
$__internal_49_$__cuda_sm70_shflsync_down_p:
[----:B------:R-:W-:Y:S01]  /*40b0*/  HFMA2.MMA R57, -RZ, RZ, 0, 0 ;  /* 0x00000000ff397435 */ /* 0x000fe200000001ff */
[----:B------:R-:W-:Y:S04]  /*40c0*/  WARPSYNC R65 ;  /* 0x0000004100007348 */ /* 0x000fe80003800000 */
[----:B------:R0:W1:Y:S01]  /*40d0*/  SHFL.DOWN PT, R59, R59, R60, R62 ;  /* 0x0800003c3b3b7389 */ /* 0x00006200000e003e */
[----:B------:R-:W-:Y:S05]  /*40e0*/  RET.REL.NODEC R56 `(_ZN10layer_norm13ln_bwd_kernelINS_13Kernel_traitsIf13__nv_bfloat16S2_S2_fjLj8192ELj1ELj1ELj8ELj16ENS_18Kernel_traits_baseILj8192EfS2_S2_S2_fjLj256EEEEELb1ELb0ELb0ELb1EEEvNS_9BwdParamsE) ;  /* 0xffffbf1038007950 */ /* 0x000fea0003c3ffff */
.L_x_3217:
        /* <DEDUP_REMOVED lines=9> */
.L_x_11783:


//--------------------- .text._ZN10layer_norm22ln_bwd_finalize_kernelINS_22Kernel_traits_finalizeILj8192Ef13__nv_bfloat16S2_S2_fjLb0ELj1024ELj4ENS_18Kernel_traits_baseILj8192EfS2_S2_S2_fjLj1024EEEEELb0ELb0EEEvNS_9BwdParamsE --------------------------
	.section	.text._ZN10layer_norm22ln_bwd_finalize_kernelINS_22Kernel_traits_finalizeILj8192Ef13__nv_bfloat16S2_S2_fjLb0ELj1024ELj4ENS_18Kernel_traits_baseILj8192EfS2_S2_S2_fjLj1024EEEEELb0ELb0EEEvNS_9BwdParamsE,"ax",@progbits
	.sectioninfo	@"SHI_REGISTERS=30"
	.align	128
        .global         _ZN10layer_norm22ln_bwd_finalize_kernelINS_22Kernel_traits_finalizeILj8192Ef13__nv_bfloat16S2_S2_fjLb0ELj1024ELj4ENS_18Kernel_traits_baseILj8192EfS2_S2_S2_fjLj1024EEEEELb0ELb0EEEvNS_9BwdParamsE
        .type           _ZN10layer_norm22ln_bwd_finalize_kernelINS_22Kernel_traits_finalizeILj8192Ef13__nv_bfloat16S2_S2_fjLb0ELj1024ELj4ENS_18Kernel_traits_baseILj8192EfS2_S2_S2_fjLj1024EEEEELb0ELb0EEEvNS_9BwdParamsE,@function
        .size           _ZN10layer_norm22ln_bwd_finalize_kernelINS_22Kernel_traits_finalizeILj8192Ef13__nv_bfloat16S2_S2_fjLb0ELj1024ELj4ENS_18Kernel_traits_baseILj8192EfS2_S2_S2_fjLj1024EEEEELb0ELb0EEEvNS_9BwdParamsE,(.L_x_11784 - _ZN10layer_norm22ln_bwd_finalize_kernelINS_22Kernel_traits_finalizeILj8192Ef13__nv_bfloat16S2_S2_fjLb0ELj1024ELj4ENS_18Kernel_traits_baseILj8192EfS2_S2_S2_fjLj1024EEEEELb0ELb0EEEvNS_9BwdParamsE)
        .other          _ZN10layer_norm22ln_bwd_finalize_kernelINS_22Kernel_traits_finalizeILj8192Ef13__nv_bfloat16S2_S2_fjLb0ELj1024ELj4ENS_18Kernel_traits_baseILj8192EfS2_S2_S2_fjLj1024EEEEELb0ELb0EEEvNS_9BwdParamsE,@"STO_CUDA_ENTRY STV_DEFAULT"
_ZN10layer_norm22ln_bwd_finalize_kernelINS_22Kernel_traits_finalizeILj8192Ef13__nv_bfloat16S2_S2_fjLb0ELj1024ELj4ENS_18Kernel_traits_baseILj8192EfS2_S2_S2_fjLj1024EEEEELb0ELb0EEEvNS_9BwdParamsE:
.text._ZN10layer_norm22ln_bwd_finalize_kernelINS_22Kernel_traits_finalizeILj8192Ef13__nv_bfloat16S2_S2_fjLb0ELj1024ELj4ENS_18Kernel_traits_baseILj8192EfS2_S2_S2_fjLj1024EEEEELb0ELb0EEEvNS_9BwdParamsE:
        /* <DEDUP_REMOVED lines=19> */
.L_x_3231:
        /* <DEDUP_REMOVED lines=28> */
.L_x_3222:
        /* <DEDUP_REMOVED lines=35> */
.L_x_3221:
[----:B------:R-:W-:Y:S05]  /*0520*/  BSYNC B1 ;  /* 0x0000000000017941 */ /* 0x000fea0003800000 */
.L_x_3220:
        /* <DEDUP_REMOVED lines=23> */
.L_x_3224:
[----:B------:R-:W-:Y:S05]  /*06a0*/  BSYNC B1 ;  /* 0x0000000000017941 */ /* 0x000fea0003800000 */
.L_x_3223:
        /* <DEDUP_REMOVED lines=11> */
.L_x_3225:
[----:B------:R-:W-:Y:S05]  /*0760*/  BSYNC B1 ;  /* 0x0000000000017941 */ /* 0x000fea0003800000 */
.L_x_3219:
[----:B------:R-:W-:Y:S05]  /*0770*/  BSYNC B0 ;  /* 0x0000000000007941 */ /* 0x000fea0003800000 */
.L_x_3218:
        /* <DEDUP_REMOVED lines=11> */
.L_x_3232:
        /* <DEDUP_REMOVED lines=18> */
.L_x_3233:
[----:B---3--:R-:W-:Y:S02]  /*0950*/  FADD.FTZ R4, R4, R9 ;  /* 0x0000000904047221 */ /* 0x008fe40000010000 */
[----:B-12---:R-:W-:-:S03]  /*0960*/  FADD.FTZ R6, R5, R6 ;  /* 0x0000000605067221 */ /* 0x006fc60000010000 */
[----:B------:R1:W-:Y:S04]  /*0970*/  @!P1 STS [R17.X4+0x2000], R4 ;  /* 0x0020000411009388 */ /* 0x0003e80000004800 */
[----:B------:R1:W-:Y:S02]  /*0980*/  @!P1 STS [R17.X4+0x2080], R6 ;  /* 0x0020800611009388 */ /* 0x0003e40000004800 */
.L_x_3226:
[----:B0-----:R-:W-:Y:S01]  /*0990*/  SHF.L.U32 R2, R19, 0x1, RZ ;  /* 0x0000000113027819 */ /* 0x001fe200000006ff */
[----:B------:R-:W-:Y:S01]  /*09a0*/  WARPSYNC 0xffffffff ;  /* 0xffffffff00007948 */ /* 0x000fe20003800000 */
[----:B------:R-:W-:Y:S02]  /*09b0*/  BAR.SYNC.DEFER_BLOCKING 0x0 ;  /* 0x0000000000007b1d */ /* 0x000fe40000010000 */
[----:B------:R-:W-:-:S04]  /*09c0*/  ISETP.GE.U32.OR P1, PT, R2, c[0x0][0x168], P0 ;  /* 0x00005a0002007a0c */ /* 0x000fc80000726470 */
[----:B------:R-:W-:Y:S09]  /*09d0*/  BSSY B0, `(.L_x_3229) ;  /* 0x000000b000007945 */ /* 0x000ff20003800000 */
[----:B------:R-:W-:Y:S05]  /*09e0*/  @P1 BRA `(.L_x_3230) ;  /* 0x0000009000001947 */ /* 0x000fea0003800000 */
[----:B------:R-:W-:Y:S01]  /*09f0*/  IMAD.SHL.U32 R2, R0, 0x8, RZ ;  /* 0x0000000800027824 */ /* 0x000fe200078e00ff */
[----:B-1----:R-:W-:-:S04]  /*0a00*/  HFMA2.MMA R4, -RZ, RZ, 0, 4.76837158203125e-07 ;  /* 0x00000008ff047435 */ /* 0x002fc800000001ff */
[----:B------:R-:W-:-:S05]  /*0a10*/  LOP3.LUT R6, R2, 0xf8, RZ, 0xc0, !PT ;  /* 0x000000f802067812 */ /* 0x000fca00078ec0ff */
[----:B------:R-:W0:Y:S01]  /*0a20*/  LDS.64 R8, [R6+0x2000] ;  /* 0x0020000006087984 */ /* 0x000e220000000a00 */
[----:B------:R-:W-:-:S03]  /*0a30*/  IMAD.WIDE.U32 R2, R19, R4, c[0x0][0x268] ;  /* 0x00009a0013027625 */ /* 0x000fc600078e0004 */
[----:B------:R-:W1:Y:S01]  /*0a40*/  LDS.64 R10, [R6+0x2080] ;  /* 0x00208000060a7984 */ /* 0x000e620000000a00 */
[----:B------:R-:W-:-:S03]  /*0a50*/  IMAD.WIDE.U32 R4, R19, R4, c[0x0][0x260] ;  /* 0x0000980013047625 */ /* 0x000fc600078e0004 */
[----:B0-----:R0:W-:Y:S04]  /*0a60*/  STG.E.64 [R2.64], R8 ;  /* 0x0000000802007986 */ /* 0x0011e8000c101b04 */
[----:B-1----:R0:W-:Y:S02]  /*0a70*/  STG.E.64 [R4.64], R10 ;  /* 0x0000000a04007986 */ /* 0x0021e4000c101b04 */
.L_x_3230:
[----:B------:R-:W-:Y:S05]  /*0a80*/  BSYNC B0 ;  /* 0x0000000000007941 */ /* 0x000fea0003800000 */
.L_x_3229:
[C---:B------:R-:W-:Y:S02]  /*0a90*/  ISETP.GT.U32.AND P1, PT, R18.reuse, -0x2001, PT ;  /* 0xffffdfff1200780c */ /* 0x040fe40003f24070 */
[----:B------:R-:W-:Y:S02]  /*0aa0*/  IADD3 R18, R18, 0x2000, RZ ;  /* 0x0000200012127810 */ /* 0x000fe40007ffe0ff */
[----:B------:R-:W-:-:S09]  /*0ab0*/  IADD3 R19, R19, 0x1000, RZ ;  /* 0x0000100013137810 */ /* 0x000fd20007ffe0ff */
[----:B01----:R-:W-:Y:S05]  /*0ac0*/  @P1 BRA `(.L_x_3231) ;  /* 0xfffff66000001947 */ /* 0x003fea000383ffff */
[----:B------:R-:W-:Y:S05]  /*0ad0*/  EXIT ;  /* 0x000000000000794d */ /* 0x000fea0003800000 */
.L_x_3227:
[----:B--2---:R-:W-:Y:S01]  /*0ae0*/  IMAD.MOV.U32 R9, RZ, RZ, R5 ;  /* 0x000000ffff097224 */ /* 0x004fe200078e0005 */
[----:B------:R-:W-:Y:S01]  /*0af0*/  MOV R8, 0x1 ;  /* 0x0000000100087802 */ /* 0x000fe20000000f00 */
[----:B------:R-:W-:Y:S01]  /*0b00*/  IMAD.MOV.U32 R7, RZ, RZ, 0x1f ;  /* 0x0000001fff077424 */ /* 0x000fe200078e00ff */
[----:B------:R-:W-:Y:S02]  /*0b10*/  MOV R10, 0xffffffff ;  /* 0xffffffff000a7802 */ /* 0x000fe40000000f00 */
[----:B------:R-:W-:Y:S02]  /*0b20*/  MOV R2, 0xb40 ;  /* 0x00000b4000027802 */ /* 0x000fe40000000f00 */
[----:B01----:R-:W-:Y:S05]  /*0b30*/  CALL.REL.NOINC `($__internal_50_$__cuda_sm70_shflsync_bfly_p) ;  /* 0x000003b000007944 */ /* 0x003fea0003c00000 */
[----:B-1----:R-:W-:Y:S01]  /*0b40*/  IMAD.MOV.U32 R2, RZ, RZ, R7 ;  /* 0x000000ffff027224 */ /* 0x002fe200078e0007 */
[----:B0-----:R-:W-:Y:S05]  /*0b50*/  BRA `(.L_x_3232) ;  /* 0xfffffcd000007947 */ /* 0x001fea000383ffff */
.L_x_3228:
[----:B------:R-:W-:Y:S01]  /*0b60*/  HFMA2.MMA R8, -RZ, RZ, 0, 1.1920928955078125e-07 ;  /* 0x00000002ff087435 */ /* 0x000fe200000001ff */
[----:B------:R-:W-:Y:S01]  /*0b70*/  MOV R7, 0x1f ;  /* 0x0000001f00077802 */ /* 0x000fe20000000f00 */
[----:B------:R-:W-:Y:S01]  /*0b80*/  IMAD.MOV.U32 R10, RZ, RZ, -0x1 ;  /* 0xffffffffff0a7424 */ /* 0x000fe200078e00ff */
[----:B------:R-:W-:-:S03]  /*0b90*/  MOV R2, 0xbb0 ;  /* 0x00000bb000027802 */ /* 0x000fc60000000f00 */
[----:B012---:R-:W-:Y:S05]  /*0ba0*/  CALL.REL.NOINC `($__internal_50_$__cuda_sm70_shflsync_bfly_p) ;  /* 0x0000034000007944 */ /* 0x007fea0003c00000 */
[----:B0-----:R-:W-:Y:S01]  /*0bb0*/  HFMA2.MMA R8, -RZ, RZ, 0, 2.384185791015625e-07 ;  /* 0x00000004ff087435 */ /* 0x001fe200000001ff */
[----:B-1----:R-:W-:Y:S01]  /*0bc0*/  FADD.FTZ R9, R9, R7 ;  /* 0x0000000709097221 */ /* 0x002fe20000010000 */
[----:B------:R-:W-:Y:S01]  /*0bd0*/  MOV R7, 0x1f ;  /* 0x0000001f00077802 */ /* 0x000fe20000000f00 */
[----:B------:R-:W-:Y:S01]  /*0be0*/  IMAD.MOV.U32 R10, RZ, RZ, -0x1 ;  /* 0xffffffffff0a7424 */ /* 0x000fe200078e00ff */
[----:B------:R-:W-:-:S02]  /*0bf0*/  MOV R2, 0xc10 ;  /* 0x00000c1000027802 */ /* 0x000fc40000000f00 */
[----:B------:R-:W-:Y:S05]  /*0c00*/  CALL.REL.NOINC `($__internal_50_$__cuda_sm70_shflsync_bfly_p) ;  /* 0x000002e000007944 */ /* 0x000fea0003c00000 */
[----:B0-----:R-:W-:Y:S01]  /*0c10*/  HFMA2.MMA R8, -RZ, RZ, 0, 4.76837158203125e-07 ;  /* 0x00000008ff087435 */ /* 0x001fe200000001ff */
[----:B-1----:R-:W-:Y:S01]  /*0c20*/  FADD.FTZ R9, R9, R7 ;  /* 0x0000000709097221 */ /* 0x002fe20000010000 */
[----:B------:R-:W-:Y:S01]  /*0c30*/  MOV R7, 0x1f ;  /* 0x0000001f00077802 */ /* 0x000fe20000000f00 */
[----:B------:R-:W-:Y:S01]  /*0c40*/  IMAD.MOV.U32 R10, RZ, RZ, -0x1 ;  /* 0xffffffffff0a7424 */ /* 0x000fe200078e00ff */
[----:B------:R-:W-:-:S02]  /*0c50*/  MOV R2, 0xc70 ;  /* 0x00000c7000027802 */ /* 0x000fc40000000f00 */
[----:B------:R-:W-:Y:S05]  /*0c60*/  CALL.REL.NOINC `($__internal_50_$__cuda_sm70_shflsync_bfly_p) ;  /* 0x0000028000007944 */ /* 0x000fea0003c00000 */
[----:B-1----:R-:W-:Y:S01]  /*0c70*/  FADD.FTZ R6, R9, R7 ;  /* 0x0000000709067221 */ /* 0x002fe20000010000 */
[----:B0-----:R-:W-:Y:S01]  /*0c80*/  HFMA2.MMA R8, -RZ, RZ, 0, 9.5367431640625e-07 ;  /* 0x00000010ff087435 */ /* 0x001fe200000001ff */
[----:B------:R-:W-:Y:S01]  /*0c90*/  MOV R7, 0x1f ;  /* 0x0000001f00077802 */ /* 0x000fe20000000f00 */
[----:B------:R-:W-:Y:S01]  /*0ca0*/  IMAD.MOV.U32 R10, RZ, RZ, -0x1 ;  /* 0xffffffffff0a7424 */ /* 0x000fe200078e00ff */
[----:B------:R-:W-:-:S02]  /*0cb0*/  MOV R2, 0xce0 ;  /* 0x00000ce000027802 */ /* 0x000fc40000000f00 */
[----:B------:R-:W-:Y:S02]  /*0cc0*/  MOV R9, R6 ;  /* 0x0000000600097202 */ /* 0x000fe40000000f00 */
[----:B------:R-:W-:Y:S05]  /*0cd0*/  CALL.REL.NOINC `($__internal_50_$__cuda_sm70_shflsync_bfly_p) ;  /* 0x0000021000007944 */ /* 0x000fea0003c00000 */
[----:B0-----:R-:W-:Y:S01]  /*0ce0*/  HFMA2.MMA R8, -RZ, RZ, 0, 5.9604644775390625e-08 ;  /* 0x00000001ff087435 */ /* 0x001fe200000001ff */
[----:B-1----:R-:W-:Y:S01]  /*0cf0*/  MOV R5, R7 ;  /* 0x0000000700057202 */ /* 0x002fe20000000f00 */
[----:B------:R-:W-:Y:S01]  /*0d00*/  IMAD.MOV.U32 R9, RZ, RZ, R4 ;  /* 0x000000ffff097224 */ /* 0x000fe200078e0004 */
[----:B------:R-:W-:Y:S01]  /*0d10*/  MOV R7, 0x1f ;  /* 0x0000001f00077802 */ /* 0x000fe20000000f00 */
[----:B------:R-:W-:Y:S01]  /*0d20*/  IMAD.MOV.U32 R10, RZ, RZ, -0x1 ;  /* 0xffffffffff0a7424 */ /* 0x000fe200078e00ff */
[----:B------:R-:W-:Y:S02]  /*0d30*/  MOV R2, 0xd50 ;  /* 0x00000d5000027802 */ /* 0x000fe40000000f00 */
[----:B------:R-:W-:Y:S05]  /*0d40*/  CALL.REL.NOINC `($__internal_50_$__cuda_sm70_shflsync_bfly_p) ;  /* 0x000001a000007944 */ /* 0x000fea0003c00000 */
[----:B0-----:R-:W-:Y:S01]  /*0d50*/  HFMA2.MMA R8, -RZ, RZ, 0, 1.1920928955078125e-07 ;  /* 0x00000002ff087435 */ /* 0x001fe200000001ff */
[----:B-1----:R-:W-:Y:S01]  /*0d60*/  FADD.FTZ R9, R4, R7 ;  /* 0x0000000704097221 */ /* 0x002fe20000010000 */
[----:B------:R-:W-:Y:S01]  /*0d70*/  MOV R7, 0x1f ;  /* 0x0000001f00077802 */ /* 0x000fe20000000f00 */
[----:B------:R-:W-:Y:S01]  /*0d80*/  IMAD.MOV.U32 R10, RZ, RZ, -0x1 ;  /* 0xffffffffff0a7424 */ /* 0x000fe200078e00ff */
[----:B------:R-:W-:Y:S02]  /*0d90*/  MOV R2, 0xdb0 ;  /* 0x00000db000027802 */ /* 0x000fe40000000f00 */
[----:B------:R-:W-:Y:S05]  /*0da0*/  CALL.REL.NOINC `($__internal_50_$__cuda_sm70_shflsync_bfly_p) ;  /* 0x0000014000007944 */ /* 0x000fea0003c00000 */
        /* <DEDUP_REMOVED lines=12> */
[----:B0-----:R-:W-:Y:S01]  /*0e70*/  HFMA2.MMA R8, -RZ, RZ, 0, 9.5367431640625e-07 ;  /* 0x00000010ff087435 */ /* 0x001fe200000001ff */
[----:B-1----:R-:W-:Y:S01]  /*0e80*/  FADD.FTZ R9, R9, R7 ;  /* 0x0000000709097221 */ /* 0x002fe20000010000 */
[----:B------:R-:W-:Y:S01]  /*0e90*/  MOV R7, 0x1f ;  /* 0x0000001f00077802 */ /* 0x000fe20000000f00 */
[----:B------:R-:W-:Y:S01]  /*0ea0*/  IMAD.MOV.U32 R10, RZ, RZ, -0x1 ;  /* 0xffffffffff0a7424 */ /* 0x000fe200078e00ff */
[----:B------:R-:W-:-:S02]  /*0eb0*/  MOV R2, 0xed0 ;  /* 0x00000ed000027802 */ /* 0x000fc40000000f00 */
[----:B------:R-:W-:Y:S05]  /*0ec0*/  CALL.REL.NOINC `($__internal_50_$__cuda_sm70_shflsync_bfly_p) ;  /* 0x0000002000007944 */ /* 0x000fea0003c00000 */
[----:B-1----:R-:W-:Y:S01]  /*0ed0*/  MOV R4, R7 ;  /* 0x0000000700047202 */ /* 0x002fe20000000f00 */
[----:B0-----:R-:W-:Y:S05]  /*0ee0*/  BRA `(.L_x_3233) ;  /* 0xfffffa6000007947 */ /* 0x001fea000383ffff */
        .weak           $__internal_50_$__cuda_sm70_shflsync_bfly_p
        .type           $__internal_50_$__cuda_sm70_shflsync_bfly_p,@function
        .size           $__internal_50_$__cuda_sm70_shflsync_bfly_p,(.L_x_11784 - $__internal_50_$__cuda_sm70_shflsync_bfly_p)
$__internal_50_$__cuda_sm70_shflsync_bfly_p:
[----:B------:R-:W-:Y:S01]  /*0ef0*/  HFMA2.MMA R3, -RZ, RZ, 0, 0 ;  /* 0x00000000ff037435 */ /* 0x000fe200000001ff */
[----:B------:R-:W-:Y:S04]  /*0f00*/  WARPSYNC R10 ;  /* 0x0000000a00007348 */ /* 0x000fe80003800000 */
[----:B------:R0:W1:Y:S01]  /*0f10*/  SHFL.BFLY PT, R7, R9, R8, R7 ;  /* 0x0c00000809077389 */ /* 0x00006200000e0007 */
[----:B------:R-:W-:Y:S05]  /*0f20*/  RET.REL.NODEC R2 `(_ZN10layer_norm22ln_bwd_finalize_kernelINS_22Kernel_traits_finalizeILj8192Ef13__nv_bfloat16S2_S2_fjLb0ELj1024ELj4ENS_18Kernel_traits_baseILj8192EfS2_S2_S2_fjLj1024EEEEELb0ELb0EEEvNS_9BwdParamsE) ;  /* 0xfffff0d002007950 */ /* 0x000fea0003c3ffff */
.L_x_3234:
        /* <DEDUP_REMOVED lines=13> */
.L_x_11784:


//--------------------- .text._ZN10layer_norm13ln_bwd_kernelINS_13Kernel_traitsIf13__nv_bfloat16S2_S2_fjLj8192ELj1ELj1ELj8ELj16ENS_18Kernel_traits_baseILj8192EfS2_S2_S2_fjLj256EEEEELb1ELb0ELb1ELb0EEEvNS_9BwdParamsE --------------------------
	.section	.text._ZN10layer_norm13ln_bwd_kernelINS_13Kernel_traitsIf13__nv_bfloat16S2_S2_fjLj8192ELj1ELj1ELj8ELj16ENS_18Kernel_traits_baseILj8192EfS2_S2_S2_fjLj256EEEEELb1ELb0ELb1ELb0EEEvNS_9BwdParamsE,"ax",@progbits
	.sectioninfo	@"SHI_REGISTERS=224"
	.align	128
        .global         _ZN10layer_norm13ln_bwd_kernelINS_13Kernel_traitsIf13__nv_bfloat16S2_S2_fjLj8192ELj1ELj1ELj8ELj16ENS_18Kernel_traits_baseILj8192EfS2_S2_S2_fjLj256EEEEELb1ELb0ELb1ELb0EEEvNS_9BwdParamsE
        .type           _ZN10layer_norm13ln_bwd_kernelINS_13Kernel_traitsIf13__nv_bfloat16S2_S2_fjLj8192ELj1ELj1ELj8ELj16ENS_18Kernel_traits_baseILj8192EfS2_S2_S2_fjLj256EEEEELb1ELb0ELb1ELb0EEEvNS_9BwdParamsE,@function
        .size           _ZN10layer_norm13ln_bwd_kernelINS_13Kernel_traitsIf13__nv_bfloat16S2_S2_fjLj8192ELj1ELj1ELj8ELj16ENS_18Kernel_traits_baseILj8192EfS2_S2_S2_fjLj256EEEEELb1ELb0ELb1ELb0EEEvNS_9BwdParamsE,(.L_x_11785 - _ZN10layer_norm13ln_bwd_kernelINS_13Kernel_traitsIf13__nv_bfloat16S2_S2_fjLj8192ELj1ELj1ELj8ELj16ENS_18Kernel_traits_baseILj8192EfS2_S2_S2_fjLj256EEEEELb1ELb0ELb1ELb0EEEvNS_9BwdParamsE)
        .other          _ZN10layer_norm13ln_bwd_kernelINS_13Kernel_traitsIf13__nv_bfloat16S2_S2_fjLj8192ELj1ELj1ELj8ELj16ENS_18Kernel_traits_baseILj8192EfS2_S2_S2_fjLj256EEEEELb1ELb0ELb1ELb0EEEvNS_9BwdParamsE,@"STO_CUDA_ENTRY STV_DEFAULT"
_ZN10layer_norm13ln_bwd_kernelINS_13Kernel_traitsIf13__nv_bfloat16S2_S2_fjLj8192ELj1ELj1ELj8ELj16ENS_18Kernel_traits_baseILj8192EfS2_S2_S2_fjLj256EEEEELb1ELb0ELb1ELb0EEEvNS_9BwdParamsE:
.text._ZN10layer_norm13ln_bwd_kernelINS_13Kernel_traitsIf13__nv_bfloat16S2_S2_fjLj8192ELj1ELj1ELj8ELj16ENS_18Kernel_traits_baseILj8192EfS2_S2_S2_fjLj256EEEEELb1ELb0ELb1ELb0EEEvNS_9BwdParamsE:
        /* <DEDUP_REMOVED lines=24> */
[----:B------:R-:W-:Y:S02]  /*0180*/  @P0 IADD3 R4, R4, 0x100, RZ ;  /* 0x0000010004040810 */ /* 0x000fe40007ffe0ff */
        /* <DEDUP_REMOVED lines=46> */
[----:B------:R-:W-:-:S02]  /*0470*/  IMAD.MOV.U32 R4, RZ, RZ, 0x1 ;  /* 0x00000001ff047424 */ /* 0x000fc400078e00ff */
[----:B------:R-:W-:-:S05]  /*0480*/  IMAD.MOV.U32 R109, RZ, RZ, RZ ;  /* 0x000000ffff6d7224 */ /* 0x000fca00078e00ff */
.L_x_3357:
[----:B------:R-:W-:-:S10]  /*0490*/  HFMA2.MMA R158, -RZ, RZ, 0, 2.384185791015625e-07 ;  /* 0x00000004ff9e7435 */ /* 0x000fd400000001ff */
[----:B------:R-:W-:-:S05]  /*04a0*/  IMAD.WIDE R152, R5, R158, c[0x0][0x1d8] ;  /* 0x0000760005987625 */ /* 0x000fca00078e029e */
[----:B------:R1:W2:Y:S01]  /*04b0*/  LDG.E R160, [R152.64] ;  /* 0x0000000498a07981 */ /* 0x0002a2000c1e1900 */
[----:B------:R-:W-:-:S04]  /*04c0*/  IMAD.WIDE R156, R5, R158, c[0x0][0x1a8] ;  /* 0x00006a00059c7625 */ /* 0x000fc800078e029e */
[C---:B------:R-:W-:Y:S01]  /*04d0*/  IMAD.WIDE R154, R5.reuse, R158, c[0x0][0x1d0] ;  /* 0x00007400059a7625 */ /* 0x040fe200078e029e */
[----:B-----5:R3:W5:Y:S04]  /*04e0*/  LDG.E R3, [R156.64] ;  /* 0x000000049c037981 */ /* 0x020768000c1e1900 */
        /* <DEDUP_REMOVED lines=8> */
[----:B-1----:R-:W-:Y:S01]  /*0570*/  IMAD.WIDE.U32 R152, R8, R161, c[0x0][0x218] ;  /* 0x0000860008987625 */ /* 0x002fe200078e00a1 */
[----:B--2---:R-:W-:-:S13]  /*0580*/  ISETP.GT.AND P2, PT, R160, RZ, PT ;  /* 0x000000ffa000720c */ /* 0x004fda0003f44270 */
[----:B------:R-:W-:Y:S05]  /*0590*/  @P2 BRA `(.L_x_3237) ;  /* 0x0000038000002947 */ /* 0x000fea0003800000 */
[----:B---3-5:R-:W-:Y:S01]  /*05a0*/  ISETP.GE.AND P3, PT, R2, 0x1, PT ;  /* 0x000000010200780c */ /* 0x028fe20003f66270 */
[----:B------:R-:W-:Y:S01]  /*05b0*/  BSSY B1, `(.L_x_3238) ;  /* 0x0000012000017945 */ /* 0x000fe20003800000 */
[----:B------:R-:W-:Y:S02]  /*05c0*/  LOP3.LUT P4, RZ, R0, 0xffffff00, RZ, 0xc0, !PT ;  /* 0xffffff0000ff7812 */ /* 0x000fe4000788c0ff */
[----:B------:R-:W-:-:S09]  /*05d0*/  MOV R158, R8 ;  /* 0x00000008009e7202 */ /* 0x000fd20000000f00 */
[----:B------:R-:W-:-:S05]  /*05e0*/  @P3 IADD3 R154, R2, -0x1, RZ ;  /* 0xffffffff029a3810 */ /* 0x000fca0007ffe0ff */
[----:B------:R-:W-:Y:S02]  /*05f0*/  @P3 IMAD R155, R154, c[0x0][0x168], RZ ;  /* 0x00005a009a9b3a24 */ /* 0x000fe400078e02ff */
[----:B------:R-:W-:-:S03]  /*0600*/  IMAD.MOV.U32 R154, RZ, RZ, RZ ;  /* 0x000000ffff9a7224 */ /* 0x000fc600078e00ff */
        /* <DEDUP_REMOVED lines=12> */
.L_x_3239:
[----:B------:R-:W-:Y:S05]  /*06d0*/  BSYNC B1 ;  /* 0x0000000000017941 */ /* 0x000fea0003800000 */
.L_x_3238:
        /* <DEDUP_REMOVED lines=11> */
.L_x_3241:
[----:B------:R-:W-:Y:S05]  /*0790*/  BSYNC B1 ;  /* 0x0000000000017941 */ /* 0x000fea0003800000 */
.L_x_3240:
[----:B------:R-:W-:Y:S01]  /*07a0*/  BSSY B1, `(.L_x_3242) ;  /* 0x000000b000017945 */ /* 0x000fe20003800000 */
        /* <DEDUP_REMOVED lines=8> */
[----:B------:R-:W-:Y:S02]  /*0830*/  IADD3 R154, R154, 0x100, RZ ;  /* 0x000001009a9a7810 */ /* 0x000fe40007ffe0ff */
[----:B------:R-:W-:Y:S02]  /*0840*/  IADD3 R158, R158, 0x100, RZ ;  /* 0x000001009e9e7810 */ /* 0x000fe40007ffe0ff */
.L_x_3243:
[----:B------:R-:W-:Y:S05]  /*0850*/  BSYNC B1 ;  /* 0x0000000000017941 */ /* 0x000fea0003800000 */
.L_x_3242:
[----:B------:R-:W-:Y:S01]  /*0860*/  ISETP.GE.U32.AND P3, PT, R0, 0x400, PT ;  /* 0x000004000000780c */ /* 0x000fe20003f66070 */
[----:B------:R-:W-:-:S12]  /*0870*/  CS2R R166, SRZ ;  /* 0x0000000000a67805 */ /* 0x000fd8000001ff00 */
        /* <DEDUP_REMOVED lines=10> */
.L_x_3237:
[----:B---3--:R-:W-:-:S06]  /*0920*/  IMAD.WIDE R154, R5, R158, c[0x0][0x1a0] ;  /* 0x00006800059a7625 */ /* 0x008fcc00078e029e */
[----:B------:R-:W2:Y:S01]  /*0930*/  LDG.E R154, [R154.64] ;  /* 0x000000049a9a7981 */ /* 0x000ea2000c1e1900 */
[----:B-----5:R-:W-:Y:S01]  /*0940*/  ISETP.GE.AND P3, PT, R2, 0x1, PT ;  /* 0x000000010200780c */ /* 0x020fe20003f66270 */
[----:B------:R-:W-:Y:S01]  /*0950*/  BSSY B1, `(.L_x_3245) ;  /* 0x0000067000017945 */ /* 0x000fe20003800000 */
[----:B------:R-:W-:Y:S01]  /*0960*/  IADD3 R156, R160, -0x1, RZ ;  /* 0xffffffffa09c7810 */ /* 0x000fe20007ffe0ff */
[----:B------:R-:W-:Y:S01]  /*0970*/  CS2R R166, SRZ ;  /* 0x0000000000a67805 */ /* 0x000fe2000001ff00 */
[----:B------:R-:W-:Y:S01]  /*0980*/  LOP3.LUT P4, RZ, R0, 0xffffff00, RZ, 0xc0, !PT ;  /* 0xffffff0000ff7812 */ /* 0x000fe2000788c0ff */
[----:B------:R-:W-:Y:S01]  /*0990*/  IMAD.MOV.U32 R206, RZ, RZ, R8 ;  /* 0x000000ffffce7224 */ /* 0x000fe200078e0008 */
[----:B------:R-:W-:Y:S01]  /*09a0*/  MOV R165, RZ ;  /* 0x000000ff00a57202 */ /* 0x000fe20000000f00 */
        /* <DEDUP_REMOVED lines=9> */
[----:B0-----:R-:W-:-:S04]  /*0a40*/  ISETP.NE.AND P3, PT, R6, RZ, PT ;  /* 0x000000ff0600720c */ /* 0x001fc80003f65270 */
        /* <DEDUP_REMOVED lines=19> */
[----:B------:R-:W-:Y:S01]  /*0b80*/  PRMT R13, RZ, 0x7610, R13 ;  /* 0x00007610ff0d7816 */ /* 0x000fe2000000000d */
[----:B------:R-:W-:Y:S01]  /*0b90*/  FADD.FTZ R12, -R164, R21 ;  /* 0x00000015a40c7221 */ /* 0x000fe20000010100 */
[----:B---3--:R-:W-:Y:S01]  /*0ba0*/  PRMT R11, RZ, 0x5410, R16 ;  /* 0x00005410ff0b7816 */ /* 0x008fe20000000010 */
[----:B------:R-:W-:Y:S01]  /*0bb0*/  FMUL.FTZ R9, R3, R10 ;  /* 0x0000000a03097220 */ /* 0x000fe20000410000 */
[----:B0-----:R-:W-:-:S02]  /*0bc0*/  PRMT R153, RZ, 0x5410, R14 ;  /* 0x00005410ff997816 */ /* 0x001fc4000000000e */
[----:B------:R-:W-:Y:S01]  /*0bd0*/  PRMT R157, RZ, 0x7610, R14 ;  /* 0x00007610ff9d7816 */ /* 0x000fe2000000000e */
[C---:B------:R-:W-:Y:S01]  /*0be0*/  FADD.FTZ R14, -R164.reuse, R23 ;  /* 0x00000017a40e7221 */ /* 0x040fe20000010100 */
[--C-:B------:R-:W-:Y:S02]  /*0bf0*/  PRMT R155, RZ, 0x5410, R18.reuse ;  /* 0x00005410ff9b7816 */ /* 0x100fe40000000012 */
[----:B------:R-:W-:Y:S01]  /*0c00*/  PRMT R152, RZ, 0x7610, R18 ;  /* 0x00007610ff987816 */ /* 0x000fe20000000012 */
[----:B------:R-:W-:Y:S02]  /*0c10*/  FADD.FTZ R18, -R164, R13 ;  /* 0x0000000da4127221 */ /* 0x000fe40000010100 */
[----:B------:R-:W-:Y:S01]  /*0c20*/  FMUL.FTZ R10, R3, R12 ;  /* 0x0000000c030a7220 */ /* 0x000fe20000410000 */
[----:B------:R-:W-:Y:S01]  /*0c30*/  PRMT R20, RZ, 0x7610, R17 ;  /* 0x00007610ff147816 */ /* 0x000fe20000000011 */
[----:B------:R-:W-:Y:S02]  /*0c40*/  FADD.FTZ R76, R76, R11 ;  /* 0x0000000b4c4c7221 */ /* 0x000fe40000010000 */
[----:B------:R-:W-:-:S02]  /*0c50*/  FFMA.FTZ R108, R9, R11, R108 ;  /* 0x0000000b096c7223 */ /* 0x000fc4000001006c */
[----:B------:R-:W-:Y:S01]  /*0c60*/  FMUL.FTZ R12, R140, R11 ;  /* 0x0000000b8c0c7220 */ /* 0x000fe20000410000 */
[----:B------:R-:W-:Y:S01]  /*0c70*/  PRMT R16, RZ, 0x7610, R16 ;  /* 0x00007610ff107816 */ /* 0x000fe20000000010 */
[C---:B------:R-:W-:Y:S02]  /*0c80*/  FMUL.FTZ R11, R3.reuse, R14 ;  /* 0x0000000e030b7220 */ /* 0x040fe40000410000 */
[----:B------:R-:W-:Y:S01]  /*0c90*/  FMUL.FTZ R14, R3, R18 ;  /* 0x00000012030e7220 */ /* 0x000fe20000410000 */
[--C-:B------:R-:W-:Y:S02]  /*0ca0*/  PRMT R159, RZ, 0x5410, R15.reuse ;  /* 0x00005410ff9f7816 */ /* 0x100fe4000000000f */
[----:B------:R-:W-:Y:S01]  /*0cb0*/  PRMT R167, RZ, 0x7610, R15 ;  /* 0x00007610ffa77816 */ /* 0x000fe2000000000f */
[----:B------:R-:W-:Y:S01]  /*0cc0*/  FADD.FTZ R79, R79, R20 ;  /* 0x000000144f4f7221 */ /* 0x000fe20000010000 */
[----:B------:R-:W-:Y:S01]  /*0cd0*/  PRMT R15, RZ, 0x5410, R17 ;  /* 0x00005410ff0f7816 */ /* 0x000fe20000000011 */
[----:B------:R-:W-:-:S02]  /*0ce0*/  FFMA.FTZ R111, R14, R20, R111 ;  /* 0x000000140e6f7223 */ /* 0x000fc4000001006f */
[----:B------:R-:W-:Y:S02]  /*0cf0*/  FMUL.FTZ R17, R143, R20 ;  /* 0x000000148f117220 */ /* 0x000fe40000410000 */
[----:B------:R-:W-:Y:S02]  /*0d00*/  FMUL.FTZ R13, R141, R16 ;  /* 0x000000108d0d7220 */ /* 0x000fe40000410000 */
[----:B------:R-:W-:Y:S02]  /*0d10*/  FADD.FTZ R20, RZ, R12 ;  /* 0x0000000cff147221 */ /* 0x000fe40000010000 */
[----:B------:R-:W-:Y:S02]  /*0d20*/  FFMA.FTZ R21, R9, R12, RZ ;  /* 0x0000000c09157223 */ /* 0x000fe400000100ff */
[----:B------:R-:W-:Y:S02]  /*0d30*/  FADD.FTZ R22, -R164, R153 ;  /* 0x00000099a4167221 */ /* 0x000fe40000010100 */
[----:B------:R-:W-:-:S02]  /*0d40*/  FADD.FTZ R77, R77, R16 ;  /* 0x000000104d4d7221 */ /* 0x000fc40000010000 */
[----:B------:R-:W-:Y:S02]  /*0d50*/  FFMA.FTZ R109, R10, R16, R109 ;  /* 0x000000100a6d7223 */ /* 0x000fe4000001006d */
        /* <DEDUP_REMOVED lines=8> */
[----:B------:R-:W-:Y:S02]  /*0de0*/  FADD.FTZ R24, -R164, R157 ;  /* 0x0000009da4187221 */ /* 0x000fe40000010100 */
[----:B------:R-:W-:Y:S02]  /*0df0*/  FMUL.FTZ R18, R136, R155 ;  /* 0x0000009b88127220 */ /* 0x000fe40000410000 */
[----:B------:R-:W-:-:S02]  /*0e00*/  FADD.FTZ R153, R22, R17 ;  /* 0x0000001116997221 */ /* 0x000fc40000010000 */
[----:B------:R-:W-:Y:S01]  /*0e10*/  FFMA.FTZ R23, R14, R17, R23 ;  /* 0x000000110e177223 */ /* 0x000fe20000010017 */
[--C-:B------:R-:W-:Y:S02]  /*0e20*/  PRMT R163, RZ, 0x5410, R19.reuse ;  /* 0x00005410ffa37816 */ /* 0x100fe40000000013 */
[----:B------:R-:W-:Y:S01]  /*0e30*/  PRMT R158, RZ, 0x7610, R19 ;  /* 0x00007610ff9e7816 */ /* 0x000fe20000000013 */
[----:B------:R-:W-:Y:S02]  /*0e40*/  FMUL.FTZ R19, R3, R24 ;  /* 0x0000001803137220 */ /* 0x000fe40000410000 */
[----:B------:R-:W-:Y:S02]  /*0e50*/  FADD.FTZ R154, -R164, R159 ;  /* 0x0000009fa49a7221 */ /* 0x000fe40000010100 */
[----:B------:R-:W-:Y:S02]  /*0e60*/  FMUL.FTZ R20, R137, R152 ;  /* 0x0000009889147220 */ /* 0x000fe40000410000 */
[----:B------:R-:W-:-:S02]  /*0e70*/  FADD.FTZ R153, R153, R18 ;  /* 0x0000001299997221 */ /* 0x000fc40000010000 */
[----:B------:R-:W-:Y:S02]  /*0e80*/  FFMA.FTZ R24, R15, R18, R23 ;  /* 0x000000120f187223 */ /* 0x000fe40000010017 */
        /* <DEDUP_REMOVED lines=19> */
.L_x_3246:
[----:B------:R-:W-:Y:S05]  /*0fc0*/  BSYNC B1 ;  /* 0x0000000000017941 */ /* 0x000fea0003800000 */
.L_x_3245:
        /* <DEDUP_REMOVED lines=19> */
[C---:B0-----:R-:W-:Y:S01]  /*1100*/  FADD.FTZ R26, -R164.reuse, R25 ;  /* 0x00000019a41a7221 */ /* 0x041fe20000010100 */
[----:B---3--:R-:W-:Y:S01]  /*1110*/  PRMT R27, RZ, 0x5410, R152 ;  /* 0x00005410ff1b7816 */ /* 0x008fe20000000098 */
[C---:B------:R-:W-:Y:S01]  /*1120*/  FADD.FTZ R28, -R164.reuse, R157 ;  /* 0x0000009da41c7221 */ /* 0x040fe20000010100 */
[--C-:B------:R-:W-:Y:S01]  /*1130*/  PRMT R163, RZ, 0x5410, R30.reuse ;  /* 0x00005410ffa37816 */ /* 0x100fe2000000001e */
[C---:B------:R-:W-:Y:S01]  /*1140*/  FMUL.FTZ R25, R3.reuse, R26 ;  /* 0x0000001a03197220 */ /* 0x040fe20000410000 */
[----:B------:R-:W-:Y:S01]  /*1150*/  PRMT R169, RZ, 0x7610, R30 ;  /* 0x00007610ffa97816 */ /* 0x000fe2000000001e */
[----:B------:R-:W-:Y:S01]  /*1160*/  FADD.FTZ R30, -R164, R159 ;  /* 0x0000009fa41e7221 */ /* 0x000fe20000010100 */
        /* <DEDUP_REMOVED lines=15> */
[----:B------:R-:W-:-:S02]  /*1260*/  FADD.FTZ R154, -R164, R29 ;  /* 0x0000001da49a7221 */ /* 0x000fc40000010100 */
[-C--:B------:R-:W-:Y:S02]  /*1270*/  FFMA.FTZ R102, R27, R31.reuse, R102 ;  /* 0x0000001f1b667223 */ /* 0x080fe40000010066 */
[----:B------:R-:W-:Y:S02]  /*1280*/  FMUL.FTZ R168, R134, R31 ;  /* 0x0000001f86a87220 */ /* 0x000fe40000410000 */
        /* <DEDUP_REMOVED lines=16> */
[----:B------:R-:W-:Y:S02]  /*1390*/  FADD.FTZ R153, R152, R169 ;  /* 0x000000a998997221 */ /* 0x000fe40000010000 */
[----:B------:R-:W-:Y:S01]  /*13a0*/  FFMA.FTZ R166, R30, R169, R166 ;  /* 0x000000a91ea67223 */ /* 0x000fe200000100a6 */
[----:B------:R-:W-:Y:S01]  /*13b0*/  PRMT R175, RZ, 0x5410, R155 ;  /* 0x00005410ffaf7816 */ /* 0x000fe2000000009b */
[----:B------:R-:W-:Y:S02]  /*13c0*/  FADD.FTZ R174, -R164, R171 ;  /* 0x000000aba4ae7221 */ /* 0x000fe40000010100 */
[----:B------:R-:W-:Y:S02]  /*13d0*/  FMUL.FTZ R172, R3, R172 ;  /* 0x000000ac03ac7220 */ /* 0x000fe40000410000 */
[----:B------:R-:W-:Y:S02]  /*13e0*/  FMUL.FTZ R171, R129, R162 ;  /* 0x000000a281ab7220 */ /* 0x000fe40000410000 */
[----:B------:R-:W-:-:S02]  /*13f0*/  FADD.FTZ R152, R153, R170 ;  /* 0x000000aa99987221 */ /* 0x000fc40000010000 */
[----:B------:R-:W-:Y:S01]  /*1400*/  FFMA.FTZ R166, R31, R170, R166 ;  /* 0x000000aa1fa67223 */ /* 0x000fe200000100a6 */
[----:B------:R-:W-:Y:S01]  /*1410*/  PRMT R220, RZ, 0x7610, R155 ;  /* 0x00007610ffdc7816 */ /* 0x000fe2000000009b */
[----:B------:R-:W-:Y:S02]  /*1420*/  FADD.FTZ R176, -R164, R173 ;  /* 0x000000ada4b07221 */ /* 0x000fe40000010100 */
        /* <DEDUP_REMOVED lines=18> */
.L_x_3248:
[----:B------:R-:W-:Y:S05]  /*1550*/  BSYNC B1 ;  /* 0x0000000000017941 */ /* 0x000fea0003800000 */
.L_x_3247:
        /* <DEDUP_REMOVED lines=18> */
[----:B------:R-:W-:-:S02]  /*1680*/  PRMT R187, RZ, 0x5410, R152 ;  /* 0x00005410ffbb7816 */ /* 0x000fc40000000098 */
[----:B------:R-:W-:Y:S01]  /*1690*/  PRMT R189, RZ, 0x7610, R152 ;  /* 0x00007610ffbd7816 */ /* 0x000fe20000000098 */
[C---:B------:R-:W-:Y:S01]  /*16a0*/  FADD.FTZ R190, -R164.reuse, R191 ;  /* 0x000000bfa4be7221 */ /* 0x040fe20000010100 */
[----:B---3--:R-:W-:Y:S01]  /*16b0*/  PRMT R153, RZ, 0x5410, R156 ;  /* 0x00005410ff997816 */ /* 0x008fe2000000009c */
[C---:B------:R-:W-:Y:S01]  /*16c0*/  FADD.FTZ R192, -R164.reuse, R193 ;  /* 0x000000c1a4c07221 */ /* 0x040fe20000010100 */
[----:B------:R-:W-:Y:S01]  /*16d0*/  PRMT R195, RZ, 0x5410, R154 ;  /* 0x00005410ffc37816 */ /* 0x000fe2000000009a */
[C---:B0-----:R-:W-:Y:S01]  /*16e0*/  FADD.FTZ R162, -R164.reuse, R187 ;  /* 0x000000bba4a27221 */ /* 0x041fe20000010100 */
[----:B------:R-:W-:Y:S01]  /*16f0*/  PRMT R152, RZ, 0x7610, R157 ;  /* 0x00007610ff987816 */ /* 0x000fe2000000009d */
[----:B------:R-:W-:Y:S01]  /*1700*/  FADD.FTZ R186, -R164, R189 ;  /* 0x000000bda4ba7221 */ /* 0x000fe20000010100 */
[----:B------:R-:W-:Y:S01]  /*1710*/  PRMT R156, RZ, 0x7610, R156 ;  /* 0x00007610ff9c7816 */ /* 0x000fe2000000009c */
[C---:B------:R-:W-:Y:S02]  /*1720*/  FMUL.FTZ R189, R3.reuse, R190 ;  /* 0x000000be03bd7220 */ /* 0x040fe40000410000 */
[----:B------:R-:W-:-:S02]  /*1730*/  FMUL.FTZ R190, R3, R192 ;  /* 0x000000c003be7220 */ /* 0x000fc40000410000 */
[----:B------:R-:W-:Y:S02]  /*1740*/  FMUL.FTZ R187, R3, R162 ;  /* 0x000000a203bb7220 */ /* 0x000fe40000410000 */
[----:B------:R-:W-:Y:S01]  /*1750*/  FMUL.FTZ R188, R124, R153 ;  /* 0x000000997cbc7220 */ /* 0x000fe20000410000 */
[----:B------:R-:W-:Y:S01]  /*1760*/  PRMT R199, RZ, 0x5410, R155 ;  /* 0x00005410ffc77816 */ /* 0x000fe2000000009b */
[----:B------:R-:W-:Y:S01]  /*1770*/  FADD.FTZ R194, -R164, R195 ;  /* 0x000000c3a4c27221 */ /* 0x000fe20000010100 */
[----:B------:R-:W-:Y:S01]  /*1780*/  PRMT R201, RZ, 0x7610, R155 ;  /* 0x00007610ffc97816 */ /* 0x000fe2000000009b */
[----:B------:R-:W-:Y:S01]  /*1790*/  FADD.FTZ R63, R63, R152 ;  /* 0x000000983f3f7221 */ /* 0x000fe20000010000 */
[----:B------:R-:W-:Y:S01]  /*17a0*/  PRMT R155, RZ, 0x5410, R157 ;  /* 0x00005410ff9b7816 */ /* 0x000fe2000000009d */
[-C--:B------:R-:W-:Y:S02]  /*17b0*/  FFMA.FTZ R95, R190, R152.reuse, R95 ;  /* 0x00000098be5f7223 */ /* 0x080fe4000001005f */
        /* <DEDUP_REMOVED lines=8> */
[----:B------:R-:W-:Y:S02]  /*1840*/  FADD.FTZ R153, R152, R191 ;  /* 0x000000bf98997221 */ /* 0x000fe40000010000 */
[----:B------:R-:W-:Y:S01]  /*1850*/  FFMA.FTZ R166, R186, R191, R166 ;  /* 0x000000bfbaa67223 */ /* 0x000fe200000100a6 */
[----:B------:R-:W-:Y:S01]  /*1860*/  PRMT R197, RZ, 0x7610, R154 ;  /* 0x00007610ffc57816 */ /* 0x000fe2000000009a */
[----:B------:R-:W-:Y:S01]  /*1870*/  FADD.FTZ R152, R153, R192 ;  /* 0x000000c099987221 */ /* 0x000fe20000010000 */
[----:B------:R-:W-:Y:S01]  /*1880*/  PRMT R157, RZ, 0x5410, R158 ;  /* 0x00005410ff9d7816 */ /* 0x000fe2000000009e */
[----:B------:R-:W-:Y:S01]  /*1890*/  FFMA.FTZ R166, R189, R192, R166 ;  /* 0x000000c0bda67223 */ /* 0x000fe200000100a6 */
[----:B------:R-:W-:Y:S01]  /*18a0*/  PRMT R158, RZ, 0x7610, R158 ;  /* 0x00007610ff9e7816 */ /* 0x000fe2000000009e */
[----:B------:R-:W-:-:S02]  /*18b0*/  FMUL.FTZ R193, R3, R194 ;  /* 0x000000c203c17220 */ /* 0x000fc40000410000 */
[----:B------:R-:W-:Y:S02]  /*18c0*/  FADD.FTZ R196, -R164, R197 ;  /* 0x000000c5a4c47221 */ /* 0x000fe40000010100 */
        /* <DEDUP_REMOVED lines=33> */
.L_x_3250:
[----:B------:R-:W-:Y:S05]  /*1ae0*/  BSYNC B1 ;  /* 0x0000000000017941 */ /* 0x000fea0003800000 */
.L_x_3249:
[----:B------:R-:W-:-:S13]  /*1af0*/  ISETP.GE.U32.AND P3, PT, R0, 0x400, PT ;  /* 0x000004000000780c */ /* 0x000fda0003f66070 */
        /* <DEDUP_REMOVED lines=20> */
[--C-:B------:R-:W-:Y:S02]  /*1c40*/  PRMT R205, RZ, 0x5410, R155.reuse ;  /* 0x00005410ffcd7816 */ /* 0x100fe4000000009b */
[----:B------:R-:W-:Y:S01]  /*1c50*/  PRMT R155, RZ, 0x7610, R155 ;  /* 0x00007610ff9b7816 */ /* 0x000fe2000000009b */
[C---:B------:R-:W-:Y:S01]  /*1c60*/  FADD.FTZ R162, -R164.reuse, R177 ;  /* 0x000000b1a4a27221 */ /* 0x040fe20000010100 */
[----:B------:R-:W-:Y:S01]  /*1c70*/  PRMT R156, RZ, 0x7610, R156 ;  /* 0x00007610ff9c7816 */ /* 0x000fe2000000009c */
[----:B------:R-:W-:Y:S02]  /*1c80*/  FADD.FTZ R202, -R164, R163 ;  /* 0x000000a3a4ca7221 */ /* 0x000fe40000010100 */
[----:B------:R-:W-:Y:S02]  /*1c90*/  FMUL.FTZ R177, R3, R152 ;  /* 0x0000009803b17220 */ /* 0x000fe40000410000 */
[----:B------:R-:W-:Y:S01]  /*1ca0*/  FMUL.FTZ R204, R116, R153 ;  /* 0x0000009974cc7220 */ /* 0x000fe20000410000 */
[----:B------:R-:W-:Y:S01]  /*1cb0*/  PRMT R203, RZ, 0x7610, R154 ;  /* 0x00007610ffcb7816 */ /* 0x000fe2000000009a */
[C---:B------:R-:W-:Y:S01]  /*1cc0*/  FADD.FTZ R218, -R164.reuse, R155 ;  /* 0x0000009ba4da7221 */ /* 0x040fe20000010100 */
[----:B------:R-:W-:Y:S01]  /*1cd0*/  PRMT R155, RZ, 0x5410, R157 ;  /* 0x00005410ff9b7816 */ /* 0x000fe2000000009d */
[----:B------:R-:W-:-:S02]  /*1ce0*/  FADD.FTZ R206, -R164, R205 ;  /* 0x000000cda4ce7221 */ /* 0x000fc40000010100 */
[C---:B------:R-:W-:Y:S02]  /*1cf0*/  FADD.FTZ R154, -R164.reuse, R165 ;  /* 0x000000a5a49a7221 */ /* 0x040fe40000010100 */
[----:B------:R-:W-:Y:S02]  /*1d00*/  FMUL.FTZ R202, R3, R202 ;  /* 0x000000ca03ca7220 */ /* 0x000fe40000410000 */
[----:B------:R-:W-:Y:S02]  /*1d10*/  FMUL.FTZ R205, R117, R156 ;  /* 0x0000009c75cd7220 */ /* 0x000fe40000410000 */
[----:B------:R-:W-:Y:S02]  /*1d20*/  FADD.FTZ R152, R167, R204 ;  /* 0x000000cca7987221 */ /* 0x000fe40000010000 */
[----:B------:R-:W-:Y:S01]  /*1d30*/  FFMA.FTZ R166, R177, R204, R166 ;  /* 0x000000ccb1a67223 */ /* 0x000fe200000100a6 */
[----:B------:R-:W-:Y:S01]  /*1d40*/  PRMT R160, RZ, 0x7610, R157 ;  /* 0x00007610ffa07816 */ /* 0x000fe2000000009d */
[----:B------:R-:W-:-:S02]  /*1d50*/  FADD.FTZ R214, -R164, R203 ;  /* 0x000000cba4d67221 */ /* 0x000fc40000010100 */
[----:B------:R-:W-:Y:S02]  /*1d60*/  FADD.FTZ R52, R52, R153 ;  /* 0x0000009934347221 */ /* 0x000fe40000010000 */
[----:B------:R-:W-:Y:S02]  /*1d70*/  FFMA.FTZ R84, R177, R153, R84 ;  /* 0x00000099b1547223 */ /* 0x000fe40000010054 */
        /* <DEDUP_REMOVED lines=14> */
[--C-:B------:R-:W-:Y:S01]  /*1e60*/  PRMT R161, RZ, 0x5410, R159.reuse ;  /* 0x00005410ffa17816 */ /* 0x100fe2000000009f */
[----:B------:R-:W-:Y:S02]  /*1e70*/  FMUL.FTZ R214, R3, R214 ;  /* 0x000000d603d67220 */ /* 0x000fe40000410000 */
[----:B------:R-:W-:Y:S02]  /*1e80*/  FMUL.FTZ R213, R113, R158 ;  /* 0x0000009e71d57220 */ /* 0x000fe40000410000 */
[----:B------:R-:W-:Y:S02]  /*1e90*/  FADD.FTZ R152, R153, R212 ;  /* 0x000000d499987221 */ /* 0x000fe40000010000 */
[----:B------:R-:W-:Y:S01]  /*1ea0*/  FFMA.FTZ R166, R211, R212, R166 ;  /* 0x000000d4d3a67223 */ /* 0x000fe200000100a6 */
        /* <DEDUP_REMOVED lines=25> */
.L_x_3244:
[----:B------:R-:W-:Y:S05]  /*2040*/  BSYNC B0 ;  /* 0x0000000000007941 */ /* 0x000fea0003800000 */
.L_x_3236:
[----:B------:R-:W-:Y:S02]  /*2050*/  LOP3.LUT P4, RZ, R4, 0xff, RZ, 0xc0, !PT ;  /* 0x000000ff04ff7812 */ /* 0x000fe4000788c0ff */
[----:B------:R-:W-:-:S02]  /*2060*/  SHF.R.U32.HI R154, RZ, 0x5, R7 ;  /* 0x00000005ff9a7819 */ /* 0x000fc40000011607 */
[----:B------:R-:W-:Y:S02]  /*2070*/  LOP3.LUT P3, RZ, R7, 0x1f, RZ, 0xc0, !PT ;  /* 0x0000001f07ff7812 */ /* 0x000fe4000786c0ff */
[----:B------:R-:W-:-:S07]  /*2080*/  LOP3.LUT R219, R154, 0x7fffff8, RZ, 0xc0, !PT ;  /* 0x07fffff89adb7812 */ /* 0x000fce00078ec0ff */
[----:B------:R-:W-:Y:S01]  /*2090*/  @!P4 IADD3 R219, R219, 0x8, RZ ;  /* 0x00000008dbdbc810 */ /* 0x000fe20007ffe0ff */
[----:B------:R-:W-:Y:S05]  /*20a0*/  BRA.DIV ~URZ, `(.L_x_3251) ;  /* 0x000037b27f007947 */ /* 0x000fea000b800000 */
[----:B------:R2:W3:Y:S02]  /*20b0*/  SHFL.DOWN PT, R156, R167, 0x10, 0x1f ;  /* 0x0a001f00a79c7f89 */ /* 0x0004e400000e0000 */
.L_x_3358:
        /* <DEDUP_REMOVED lines=18> */
.L_x_3359:
[----:B------:R-:W-:Y:S01]  /*21e0*/  @!P3 LOP3.LUT R154, R154, 0x7, RZ, 0xc0, !PT ;  /* 0x000000079a9ab812 */ /* 0x000fe200078ec0ff */
[----:B---3--:R-:W-:Y:S01]  /*21f0*/  FADD.FTZ R206, R159, R158 ;  /* 0x0000009e9fce7221 */ /* 0x008fe20000010000 */
[----:B------:R-:W-:Y:S01]  /*2200*/  WARPSYNC 0xffffffff ;  /* 0xffffffff00007948 */ /* 0x000fe20003800000 */
[----:B-1----:R-:W-:Y:S01]  /*2210*/  FADD.FTZ R207, R207, R160 ;  /* 0x000000a0cfcf7221 */ /* 0x002fe20000010000 */
[----:B------:R-:W-:Y:S01]  /*2220*/  LOP3.LUT P4, RZ, R0, 0xffffff00, RZ, 0xc0, !PT ;  /* 0xffffff0000ff7812 */ /* 0x000fe2000788c0ff */
[----:B------:R-:W-:Y:S01]  /*2230*/  @!P3 IMAD.IADD R220, R219, 0x1, R154 ;  /* 0x00000001dbdcb824 */ /* 0x000fe200078e029a */
[----:B------:R-:W-:Y:S04]  /*2240*/  BSSY B0, `(.L_x_3253) ;  /* 0x00000e4000007945 */ /* 0x000fe80003800000 */
[----:B------:R-:W-:Y:S04]  /*2250*/  @!P3 STS.64 [R220.X8+0x8000], R206 ;  /* 0x008000cedc00b388 */ /* 0x000fe80000008a00 */
[----:B------:R-:W-:Y:S01]  /*2260*/  BAR.SYNC.DEFER_BLOCKING 0x0 ;  /* 0x0000000000007b1d */ /* 0x000fe20000010000 */
[----:B------:R-:W-:-:S13]  /*2270*/  ISETP.GE.AND P3, PT, R2, 0x1, PT ;  /* 0x000000010200780c */ /* 0x000fda0003f66270 */
[----:B------:R-:W-:-:S05]  /*2280*/  @P3 IADD3 R2, R2, -0x1, RZ ;  /* 0xffffffff02023810 */ /* 0x000fca0007ffe0ff */
[----:B------:R-:W-:Y:S01]  /*2290*/  @P3 IMAD R2, R2, c[0x0][0x168], RZ ;  /* 0x00005a0002023a24 */ /* 0x000fe200078e02ff */
[----:B------:R-:W1:Y:S04]  /*22a0*/  LDS.128 R152, [R219.X8+0x8000] ;  /* 0x00800000db987984 */ /* 0x000e680000008c00 */
[----:B--2---:R-:W2:Y:S04]  /*22b0*/  LDS.128 R156, [R219.X8+0x8010] ;  /* 0x00801000db9c7984 */ /* 0x004ea80000008c00 */
[----:B------:R-:W3:Y:S04]  /*22c0*/  LDS.128 R160, [R219.X8+0x8020] ;  /* 0x00802000dba07984 */ /* 0x000ee80000008c00 */
[----:B------:R-:W4:Y:S01]  /*22d0*/  LDS.128 R164, [R219.X8+0x8030] ;  /* 0x00803000dba47984 */ /* 0x000f220000008c00 */
[----:B-1----:R-:W-:-:S02]  /*22e0*/  FADD.FTZ R221, RZ, R152 ;  /* 0x00000098ffdd7221 */ /* 0x002fc40000010000 */
[----:B------:R-:W-:Y:S01]  /*22f0*/  FADD.FTZ R152, RZ, R153 ;  /* 0x00000099ff987221 */ /* 0x000fe20000010000 */
[----:B------:R-:W-:Y:S01]  /*2300*/  @P3 SHF.R.S32.HI R153, RZ, 0x1f, R2 ;  /* 0x0000001fff993819 */ /* 0x000fe20000011402 */
[----:B------:R-:W-:Y:S02]  /*2310*/  FADD.FTZ R221, R154, R221 ;  /* 0x000000dd9add7221 */ /* 0x000fe40000010000 */
[----:B------:R-:W-:Y:S01]  /*2320*/  FADD.FTZ R152, R155, R152 ;  /* 0x000000989b987221 */ /* 0x000fe20000010000 */
[----:B------:R-:W-:Y:S01]  /*2330*/  @P3 LEA.HI R154, R153, R2, RZ, 0x3 ;  /* 0x00000002999a3211 */ /* 0x000fe200078f18ff */
[----:B--2---:R-:W-:Y:S01]  /*2340*/  FADD.FTZ R221, R221, R156 ;  /* 0x0000009cdddd7221 */ /* 0x004fe20000010000 */
        /* <DEDUP_REMOVED lines=27> */
.L_x_3256:
        /* <DEDUP_REMOVED lines=11> */
.L_x_3257:
[----:B------:R-:W-:Y:S05]  /*25b0*/  BSYNC B1 ;  /* 0x0000000000017941 */ /* 0x000fea0003800000 */
.L_x_3255:
        /* <DEDUP_REMOVED lines=12> */
[----:B------:R-:W-:Y:S01]  /*2680*/  MOV R152, RZ ;  /* 0x000000ff00987202 */ /* 0x000fe20000000f00 */
[----:B------:R-:W-:Y:S05]  /*2690*/  @!P4 BRA `(.L_x_3260) ;  /* 0x000000900000c947 */ /* 0x000fea0003800000 */
[----:B------:R-:W-:Y:S01]  /*26a0*/  PRMT R152, RZ, 0x7610, R44 ;  /* 0x00007610ff987816 */ /* 0x000fe2000000002c */
[----:B------:R-:W-:Y:S05]  /*26b0*/  BRA `(.L_x_3260) ;  /* 0x0000007000007947 */ /* 0x000fea0003800000 */
.L_x_3259:
[----:B0-----:R-:W-:-:S04]  /*26c0*/  ISETP.NE.AND P6, PT, R6, RZ, PT ;  /* 0x000000ff0600720c */ /* 0x001fc80003fc5270 */
[----:B------:R-:W-:-:S05]  /*26d0*/  FSEL R153, R156, RZ, !P6 ;  /* 0x000000ff9c997208 */ /* 0x000fca0007000000 */
[----:B------:R-:W-:Y:S01]  /*26e0*/  FFMA.FTZ R152, R10, R158, R153 ;  /* 0x0000009e0a987223 */ /* 0x000fe20000010099 */
[----:B------:R-:W-:-:S03]  /*26f0*/  @P4 PRMT R153, RZ, 0x7610, R44 ;  /* 0x00007610ff994816 */ /* 0x000fc6000000002c */
[----:B------:R-:W-:-:S04]  /*2700*/  FADD.FTZ R152, R13, -R152 ;  /* 0x800000980d987221 */ /* 0x000fc80000010000 */
[----:B------:R-:W-:-:S04]  /*2710*/  FMUL.FTZ R152, R3, R152 ;  /* 0x0000009803987220 */ /* 0x000fc80000410000 */
[----:B------:R-:W-:Y:S02]  /*2720*/  @P4 FADD.FTZ R152, R152, R153 ;  /* 0x0000009998984221 */ /* 0x000fe40000010000 */
.L_x_3260:
[----:B------:R-:W-:Y:S05]  /*2730*/  BSYNC B1 ;  /* 0x0000000000017941 */ /* 0x000fea0003800000 */
.L_x_3258:
        /* <DEDUP_REMOVED lines=14> */
.L_x_3262:
[----:B0-----:R-:W-:-:S04]  /*2820*/  ISETP.NE.AND P6, PT, R6, RZ, PT ;  /* 0x000000ff0600720c */ /* 0x001fc80003fc5270 */
[----:B------:R-:W-:-:S05]  /*2830*/  FSEL R153, R156, RZ, !P6 ;  /* 0x000000ff9c997208 */ /* 0x000fca0007000000 */
[----:B------:R-:W-:-:S04]  /*2840*/  FFMA.FTZ R153, R11, R158, R153 ;  /* 0x0000009e0b997223 */ /* 0x000fc80000010099 */
[----:B------:R-:W-:Y:S01]  /*2850*/  FADD.FTZ R152, R16, -R153 ;  /* 0x8000009910987221 */ /* 0x000fe20000010000 */
[----:B------:R-:W-:-:S03]  /*2860*/  @P4 PRMT R153, RZ, 0x5410, R45 ;  /* 0x00005410ff994816 */ /* 0x000fc6000000002d */
[----:B------:R-:W-:-:S04]  /*2870*/  FMUL.FTZ R152, R3, R152 ;  /* 0x0000009803987220 */ /* 0x000fc80000410000 */
[----:B------:R-:W-:Y:S02]  /*2880*/  @P4 FADD.FTZ R152, R152, R153 ;  /* 0x0000009998984221 */ /* 0x000fe40000010000 */
.L_x_3263:
[----:B------:R-:W-:Y:S05]  /*2890*/  BSYNC B1 ;  /* 0x0000000000017941 */ /* 0x000fea0003800000 */
.L_x_3261:
        /* <DEDUP_REMOVED lines=14> */
.L_x_3265:
[----:B0-----:R-:W-:-:S04]  /*2980*/  ISETP.NE.AND P6, PT, R6, RZ, PT ;  /* 0x000000ff0600720c */ /* 0x001fc80003fc5270 */
[----:B------:R-:W-:-:S05]  /*2990*/  FSEL R153, R156, RZ, !P6 ;  /* 0x000000ff9c997208 */ /* 0x000fca0007000000 */
[----:B------:R-:W-:Y:S01]  /*29a0*/  FFMA.FTZ R152, R14, R158, R153 ;  /* 0x0000009e0e987223 */ /* 0x000fe20000010099 */
[----:B------:R-:W-:-:S03]  /*29b0*/  @P4 PRMT R153, RZ, 0x7610, R45 ;  /* 0x00007610ff994816 */ /* 0x000fc6000000002d */
[----:B------:R-:W-:-:S04]  /*29c0*/  FADD.FTZ R152, R17, -R152 ;  /* 0x8000009811987221 */ /* 0x000fc80000010000 */
[----:B------:R-:W-:-:S04]  /*29d0*/  FMUL.FTZ R152, R3, R152 ;  /* 0x0000009803987220 */ /* 0x000fc80000410000 */
[----:B------:R-:W-:Y:S02]  /*29e0*/  @P4 FADD.FTZ R152, R152, R153 ;  /* 0x0000009998984221 */ /* 0x000fe40000010000 */
.L_x_3266:
[----:B------:R-:W-:Y:S05]  /*29f0*/  BSYNC B1 ;  /* 0x0000000000017941 */ /* 0x000fea0003800000 */
.L_x_3264:
        /* <DEDUP_REMOVED lines=14> */
.L_x_3268:
[----:B0-----:R-:W-:-:S04]  /*2ae0*/  ISETP.NE.AND P6, PT, R6, RZ, PT ;  /* 0x000000ff0600720c */ /* 0x001fc80003fc5270 */
[----:B------:R-:W-:-:S05]  /*2af0*/  FSEL R153, R156, RZ, !P6 ;  /* 0x000000ff9c997208 */ /* 0x000fca0007000000 */
[----:B------:R-:W-:-:S04]  /*2b00*/  FFMA.FTZ R153, R15, R158, R153 ;  /* 0x0000009e0f997223 */ /* 0x000fc80000010099 */
[----:B------:R-:W-:Y:S01]  /*2b10*/  FADD.FTZ R152, R18, -R153 ;  /* 0x8000009912987221 */ /* 0x000fe20000010000 */
[----:B------:R-:W-:-:S03]  /*2b20*/  @P4 PRMT R153, RZ, 0x5410, R46 ;  /* 0x00005410ff994816 */ /* 0x000fc6000000002e */
[----:B------:R-:W-:-:S04]  /*2b30*/  FMUL.FTZ R152, R3, R152 ;  /* 0x0000009803987220 */ /* 0x000fc80000410000 */
[----:B------:R-:W-:Y:S02]  /*2b40*/  @P4 FADD.FTZ R152, R152, R153 ;  /* 0x0000009998984221 */ /* 0x000fe40000010000 */
.L_x_3269:
[----:B------:R-:W-:Y:S05]  /*2b50*/  BSYNC B1 ;  /* 0x0000000000017941 */ /* 0x000fea0003800000 */
.L_x_3267:
        /* <DEDUP_REMOVED lines=14> */
.L_x_3271:
[----:B0-----:R-:W-:-:S04]  /*2c40*/  ISETP.NE.AND P6, PT, R6, RZ, PT ;  /* 0x000000ff0600720c */ /* 0x001fc80003fc5270 */
[----:B------:R-:W-:-:S05]  /*2c50*/  FSEL R153, R156, RZ, !P6 ;  /* 0x000000ff9c997208 */ /* 0x000fca0007000000 */
[----:B------:R-:W-:-:S04]  /*2c60*/  FFMA.FTZ R153, R19, R158, R153 ;  /* 0x0000009e13997223 */ /* 0x000fc80000010099 */
[----:B------:R-:W-:Y:S01]  /*2c70*/  FADD.FTZ R152, R20, -R153 ;  /* 0x8000009914987221 */ /* 0x000fe20000010000 */
[----:B------:R-:W-:-:S03]  /*2c80*/  @P4 PRMT R153, RZ, 0x7610, R46 ;  /* 0x00007610ff994816 */ /* 0x000fc6000000002e */
[----:B------:R-:W-:-:S04]  /*2c90*/  FMUL.FTZ R152, R3, R152 ;  /* 0x0000009803987220 */ /* 0x000fc80000410000 */
[----:B------:R-:W-:Y:S02]  /*2ca0*/  @P4 FADD.FTZ R152, R152, R153 ;  /* 0x0000009998984221 */ /* 0x000fe40000010000 */
.L_x_3272:
[----:B------:R-:W-:Y:S05]  /*2cb0*/  BSYNC B1 ;  /* 0x0000000000017941 */ /* 0x000fea0003800000 */
.L_x_3270:
        /* <DEDUP_REMOVED lines=14> */
.L_x_3274:
[----:B0-----:R-:W-:-:S04]  /*2da0*/  ISETP.NE.AND P6, PT, R6, RZ, PT ;  /* 0x000000ff0600720c */ /* 0x001fc80003fc5270 */
[----:B------:R-:W-:-:S05]  /*2db0*/  FSEL R153, R156, RZ, !P6 ;  /* 0x000000ff9c997208 */ /* 0x000fca0007000000 */
[----:B------:R-:W-:-:S04]  /*2dc0*/  FFMA.FTZ R153, R21, R158, R153 ;  /* 0x0000009e15997223 */ /* 0x000fc80000010099 */
[----:B------:R-:W-:Y:S01]  /*2dd0*/  FADD.FTZ R152, R22, -R153 ;  /* 0x8000009916987221 */ /* 0x000fe20000010000 */
[----:B------:R-:W-:-:S03]  /*2de0*/  @P4 PRMT R153, RZ, 0x5410, R47 ;  /* 0x00005410ff994816 */ /* 0x000fc6000000002f */
[----:B------:R-:W-:-:S04]  /*2df0*/  FMUL.FTZ R152, R3, R152 ;  /* 0x0000009803987220 */ /* 0x000fc80000410000 */
[----:B------:R-:W-:Y:S02]  /*2e00*/  @P4 FADD.FTZ R152, R152, R153 ;  /* 0x0000009998984221 */ /* 0x000fe40000010000 */
.L_x_3275:
[----:B------:R-:W-:Y:S05]  /*2e10*/  BSYNC B1 ;  /* 0x0000000000017941 */ /* 0x000fea0003800000 */
.L_x_3273:
        /* <DEDUP_REMOVED lines=14> */
.L_x_3277:
[----:B0-----:R-:W-:-:S04]  /*2f00*/  ISETP.NE.AND P6, PT, R6, RZ, PT ;  /* 0x000000ff0600720c */ /* 0x001fc80003fc5270 */
[----:B------:R-:W-:-:S05]  /*2f10*/  FSEL R153, R156, RZ, !P6 ;  /* 0x000000ff9c997208 */ /* 0x000fca0007000000 */
[----:B------:R-:W-:-:S04]  /*2f20*/  FFMA.FTZ R153, R23, R158, R153 ;  /* 0x0000009e17997223 */ /* 0x000fc80000010099 */
[----:B------:R-:W-:Y:S01]  /*2f30*/  FADD.FTZ R152, R24, -R153 ;  /* 0x8000009918987221 */ /* 0x000fe20000010000 */
[----:B------:R-:W-:-:S03]  /*2f40*/  @P4 PRMT R153, RZ, 0x7610, R47 ;  /* 0x00007610ff994816 */ /* 0x000fc6000000002f */
[----:B------:R-:W-:-:S04]  /*2f50*/  FMUL.FTZ R152, R3, R152 ;  /* 0x0000009803987220 */ /* 0x000fc80000410000 */
[----:B------:R-:W-:Y:S02]  /*2f60*/  @P4 FADD.FTZ R152, R152, R153 ;  /* 0x0000009998984221 */ /* 0x000fe40000010000 */
.L_x_3278:
[----:B------:R-:W-:Y:S05]  /*2f70*/  BSYNC B1 ;  /* 0x0000000000017941 */ /* 0x000fea0003800000 */
.L_x_3276:
        /* <DEDUP_REMOVED lines=16> */
.L_x_3254:
[----:B------:R-:W-:Y:S05]  /*3080*/  BSYNC B0 ;  /* 0x0000000000007941 */ /* 0x000fea0003800000 */
.L_x_3253:
[----:B------:R-:W-:Y:S01]  /*3090*/  BSSY B0, `(.L_x_3279) ;  /* 0x00000c4000007945 */ /* 0x000fe20003800000 */
[----:B------:R-:W-:Y:S05]  /*30a0*/  @!P0 BRA `(.L_x_3280) ;  /* 0x00000c2000008947 */ /* 0x000fea0003800000 */
        /* <DEDUP_REMOVED lines=10> */
.L_x_3282:
[----:B------:R-:W-:Y:S01]  /*3150*/  ULDC.64 UR6, c[0x0][0x218] ;  /* 0x0000860000067ab9 */ /* 0x000fe20000000a00 */
[----:B0-----:R-:W-:Y:S01]  /*3160*/  ISETP.NE.AND P4, PT, R6, RZ, PT ;  /* 0x000000ff0600720c */ /* 0x001fe20003f85270 */
        /* <DEDUP_REMOVED lines=9> */
.L_x_3283:
[----:B------:R-:W-:Y:S05]  /*3200*/  BSYNC B1 ;  /* 0x0000000000017941 */ /* 0x000fea0003800000 */
.L_x_3281:
        /* <DEDUP_REMOVED lines=16> */
.L_x_3285:
[----:B0-----:R-:W-:-:S04]  /*3310*/  ISETP.NE.AND P6, PT, R6, RZ, PT ;  /* 0x000000ff0600720c */ /* 0x001fc80003fc5270 */
[----:B------:R-:W-:-:S05]  /*3320*/  FSEL R153, R156, RZ, !P6 ;  /* 0x000000ff9c997208 */ /* 0x000fca0007000000 */
[----:B------:R-:W-:Y:S01]  /*3330*/  FFMA.FTZ R152, R26, R158, R153 ;  /* 0x0000009e1a987223 */ /* 0x000fe20000010099 */
[----:B------:R-:W-:-:S03]  /*3340*/  @P4 PRMT R153, RZ, 0x7610, R40 ;  /* 0x00007610ff994816 */ /* 0x000fc60000000028 */
[----:B------:R-:W-:-:S04]  /*3350*/  FADD.FTZ R152, R29, -R152 ;  /* 0x800000981d987221 */ /* 0x000fc80000010000 */
[----:B------:R-:W-:-:S04]  /*3360*/  FMUL.FTZ R152, R3, R152 ;  /* 0x0000009803987220 */ /* 0x000fc80000410000 */
[----:B------:R-:W-:Y:S02]  /*3370*/  @P4 FADD.FTZ R152, R152, R153 ;  /* 0x0000009998984221 */ /* 0x000fe40000010000 */
.L_x_3286:
[----:B------:R-:W-:Y:S05]  /*3380*/  BSYNC B1 ;  /* 0x0000000000017941 */ /* 0x000fea0003800000 */
.L_x_3284:
        /* <DEDUP_REMOVED lines=14> */
.L_x_3288:
[----:B0-----:R-:W-:-:S04]  /*3470*/  ISETP.NE.AND P6, PT, R6, RZ, PT ;  /* 0x000000ff0600720c */ /* 0x001fc80003fc5270 */
[----:B------:R-:W-:-:S05]  /*3480*/  FSEL R153, R156, RZ, !P6 ;  /* 0x000000ff9c997208 */ /* 0x000fca0007000000 */
[----:B------:R-:W-:-:S04]  /*3490*/  FFMA.FTZ R153, R27, R158, R153 ;  /* 0x0000009e1b997223 */ /* 0x000fc80000010099 */
[----:B------:R-:W-:Y:S01]  /*34a0*/  FADD.FTZ R152, R168, -R153 ;  /* 0x80000099a8987221 */ /* 0x000fe20000010000 */
[----:B------:R-:W-:-:S03]  /*34b0*/  @P4 PRMT R153, RZ, 0x5410, R41 ;  /* 0x00005410ff994816 */ /* 0x000fc60000000029 */
[----:B------:R-:W-:-:S04]  /*34c0*/  FMUL.FTZ R152, R3, R152 ;  /* 0x0000009803987220 */ /* 0x000fc80000410000 */
[----:B------:R-:W-:Y:S02]  /*34d0*/  @P4 FADD.FTZ R152, R152, R153 ;  /* 0x0000009998984221 */ /* 0x000fe40000010000 */
.L_x_3289:
[----:B------:R-:W-:Y:S05]  /*34e0*/  BSYNC B1 ;  /* 0x0000000000017941 */ /* 0x000fea0003800000 */
.L_x_3287:
        /* <DEDUP_REMOVED lines=14> */
.L_x_3291:
[----:B0-----:R-:W-:-:S04]  /*35d0*/  ISETP.NE.AND P6, PT, R6, RZ, PT ;  /* 0x000000ff0600720c */ /* 0x001fc80003fc5270 */
[----:B------:R-:W-:-:S05]  /*35e0*/  FSEL R153, R156, RZ, !P6 ;  /* 0x000000ff9c997208 */ /* 0x000fca0007000000 */
[----:B------:R-:W-:Y:S01]  /*35f0*/  FFMA.FTZ R152, R30, R158, R153 ;  /* 0x0000009e1e987223 */ /* 0x000fe20000010099 */
[----:B------:R-:W-:-:S03]  /*3600*/  @P4 PRMT R153, RZ, 0x7610, R41 ;  /* 0x00007610ff994816 */ /* 0x000fc60000000029 */
[----:B------:R-:W-:-:S04]  /*3610*/  FADD.FTZ R152, R169, -R152 ;  /* 0x80000098a9987221 */ /* 0x000fc80000010000 */
[----:B------:R-:W-:-:S04]  /*3620*/  FMUL.FTZ R152, R3, R152 ;  /* 0x0000009803987220 */ /* 0x000fc80000410000 */
[----:B------:R-:W-:Y:S02]  /*3630*/  @P4 FADD.FTZ R152, R152, R153 ;  /* 0x0000009998984221 */ /* 0x000fe40000010000 */
.L_x_3292:
[----:B------:R-:W-:Y:S05]  /*3640*/  BSYNC B1 ;  /* 0x0000000000017941 */ /* 0x000fea0003800000 */
.L_x_3290:
        /* <DEDUP_REMOVED lines=14> */
.L_x_3294:
[----:B0-----:R-:W-:-:S04]  /*3730*/  ISETP.NE.AND P6, PT, R6, RZ, PT ;  /* 0x000000ff0600720c */ /* 0x001fc80003fc5270 */
[----:B------:R-:W-:-:S05]  /*3740*/  FSEL R153, R156, RZ, !P6 ;  /* 0x000000ff9c997208 */ /* 0x000fca0007000000 */
[----:B------:R-:W-:-:S04]  /*3750*/  FFMA.FTZ R153, R31, R158, R153 ;  /* 0x0000009e1f997223 */ /* 0x000fc80000010099 */
[----:B------:R-:W-:Y:S01]  /*3760*/  FADD.FTZ R152, R170, -R153 ;  /* 0x80000099aa987221 */ /* 0x000fe20000010000 */
[----:B------:R-:W-:-:S03]  /*3770*/  @P4 PRMT R153, RZ, 0x5410, R42 ;  /* 0x00005410ff994816 */ /* 0x000fc6000000002a */
[----:B------:R-:W-:-:S04]  /*3780*/  FMUL.FTZ R152, R3, R152 ;  /* 0x0000009803987220 */ /* 0x000fc80000410000 */
[----:B------:R-:W-:Y:S02]  /*3790*/  @P4 FADD.FTZ R152, R152, R153 ;  /* 0x0000009998984221 */ /* 0x000fe40000010000 */
.L_x_3295:
[----:B------:R-:W-:Y:S05]  /*37a0*/  BSYNC B1 ;  /* 0x0000000000017941 */ /* 0x000fea0003800000 */
.L_x_3293:
        /* <DEDUP_REMOVED lines=14> */
.L_x_3297:
[----:B0-----:R-:W-:-:S04]  /*3890*/  ISETP.NE.AND P6, PT, R6, RZ, PT ;  /* 0x000000ff0600720c */ /* 0x001fc80003fc5270 */
[----:B------:R-:W-:-:S05]  /*38a0*/  FSEL R153, R156, RZ, !P6 ;  /* 0x000000ff9c997208 */ /* 0x000fca0007000000 */
[----:B------:R-:W-:Y:S01]  /*38b0*/  FFMA.FTZ R152, R172, R158, R153 ;  /* 0x0000009eac987223 */ /* 0x000fe20000010099 */
[----:B------:R-:W-:-:S03]  /*38c0*/  @P4 PRMT R153, RZ, 0x7610, R42 ;  /* 0x00007610ff994816 */ /* 0x000fc6000000002a */
[----:B------:R-:W-:-:S04]  /*38d0*/  FADD.FTZ R152, R171, -R152 ;  /* 0x80000098ab987221 */ /* 0x000fc80000010000 */
[----:B------:R-:W-:-:S04]  /*38e0*/  FMUL.FTZ R152, R3, R152 ;  /* 0x0000009803987220 */ /* 0x000fc80000410000 */
[----:B------:R-:W-:Y:S02]  /*38f0*/  @P4 FADD.FTZ R152, R152, R153 ;  /* 0x0000009998984221 */ /* 0x000fe40000010000 */
.L_x_3298:
[----:B------:R-:W-:Y:S05]  /*3900*/  BSYNC B1 ;  /* 0x0000000000017941 */ /* 0x000fea0003800000 */
.L_x_3296:
        /* <DEDUP_REMOVED lines=14> */
.L_x_3300:
[----:B0-----:R-:W-:-:S04]  /*39f0*/  ISETP.NE.AND P6, PT, R6, RZ, PT ;  /* 0x000000ff0600720c */ /* 0x001fc80003fc5270 */
[----:B------:R-:W-:-:S05]  /*3a00*/  FSEL R153, R156, RZ, !P6 ;  /* 0x000000ff9c997208 */ /* 0x000fca0007000000 */
[----:B------:R-:W-:-:S04]  /*3a10*/  FFMA.FTZ R153, R173, R158, R153 ;  /* 0x0000009ead997223 */ /* 0x000fc80000010099 */
[----:B------:R-:W-:Y:S01]  /*3a20*/  FADD.FTZ R152, R174, -R153 ;  /* 0x80000099ae987221 */ /* 0x000fe20000010000 */
[----:B------:R-:W-:-:S03]  /*3a30*/  @P4 PRMT R153, RZ, 0x5410, R43 ;  /* 0x00005410ff994816 */ /* 0x000fc6000000002b */
[----:B------:R-:W-:-:S04]  /*3a40*/  FMUL.FTZ R152, R3, R152 ;  /* 0x0000009803987220 */ /* 0x000fc80000410000 */
[----:B------:R-:W-:Y:S02]  /*3a50*/  @P4 FADD.FTZ R152, R152, R153 ;  /* 0x0000009998984221 */ /* 0x000fe40000010000 */
.L_x_3301:
[----:B------:R-:W-:Y:S05]  /*3a60*/  BSYNC B1 ;  /* 0x0000000000017941 */ /* 0x000fea0003800000 */
.L_x_3299:
        /* <DEDUP_REMOVED lines=14> */
.L_x_3303:
[----:B0-----:R-:W-:-:S04]  /*3b50*/  ISETP.NE.AND P6, PT, R6, RZ, PT ;  /* 0x000000ff0600720c */ /* 0x001fc80003fc5270 */
[----:B------:R-:W-:-:S05]  /*3b60*/  FSEL R153, R156, RZ, !P6 ;  /* 0x000000ff9c997208 */ /* 0x000fca0007000000 */
[----:B------:R-:W-:Y:S01]  /*3b70*/  FFMA.FTZ R152, R176, R158, R153 ;  /* 0x0000009eb0987223 */ /* 0x000fe20000010099 */
[----:B------:R-:W-:-:S03]  /*3b80*/  @P4 PRMT R153, RZ, 0x7610, R43 ;  /* 0x00007610ff994816 */ /* 0x000fc6000000002b */
[----:B------:R-:W-:-:S04]  /*3b90*/  FADD.FTZ R152, R175, -R152 ;  /* 0x80000098af987221 */ /* 0x000fc80000010000 */
[----:B------:R-:W-:-:S04]  /*3ba0*/  FMUL.FTZ R152, R3, R152 ;  /* 0x0000009803987220 */ /* 0x000fc80000410000 */
[----:B------:R-:W-:Y:S02]  /*3bb0*/  @P4 FADD.FTZ R152, R152, R153 ;  /* 0x0000009998984221 */ /* 0x000fe40000010000 */
.L_x_3304:
[----:B------:R-:W-:Y:S05]  /*3bc0*/  BSYNC B1 ;  /* 0x0000000000017941 */ /* 0x000fea0003800000 */
.L_x_3302:
        /* <DEDUP_REMOVED lines=16> */
.L_x_3280:
[----:B------:R-:W-:Y:S05]  /*3cd0*/  BSYNC B0 ;  /* 0x0000000000007941 */ /* 0x000fea0003800000 */
.L_x_3279:
        /* <DEDUP_REMOVED lines=12> */
.L_x_3308:
        /* <DEDUP_REMOVED lines=11> */
.L_x_3309:
[----:B------:R-:W-:Y:S05]  /*3e50*/  BSYNC B1 ;  /* 0x0000000000017941 */ /* 0x000fea0003800000 */
.L_x_3307:
        /* <DEDUP_REMOVED lines=16> */
.L_x_3311:
[----:B0-----:R-:W-:-:S04]  /*3f60*/  ISETP.NE.AND P6, PT, R6, RZ, PT ;  /* 0x000000ff0600720c */ /* 0x001fc80003fc5270 */
[----:B------:R-:W-:-:S05]  /*3f70*/  FSEL R153, R156, RZ, !P6 ;  /* 0x000000ff9c997208 */ /* 0x000fca0007000000 */
[----:B------:R-:W-:Y:S01]  /*3f80*/  FFMA.FTZ R152, R186, R158, R153 ;  /* 0x0000009eba987223 */ /* 0x000fe20000010099 */
[----:B------:R-:W-:-:S03]  /*3f90*/  @P4 PRMT R153, RZ, 0x7610, R36 ;  /* 0x00007610ff994816 */ /* 0x000fc60000000024 */
[----:B------:R-:W-:-:S04]  /*3fa0*/  FADD.FTZ R152, R191, -R152 ;  /* 0x80000098bf987221 */ /* 0x000fc80000010000 */
[----:B------:R-:W-:-:S04]  /*3fb0*/  FMUL.FTZ R152, R3, R152 ;  /* 0x0000009803987220 */ /* 0x000fc80000410000 */
[----:B------:R-:W-:Y:S02]  /*3fc0*/  @P4 FADD.FTZ R152, R152, R153 ;  /* 0x0000009998984221 */ /* 0x000fe40000010000 */
.L_x_3312:
[----:B------:R-:W-:Y:S05]  /*3fd0*/  BSYNC B1 ;  /* 0x0000000000017941 */ /* 0x000fea0003800000 */
.L_x_3310:
        /* <DEDUP_REMOVED lines=14> */
.L_x_3314:
[----:B0-----:R-:W-:-:S04]  /*40c0*/  ISETP.NE.AND P6, PT, R6, RZ, PT ;  /* 0x000000ff0600720c */ /* 0x001fc80003fc5270 */
[----:B------:R-:W-:-:S05]  /*40d0*/  FSEL R153, R156, RZ, !P6 ;  /* 0x000000ff9c997208 */ /* 0x000fca0007000000 */
[----:B------:R-:W-:-:S04]  /*40e0*/  FFMA.FTZ R153, R189, R158, R153 ;  /* 0x0000009ebd997223 */ /* 0x000fc80000010099 */
[----:B------:R-:W-:Y:S01]  /*40f0*/  FADD.FTZ R152, R192, -R153 ;  /* 0x80000099c0987221 */ /* 0x000fe20000010000 */
[----:B------:R-:W-:-:S03]  /*4100*/  @P4 PRMT R153, RZ, 0x5410, R37 ;  /* 0x00005410ff994816 */ /* 0x000fc60000000025 */
[----:B------:R-:W-:-:S04]  /*4110*/  FMUL.FTZ R152, R3, R152 ;  /* 0x0000009803987220 */ /* 0x000fc80000410000 */
[----:B------:R-:W-:Y:S02]  /*4120*/  @P4 FADD.FTZ R152, R152, R153 ;  /* 0x0000009998984221 */ /* 0x000fe40000010000 */
.L_x_3315:
[----:B------:R-:W-:Y:S05]  /*4130*/  BSYNC B1 ;  /* 0x0000000000017941 */ /* 0x000fea0003800000 */
.L_x_3313:
        /* <DEDUP_REMOVED lines=14> */
.L_x_3317:
[----:B0-----:R-:W-:-:S04]  /*4220*/  ISETP.NE.AND P6, PT, R6, RZ, PT ;  /* 0x000000ff0600720c */ /* 0x001fc80003fc5270 */
[----:B------:R-:W-:-:S05]  /*4230*/  FSEL R153, R156, RZ, !P6 ;  /* 0x000000ff9c997208 */ /* 0x000fca0007000000 */
[----:B------:R-:W-:Y:S01]  /*4240*/  FFMA.FTZ R152, R190, R158, R153 ;  /* 0x0000009ebe987223 */ /* 0x000fe20000010099 */
[----:B------:R-:W-:-:S03]  /*4250*/  @P4 PRMT R153, RZ, 0x7610, R37 ;  /* 0x00007610ff994816 */ /* 0x000fc60000000025 */
[----:B------:R-:W-:-:S04]  /*4260*/  FADD.FTZ R152, R195, -R152 ;  /* 0x80000098c3987221 */ /* 0x000fc80000010000 */
[----:B------:R-:W-:-:S04]  /*4270*/  FMUL.FTZ R152, R3, R152 ;  /* 0x0000009803987220 */ /* 0x000fc80000410000 */
[----:B------:R-:W-:Y:S02]  /*4280*/  @P4 FADD.FTZ R152, R152, R153 ;  /* 0x0000009998984221 */ /* 0x000fe40000010000 */
.L_x_3318:
[----:B------:R-:W-:Y:S05]  /*4290*/  BSYNC B1 ;  /* 0x0000000000017941 */ /* 0x000fea0003800000 */
.L_x_3316:
        /* <DEDUP_REMOVED lines=14> */
.L_x_3320:
[----:B0-----:R-:W-:-:S04]  /*4380*/  ISETP.NE.AND P6, PT, R6, RZ, PT ;  /* 0x000000ff0600720c */ /* 0x001fc80003fc5270 */
[----:B------:R-:W-:-:S05]  /*4390*/  FSEL R153, R156, RZ, !P6 ;  /* 0x000000ff9c997208 */ /* 0x000fca0007000000 */
[----:B------:R-:W-:-:S04]  /*43a0*/  FFMA.FTZ R153, R193, R158, R153 ;  /* 0x0000009ec1997223 */ /* 0x000fc80000010099 */
[----:B------:R-:W-:Y:S01]  /*43b0*/  FADD.FTZ R152, R194, -R153 ;  /* 0x80000099c2987221 */ /* 0x000fe20000010000 */
[----:B------:R-:W-:-:S03]  /*43c0*/  @P4 PRMT R153, RZ, 0x5410, R38 ;  /* 0x00005410ff994816 */ /* 0x000fc60000000026 */
[----:B------:R-:W-:-:S04]  /*43d0*/  FMUL.FTZ R152, R3, R152 ;  /* 0x0000009803987220 */ /* 0x000fc80000410000 */
[----:B------:R-:W-:Y:S02]  /*43e0*/  @P4 FADD.FTZ R152, R152, R153 ;  /* 0x0000009998984221 */ /* 0x000fe40000010000 */
.L_x_3321:
[----:B------:R-:W-:Y:S05]  /*43f0*/  BSYNC B1 ;  /* 0x0000000000017941 */ /* 0x000fea0003800000 */
.L_x_3319:
        /* <DEDUP_REMOVED lines=14> */
.L_x_3323:
[----:B0-----:R-:W-:-:S04]  /*44e0*/  ISETP.NE.AND P6, PT, R6, RZ, PT ;  /* 0x000000ff0600720c */ /* 0x001fc80003fc5270 */
[----:B------:R-:W-:-:S05]  /*44f0*/  FSEL R153, R156, RZ, !P6 ;  /* 0x000000ff9c997208 */ /* 0x000fca0007000000 */
[----:B------:R-:W-:Y:S01]  /*4500*/  FFMA.FTZ R152, R196, R158, R153 ;  /* 0x0000009ec4987223 */ /* 0x000fe20000010099 */
[----:B------:R-:W-:-:S03]  /*4510*/  @P4 PRMT R153, RZ, 0x7610, R38 ;  /* 0x00007610ff994816 */ /* 0x000fc60000000026 */
[----:B------:R-:W-:-:S04]  /*4520*/  FADD.FTZ R152, R197, -R152 ;  /* 0x80000098c5987221 */ /* 0x000fc80000010000 */
[----:B------:R-:W-:-:S04]  /*4530*/  FMUL.FTZ R152, R3, R152 ;  /* 0x0000009803987220 */ /* 0x000fc80000410000 */
[----:B------:R-:W-:Y:S02]  /*4540*/  @P4 FADD.FTZ R152, R152, R153 ;  /* 0x0000009998984221 */ /* 0x000fe40000010000 */
.L_x_3324:
[----:B------:R-:W-:Y:S05]  /*4550*/  BSYNC B1 ;  /* 0x0000000000017941 */ /* 0x000fea0003800000 */
.L_x_3322:
        /* <DEDUP_REMOVED lines=14> */
.L_x_3326:
[----:B0-----:R-:W-:-:S04]  /*4640*/  ISETP.NE.AND P6, PT, R6, RZ, PT ;  /* 0x000000ff0600720c */ /* 0x001fc80003fc5270 */
[----:B------:R-:W-:-:S05]  /*4650*/  FSEL R153, R156, RZ, !P6 ;  /* 0x000000ff9c997208 */ /* 0x000fca0007000000 */
[----:B------:R-:W-:-:S04]  /*4660*/  FFMA.FTZ R153, R199, R158, R153 ;  /* 0x0000009ec7997223 */ /* 0x000fc80000010099 */
[----:B------:R-:W-:Y:S01]  /*4670*/  FADD.FTZ R152, R198, -R153 ;  /* 0x80000099c6987221 */ /* 0x000fe20000010000 */
[----:B------:R-:W-:-:S03]  /*4680*/  @P4 PRMT R153, RZ, 0x5410, R39 ;  /* 0x00005410ff994816 */ /* 0x000fc60000000027 */
[----:B------:R-:W-:-:S04]  /*4690*/  FMUL.FTZ R152, R3, R152 ;  /* 0x0000009803987220 */ /* 0x000fc80000410000 */
[----:B------:R-:W-:Y:S02]  /*46a0*/  @P4 FADD.FTZ R152, R152, R153 ;  /* 0x0000009998984221 */ /* 0x000fe40000010000 */
.L_x_3327:
[----:B------:R-:W-:Y:S05]  /*46b0*/  BSYNC B1 ;  /* 0x0000000000017941 */ /* 0x000fea0003800000 */
.L_x_3325:
        /* <DEDUP_REMOVED lines=14> */
.L_x_3329:
[----:B0-----:R-:W-:-:S04]  /*47a0*/  ISETP.NE.AND P6, PT, R6, RZ, PT ;  /* 0x000000ff0600720c */ /* 0x001fc80003fc5270 */
[----:B------:R-:W-:-:S05]  /*47b0*/  FSEL R153, R156, RZ, !P6 ;  /* 0x000000ff9c997208 */ /* 0x000fca0007000000 */
[----:B------:R-:W-:Y:S01]  /*47c0*/  FFMA.FTZ R152, R200, R158, R153 ;  /* 0x0000009ec8987223 */ /* 0x000fe20000010099 */
[----:B------:R-:W-:-:S03]  /*47d0*/  @P4 PRMT R153, RZ, 0x7610, R39 ;  /* 0x00007610ff994816 */ /* 0x000fc60000000027 */
[----:B------:R-:W-:-:S04]  /*47e0*/  FADD.FTZ R152, R201, -R152 ;  /* 0x80000098c9987221 */ /* 0x000fc80000010000 */
[----:B------:R-:W-:-:S04]  /*47f0*/  FMUL.FTZ R152, R3, R152 ;  /* 0x0000009803987220 */ /* 0x000fc80000410000 */
[----:B------:R-:W-:Y:S02]  /*4800*/  @P4 FADD.FTZ R152, R152, R153 ;  /* 0x0000009998984221 */ /* 0x000fe40000010000 */
.L_x_3330:
[----:B------:R-:W-:Y:S05]  /*4810*/  BSYNC B1 ;  /* 0x0000000000017941 */ /* 0x000fea0003800000 */
.L_x_3328:
        /* <DEDUP_REMOVED lines=16> */
.L_x_3306:
[----:B------:R-:W-:Y:S05]  /*4920*/  BSYNC B0 ;  /* 0x0000000000007941 */ /* 0x000fea0003800000 */
.L_x_3305:
[----:B------:R-:W-:Y:S01]  /*4930*/  ISETP.GE.U32.AND P4, PT, R0, 0x400, PT ;  /* 0x000004000000780c */ /* 0x000fe20003f86070 */
[----:B------:R-:W-:-:S12]  /*4940*/  BSSY B0, `(.L_x_3331) ;  /* 0x00000c2000007945 */ /* 0x000fd80003800000 */
        /* <DEDUP_REMOVED lines=11> */
.L_x_3334:
        /* <DEDUP_REMOVED lines=11> */
.L_x_3335:
[----:B------:R-:W-:Y:S05]  /*4ab0*/  BSYNC B1 ;  /* 0x0000000000017941 */ /* 0x000fea0003800000 */
.L_x_3333:
        /* <DEDUP_REMOVED lines=16> */
.L_x_3337:
[----:B0-----:R-:W-:-:S04]  /*4bc0*/  ISETP.NE.AND P6, PT, R6, RZ, PT ;  /* 0x000000ff0600720c */ /* 0x001fc80003fc5270 */
[----:B------:R-:W-:-:S05]  /*4bd0*/  FSEL R153, R156, RZ, !P6 ;  /* 0x000000ff9c997208 */ /* 0x000fca0007000000 */
[----:B------:R-:W-:Y:S01]  /*4be0*/  FFMA.FTZ R152, R202, R158, R153 ;  /* 0x0000009eca987223 */ /* 0x000fe20000010099 */
[----:B------:R-:W-:-:S03]  /*4bf0*/  @P4 PRMT R153, RZ, 0x7610, R32 ;  /* 0x00007610ff994816 */ /* 0x000fc60000000020 */
[----:B------:R-:W-:-:S04]  /*4c00*/  FADD.FTZ R152, R205, -R152 ;  /* 0x80000098cd987221 */ /* 0x000fc80000010000 */
[----:B------:R-:W-:-:S04]  /*4c10*/  FMUL.FTZ R152, R3, R152 ;  /* 0x0000009803987220 */ /* 0x000fc80000410000 */
[----:B------:R-:W-:Y:S02]  /*4c20*/  @P4 FADD.FTZ R152, R152, R153 ;  /* 0x0000009998984221 */ /* 0x000fe40000010000 */
.L_x_3338:
[----:B------:R-:W-:Y:S05]  /*4c30*/  BSYNC B1 ;  /* 0x0000000000017941 */ /* 0x000fea0003800000 */
.L_x_3336:
        /* <DEDUP_REMOVED lines=14> */
.L_x_3340:
[----:B0-----:R-:W-:-:S04]  /*4d20*/  ISETP.NE.AND P6, PT, R6, RZ, PT ;  /* 0x000000ff0600720c */ /* 0x001fc80003fc5270 */
[----:B------:R-:W-:-:S05]  /*4d30*/  FSEL R153, R156, RZ, !P6 ;  /* 0x000000ff9c997208 */ /* 0x000fca0007000000 */
[----:B------:R-:W-:-:S04]  /*4d40*/  FFMA.FTZ R153, R203, R158, R153 ;  /* 0x0000009ecb997223 */ /* 0x000fc80000010099 */
[----:B------:R-:W-:Y:S01]  /*4d50*/  FADD.FTZ R152, R210, -R153 ;  /* 0x80000099d2987221 */ /* 0x000fe20000010000 */
[----:B------:R-:W-:-:S03]  /*4d60*/  @P4 PRMT R153, RZ, 0x5410, R33 ;  /* 0x00005410ff994816 */ /* 0x000fc60000000021 */
[----:B------:R-:W-:-:S04]  /*4d70*/  FMUL.FTZ R152, R3, R152 ;  /* 0x0000009803987220 */ /* 0x000fc80000410000 */
[----:B------:R-:W-:Y:S02]  /*4d80*/  @P4 FADD.FTZ R152, R152, R153 ;  /* 0x0000009998984221 */ /* 0x000fe40000010000 */
.L_x_3341:
[----:B------:R-:W-:Y:S05]  /*4d90*/  BSYNC B1 ;  /* 0x0000000000017941 */ /* 0x000fea0003800000 */
.L_x_3339:
        /* <DEDUP_REMOVED lines=14> */
.L_x_3343:
[----:B0-----:R-:W-:-:S04]  /*4e80*/  ISETP.NE.AND P6, PT, R6, RZ, PT ;  /* 0x000000ff0600720c */ /* 0x001fc80003fc5270 */
[----:B------:R-:W-:-:S05]  /*4e90*/  FSEL R153, R156, RZ, !P6 ;  /* 0x000000ff9c997208 */ /* 0x000fca0007000000 */
[----:B------:R-:W-:Y:S01]  /*4ea0*/  FFMA.FTZ R152, R208, R158, R153 ;  /* 0x0000009ed0987223 */ /* 0x000fe20000010099 */
[----:B------:R-:W-:-:S03]  /*4eb0*/  @P4 PRMT R153, RZ, 0x7610, R33 ;  /* 0x00007610ff994816 */ /* 0x000fc60000000021 */
[----:B------:R-:W-:-:S04]  /*4ec0*/  FADD.FTZ R152, R209, -R152 ;  /* 0x80000098d1987221 */ /* 0x000fc80000010000 */
[----:B------:R-:W-:-:S04]  /*4ed0*/  FMUL.FTZ R152, R3, R152 ;  /* 0x0000009803987220 */ /* 0x000fc80000410000 */
[----:B------:R-:W-:Y:S02]  /*4ee0*/  @P4 FADD.FTZ R152, R152, R153 ;  /* 0x0000009998984221 */ /* 0x000fe40000010000 */
.L_x_3344:
[----:B------:R-:W-:Y:S05]  /*4ef0*/  BSYNC B1 ;  /* 0x0000000000017941 */ /* 0x000fea0003800000 */
.L_x_3342:
        /* <DEDUP_REMOVED lines=14> */
.L_x_3346:
[----:B0-----:R-:W-:-:S04]  /*4fe0*/  ISETP.NE.AND P6, PT, R6, RZ, PT ;  /* 0x000000ff0600720c */ /* 0x001fc80003fc5270 */
[----:B------:R-:W-:-:S05]  /*4ff0*/  FSEL R153, R156, RZ, !P6 ;  /* 0x000000ff9c997208 */ /* 0x000fca0007000000 */
[----:B------:R-:W-:-:S04]  /*5000*/  FFMA.FTZ R153, R211, R158, R153 ;  /* 0x0000009ed3997223 */ /* 0x000fc80000010099 */
[----:B------:R-:W-:Y:S01]  /*5010*/  FADD.FTZ R152, R212, -R153 ;  /* 0x80000099d4987221 */ /* 0x000fe20000010000 */
[----:B------:R-:W-:-:S03]  /*5020*/  @P4 PRMT R153, RZ, 0x5410, R34 ;  /* 0x00005410ff994816 */ /* 0x000fc60000000022 */
[----:B------:R-:W-:-:S04]  /*5030*/  FMUL.FTZ R152, R3, R152 ;  /* 0x0000009803987220 */ /* 0x000fc80000410000 */
[----:B------:R-:W-:Y:S02]  /*5040*/  @P4 FADD.FTZ R152, R152, R153 ;  /* 0x0000009998984221 */ /* 0x000fe40000010000 */
.L_x_3347:
[----:B------:R-:W-:Y:S05]  /*5050*/  BSYNC B1 ;  /* 0x0000000000017941 */ /* 0x000fea0003800000 */
.L_x_3345:
        /* <DEDUP_REMOVED lines=14> */
.L_x_3349:
[----:B0-----:R-:W-:-:S04]  /*5140*/  ISETP.NE.AND P6, PT, R6, RZ, PT ;  /* 0x000000ff0600720c */ /* 0x001fc80003fc5270 */
[----:B------:R-:W-:-:S05]  /*5150*/  FSEL R153, R156, RZ, !P6 ;  /* 0x000000ff9c997208 */ /* 0x000fca0007000000 */
[----:B------:R-:W-:Y:S01]  /*5160*/  FFMA.FTZ R152, R214, R158, R153 ;  /* 0x0000009ed6987223 */ /* 0x000fe20000010099 */
[----:B------:R-:W-:-:S03]  /*5170*/  @P4 PRMT R153, RZ, 0x7610, R34 ;  /* 0x00007610ff994816 */ /* 0x000fc60000000022 */
[----:B------:R-:W-:-:S04]  /*5180*/  FADD.FTZ R152, R213, -R152 ;  /* 0x80000098d5987221 */ /* 0x000fc80000010000 */
[----:B------:R-:W-:-:S04]  /*5190*/  FMUL.FTZ R152, R3, R152 ;  /* 0x0000009803987220 */ /* 0x000fc80000410000 */
[----:B------:R-:W-:Y:S02]  /*51a0*/  @P4 FADD.FTZ R152, R152, R153 ;  /* 0x0000009998984221 */ /* 0x000fe40000010000 */
.L_x_3350:
[----:B------:R-:W-:Y:S05]  /*51b0*/  BSYNC B1 ;  /* 0x0000000000017941 */ /* 0x000fea0003800000 */
.L_x_3348:
        /* <DEDUP_REMOVED lines=14> */
.L_x_3352:
[----:B0-----:R-:W-:-:S04]  /*52a0*/  ISETP.NE.AND P6, PT, R6, RZ, PT ;  /* 0x000000ff0600720c */ /* 0x001fc80003fc5270 */
[----:B------:R-:W-:-:S05]  /*52b0*/  FSEL R153, R156, RZ, !P6 ;  /* 0x000000ff9c997208 */ /* 0x000fca0007000000 */
[----:B------:R-:W-:-:S04]  /*52c0*/  FFMA.FTZ R153, R215, R158, R153 ;  /* 0x0000009ed7997223 */ /* 0x000fc80000010099 */
[----:B------:R-:W-:Y:S01]  /*52d0*/  FADD.FTZ R152, R216, -R153 ;  /* 0x80000099d8987221 */ /* 0x000fe20000010000 */
[----:B------:R-:W-:-:S03]  /*52e0*/  @P4 PRMT R153, RZ, 0x5410, R35 ;  /* 0x00005410ff994816 */ /* 0x000fc60000000023 */
[----:B------:R-:W-:-:S04]  /*52f0*/  FMUL.FTZ R152, R3, R152 ;  /* 0x0000009803987220 */ /* 0x000fc80000410000 */
[----:B------:R-:W-:Y:S02]  /*5300*/  @P4 FADD.FTZ R152, R152, R153 ;  /* 0x0000009998984221 */ /* 0x000fe40000010000 */
.L_x_3353:
[----:B------:R-:W-:Y:S05]  /*5310*/  BSYNC B1 ;  /* 0x0000000000017941 */ /* 0x000fea0003800000 */
.L_x_3351:
        /* <DEDUP_REMOVED lines=14> */
.L_x_3355:
[----:B0-----:R-:W-:Y:S02]  /*5400*/  ISETP.NE.AND P2, PT, R6, RZ, PT ;  /* 0x000000ff0600720c */ /* 0x001fe40003f45270 */
[----:B------:R-:W-:Y:S02]  /*5410*/  @P4 PRMT R152, RZ, 0x7610, R35 ;  /* 0x00007610ff984816 */ /* 0x000fe40000000023 */
[----:B------:R-:W-:-:S05]  /*5420*/  FSEL R153, R156, RZ, !P2 ;  /* 0x000000ff9c997208 */ /* 0x000fca0005000000 */
[----:B------:R-:W-:-:S04]  /*5430*/  FFMA.FTZ R158, R218, R158, R153 ;  /* 0x0000009eda9e7223 */ /* 0x000fc80000010099 */
[----:B------:R-:W-:-:S04]  /*5440*/  FADD.FTZ R158, R217, -R158 ;  /* 0x8000009ed99e7221 */ /* 0x000fc80000010000 */
[----:B------:R-:W-:-:S04]  /*5450*/  FMUL.FTZ R3, R3, R158 ;  /* 0x0000009e03037220 */ /* 0x000fc80000410000 */
[----:B------:R-:W-:Y:S02]  /*5460*/  @P4 FADD.FTZ R3, R3, R152 ;  /* 0x0000009803034221 */ /* 0x000fe40000010000 */
.L_x_3356:
[----:B------:R-:W-:Y:S05]  /*5470*/  BSYNC B1 ;  /* 0x0000000000017941 */ /* 0x000fea0003800000 */
.L_x_3354:
        /* <DEDUP_REMOVED lines=8> */
[----:B------:R-:W-:Y:S01]  /*5500*/  @P5 PRMT R147, R147, 0x5410, R154 ;  /* 0x0000541093935816 */ /* 0x000fe2000000009a */
[----:B------:R-:W-:Y:S01]  /*5510*/  @P5 IMAD.WIDE.U32 R152, R8, R153, c[0x0][0x258] ;  /* 0x0000960008985625 */ /* 0x000fe200078e0099 */
[----:B------:R-:W-:-:S04]  /*5520*/  @P3 F2FP.BF16.PACK_AB R155, RZ, R155 ;  /* 0x0000009bff9b323e */ /* 0x000fc800000010ff */
[----:B------:R-:W-:Y:S01]  /*5530*/  @P3 PRMT R151, R151, 0x5410, R155 ;  /* 0x0000541097973816 */ /* 0x000fe2000000009b */
[----:B------:R1:W-:Y:S04]  /*5540*/  @P5 STG.E.128 [R152.64], R144 ;  /* 0x0000009098005986 */ /* 0x0003e8000c101d04 */
[----:B------:R1:W-:Y:S02]  /*5550*/  @P3 STG.E.128 [R2.64], R148 ;  /* 0x0000009402003986 */ /* 0x0003e4000c101d04 */
.L_x_3332:
[----:B------:R-:W-:Y:S05]  /*5560*/  BSYNC B0 ;  /* 0x0000000000007941 */ /* 0x000fea0003800000 */
.L_x_3331:
[----:B------:R-:W-:Y:S02]  /*5570*/  IADD3 R5, R5, c[0x0][0x160], RZ ;  /* 0x0000580005057a10 */ /* 0x000fe40007ffe0ff */
[----:B------:R-:W-:Y:S02]  /*5580*/  LOP3.LUT P3, RZ, R4, 0xff, RZ, 0xc0, !PT ;  /* 0x000000ff04ff7812 */ /* 0x000fe4000786c0ff */
[----:B------:R-:W-:Y:S02]  /*5590*/  ISETP.GE.AND P2, PT, R5, c[0x0][0x164], PT ;  /* 0x0000590005007a0c */ /* 0x000fe40003f46270 */
[----:B------:R-:W-:-:S11]  /*55a0*/  SEL R4, RZ, 0x1, P3 ;  /* 0x00000001ff047807 */ /* 0x000fd60001800000 */
[----:B01---5:R-:W-:Y:S01]  /*55b0*/  @P2 CALL.REL.NOINC `(.L_x_3235) ;  /* 0x0000001000002944 */ /* 0x023fe20003c00000 */
[----:B------:R-:W-:Y:S05]  /*55c0*/  BRA `(.L_x_3357) ;  /* 0xffffaec000007947 */ /* 0x000fea000383ffff */
.L_x_3235:
[----:B-1----:R-:W0:Y:S01]  /*55d0*/  S2UR UR6, SR_CTAID.X ;  /* 0x00000000000679c3 */ /* 0x002e220000002500 */
[----:B------:R-:W0:Y:S01]  /*55e0*/  S2R R3, SR_TID.X ;  /* 0x0000000000037919 */ /* 0x000e220000002100 */
[----:B------:R-:W-:Y:S01]  /*55f0*/  LOP3.LUT P2, RZ, R0, 0xffffff00, RZ, 0xc0, !PT ;  /* 0xffffff0000ff7812 */ /* 0x000fe2000784c0ff */
[----:B------:R-:W-:Y:S01]  /*5600*/  @P1 IMAD.MOV.U32 R13, RZ, RZ, 0x20 ;  /* 0x00000020ff0d1424 */ /* 0x000fe200078e00ff */
[----:B------:R-:W-:-:S11]  /*5610*/  @P0 MOV R9, 0x20 ;  /* 0x0000002000090802 */ /* 0x000fd60000000f00 */
        /* <DEDUP_REMOVED lines=36> */
.L_x_3251:
[----:B------:R-:W-:Y:S01]  /*5860*/  IMAD.MOV.U32 R157, RZ, RZ, R167 ;  /* 0x000000ffff9d7224 */ /* 0x000fe200078e00a7 */
[----:B------:R-:W-:Y:S01]  /*5870*/  MOV R162, 0x10 ;  /* 0x0000001000a27802 */ /* 0x000fe20000000f00 */
[----:B------:R-:W-:Y:S01]  /*5880*/  IMAD.MOV.U32 R207, RZ, RZ, 0x1f ;  /* 0x0000001fffcf7424 */ /* 0x000fe200078e00ff */
[----:B------:R-:W-:-:S02]  /*5890*/  MOV R164, 0xffffffff ;  /* 0xffffffff00a47802 */ /* 0x000fc40000000f00 */
[----:B-1----:R-:W-:Y:S02]  /*58a0*/  MOV R152, 0x58c0 ;  /* 0x000058c000987802 */ /* 0x002fe40000000f00 */
[----:B0----5:R-:W-:Y:S05]  /*58b0*/  CALL.REL.NOINC `($__internal_51_$__cuda_sm70_shflsync_down_p) ;  /* 0x0000045000007944 */ /* 0x021fea0003c00000 */
[----:B-1----:R-:W-:Y:S01]  /*58c0*/  IMAD.MOV.U32 R156, RZ, RZ, R207 ;  /* 0x000000ffff9c7224 */ /* 0x002fe200078e00cf */
[----:B0-----:R-:W-:Y:S05]  /*58d0*/  BRA `(.L_x_3358) ;  /* 0xffffc7e000007947 */ /* 0x001fea000383ffff */
.L_x_3252:
[----:B------:R-:W-:Y:S01]  /*58e0*/  HFMA2.MMA R207, -RZ, RZ, 0, 1.847743988037109375e-06 ;  /* 0x0000001fffcf7435 */ /* 0x000fe200000001ff */
[----:B------:R-:W-:Y:S01]  /*58f0*/  MOV R157, R166 ;  /* 0x000000a6009d7202 */ /* 0x000fe20000000f00 */
[----:B------:R-:W-:Y:S01]  /*5900*/  IMAD.MOV.U32 R162, RZ, RZ, 0x10 ;  /* 0x00000010ffa27424 */ /* 0x000fe200078e00ff */
[----:B-1----:R-:W-:Y:S01]  /*5910*/  MOV R152, 0x5940 ;  /* 0x0000594000987802 */ /* 0x002fe20000000f00 */
[----:B------:R-:W-:Y:S02]  /*5920*/  IMAD.MOV.U32 R164, RZ, RZ, -0x1 ;  /* 0xffffffffffa47424 */ /* 0x000fe400078e00ff */
[----:B0-23-5:R-:W-:Y:S05]  /*5930*/  CALL.REL.NOINC `($__internal_51_$__cuda_sm70_shflsync_down_p) ;  /* 0x000003d000007944 */ /* 0x02dfea0003c00000 */
[----:B------:R-:W-:Y:S01]  /*5940*/  FADD.FTZ R156, R156, R167 ;  /* 0x000000a79c9c7221 */ /* 0x000fe20000010000 */
[----:B0-----:R-:W-:Y:S01]  /*5950*/  MOV R162, 0x8 ;  /* 0x0000000800a27802 */ /* 0x001fe20000000f00 */
[----:B-1----:R-:W-:Y:S01]  /*5960*/  FADD.FTZ R166, R166, R207 ;  /* 0x000000cfa6a67221 */ /* 0x002fe20000010000 */
[----:B------:R-:W-:Y:S01]  /*5970*/  MOV R164, 0xffffffff ;  /* 0xffffffff00a47802 */ /* 0x000fe20000000f00 */
[----:B------:R-:W-:Y:S01]  /*5980*/  IMAD.MOV.U32 R207, RZ, RZ, 0x1f ;  /* 0x0000001fffcf7424 */ /* 0x000fe200078e00ff */
[----:B------:R-:W-:Y:S01]  /*5990*/  MOV R152, 0x59c0 ;  /* 0x000059c000987802 */ /* 0x000fe20000000f00 */
[----:B------:R-:W-:-:S02]  /*59a0*/  IMAD.MOV.U32 R157, RZ, RZ, R156 ;  /* 0x000000ffff9d7224 */ /* 0x000fc400078e009c */
[----:B------:R-:W-:Y:S05]  /*59b0*/  CALL.REL.NOINC `($__internal_51_$__cuda_sm70_shflsync_down_p) ;  /* 0x0000035000007944 */ /* 0x000fea0003c00000 */
[----:B0-----:R-:W-:Y:S01]  /*59c0*/  HFMA2.MMA R162, -RZ, RZ, 0, 4.76837158203125e-07 ;  /* 0x00000008ffa27435 */ /* 0x001fe200000001ff */
[----:B-1----:R-:W-:Y:S01]  /*59d0*/  MOV R155, R207 ;  /* 0x000000cf009b7202 */ /* 0x002fe20000000f00 */
[----:B------:R-:W-:Y:S01]  /*59e0*/  IMAD.MOV.U32 R157, RZ, RZ, R166 ;  /* 0x000000ffff9d7224 */ /* 0x000fe200078e00a6 */
[----:B------:R-:W-:Y:S01]  /*59f0*/  MOV R164, 0xffffffff ;  /* 0xffffffff00a47802 */ /* 0x000fe20000000f00 */
[----:B------:R-:W-:Y:S01]  /*5a00*/  IMAD.MOV.U32 R207, RZ, RZ, 0x1f ;  /* 0x0000001fffcf7424 */ /* 0x000fe200078e00ff */
[----:B------:R-:W-:-:S02]  /*5a10*/  MOV R152, 0x5a30 ;  /* 0x00005a3000987802 */ /* 0x000fc40000000f00 */
[----:B------:R-:W-:Y:S05]  /*5a20*/  CALL.REL.NOINC `($__internal_51_$__cuda_sm70_shflsync_down_p) ;  /* 0x000002e000007944 */ /* 0x000fea0003c00000 */
[----:B------:R-:W-:Y:S01]  /*5a30*/  FADD.FTZ R156, R155, R156 ;  /* 0x0000009c9b9c7221 */ /* 0x000fe20000010000 */
[----:B------:R-:W-:Y:S01]  /*5a40*/  MOV R152, 0x5ab0 ;  /* 0x00005ab000987802 */ /* 0x000fe20000000f00 */
[----:B-1----:R-:W-:Y:S01]  /*5a50*/  FADD.FTZ R166, R166, R207 ;  /* 0x000000cfa6a67221 */ /* 0x002fe20000010000 */
[----:B------:R-:W-:Y:S01]  /*5a60*/  HFMA2.MMA R207, -RZ, RZ, 0, 1.847743988037109375e-06 ;  /* 0x0000001fffcf7435 */ /* 0x000fe200000001ff */
[----:B0-----:R-:W-:Y:S01]  /*5a70*/  IMAD.MOV.U32 R162, RZ, RZ, 0x4 ;  /* 0x00000004ffa27424 */ /* 0x001fe200078e00ff */
[----:B------:R-:W-:Y:S01]  /*5a80*/  MOV R157, R156 ;  /* 0x0000009c009d7202 */ /* 0x000fe20000000f00 */
[----:B------:R-:W-:-:S03]  /*5a90*/  IMAD.MOV.U32 R164, RZ, RZ, -0x1 ;  /* 0xffffffffffa47424 */ /* 0x000fc600078e00ff */
[----:B------:R-:W-:Y:S05]  /*5aa0*/  CALL.REL.NOINC `($__internal_51_$__cuda_sm70_shflsync_down_p) ;  /* 0x0000026000007944 */ /* 0x000fea0003c00000 */
[----:B-1----:R-:W-:Y:S01]  /*5ab0*/  IMAD.MOV.U32 R155, RZ, RZ, R207 ;  /* 0x000000ffff9b7224 */ /* 0x002fe200078e00cf */
[----:B------:R-:W-:Y:S01]  /*5ac0*/  HFMA2.MMA R207, -RZ, RZ, 0, 1.847743988037109375e-06 ;  /* 0x0000001fffcf7435 */ /* 0x000fe200000001ff */
[----:B0-----:R-:W-:Y:S01]  /*5ad0*/  MOV R157, R166 ;  /* 0x000000a6009d7202 */ /* 0x001fe20000000f00 */
[----:B------:R-:W-:Y:S01]  /*5ae0*/  IMAD.MOV.U32 R162, RZ, RZ, 0x4 ;  /* 0x00000004ffa27424 */ /* 0x000fe200078e00ff */
[----:B------:R-:W-:Y:S01]  /*5af0*/  MOV R152, 0x5b20 ;  /* 0x00005b2000987802 */ /* 0x000fe20000000f00 */
[----:B------:R-:W-:-:S02]  /*5b00*/  IMAD.MOV.U32 R164, RZ, RZ, -0x1 ;  /* 0xffffffffffa47424 */ /* 0x000fc400078e00ff */
[----:B------:R-:W-:Y:S05]  /*5b10*/  CALL.REL.NOINC `($__internal_51_$__cuda_sm70_shflsync_down_p) ;  /* 0x000001f000007944 */ /* 0x000fea0003c00000 */
        /* <DEDUP_REMOVED lines=8> */
[----:B0-----:R-:W-:Y:S01]  /*5ba0*/  HFMA2.MMA R162, -RZ, RZ, 0, 1.1920928955078125e-07 ;  /* 0x00000002ffa27435 */ /* 0x001fe200000001ff */
        /* <DEDUP_REMOVED lines=21> */
[----:B01----:R-:W-:Y:S05]  /*5d00*/  BRA `(.L_x_3359) ;  /* 0xffffc4d000007947 */ /* 0x003fea000383ffff */
        .weak           $__internal_51_$__cuda_sm70_shflsync_down_p
        .type           $__internal_51_$__cuda_sm70_shflsync_down_p,@function
        .size           $__internal_51_$__cuda_sm70_shflsync_down_p,(.L_x_11785 - $__internal_51_$__cuda_sm70_shflsync_down_p)
$__internal_51_$__cuda_sm70_shflsync_down_p:
[----:B------:R-:W-:Y:S01]  /*5d10*/  MOV R153, 0x0 ;  /* 0x0000000000997802 */ /* 0x000fe20000000f00 */
[----:B------:R-:W-:Y:S04]  /*5d20*/  WARPSYNC R164 ;  /* 0x000000a400007348 */ /* 0x000fe80003800000 */
[----:B------:R0:W1:Y:S01]  /*5d30*/  SHFL.DOWN PT, R207, R157, R162, R207 ;  /* 0x080000a29dcf7389 */ /* 0x00006200000e00cf */
[----:B------:R-:W-:Y:S05]  /*5d40*/  RET.REL.NODEC R152 `(_ZN10layer_norm13ln_bwd_kernelINS_13Kernel_traitsIf13__nv_bfloat16S2_S2_fjLj8192ELj1ELj1ELj8ELj16ENS_18Kernel_traits_baseILj8192EfS2_S2_S2_fjLj256EEEEELb1ELb0ELb1ELb0EEEvNS_9BwdParamsE) ;  /* 0xffffa2b098007950 */ /* 0x000fea0003c3ffff */
.L_x_3360:
        /* <DEDUP_REMOVED lines=11> */
.L_x_11785:


//--------------------- .text._ZN10layer_norm22ln_bwd_finalize_kernelINS_22Kernel_traits_finalizeILj8192Ef13__nv_bfloat16S2_S2_fjLb0ELj1024ELj4ENS_18Kernel_traits_baseILj8192EfS2_S2_S2_fjLj1024EEEEELb0ELb1EEEvNS_9BwdParamsE --------------------------
	.section	.text._ZN10layer_norm22ln_bwd_finalize_kernelINS_22Kernel_traits_finalizeILj8192Ef13__nv_bfloat16S2_S2_fjLb0ELj1024ELj4ENS_18Kernel_traits_baseILj8192EfS2_S2_S2_fjLj1024EEEEELb0ELb1EEEvNS_9BwdParamsE,"ax",@progbits
	.sectioninfo	@"SHI_REGISTERS=32"
	.align	128
        .global         _ZN10layer_norm22ln_bwd_finalize_kernelINS_22Kernel_traits_finalizeILj8192Ef13__nv_bfloat16S2_S2_fjLb0ELj1024ELj4ENS_18Kernel_traits_baseILj8192EfS2_S2_S2_fjLj1024EEEEELb0ELb1EEEvNS_9BwdParamsE
        .type           _ZN10layer_norm22ln_bwd_finalize_kernelINS_22Kernel_traits_finalizeILj8192Ef13__nv_bfloat16S2_S2_fjLb0ELj1024ELj4ENS_18Kernel_traits_baseILj8192EfS2_S2_S2_fjLj1024EEEEELb0ELb1EEEvNS_9BwdParamsE,@function
        .size           _ZN10layer_norm22ln_bwd_finalize_kernelINS_22Kernel_traits_finalizeILj8192Ef13__nv_bfloat16S2_S2_fjLb0ELj1024ELj4ENS_18Kernel_traits_baseILj8192EfS2_S2_S2_fjLj1024EEEEELb0ELb1EEEvNS_9BwdParamsE,(.L_x_11786 - _ZN10layer_norm22ln_bwd_finalize_kernelINS_22Kernel_traits_finalizeILj8192Ef13__nv_bfloat16S2_S2_fjLb0ELj1024ELj4ENS_18Kernel_traits_baseILj8192EfS2_S2_S2_fjLj1024EEEEELb0ELb1EEEvNS_9BwdParamsE)
        .other          _ZN10layer_norm22ln_bwd_finalize_kernelINS_22Kernel_traits_finalizeILj8192Ef13__nv_bfloat16S2_S2_fjLb0ELj1024ELj4ENS_18Kernel_traits_baseILj8192EfS2_S2_S2_fjLj1024EEEEELb0ELb1EEEvNS_9BwdParamsE,@"STO_CUDA_ENTRY STV_DEFAULT"
_ZN10layer_norm22ln_bwd_finalize_kernelINS_22Kernel_traits_finalizeILj8192Ef13__nv_bfloat16S2_S2_fjLb0ELj1024ELj4ENS_18Kernel_traits_baseILj8192EfS2_S2_S2_fjLj1024EEEEELb0ELb1EEEvNS_9BwdParamsE:
.text._ZN10layer_norm22ln_bwd_finalize_kernelINS_22Kernel_traits_finalizeILj8192Ef13__nv_bfloat16S2_S2_fjLb0ELj1024ELj4ENS_18Kernel_traits_baseILj8192EfS2_S2_S2_fjLj1024EEEEELb0ELb1EEEvNS_9BwdParamsE:
        /* <DEDUP_REMOVED lines=19> */
.L_x_3371:
        /* <DEDUP_REMOVED lines=27> */
.L_x_3365:
        /* <DEDUP_REMOVED lines=35> */
.L_x_3364:
[----:B------:R-:W-:Y:S05]  /*0510*/  BSYNC B1 ;  /* 0x0000000000017941 */ /* 0x000fea0003800000 */
.L_x_3363:
        /* <DEDUP_REMOVED lines=23> */
.L_x_3367:
[----:B------:R-:W-:Y:S05]  /*0690*/  BSYNC B1 ;  /* 0x0000000000017941 */ /* 0x000fea0003800000 */
.L_x_3366:
        /* <DEDUP_REMOVED lines=10> */
.L_x_3362:
[----:B------:R-:W-:Y:S05]  /*0740*/  BSYNC B0 ;  /* 0x0000000000007941 */ /* 0x000fea0003800000 */
.L_x_3361:
        /* <DEDUP_REMOVED lines=11> */
.L_x_3372:
        /* <DEDUP_REMOVED lines=18> */
.L_x_3373:
[----:B------:R-:W-:Y:S01]  /*0920*/  @!P1 SHF.R.U32.HI R2, RZ, 0x3, R0 ;  /* 0x00000003ff029819 */ /* 0x000fe20000011600 */
[----:B---3--:R-:W-:Y:S02]  /*0930*/  FADD.FTZ R5, R5, R10 ;  /* 0x0000000a05057221 */ /* 0x008fe40000010000 */
[----:B--2---:R-:W-:Y:S01]  /*0940*/  FADD.FTZ R7, R7, R4 ;  /* 0x0000000407077221 */ /* 0x004fe20000010000 */
[----:B------:R-:W-:-:S05]  /*0950*/  @!P1 LOP3.LUT R2, R2, 0x1ffffffc, RZ, 0xc0, !PT ;  /* 0x1ffffffc02029812 */ /* 0x000fca00078ec0ff */
[----:B------:R2:W-:Y:S04]  /*0960*/  @!P1 STS [R2+0x2000], R5 ;  /* 0x0020000502009388 */ /* 0x0005e80000000800 */
[----:B------:R2:W-:Y:S02]  /*0970*/  @!P1 STS [R2+0x2080], R7 ;  /* 0x0020800702009388 */ /* 0x0005e40000000800 */
.L_x_3368:
[----:B0-----:R-:W-:Y:S01]  /*0980*/  WARPSYNC 0xffffffff ;  /* 0xffffffff00007948 */ /* 0x001fe20003800000 */
[----:B------:R-:W-:Y:S01]  /*0990*/  BAR.SYNC.DEFER_BLOCKING 0x0 ;  /* 0x0000000000007b1d */ /* 0x000fe20000010000 */
[----:B-1----:R-:W-:Y:S02]  /*09a0*/  @P0 MOV R4, 0x8 ;  /* 0x0000000800040802 */ /* 0x002fe40000000f00 */
[C---:B------:R-:W-:Y:S02]  /*09b0*/  ISETP.GT.U32.AND P1, PT, R18.reuse, -0x2001, PT ;  /* 0xffffdfff1200780c */ /* 0x040fe40003f24070 */
[----:B------:R-:W-:Y:S01]  /*09c0*/  IADD3 R18, R18, 0x2000, RZ ;  /* 0x0000200012127810 */ /* 0x000fe20007ffe0ff */
[----:B--2---:R-:W-:-:S04]  /*09d0*/  @P0 IMAD.WIDE.U32 R2, R19, R4, c[0x0][0x268] ;  /* 0x00009a0013020625 */ /* 0x004fc800078e0004 */
[C---:B------:R-:W-:Y:S01]  /*09e0*/  @P0 IMAD.WIDE.U32 R4, R19.reuse, R4, c[0x0][0x260] ;  /* 0x0000980013040625 */ /* 0x040fe200078e0004 */
[----:B------:R-:W-:Y:S01]  /*09f0*/  IADD3 R19, R19, 0x1000, RZ ;  /* 0x0000100013137810 */ /* 0x000fe20007ffe0ff */
[----:B------:R-:W0:Y:S04]  /*0a00*/  @P0 LDS.64 R6, [R16.X8+0x2000] ;  /* 0x0020000010060984 */ /* 0x000e280000008a00 */
[----:B------:R-:W1:Y:S04]  /*0a10*/  @P0 LDS.64 R8, [R16.X8+0x2080] ;  /* 0x0020800010080984 */ /* 0x000e680000008a00 */
[----:B0-----:R0:W-:Y:S04]  /*0a20*/  @P0 STG.E.64 [R2.64], R6 ;  /* 0x0000000602000986 */ /* 0x0011e8000c101b04 */
[----:B-1----:R0:W-:Y:S02]  /*0a30*/  @P0 STG.E.64 [R4.64], R8 ;  /* 0x0000000804000986 */ /* 0x0021e4000c101b04 */
[----:B0-----:R-:W-:Y:S05]  /*0a40*/  @P1 BRA `(.L_x_3371) ;  /* 0xfffff6e000001947 */ /* 0x001fea000383ffff */
[----:B------:R-:W-:Y:S05]  /*0a50*/  EXIT ;  /* 0x000000000000794d */ /* 0x000fea0003800000 */
.L_x_3369:
[----:B------:R-:W-:Y:S01]  /*0a60*/  HFMA2.MMA R9, -RZ, RZ, 0, 5.9604644775390625e-08 ;  /* 0x00000001ff097435 */ /* 0x000fe200000001ff */
[----:B--2---:R-:W-:Y:S01]  /*0a70*/  IMAD.MOV.U32 R10, RZ, RZ, R4 ;  /* 0x000000ffff0a7224 */ /* 0x004fe200078e0004 */
[----:B------:R-:W-:Y:S01]  /*0a80*/  MOV R11, 0xffffffff ;  /* 0xffffffff000b7802 */ /* 0x000fe20000000f00 */
[----:B------:R-:W-:Y:S01]  /*0a90*/  IMAD.MOV.U32 R6, RZ, RZ, 0x1f ;  /* 0x0000001fff067424 */ /* 0x000fe200078e00ff */
[----:B------:R-:W-:-:S02]  /*0aa0*/  MOV R2, 0xac0 ;  /* 0x00000ac000027802 */ /* 0x000fc40000000f00 */
[----:B01----:R-:W-:Y:S05]  /*0ab0*/  CALL.REL.NOINC `($__internal_52_$__cuda_sm70_shflsync_bfly_p) ;  /* 0x000003c000007944 */ /* 0x003fea0003c00000 */
[----:B-1----:R-:W-:Y:S01]  /*0ac0*/  MOV R3, R6 ;  /* 0x0000000600037202 */ /* 0x002fe20000000f00 */
[----:B0-----:R-:W-:Y:S05]  /*0ad0*/  BRA `(.L_x_3372) ;  /* 0xfffffd2000007947 */ /* 0x001fea000383ffff */
.L_x_3370:
[----:B------:R-:W-:Y:S01]  /*0ae0*/  HFMA2.MMA R9, -RZ, RZ, 0, 1.1920928955078125e-07 ;  /* 0x00000002ff097435 */ /* 0x000fe200000001ff */
[----:B------:R-:W-:Y:S01]  /*0af0*/  IMAD.MOV.U32 R10, RZ, RZ, R13 ;  /* 0x000000ffff0a7224 */ /* 0x000fe200078e000d */
[----:B------:R-:W-:Y:S01]  /*0b00*/  MOV R6, 0x1f ;  /* 0x0000001f00067802 */ /* 0x000fe20000000f00 */
[----:B------:R-:W-:Y:S01]  /*0b10*/  IMAD.MOV.U32 R11, RZ, RZ, -0x1 ;  /* 0xffffffffff0b7424 */ /* 0x000fe200078e00ff */
[----:B------:R-:W-:-:S02]  /*0b20*/  MOV R2, 0xb40 ;  /* 0x00000b4000027802 */ /* 0x000fc40000000f00 */
[----:B012---:R-:W-:Y:S05]  /*0b30*/  CALL.REL.NOINC `($__internal_52_$__cuda_sm70_shflsync_bfly_p) ;  /* 0x0000034000007944 */ /* 0x007fea0003c00000 */
[----:B0-----:R-:W-:Y:S01]  /*0b40*/  HFMA2.MMA R9, -RZ, RZ, 0, 2.384185791015625e-07 ;  /* 0x00000004ff097435 */ /* 0x001fe200000001ff */
[----:B-1----:R-:W-:Y:S01]  /*0b50*/  FADD.FTZ R10, R13, R6 ;  /* 0x000000060d0a7221 */ /* 0x002fe20000010000 */
[----:B------:R-:W-:Y:S01]  /*0b60*/  MOV R6, 0x1f ;  /* 0x0000001f00067802 */ /* 0x000fe20000000f00 */
[----:B------:R-:W-:Y:S01]  /*0b70*/  IMAD.MOV.U32 R11, RZ, RZ, -0x1 ;  /* 0xffffffffff0b7424 */ /* 0x000fe200078e00ff */
[----:B------:R-:W-:-:S02]  /*0b80*/  MOV R2, 0xba0 ;  /* 0x00000ba000027802 */ /* 0x000fc40000000f00 */
[----:B------:R-:W-:Y:S05]  /*0b90*/  CALL.REL.NOINC `($__internal_52_$__cuda_sm70_shflsync_bfly_p) ;  /* 0x000002e000007944 */ /* 0x000fea0003c00000 */
[----:B0-----:R-:W-:Y:S01]  /*0ba0*/  HFMA2.MMA R9, -RZ, RZ, 0, 4.76837158203125e-07 ;  /* 0x00000008ff097435 */ /* 0x001fe200000001ff */
[----:B-1----:R-:W-:Y:S01]  /*0bb0*/  FADD.FTZ R10, R10, R6 ;  /* 0x000000060a0a7221 */ /* 0x002fe20000010000 */
[----:B------:R-:W-:Y:S01]  /*0bc0*/  MOV R6, 0x1f ;  /* 0x0000001f00067802 */ /* 0x000fe20000000f00 */
[----:B------:R-:W-:Y:S01]  /*0bd0*/  IMAD.MOV.U32 R11, RZ, RZ, -0x1 ;  /* 0xffffffffff0b7424 */ /* 0x000fe200078e00ff */
[----:B------:R-:W-:-:S02]  /*0be0*/  MOV R2, 0xc00 ;  /* 0x00000c0000027802 */ /* 0x000fc40000000f00 */
[----:B------:R-:W-:Y:S05]  /*0bf0*/  CALL.REL.NOINC `($__internal_52_$__cuda_sm70_shflsync_bfly_p) ;  /* 0x0000028000007944 */ /* 0x000fea0003c00000 */
[----:B-1----:R-:W-:Y:S01]  /*0c00*/  FADD.FTZ R4, R10, R6 ;  /* 0x000000060a047221 */ /* 0x002fe20000010000 */
[----:B0-----:R-:W-:Y:S01]  /*0c10*/  HFMA2.MMA R9, -RZ, RZ, 0, 9.5367431640625e-07 ;  /* 0x00000010ff097435 */ /* 0x001fe200000001ff */
[----:B------:R-:W-:Y:S01]  /*0c20*/  MOV R6, 0x1f ;  /* 0x0000001f00067802 */ /* 0x000fe20000000f00 */
[----:B------:R-:W-:Y:S01]  /*0c30*/  IMAD.MOV.U32 R11, RZ, RZ, -0x1 ;  /* 0xffffffffff0b7424 */ /* 0x000fe200078e00ff */
[----:B------:R-:W-:-:S02]  /*0c40*/  MOV R2, 0xc70 ;  /* 0x00000c7000027802 */ /* 0x000fc40000000f00 */
[----:B------:R-:W-:Y:S02]  /*0c50*/  MOV R10, R4 ;  /* 0x00000004000a7202 */ /* 0x000fe40000000f00 */
[----:B------:R-:W-:Y:S05]  /*0c60*/  CALL.REL.NOINC `($__internal_52_$__cuda_sm70_shflsync_bfly_p) ;  /* 0x0000021000007944 */ /* 0x000fea0003c00000 */
[----:B0-----:R-:W-:Y:S01]  /*0c70*/  HFMA2.MMA R9, -RZ, RZ, 0, 5.9604644775390625e-08 ;  /* 0x00000001ff097435 */ /* 0x001fe200000001ff */
[----:B-1----:R-:W-:Y:S01]  /*0c80*/  MOV R7, R6 ;  /* 0x0000000600077202 */ /* 0x002fe20000000f00 */
[----:B------:R-:W-:Y:S01]  /*0c90*/  IMAD.MOV.U32 R10, RZ, RZ, R5 ;  /* 0x000000ffff0a7224 */ /* 0x000fe200078e0005 */
[----:B------:R-:W-:Y:S01]  /*0ca0*/  MOV R6, 0x1f ;  /* 0x0000001f00067802 */ /* 0x000fe20000000f00 */
[----:B------:R-:W-:Y:S01]  /*0cb0*/  IMAD.MOV.U32 R11, RZ, RZ, -0x1 ;  /* 0xffffffffff0b7424 */ /* 0x000fe200078e00ff */
[----:B------:R-:W-:Y:S02]  /*0cc0*/  MOV R2, 0xce0 ;  /* 0x00000ce000027802 */ /* 0x000fe40000000f00 */
[----:B------:R-:W-:Y:S05]  /*0cd0*/  CALL.REL.NOINC `($__internal_52_$__cuda_sm70_shflsync_bfly_p) ;  /* 0x000001a000007944 */ /* 0x000fea0003c00000 */
[----:B0-----:R-:W-:Y:S01]  /*0ce0*/  HFMA2.MMA R9, -RZ, RZ, 0, 1.1920928955078125e-07 ;  /* 0x00000002ff097435 */ /* 0x001fe200000001ff */
[----:B-1----:R-:W-:Y:S01]  /*0cf0*/  FADD.FTZ R10, R5, R6 ;  /* 0x00000006050a7221 */ /* 0x002fe20000010000 */
[----:B------:R-:W-:Y:S01]  /*0d00*/  MOV R6, 0x1f ;  /* 0x0000001f00067802 */ /* 0x000fe20000000f00 */
[----:B------:R-:W-:Y:S01]  /*0d10*/  IMAD.MOV.U32 R11, RZ, RZ, -0x1 ;  /* 0xffffffffff0b7424 */ /* 0x000fe200078e00ff */
[----:B------:R-:W-:Y:S02]  /*0d20*/  MOV R2, 0xd40 ;  /* 0x00000d4000027802 */ /* 0x000fe40000000f00 */
[----:B------:R-:W-:Y:S05]  /*0d30*/  CALL.REL.NOINC `($__internal_52_$__cuda_sm70_shflsync_bfly_p) ;  /* 0x0000014000007944 */ /* 0x000fea0003c00000 */
        /* <DEDUP_REMOVED lines=12> */
[----:B0-----:R-:W-:Y:S01]  /*0e00*/  HFMA2.MMA R9, -RZ, RZ, 0, 9.5367431640625e-07 ;  /* 0x00000010ff097435 */ /* 0x001fe200000001ff */
[----:B-1----:R-:W-:Y:S01]  /*0e10*/  FADD.FTZ R10, R10, R6 ;  /* 0x000000060a0a7221 */ /* 0x002fe20000010000 */
[----:B------:R-:W-:Y:S01]  /*0e20*/  MOV R6, 0x1f ;  /* 0x0000001f00067802 */ /* 0x000fe20000000f00 */
[----:B------:R-:W-:Y:S01]  /*0e30*/  IMAD.MOV.U32 R11, RZ, RZ, -0x1 ;  /* 0xffffffffff0b7424 */ /* 0x000fe200078e00ff */
[----:B------:R-:W-:-:S02]  /*0e40*/  MOV R2, 0xe60 ;  /* 0x00000e6000027802 */ /* 0x000fc40000000f00 */
[----:B------:R-:W-:Y:S05]  /*0e50*/  CALL.REL.NOINC `($__internal_52_$__cuda_sm70_shflsync_bfly_p) ;  /* 0x0000002000007944 */ /* 0x000fea0003c00000 */
[----:B-1----:R-:W-:Y:S01]  /*0e60*/  MOV R5, R6 ;  /* 0x0000000600057202 */ /* 0x002fe20000000f00 */
[----:B0-----:R-:W-:Y:S05]  /*0e70*/  BRA `(.L_x_3373) ;  /* 0xfffffaa000007947 */ /* 0x001fea000383ffff */
        .weak           $__internal_52_$__cuda_sm70_shflsync_bfly_p
        .type           $__internal_52_$__cuda_sm70_shflsync_bfly_p,@function
        .size           $__internal_52_$__cuda_sm70_shflsync_bfly_p,(.L_x_11786 - $__internal_52_$__cuda_sm70_shflsync_bfly_p)
$__internal_52_$__cuda_sm70_shflsync_bfly_p:
[----:B------:R-:W-:Y:S01]  /*0e80*/  HFMA2.MMA R3, -RZ, RZ, 0, 0 ;  /* 0x00000000ff037435 */ /* 0x000fe200000001ff */
[----:B------:R-:W-:Y:S04]  /*0e90*/  WARPSYNC R11 ;  /* 0x0000000b00007348 */ /* 0x000fe80003800000 */
[----:B------:R0:W1:Y:S01]  /*0ea0*/  SHFL.BFLY PT, R6, R10, R9, R6 ;  /* 0x0c0000090a067389 */ /* 0x00006200000e0006 */
[----:B------:R-:W-:Y:S05]  /*0eb0*/  RET.REL.NODEC R2 `(_ZN10layer_norm22ln_bwd_finalize_kernelINS_22Kernel_traits_finalizeILj8192Ef13__nv_bfloat16S2_S2_fjLb0ELj1024ELj4ENS_18Kernel_traits_baseILj8192EfS2_S2_S2_fjLj1024EEEEELb0ELb1EEEvNS_9BwdParamsE) ;  /* 0xfffff14002007950 */ /* 0x000fea0003c3ffff */
.L_x_3374:
        /* <DEDUP_REMOVED lines=12> */
.L_x_11786:


//--------------------- .text._ZN10layer_norm13ln_bwd_kernelINS_13Kernel_traitsIf13__nv_bfloat16S2_S2_fjLj8192ELj1ELj1ELj8ELj16ENS_18Kernel_traits_baseILj8192EfS2_S2_S2_fjLj256EEEEELb1ELb0ELb1ELb1EEEvNS_9BwdParamsE --------------------------
	.section	.text._ZN10layer_norm13ln_bwd_kernelINS_13Kernel_traitsIf13__nv_bfloat16S2_S2_fjLj8192ELj1ELj1ELj8ELj16ENS_18Kernel_traits_baseILj8192EfS2_S2_S2_fjLj256EEEEELb1ELb0ELb1ELb1EEEvNS_9BwdParamsE,"ax",@progbits
	.sectioninfo	@"SHI_REGISTERS=240"
	.align	128
        .global         _ZN10layer_norm13ln_bwd_kernelINS_13Kernel_traitsIf13__nv_bfloat16S2_S2_fjLj8192ELj1ELj1ELj8ELj16ENS_18Kernel_traits_baseILj8192EfS2_S2_S2_fjLj256EEEEELb1ELb0ELb1ELb1EEEvNS_9BwdParamsE
        .type           _ZN10layer_norm13ln_bwd_kernelINS_13Kernel_traitsIf13__nv_bfloat16S2_S2_fjLj8192ELj1ELj1ELj8ELj16ENS_18Kernel_traits_baseILj8192EfS2_S2_S2_fjLj256EEEEELb1ELb0ELb1ELb1EEEvNS_9BwdParamsE,@function
        .size           _ZN10layer_norm13ln_bwd_kernelINS_13Kernel_traitsIf13__nv_bfloat16S2_S2_fjLj8192ELj1ELj1ELj8ELj16ENS_18Kernel_traits_baseILj8192EfS2_S2_S2_fjLj256EEEEELb1ELb0ELb1ELb1EEEvNS_9BwdParamsE,(.L_x_11787 - _ZN10layer_norm13ln_bwd_kernelINS_13Kernel_traitsIf13__nv_bfloat16S2_S2_fjLj8192ELj1ELj1ELj8ELj16ENS_18Kernel_traits_baseILj8192EfS2_S2_S2_fjLj256EEEEELb1ELb0ELb1ELb1EEEvNS_9BwdParamsE)
        .other          _ZN10layer_norm13ln_bwd_kernelINS_13Kernel_traitsIf13__nv_bfloat16S2_S2_fjLj8192ELj1ELj1ELj8ELj16ENS_18Kernel_traits_baseILj8192EfS2_S2_S2_fjLj256EEEEELb1ELb0ELb1ELb1EEEvNS_9BwdParamsE,@"STO_CUDA_ENTRY STV_DEFAULT"
_ZN10layer_norm13ln_bwd_kernelINS_13Kernel_traitsIf13__nv_bfloat16S2_S2_fjLj8192ELj1ELj1ELj8ELj16ENS_18Kernel_traits_baseILj8192EfS2_S2_S2_fjLj256EEEEELb1ELb0ELb1ELb1EEEvNS_9BwdParamsE:
.text._ZN10layer_norm13ln_bwd_kernelINS_13Kernel_traitsIf13__nv_bfloat16S2_S2_fjLj8192ELj1ELj1ELj8ELj16ENS_18Kernel_traits_baseILj8192EfS2_S2_S2_fjLj256EEEEELb1ELb0ELb1ELb1EEEvNS_9BwdParamsE:
        /* <DEDUP_REMOVED lines=40> */
.L_x_3375:
[----:B------:R-:W0:Y:S01]  /*0280*/  LDC.U8 R3, c[0x0][0x1f0] ;  /* 0x00007c00ff037b82 */ /* 0x000e220000000000 */
[----:B------:R-:W-:-:S05]  /*0290*/  IMAD.SHL.U32 R2, R0, 0x20, RZ ;  /* 0x0000002000027824 */ /* 0x000fca00078e00ff */
[----:B------:R-:W-:-:S04]  /*02a0*/  LOP3.LUT R2, R2, 0x1fe0, RZ, 0xc0, !PT ;  /* 0x00001fe002027812 */ /* 0x000fc800078ec0ff */
[----:B------:R-:W-:Y:S01]  /*02b0*/  IADD3 R4, P0, R2, c[0x0][0x1b0], RZ ;  /* 0x00006c0002047a10 */ /* 0x000fe20007f1e0ff */
[----:B------:R-:W-:-:S03]  /*02c0*/  IMAD.MOV.U32 R2, RZ, RZ, 0x1 ;  /* 0x00000001ff027424 */ /* 0x000fc600078e00ff */
[----:B------:R-:W-:Y:S01]  /*02d0*/  IADD3.X R5, RZ, c[0x0][0x1b4], RZ, P0, !PT ;  /* 0x00006d00ff057a10 */ /* 0x000fe200007fe4ff */
[----:B------:R-:W-:Y:S01]  /*02e0*/  CS2R R140, SRZ ;  /* 0x00000000008c7805 */ /* 0x000fe2000001ff00 */
        /* <DEDUP_REMOVED lines=35> */
[----:B------:R-:W-:Y:S01]  /*0520*/  CS2R R86, SRZ ;  /* 0x0000000000567805 */ /* 0x000fe2000001ff00 */
[----:B------:R-:W-:Y:S01]  /*0530*/  CS2R R84, SRZ ;  /* 0x0000000000547805 */ /* 0x000fe2000001ff00 */
[----:B------:R-:W-:Y:S01]  /*0540*/  CS2R R82, SRZ ;  /* 0x0000000000527805 */ /* 0x000fe2000001ff00 */
[----:B------:R-:W-:Y:S01]  /*0550*/  CS2R R80, SRZ ;  /* 0x0000000000507805 */ /* 0x000fe2000001ff00 */
[----:B01----:R-:W-:-:S02]  /*0560*/  PRMT R4, R2, 0x7610, R4 ;  /* 0x0000761002047816 */ /* 0x003fc40000000004 */
.L_x_3478:
[----:B------:R-:W-:-:S10]  /*0570*/  HFMA2.MMA R161, -RZ, RZ, 0, 2.384185791015625e-07 ;  /* 0x00000004ffa17435 */ /* 0x000fd400000001ff */
[----:B------:R-:W-:-:S05]  /*0580*/  IMAD.WIDE R156, R6, R161, c[0x0][0x1d8] ;  /* 0x00007600069c7625 */ /* 0x000fca00078e02a1 */
[----:B------:R0:W2:Y:S01]  /*0590*/  LDG.E R164, [R156.64] ;  /* 0x000000049ca47981 */ /* 0x0000a2000c1e1900 */
[----:B------:R-:W-:Y:S01]  /*05a0*/  IMAD R158, R6, c[0x0][0x168], RZ ;  /* 0x00005a00069e7a24 */ /* 0x000fe200078e02ff */
[----:B------:R-:W-:Y:S01]  /*05b0*/  LOP3.LUT R162, R0, 0xff, RZ, 0xc0, !PT ;  /* 0x000000ff00a27812 */ /* 0x000fe200078ec0ff */
[----:B------:R-:W-:-:S03]  /*05c0*/  IMAD.WIDE R154, R6, R161, c[0x0][0x1a8] ;  /* 0x00006a00069a7625 */ /* 0x000fc600078e02a1 */
[----:B------:R-:W-:Y:S01]  /*05d0*/  SHF.R.S32.HI R159, RZ, 0x1f, R158 ;  /* 0x0000001fff9f7819 */ /* 0x000fe2000001149e */
[CC--:B------:R-:W-:Y:S01]  /*05e0*/  IMAD.WIDE R152, R6.reuse, R161.reuse, c[0x0][0x1d0] ;  /* 0x0000740006987625 */ /* 0x0c0fe200078e02a1 */
[----:B------:R-:W-:Y:S01]  /*05f0*/  BSSY B0, `(.L_x_3377) ;  /* 0x0000182000007945 */ /* 0x000fe20003800000 */
[----:B-----5:R1:W5:Y:S01]  /*0600*/  LDG.E R214, [R154.64] ;  /* 0x000000049ad67981 */ /* 0x020362000c1e1900 */
[----:B------:R-:W-:Y:S01]  /*0610*/  LEA.HI R159, R159, R158, RZ, 0x3 ;  /* 0x0000009e9f9f7211 */ /* 0x000fe200078f18ff */
[C---:B------:R-:W-:Y:S02]  /*0620*/  IMAD.WIDE R160, R6.reuse, R161, c[0x0][0x1a0] ;  /* 0x0000680006a07625 */ /* 0x040fe400078e02a1 */
[----:B------:R3:W5:Y:S01]  /*0630*/  LDG.E R219, [R152.64] ;  /* 0x0000000498db7981 */ /* 0x000762000c1e1900 */
[----:B------:R-:W-:Y:S01]  /*0640*/  LEA.HI.SX32 R220, R159, R162, 0x1d ;  /* 0x000000a29fdc7211 */ /* 0x000fe200078feaff */
[----:B------:R-:W-:Y:S01]  /*0650*/  IMAD.MOV.U32 R163, RZ, RZ, 0x10 ;  /* 0x00000010ffa37424 */ /* 0x000fe200078e00ff */
[----:B------:R-:W-:-:S02]  /*0660*/  IADD3 R6, R6, c[0x0][0x160], RZ ;  /* 0x0000580006067a10 */ /* 0x000fc40007ffe0ff */
[C---:B------:R-:W-:Y:S01]  /*0670*/  IADD3 R218, R220.reuse, 0x100, RZ ;  /* 0x00000100dcda7810 */ /* 0x040fe20007ffe0ff */
[CC--:B------:R-:W-:Y:S01]  /*0680*/  IMAD.WIDE.U32 R158, R220.reuse, R163.reuse, c[0x0][0x218] ;  /* 0x00008600dc9e7625 */ /* 0x0c0fe200078e00a3 */
[C---:B------:R-:W-:Y:S02]  /*0690*/  IADD3 R217, R220.reuse, 0x200, RZ ;  /* 0x00000200dcd97810 */ /* 0x040fe40007ffe0ff */
[----:B------:R-:W-:Y:S01]  /*06a0*/  IADD3 R216, R220, 0x300, RZ ;  /* 0x00000300dcd87810 */ /* 0x000fe20007ffe0ff */
[----:B0-----:R-:W-:Y:S01]  /*06b0*/  IMAD.WIDE.U32 R156, R218, R163, c[0x0][0x218] ;  /* 0x00008600da9c7625 */ /* 0x001fe200078e00a3 */
[----:B------:R-:W-:-:S03]  /*06c0*/  ISETP.GE.AND P1, PT, R6, c[0x0][0x164], PT ;  /* 0x0000590006007a0c */ /* 0x000fc60003f26270 */
[----:B-1----:R-:W-:-:S04]  /*06d0*/  IMAD.WIDE.U32 R154, R217, R163, c[0x0][0x218] ;  /* 0x00008600d99a7625 */ /* 0x002fc800078e00a3 */
[----:B---3--:R-:W-:Y:S01]  /*06e0*/  IMAD.WIDE.U32 R152, R216, R163, c[0x0][0x218] ;  /* 0x00008600d8987625 */ /* 0x008fe200078e00a3 */
[----:B--2---:R-:W-:-:S13]  /*06f0*/  ISETP.GT.AND P2, PT, R164, RZ, PT ;  /* 0x000000ffa400720c */ /* 0x004fda0003f44270 */
[----:B------:R-:W-:Y:S05]  /*0700*/  @P2 BRA `(.L_x_3378) ;  /* 0x000001c000002947 */ /* 0x000fea0003800000 */
[----:B-----5:R-:W-:Y:S02]  /*0710*/  ISETP.GE.AND P3, PT, R219, 0x1, PT ;  /* 0x00000001db00780c */ /* 0x020fe40003f66270 */
[----:B------:R-:W-:Y:S02]  /*0720*/  ISETP.NE.U32.AND P0, PT, RZ, c[0x0][0x218], PT ;  /* 0x00008600ff007a0c */ /* 0x000fe40003f05070 */
[----:B------:R-:W-:Y:S02]  /*0730*/  MOV R196, RZ ;  /* 0x000000ff00c47202 */ /* 0x000fe40000000f00 */
[----:B------:R-:W-:-:S07]  /*0740*/  ISETP.NE.AND.EX P0, PT, RZ, c[0x0][0x21c], PT, P0 ;  /* 0x00008700ff007a0c */ /* 0x000fce0003f05300 */
[----:B------:R-:W-:-:S05]  /*0750*/  @P3 IADD3 R160, R219, -0x1, RZ ;  /* 0xffffffffdba03810 */ /* 0x000fca0007ffe0ff */
[----:B------:R-:W-:Y:S01]  /*0760*/  @P3 IMAD R160, R160, c[0x0][0x168], RZ ;  /* 0x00005a00a0a03a24 */ /* 0x000fe200078e02ff */
[----:B------:R0:W5:Y:S04]  /*0770*/  @P0 LDG.E.128 R44, [R158.64] ;  /* 0x000000049e2c0981 */ /* 0x000168000c1e1d00 */
[----:B------:R-:W-:Y:S01]  /*0780*/  @P3 SHF.R.S32.HI R161, RZ, 0x1f, R160 ;  /* 0x0000001fffa13819 */ /* 0x000fe200000114a0 */
[----:B------:R-:W-:Y:S01]  /*0790*/  IMAD.MOV.U32 R191, RZ, RZ, 0x8 ;  /* 0x00000008ffbf7424 */ /* 0x000fe200078e00ff */
[----:B------:R0:W5:Y:S02]  /*07a0*/  @P0 LDG.E.128 R32, [R152.64] ;  /* 0x0000000498200981 */ /* 0x000164000c1e1d00 */
[----:B------:R-:W-:Y:S02]  /*07b0*/  @P3 LEA.HI R161, R161, R160, RZ, 0x3 ;  /* 0x000000a0a1a13211 */ /* 0x000fe400078f18ff */
[----:B------:R1:W5:Y:S02]  /*07c0*/  @P0 LDG.E.128 R40, [R156.64] ;  /* 0x000000049c280981 */ /* 0x000364000c1e1d00 */
[----:B------:R-:W-:-:S02]  /*07d0*/  @P3 LEA.HI.SX32 R196, R161, R162, 0x1d ;  /* 0x000000a2a1c43211 */ /* 0x000fc400078feaff */
[----:B------:R2:W5:Y:S02]  /*07e0*/  @P0 LDG.E.128 R36, [R154.64] ;  /* 0x000000049a240981 */ /* 0x000564000c1e1d00 */
        /* <DEDUP_REMOVED lines=11> */
[----:B-1----:R-:W-:Y:S01]  /*08a0*/  MOV R156, RZ ;  /* 0x000000ff009c7202 */ /* 0x002fe20000000f00 */
[----:B--2---:R-:W-:Y:S01]  /*08b0*/  IMAD.MOV.U32 R154, RZ, RZ, RZ ;  /* 0x000000ffff9a7224 */ /* 0x004fe200078e00ff */
[----:B------:R-:W-:Y:S05]  /*08c0*/  BRA `(.L_x_3379) ;  /* 0x0000154000007947 */ /* 0x000fea0003800000 */
.L_x_3378:
[----:B------:R-:W-:Y:S01]  /*08d0*/  IADD3 R2, R164, -0x1, RZ ;  /* 0xffffffffa4027810 */ /* 0x000fe20007ffe0ff */
[----:B------:R-:W-:Y:S01]  /*08e0*/  IMAD.WIDE.U32 R168, R220, R163, c[0x0][0x188] ;  /* 0x00006200dca87625 */ /* 0x000fe200078e00a3 */
[----:B------:R-:W2:Y:S03]  /*08f0*/  LDG.E R161, [R160.64] ;  /* 0x00000004a0a17981 */ /* 0x000ea6000c1e1900 */
[----:B------:R-:W-:-:S02]  /*0900*/  IMAD R2, R2, c[0x0][0x168], RZ ;  /* 0x00005a0002027a24 */ /* 0x000fc400078e02ff */
[-C--:B------:R-:W-:Y:S01]  /*0910*/  IMAD.WIDE.U32 R16, R216, R163.reuse, c[0x0][0x188] ;  /* 0x00006200d8107625 */ /* 0x080fe200078e00a3 */
[----:B------:R-:W3:Y:S02]  /*0920*/  LDG.E.128 R168, [R168.64] ;  /* 0x00000004a8a87981 */ /* 0x000ee4000c1e1d00 */
        /* <DEDUP_REMOVED lines=8> */
[C---:B------:R-:W-:Y:S02]  /*09b0*/  IADD3 R8, R12.reuse, 0x200, RZ ;  /* 0x000002000c087810 */ /* 0x040fe40007ffe0ff */
[----:B------:R-:W-:-:S03]  /*09c0*/  IADD3 R24, R12, 0x100, RZ ;  /* 0x000001000c187810 */ /* 0x000fc60007ffe0ff */
[----:B------:R-:W-:-:S04]  /*09d0*/  IMAD.WIDE.U32 R8, R8, R163, c[0x0][0x208] ;  /* 0x0000820008087625 */ /* 0x000fc800078e00a3 */
[-C--:B------:R-:W-:Y:S02]  /*09e0*/  IMAD.WIDE.U32 R164, R12, R163.reuse, c[0x0][0x208] ;  /* 0x000082000ca47625 */ /* 0x080fe400078e00a3 */
[----:B------:R-:W4:Y:S02]  /*09f0*/  LDG.E.128 R8, [R8.64] ;  /* 0x0000000408087981 */ /* 0x000f24000c1e1d00 */
[----:B------:R-:W-:Y:S02]  /*0a00*/  IMAD.WIDE.U32 R24, R24, R163, c[0x0][0x208] ;  /* 0x0000820018187625 */ /* 0x000fe400078e00a3 */
[----:B------:R-:W4:Y:S04]  /*0a10*/  LDG.E.128 R164, [R164.64] ;  /* 0x00000004a4a47981 */ /* 0x000f28000c1e1d00 */
[----:B------:R-:W4:Y:S01]  /*0a20*/  LDG.E.128 R24, [R24.64] ;  /* 0x0000000418187981 */ /* 0x000f22000c1e1d00 */
[----:B------:R-:W-:-:S05]  /*0a30*/  IADD3 R12, R12, 0x300, RZ ;  /* 0x000003000c0c7810 */ /* 0x000fca0007ffe0ff */
[----:B------:R-:W-:-:S06]  /*0a40*/  IMAD.WIDE.U32 R12, R12, R163, c[0x0][0x208] ;  /* 0x000082000c0c7625 */ /* 0x000fcc00078e00a3 */
[----:B------:R-:W4:Y:S01]  /*0a50*/  LDG.E.128 R12, [R12.64] ;  /* 0x000000040c0c7981 */ /* 0x000f22000c1e1d00 */
[----:B-----5:R-:W-:-:S13]  /*0a60*/  ISETP.GE.AND P3, PT, R219, 0x1, PT ;  /* 0x00000001db00780c */ /* 0x020fda0003f66270 */
[----:B------:R-:W-:-:S05]  /*0a70*/  @P3 IADD3 R2, R219, -0x1, RZ ;  /* 0xffffffffdb023810 */ /* 0x000fca0007ffe0ff */
[----:B------:R-:W-:-:S05]  /*0a80*/  @P3 IMAD R2, R2, c[0x0][0x168], RZ ;  /* 0x00005a0002023a24 */ /* 0x000fca00078e02ff */
[----:B------:R-:W-:-:S04]  /*0a90*/  @P3 SHF.R.S32.HI R5, RZ, 0x1f, R2 ;  /* 0x0000001fff053819 */ /* 0x000fc80000011402 */
[----:B------:R-:W-:Y:S02]  /*0aa0*/  @P3 LEA.HI R5, R5, R2, RZ, 0x3 ;  /* 0x0000000205053211 */ /* 0x000fe400078f18ff */
[----:B------:R-:W-:Y:S02]  /*0ab0*/  MOV R196, RZ ;  /* 0x000000ff00c47202 */ /* 0x000fe40000000f00 */
[----:B------:R-:W-:Y:S01]  /*0ac0*/  @P3 LEA.HI.SX32 R196, R5, R162, 0x1d ;  /* 0x000000a205c43211 */ /* 0x000fe200078feaff */
[----:B------:R-:W-:-:S03]  /*0ad0*/  IMAD.MOV.U32 R191, RZ, RZ, 0x8 ;  /* 0x00000008ffbf7424 */ /* 0x000fc600078e00ff */
        /* <DEDUP_REMOVED lines=16> */
[----:B------:R0:W5:Y:S01]  /*0be0*/  @P0 LDG.E.128 R32, [R152.64] ;  /* 0x0000000498200981 */ /* 0x000162000c1e1d00 */
[----:B------:R-:W-:-:S04]  /*0bf0*/  ISETP.NE.AND P0, PT, R3, RZ, PT ;  /* 0x000000ff0300720c */ /* 0x000fc80003f05270 */
[----:B--2---:R-:W-:Y:S02]  /*0c00*/  FSEL R237, R161, RZ, !P0 ;  /* 0x000000ffa1ed7208 */ /* 0x004fe40004000000 */
[--C-:B---3--:R-:W-:Y:S02]  /*0c10*/  PRMT R7, RZ, 0x5410, R168.reuse ;  /* 0x00005410ff077816 */ /* 0x108fe400000000a8 */
[----:B------:R-:W-:Y:S02]  /*0c20*/  PRMT R168, RZ, 0x7610, R168 ;  /* 0x00007610ffa87816 */ /* 0x000fe400000000a8 */
[--C-:B0-----:R-:W-:Y:S02]  /*0c30*/  PRMT R153, RZ, 0x5410, R169.reuse ;  /* 0x00005410ff997816 */ /* 0x101fe400000000a9 */
[----:B----4-:R-:W-:Y:S02]  /*0c40*/  PRMT R159, RZ, 0x5410, R30 ;  /* 0x00005410ff9f7816 */ /* 0x010fe4000000001e */
[----:B------:R-:W-:-:S02]  /*0c50*/  PRMT R169, RZ, 0x7610, R169 ;  /* 0x00007610ffa97816 */ /* 0x000fc400000000a9 */
[----:B------:R-:W-:Y:S01]  /*0c60*/  PRMT R176, RZ, 0x5410, R23 ;  /* 0x00005410ffb07816 */ /* 0x000fe20000000017 */
[----:B------:R-:W-:Y:S01]  /*0c70*/  FADD.FTZ R161, -R237, R159 ;  /* 0x0000009feda17221 */ /* 0x000fe20000010100 */
[----:B------:R-:W-:Y:S02]  /*0c80*/  PRMT R204, RZ, 0x7610, R17 ;  /* 0x00007610ffcc7816 */ /* 0x000fe40000000011 */
[--C-:B------:R-:W-:Y:S02]  /*0c90*/  PRMT R199, RZ, 0x5410, R8.reuse ;  /* 0x00005410ffc77816 */ /* 0x100fe40000000008 */
[----:B------:R-:W-:Y:S02]  /*0ca0*/  PRMT R200, RZ, 0x7610, R8 ;  /* 0x00007610ffc87816 */ /* 0x000fe40000000008 */
[----:B------:R-:W-:Y:S02]  /*0cb0*/  PRMT R8, RZ, 0x5410, R16 ;  /* 0x00005410ff087816 */ /* 0x000fe40000000010 */
[----:B------:R-:W-:-:S02]  /*0cc0*/  PRMT R201, RZ, 0x5410, R9 ;  /* 0x00005410ffc97816 */ /* 0x000fc40000000009 */
[----:B------:R-:W-:Y:S01]  /*0cd0*/  PRMT R202, RZ, 0x7610, R9 ;  /* 0x00007610ffca7816 */ /* 0x000fe20000000009 */
[C---:B------:R-:W-:Y:S01]  /*0ce0*/  FADD.FTZ R9, -R237.reuse, R7 ;  /* 0x00000007ed097221 */ /* 0x040fe20000010100 */
[----:B------:R-:W-:Y:S01]  /*0cf0*/  PRMT R175, RZ, 0x5410, R164 ;  /* 0x00005410ffaf7816 */ /* 0x000fe200000000a4 */
[----:B------:R-:W-:Y:S01]  /*0d00*/  FADD.FTZ R223, -R237, R8 ;  /* 0x00000008eddf7221 */ /* 0x000fe20000010100 */
[--C-:B------:R-:W-:Y:S01]  /*0d10*/  PRMT R183, RZ, 0x5410, R24.reuse ;  /* 0x00005410ffb77816 */ /* 0x100fe20000000018 */
[----:B------:R-:W-:Y:S01]  /*0d20*/  FMUL.FTZ R8, R214, R9 ;  /* 0x00000009d6087220 */ /* 0x000fe20000410000 */
[----:B------:R-:W-:Y:S02]  /*0d30*/  PRMT R184, RZ, 0x7610, R24 ;  /* 0x00007610ffb87816 */ /* 0x000fe40000000018 */
[----:B------:R-:W-:Y:S02]  /*0d40*/  PRMT R24, RZ, 0x5410, R20 ;  /* 0x00005410ff187816 */ /* 0x000fe40000000014 */
[----:B------:R-:W-:-:S02]  /*0d50*/  PRMT R203, RZ, 0x5410, R10 ;  /* 0x00005410ffcb7816 */ /* 0x000fc4000000000a */
[----:B------:R-:W-:Y:S02]  /*0d60*/  PRMT R152, RZ, 0x7610, R10 ;  /* 0x00007610ff987816 */ /* 0x000fe4000000000a */
[----:B------:R-:W-:Y:S02]  /*0d70*/  PRMT R20, RZ, 0x7610, R20 ;  /* 0x00007610ff147816 */ /* 0x000fe40000000014 */
[----:B------:R-:W-:Y:S01]  /*0d80*/  PRMT R10, RZ, 0x5410, R17 ;  /* 0x00005410ff0a7816 */ /* 0x000fe20000000011 */
[C---:B------:R-:W-:Y:S01]  /*0d90*/  FADD.FTZ R17, -R237.reuse, R153 ;  /* 0x00000099ed117221 */ /* 0x040fe20000010100 */
[--C-:B------:R-:W-:Y:S01]  /*0da0*/  PRMT R5, RZ, 0x5410, R11.reuse ;  /* 0x00005410ff057816 */ /* 0x100fe2000000000b */
[-C--:B------:R-:W-:Y:S01]  /*0db0*/  FFMA.FTZ R80, R8, R175.reuse, R80 ;  /* 0x000000af08507223 */ /* 0x080fe20000010050 */
[----:B------:R-:W-:Y:S01]  /*0dc0*/  PRMT R2, RZ, 0x7610, R11 ;  /* 0x00007610ff027816 */ /* 0x000fe2000000000b */
[C---:B------:R-:W-:Y:S01]  /*0dd0*/  FADD.FTZ R11, -R237.reuse, R168 ;  /* 0x000000a8ed0b7221 */ /* 0x040fe20000010100 */
[----:B------:R-:W-:Y:S01]  /*0de0*/  PRMT R164, RZ, 0x7610, R164 ;  /* 0x00007610ffa47816 */ /* 0x000fe200000000a4 */
[----:B------:R-:W-:Y:S01]  /*0df0*/  FADD.FTZ R140, R140, R175 ;  /* 0x000000af8c8c7221 */ /* 0x000fe20000010000 */
[----:B------:R-:W-:Y:S01]  /*0e00*/  PRMT R162, RZ, 0x7610, R31 ;  /* 0x00007610ffa27816 */ /* 0x000fe2000000001f */
[----:B------:R-:W-:Y:S01]  /*0e10*/  FMUL.FTZ R175, R76, R175 ;  /* 0x000000af4caf7220 */ /* 0x000fe20000410000 */
[----:B-1----:R-:W-:Y:S01]  /*0e20*/  PRMT R154, RZ, 0x5410, R170 ;  /* 0x00005410ff9a7816 */ /* 0x002fe200000000aa */
        /* <DEDUP_REMOVED lines=9> */
[C---:B------:R-:W-:Y:S02]  /*0ec0*/  FMUL.FTZ R10, R214.reuse, R17 ;  /* 0x00000011d60a7220 */ /* 0x040fe40000410000 */
[----:B------:R-:W-:Y:S02]  /*0ed0*/  FMUL.FTZ R20, R214, R161 ;  /* 0x000000a1d6147220 */ /* 0x000fe40000410000 */
[----:B------:R-:W-:Y:S02]  /*0ee0*/  FADD.FTZ R167, -R237, R162 ;  /* 0x000000a2eda77221 */ /* 0x000fe40000010100 */
[----:B------:R-:W-:Y:S02]  /*0ef0*/  FMUL.FTZ R176, R77, R164 ;  /* 0x000000a44db07220 */ /* 0x000fe40000410000 */
[----:B------:R-:W-:Y:S01]  /*0f00*/  FADD.FTZ R161, RZ, R175 ;  /* 0x000000afffa17221 */ /* 0x000fe20000010000 */
[----:B------:R-:W-:Y:S01]  /*0f10*/  PRMT R178, RZ, 0x7610, R165 ;  /* 0x00007610ffb27816 */ /* 0x000fe200000000a5 */
[----:B------:R-:W-:Y:S01]  /*0f20*/  FFMA.FTZ R162, R8, R175, RZ ;  /* 0x000000af08a27223 */ /* 0x000fe200000100ff */
[--C-:B------:R-:W-:Y:S01]  /*0f30*/  PRMT R208, RZ, 0x5410, R19.reuse ;  /* 0x00005410ffd07816 */ /* 0x100fe20000000013 */
[----:B------:R-:W-:Y:S01]  /*0f40*/  FMUL.FTZ R11, R214, R169 ;  /* 0x000000a9d60b7220 */ /* 0x000fe20000410000 */
[----:B------:R-:W-:Y:S01]  /*0f50*/  PRMT R210, RZ, 0x7610, R19 ;  /* 0x00007610ffd27816 */ /* 0x000fe20000000013 */
[----:B------:R-:W-:-:S02]  /*0f60*/  FADD.FTZ R19, -R237, R154 ;  /* 0x0000009aed137221 */ /* 0x000fc40000010100 */
[----:B------:R-:W-:Y:S02]  /*0f70*/  FFMA.FTZ R81, R9, R164, R81 ;  /* 0x000000a409517223 */ /* 0x000fe40000010051 */
[----:B------:R-:W-:Y:S02]  /*0f80*/  FADD.FTZ R141, R141, R164 ;  /* 0x000000a48d8d7221 */ /* 0x000fe40000010000 */
[-C--:B------:R-:W-:Y:S02]  /*0f90*/  FFMA.FTZ R82, R10, R177.reuse, R82 ;  /* 0x000000b10a527223 */ /* 0x080fe40000010052 */
[----:B------:R-:W-:Y:S02]  /*0fa0*/  FADD.FTZ R142, R142, R177 ;  /* 0x000000b18e8e7221 */ /* 0x000fe40000010000 */
[----:B------:R-:W-:Y:S02]  /*0fb0*/  FMUL.FTZ R177, R78, R177 ;  /* 0x000000b14eb17220 */ /* 0x000fe40000410000 */
[----:B------:R-:W-:Y:S01]  /*0fc0*/  FADD.FTZ R164, R161, R176 ;  /* 0x000000b0a1a47221 */ /* 0x000fe20000010000 */
[----:B------:R-:W-:Y:S01]  /*0fd0*/  PRMT R155, RZ, 0x5410, R171 ;  /* 0x00005410ff9b7816 */ /* 0x000fe200000000ab */
[----:B------:R-:W-:Y:S01]  /*0fe0*/  FADD.FTZ R165, -R237, R160 ;  /* 0x000000a0eda57221 */ /* 0x000fe20000010100 */
[----:B------:R-:W-:Y:S01]  /*0ff0*/  PRMT R179, RZ, 0x5410, R166 ;  /* 0x00005410ffb37816 */ /* 0x000fe200000000a6 */
[----:B------:R-:W-:Y:S01]  /*1000*/  FFMA.FTZ R162, R9, R176, R162 ;  /* 0x000000b009a27223 */ /* 0x000fe200000100a2 */
[--C-:B------:R-:W-:Y:S01]  /*1010*/  PRMT R159, RZ, 0x5410, R12.reuse ;  /* 0x00005410ff9f7816 */ /* 0x100fe2000000000c */
[-C--:B------:R-:W-:Y:S01]  /*1020*/  FFMA.FTZ R83, R11, R178.reuse, R83 ;  /* 0x000000b20b537223 */ /* 0x080fe20000010053 */
[----:B------:R-:W-:Y:S01]  /*1030*/  PRMT R160, RZ, 0x7610, R12 ;  /* 0x00007610ffa07816 */ /* 0x000fe2000000000c */
[----:B------:R-:W-:Y:S01]  /*1040*/  FMUL.FTZ R12, R214, R19 ;  /* 0x00000013d60c7220 */ /* 0x000fe20000410000 */
[----:B------:R-:W-:Y:S01]  /*1050*/  PRMT R170, RZ, 0x7610, R170 ;  /* 0x00007610ffaa7816 */ /* 0x000fe200000000aa */
[----:B------:R-:W-:Y:S01]  /*1060*/  FADD.FTZ R143, R143, R178 ;  /* 0x000000b28f8f7221 */ /* 0x000fe20000010000 */
[----:B------:R-:W-:Y:S01]  /*1070*/  PRMT R156, RZ, 0x5410, R28 ;  /* 0x00005410ff9c7816 */ /* 0x000fe2000000001c */
[----:B------:R-:W-:-:S02]  /*1080*/  FMUL.FTZ R178, R79, R178 ;  /* 0x000000b24fb27220 */ /* 0x000fc40000410000 */
[----:B------:R-:W-:Y:S01]  /*1090*/  FADD.FTZ R161, R164, R177 ;  /* 0x000000b1a4a17221 */ /* 0x000fe20000010000 */
[----:B------:R-:W-:Y:S01]  /*10a0*/  PRMT R171, RZ, 0x7610, R171 ;  /* 0x00007610ffab7816 */ /* 0x000fe200000000ab */
[----:B------:R-:W-:Y:S01]  /*10b0*/  FFMA.FTZ R162, R10, R177, R162 ;  /* 0x000000b10aa27223 */ /* 0x000fe200000100a2 */
[--C-:B------:R-:W-:Y:S01]  /*10c0*/  PRMT R157, RZ, 0x5410, R29.reuse ;  /* 0x00005410ff9d7816 */ /* 0x100fe2000000001d */
[-C--:B------:R-:W-:Y:S01]  /*10d0*/  FFMA.FTZ R84, R12, R179.reuse, R84 ;  /* 0x000000b30c547223 */ /* 0x080fe20000010054 */
[----:B------:R-:W-:Y:S01]  /*10e0*/  PRMT R158, RZ, 0x7610, R29 ;  /* 0x00007610ff9e7816 */ /* 0x000fe2000000001d */
[----:B------:R-:W-:Y:S01]  /*10f0*/  FADD.FTZ R136, R136, R179 ;  /* 0x000000b388887221 */ /* 0x000fe20000010000 */
        /* <DEDUP_REMOVED lines=8> */
[----:B------:R-:W-:-:S02]  /*1180*/  PRMT R185, RZ, 0x5410, R25 ;  /* 0x00005410ffb97816 */ /* 0x000fc40000000019 */
[----:B------:R-:W-:Y:S01]  /*1190*/  PRMT R186, RZ, 0x7610, R25 ;  /* 0x00007610ffba7816 */ /* 0x000fe20000000019 */
[C---:B------:R-:W-:Y:S01]  /*11a0*/  FADD.FTZ R25, -R237.reuse, R156 ;  /* 0x0000009ced197221 */ /* 0x040fe20000010100 */
[--C-:B------:R-:W-:Y:S02]  /*11b0*/  PRMT R26, RZ, 0x5410, R21.reuse ;  /* 0x00005410ff1a7816 */ /* 0x100fe40000000015 */
[----:B------:R-:W-:Y:S01]  /*11c0*/  PRMT R172, RZ, 0x7610, R21 ;  /* 0x00007610ffac7816 */ /* 0x000fe20000000015 */
[C---:B------:R-:W-:Y:S01]  /*11d0*/  FADD.FTZ R21, -R237.reuse, R170 ;  /* 0x000000aaed157221 */ /* 0x040fe20000010100 */
[--C-:B------:R-:W-:Y:S01]  /*11e0*/  PRMT R155, RZ, 0x5410, R14.reuse ;  /* 0x00005410ff9b7816 */ /* 0x100fe2000000000e */
[C---:B------:R-:W-:Y:S01]  /*11f0*/  FADD.FTZ R171, -R237.reuse, R171 ;  /* 0x000000abedab7221 */ /* 0x040fe20000010100 */
[----:B------:R-:W-:Y:S01]  /*1200*/  PRMT R156, RZ, 0x7610, R14 ;  /* 0x00007610ff9c7816 */ /* 0x000fe2000000000e */
[C---:B------:R-:W-:Y:S01]  /*1210*/  FADD.FTZ R29, -R237.reuse, R157 ;  /* 0x0000009ded1d7221 */ /* 0x040fe20000010100 */
[--C-:B------:R-:W-:Y:S01]  /*1220*/  PRMT R157, RZ, 0x5410, R13.reuse ;  /* 0x00005410ff9d7816 */ /* 0x100fe2000000000d */
[C---:B------:R-:W-:Y:S01]  /*1230*/  FADD.FTZ R31, -R237.reuse, R158 ;  /* 0x0000009eed1f7221 */ /* 0x040fe20000010100 */
[----:B------:R-:W-:Y:S01]  /*1240*/  PRMT R158, RZ, 0x7610, R13 ;  /* 0x00007610ff9e7816 */ /* 0x000fe2000000000d */
[----:B------:R-:W-:-:S02]  /*1250*/  FADD.FTZ R221, -R237, R180 ;  /* 0x000000b4eddd7221 */ /* 0x000fc40000010100 */
[----:B------:R-:W-:Y:S01]  /*1260*/  FMUL.FTZ R14, R214, R23 ;  /* 0x00000017d60e7220 */ /* 0x000fe20000410000 */
[----:B------:R-:W-:Y:S01]  /*1270*/  PRMT R16, RZ, 0x7610, R16 ;  /* 0x00007610ff107816 */ /* 0x000fe20000000010 */
[----:B------:R-:W-:Y:S02]  /*1280*/  FMUL.FTZ R180, R73, R166 ;  /* 0x000000a649b47220 */ /* 0x000fe40000410000 */
[----:B------:R-:W-:Y:S01]  /*1290*/  FADD.FTZ R161, R164, R179 ;  /* 0x000000b3a4a17221 */ /* 0x000fe20000010000 */
[----:B------:R-:W-:Y:S01]  /*12a0*/  PRMT R28, RZ, 0x7610, R28 ;  /* 0x00007610ff1c7816 */ /* 0x000fe2000000001c */
[----:B------:R-:W-:Y:S01]  /*12b0*/  FMUL.FTZ R13, R214, R21 ;  /* 0x00000015d60d7220 */ /* 0x000fe20000410000 */
[--C-:B------:R-:W-:Y:S01]  /*12c0*/  PRMT R153, RZ, 0x5410, R15.reuse ;  /* 0x00005410ff997816 */ /* 0x100fe2000000000f */
[----:B------:R-:W-:Y:S01]  /*12d0*/  FFMA.FTZ R162, R12, R179, R162 ;  /* 0x000000b30ca27223 */ /* 0x000fe200000100a2 */
[----:B------:R-:W-:Y:S01]  /*12e0*/  PRMT R154, RZ, 0x7610, R15 ;  /* 0x00007610ff9a7816 */ /* 0x000fe2000000000f */
[----:B------:R-:W-:-:S02]  /*12f0*/  FMUL.FTZ R15, R214, R171 ;  /* 0x000000abd60f7220 */ /* 0x000fc40000410000 */
[-C--:B------:R-:W-:Y:S02]  /*1300*/  FFMA.FTZ R86, R14, R181.reuse, R86 ;  /* 0x000000b50e567223 */ /* 0x080fe40000010056 */
[----:B------:R-:W-:Y:S02]  /*1310*/  FADD.FTZ R138, R138, R181 ;  /* 0x000000b58a8a7221 */ /* 0x000fe40000010000 */
[----:B------:R-:W-:Y:S02]  /*1320*/  FMUL.FTZ R181, R74, R181 ;  /* 0x000000b54ab57220 */ /* 0x000fe40000410000 */
[----:B------:R-:W-:Y:S01]  /*1330*/  FADD.FTZ R164, R161, R180 ;  /* 0x000000b4a1a47221 */ /* 0x000fe20000010000 */
[--C-:B------:R-:W-:Y:S01]  /*1340*/  PRMT R189, RZ, 0x5410, R27.reuse ;  /* 0x00005410ffbd7816 */ /* 0x100fe2000000001b */
[----:B------:R-:W-:Y:S01]  /*1350*/  FFMA.FTZ R162, R13, R180, R162 ;  /* 0x000000b40da27223 */ /* 0x000fe200000100a2 */
[----:B------:R-:W-:Y:S01]  /*1360*/  PRMT R198, RZ, 0x7610, R27 ;  /* 0x00007610ffc67816 */ /* 0x000fe2000000001b */
[C---:B------:R-:W-:Y:S01]  /*1370*/  FADD.FTZ R225, -R237.reuse, R16 ;  /* 0x00000010ede17221 */ /* 0x040fe20000010100 */
[----:B------:R-:W-:Y:S01]  /*1380*/  PRMT R206, RZ, 0x5410, R18 ;  /* 0x00005410ffce7816 */ /* 0x000fe20000000012 */
[----:B------:R-:W-:-:S02]  /*1390*/  FADD.FTZ R27, -R237, R28 ;  /* 0x0000001ced1b7221 */ /* 0x000fc40000010100 */
[----:B------:R-:W-:Y:S02]  /*13a0*/  FMUL.FTZ R16, R214, R25 ;  /* 0x00000019d6107220 */ /* 0x000fe40000410000 */
[-C--:B------:R-:W-:Y:S02]  /*13b0*/  FFMA.FTZ R87, R15, R182.reuse, R87 ;  /* 0x000000b60f577223 */ /* 0x080fe40000010057 */
[----:B------:R-:W-:Y:S01]  /*13c0*/  FADD.FTZ R139, R139, R182 ;  /* 0x000000b68b8b7221 */ /* 0x000fe20000010000 */
[----:B------:R-:W-:Y:S01]  /*13d0*/  PRMT R18, RZ, 0x7610, R18 ;  /* 0x00007610ff127816 */ /* 0x000fe20000000012 */
        /* <DEDUP_REMOVED lines=9> */
[----:B------:R-:W-:Y:S02]  /*1470*/  FADD.FTZ R233, -R237, R18 ;  /* 0x00000012ede97221 */ /* 0x000fe40000010100 */
[----:B------:R-:W-:Y:S02]  /*1480*/  FMUL.FTZ R18, R214, R29 ;  /* 0x0000001dd6127220 */ /* 0x000fe40000410000 */
[-C--:B------:R-:W-:Y:S02]  /*1490*/  FFMA.FTZ R89, R17, R184.reuse, R89 ;  /* 0x000000b811597223 */ /* 0x080fe40000010059 */
[----:B------:R-:W-:Y:S02]  /*14a0*/  FADD.FTZ R133, R133, R184 ;  /* 0x000000b885857221 */ /* 0x000fe40000010000 */
[----:B------:R-:W-:Y:S02]  /*14b0*/  FMUL.FTZ R184, R69, R184 ;  /* 0x000000b845b87220 */ /* 0x000fe40000410000 */
[----:B------:R-:W-:Y:S01]  /*14c0*/  FADD.FTZ R161, R164, R183 ;  /* 0x000000b7a4a17221 */ /* 0x000fe20000010000 */
[----:B------:R-:W-:Y:S01]  /*14d0*/  PRMT R30, RZ, 0x7610, R30 ;  /* 0x00007610ff1e7816 */ /* 0x000fe2000000001e */
[----:B------:R-:W-:-:S02]  /*14e0*/  FFMA.FTZ R162, R16, R183, R162 ;  /* 0x000000b710a27223 */ /* 0x000fc400000100a2 */
[----:B------:R-:W-:Y:S02]  /*14f0*/  FMUL.FTZ R19, R214, R31 ;  /* 0x0000001fd6137220 */ /* 0x000fe40000410000 */
[-C--:B------:R-:W-:Y:S02]  /*1500*/  FFMA.FTZ R90, R18, R185.reuse, R90 ;  /* 0x000000b9125a7223 */ /* 0x080fe4000001005a */
[----:B------:R-:W-:Y:S02]  /*1510*/  FADD.FTZ R134, R134, R185 ;  /* 0x000000b986867221 */ /* 0x000fe40000010000 */
[----:B------:R-:W-:Y:S02]  /*1520*/  FMUL.FTZ R185, R70, R185 ;  /* 0x000000b946b97220 */ /* 0x000fe40000410000 */
[----:B------:R-:W-:Y:S02]  /*1530*/  FADD.FTZ R164, R161, R184 ;  /* 0x000000b8a1a47221 */ /* 0x000fe40000010000 */
[----:B------:R-:W-:Y:S01]  /*1540*/  FFMA.FTZ R162, R17, R184, R162 ;  /* 0x000000b811a27223 */ /* 0x000fe200000100a2 */
[----:B------:R-:W-:Y:S01]  /*1550*/  PRMT R174, RZ, 0x5410, R22 ;  /* 0x00005410ffae7816 */ /* 0x000fe20000000016 */
[----:B------:R-:W-:-:S02]  /*1560*/  FADD.FTZ R163, -R237, R30 ;  /* 0x0000001eeda37221 */ /* 0x000fc40000010100 */
[-C--:B------:R-:W-:Y:S02]  /*1570*/  FFMA.FTZ R91, R19, R186.reuse, R91 ;  /* 0x000000ba135b7223 */ /* 0x080fe4000001005b */
[----:B------:R-:W-:Y:S01]  /*1580*/  FADD.FTZ R135, R135, R186 ;  /* 0x000000ba87877221 */ /* 0x000fe20000010000 */
[----:B------:R-:W-:Y:S01]  /*1590*/  PRMT R22, RZ, 0x7610, R22 ;  /* 0x00007610ff167816 */ /* 0x000fe20000000016 */
        /* <DEDUP_REMOVED lines=9> */
[----:B------:R-:W-:-:S02]  /*1630*/  FADD.FTZ R213, -R237, R22 ;  /* 0x00000016edd57221 */ /* 0x000fc40000010100 */
        /* <DEDUP_REMOVED lines=19> */
[----:B------:R-:W-:Y:S02]  /*1770*/  FADD.FTZ R207, -R237, R26 ;  /* 0x0000001aedcf7221 */ /* 0x000fe40000010100 */
[----:B------:R-:W-:Y:S02]  /*1780*/  FMUL.FTZ R25, R214, R205 ;  /* 0x000000cdd6197220 */ /* 0x000fe40000410000 */
[----:B------:R-:W-:Y:S02]  /*1790*/  FFMA.FTZ R96, R24, R199, R96 ;  /* 0x000000c718607223 */ /* 0x000fe40000010060 */
[----:B------:R-:W-:Y:S02]  /*17a0*/  FADD.FTZ R124, R124, R199 ;  /* 0x000000c77c7c7221 */ /* 0x000fe40000010000 */
[----:B------:R-:W-:-:S02]  /*17b0*/  FMUL.FTZ R30, R214, R213 ;  /* 0x000000d5d61e7220 */ /* 0x000fc40000410000 */
[----:B------:R-:W-:Y:S02]  /*17c0*/  FMUL.FTZ R199, R60, R199 ;  /* 0x000000c73cc77220 */ /* 0x000fe40000410000 */
[----:B------:R-:W-:Y:S02]  /*17d0*/  FADD.FTZ R164, R161, R198 ;  /* 0x000000c6a1a47221 */ /* 0x000fe40000010000 */
[----:B------:R-:W-:Y:S02]  /*17e0*/  FFMA.FTZ R162, R23, R198, R162 ;  /* 0x000000c617a27223 */ /* 0x000fe400000100a2 */
[----:B------:R-:W-:Y:S02]  /*17f0*/  FADD.FTZ R209, -R237, R172 ;  /* 0x000000acedd17221 */ /* 0x000fe40000010100 */
[----:B------:R-:W-:Y:S02]  /*1800*/  FMUL.FTZ R26, R214, R207 ;  /* 0x000000cfd61a7220 */ /* 0x000fe40000410000 */
[----:B------:R-:W-:-:S02]  /*1810*/  FFMA.FTZ R97, R25, R200, R97 ;  /* 0x000000c819617223 */ /* 0x000fc40000010061 */
[----:B------:R-:W-:Y:S02]  /*1820*/  FADD.FTZ R125, R125, R200 ;  /* 0x000000c87d7d7221 */ /* 0x000fe40000010000 */
[----:B------:R-:W-:Y:S02]  /*1830*/  FMUL.FTZ R200, R61, R200 ;  /* 0x000000c83dc87220 */ /* 0x000fe40000410000 */
[-C--:B------:R-:W-:Y:S02]  /*1840*/  FFMA.FTZ R101, R30, R152.reuse, R101 ;  /* 0x000000981e657223 */ /* 0x080fe40000010065 */
[----:B------:R-:W-:Y:S02]  /*1850*/  FADD.FTZ R121, R121, R152 ;  /* 0x0000009879797221 */ /* 0x000fe40000010000 */
[----:B------:R-:W-:Y:S02]  /*1860*/  FMUL.FTZ R205, R57, R152 ;  /* 0x0000009839cd7220 */ /* 0x000fe40000410000 */
[----:B------:R-:W-:-:S02]  /*1870*/  FADD.FTZ R161, R164, R199 ;  /* 0x000000c7a4a17221 */ /* 0x000fc40000010000 */
[----:B------:R-:W-:Y:S02]  /*1880*/  FFMA.FTZ R152, R24, R199, R162 ;  /* 0x000000c718987223 */ /* 0x000fe400000100a2 */
[----:B------:R-:W-:Y:S02]  /*1890*/  FADD.FTZ R211, -R237, R174 ;  /* 0x000000aeedd37221 */ /* 0x000fe40000010100 */
[C---:B------:R-:W-:Y:S02]  /*18a0*/  FMUL.FTZ R27, R214.reuse, R209 ;  /* 0x000000d1d61b7220 */ /* 0x040fe40000410000 */
[----:B------:R-:W-:Y:S02]  /*18b0*/  FMUL.FTZ R29, R214, R215 ;  /* 0x000000d7d61d7220 */ /* 0x000fe40000410000 */
[----:B------:R-:W-:Y:S02]  /*18c0*/  FFMA.FTZ R98, R26, R201, R98 ;  /* 0x000000c91a627223 */ /* 0x000fe40000010062 */
[----:B------:R-:W-:-:S02]  /*18d0*/  FADD.FTZ R126, R126, R201 ;  /* 0x000000c97e7e7221 */ /* 0x000fc40000010000 */
[----:B------:R-:W-:Y:S02]  /*18e0*/  FMUL.FTZ R201, R62, R201 ;  /* 0x000000c93ec97220 */ /* 0x000fe40000410000 */
[----:B------:R-:W-:Y:S02]  /*18f0*/  FADD.FTZ R162, R161, R200 ;  /* 0x000000c8a1a27221 */ /* 0x000fe40000010000 */
[----:B------:R-:W-:Y:S02]  /*1900*/  FFMA.FTZ R152, R25, R200, R152 ;  /* 0x000000c819987223 */ /* 0x000fe40000010098 */
[----:B------:R-:W-:Y:S02]  /*1910*/  FADD.FTZ R229, -R237, R204 ;  /* 0x000000ccede57221 */ /* 0x000fe40000010100 */
[C---:B------:R-:W-:Y:S02]  /*1920*/  FMUL.FTZ R28, R214.reuse, R211 ;  /* 0x000000d3d61c7220 */ /* 0x040fe40000410000 */
[----:B------:R-:W-:-:S02]  /*1930*/  FMUL.FTZ R168, R214, R221 ;  /* 0x000000ddd6a87220 */ /* 0x000fc40000410000 */
[-C--:B------:R-:W-:Y:S02]  /*1940*/  FFMA.FTZ R99, R27, R202.reuse, R99 ;  /* 0x000000ca1b637223 */ /* 0x080fe40000010063 */
[----:B------:R-:W-:Y:S02]  /*1950*/  FADD.FTZ R127, R127, R202 ;  /* 0x000000ca7f7f7221 */ /* 0x000fe40000010000 */
[-C--:B------:R-:W-:Y:S02]  /*1960*/  FFMA.FTZ R102, R29, R5.reuse, R102 ;  /* 0x000000051d667223 */ /* 0x080fe40000010066 */
[----:B------:R-:W-:Y:S02]  /*1970*/  FADD.FTZ R122, R122, R5 ;  /* 0x000000057a7a7221 */ /* 0x000fe40000010000 */
        /* <DEDUP_REMOVED lines=18> */
[----:B------:R-:W-:Y:S02]  /*1aa0*/  FADD.FTZ R235, -R237, R208 ;  /* 0x000000d0edeb7221 */ /* 0x000fe40000010100 */
[----:B------:R-:W-:-:S02]  /*1ab0*/  FMUL.FTZ R208, R52, R159 ;  /* 0x0000009f34d07220 */ /* 0x000fc40000410000 */
[----:B------:R-:W-:Y:S02]  /*1ac0*/  FADD.FTZ R5, R2, R209 ;  /* 0x000000d102057221 */ /* 0x000fe40000010000 */
[----:B------:R-:W-:Y:S02]  /*1ad0*/  FMUL.FTZ R31, R214, R223 ;  /* 0x000000dfd61f7220 */ /* 0x000fe40000410000 */
[----:B------:R-:W-:Y:S02]  /*1ae0*/  FFMA.FTZ R152, R168, R209, R152 ;  /* 0x000000d1a8987223 */ /* 0x000fe40000010098 */
[C---:B------:R-:W-:Y:S02]  /*1af0*/  FMUL.FTZ R169, R214.reuse, R227 ;  /* 0x000000e3d6a97220 */ /* 0x040fe40000410000 */
[----:B------:R-:W-:Y:S02]  /*1b00*/  FADD.FTZ R2, R5, R208 ;  /* 0x000000d005027221 */ /* 0x000fe40000010000 */
[----:B------:R-:W-:-:S02]  /*1b10*/  FMUL.FTZ R170, R214, R225 ;  /* 0x000000e1d6aa7220 */ /* 0x000fc40000410000 */
[----:B------:R-:W-:Y:S02]  /*1b20*/  FMUL.FTZ R211, R53, R160 ;  /* 0x000000a035d37220 */ /* 0x000fe40000410000 */
[----:B------:R-:W-:Y:S02]  /*1b30*/  FFMA.FTZ R5, R31, R208, R152 ;  /* 0x000000d01f057223 */ /* 0x000fe40000010098 */
[C---:B------:R-:W-:Y:S02]  /*1b40*/  FADD.FTZ R7, -R237.reuse, R210 ;  /* 0x000000d2ed077221 */ /* 0x040fe40000010100 */
[----:B------:R-:W-:Y:S02]  /*1b50*/  FADD.FTZ R231, -R237, R206 ;  /* 0x000000ceede77221 */ /* 0x000fe40000010100 */
[----:B------:R-:W-:Y:S02]  /*1b60*/  FFMA.FTZ R106, R169, R157, R106 ;  /* 0x0000009da96a7223 */ /* 0x000fe4000001006a */
[----:B------:R-:W-:-:S02]  /*1b70*/  FADD.FTZ R118, R118, R157 ;  /* 0x0000009d76767221 */ /* 0x000fc40000010000 */
[----:B------:R-:W-:Y:S02]  /*1b80*/  FMUL.FTZ R210, R54, R157 ;  /* 0x0000009d36d27220 */ /* 0x000fe40000410000 */
[----:B------:R-:W-:Y:S02]  /*1b90*/  FADD.FTZ R157, R2, R211 ;  /* 0x000000d3029d7221 */ /* 0x000fe40000010000 */
[----:B------:R-:W-:Y:S02]  /*1ba0*/  FFMA.FTZ R5, R170, R211, R5 ;  /* 0x000000d3aa057223 */ /* 0x000fe40000010005 */
[C---:B------:R-:W-:Y:S02]  /*1bb0*/  FMUL.FTZ R171, R214.reuse, R231 ;  /* 0x000000e7d6ab7220 */ /* 0x040fe40000410000 */
[----:B------:R-:W-:Y:S02]  /*1bc0*/  FMUL.FTZ R172, R214, R229 ;  /* 0x000000e5d6ac7220 */ /* 0x000fe40000410000 */
        /* <DEDUP_REMOVED lines=8> */
[----:B------:R-:W-:Y:S02]  /*1c50*/  FMUL.FTZ R174, R214, R233 ;  /* 0x000000e9d6ae7220 */ /* 0x000fe40000410000 */
        /* <DEDUP_REMOVED lines=25> */
[----:B------:R-:W-:Y:S02]  /*1df0*/  FADD.FTZ R156, R156, R7 ;  /* 0x000000079c9c7221 */ /* 0x000fe40000010000 */
[----:B------:R-:W-:Y:S02]  /*1e00*/  FFMA.FTZ R154, R2, R7, R152 ;  /* 0x00000007029a7223 */ /* 0x000fe40000010098 */
.L_x_3379:
[----:B0-----:R-:W-:Y:S05]  /*1e10*/  BSYNC B0 ;  /* 0x0000000000007941 */ /* 0x001fea0003800000 */
.L_x_3377:
[----:B------:R-:W-:Y:S01]  /*1e20*/  LOP3.LUT P3, RZ, R4, 0xff, RZ, 0xc0, !PT ;  /* 0x000000ff04ff7812 */ /* 0x000fe2000786c0ff */
[----:B-----5:R-:W-:Y:S01]  /*1e30*/  IMAD.MOV.U32 R153, RZ, RZ, R194 ;  /* 0x000000ffff997224 */ /* 0x020fe200078e00c2 */
[----:B------:R-:W-:Y:S01]  /*1e40*/  SHF.R.U32.HI R155, RZ, 0x5, R0 ;  /* 0x00000005ff9b7819 */ /* 0x000fe20000011600 */
[----:B------:R-:W-:Y:S01]  /*1e50*/  IMAD.MOV.U32 R158, RZ, RZ, R190 ;  /* 0x000000ffff9e7224 */ /* 0x000fe200078e00be */
        /* <DEDUP_REMOVED lines=10> */
[----:B------:R0:W1:Y:S02]  /*1f00*/  SHFL.DOWN PT, R157, R156, 0x10, 0x1f ;  /* 0x0a001f009c9d7f89 */ /* 0x00006400000e0000 */
.L_x_3479:
[----:B------:R-:W-:Y:S05]  /*1f10*/  BRA.DIV ~URZ, `(.L_x_3381) ;  /* 0x000034027f007947 */ /* 0x000fea000b800000 */
[----:B------:R-:W2:Y:S01]  /*1f20*/  SHFL.DOWN PT, R153, R154, 0x10, 0x1f ;  /* 0x0a001f009a997f89 */ /* 0x000ea200000e0000 */
[----:B-1----:R-:W-:-:S05]  /*1f30*/  FADD.FTZ R161, R157, R156 ;  /* 0x0000009c9da17221 */ /* 0x002fca0000010000 */
[----:B------:R-:W1:Y:S01]  /*1f40*/  SHFL.DOWN PT, R152, R161, 0x8, 0x1f ;  /* 0x09001f00a1987f89 */ /* 0x000e6200000e0000 */
[----:B--2---:R-:W-:-:S05]  /*1f50*/  FADD.FTZ R153, R153, R154 ;  /* 0x0000009a99997221 */ /* 0x004fca0000010000 */
[----:B0-----:R-:W0:Y:S01]  /*1f60*/  SHFL.DOWN PT, R156, R153, 0x8, 0x1f ;  /* 0x09001f00999c7f89 */ /* 0x001e2200000e0000 */
[----:B-1----:R-:W-:-:S05]  /*1f70*/  FADD.FTZ R152, R152, R161 ;  /* 0x000000a198987221 */ /* 0x002fca0000010000 */
        /* <DEDUP_REMOVED lines=8> */
[----:B------:R1:W2:Y:S01]  /*2000*/  SHFL.DOWN PT, R161, R154, 0x1, 0x1f ;  /* 0x08201f009aa17f89 */ /* 0x0002a200000e0000 */
[----:B0-----:R-:W-:-:S05]  /*2010*/  FADD.FTZ R158, R159, R158 ;  /* 0x0000009e9f9e7221 */ /* 0x001fca0000010000 */
[----:B------:R1:W0:Y:S02]  /*2020*/  SHFL.DOWN PT, R207, R158, 0x1, 0x1f ;  /* 0x08201f009ecf7f89 */ /* 0x00022400000e0000 */
.L_x_3480:
[----:B------:R-:W-:Y:S01]  /*2030*/  @!P0 LOP3.LUT R152, R155, 0x7, RZ, 0xc0, !PT ;  /* 0x000000079b988812 */ /* 0x000fe200078ec0ff */
[----:B--2---:R-:W-:Y:S01]  /*2040*/  FADD.FTZ R206, R161, R154 ;  /* 0x0000009aa1ce7221 */ /* 0x004fe20000010000 */
[----:B------:R-:W-:Y:S01]  /*2050*/  WARPSYNC 0xffffffff ;  /* 0xffffffff00007948 */ /* 0x000fe20003800000 */
[----:B0-----:R-:W-:Y:S01]  /*2060*/  FADD.FTZ R207, R207, R158 ;  /* 0x0000009ecfcf7221 */ /* 0x001fe20000010000 */
[----:B------:R-:W-:Y:S01]  /*2070*/  @!P0 IADD3 R226, R221, R152, RZ ;  /* 0x00000098dde28210 */ /* 0x000fe20007ffe0ff */
[----:B------:R-:W-:Y:S01]  /*2080*/  BSSY B0, `(.L_x_3382) ;  /* 0x0000035000007945 */ /* 0x000fe20003800000 */
[----:B------:R-:W-:-:S03]  /*2090*/  ISETP.GE.AND P3, PT, R219, 0x1, PT ;  /* 0x00000001db00780c */ /* 0x000fc60003f66270 */
[----:B------:R-:W-:Y:S04]  /*20a0*/  @!P0 STS.64 [R226.X8+0x8000], R206 ;  /* 0x008000cee2008388 */ /* 0x000fe80000008a00 */
[----:B------:R-:W-:Y:S06]  /*20b0*/  BAR.SYNC.DEFER_BLOCKING 0x0 ;  /* 0x0000000000007b1d */ /* 0x000fec0000010000 */
[----:B------:R-:W-:-:S05]  /*20c0*/  @P3 IADD3 R219, R219, -0x1, RZ ;  /* 0xffffffffdbdb3810 */ /* 0x000fca0007ffe0ff */
[----:B------:R-:W-:Y:S01]  /*20d0*/  @P3 IMAD R219, R219, c[0x0][0x168], RZ ;  /* 0x00005a00dbdb3a24 */ /* 0x000fe200078e02ff */
[----:B-1----:R-:W0:Y:S04]  /*20e0*/  LDS.128 R152, [R221.X8+0x8000] ;  /* 0x00800000dd987984 */ /* 0x002e280000008c00 */
[----:B------:R-:W1:Y:S04]  /*20f0*/  LDS.128 R156, [R221.X8+0x8010] ;  /* 0x00801000dd9c7984 */ /* 0x000e680000008c00 */
[----:B------:R-:W2:Y:S04]  /*2100*/  LDS.128 R160, [R221.X8+0x8020] ;  /* 0x00802000dda07984 */ /* 0x000ea80000008c00 */
[----:B------:R-:W3:Y:S01]  /*2110*/  LDS.128 R164, [R221.X8+0x8030] ;  /* 0x00803000dda47984 */ /* 0x000ee20000008c00 */
[----:B0-----:R-:W-:-:S02]  /*2120*/  FADD.FTZ R227, RZ, R152 ;  /* 0x00000098ffe37221 */ /* 0x001fc40000010000 */
[----:B------:R-:W-:Y:S01]  /*2130*/  FADD.FTZ R152, RZ, R153 ;  /* 0x00000099ff987221 */ /* 0x000fe20000010000 */
[----:B------:R-:W-:Y:S01]  /*2140*/  @P3 LOP3.LUT R153, R0, 0xff, RZ, 0xc0, !PT ;  /* 0x000000ff00993812 */ /* 0x000fe200078ec0ff */
[----:B------:R-:W-:Y:S01]  /*2150*/  FADD.FTZ R227, R154, R227 ;  /* 0x000000e39ae37221 */ /* 0x000fe20000010000 */
[----:B------:R-:W-:Y:S01]  /*2160*/  @P3 SHF.R.S32.HI R154, RZ, 0x1f, R219 ;  /* 0x0000001fff9a3819 */ /* 0x000fe200000114db */
[----:B------:R-:W-:Y:S02]  /*2170*/  FADD.FTZ R152, R155, R152 ;  /* 0x000000989b987221 */ /* 0x000fe40000010000 */
[----:B-1----:R-:W-:Y:S01]  /*2180*/  FADD.FTZ R227, R227, R156 ;  /* 0x0000009ce3e37221 */ /* 0x002fe20000010000 */
[----:B------:R-:W-:Y:S01]  /*2190*/  @P3 LEA.HI R154, R154, R219, RZ, 0x3 ;  /* 0x000000db9a9a3211 */ /* 0x000fe200078f18ff */
        /* <DEDUP_REMOVED lines=15> */
[----:B------:R-:W-:Y:S05]  /*2290*/  @P2 BRA `(.L_x_3383) ;  /* 0x0000008000002947 */ /* 0x000fea0003800000 */
[----:B------:R-:W-:Y:S01]  /*22a0*/  ULDC.64 UR6, c[0x0][0x218] ;  /* 0x0000860000067ab9 */ /* 0x000fe20000000a00 */
[----:B------:R-:W-:Y:S01]  /*22b0*/  HFMA2.MMA R153, -RZ, RZ, 0, 0 ;  /* 0x00000000ff997435 */ /* 0x000fe200000001ff */
[----:B------:R-:W-:-:S04]  /*22c0*/  UISETP.NE.U32.AND UP0, UPT, URZ, UR6, UPT ;  /* 0x000000063f00728c */ /* 0x000fc8000bf05070 */
[----:B------:R-:W-:-:S06]  /*22d0*/  UISETP.NE.AND.EX UP0, UPT, URZ, UR7, UPT, UP0 ;  /* 0x000000073f00728c */ /* 0x000fcc000bf05300 */
[----:B------:R-:W-:-:S13]  /*22e0*/  PLOP3.LUT P4, PT, PT, PT, UP0, 0x80, 0x0 ;  /* 0x000000000000781c */ /* 0x000fda0003f8f008 */
[----:B------:R-:W-:Y:S05]  /*22f0*/  @!P4 BRA `(.L_x_3384) ;  /* 0x000000d00000c947 */ /* 0x000fea0003800000 */
[----:B------:R-:W-:Y:S01]  /*2300*/  PRMT R153, RZ, 0x5410, R44 ;  /* 0x00005410ff997816 */ /* 0x000fe2000000002c */
[----:B------:R-:W-:Y:S05]  /*2310*/  BRA `(.L_x_3384) ;  /* 0x000000b000007947 */ /* 0x000fea0003800000 */
.L_x_3383:
        /* <DEDUP_REMOVED lines=11> */
.L_x_3384:
[----:B------:R-:W-:Y:S05]  /*23d0*/  BSYNC B0 ;  /* 0x0000000000007941 */ /* 0x000fea0003800000 */
.L_x_3382:
        /* <DEDUP_REMOVED lines=16> */
.L_x_3386:
[----:B------:R-:W-:-:S04]  /*24e0*/  ISETP.NE.AND P5, PT, R3, RZ, PT ;  /* 0x000000ff0300720c */ /* 0x000fc80003fa5270 */
[----:B------:R-:W-:-:S05]  /*24f0*/  FSEL R152, R157, RZ, !P5 ;  /* 0x000000ff9d987208 */ /* 0x000fca0006800000 */
[----:B------:R-:W-:Y:S01]  /*2500*/  FFMA.FTZ R153, R9, R159, R152 ;  /* 0x0000009f09997223 */ /* 0x000fe20000010098 */
[----:B------:R-:W-:-:S03]  /*2510*/  @P4 PRMT R152, RZ, 0x7610, R44 ;  /* 0x00007610ff984816 */ /* 0x000fc6000000002c */
[----:B------:R-:W-:-:S04]  /*2520*/  FADD.FTZ R153, R176, -R153 ;  /* 0x80000099b0997221 */ /* 0x000fc80000010000 */
[----:B------:R-:W-:-:S04]  /*2530*/  FMUL.FTZ R153, R214, R153 ;  /* 0x00000099d6997220 */ /* 0x000fc80000410000 */
[----:B------:R-:W-:Y:S02]  /*2540*/  @P4 FADD.FTZ R153, R153, R152 ;  /* 0x0000009899994221 */ /* 0x000fe40000010000 */
.L_x_3387:
[----:B------:R-:W-:Y:S05]  /*2550*/  BSYNC B0 ;  /* 0x0000000000007941 */ /* 0x000fea0003800000 */
.L_x_3385:
        /* <DEDUP_REMOVED lines=14> */
.L_x_3389:
[----:B------:R-:W-:-:S04]  /*2640*/  ISETP.NE.AND P5, PT, R3, RZ, PT ;  /* 0x000000ff0300720c */ /* 0x000fc80003fa5270 */
[----:B------:R-:W-:-:S05]  /*2650*/  FSEL R152, R157, RZ, !P5 ;  /* 0x000000ff9d987208 */ /* 0x000fca0006800000 */
[----:B------:R-:W-:-:S04]  /*2660*/  FFMA.FTZ R152, R10, R159, R152 ;  /* 0x0000009f0a987223 */ /* 0x000fc80000010098 */
[----:B------:R-:W-:Y:S01]  /*2670*/  FADD.FTZ R153, R177, -R152 ;  /* 0x80000098b1997221 */ /* 0x000fe20000010000 */
[----:B------:R-:W-:-:S03]  /*2680*/  @P4 PRMT R152, RZ, 0x5410, R45 ;  /* 0x00005410ff984816 */ /* 0x000fc6000000002d */
[----:B------:R-:W-:-:S04]  /*2690*/  FMUL.FTZ R153, R214, R153 ;  /* 0x00000099d6997220 */ /* 0x000fc80000410000 */
[----:B------:R-:W-:Y:S02]  /*26a0*/  @P4 FADD.FTZ R153, R153, R152 ;  /* 0x0000009899994221 */ /* 0x000fe40000010000 */
.L_x_3390:
[----:B------:R-:W-:Y:S05]  /*26b0*/  BSYNC B0 ;  /* 0x0000000000007941 */ /* 0x000fea0003800000 */
.L_x_3388:
        /* <DEDUP_REMOVED lines=14> */
.L_x_3392:
[----:B------:R-:W-:-:S04]  /*27a0*/  ISETP.NE.AND P5, PT, R3, RZ, PT ;  /* 0x000000ff0300720c */ /* 0x000fc80003fa5270 */
[----:B------:R-:W-:-:S05]  /*27b0*/  FSEL R152, R157, RZ, !P5 ;  /* 0x000000ff9d987208 */ /* 0x000fca0006800000 */
[----:B------:R-:W-:Y:S01]  /*27c0*/  FFMA.FTZ R153, R11, R159, R152 ;  /* 0x0000009f0b997223 */ /* 0x000fe20000010098 */
[----:B------:R-:W-:-:S03]  /*27d0*/  @P4 PRMT R152, RZ, 0x7610, R45 ;  /* 0x00007610ff984816 */ /* 0x000fc6000000002d */
[----:B------:R-:W-:-:S04]  /*27e0*/  FADD.FTZ R153, R178, -R153 ;  /* 0x80000099b2997221 */ /* 0x000fc80000010000 */
[----:B------:R-:W-:-:S04]  /*27f0*/  FMUL.FTZ R153, R214, R153 ;  /* 0x00000099d6997220 */ /* 0x000fc80000410000 */
[----:B------:R-:W-:Y:S02]  /*2800*/  @P4 FADD.FTZ R153, R153, R152 ;  /* 0x0000009899994221 */ /* 0x000fe40000010000 */
.L_x_3393:
[----:B------:R-:W-:Y:S05]  /*2810*/  BSYNC B0 ;  /* 0x0000000000007941 */ /* 0x000fea0003800000 */
.L_x_3391:
        /* <DEDUP_REMOVED lines=14> */
.L_x_3395:
[----:B------:R-:W-:-:S04]  /*2900*/  ISETP.NE.AND P5, PT, R3, RZ, PT ;  /* 0x000000ff0300720c */ /* 0x000fc80003fa5270 */
[----:B------:R-:W-:-:S05]  /*2910*/  FSEL R152, R157, RZ, !P5 ;  /* 0x000000ff9d987208 */ /* 0x000fca0006800000 */
[----:B------:R-:W-:-:S04]  /*2920*/  FFMA.FTZ R152, R12, R159, R152 ;  /* 0x0000009f0c987223 */ /* 0x000fc80000010098 */
[----:B------:R-:W-:Y:S01]  /*2930*/  FADD.FTZ R153, R179, -R152 ;  /* 0x80000098b3997221 */ /* 0x000fe20000010000 */
[----:B------:R-:W-:-:S03]  /*2940*/  @P4 PRMT R152, RZ, 0x5410, R46 ;  /* 0x00005410ff984816 */ /* 0x000fc6000000002e */
[----:B------:R-:W-:-:S04]  /*2950*/  FMUL.FTZ R153, R214, R153 ;  /* 0x00000099d6997220 */ /* 0x000fc80000410000 */
[----:B------:R-:W-:Y:S02]  /*2960*/  @P4 FADD.FTZ R153, R153, R152 ;  /* 0x0000009899994221 */ /* 0x000fe40000010000 */
.L_x_3396:
[----:B------:R-:W-:Y:S05]  /*2970*/  BSYNC B0 ;  /* 0x0000000000007941 */ /* 0x000fea0003800000 */
.L_x_3394:
        /* <DEDUP_REMOVED lines=14> */
.L_x_3398:
[----:B------:R-:W-:-:S04]  /*2a60*/  ISETP.NE.AND P5, PT, R3, RZ, PT ;  /* 0x000000ff0300720c */ /* 0x000fc80003fa5270 */
[----:B------:R-:W-:-:S05]  /*2a70*/  FSEL R152, R157, RZ, !P5 ;  /* 0x000000ff9d987208 */ /* 0x000fca0006800000 */
[----:B------:R-:W-:Y:S01]  /*2a80*/  FFMA.FTZ R153, R13, R159, R152 ;  /* 0x0000009f0d997223 */ /* 0x000fe20000010098 */
[----:B------:R-:W-:-:S03]  /*2a90*/  @P4 PRMT R152, RZ, 0x7610, R46 ;  /* 0x00007610ff984816 */ /* 0x000fc6000000002e */
[----:B------:R-:W-:-:S04]  /*2aa0*/  FADD.FTZ R153, R180, -R153 ;  /* 0x80000099b4997221 */ /* 0x000fc80000010000 */
[----:B------:R-:W-:-:S04]  /*2ab0*/  FMUL.FTZ R153, R214, R153 ;  /* 0x00000099d6997220 */ /* 0x000fc80000410000 */
[----:B------:R-:W-:Y:S02]  /*2ac0*/  @P4 FADD.FTZ R153, R153, R152 ;  /* 0x0000009899994221 */ /* 0x000fe40000010000 */
.L_x_3399:
[----:B------:R-:W-:Y:S05]  /*2ad0*/  BSYNC B0 ;  /* 0x0000000000007941 */ /* 0x000fea0003800000 */
.L_x_3397:
        /* <DEDUP_REMOVED lines=14> */
.L_x_3401:
[----:B------:R-:W-:-:S04]  /*2bc0*/  ISETP.NE.AND P5, PT, R3, RZ, PT ;  /* 0x000000ff0300720c */ /* 0x000fc80003fa5270 */
[----:B------:R-:W-:-:S05]  /*2bd0*/  FSEL R152, R157, RZ, !P5 ;  /* 0x000000ff9d987208 */ /* 0x000fca0006800000 */
[----:B------:R-:W-:-:S04]  /*2be0*/  FFMA.FTZ R152, R14, R159, R152 ;  /* 0x0000009f0e987223 */ /* 0x000fc80000010098 */
[----:B------:R-:W-:Y:S01]  /*2bf0*/  FADD.FTZ R153, R181, -R152 ;  /* 0x80000098b5997221 */ /* 0x000fe20000010000 */
[----:B------:R-:W-:-:S03]  /*2c00*/  @P4 PRMT R152, RZ, 0x5410, R47 ;  /* 0x00005410ff984816 */ /* 0x000fc6000000002f */
[----:B------:R-:W-:-:S04]  /*2c10*/  FMUL.FTZ R153, R214, R153 ;  /* 0x00000099d6997220 */ /* 0x000fc80000410000 */
[----:B------:R-:W-:Y:S02]  /*2c20*/  @P4 FADD.FTZ R153, R153, R152 ;  /* 0x0000009899994221 */ /* 0x000fe40000010000 */
.L_x_3402:
[----:B------:R-:W-:Y:S05]  /*2c30*/  BSYNC B0 ;  /* 0x0000000000007941 */ /* 0x000fea0003800000 */
.L_x_3400:
        /* <DEDUP_REMOVED lines=14> */
.L_x_3404:
[----:B------:R-:W-:-:S04]  /*2d20*/  ISETP.NE.AND P5, PT, R3, RZ, PT ;  /* 0x000000ff0300720c */ /* 0x000fc80003fa5270 */
[----:B------:R-:W-:-:S05]  /*2d30*/  FSEL R152, R157, RZ, !P5 ;  /* 0x000000ff9d987208 */ /* 0x000fca0006800000 */
[----:B------:R-:W-:Y:S01]  /*2d40*/  FFMA.FTZ R153, R15, R159, R152 ;  /* 0x0000009f0f997223 */ /* 0x000fe20000010098 */
[----:B------:R-:W-:-:S03]  /*2d50*/  @P4 PRMT R152, RZ, 0x7610, R47 ;  /* 0x00007610ff984816 */ /* 0x000fc6000000002f */
[----:B------:R-:W-:-:S04]  /*2d60*/  FADD.FTZ R153, R182, -R153 ;  /* 0x80000099b6997221 */ /* 0x000fc80000010000 */
[----:B------:R-:W-:-:S04]  /*2d70*/  FMUL.FTZ R153, R214, R153 ;  /* 0x00000099d6997220 */ /* 0x000fc80000410000 */
[----:B------:R-:W-:Y:S02]  /*2d80*/  @P4 FADD.FTZ R153, R153, R152 ;  /* 0x0000009899994221 */ /* 0x000fe40000010000 */
.L_x_3405:
[----:B------:R-:W-:Y:S05]  /*2d90*/  BSYNC B0 ;  /* 0x0000000000007941 */ /* 0x000fea0003800000 */
.L_x_3403:
[----:B------:R-:W-:Y:S01]  /*2da0*/  @P3 FMUL.FTZ R152, R153, c[0x0][0x1ec] ;  /* 0x00007b0099983a20 */ /* 0x000fe20000410000 */
[----:B------:R-:W-:Y:S01]  /*2db0*/  @P3 LOP3.LUT P5, RZ, R197, 0xff000000, RZ, 0xc0, !PT ;  /* 0xff000000c5ff3812 */ /* 0x000fe200078ac0ff */
[----:B------:R-:W-:Y:S01]  /*2dc0*/  @P3 IMAD.MOV.U32 R161, RZ, RZ, 0x10 ;  /* 0x00000010ffa13424 */ /* 0x000fe200078e00ff */
[----:B------:R-:W-:Y:S01]  /*2dd0*/  @P0 MOV R155, 0x10 ;  /* 0x00000010009b0802 */ /* 0x000fe20000000f00 */
[----:B------:R-:W-:Y:S01]  /*2de0*/  @P3 FMUL.FTZ R152, R152, c[0x0][0x1e8] ;  /* 0x00007a0098983a20 */ /* 0x000fe20000410000 */
[----:B------:R-:W-:Y:S01]  /*2df0*/  @P0 F2FP.BF16.PACK_AB R158, RZ, R153 ;  /* 0x00000099ff9e023e */ /* 0x000fe200000010ff */
[----:B------:R-:W-:Y:S03]  /*2e00*/  BSSY B0, `(.L_x_3406) ;  /* 0x0000015000007945 */ /* 0x000fe60003800000 */
[----:B------:R-:W-:Y:S01]  /*2e10*/  @P3 FSEL R154, R152, RZ, P5 ;  /* 0x000000ff989a3208 */ /* 0x000fe20002800000 */
[----:B------:R-:W-:Y:S01]  /*2e20*/  @P0 IMAD.WIDE.U32 R152, R220, R155, c[0x0][0x258] ;  /* 0x00009600dc980625 */ /* 0x000fe200078e009b */
[----:B------:R-:W-:-:S02]  /*2e30*/  @P0 PRMT R147, R147, 0x5410, R158 ;  /* 0x0000541093930816 */ /* 0x000fc4000000009e */
[----:B------:R-:W-:Y:S01]  /*2e40*/  @P3 F2FP.BF16.PACK_AB R160, RZ, R154 ;  /* 0x0000009affa0323e */ /* 0x000fe200000010ff */
[----:B------:R-:W-:Y:S02]  /*2e50*/  @P3 IMAD.WIDE.U32 R154, R156, R161, c[0x0][0x248] ;  /* 0x000092009c9a3625 */ /* 0x000fe400078e00a1 */
[----:B------:R0:W-:Y:S01]  /*2e60*/  @P0 STG.E.128 [R152.64], R144 ;  /* 0x0000009098000986 */ /* 0x0001e2000c101d04 */
[----:B------:R-:W-:-:S05]  /*2e70*/  @P3 PRMT R151, R151, 0x5410, R160 ;  /* 0x0000541097973816 */ /* 0x000fca00000000a0 */
[----:B------:R0:W-:Y:S01]  /*2e80*/  @P3 STG.E.128 [R154.64], R148 ;  /* 0x000000949a003986 */ /* 0x0001e2000c101d04 */
[----:B------:R-:W-:Y:S05]  /*2e90*/  @P2 BRA `(.L_x_3407) ;  /* 0x0000004000002947 */ /* 0x000fea0003800000 */
[----:B0-----:R-:W-:Y:S01]  /*2ea0*/  HFMA2.MMA R153, -RZ, RZ, 0, 0 ;  /* 0x00000000ff997435 */ /* 0x001fe200000001ff */
[----:B------:R-:W-:Y:S05]  /*2eb0*/  @!P4 BRA `(.L_x_3408) ;  /* 0x000000900000c947 */ /* 0x000fea0003800000 */
[----:B------:R-:W-:Y:S01]  /*2ec0*/  PRMT R153, RZ, 0x5410, R40 ;  /* 0x00005410ff997816 */ /* 0x000fe20000000028 */
[----:B------:R-:W-:Y:S05]  /*2ed0*/  BRA `(.L_x_3408) ;  /* 0x0000007000007947 */ /* 0x000fea0003800000 */
.L_x_3407:
[----:B------:R-:W-:-:S04]  /*2ee0*/  ISETP.NE.AND P5, PT, R3, RZ, PT ;  /* 0x000000ff0300720c */ /* 0x000fc80003fa5270 */
[----:B0-----:R-:W-:-:S05]  /*2ef0*/  FSEL R152, R157, RZ, !P5 ;  /* 0x000000ff9d987208 */ /* 0x001fca0006800000 */
[----:B------:R-:W-:-:S04]  /*2f00*/  FFMA.FTZ R152, R16, R159, R152 ;  /* 0x0000009f10987223 */ /* 0x000fc80000010098 */
[----:B------:R-:W-:Y:S01]  /*2f10*/  FADD.FTZ R153, R183, -R152 ;  /* 0x80000098b7997221 */ /* 0x000fe20000010000 */
[----:B------:R-:W-:-:S03]  /*2f20*/  @P4 PRMT R152, RZ, 0x5410, R40 ;  /* 0x00005410ff984816 */ /* 0x000fc60000000028 */
[----:B------:R-:W-:-:S04]  /*2f30*/  FMUL.FTZ R153, R214, R153 ;  /* 0x00000099d6997220 */ /* 0x000fc80000410000 */
[----:B------:R-:W-:Y:S02]  /*2f40*/  @P4 FADD.FTZ R153, R153, R152 ;  /* 0x0000009899994221 */ /* 0x000fe40000010000 */
.L_x_3408:
[----:B------:R-:W-:Y:S05]  /*2f50*/  BSYNC B0 ;  /* 0x0000000000007941 */ /* 0x000fea0003800000 */
.L_x_3406:
        /* <DEDUP_REMOVED lines=14> */
.L_x_3410:
[----:B------:R-:W-:-:S04]  /*3040*/  ISETP.NE.AND P5, PT, R3, RZ, PT ;  /* 0x000000ff0300720c */ /* 0x000fc80003fa5270 */
[----:B------:R-:W-:-:S05]  /*3050*/  FSEL R152, R157, RZ, !P5 ;  /* 0x000000ff9d987208 */ /* 0x000fca0006800000 */
[----:B------:R-:W-:Y:S01]  /*3060*/  FFMA.FTZ R153, R17, R159, R152 ;  /* 0x0000009f11997223 */ /* 0x000fe20000010098 */
[----:B------:R-:W-:-:S03]  /*3070*/  @P4 PRMT R152, RZ, 0x7610, R40 ;  /* 0x00007610ff984816 */ /* 0x000fc60000000028 */
[----:B------:R-:W-:-:S04]  /*3080*/  FADD.FTZ R153, R184, -R153 ;  /* 0x80000099b8997221 */ /* 0x000fc80000010000 */
[----:B------:R-:W-:-:S04]  /*3090*/  FMUL.FTZ R153, R214, R153 ;  /* 0x00000099d6997220 */ /* 0x000fc80000410000 */
[----:B------:R-:W-:Y:S02]  /*30a0*/  @P4 FADD.FTZ R153, R153, R152 ;  /* 0x0000009899994221 */ /* 0x000fe40000010000 */
.L_x_3411:
[----:B------:R-:W-:Y:S05]  /*30b0*/  BSYNC B0 ;  /* 0x0000000000007941 */ /* 0x000fea0003800000 */
.L_x_3409:
        /* <DEDUP_REMOVED lines=14> */
.L_x_3413:
[----:B------:R-:W-:-:S04]  /*31a0*/  ISETP.NE.AND P5, PT, R3, RZ, PT ;  /* 0x000000ff0300720c */ /* 0x000fc80003fa5270 */
[----:B------:R-:W-:-:S05]  /*31b0*/  FSEL R152, R157, RZ, !P5 ;  /* 0x000000ff9d987208 */ /* 0x000fca0006800000 */
[----:B------:R-:W-:-:S04]  /*31c0*/  FFMA.FTZ R152, R18, R159, R152 ;  /* 0x0000009f12987223 */ /* 0x000fc80000010098 */
[----:B------:R-:W-:Y:S01]  /*31d0*/  FADD.FTZ R153, R185, -R152 ;  /* 0x80000098b9997221 */ /* 0x000fe20000010000 */
[----:B------:R-:W-:-:S03]  /*31e0*/  @P4 PRMT R152, RZ, 0x5410, R41 ;  /* 0x00005410ff984816 */ /* 0x000fc60000000029 */
[----:B------:R-:W-:-:S04]  /*31f0*/  FMUL.FTZ R153, R214, R153 ;  /* 0x00000099d6997220 */ /* 0x000fc80000410000 */
[----:B------:R-:W-:Y:S02]  /*3200*/  @P4 FADD.FTZ R153, R153, R152 ;  /* 0x0000009899994221 */ /* 0x000fe40000010000 */
.L_x_3414:
[----:B------:R-:W-:Y:S05]  /*3210*/  BSYNC B0 ;  /* 0x0000000000007941 */ /* 0x000fea0003800000 */
.L_x_3412:
        /* <DEDUP_REMOVED lines=14> */
.L_x_3416:
[----:B------:R-:W-:-:S04]  /*3300*/  ISETP.NE.AND P5, PT, R3, RZ, PT ;  /* 0x000000ff0300720c */ /* 0x000fc80003fa5270 */
[----:B------:R-:W-:-:S05]  /*3310*/  FSEL R152, R157, RZ, !P5 ;  /* 0x000000ff9d987208 */ /* 0x000fca0006800000 */
[----:B------:R-:W-:Y:S01]  /*3320*/  FFMA.FTZ R153, R19, R159, R152 ;  /* 0x0000009f13997223 */ /* 0x000fe20000010098 */
[----:B------:R-:W-:-:S03]  /*3330*/  @P4 PRMT R152, RZ, 0x7610, R41 ;  /* 0x00007610ff984816 */ /* 0x000fc60000000029 */
[----:B------:R-:W-:-:S04]  /*3340*/  FADD.FTZ R153, R186, -R153 ;  /* 0x80000099ba997221 */ /* 0x000fc80000010000 */
[----:B------:R-:W-:-:S04]  /*3350*/  FMUL.FTZ R153, R214, R153 ;  /* 0x00000099d6997220 */ /* 0x000fc80000410000 */
[----:B------:R-:W-:Y:S02]  /*3360*/  @P4 FADD.FTZ R153, R153, R152 ;  /* 0x0000009899994221 */ /* 0x000fe40000010000 */
.L_x_3417:
[----:B------:R-:W-:Y:S05]  /*3370*/  BSYNC B0 ;  /* 0x0000000000007941 */ /* 0x000fea0003800000 */
.L_x_3415:
        /* <DEDUP_REMOVED lines=14> */
.L_x_3419:
[----:B------:R-:W-:-:S04]  /*3460*/  ISETP.NE.AND P5, PT, R3, RZ, PT ;  /* 0x000000ff0300720c */ /* 0x000fc80003fa5270 */
[----:B------:R-:W-:-:S05]  /*3470*/  FSEL R152, R157, RZ, !P5 ;  /* 0x000000ff9d987208 */ /* 0x000fca0006800000 */
[----:B------:R-:W-:-:S04]  /*3480*/  FFMA.FTZ R152, R20, R159, R152 ;  /* 0x0000009f14987223 */ /* 0x000fc80000010098 */
[----:B------:R-:W-:Y:S01]  /*3490*/  FADD.FTZ R153, R187, -R152 ;  /* 0x80000098bb997221 */ /* 0x000fe20000010000 */
[----:B------:R-:W-:-:S03]  /*34a0*/  @P4 PRMT R152, RZ, 0x5410, R42 ;  /* 0x00005410ff984816 */ /* 0x000fc6000000002a */
[----:B------:R-:W-:-:S04]  /*34b0*/  FMUL.FTZ R153, R214, R153 ;  /* 0x00000099d6997220 */ /* 0x000fc80000410000 */
[----:B------:R-:W-:Y:S02]  /*34c0*/  @P4 FADD.FTZ R153, R153, R152 ;  /* 0x0000009899994221 */ /* 0x000fe40000010000 */
.L_x_3420:
[----:B------:R-:W-:Y:S05]  /*34d0*/  BSYNC B0 ;  /* 0x0000000000007941 */ /* 0x000fea0003800000 */
.L_x_3418:
        /* <DEDUP_REMOVED lines=14> */
.L_x_3422:
[----:B------:R-:W-:-:S04]  /*35c0*/  ISETP.NE.AND P5, PT, R3, RZ, PT ;  /* 0x000000ff0300720c */ /* 0x000fc80003fa5270 */
[----:B------:R-:W-:-:S05]  /*35d0*/  FSEL R152, R157, RZ, !P5 ;  /* 0x000000ff9d987208 */ /* 0x000fca0006800000 */
[----:B------:R-:W-:Y:S01]  /*35e0*/  FFMA.FTZ R153, R21, R159, R152 ;  /* 0x0000009f15997223 */ /* 0x000fe20000010098 */
[----:B------:R-:W-:-:S03]  /*35f0*/  @P4 PRMT R152, RZ, 0x7610, R42 ;  /* 0x00007610ff984816 */ /* 0x000fc6000000002a */
[----:B------:R-:W-:-:S04]  /*3600*/  FADD.FTZ R153, R188, -R153 ;  /* 0x80000099bc997221 */ /* 0x000fc80000010000 */
[----:B------:R-:W-:-:S04]  /*3610*/  FMUL.FTZ R153, R214, R153 ;  /* 0x00000099d6997220 */ /* 0x000fc80000410000 */
[----:B------:R-:W-:Y:S02]  /*3620*/  @P4 FADD.FTZ R153, R153, R152 ;  /* 0x0000009899994221 */ /* 0x000fe40000010000 */
.L_x_3423:
[----:B------:R-:W-:Y:S05]  /*3630*/  BSYNC B0 ;  /* 0x0000000000007941 */ /* 0x000fea0003800000 */
.L_x_3421:
        /* <DEDUP_REMOVED lines=14> */
.L_x_3425:
[----:B------:R-:W-:-:S04]  /*3720*/  ISETP.NE.AND P5, PT, R3, RZ, PT ;  /* 0x000000ff0300720c */ /* 0x000fc80003fa5270 */
[----:B------:R-:W-:-:S05]  /*3730*/  FSEL R152, R157, RZ, !P5 ;  /* 0x000000ff9d987208 */ /* 0x000fca0006800000 */
[----:B------:R-:W-:-:S04]  /*3740*/  FFMA.FTZ R152, R22, R159, R152 ;  /* 0x0000009f16987223 */ /* 0x000fc80000010098 */
[----:B------:R-:W-:Y:S01]  /*3750*/  FADD.FTZ R153, R189, -R152 ;  /* 0x80000098bd997221 */ /* 0x000fe20000010000 */
[----:B------:R-:W-:-:S03]  /*3760*/  @P4 PRMT R152, RZ, 0x5410, R43 ;  /* 0x00005410ff984816 */ /* 0x000fc6000000002b */
[----:B------:R-:W-:-:S04]  /*3770*/  FMUL.FTZ R153, R214, R153 ;  /* 0x00000099d6997220 */ /* 0x000fc80000410000 */
[----:B------:R-:W-:Y:S02]  /*3780*/  @P4 FADD.FTZ R153, R153, R152 ;  /* 0x0000009899994221 */ /* 0x000fe40000010000 */
.L_x_3426:
[----:B------:R-:W-:Y:S05]  /*3790*/  BSYNC B0 ;  /* 0x0000000000007941 */ /* 0x000fea0003800000 */
.L_x_3424:
        /* <DEDUP_REMOVED lines=14> */
.L_x_3428:
[----:B------:R-:W-:-:S04]  /*3880*/  ISETP.NE.AND P5, PT, R3, RZ, PT ;  /* 0x000000ff0300720c */ /* 0x000fc80003fa5270 */
[----:B------:R-:W-:-:S05]  /*3890*/  FSEL R152, R157, RZ, !P5 ;  /* 0x000000ff9d987208 */ /* 0x000fca0006800000 */
[----:B------:R-:W-:Y:S01]  /*38a0*/  FFMA.FTZ R153, R23, R159, R152 ;  /* 0x0000009f17997223 */ /* 0x000fe20000010098 */
[----:B------:R-:W-:-:S03]  /*38b0*/  @P4 PRMT R152, RZ, 0x7610, R43 ;  /* 0x00007610ff984816 */ /* 0x000fc6000000002b */
[----:B------:R-:W-:-:S04]  /*38c0*/  FADD.FTZ R153, R198, -R153 ;  /* 0x80000099c6997221 */ /* 0x000fc80000010000 */
[----:B------:R-:W-:-:S04]  /*38d0*/  FMUL.FTZ R153, R214, R153 ;  /* 0x00000099d6997220 */ /* 0x000fc80000410000 */
[----:B------:R-:W-:Y:S02]  /*38e0*/  @P4 FADD.FTZ R153, R153, R152 ;  /* 0x0000009899994221 */ /* 0x000fe40000010000 */
.L_x_3429:
[----:B------:R-:W-:Y:S05]  /*38f0*/  BSYNC B0 ;  /* 0x0000000000007941 */ /* 0x000fea0003800000 */
.L_x_3427:
[----:B------:R-:W-:Y:S01]  /*3900*/  @P3 FMUL.FTZ R152, R153, c[0x0][0x1ec] ;  /* 0x00007b0099983a20 */ /* 0x000fe20000410000 */
[----:B------:R-:W-:Y:S01]  /*3910*/  @P3 LOP3.LUT P5, RZ, R195, 0xff000000, RZ, 0xc0, !PT ;  /* 0xff000000c3ff3812 */ /* 0x000fe200078ac0ff */
[----:B------:R-:W-:Y:S01]  /*3920*/  @P0 IMAD.MOV.U32 R161, RZ, RZ, 0x10 ;  /* 0x00000010ffa10424 */ /* 0x000fe200078e00ff */
[----:B------:R-:W-:Y:S01]  /*3930*/  @P3 IADD3 R155, R156, 0x100, RZ ;  /* 0x000001009c9b3810 */ /* 0x000fe20007ffe0ff */
[----:B------:R-:W-:Y:S01]  /*3940*/  @P3 FMUL.FTZ R152, R152, c[0x0][0x1e8] ;  /* 0x00007a0098983a20 */ /* 0x000fe20000410000 */
[----:B------:R-:W-:Y:S01]  /*3950*/  @P3 MOV R162, 0x10 ;  /* 0x0000001000a23802 */ /* 0x000fe20000000f00 */
[----:B------:R-:W-:Y:S01]  /*3960*/  BSSY B0, `(.L_x_3430) ;  /* 0x0000016000007945 */ /* 0x000fe20003800000 */
[----:B------:R-:W-:Y:S02]  /*3970*/  @P0 F2FP.BF16.PACK_AB R158, RZ, R153 ;  /* 0x00000099ff9e023e */ /* 0x000fe400000010ff */
        /* <DEDUP_REMOVED lines=13> */
.L_x_3431:
[----:B------:R-:W-:-:S04]  /*3a50*/  ISETP.NE.AND P5, PT, R3, RZ, PT ;  /* 0x000000ff0300720c */ /* 0x000fc80003fa5270 */
[----:B0-----:R-:W-:-:S05]  /*3a60*/  FSEL R152, R157, RZ, !P5 ;  /* 0x000000ff9d987208 */ /* 0x001fca0006800000 */
[----:B------:R-:W-:-:S04]  /*3a70*/  FFMA.FTZ R152, R24, R159, R152 ;  /* 0x0000009f18987223 */ /* 0x000fc80000010098 */
[----:B------:R-:W-:Y:S01]  /*3a80*/  FADD.FTZ R153, R199, -R152 ;  /* 0x80000098c7997221 */ /* 0x000fe20000010000 */
[----:B------:R-:W-:-:S03]  /*3a90*/  @P4 PRMT R152, RZ, 0x5410, R36 ;  /* 0x00005410ff984816 */ /* 0x000fc60000000024 */
[----:B------:R-:W-:-:S04]  /*3aa0*/  FMUL.FTZ R153, R214, R153 ;  /* 0x00000099d6997220 */ /* 0x000fc80000410000 */
[----:B------:R-:W-:Y:S02]  /*3ab0*/  @P4 FADD.FTZ R153, R153, R152 ;  /* 0x0000009899994221 */ /* 0x000fe40000010000 */
.L_x_3432:
[----:B------:R-:W-:Y:S05]  /*3ac0*/  BSYNC B0 ;  /* 0x0000000000007941 */ /* 0x000fea0003800000 */
.L_x_3430:
        /* <DEDUP_REMOVED lines=14> */
.L_x_3434:
[----:B------:R-:W-:-:S04]  /*3bb0*/  ISETP.NE.AND P5, PT, R3, RZ, PT ;  /* 0x000000ff0300720c */ /* 0x000fc80003fa5270 */
[----:B------:R-:W-:-:S05]  /*3bc0*/  FSEL R152, R157, RZ, !P5 ;  /* 0x000000ff9d987208 */ /* 0x000fca0006800000 */
[----:B------:R-:W-:Y:S01]  /*3bd0*/  FFMA.FTZ R153, R25, R159, R152 ;  /* 0x0000009f19997223 */ /* 0x000fe20000010098 */
[----:B------:R-:W-:-:S03]  /*3be0*/  @P4 PRMT R152, RZ, 0x7610, R36 ;  /* 0x00007610ff984816 */ /* 0x000fc60000000024 */
[----:B------:R-:W-:-:S04]  /*3bf0*/  FADD.FTZ R153, R200, -R153 ;  /* 0x80000099c8997221 */ /* 0x000fc80000010000 */
[----:B------:R-:W-:-:S04]  /*3c00*/  FMUL.FTZ R153, R214, R153 ;  /* 0x00000099d6997220 */ /* 0x000fc80000410000 */
[----:B------:R-:W-:Y:S02]  /*3c10*/  @P4 FADD.FTZ R153, R153, R152 ;  /* 0x0000009899994221 */ /* 0x000fe40000010000 */
.L_x_3435:
[----:B------:R-:W-:Y:S05]  /*3c20*/  BSYNC B0 ;  /* 0x0000000000007941 */ /* 0x000fea0003800000 */
.L_x_3433:
        /* <DEDUP_REMOVED lines=14> */
.L_x_3437:
[----:B------:R-:W-:-:S04]  /*3d10*/  ISETP.NE.AND P5, PT, R3, RZ, PT ;  /* 0x000000ff0300720c */ /* 0x000fc80003fa5270 */
[----:B------:R-:W-:-:S05]  /*3d20*/  FSEL R152, R157, RZ, !P5 ;  /* 0x000000ff9d987208 */ /* 0x000fca0006800000 */
[----:B------:R-:W-:-:S04]  /*3d30*/  FFMA.FTZ R152, R26, R159, R152 ;  /* 0x0000009f1a987223 */ /* 0x000fc80000010098 */
[----:B------:R-:W-:Y:S01]  /*3d40*/  FADD.FTZ R153, R201, -R152 ;  /* 0x80000098c9997221 */ /* 0x000fe20000010000 */
[----:B------:R-:W-:-:S03]  /*3d50*/  @P4 PRMT R152, RZ, 0x5410, R37 ;  /* 0x00005410ff984816 */ /* 0x000fc60000000025 */
[----:B------:R-:W-:-:S04]  /*3d60*/  FMUL.FTZ R153, R214, R153 ;  /* 0x00000099d6997220 */ /* 0x000fc80000410000 */
[----:B------:R-:W-:Y:S02]  /*3d70*/  @P4 FADD.FTZ R153, R153, R152 ;  /* 0x0000009899994221 */ /* 0x000fe40000010000 */
.L_x_3438:
[----:B------:R-:W-:Y:S05]  /*3d80*/  BSYNC B0 ;  /* 0x0000000000007941 */ /* 0x000fea0003800000 */
.L_x_3436:
        /* <DEDUP_REMOVED lines=14> */
.L_x_3440:
[----:B------:R-:W-:-:S04]  /*3e70*/  ISETP.NE.AND P5, PT, R3, RZ, PT ;  /* 0x000000ff0300720c */ /* 0x000fc80003fa5270 */
[----:B------:R-:W-:-:S05]  /*3e80*/  FSEL R152, R157, RZ, !P5 ;  /* 0x000000ff9d987208 */ /* 0x000fca0006800000 */
[----:B------:R-:W-:Y:S01]  /*3e90*/  FFMA.FTZ R153, R27, R159, R152 ;  /* 0x0000009f1b997223 */ /* 0x000fe20000010098 */
[----:B------:R-:W-:-:S03]  /*3ea0*/  @P4 PRMT R152, RZ, 0x7610, R37 ;  /* 0x00007610ff984816 */ /* 0x000fc60000000025 */
[----:B------:R-:W-:-:S04]  /*3eb0*/  FADD.FTZ R153, R202, -R153 ;  /* 0x80000099ca997221 */ /* 0x000fc80000010000 */
[----:B------:R-:W-:-:S04]  /*3ec0*/  FMUL.FTZ R153, R214, R153 ;  /* 0x00000099d6997220 */ /* 0x000fc80000410000 */
[----:B------:R-:W-:Y:S02]  /*3ed0*/  @P4 FADD.FTZ R153, R153, R152 ;  /* 0x0000009899994221 */ /* 0x000fe40000010000 */
.L_x_3441:
[----:B------:R-:W-:Y:S05]  /*3ee0*/  BSYNC B0 ;  /* 0x0000000000007941 */ /* 0x000fea0003800000 */
.L_x_3439:
        /* <DEDUP_REMOVED lines=14> */
.L_x_3443:
[----:B------:R-:W-:-:S04]  /*3fd0*/  ISETP.NE.AND P5, PT, R3, RZ, PT ;  /* 0x000000ff0300720c */ /* 0x000fc80003fa5270 */
[----:B------:R-:W-:-:S05]  /*3fe0*/  FSEL R152, R157, RZ, !P5 ;  /* 0x000000ff9d987208 */ /* 0x000fca0006800000 */
[----:B------:R-:W-:-:S04]  /*3ff0*/  FFMA.FTZ R152, R28, R159, R152 ;  /* 0x0000009f1c987223 */ /* 0x000fc80000010098 */
[----:B------:R-:W-:Y:S01]  /*4000*/  FADD.FTZ R153, R203, -R152 ;  /* 0x80000098cb997221 */ /* 0x000fe20000010000 */
[----:B------:R-:W-:-:S03]  /*4010*/  @P4 PRMT R152, RZ, 0x5410, R38 ;  /* 0x00005410ff984816 */ /* 0x000fc60000000026 */
[----:B------:R-:W-:-:S04]  /*4020*/  FMUL.FTZ R153, R214, R153 ;  /* 0x00000099d6997220 */ /* 0x000fc80000410000 */
[----:B------:R-:W-:Y:S02]  /*4030*/  @P4 FADD.FTZ R153, R153, R152 ;  /* 0x0000009899994221 */ /* 0x000fe40000010000 */
.L_x_3444:
[----:B------:R-:W-:Y:S05]  /*4040*/  BSYNC B0 ;  /* 0x0000000000007941 */ /* 0x000fea0003800000 */
.L_x_3442:
        /* <DEDUP_REMOVED lines=14> */
.L_x_3446:
[----:B------:R-:W-:-:S04]  /*4130*/  ISETP.NE.AND P5, PT, R3, RZ, PT ;  /* 0x000000ff0300720c */ /* 0x000fc80003fa5270 */
[----:B------:R-:W-:-:S05]  /*4140*/  FSEL R152, R157, RZ, !P5 ;  /* 0x000000ff9d987208 */ /* 0x000fca0006800000 */
[----:B------:R-:W-:-:S04]  /*4150*/  FFMA.FTZ R152, R30, R159, R152 ;  /* 0x0000009f1e987223 */ /* 0x000fc80000010098 */
[----:B------:R-:W-:Y:S01]  /*4160*/  FADD.FTZ R153, R205, -R152 ;  /* 0x80000098cd997221 */ /* 0x000fe20000010000 */
[----:B------:R-:W-:-:S03]  /*4170*/  @P4 PRMT R152, RZ, 0x7610, R38 ;  /* 0x00007610ff984816 */ /* 0x000fc60000000026 */
[----:B------:R-:W-:-:S04]  /*4180*/  FMUL.FTZ R153, R214, R153 ;  /* 0x00000099d6997220 */ /* 0x000fc80000410000 */
[----:B------:R-:W-:Y:S02]  /*4190*/  @P4 FADD.FTZ R153, R153, R152 ;  /* 0x0000009899994221 */ /* 0x000fe40000010000 */
.L_x_3447:
[----:B------:R-:W-:Y:S05]  /*41a0*/  BSYNC B0 ;  /* 0x0000000000007941 */ /* 0x000fea0003800000 */
.L_x_3445:
        /* <DEDUP_REMOVED lines=14> */
.L_x_3449:
[----:B------:R-:W-:-:S04]  /*4290*/  ISETP.NE.AND P5, PT, R3, RZ, PT ;  /* 0x000000ff0300720c */ /* 0x000fc80003fa5270 */
[----:B------:R-:W-:-:S05]  /*42a0*/  FSEL R152, R157, RZ, !P5 ;  /* 0x000000ff9d987208 */ /* 0x000fca0006800000 */
[----:B------:R-:W-:Y:S01]  /*42b0*/  FFMA.FTZ R153, R29, R159, R152 ;  /* 0x0000009f1d997223 */ /* 0x000fe20000010098 */
[----:B------:R-:W-:-:S03]  /*42c0*/  @P4 PRMT R152, RZ, 0x5410, R39 ;  /* 0x00005410ff984816 */ /* 0x000fc60000000027 */
[----:B------:R-:W-:-:S04]  /*42d0*/  FADD.FTZ R153, R204, -R153 ;  /* 0x80000099cc997221 */ /* 0x000fc80000010000 */
[----:B------:R-:W-:-:S04]  /*42e0*/  FMUL.FTZ R153, R214, R153 ;  /* 0x00000099d6997220 */ /* 0x000fc80000410000 */
[----:B------:R-:W-:Y:S02]  /*42f0*/  @P4 FADD.FTZ R153, R153, R152 ;  /* 0x0000009899994221 */ /* 0x000fe40000010000 */
.L_x_3450:
[----:B------:R-:W-:Y:S05]  /*4300*/  BSYNC B0 ;  /* 0x0000000000007941 */ /* 0x000fea0003800000 */
.L_x_3448:
        /* <DEDUP_REMOVED lines=14> */
.L_x_3452:
[----:B------:R-:W-:-:S04]  /*43f0*/  ISETP.NE.AND P5, PT, R3, RZ, PT ;  /* 0x000000ff0300720c */ /* 0x000fc80003fa5270 */
[----:B------:R-:W-:-:S05]  /*4400*/  FSEL R152, R157, RZ, !P5 ;  /* 0x000000ff9d987208 */ /* 0x000fca0006800000 */
[----:B------:R-:W-:-:S04]  /*4410*/  FFMA.FTZ R152, R168, R159, R152 ;  /* 0x0000009fa8987223 */ /* 0x000fc80000010098 */
[----:B------:R-:W-:Y:S01]  /*4420*/  FADD.FTZ R153, R209, -R152 ;  /* 0x80000098d1997221 */ /* 0x000fe20000010000 */
[----:B------:R-:W-:-:S03]  /*4430*/  @P4 PRMT R152, RZ, 0x7610, R39 ;  /* 0x00007610ff984816 */ /* 0x000fc60000000027 */
[----:B------:R-:W-:-:S04]  /*4440*/  FMUL.FTZ R153, R214, R153 ;  /* 0x00000099d6997220 */ /* 0x000fc80000410000 */
[----:B------:R-:W-:Y:S02]  /*4450*/  @P4 FADD.FTZ R153, R153, R152 ;  /* 0x0000009899994221 */ /* 0x000fe40000010000 */
.L_x_3453:
[----:B------:R-:W-:Y:S05]  /*4460*/  BSYNC B0 ;  /* 0x0000000000007941 */ /* 0x000fea0003800000 */
.L_x_3451:
[----:B------:R-:W-:Y:S01]  /*4470*/  @P3 FMUL.FTZ R152, R153, c[0x0][0x1ec] ;  /* 0x00007b0099983a20 */ /* 0x000fe20000410000 */
[----:B------:R-:W-:Y:S01]  /*4480*/  @P3 LOP3.LUT P5, RZ, R193, 0xff000000, RZ, 0xc0, !PT ;  /* 0xff000000c1ff3812 */ /* 0x000fe200078ac0ff */
[----:B------:R-:W-:Y:S01]  /*4490*/  BSSY B0, `(.L_x_3454) ;  /* 0x000001a000007945 */ /* 0x000fe20003800000 */
[----:B------:R-:W-:Y:S01]  /*44a0*/  @P0 MOV R160, 0x10 ;  /* 0x0000001000a00802 */ /* 0x000fe20000000f00 */
[----:B------:R-:W-:Y:S01]  /*44b0*/  @P3 FMUL.FTZ R152, R152, c[0x0][0x1e8] ;  /* 0x00007a0098983a20 */ /* 0x000fe20000410000 */
[----:B------:R-:W-:Y:S02]  /*44c0*/  @P0 F2FP.BF16.PACK_AB R158, RZ, R153 ;  /* 0x00000099ff9e023e */ /* 0x000fe400000010ff */
[----:B------:R-:W-:Y:S02]  /*44d0*/  @P3 IADD3 R155, R156, 0x200, RZ ;  /* 0x000002009c9b3810 */ /* 0x000fe40007ffe0ff */
[----:B------:R-:W-:Y:S01]  /*44e0*/  @P3 FSEL R154, R152, RZ, P5 ;  /* 0x000000ff989a3208 */ /* 0x000fe20002800000 */
[----:B------:R-:W-:Y:S01]  /*44f0*/  @P0 IMAD.WIDE.U32 R152, R217, R160, c[0x0][0x258] ;  /* 0x00009600d9980625 */ /* 0x000fe200078e00a0 */
[----:B------:R-:W-:-:S02]  /*4500*/  @P3 MOV R162, 0x10 ;  /* 0x0000001000a23802 */ /* 0x000fc40000000f00 */
[----:B------:R-:W-:Y:S02]  /*4510*/  @P3 F2FP.BF16.PACK_AB R160, RZ, R154 ;  /* 0x0000009affa0323e */ /* 0x000fe400000010ff */
[----:B------:R-:W-:Y:S01]  /*4520*/  @P0 PRMT R147, R147, 0x5410, R158 ;  /* 0x0000541093930816 */ /* 0x000fe2000000009e */
[----:B------:R-:W-:Y:S01]  /*4530*/  @P3 IMAD.WIDE.U32 R154, R155, R162, c[0x0][0x248] ;  /* 0x000092009b9a3625 */ /* 0x000fe200078e00a2 */
[----:B------:R-:W-:-:S03]  /*4540*/  @P3 PRMT R151, R151, 0x5410, R160 ;  /* 0x0000541097973816 */ /* 0x000fc600000000a0 */
[----:B------:R0:W-:Y:S04]  /*4550*/  @P0 STG.E.128 [R152.64], R144 ;  /* 0x0000009098000986 */ /* 0x0001e8000c101d04 */
[----:B------:R0:W-:Y:S01]  /*4560*/  @P3 STG.E.128 [R154.64], R148 ;  /* 0x000000949a003986 */ /* 0x0001e2000c101d04 */
[----:B------:R-:W-:Y:S05]  /*4570*/  @P2 BRA `(.L_x_3455) ;  /* 0x0000004000002947 */ /* 0x000fea0003800000 */
[----:B0-----:R-:W-:Y:S01]  /*4580*/  IMAD.MOV.U32 R153, RZ, RZ, RZ ;  /* 0x000000ffff997224 */ /* 0x001fe200078e00ff */
[----:B------:R-:W-:Y:S05]  /*4590*/  @!P4 BRA `(.L_x_3456) ;  /* 0x000000900000c947 */ /* 0x000fea0003800000 */
[----:B------:R-:W-:Y:S01]  /*45a0*/  PRMT R153, RZ, 0x5410, R32 ;  /* 0x00005410ff997816 */ /* 0x000fe20000000020 */
[----:B------:R-:W-:Y:S05]  /*45b0*/  BRA `(.L_x_3456) ;  /* 0x0000007000007947 */ /* 0x000fea0003800000 */
.L_x_3455:
[----:B------:R-:W-:-:S04]  /*45c0*/  ISETP.NE.AND P5, PT, R3, RZ, PT ;  /* 0x000000ff0300720c */ /* 0x000fc80003fa5270 */
[----:B0-----:R-:W-:-:S05]  /*45d0*/  FSEL R152, R157, RZ, !P5 ;  /* 0x000000ff9d987208 */ /* 0x001fca0006800000 */
[----:B------:R-:W-:Y:S01]  /*45e0*/  FFMA.FTZ R153, R31, R159, R152 ;  /* 0x0000009f1f997223 */ /* 0x000fe20000010098 */
[----:B------:R-:W-:-:S03]  /*45f0*/  @P4 PRMT R152, RZ, 0x5410, R32 ;  /* 0x00005410ff984816 */ /* 0x000fc60000000020 */
[----:B------:R-:W-:-:S04]  /*4600*/  FADD.FTZ R153, R208, -R153 ;  /* 0x80000099d0997221 */ /* 0x000fc80000010000 */
[----:B------:R-:W-:-:S04]  /*4610*/  FMUL.FTZ R153, R214, R153 ;  /* 0x00000099d6997220 */ /* 0x000fc80000410000 */
[----:B------:R-:W-:Y:S02]  /*4620*/  @P4 FADD.FTZ R153, R153, R152 ;  /* 0x0000009899994221 */ /* 0x000fe40000010000 */
.L_x_3456:
[----:B------:R-:W-:Y:S05]  /*4630*/  BSYNC B0 ;  /* 0x0000000000007941 */ /* 0x000fea0003800000 */
.L_x_3454:
        /* <DEDUP_REMOVED lines=14> */
.L_x_3458:
[----:B------:R-:W-:-:S04]  /*4720*/  ISETP.NE.AND P5, PT, R3, RZ, PT ;  /* 0x000000ff0300720c */ /* 0x000fc80003fa5270 */
[----:B------:R-:W-:-:S05]  /*4730*/  FSEL R152, R157, RZ, !P5 ;  /* 0x000000ff9d987208 */ /* 0x000fca0006800000 */
[----:B------:R-:W-:-:S04]  /*4740*/  FFMA.FTZ R152, R170, R159, R152 ;  /* 0x0000009faa987223 */ /* 0x000fc80000010098 */
[----:B------:R-:W-:Y:S01]  /*4750*/  FADD.FTZ R153, R211, -R152 ;  /* 0x80000098d3997221 */ /* 0x000fe20000010000 */
[----:B------:R-:W-:-:S03]  /*4760*/  @P4 PRMT R152, RZ, 0x7610, R32 ;  /* 0x00007610ff984816 */ /* 0x000fc60000000020 */
[----:B------:R-:W-:-:S04]  /*4770*/  FMUL.FTZ R153, R214, R153 ;  /* 0x00000099d6997220 */ /* 0x000fc80000410000 */
[----:B------:R-:W-:Y:S02]  /*4780*/  @P4 FADD.FTZ R153, R153, R152 ;  /* 0x0000009899994221 */ /* 0x000fe40000010000 */
.L_x_3459:
[----:B------:R-:W-:Y:S05]  /*4790*/  BSYNC B0 ;  /* 0x0000000000007941 */ /* 0x000fea0003800000 */
.L_x_3457:
        /* <DEDUP_REMOVED lines=14> */
.L_x_3461:
[----:B------:R-:W-:-:S04]  /*4880*/  ISETP.NE.AND P5, PT, R3, RZ, PT ;  /* 0x000000ff0300720c */ /* 0x000fc80003fa5270 */
[----:B------:R-:W-:-:S05]  /*4890*/  FSEL R152, R157, RZ, !P5 ;  /* 0x000000ff9d987208 */ /* 0x000fca0006800000 */
[----:B------:R-:W-:Y:S01]  /*48a0*/  FFMA.FTZ R153, R169, R159, R152 ;  /* 0x0000009fa9997223 */ /* 0x000fe20000010098 */
[----:B------:R-:W-:-:S03]  /*48b0*/  @P4 PRMT R152, RZ, 0x5410, R33 ;  /* 0x00005410ff984816 */ /* 0x000fc60000000021 */
[----:B------:R-:W-:-:S04]  /*48c0*/  FADD.FTZ R153, R210, -R153 ;  /* 0x80000099d2997221 */ /* 0x000fc80000010000 */
[----:B------:R-:W-:-:S04]  /*48d0*/  FMUL.FTZ R153, R214, R153 ;  /* 0x00000099d6997220 */ /* 0x000fc80000410000 */
[----:B------:R-:W-:Y:S02]  /*48e0*/  @P4 FADD.FTZ R153, R153, R152 ;  /* 0x0000009899994221 */ /* 0x000fe40000010000 */
.L_x_3462:
[----:B------:R-:W-:Y:S05]  /*48f0*/  BSYNC B0 ;  /* 0x0000000000007941 */ /* 0x000fea0003800000 */
.L_x_3460:
        /* <DEDUP_REMOVED lines=14> */
.L_x_3464:
[----:B------:R-:W-:-:S04]  /*49e0*/  ISETP.NE.AND P5, PT, R3, RZ, PT ;  /* 0x000000ff0300720c */ /* 0x000fc80003fa5270 */
[----:B------:R-:W-:-:S05]  /*49f0*/  FSEL R152, R157, RZ, !P5 ;  /* 0x000000ff9d987208 */ /* 0x000fca0006800000 */
[----:B------:R-:W-:-:S04]  /*4a00*/  FFMA.FTZ R152, R172, R159, R152 ;  /* 0x0000009fac987223 */ /* 0x000fc80000010098 */
[----:B------:R-:W-:Y:S01]  /*4a10*/  FADD.FTZ R153, R213, -R152 ;  /* 0x80000098d5997221 */ /* 0x000fe20000010000 */
[----:B------:R-:W-:-:S03]  /*4a20*/  @P4 PRMT R152, RZ, 0x7610, R33 ;  /* 0x00007610ff984816 */ /* 0x000fc60000000021 */
[----:B------:R-:W-:-:S04]  /*4a30*/  FMUL.FTZ R153, R214, R153 ;  /* 0x00000099d6997220 */ /* 0x000fc80000410000 */
[----:B------:R-:W-:Y:S02]  /*4a40*/  @P4 FADD.FTZ R153, R153, R152 ;  /* 0x0000009899994221 */ /* 0x000fe40000010000 */
.L_x_3465:
[----:B------:R-:W-:Y:S05]  /*4a50*/  BSYNC B0 ;  /* 0x0000000000007941 */ /* 0x000fea0003800000 */
.L_x_3463:
        /* <DEDUP_REMOVED lines=14> */
.L_x_3467:
[----:B------:R-:W-:-:S04]  /*4b40*/  ISETP.NE.AND P5, PT, R3, RZ, PT ;  /* 0x000000ff0300720c */ /* 0x000fc80003fa5270 */
[----:B------:R-:W-:-:S05]  /*4b50*/  FSEL R152, R157, RZ, !P5 ;  /* 0x000000ff9d987208 */ /* 0x000fca0006800000 */
[----:B------:R-:W-:Y:S01]  /*4b60*/  FFMA.FTZ R153, R171, R159, R152 ;  /* 0x0000009fab997223 */ /* 0x000fe20000010098 */
[----:B------:R-:W-:-:S03]  /*4b70*/  @P4 PRMT R152, RZ, 0x5410, R34 ;  /* 0x00005410ff984816 */ /* 0x000fc60000000022 */
[----:B------:R-:W-:-:S04]  /*4b80*/  FADD.FTZ R153, R212, -R153 ;  /* 0x80000099d4997221 */ /* 0x000fc80000010000 */
[----:B------:R-:W-:-:S04]  /*4b90*/  FMUL.FTZ R153, R214, R153 ;  /* 0x00000099d6997220 */ /* 0x000fc80000410000 */
[----:B------:R-:W-:Y:S02]  /*4ba0*/  @P4 FADD.FTZ R153, R153, R152 ;  /* 0x0000009899994221 */ /* 0x000fe40000010000 */
.L_x_3468:
[----:B------:R-:W-:Y:S05]  /*4bb0*/  BSYNC B0 ;  /* 0x0000000000007941 */ /* 0x000fea0003800000 */
.L_x_3466:
        /* <DEDUP_REMOVED lines=14> */
.L_x_3470:
[----:B------:R-:W-:-:S04]  /*4ca0*/  ISETP.NE.AND P5, PT, R3, RZ, PT ;  /* 0x000000ff0300720c */ /* 0x000fc80003fa5270 */
[----:B------:R-:W-:-:S05]  /*4cb0*/  FSEL R152, R157, RZ, !P5 ;  /* 0x000000ff9d987208 */ /* 0x000fca0006800000 */
[----:B------:R-:W-:-:S04]  /*4cc0*/  FFMA.FTZ R152, R174, R159, R152 ;  /* 0x0000009fae987223 */ /* 0x000fc80000010098 */
[----:B------:R-:W-:Y:S01]  /*4cd0*/  FADD.FTZ R153, R215, -R152 ;  /* 0x80000098d7997221 */ /* 0x000fe20000010000 */
[----:B------:R-:W-:-:S03]  /*4ce0*/  @P4 PRMT R152, RZ, 0x7610, R34 ;  /* 0x00007610ff984816 */ /* 0x000fc60000000022 */
[----:B------:R-:W-:-:S04]  /*4cf0*/  FMUL.FTZ R153, R214, R153 ;  /* 0x00000099d6997220 */ /* 0x000fc80000410000 */
[----:B------:R-:W-:Y:S02]  /*4d00*/  @P4 FADD.FTZ R153, R153, R152 ;  /* 0x0000009899994221 */ /* 0x000fe40000010000 */
.L_x_3471:
[----:B------:R-:W-:Y:S05]  /*4d10*/  BSYNC B0 ;  /* 0x0000000000007941 */ /* 0x000fea0003800000 */
.L_x_3469:
        /* <DEDUP_REMOVED lines=14> */
.L_x_3473:
[----:B------:R-:W-:-:S04]  /*4e00*/  ISETP.NE.AND P5, PT, R3, RZ, PT ;  /* 0x000000ff0300720c */ /* 0x000fc80003fa5270 */
[----:B------:R-:W-:-:S05]  /*4e10*/  FSEL R152, R157, RZ, !P5 ;  /* 0x000000ff9d987208 */ /* 0x000fca0006800000 */
[----:B------:R-:W-:-:S04]  /*4e20*/  FFMA.FTZ R152, R173, R159, R152 ;  /* 0x0000009fad987223 */ /* 0x000fc80000010098 */
[----:B------:R-:W-:Y:S01]  /*4e30*/  FADD.FTZ R153, R5, -R152 ;  /* 0x8000009805997221 */ /* 0x000fe20000010000 */
[----:B------:R-:W-:-:S03]  /*4e40*/  @P4 PRMT R152, RZ, 0x5410, R35 ;  /* 0x00005410ff984816 */ /* 0x000fc60000000023 */
[----:B------:R-:W-:-:S04]  /*4e50*/  FMUL.FTZ R153, R214, R153 ;  /* 0x00000099d6997220 */ /* 0x000fc80000410000 */
[----:B------:R-:W-:Y:S02]  /*4e60*/  @P4 FADD.FTZ R153, R153, R152 ;  /* 0x0000009899994221 */ /* 0x000fe40000010000 */
.L_x_3474:
[----:B------:R-:W-:Y:S05]  /*4e70*/  BSYNC B0 ;  /* 0x0000000000007941 */ /* 0x000fea0003800000 */
.L_x_3472:
        /* <DEDUP_REMOVED lines=14> */
.L_x_3476:
[----:B------:R-:W-:-:S04]  /*4f60*/  ISETP.NE.AND P2, PT, R3, RZ, PT ;  /* 0x000000ff0300720c */ /* 0x000fc80003f45270 */
[----:B------:R-:W-:-:S05]  /*4f70*/  FSEL R152, R157, RZ, !P2 ;  /* 0x000000ff9d987208 */ /* 0x000fca0005000000 */
[----:B------:R-:W-:-:S04]  /*4f80*/  FFMA.FTZ R152, R2, R159, R152 ;  /* 0x0000009f02987223 */ /* 0x000fc80000010098 */
[----:B------:R-:W-:Y:S01]  /*4f90*/  FADD.FTZ R153, R7, -R152 ;  /* 0x8000009807997221 */ /* 0x000fe20000010000 */
[----:B------:R-:W-:-:S03]  /*4fa0*/  @P4 PRMT R152, RZ, 0x7610, R35 ;  /* 0x00007610ff984816 */ /* 0x000fc60000000023 */
[----:B------:R-:W-:-:S04]  /*4fb0*/  FMUL.FTZ R153, R214, R153 ;  /* 0x00000099d6997220 */ /* 0x000fc80000410000 */
[----:B------:R-:W-:Y:S02]  /*4fc0*/  @P4 FADD.FTZ R153, R153, R152 ;  /* 0x0000009899994221 */ /* 0x000fe40000010000 */
.L_x_3477:
[----:B------:R-:W-:Y:S05]  /*4fd0*/  BSYNC B0 ;  /* 0x0000000000007941 */ /* 0x000fea0003800000 */
.L_x_3475:
[----:B------:R-:W-:Y:S01]  /*4fe0*/  @P3 FMUL.FTZ R152, R153, c[0x0][0x1ec] ;  /* 0x00007b0099983a20 */ /* 0x000fe20000410000 */
[----:B------:R-:W-:Y:S01]  /*4ff0*/  @P3 LOP3.LUT P2, RZ, R191, 0xff000000, RZ, 0xc0, !PT ;  /* 0xff000000bfff3812 */ /* 0x000fe2000784c0ff */
[----:B------:R-:W-:Y:S01]  /*5000*/  @P3 IMAD.MOV.U32 R158, RZ, RZ, 0x10 ;  /* 0x00000010ff9e3424 */ /* 0x000fe200078e00ff */
[----:B------:R-:W-:Y:S01]  /*5010*/  @P0 MOV R157, 0x10 ;  /* 0x00000010009d0802 */ /* 0x000fe20000000f00 */
[----:B------:R-:W-:Y:S01]  /*5020*/  @P3 FMUL.FTZ R152, R152, c[0x0][0x1e8] ;  /* 0x00007a0098983a20 */ /* 0x000fe20000410000 */
[----:B------:R-:W-:Y:S02]  /*5030*/  @P3 IADD3 R155, R156, 0x300, RZ ;  /* 0x000003009c9b3810 */ /* 0x000fe40007ffe0ff */
[----:B------:R-:W-:Y:S02]  /*5040*/  @P0 F2FP.BF16.PACK_AB R156, RZ, R153 ;  /* 0x00000099ff9c023e */ /* 0x000fe400000010ff */
[----:B------:R-:W-:Y:S01]  /*5050*/  @P3 FSEL R154, R152, RZ, P2 ;  /* 0x000000ff989a3208 */ /* 0x000fe20001000000 */
[----:B------:R-:W-:Y:S01]  /*5060*/  @P0 IMAD.WIDE.U32 R152, R216, R157, c[0x0][0x258] ;  /* 0x00009600d8980625 */ /* 0x000fe200078e009d */
        /* <DEDUP_REMOVED lines=8> */
[----:B0-----:R-:W-:Y:S01]  /*50f0*/  @P1 CALL.REL.NOINC `(.L_x_3376) ;  /* 0x0000001000001944 */ /* 0x001fe20003c00000 */
[----:B------:R-:W-:Y:S05]  /*5100*/  BRA `(.L_x_3478) ;  /* 0xffffb46000007947 */ /* 0x000fea000383ffff */
.L_x_3376:
        /* <DEDUP_REMOVED lines=25> */
.L_x_3380:
[----:B------:R-:W-:Y:S01]  /*52a0*/  HFMA2.MMA R207, -RZ, RZ, 0, 1.847743988037109375e-06 ;  /* 0x0000001fffcf7435 */ /* 0x000fe200000001ff */
[----:B------:R-:W-:Y:S01]  /*52b0*/  MOV R159, R156 ;  /* 0x0000009c009f7202 */ /* 0x000fe20000000f00 */
[----:B------:R-:W-:Y:S01]  /*52c0*/  IMAD.MOV.U32 R160, RZ, RZ, 0x10 ;  /* 0x00000010ffa07424 */ /* 0x000fe200078e00ff */
[----:B------:R-:W-:-:S02]  /*52d0*/  MOV R162, 0xffffffff ;  /* 0xffffffff00a27802 */ /* 0x000fc40000000f00 */
[----:B------:R-:W-:Y:S02]  /*52e0*/  MOV R152, 0x5300 ;  /* 0x0000530000987802 */ /* 0x000fe40000000f00 */
[----:B------:R-:W-:Y:S05]  /*52f0*/  CALL.REL.NOINC `($__internal_53_$__cuda_sm70_shflsync_down_p) ;  /* 0x0000045000007944 */ /* 0x000fea0003c00000 */
[----:B-1----:R-:W-:Y:S01]  /*5300*/  IMAD.MOV.U32 R157, RZ, RZ, R207 ;  /* 0x000000ffff9d7224 */ /* 0x002fe200078e00cf */
[----:B0-----:R-:W-:Y:S05]  /*5310*/  BRA `(.L_x_3479) ;  /* 0xffffcbf000007947 */ /* 0x001fea000383ffff */
.L_x_3381:
[----:B------:R-:W-:Y:S01]  /*5320*/  HFMA2.MMA R160, -RZ, RZ, 0, 9.5367431640625e-07 ;  /* 0x00000010ffa07435 */ /* 0x000fe200000001ff */
[----:B------:R-:W-:Y:S01]  /*5330*/  MOV R159, R154 ;  /* 0x0000009a009f7202 */ /* 0x000fe20000000f00 */
[----:B------:R-:W-:Y:S01]  /*5340*/  IMAD.MOV.U32 R207, RZ, RZ, 0x1f ;  /* 0x0000001fffcf7424 */ /* 0x000fe200078e00ff */
[----:B------:R-:W-:Y:S02]  /*5350*/  MOV R162, 0xffffffff ;  /* 0xffffffff00a27802 */ /* 0x000fe40000000f00 */
[----:B------:R-:W-:Y:S02]  /*5360*/  MOV R152, 0x5380 ;  /* 0x0000538000987802 */ /* 0x000fe40000000f00 */
[----:B01----:R-:W-:Y:S05]  /*5370*/  CALL.REL.NOINC `($__internal_53_$__cuda_sm70_shflsync_down_p) ;  /* 0x000003d000007944 */ /* 0x003fea0003c00000 */
[----:B------:R-:W-:Y:S01]  /*5380*/  FADD.FTZ R157, R157, R156 ;  /* 0x0000009c9d9d7221 */ /* 0x000fe20000010000 */
[----:B0-----:R-:W-:Y:S01]  /*5390*/  HFMA2.MMA R160, -RZ, RZ, 0, 4.76837158203125e-07 ;  /* 0x00000008ffa07435 */ /* 0x001fe200000001ff */
[----:B-1----:R-:W-:Y:S01]  /*53a0*/  FADD.FTZ R156, R154, R207 ;  /* 0x000000cf9a9c7221 */ /* 0x002fe20000010000 */
[----:B------:R-:W-:Y:S01]  /*53b0*/  MOV R162, 0xffffffff ;  /* 0xffffffff00a27802 */ /* 0x000fe20000000f00 */
[----:B------:R-:W-:Y:S01]  /*53c0*/  IMAD.MOV.U32 R207, RZ, RZ, 0x1f ;  /* 0x0000001fffcf7424 */ /* 0x000fe200078e00ff */
[----:B------:R-:W-:-:S02]  /*53d0*/  MOV R159, R157 ;  /* 0x0000009d009f7202 */ /* 0x000fc40000000f00 */
[----:B------:R-:W-:Y:S02]  /*53e0*/  MOV R152, 0x5400 ;  /* 0x0000540000987802 */ /* 0x000fe40000000f00 */
[----:B------:R-:W-:Y:S05]  /*53f0*/  CALL.REL.NOINC `($__internal_53_$__cuda_sm70_shflsync_down_p) ;  /* 0x0000035000007944 */ /* 0x000fea0003c00000 */
[----:B0-----:R-:W-:Y:S01]  /*5400*/  HFMA2.MMA R160, -RZ, RZ, 0, 4.76837158203125e-07 ;  /* 0x00000008ffa07435 */ /* 0x001fe200000001ff */
[----:B-1----:R-:W-:Y:S01]  /*5410*/  IMAD.MOV.U32 R154, RZ, RZ, R207 ;  /* 0x000000ffff9a7224 */ /* 0x002fe200078e00cf */
[----:B------:R-:W-:Y:S01]  /*5420*/  MOV R159, R156 ;  /* 0x0000009c009f7202 */ /* 0x000fe20000000f00 */
[----:B------:R-:W-:Y:S01]  /*5430*/  IMAD.MOV.U32 R207, RZ, RZ, 0x1f ;  /* 0x0000001fffcf7424 */ /* 0x000fe200078e00ff */
[----:B------:R-:W-:Y:S02]  /*5440*/  MOV R162, 0xffffffff ;  /* 0xffffffff00a27802 */ /* 0x000fe40000000f00 */
[----:B------:R-:W-:Y:S02]  /*5450*/  MOV R152, 0x5470 ;  /* 0x0000547000987802 */ /* 0x000fe40000000f00 */
[----:B------:R-:W-:Y:S05]  /*5460*/  CALL.REL.NOINC `($__internal_53_$__cuda_sm70_shflsync_down_p) ;  /* 0x000002e000007944 */ /* 0x000fea0003c00000 */
[----:B------:R-:W-:Y:S01]  /*5470*/  FADD.FTZ R157, R154, R157 ;  /* 0x0000009d9a9d7221 */ /* 0x000fe20000010000 */
[----:B0-----:R-:W-:Y:S01]  /*5480*/  HFMA2.MMA R160, -RZ, RZ, 0, 2.384185791015625e-07 ;  /* 0x00000004ffa07435 */ /* 0x001fe200000001ff */
[----:B-1----:R-:W-:Y:S01]  /*5490*/  FADD.FTZ R156, R156, R207 ;  /* 0x000000cf9c9c7221 */ /* 0x002fe20000010000 */
[----:B------:R-:W-:Y:S01]  /*54a0*/  MOV R162, 0xffffffff ;  /* 0xffffffff00a27802 */ /* 0x000fe20000000f00 */
[----:B------:R-:W-:Y:S01]  /*54b0*/  IMAD.MOV.U32 R207, RZ, RZ, 0x1f ;  /* 0x0000001fffcf7424 */ /* 0x000fe200078e00ff */
[----:B------:R-:W-:-:S02]  /*54c0*/  MOV R159, R157 ;  /* 0x0000009d009f7202 */ /* 0x000fc40000000f00 */
[----:B------:R-:W-:Y:S02]  /*54d0*/  MOV R152, 0x54f0 ;  /* 0x000054f000987802 */ /* 0x000fe40000000f00 */
[----:B------:R-:W-:Y:S05]  /*54e0*/  CALL.REL.NOINC `($__internal_53_$__cuda_sm70_shflsync_down_p) ;  /* 0x0000026000007944 */ /* 0x000fea0003c00000 */
[----:B0-----:R-:W-:Y:S01]  /*54f0*/  HFMA2.MMA R160, -RZ, RZ, 0, 2.384185791015625e-07 ;  /* 0x00000004ffa07435 */ /* 0x001fe200000001ff */
[----:B-1----:R-:W-:Y:S01]  /*5500*/  IMAD.MOV.U32 R154, RZ, RZ, R207 ;  /* 0x000000ffff9a7224 */ /* 0x002fe200078e00cf */
[----:B------:R-:W-:Y:S01]  /*5510*/  MOV R159, R156 ;  /* 0x0000009c009f7202 */ /* 0x000fe20000000f00 */
[----:B------:R-:W-:Y:S01]  /*5520*/  IMAD.MOV.U32 R207, RZ, RZ, 0x1f ;  /* 0x0000001fffcf7424 */ /* 0x000fe200078e00ff */
[----:B------:R-:W-:Y:S02]  /*5530*/  MOV R162, 0xffffffff ;  /* 0xffffffff00a27802 */ /* 0x000fe40000000f00 */
[----:B------:R-:W-:Y:S02]  /*5540*/  MOV R152, 0x5560 ;  /* 0x0000556000987802 */ /* 0x000fe40000000f00 */
[----:B------:R-:W-:Y:S05]  /*5550*/  CALL.REL.NOINC `($__internal_53_$__cuda_sm70_shflsync_down_p) ;  /* 0x000001f000007944 */ /* 0x000fea0003c00000 */
[----:B------:R-:W-:Y:S01]  /*5560*/  FADD.FTZ R157, R154, R157 ;  /* 0x0000009d9a9d7221 */ /* 0x000fe20000010000 */
[----:B0-----:R-:W-:Y:S01]  /*5570*/  HFMA2.MMA R160, -RZ, RZ, 0, 1.1920928955078125e-07 ;  /* 0x00000002ffa07435 */ /* 0x001fe200000001ff */
[----:B-1----:R-:W-:Y:S01]  /*5580*/  FADD.FTZ R156, R156, R207 ;  /* 0x000000cf9c9c7221 */ /* 0x002fe20000010000 */
[----:B------:R-:W-:Y:S01]  /*5590*/  MOV R162, 0xffffffff ;  /* 0xffffffff00a27802 */ /* 0x000fe20000000f00 */
[----:B------:R-:W-:Y:S01]  /*55a0*/  IMAD.MOV.U32 R207, RZ, RZ, 0x1f ;  /* 0x0000001fffcf7424 */ /* 0x000fe200078e00ff */
[----:B------:R-:W-:-:S02]  /*55b0*/  MOV R159, R157 ;  /* 0x0000009d009f7202 */ /* 0x000fc40000000f00 */
[----:B------:R-:W-:Y:S02]  /*55c0*/  MOV R152, 0x55e0 ;  /* 0x000055e000987802 */ /* 0x000fe40000000f00 */
[----:B------:R-:W-:Y:S05]  /*55d0*/  CALL.REL.NOINC `($__internal_53_$__cuda_sm70_shflsync_down_p) ;  /* 0x0000017000007944 */ /* 0x000fea0003c00000 */
[----:B0-----:R-:W-:Y:S01]  /*55e0*/  HFMA2.MMA R160, -RZ, RZ, 0, 1.1920928955078125e-07 ;  /* 0x00000002ffa07435 */ /* 0x001fe200000001ff */
[----:B-1----:R-:W-:Y:S01]  /*55f0*/  IMAD.MOV.U32 R154, RZ, RZ, R207 ;  /* 0x000000ffff9a7224 */ /* 0x002fe200078e00cf */
[----:B------:R-:W-:Y:S01]  /*5600*/  MOV R159, R156 ;  /* 0x0000009c009f7202 */ /* 0x000fe20000000f00 */
[----:B------:R-:W-:Y:S01]  /*5610*/  IMAD.MOV.U32 R207, RZ, RZ, 0x1f ;  /* 0x0000001fffcf7424 */ /* 0x000fe200078e00ff */
[----:B------:R-:W-:Y:S02]  /*5620*/  MOV R162, 0xffffffff ;  /* 0xffffffff00a27802 */ /* 0x000fe40000000f00 */
[----:B------:R-:W-:Y:S02]  /*5630*/  MOV R152, 0x5650 ;  /* 0x0000565000987802 */ /* 0x000fe40000000f00 */
[----:B------:R-:W-:Y:S05]  /*5640*/  CALL.REL.NOINC `($__internal_53_$__cuda_sm70_shflsync_down_p) ;  /* 0x0000010000007944 */ /* 0x000fea0003c00000 */
[----:B------:R-:W-:Y:S01]  /*5650*/  FADD.FTZ R154, R154, R157 ;  /* 0x0000009d9a9a7221 */ /* 0x000fe20000010000 */
[----:B0-----:R-:W-:Y:S01]  /*5660*/  HFMA2.MMA R160, -RZ, RZ, 0, 5.9604644775390625e-08 ;  /* 0x00000001ffa07435 */ /* 0x001fe200000001ff */
[----:B-1----:R-:W-:Y:S01]  /*5670*/  FADD.FTZ R158, R156, R207 ;  /* 0x000000cf9c9e7221 */ /* 0x002fe20000010000 */
[----:B------:R-:W-:Y:S01]  /*5680*/  MOV R162, 0xffffffff ;  /* 0xffffffff00a27802 */ /* 0x000fe20000000f00 */
[----:B------:R-:W-:Y:S01]  /*5690*/  IMAD.MOV.U32 R207, RZ, RZ, 0x1f ;  /* 0x0000001fffcf7424 */ /* 0x000fe200078e00ff */
[----:B------:R-:W-:-:S02]  /*56a0*/  MOV R159, R154 ;  /* 0x0000009a009f7202 */ /* 0x000fc40000000f00 */
[----:B------:R-:W-:Y:S02]  /*56b0*/  MOV R152, 0x56d0 ;  /* 0x000056d000987802 */ /* 0x000fe40000000f00 */
[----:B------:R-:W-:Y:S05]  /*56c0*/  CALL.REL.NOINC `($__internal_53_$__cuda_sm70_shflsync_down_p) ;  /* 0x0000008000007944 */ /* 0x000fea0003c00000 */
[----:B0-----:R-:W-:Y:S01]  /*56d0*/  HFMA2.MMA R160, -RZ, RZ, 0, 5.9604644775390625e-08 ;  /* 0x00000001ffa07435 */ /* 0x001fe200000001ff */
[----:B-1----:R-:W-:Y:S01]  /*56e0*/  IMAD.MOV.U32 R161, RZ, RZ, R207 ;  /* 0x000000ffffa17224 */ /* 0x002fe200078e00cf */
[----:B------:R-:W-:Y:S01]  /*56f0*/  MOV R159, R158 ;  /* 0x0000009e009f7202 */ /* 0x000fe20000000f00 */
[----:B------:R-:W-:Y:S01]  /*5700*/  IMAD.MOV.U32 R207, RZ, RZ, 0x1f ;  /* 0x0000001fffcf7424 */ /* 0x000fe200078e00ff */
[----:B------:R-:W-:Y:S02]  /*5710*/  MOV R162, 0xffffffff ;  /* 0xffffffff00a27802 */ /* 0x000fe40000000f00 */
[----:B------:R-:W-:Y:S02]  /*5720*/  MOV R152, 0x5740 ;  /* 0x0000574000987802 */ /* 0x000fe40000000f00 */
[----:B------:R-:W-:Y:S05]  /*5730*/  CALL.REL.NOINC `($__internal_53_$__cuda_sm70_shflsync_down_p) ;  /* 0x0000001000007944 */ /* 0x000fea0003c00000 */
[----:B01----:R-:W-:Y:S05]  /*5740*/  BRA `(.L_x_3480) ;  /* 0xffffc8e000007947 */ /* 0x003fea000383ffff */
        .weak           $__internal_53_$__cuda_sm70_shflsync_down_p
        .type           $__internal_53_$__cuda_sm70_shflsync_down_p,@function
        .size           $__internal_53_$__cuda_sm70_shflsync_down_p,(.L_x_11787 - $__internal_53_$__cuda_sm70_shflsync_down_p)
$__internal_53_$__cuda_sm70_shflsync_down_p:
[----:B------:R-:W-:Y:S01]  /*5750*/  HFMA2.MMA R153, -RZ, RZ, 0, 0 ;  /* 0x00000000ff997435 */ /* 0x000fe200000001ff */
[----:B------:R-:W-:Y:S04]  /*5760*/  WARPSYNC R162 ;  /* 0x000000a200007348 */ /* 0x000fe80003800000 */
[----:B------:R0:W1:Y:S01]  /*5770*/  SHFL.DOWN PT, R207, R159, R160, R207 ;  /* 0x080000a09fcf7389 */ /* 0x00006200000e00cf */
[----:B------:R-:W-:Y:S05]  /*5780*/  RET.REL.NODEC R152 `(_ZN10layer_norm13ln_bwd_kernelINS_13Kernel_traitsIf13__nv_bfloat16S2_S2_fjLj8192ELj1ELj1ELj8ELj16ENS_18Kernel_traits_baseILj8192EfS2_S2_S2_fjLj256EEEEELb1ELb0ELb1ELb1EEEvNS_9BwdParamsE) ;  /* 0xffffa87098007950 */ /* 0x000fea0003c3ffff */
.L_x_3481:
        /* <DEDUP_REMOVED lines=15> */
.L_x_11787:


//--------------------- .text._ZN10layer_norm13ln_bwd_kernelINS_13Kernel_traitsIf13__nv_bfloat16S2_S2_fjLj8192ELj1ELj1ELj8ELj16ENS_18Kernel_traits_baseILj8192EfS2_S2_S2_fjLj256EEEEELb1ELb1ELb0ELb0EEEvNS_9BwdParamsE --------------------------
	.section	.text._ZN10layer_norm13ln_bwd_kernelINS_13Kernel_traitsIf13__nv_bfloat16S2_S2_fjLj8192ELj1ELj1ELj8ELj16ENS_18Kernel_traits_baseILj8192EfS2_S2_S2_fjLj256EEEEELb1ELb1ELb0ELb0EEEvNS_9BwdParamsE,"ax",@progbits
	.sectioninfo	@"SHI_REGISTERS=255"
	.align	128
        .global         _ZN10layer_norm13ln_bwd_kernelINS_13Kernel_traitsIf13__nv_bfloat16S2_S2_fjLj8192ELj1ELj1ELj8ELj16ENS_18Kernel_traits_baseILj8192EfS2_S2_S2_fjLj256EEEEELb1ELb1ELb0ELb0EEEvNS_9BwdParamsE
        .type           _ZN10layer_norm13ln_bwd_kernelINS_13Kernel_traitsIf13__nv_bfloat16S2_S2_fjLj8192ELj1ELj1ELj8ELj16ENS_18Kernel_traits_baseILj8192EfS2_S2_S2_fjLj256EEEEELb1ELb1ELb0ELb0EEEvNS_9BwdParamsE,@function
        .size           _ZN10layer_norm13ln_bwd_kernelINS_13Kernel_traitsIf13__nv_bfloat16S2_S2_fjLj8192ELj1ELj1ELj8ELj16ENS_18Kernel_traits_baseILj8192EfS2_S2_S2_fjLj256EEEEELb1ELb1ELb0ELb0EEEvNS_9BwdParamsE,(.L_x_11788 - _ZN10layer_norm13ln_bwd_kernelINS_13Kernel_traitsIf13__nv_bfloat16S2_S2_fjLj8192ELj1ELj1ELj8ELj16ENS_18Kernel_traits_baseILj8192EfS2_S2_S2_fjLj256EEEEELb1ELb1ELb0ELb0EEEvNS_9BwdParamsE)
        .other          _ZN10layer_norm13ln_bwd_kernelINS_13Kernel_traitsIf13__nv_bfloat16S2_S2_fjLj8192ELj1ELj1ELj8ELj16ENS_18Kernel_traits_baseILj8192EfS2_S2_S2_fjLj256EEEEELb1ELb1ELb0ELb0EEEvNS_9BwdParamsE,@"STO_CUDA_ENTRY STV_DEFAULT"
_ZN10layer_norm13ln_bwd_kernelINS_13Kernel_traitsIf13__nv_bfloat16S2_S2_fjLj8192ELj1ELj1ELj8ELj16ENS_18Kernel_traits_baseILj8192EfS2_S2_S2_fjLj256EEEEELb1ELb1ELb0ELb0EEEvNS_9BwdParamsE:
.text._ZN10layer_norm13ln_bwd_kernelINS_13Kernel_traitsIf13__nv_bfloat16S2_S2_fjLj8192ELj1ELj1ELj8ELj16ENS_18Kernel_traits_baseILj8192EfS2_S2_S2_fjLj256EEEEELb1ELb1ELb0ELb0EEEvNS_9BwdParamsE:
        /* <DEDUP_REMOVED lines=11> */
[----:B------:R0:W4:Y:S04]  /*00b0*/  LDL.64 R30, [R1+0x30] ;  /* 0x00003000011e7983 */ /* 0x0001280000100a00 */
[----:B------:R0:W4:Y:S01]  /*00c0*/  LDL.64 R24, [R1+0x18] ;  /* 0x0000180001187983 */ /* 0x0001220000100a00 */
[----:B-1----:R-:W-:-:S03]  /*00d0*/  LOP3.LUT R3, R18, 0xff, RZ, 0xc, !PT ;  /* 0x000000ff12037812 */ /* 0x002fc600078e0cff */
[----:B------:R0:W4:Y:S01]  /*00e0*/  LDL.64 R26, [R1+0x20] ;  /* 0x00002000011a7983 */ /* 0x0001220000100a00 */
[----:B------:R-:W-:-:S03]  /*00f0*/  LEA.HI.SX32 R0, R0, R3, 0x1d ;  /* 0x0000000300007211 */ /* 0x000fc600078feaff */
[----:B------:R0:W4:Y:S01]  /*0100*/  LDL.64 R20, [R1] ;  /* 0x0000000001147983 */ /* 0x0001220000100a00 */
[----:B------:R-:W-:-:S03]  /*0110*/  LOP3.LUT P1, RZ, R0, 0xffffff00, RZ, 0xc0, !PT ;  /* 0xffffff0000ff7812 */ /* 0x000fc6000782c0ff */
[----:B------:R0:W4:Y:S01]  /*0120*/  LDL.64 R22, [R1+0x8] ;  /* 0x0000080001167983 */ /* 0x0001220000100a00 */
[----:B------:R-:W-:Y:S01]  /*0130*/  LOP3.LUT R16, R18, 0xff, RZ, 0xc0, !PT ;  /* 0x000000ff12107812 */ /* 0x000fe200078ec0ff */
[----:B------:R-:W-:-:S08]  /*0140*/  ULDC.64 UR4, c[0x0][0x118] ;  /* 0x0000460000047ab9 */ /* 0x000fd00000000a00 */
[----:B------:R-:W-:-:S05]  /*0150*/  @P1 MOV R5, 0x20 ;  /* 0x0000002000051802 */ /* 0x000fca0000000f00 */
[----:B------:R-:W-:-:S05]  /*0160*/  @P1 IMAD.WIDE.U32 R2, R16, R5, c[0x0][0x1b0] ;  /* 0x00006c0010021625 */ /* 0x000fca00078e0005 */
[----:B--2---:R-:W2:Y:S01]  /*0170*/  @P1 LDG.E.128 R12, [R2.64+0x10] ;  /* 0x00001004020c1981 */ /* 0x004ea2000c1e1d00 */
[----:B------:R-:W-:Y:S01]  /*0180*/  ISETP.GE.U32.AND P2, PT, R0, 0x200, PT ;  /* 0x000002000000780c */ /* 0x000fe20003f46070 */
[C---:B------:R-:W-:Y:S01]  /*0190*/  @P1 IMAD.WIDE.U32 R4, R16.reuse, R5, c[0x0][0x1c8] ;  /* 0x0000720010041625 */ /* 0x040fe200078e0005 */
[----:B------:R-:W-:Y:S02]  /*01a0*/  @P1 LOP3.LUT R16, R16, 0x100, RZ, 0xfc, !PT ;  /* 0x0000010010101812 */ /* 0x000fe400078efcff */
[----:B------:R-:W-:Y:S01]  /*01b0*/  ISETP.GE.U32.AND P3, PT, R0, 0x300, PT ;  /* 0x000003000000780c */ /* 0x000fe20003f66070 */
[----:B---3--:R1:W3:Y:S08]  /*01c0*/  @P1 LDG.E.128 R32, [R2.64] ;  /* 0x0000000402201981 */ /* 0x0082f0000c1e1d00 */
[----:B------:R-:W-:-:S05]  /*01d0*/  @P2 MOV R11, 0x20 ;  /* 0x00000020000b2802 */ /* 0x000fca0000000f00 */
[CC--:B------:R-:W-:Y:S01]  /*01e0*/  @P2 IMAD.WIDE.U32 R8, R16.reuse, R11.reuse, c[0x0][0x1b0] ;  /* 0x00006c0010082625 */ /* 0x0c0fe200078e000b */
[----:B----4-:R-:W4:Y:S03]  /*01f0*/  @P1 LDG.E.128 R28, [R4.64] ;  /* 0x00000004041c1981 */ /* 0x010f26000c1e1d00 */
[----:B------:R-:W-:Y:S01]  /*0200*/  @P2 IMAD.WIDE.U32 R10, R16, R11, c[0x0][0x1c8] ;  /* 0x00007200100a2625 */ /* 0x000fe200078e000b */
[----:B------:R-:W-:Y:S01]  /*0210*/  ISETP.GE.U32.AND P4, PT, R0, 0x400, PT ;  /* 0x000004000000780c */ /* 0x000fe20003f86070 */
[----:B------:R0:W5:Y:S04]  /*0220*/  @P2 LDG.E.128 R176, [R8.64] ;  /* 0x0000000408b02981 */ /* 0x000168000c1e1d00 */
[----:B------:R-:W3:Y:S01]  /*0230*/  @P1 LDG.E.128 R24, [R4.64+0x10] ;  /* 0x0000100404181981 */ /* 0x000ee2000c1e1d00 */
[----:B------:R-:W-:-:S03]  /*0240*/  @P2 IADD3 R16, R16, 0x100, RZ ;  /* 0x0000010010102810 */ /* 0x000fc60007ffe0ff */
[----:B------:R0:W5:Y:S04]  /*0250*/  @P2 LDG.E.128 R172, [R8.64+0x10] ;  /* 0x0000100408ac2981 */ /* 0x000168000c1e1d00 */
[----:B------:R-:W3:Y:S01]  /*0260*/  @P2 LDG.E.128 R20, [R10.64] ;  /* 0x000000040a142981 */ /* 0x000ee2000c1e1d00 */
[----:B------:R-:W-:-:S03]  /*0270*/  @P4 MOV R17, 0x20 ;  /* 0x0000002000114802 */ /* 0x000fc60000000f00 */
        /* <DEDUP_REMOVED lines=19> */
[----:B------:R0:W-:Y:S04]  /*03b0*/  @P1 STL.64 [R1+0x50], R34 ;  /* 0x0000502201001387 */ /* 0x0001e80000100a00 */
[----:B----4-:R0:W-:Y:S04]  /*03c0*/  @P1 STL.64 [R1+0x28], R28 ;  /* 0x0000281c01001387 */ /* 0x0101e80000100a00 */
[----:B------:R0:W-:Y:S04]  /*03d0*/  @P1 STL.64 [R1+0x30], R30 ;  /* 0x0000301e01001387 */ /* 0x0001e80000100a00 */
[----:B------:R0:W-:Y:S04]  /*03e0*/  @P1 STL.64 [R1+0x18], R24 ;  /* 0x0000181801001387 */ /* 0x0001e80000100a00 */
[----:B------:R0:W-:Y:S01]  /*03f0*/  @P1 STL.64 [R1+0x20], R26 ;  /* 0x0000201a01001387 */ /* 0x0001e20000100a00 */
[----:B-1----:R-:W-:-:S03]  /*0400*/  LEA.HI R0, R18, UR6, RZ, 0x18 ;  /* 0x0000000612007c11 */ /* 0x002fc6000f8fc0ff */
[----:B------:R0:W-:Y:S04]  /*0410*/  @P2 STL.64 [R1], R20 ;  /* 0x0000001401002387 */ /* 0x0001e80000100a00 */
[----:B------:R0:W-:Y:S01]  /*0420*/  @P2 STL.64 [R1+0x8], R22 ;  /* 0x0000081601002387 */ /* 0x0001e20000100a00 */
        /* <DEDUP_REMOVED lines=53> */
.L_x_3501:
[----:B------:R-:W-:Y:S02]  /*0780*/  ISETP.NE.U32.AND P0, PT, RZ, c[0x0][0x1c0], PT ;  /* 0x00007000ff007a0c */ /* 0x000fe40003f05070 */
[----:B0-----:R-:W-:Y:S02]  /*0790*/  SHF.R.S32.HI R2, RZ, 0x1f, R0 ;  /* 0x0000001fff027819 */ /* 0x001fe40000011400 */
        /* <DEDUP_REMOVED lines=9> */
[----:B------:R-:W-:Y:S01]  /*0830*/  MOV R198, 0x3f800000 ;  /* 0x3f80000000c67802 */ /* 0x000fe20000000f00 */
[----:B0-----:R-:W-:-:S05]  /*0840*/  IMAD.WIDE R184, R0, R187, c[0x0][0x1a8] ;  /* 0x00006a0000b87625 */ /* 0x001fca00078e02bb */
[----:B-----5:R0:W5:Y:S01]  /*0850*/  LDG.E R197, [R184.64] ;  /* 0x00000004b8c57981 */ /* 0x020162000c1e1900 */
[----:B------:R-:W-:Y:S01]  /*0860*/  BSSY B0, `(.L_x_3483) ;  /* 0x000006c000007945 */ /* 0x000fe20003800000 */
[----:B------:R-:W-:Y:S02]  /*0870*/  MOV R224, RZ ;  /* 0x000000ff00e07202 */ /* 0x000fe40000000f00 */
[----:B------:R-:W-:Y:S02]  /*0880*/  MOV R223, RZ ;  /* 0x000000ff00df7202 */ /* 0x000fe40000000f00 */
        /* <DEDUP_REMOVED lines=18> */
[----:B------:R0:W2:Y:S01]  /*09b0*/  LDG.E.128 R184, [R18.64] ;  /* 0x0000000412b87981 */ /* 0x0000a2000c1e1d00 */
[----:B------:R-:W-:-:S03]  /*09c0*/  ISETP.NE.U32.AND P0, PT, RZ, c[0x0][0x218], PT ;  /* 0x00008600ff007a0c */ /* 0x000fc60003f05070 */
[----:B------:R-:W2:Y:S01]  /*09d0*/  LDL R239, [R1+0x38] ;  /* 0x0000380001ef7983 */ /* 0x000ea20000100800 */
[----:B------:R-:W-:-:S03]  /*09e0*/  ISETP.NE.AND.EX P0, PT, RZ, c[0x0][0x21c], PT, P0 ;  /* 0x00008700ff007a0c */ /* 0x000fc60003f05300 */
[----:B------:R-:W3:Y:S04]  /*09f0*/  LDL R250, [R1+0x3c] ;  /* 0x00003c0001fa7983 */ /* 0x000ee80000100800 */
[----:B------:R-:W3:Y:S04]  /*0a00*/  LDL R240, [R1+0x54] ;  /* 0x0000540001f07983 */ /* 0x000ee80000100800 */
[----:B------:R-:W3:Y:S02]  /*0a10*/  LDL R249, [R1+0x40] ;  /* 0x0000400001f97983 */ /* 0x000ee40000100800 */
[----:B0-----:R-:W-:-:S02]  /*0a20*/  @P0 LEA R18, P6, R2, c[0x0][0x218], 0x4 ;  /* 0x0000860002120a11 */ /* 0x001fc400078c20ff */
[----:B------:R-:W3:Y:S02]  /*0a30*/  LDL R248, [R1+0x44] ;  /* 0x0000440001f87983 */ /* 0x000ee40000100800 */
[----:B------:R-:W-:-:S05]  /*0a40*/  @P0 LEA.HI.X R19, R2, c[0x0][0x21c], RZ, 0x4, P6 ;  /* 0x0000870002130a11 */ /* 0x000fca00030f24ff */
[----:B------:R0:W5:Y:S02]  /*0a50*/  @P0 LDG.E.128 R36, [R18.64] ;  /* 0x0000000412240981 */ /* 0x000164000c1e1d00 */
[----:B0-----:R-:W-:-:S04]  /*0a60*/  LEA R18, P0, R2, c[0x0][0x190], 0x3 ;  /* 0x0000640002127a11 */ /* 0x001fc800078018ff */
[----:B------:R-:W-:-:S06]  /*0a70*/  LEA.HI.X R19, R2, c[0x0][0x194], RZ, 0x3, P0 ;  /* 0x0000650002137a11 */ /* 0x000fcc00000f1cff */
[----:B------:R-:W5:Y:S01]  /*0a80*/  LDG.E.64 R18, [R18.64] ;  /* 0x0000000412127981 */ /* 0x000f62000c1e1b00 */
[--C-:B----4-:R-:W-:Y:S02]  /*0a90*/  PRMT R199, RZ, 0x5410, R4.reuse ;  /* 0x00005410ffc77816 */ /* 0x110fe40000000004 */
[----:B------:R-:W-:Y:S02]  /*0aa0*/  PRMT R3, RZ, 0x7610, R4 ;  /* 0x00007610ff037816 */ /* 0x000fe40000000004 */
[----:B------:R-:W-:Y:S01]  /*0ab0*/  PRMT R4, RZ, 0x5410, R5 ;  /* 0x00005410ff047816 */ /* 0x000fe20000000005 */
[C---:B------:R-:W-:Y:S01]  /*0ac0*/  FADD.FTZ R199, -R222.reuse, R199 ;  /* 0x000000c7dec77221 */ /* 0x040fe20000010100 */
[----:B------:R-:W-:Y:S01]  /*0ad0*/  PRMT R191, RZ, 0x7610, R5 ;  /* 0x00007610ffbf7816 */ /* 0x000fe20000000005 */
[----:B------:R-:W-:Y:S01]  /*0ae0*/  FADD.FTZ R224, -R222, R3 ;  /* 0x00000003dee07221 */ /* 0x000fe20000010100 */
[--C-:B------:R-:W-:Y:S01]  /*0af0*/  PRMT R188, RZ, 0x5410, R7.reuse ;  /* 0x00005410ffbc7816 */ /* 0x100fe20000000007 */
[----:B-----5:R-:W-:Y:S01]  /*0b00*/  FMUL.FTZ R3, R197, R199 ;  /* 0x000000c7c5037220 */ /* 0x020fe20000410000 */
[----:B------:R-:W-:-:S02]  /*0b10*/  PRMT R189, RZ, 0x7610, R7 ;  /* 0x00007610ffbd7816 */ /* 0x000fc40000000007 */
[----:B--2---:R-:W-:Y:S01]  /*0b20*/  PRMT R5, RZ, 0x5410, R184 ;  /* 0x00005410ff057816 */ /* 0x004fe200000000b8 */
        /* <DEDUP_REMOVED lines=8> */
[----:B------:R-:W-:Y:S02]  /*0bb0*/  FMUL.FTZ R4, R243, R5 ;  /* 0x00000005f3047220 */ /* 0x000fe40000410000 */
[----:B------:R-:W-:-:S02]  /*0bc0*/  FADD.FTZ R101, R101, R7 ;  /* 0x0000000765657221 */ /* 0x000fc40000010000 */
[----:B------:R-:W-:Y:S02]  /*0bd0*/  FMUL.FTZ R5, R197, R226 ;  /* 0x000000e2c5057220 */ /* 0x000fe40000410000 */
[-C--:B------:R-:W-:Y:S02]  /*0be0*/  FFMA.FTZ R133, R199, R7.reuse, R133 ;  /* 0x00000007c7857223 */ /* 0x080fe40000010085 */
[----:B---3--:R-:W-:Y:S02]  /*0bf0*/  FMUL.FTZ R251, R242, R7 ;  /* 0x00000007f2fb7220 */ /* 0x008fe40000410000 */
[C---:B------:R-:W-:Y:S02]  /*0c00*/  FADD.FTZ R7, -R222.reuse, R191 ;  /* 0x000000bfde077221 */ /* 0x040fe40000010100 */
[----:B------:R-:W-:Y:S01]  /*0c10*/  FADD.FTZ R8, -R222, R8 ;  /* 0x00000008de087221 */ /* 0x000fe20000010100 */
[----:B------:R-:W-:Y:S01]  /*0c20*/  PRMT R223, RZ, 0x7610, R185 ;  /* 0x00007610ffdf7816 */ /* 0x000fe200000000b9 */
[----:B------:R-:W-:Y:S01]  /*0c30*/  FADD.FTZ R102, R102, R6 ;  /* 0x0000000666667221 */ /* 0x000fe20000010000 */
[----:B------:R-:W-:Y:S01]  /*0c40*/  PRMT R185, RZ, 0x5410, R186 ;  /* 0x00005410ffb97816 */ /* 0x000fe200000000ba */
[----:B------:R-:W-:-:S02]  /*0c50*/  FFMA.FTZ R134, R5, R6, R134 ;  /* 0x0000000605867223 */ /* 0x000fc40000010086 */
[----:B------:R-:W-:Y:S02]  /*0c60*/  FMUL.FTZ R246, R241, R6 ;  /* 0x00000006f1f67220 */ /* 0x000fe40000410000 */
[C---:B------:R-:W-:Y:S02]  /*0c70*/  FMUL.FTZ R6, R197.reuse, R7 ;  /* 0x00000007c5067220 */ /* 0x040fe40000410000 */
[----:B------:R-:W-:Y:S02]  /*0c80*/  FADD.FTZ R190, -R222, R190 ;  /* 0x000000bedebe7221 */ /* 0x000fe40000010100 */
[C---:B------:R-:W-:Y:S01]  /*0c90*/  FMUL.FTZ R7, R197.reuse, R8 ;  /* 0x00000008c5077220 */ /* 0x040fe20000410000 */
[----:B------:R-:W-:Y:S01]  /*0ca0*/  PRMT R186, RZ, 0x7610, R186 ;  /* 0x00007610ffba7816 */ /* 0x000fe200000000ba */
[----:B------:R-:W-:Y:S02]  /*0cb0*/  FADD.FTZ R96, R96, R185 ;  /* 0x000000b960607221 */ /* 0x000fe40000010000 */
[----:B------:R-:W-:-:S02]  /*0cc0*/  FMUL.FTZ R8, R197, R190 ;  /* 0x000000bec5087220 */ /* 0x000fc40000410000 */
[-C--:B------:R-:W-:Y:S02]  /*0cd0*/  FFMA.FTZ R128, R7, R185.reuse, R128 ;  /* 0x000000b907807223 */ /* 0x080fe40000010080 */
[----:B------:R-:W-:Y:S02]  /*0ce0*/  FMUL.FTZ R244, R239, R185 ;  /* 0x000000b9eff47220 */ /* 0x000fe40000410000 */
[----:B------:R-:W-:Y:S02]  /*0cf0*/  FADD.FTZ R190, RZ, R4 ;  /* 0x00000004ffbe7221 */ /* 0x000fe40000010000 */
[----:B------:R-:W-:Y:S02]  /*0d00*/  FFMA.FTZ R185, R3, R4, RZ ;  /* 0x0000000403b97223 */ /* 0x000fe400000100ff */
        /* <DEDUP_REMOVED lines=9> */
[----:B------:R-:W-:Y:S01]  /*0da0*/  PRMT R184, RZ, 0x5410, R187 ;  /* 0x00005410ffb87816 */ /* 0x000fe200000000bb */
        /* <DEDUP_REMOVED lines=23> */
.L_x_3484:
[----:B------:R-:W-:Y:S05]  /*0f20*/  BSYNC B0 ;  /* 0x0000000000007941 */ /* 0x000fea0003800000 */
.L_x_3483:
[----:B------:R-:W-:Y:S01]  /*0f30*/  BSSY B0, `(.L_x_3485) ;  /* 0x0000059000007945 */ /* 0x000fe20003800000 */
[----:B------:R-:W-:Y:S05]  /*0f40*/  @!P2 BRA `(.L_x_3486) ;  /* 0x000005700000a947 */ /* 0x000fea0003800000 */
[C---:B------:R-:W-:Y:S02]  /*0f50*/  LEA R16, P0, R226.reuse, c[0x0][0x188], 0x4 ;  /* 0x00006200e2107a11 */ /* 0x040fe400078020ff */
        /* <DEDUP_REMOVED lines=9> */
[----:B------:R0:W5:Y:S02]  /*0ff0*/  @P0 LDG.E.128 R32, [R16.64] ;  /* 0x0000000410200981 */ /* 0x000164000c1e1d00 */
[----:B0-----:R-:W-:-:S04]  /*1000*/  LEA R16, P0, R226, c[0x0][0x190], 0x3 ;  /* 0x00006400e2107a11 */ /* 0x001fc800078018ff */
[----:B------:R-:W-:-:S05]  /*1010*/  LEA.HI.X R17, R226, c[0x0][0x194], RZ, 0x3, P0 ;  /* 0x00006500e2117a11 */ /* 0x000fca00000f1cff */
[----:B------:R2:W5:Y:S01]  /*1020*/  LDG.E.64 R20, [R16.64] ;  /* 0x0000000410147981 */ /* 0x000562000c1e1b00 */
[----:B------:R-:W-:Y:S02]  /*1030*/  IADD3 R226, R226, 0x100, RZ ;  /* 0x00000100e2e27810 */ /* 0x000fe40007ffe0ff */
[--C-:B--2---:R-:W-:Y:S02]  /*1040*/  PRMT R17, RZ, 0x5410, R189.reuse ;  /* 0x00005410ff117816 */ /* 0x104fe400000000bd */
[----:B------:R-:W-:Y:S02]  /*1050*/  PRMT R194, RZ, 0x7610, R189 ;  /* 0x00007610ffc27816 */ /* 0x000fe400000000bd */
[----:B------:R-:W-:Y:S01]  /*1060*/  PRMT R189, RZ, 0x5410, R190 ;  /* 0x00005410ffbd7816 */ /* 0x000fe200000000be */
[C---:B------:R-:W-:Y:S01]  /*1070*/  FADD.FTZ R17, -R222.reuse, R17 ;  /* 0x00000011de117221 */ /* 0x040fe20000010100 */
[----:B------:R-:W-:Y:S01]  /*1080*/  PRMT R16, RZ, 0x5410, R188 ;  /* 0x00005410ff107816 */ /* 0x000fe200000000bc */
[C---:B------:R-:W-:Y:S01]  /*1090*/  FADD.FTZ R194, -R222.reuse, R194 ;  /* 0x000000c2dec27221 */ /* 0x040fe20000010100 */
[----:B------:R-:W-:Y:S01]  /*10a0*/  PRMT R15, RZ, 0x7610, R188 ;  /* 0x00007610ff0f7816 */ /* 0x000fe200000000bc */
[C---:B-----5:R-:W-:Y:S01]  /*10b0*/  FMUL.FTZ R17, R197.reuse, R17 ;  /* 0x00000011c5117220 */ /* 0x060fe20000410000 */
[----:B------:R-:W-:Y:S01]  /*10c0*/  PRMT R190, RZ, 0x7610, R190 ;  /* 0x00007610ffbe7816 */ /* 0x000fe200000000be */
[C---:B------:R-:W-:Y:S01]  /*10d0*/  FADD.FTZ R189, -R222.reuse, R189 ;  /* 0x000000bddebd7221 */ /* 0x040fe20000010100 */
[--C-:B------:R-:W-:Y:S01]  /*10e0*/  PRMT R188, RZ, 0x5410, R191.reuse ;  /* 0x00005410ffbc7816 */ /* 0x100fe200000000bf */
[C---:B------:R-:W-:Y:S01]  /*10f0*/  FMUL.FTZ R194, R197.reuse, R194 ;  /* 0x000000c2c5c27220 */ /* 0x040fe20000410000 */
[----:B------:R-:W-:Y:S01]  /*1100*/  PRMT R191, RZ, 0x7610, R191 ;  /* 0x00007610ffbf7816 */ /* 0x000fe200000000bf */
[C---:B------:R-:W-:Y:S01]  /*1110*/  FADD.FTZ R190, -R222.reuse, R190 ;  /* 0x000000bedebe7221 */ /* 0x040fe20000010100 */
[--C-:B---3--:R-:W-:Y:S01]  /*1120*/  PRMT R195, RZ, 0x5410, R185.reuse ;  /* 0x00005410ffc37816 */ /* 0x108fe200000000b9 */
[C---:B------:R-:W-:Y:S01]  /*1130*/  FADD.FTZ R188, -R222.reuse, R188 ;  /* 0x000000bcdebc7221 */ /* 0x040fe20000010100 */
[--C-:B------:R-:W-:Y:S01]  /*1140*/  PRMT R217, RZ, 0x5410, R184.reuse ;  /* 0x00005410ffd97816 */ /* 0x100fe200000000b8 */
[----:B------:R-:W-:Y:S01]  /*1150*/  FMUL.FTZ R221, R197, R190 ;  /* 0x000000bec5dd7220 */ /* 0x000fe20000410000 */
[----:B------:R-:W-:Y:S01]  /*1160*/  PRMT R218, RZ, 0x7610, R184 ;  /* 0x00007610ffda7816 */ /* 0x000fe200000000b8 */
[----:B------:R-:W-:Y:S01]  /*1170*/  FADD.FTZ R184, -R222, R16 ;  /* 0x00000010deb87221 */ /* 0x000fe20000010100 */
[----:B------:R-:W-:Y:S01]  /*1180*/  PRMT R196, RZ, 0x7610, R185 ;  /* 0x00007610ffc47816 */ /* 0x000fe200000000b9 */
[----:B------:R-:W-:Y:S01]  /*1190*/  FADD.FTZ R94, R94, R195 ;  /* 0x000000c35e5e7221 */ /* 0x000fe20000010000 */
[----:B------:R-:W-:Y:S01]  /*11a0*/  PRMT R185, RZ, 0x5410, R186 ;  /* 0x00005410ffb97816 */ /* 0x000fe200000000ba */
[-C--:B------:R-:W-:Y:S01]  /*11b0*/  FFMA.FTZ R126, R17, R195.reuse, R126 ;  /* 0x000000c3117e7223 */ /* 0x080fe2000001007e */
[----:B------:R-:W-:Y:S01]  /*11c0*/  PRMT R186, RZ, 0x7610, R186 ;  /* 0x00007610ffba7816 */ /* 0x000fe200000000ba */
[----:B------:R-:W-:-:S02]  /*11d0*/  FMUL.FTZ R236, R178, R195 ;  /* 0x000000c3b2ec7220 */ /* 0x000fc40000410000 */
[----:B------:R-:W-:Y:S02]  /*11e0*/  FADD.FTZ R16, -R222, R15 ;  /* 0x0000000fde107221 */ /* 0x000fe40000010100 */
[C---:B------:R-:W-:Y:S02]  /*11f0*/  FMUL.FTZ R195, R197.reuse, R189 ;  /* 0x000000bdc5c37220 */ /* 0x040fe40000410000 */
[----:B------:R-:W-:Y:S01]  /*1200*/  FMUL.FTZ R15, R197, R184 ;  /* 0x000000b8c50f7220 */ /* 0x000fe20000410000 */
[--C-:B------:R-:W-:Y:S01]  /*1210*/  PRMT R184, RZ, 0x5410, R187.reuse ;  /* 0x00005410ffb87816 */ /* 0x100fe200000000bb */
[----:B------:R-:W-:Y:S01]  /*1220*/  FMUL.FTZ R238, R176, R217 ;  /* 0x000000d9b0ee7220 */ /* 0x000fe20000410000 */
[----:B------:R-:W-:Y:S01]  /*1230*/  PRMT R187, RZ, 0x7610, R187 ;  /* 0x00007610ffbb7816 */ /* 0x000fe200000000bb */
        /* <DEDUP_REMOVED lines=40> */
.L_x_3486:
[----:B------:R-:W-:Y:S05]  /*14c0*/  BSYNC B0 ;  /* 0x0000000000007941 */ /* 0x000fea0003800000 */
.L_x_3485:
[----:B------:R-:W-:Y:S01]  /*14d0*/  BSSY B0, `(.L_x_3487) ;  /* 0x0000059000007945 */ /* 0x000fe20003800000 */
[----:B------:R-:W-:Y:S05]  /*14e0*/  @!P3 BRA `(.L_x_3488) ;  /* 0x000005700000b947 */ /* 0x000fea0003800000 */
[----:B------:R-:W-:Y:S01]  /*14f0*/  LEA R10, P0, R226, c[0x0][0x188], 0x4 ;  /* 0x00006200e20a7a11 */ /* 0x000fe200078020ff */
[----:B------:R-:W-:-:S03]  /*1500*/  HFMA2.MMA R9, -RZ, RZ, 0, 9.5367431640625e-07 ;  /* 0x00000010ff097435 */ /* 0x000fc600000001ff */
        /* <DEDUP_REMOVED lines=15> */
[----:B------:R-:W-:Y:S02]  /*1600*/  PRMT R13, RZ, 0x7610, R189 ;  /* 0x00007610ff0d7816 */ /* 0x000fe400000000bd */
[--C-:B------:R-:W-:Y:S02]  /*1610*/  PRMT R12, RZ, 0x5410, R190.reuse ;  /* 0x00005410ff0c7816 */ /* 0x100fe400000000be */
[----:B------:R-:W-:Y:S01]  /*1620*/  PRMT R190, RZ, 0x7610, R190 ;  /* 0x00007610ffbe7816 */ /* 0x000fe200000000be */
[----:B------:R-:W-:Y:S01]  /*1630*/  FADD.FTZ R13, -R222, R13 ;  /* 0x0000000dde0d7221 */ /* 0x000fe20000010100 */
[----:B------:R-:W-:-:S02]  /*1640*/  PRMT R11, RZ, 0x5410, R189 ;  /* 0x00005410ff0b7816 */ /* 0x000fc400000000bd */
[--C-:B------:R-:W-:Y:S01]  /*1650*/  PRMT R14, RZ, 0x5410, R191.reuse ;  /* 0x00005410ff0e7816 */ /* 0x100fe200000000bf */
[C---:B------:R-:W-:Y:S01]  /*1660*/  FADD.FTZ R190, -R222.reuse, R190 ;  /* 0x000000bedebe7221 */ /* 0x040fe20000010100 */
[----:B------:R-:W-:Y:S01]  /*1670*/  PRMT R191, RZ, 0x7610, R191 ;  /* 0x00007610ffbf7816 */ /* 0x000fe200000000bf */
[C---:B------:R-:W-:Y:S01]  /*1680*/  FADD.FTZ R11, -R222.reuse, R11 ;  /* 0x0000000bde0b7221 */ /* 0x040fe20000010100 */
[--C-:B---3--:R-:W-:Y:S01]  /*1690*/  PRMT R212, RZ, 0x5410, R184.reuse ;  /* 0x00005410ffd47816 */ /* 0x108fe200000000b8 */
[C---:B-----5:R-:W-:Y:S01]  /*16a0*/  FMUL.FTZ R216, R197.reuse, R190 ;  /* 0x000000bec5d87220 */ /* 0x060fe20000410000 */
[----:B------:R-:W-:Y:S01]  /*16b0*/  PRMT R213, RZ, 0x7610, R184 ;  /* 0x00007610ffd57816 */ /* 0x000fe200000000b8 */
[C---:B------:R-:W-:Y:S01]  /*16c0*/  FADD.FTZ R184, -R222.reuse, R10 ;  /* 0x0000000adeb87221 */ /* 0x040fe20000010100 */
        /* <DEDUP_REMOVED lines=11> */
[----:B------:R-:W-:-:S02]  /*1780*/  FADD.FTZ R212, -R222, R12 ;  /* 0x0000000cded47221 */ /* 0x000fc40000010100 */
[C---:B------:R-:W-:Y:S02]  /*1790*/  FMUL.FTZ R12, R197.reuse, R13 ;  /* 0x0000000dc50c7220 */ /* 0x040fe40000410000 */
[----:B------:R-:W-:Y:S02]  /*17a0*/  FMUL.FTZ R13, R197, R212 ;  /* 0x000000d4c50d7220 */ /* 0x000fe40000410000 */
[----:B------:R-:W-:Y:S02]  /*17b0*/  FADD.FTZ R87, R87, R188 ;  /* 0x000000bc57577221 */ /* 0x000fe40000010000 */
[-C--:B------:R-:W-:Y:S02]  /*17c0*/  FFMA.FTZ R119, R12, R188.reuse, R119 ;  /* 0x000000bc0c777223 */ /* 0x080fe40000010077 */
[----:B------:R-:W-:Y:S02]  /*17d0*/  FMUL.FTZ R228, R167, R188 ;  /* 0x000000bca7e47220 */ /* 0x000fe40000410000 */
        /* <DEDUP_REMOVED lines=40> */
.L_x_3488:
[----:B------:R-:W-:Y:S05]  /*1a60*/  BSYNC B0 ;  /* 0x0000000000007941 */ /* 0x000fea0003800000 */
.L_x_3487:
        /* <DEDUP_REMOVED lines=27> */
[----:B---3--:R-:W-:Y:S01]  /*1c20*/  PRMT R207, RZ, 0x5410, R188 ;  /* 0x00005410ffcf7816 */ /* 0x008fe200000000bc */
[C---:B-----5:R-:W-:Y:S01]  /*1c30*/  FMUL.FTZ R252, R197.reuse, R187 ;  /* 0x000000bbc5fc7220 */ /* 0x060fe20000410000 */
[--C-:B------:R-:W-:Y:S01]  /*1c40*/  PRMT R203, RZ, 0x5410, R189.reuse ;  /* 0x00005410ffcb7816 */ /* 0x100fe200000000bd */
        /* <DEDUP_REMOVED lines=9> */
[--C-:B------:R-:W-:Y:S01]  /*1ce0*/  PRMT R188, RZ, 0x5410, R191.reuse ;  /* 0x00005410ffbc7816 */ /* 0x100fe200000000bf */
[----:B------:R-:W-:Y:S01]  /*1cf0*/  FMUL.FTZ R229, R197, R206 ;  /* 0x000000cec5e57220 */ /* 0x000fe20000410000 */
[----:B------:R-:W-:Y:S01]  /*1d00*/  PRMT R187, RZ, 0x7610, R191 ;  /* 0x00007610ffbb7816 */ /* 0x000fe200000000bf */
[----:B------:R-:W-:Y:S01]  /*1d10*/  FADD.FTZ R186, -R222, R186 ;  /* 0x000000badeba7221 */ /* 0x000fe20000010100 */
[----:B------:R-:W-:Y:S01]  /*1d20*/  PRMT R190, RZ, 0x7610, R190 ;  /* 0x00007610ffbe7816 */ /* 0x000fe200000000be */
        /* <DEDUP_REMOVED lines=8> */
[C---:B------:R-:W-:Y:S02]  /*1db0*/  FMUL.FTZ R205, R197.reuse, R186 ;  /* 0x000000bac5cd7220 */ /* 0x040fe40000410000 */
[----:B------:R-:W-:Y:S02]  /*1dc0*/  FMUL.FTZ R211, R197, R204 ;  /* 0x000000ccc5d37220 */ /* 0x000fe40000410000 */
[----:B------:R-:W-:Y:S02]  /*1dd0*/  FMUL.FTZ R210, R142, R203 ;  /* 0x000000cb8ed27220 */ /* 0x000fe40000410000 */
[----:B------:R-:W-:Y:S02]  /*1de0*/  FADD.FTZ R186, R189, R225 ;  /* 0x000000e1bdba7221 */ /* 0x000fe40000010000 */
[----:B------:R-:W-:-:S02]  /*1df0*/  FFMA.FTZ R191, R229, R225, R191 ;  /* 0x000000e1e5bf7223 */ /* 0x000fc400000100bf */
[----:B------:R-:W-:Y:S02]  /*1e00*/  FADD.FTZ R185, -R222, R185 ;  /* 0x000000b9deb97221 */ /* 0x000fe40000010100 */
        /* <DEDUP_REMOVED lines=30> */
.L_x_3490:
[----:B------:R-:W-:Y:S05]  /*1ff0*/  BSYNC B0 ;  /* 0x0000000000007941 */ /* 0x000fea0003800000 */
.L_x_3489:
[----:B------:R-:W2:Y:S01]  /*2000*/  LDL R184, [R1+0x10] ;  /* 0x0000100001b87983 */ /* 0x000ea20000100800 */
[----:B------:R-:W-:Y:S02]  /*2010*/  SHF.R.U32.HI R191, RZ, 0x5, R247 ;  /* 0x00000005ffbf7819 */ /* 0x000fe400000116f7 */
[----:B------:R-:W-:Y:S02]  /*2020*/  LOP3.LUT P0, RZ, R247, 0x1f, RZ, 0xc0, !PT ;  /* 0x0000001ff7ff7812 */ /* 0x000fe4000780c0ff */
[----:B------:R-:W-:Y:S02]  /*2030*/  LOP3.LUT R188, R191, 0x7fffff8, RZ, 0xc0, !PT ;  /* 0x07fffff8bfbc7812 */ /* 0x000fe400078ec0ff */
[----:B--2---:R-:W-:-:S13]  /*2040*/  LOP3.LUT P6, RZ, R184, 0xff, RZ, 0xc0, !PT ;  /* 0x000000ffb8ff7812 */ /* 0x004fda00078cc0ff */
[----:B------:R-:W-:Y:S01]  /*2050*/  @!P6 IADD3 R188, R188, 0x8, RZ ;  /* 0x00000008bcbce810 */ /* 0x000fe20007ffe0ff */
[----:B------:R-:W-:Y:S05]  /*2060*/  BRA.DIV ~URZ, `(.L_x_3491) ;  /* 0x00002db27f007947 */ /* 0x000fea000b800000 */
[----:B------:R0:W1:Y:S02]  /*2070*/  SHFL.DOWN PT, R187, R224, 0x10, 0x1f ;  /* 0x0a001f00e0bb7f89 */ /* 0x00006400000e0000 */
.L_x_3508:
[----:B------:R-:W-:Y:S05]  /*2080*/  BRA.DIV ~URZ, `(.L_x_3492) ;  /* 0x00002e127f007947 */ /* 0x000fea000b800000 */
[----:B-1----:R-:W-:Y:S01]  /*2090*/  FADD.FTZ R187, R187, R224 ;  /* 0x000000e0bbbb7221 */ /* 0x002fe20000010000 */
[----:B------:R-:W1:Y:S04]  /*20a0*/  SHFL.DOWN PT, R184, R223, 0x10, 0x1f ;  /* 0x0a001f00dfb87f89 */ /* 0x000e6800000e0000 */
        /* <DEDUP_REMOVED lines=9> */
[----:B------:R-:W1:Y:S02]  /*2140*/  SHFL.DOWN PT, R185, R187, 0x2, 0x1f ;  /* 0x08401f00bbb97f89 */ /* 0x000e6400000e0000 */
[----:B-1----:R-:W-:Y:S02]  /*2150*/  FADD.FTZ R190, R187, R185 ;  /* 0x000000b9bbbe7221 */ /* 0x002fe40000010000 */
[----:B------:R-:W1:Y:S04]  /*2160*/  SHFL.DOWN PT, R187, R184, 0x2, 0x1f ;  /* 0x08401f00b8bb7f89 */ /* 0x000e6800000e0000 */
[----:B------:R2:W3:Y:S01]  /*2170*/  SHFL.DOWN PT, R189, R190, 0x1, 0x1f ;  /* 0x08201f00bebd7f89 */ /* 0x0004e200000e0000 */
[----:B-1----:R-:W-:-:S05]  /*2180*/  FADD.FTZ R187, R184, R187 ;  /* 0x000000bbb8bb7221 */ /* 0x002fca0000010000 */
[----:B------:R2:W1:Y:S02]  /*2190*/  SHFL.DOWN PT, R185, R187, 0x1, 0x1f ;  /* 0x08201f00bbb97f89 */ /* 0x00046400000e0000 */
.L_x_3509:
[----:B---3--:R-:W-:Y:S01]  /*21a0*/  @!P0 LOP3.LUT R186, R191, 0x7, RZ, 0xc0, !PT ;  /* 0x00000007bfba8812 */ /* 0x008fe200078ec0ff */
[----:B------:R-:W-:Y:S01]  /*21b0*/  FADD.FTZ R184, R189, R190 ;  /* 0x000000bebdb87221 */ /* 0x000fe20000010000 */
[----:B------:R-:W-:Y:S01]  /*21c0*/  WARPSYNC 0xffffffff ;  /* 0xffffffff00007948 */ /* 0x000fe20003800000 */
[----:B-1----:R-:W-:Y:S01]  /*21d0*/  FADD.FTZ R185, R185, R187 ;  /* 0x000000bbb9b97221 */ /* 0x002fe20000010000 */
[----:B------:R-:W-:Y:S01]  /*21e0*/  @!P0 IADD3 R186, R188, R186, RZ ;  /* 0x000000babcba8210 */ /* 0x000fe20007ffe0ff */
[----:B------:R-:W-:Y:S04]  /*21f0*/  BSSY B0, `(.L_x_3493) ;  /* 0x00000b6000007945 */ /* 0x000fe80003800000 */
[----:B------:R-:W-:Y:S04]  /*2200*/  @!P0 STS.64 [R186.X8+0x8000], R184 ;  /* 0x008000b8ba008388 */ /* 0x000fe80000008a00 */
[----:B------:R-:W-:Y:S06]  /*2210*/  BAR.SYNC.DEFER_BLOCKING 0x0 ;  /* 0x0000000000007b1d */ /* 0x000fec0000010000 */
[----:B--2---:R-:W1:Y:S02]  /*2220*/  LDS.128 R184, [R188.X8+0x8000] ;  /* 0x00800000bcb87984 */ /* 0x004e640000008c00 */
[----:B-1----:R-:W-:-:S02]  /*2230*/  FADD.FTZ R184, RZ, R184 ;  /* 0x000000b8ffb87221 */ /* 0x002fc40000010000 */
[----:B------:R-:W-:Y:S02]  /*2240*/  FADD.FTZ R185, RZ, R185 ;  /* 0x000000b9ffb97221 */ /* 0x000fe40000010000 */
[----:B------:R-:W-:Y:S02]  /*2250*/  FADD.FTZ R189, R186, R184 ;  /* 0x000000b8babd7221 */ /* 0x000fe40000010000 */
[----:B------:R-:W-:Y:S02]  /*2260*/  FADD.FTZ R190, R187, R185 ;  /* 0x000000b9bbbe7221 */ /* 0x000fe40000010000 */
[----:B------:R-:W1:Y:S02]  /*2270*/  LDS.128 R184, [R188.X8+0x8010] ;  /* 0x00801000bcb87984 */ /* 0x000e640000008c00 */
[----:B-1----:R-:W-:Y:S02]  /*2280*/  FADD.FTZ R184, R189, R184 ;  /* 0x000000b8bdb87221 */ /* 0x002fe40000010000 */
[----:B------:R-:W-:-:S02]  /*2290*/  FADD.FTZ R185, R190, R185 ;  /* 0x000000b9beb97221 */ /* 0x000fc40000010000 */
        /* <DEDUP_REMOVED lines=12> */
[----:B------:R-:W-:Y:S02]  /*2360*/  FMUL.FTZ R190, R184, c[0x0][0x1e0] ;  /* 0x00007800b8be7a20 */ /* 0x000fe40000410000 */
[----:B------:R-:W-:Y:S01]  /*2370*/  FMUL.FTZ R191, R185, c[0x0][0x1e0] ;  /* 0x00007800b9bf7a20 */ /* 0x000fe20000410000 */
[----:B------:R-:W-:Y:S05]  /*2380*/  @!P1 BRA `(.L_x_3494) ;  /* 0x000009c000009947 */ /* 0x000fea0003800000 */
[----:B------:R-:W-:Y:S01]  /*2390*/  ISETP.NE.U32.AND P0, PT, RZ, c[0x0][0x218], PT ;  /* 0x00008600ff007a0c */ /* 0x000fe20003f05070 */
[----:B------:R-:W-:Y:S01]  /*23a0*/  HFMA2.MMA R187, -RZ, RZ, 0, 9.5367431640625e-07 ;  /* 0x00000010ffbb7435 */ /* 0x000fe200000001ff */
[----:B------:R-:W-:Y:S02]  /*23b0*/  FSEL R184, R190, RZ, !P5 ;  /* 0x000000ffbeb87208 */ /* 0x000fe40006800000 */
[----:B------:R-:W-:Y:S02]  /*23c0*/  ISETP.NE.AND.EX P0, PT, RZ, c[0x0][0x21c], PT, P0 ;  /* 0x00008700ff007a0c */ /* 0x000fe40003f05300 */
[----:B------:R-:W-:Y:S01]  /*23d0*/  ISETP.NE.U32.AND P6, PT, RZ, c[0x0][0x258], PT ;  /* 0x00009600ff007a0c */ /* 0x000fe20003fc5070 */
[----:B------:R-:W-:-:S02]  /*23e0*/  FFMA.FTZ R185, R3, R191, R184 ;  /* 0x000000bf03b97223 */ /* 0x000fc400000100b8 */
[----:B------:R-:W-:Y:S01]  /*23f0*/  FFMA.FTZ R186, R199, R191, R184 ;  /* 0x000000bfc7ba7223 */ /* 0x000fe200000100b8 */
[----:B------:R-:W-:Y:S01]  /*2400*/  ISETP.NE.AND.EX P6, PT, RZ, c[0x0][0x25c], PT, P6 ;  /* 0x00009700ff007a0c */ /* 0x000fe20003fc5360 */
[----:B------:R-:W-:Y:S02]  /*2410*/  FADD.FTZ R185, R4, -R185 ;  /* 0x800000b904b97221 */ /* 0x000fe40000010000 */
[----:B------:R-:W-:Y:S02]  /*2420*/  FADD.FTZ R186, R251, -R186 ;  /* 0x800000bafbba7221 */ /* 0x000fe40000010000 */
[C---:B-----5:R-:W-:Y:S02]  /*2430*/  FMUL.FTZ R188, R197.reuse, R185 ;  /* 0x000000b9c5bc7220 */ /* 0x060fe40000410000 */
[----:B------:R-:W-:Y:S01]  /*2440*/  @P0 PRMT R185, RZ, 0x5410, R36 ;  /* 0x00005410ffb90816 */ /* 0x000fe20000000024 */
[----:B------:R-:W-:Y:S02]  /*2450*/  FMUL.FTZ R226, R197, R186 ;  /* 0x000000bac5e27220 */ /* 0x000fe40000410000 */
[----:B------:R-:W-:-:S02]  /*2460*/  FFMA.FTZ R186, R5, R191, R184 ;  /* 0x000000bf05ba7223 */ /* 0x000fc400000100b8 */
[----:B------:R-:W-:Y:S02]  /*2470*/  @P0 FADD.FTZ R188, R188, R185 ;  /* 0x000000b9bcbc0221 */ /* 0x000fe40000010000 */
[----:B------:R-:W-:-:S03]  /*2480*/  FADD.FTZ R186, R246, -R186 ;  /* 0x800000baf6ba7221 */ /* 0x000fc60000010000 */
[----:B------:R-:W-:Y:S01]  /*2490*/  @P6 F2FP.BF16.PACK_AB R185, RZ, R188 ;  /* 0x000000bcffb9623e */ /* 0x000fe200000010ff */
[----:B------:R-:W-:Y:S02]  /*24a0*/  FMUL.FTZ R249, R197, R186 ;  /* 0x000000bac5f97220 */ /* 0x000fe40000410000 */
[----:B------:R-:W-:Y:S01]  /*24b0*/  FFMA.FTZ R186, R7, R191, R184 ;  /* 0x000000bf07ba7223 */ /* 0x000fe200000100b8 */
[----:B------:R-:W-:Y:S02]  /*24c0*/  @P6 PRMT R180, R185, 0x7610, R180 ;  /* 0x00007610b9b46816 */ /* 0x000fe400000000b4 */
[----:B------:R-:W-:Y:S01]  /*24d0*/  @P0 PRMT R185, RZ, 0x7610, R36 ;  /* 0x00007610ffb90816 */ /* 0x000fe20000000024 */
[----:B------:R-:W-:-:S04]  /*24e0*/  FADD.FTZ R186, R244, -R186 ;  /* 0x800000baf4ba7221 */ /* 0x000fc80000010000 */
[----:B------:R-:W-:Y:S02]  /*24f0*/  @P0 FADD.FTZ R226, R226, R185 ;  /* 0x000000b9e2e20221 */ /* 0x000fe40000010000 */
[----:B------:R-:W-:Y:S02]  /*2500*/  FFMA.FTZ R185, R6, R191, R184 ;  /* 0x000000bf06b97223 */ /* 0x000fe400000100b8 */
[----:B------:R-:W-:Y:S02]  /*2510*/  FMUL.FTZ R248, R197, R186 ;  /* 0x000000bac5f87220 */ /* 0x000fe40000410000 */
[----:B------:R-:W-:-:S04]  /*2520*/  FADD.FTZ R185, R245, -R185 ;  /* 0x800000b9f5b97221 */ /* 0x000fc80000010000 */
[----:B------:R-:W-:Y:S01]  /*2530*/  FMUL.FTZ R247, R197, R185 ;  /* 0x000000b9c5f77220 */ /* 0x000fe20000410000 */
[----:B------:R-:W-:-:S05]  /*2540*/  @P0 PRMT R185, RZ, 0x5410, R37 ;  /* 0x00005410ffb90816 */ /* 0x000fca0000000025 */
[----:B------:R-:W-:Y:S01]  /*2550*/  @P0 FADD.FTZ R249, R249, R185 ;  /* 0x000000b9f9f90221 */ /* 0x000fe20000010000 */
[----:B------:R-:W-:-:S05]  /*2560*/  @P0 PRMT R185, RZ, 0x7610, R37 ;  /* 0x00007610ffb90816 */ /* 0x000fca0000000025 */
[----:B------:R-:W-:Y:S02]  /*2570*/  @P0 FADD.FTZ R247, R247, R185 ;  /* 0x000000b9f7f70221 */ /* 0x000fe40000010000 */
[----:B------:R-:W-:-:S04]  /*2580*/  FFMA.FTZ R185, R8, R191, R184 ;  /* 0x000000bf08b97223 */ /* 0x000fc800000100b8 */
[----:B------:R-:W-:-:S04]  /*2590*/  FADD.FTZ R185, R243, -R185 ;  /* 0x800000b9f3b97221 */ /* 0x000fc80000010000 */
[----:B------:R-:W-:Y:S01]  /*25a0*/  FMUL.FTZ R223, R197, R185 ;  /* 0x000000b9c5df7220 */ /* 0x000fe20000410000 */
[----:B------:R-:W-:-:S05]  /*25b0*/  @P0 PRMT R185, RZ, 0x5410, R38 ;  /* 0x00005410ffb90816 */ /* 0x000fca0000000026 */
[----:B------:R-:W-:Y:S01]  /*25c0*/  @P0 FADD.FTZ R248, R248, R185 ;  /* 0x000000b9f8f80221 */ /* 0x000fe20000010000 */
[----:B------:R-:W-:-:S05]  /*25d0*/  @P0 PRMT R185, RZ, 0x7610, R38 ;  /* 0x00007610ffb90816 */ /* 0x000fca0000000026 */
[----:B------:R-:W-:Y:S02]  /*25e0*/  @P0 FADD.FTZ R223, R223, R185 ;  /* 0x000000b9dfdf0221 */ /* 0x000fe40000010000 */
[-CC-:B------:R-:W-:Y:S02]  /*25f0*/  FFMA.FTZ R185, R242, R191.reuse, R184.reuse ;  /* 0x000000bff2b97223 */ /* 0x180fe400000100b8 */
[----:B------:R-:W-:Y:S02]  /*2600*/  FFMA.FTZ R184, R240, R191, R184 ;  /* 0x000000bff0b87223 */ /* 0x000fe400000100b8 */
[----:B------:R-:W-:Y:S02]  /*2610*/  FADD.FTZ R185, R241, -R185 ;  /* 0x800000b9f1b97221 */ /* 0x000fe40000010000 */
[----:B------:R-:W-:Y:S02]  /*2620*/  FADD.FTZ R184, R239, -R184 ;  /* 0x800000b8efb87221 */ /* 0x000fe40000010000 */
[----:B0-----:R-:W-:-:S02]  /*2630*/  FMUL.FTZ R224, R197, R185 ;  /* 0x000000b9c5e07220 */ /* 0x001fc40000410000 */
[----:B------:R-:W-:Y:S01]  /*2640*/  FMUL.FTZ R222, R197, R184 ;  /* 0x000000b8c5de7220 */ /* 0x000fe20000410000 */
[----:B------:R-:W-:-:S05]  /*2650*/  @P0 PRMT R184, RZ, 0x5410, R39 ;  /* 0x00005410ffb80816 */ /* 0x000fca0000000027 */
[----:B------:R-:W-:Y:S01]  /*2660*/  @P0 FADD.FTZ R224, R224, R184 ;  /* 0x000000b8e0e00221 */ /* 0x000fe20000010000 */
[----:B------:R-:W-:-:S05]  /*2670*/  @P0 PRMT R184, RZ, 0x7610, R39 ;  /* 0x00007610ffb80816 */ /* 0x000fca0000000027 */
[----:B------:R-:W-:Y:S01]  /*2680*/  @P0 FADD.FTZ R222, R222, R184 ;  /* 0x000000b8dede0221 */ /* 0x000fe20000010000 */
[----:B------:R-:W-:-:S04]  /*2690*/  MOV R184, R18 ;  /* 0x0000001200b87202 */ /* 0x000fc80000000f00 */
[----:B------:R-:W-:Y:S01]  /*26a0*/  LOP3.LUT P0, RZ, R184, 0xff, RZ, 0xc0, !PT ;  /* 0x000000ffb8ff7812 */ /* 0x000fe2000780c0ff */
[----:B------:R-:W-:-:S06]  /*26b0*/  IMAD.WIDE.U32 R184, R2, R187, c[0x0][0x170] ;  /* 0x00005c0002b87625 */ /* 0x000fcc00078e00bb */
[----:B------:R-:W2:Y:S01]  /*26c0*/  LDG.E.128 R184, [R184.64] ;  /* 0x00000004b8b87981 */ /* 0x000ea2000c1e1d00 */
[----:B------:R-:W-:-:S04]  /*26d0*/  FMUL.FTZ R188, R188, R198 ;  /* 0x000000c6bcbc7220 */ /* 0x000fc80000410000 */
[----:B------:R-:W-:Y:S01]  /*26e0*/  FMUL.FTZ R250, R188, c[0x0][0x1e8] ;  /* 0x00007a00bcfa7a20 */ /* 0x000fe20000410000 */
[----:B------:R-:W-:Y:S02]  /*26f0*/  MOV R188, RZ ;  /* 0x000000ff00bc7202 */ /* 0x000fe40000000f00 */
[----:B--2---:R-:W-:-:S05]  /*2700*/  @P0 PRMT R189, RZ, 0x5410, R184 ;  /* 0x00005410ffbd0816 */ /* 0x004fca00000000b8 */
[----:B------:R-:W-:Y:S01]  /*2710*/  @P0 FMUL.FTZ R188, R250, R189 ;  /* 0x000000bdfabc0220 */ /* 0x000fe20000410000 */
[----:B------:R-:W-:-:S03]  /*2720*/  HFMA2.MMA R189, -RZ, RZ, 0, 9.5367431640625e-07 ;  /* 0x00000010ffbd7435 */ /* 0x000fc600000001ff */
[----:B------:R-:W-:Y:S01]  /*2730*/  FADD.FTZ R68, R68, R188 ;  /* 0x000000bc44447221 */ /* 0x000fe20000010000 */
[----:B------:R-:W-:-:S04]  /*2740*/  @P6 F2FP.BF16.PACK_AB R188, RZ, R226 ;  /* 0x000000e2ffbc623e */ /* 0x000fc800000010ff */
[----:B------:R-:W-:Y:S02]  /*2750*/  @P6 PRMT R180, R180, 0x5410, R188 ;  /* 0x00005410b4b46816 */ /* 0x000fe400000000bc */
        /* <DEDUP_REMOVED lines=12> */
[----:B------:R-:W2:Y:S02]  /*2820*/  LDL R188, [R1+0x28] ;  /* 0x0000280001bc7983 */ /* 0x000ea40000100800 */
[----:B--2---:R-:W-:Y:S02]  /*2830*/  FMUL.FTZ R250, R188, R250 ;  /* 0x000000fabcfa7220 */ /* 0x004fe40000410000 */
[----:B------:R-:W-:-:S05]  /*2840*/  @P6 IMAD.WIDE.U32 R188, R2, R189, c[0x0][0x258] ;  /* 0x0000960002bc6625 */ /* 0x000fca00078e00bd */
[----:B------:R0:W-:Y:S02]  /*2850*/  @P6 STG.E.128 [R188.64], R180 ;  /* 0x000000b4bc006986 */ /* 0x0001e4000c101d04 */
[----:B0-----:R-:W-:Y:S02]  /*2860*/  FSEL R188, R250, RZ, P0 ;  /* 0x000000fffabc7208 */ /* 0x001fe40000000000 */
[----:B------:R-:W2:Y:S01]  /*2870*/  LDL R250, [R1+0x2c] ;  /* 0x00002c0001fa7983 */ /* 0x000ea20000100800 */
[----:B------:R-:W-:Y:S01]  /*2880*/  LOP3.LUT P6, RZ, R18, 0xff00, RZ, 0xc0, !PT ;  /* 0x0000ff0012ff7812 */ /* 0x000fe200078cc0ff */
[----:B------:R-:W-:Y:S01]  /*2890*/  FMUL.FTZ R189, R226, R198 ;  /* 0x000000c6e2bd7220 */ /* 0x000fe20000410000 */
[----:B------:R-:W-:-:S03]  /*28a0*/  LOP3.LUT P0, RZ, R18, 0xff0000, RZ, 0xc0, !PT ;  /* 0x00ff000012ff7812 */ /* 0x000fc6000780c0ff */
[----:B------:R-:W-:Y:S01]  /*28b0*/  FMUL.FTZ R226, R189, c[0x0][0x1e8] ;  /* 0x00007a00bde27a20 */ /* 0x000fe20000410000 */
[----:B------:R-:W-:-:S07]  /*28c0*/  MOV R189, RZ ;  /* 0x000000ff00bd7202 */ /* 0x000fce0000000f00 */
[----:B------:R-:W-:-:S05]  /*28d0*/  @P6 PRMT R184, RZ, 0x7610, R184 ;  /* 0x00007610ffb86816 */ /* 0x000fca00000000b8 */
[----:B------:R-:W-:Y:S02]  /*28e0*/  @P6 FMUL.FTZ R189, R226, R184 ;  /* 0x000000b8e2bd6220 */ /* 0x000fe40000410000 */
[----:B------:R-:W-:Y:S02]  /*28f0*/  FMUL.FTZ R184, R249, R198 ;  /* 0x000000c6f9b87220 */ /* 0x000fe40000410000 */
[----:B------:R-:W-:Y:S01]  /*2900*/  FADD.FTZ R69, R69, R189 ;  /* 0x000000bd45457221 */ /* 0x000fe20000010000 */
[----:B------:R-:W-:Y:S01]  /*2910*/  @P0 PRMT R189, RZ, 0x5410, R185 ;  /* 0x00005410ffbd0816 */ /* 0x000fe200000000b9 */
[----:B------:R-:W-:Y:S02]  /*2920*/  FMUL.FTZ R249, R184, c[0x0][0x1e8] ;  /* 0x00007a00b8f97a20 */ /* 0x000fe40000410000 */
[----:B--2---:R-:W-:Y:S01]  /*2930*/  FMUL.FTZ R184, R250, R226 ;  /* 0x000000e2fab87220 */ /* 0x004fe20000410000 */
[----:B------:R-:W-:-:S04]  /*2940*/  HFMA2.MMA R226, -RZ, RZ, 0, 0 ;  /* 0x00000000ffe27435 */ /* 0x000fc800000001ff */
[----:B------:R-:W-:Y:S02]  /*2950*/  FSEL R184, R184, RZ, P6 ;  /* 0x000000ffb8b87208 */ /* 0x000fe40003000000 */
[----:B------:R-:W-:Y:S01]  /*2960*/  @P0 FMUL.FTZ R226, R249, R189 ;  /* 0x000000bdf9e20220 */ /* 0x000fe20000410000 */
[----:B------:R-:W-:Y:S01]  /*2970*/  LOP3.LUT P6, RZ, R18, 0xff000000, RZ, 0xc0, !PT ;  /* 0xff00000012ff7812 */ /* 0x000fe200078cc0ff */
[----:B------:R-:W-:Y:S02]  /*2980*/  FMUL.FTZ R189, R247, R198 ;  /* 0x000000c6f7bd7220 */ /* 0x000fe40000410000 */
[----:B------:R-:W2:Y:S02]  /*2990*/  LDL R247, [R1+0x30] ;  /* 0x0000300001f77983 */ /* 0x000ea40000100800 */
[----:B------:R-:W-:-:S08]  /*29a0*/  FMUL.FTZ R250, R189, c[0x0][0x1e8] ;  /* 0x00007a00bdfa7a20 */ /* 0x000fd00000410000 */
[----:B------:R-:W-:Y:S01]  /*29b0*/  @P6 PRMT R185, RZ, 0x7610, R185 ;  /* 0x00007610ffb96816 */ /* 0x000fe200000000b9 */
[----:B--2---:R-:W-:Y:S01]  /*29c0*/  FMUL.FTZ R189, R247, R249 ;  /* 0x000000f9f7bd7220 */ /* 0x004fe20000410000 */
[----:B------:R-:W-:-:S03]  /*29d0*/  MOV R247, RZ ;  /* 0x000000ff00f77202 */ /* 0x000fc60000000f00 */
[----:B------:R-:W-:Y:S01]  /*29e0*/  @P6 FMUL.FTZ R247, R250, R185 ;  /* 0x000000b9faf76220 */ /* 0x000fe20000410000 */
[----:B------:R-:W-:Y:S01]  /*29f0*/  FSEL R185, R189, RZ, P0 ;  /* 0x000000ffbdb97208 */ /* 0x000fe20000000000 */
[----:B------:R-:W-:Y:S01]  /*2a00*/  FMUL.FTZ R189, R248, R198 ;  /* 0x000000c6f8bd7220 */ /* 0x000fe20000410000 */
[----:B------:R-:W-:Y:S01]  /*2a10*/  LOP3.LUT P0, RZ, R19, 0xff, RZ, 0xc0, !PT ;  /* 0x000000ff13ff7812 */ /* 0x000fe2000780c0ff */
[----:B------:R-:W2:Y:S01]  /*2a20*/  LDL R248, [R1+0x34] ;  /* 0x0000340001f87983 */ /* 0x000ea20000100800 */
[----:B------:R-:W-:Y:S01]  /*2a30*/  F2FP.BF16.PACK_AB R184, R184, R188 ;  /* 0x000000bcb8b8723e */ /* 0x000fe200000010ff */
[----:B------:R-:W-:-:S10]  /*2a40*/  FMUL.FTZ R249, R189, c[0x0][0x1e8] ;  /* 0x00007a00bdf97a20 */ /* 0x000fd40000410000 */
[----:B------:R-:W-:Y:S01]  /*2a50*/  @P0 PRMT R189, RZ, 0x5410, R186 ;  /* 0x00005410ffbd0816 */ /* 0x000fe200000000ba */
        /* <DEDUP_REMOVED lines=20> */
[----:B------:R-:W-:Y:S01]  /*2ba0*/  HFMA2.MMA R224, -RZ, RZ, 0, 0 ;  /* 0x00000000ffe07435 */ /* 0x000fe200000001ff */
[----:B------:R-:W2:Y:S03]  /*2bb0*/  LDL R250, [R1+0x24] ;  /* 0x0000240001fa7983 */ /* 0x000ea60000100800 */
[----:B------:R-:W-:Y:S02]  /*2bc0*/  FSEL R188, R188, RZ, P6 ;  /* 0x000000ffbcbc7208 */ /* 0x000fe40003000000 */
[----:B------:R-:W-:Y:S01]  /*2bd0*/  LOP3.LUT P6, RZ, R19, 0xff000000, RZ, 0xc0, !PT ;  /* 0xff00000013ff7812 */ /* 0x000fe200078cc0ff */
[----:B------:R-:W-:Y:S02]  /*2be0*/  @P0 FMUL.FTZ R224, R249, R189 ;  /* 0x000000bdf9e00220 */ /* 0x000fe40000410000 */
[----:B------:R-:W-:Y:S01]  /*2bf0*/  FMUL.FTZ R189, R222, R198 ;  /* 0x000000c6debd7220 */ /* 0x000fe20000410000 */
[----:B------:R-:W-:-:S03]  /*2c00*/  MOV R222, RZ ;  /* 0x000000ff00de7202 */ /* 0x000fc60000000f00 */
[----:B------:R-:W-:-:S06]  /*2c10*/  FMUL.FTZ R189, R189, c[0x0][0x1e8] ;  /* 0x00007a00bdbd7a20 */ /* 0x000fcc0000410000 */
[----:B------:R-:W-:-:S05]  /*2c20*/  @P6 PRMT R187, RZ, 0x7610, R187 ;  /* 0x00007610ffbb6816 */ /* 0x000fca00000000bb */
[----:B------:R-:W-:Y:S02]  /*2c30*/  @P6 FMUL.FTZ R222, R189, R187 ;  /* 0x000000bbbdde6220 */ /* 0x000fe40000410000 */
[----:B------:R-:W3:Y:S01]  /*2c40*/  LDL R187, [R1+0x20] ;  /* 0x0000200001bb7983 */ /* 0x000ee20000100800 */
[----:B------:R-:W-:Y:S01]  /*2c50*/  F2FP.BF16.PACK_AB R186, R188, R186 ;  /* 0x000000babcba723e */ /* 0x000fe200000010ff */
[----:B------:R-:W-:Y:S02]  /*2c60*/  FADD.FTZ R70, R70, R226 ;  /* 0x000000e246467221 */ /* 0x000fe40000010000 */
[----:B------:R-:W-:Y:S02]  /*2c70*/  FADD.FTZ R71, R71, R247 ;  /* 0x000000f747477221 */ /* 0x000fe40000010000 */
[----:B------:R-:W-:Y:S02]  /*2c80*/  FADD.FTZ R64, R64, R248 ;  /* 0x000000f840407221 */ /* 0x000fe40000010000 */
[----:B------:R-:W-:-:S02]  /*2c90*/  FADD.FTZ R65, R65, R223 ;  /* 0x000000df41417221 */ /* 0x000fc40000010000 */
[----:B------:R-:W-:Y:S02]  /*2ca0*/  FADD.FTZ R66, R66, R224 ;  /* 0x000000e042427221 */ /* 0x000fe40000010000 */
[----:B------:R-:W-:Y:S02]  /*2cb0*/  FADD.FTZ R67, R67, R222 ;  /* 0x000000de43437221 */ /* 0x000fe40000010000 */
[----:B--2---:R-:W-:Y:S01]  /*2cc0*/  FMUL.FTZ R189, R250, R189 ;  /* 0x000000bdfabd7220 */ /* 0x004fe20000410000 */
[----:B------:R-:W-:-:S04]  /*2cd0*/  HFMA2.MMA R250, -RZ, RZ, 0, 9.5367431640625e-07 ;  /* 0x00000010fffa7435 */ /* 0x000fc800000001ff */
[----:B------:R-:W-:Y:S01]  /*2ce0*/  FSEL R189, R189, RZ, P6 ;  /* 0x000000ffbdbd7208 */ /* 0x000fe20003000000 */
[----:B---3--:R-:W-:-:S05]  /*2cf0*/  FMUL.FTZ R187, R187, R249 ;  /* 0x000000f9bbbb7220 */ /* 0x008fca0000410000 */
[----:B------:R-:W-:-:S04]  /*2d00*/  FSEL R187, R187, RZ, P0 ;  /* 0x000000ffbbbb7208 */ /* 0x000fc80000000000 */
[----:B------:R-:W-:Y:S01]  /*2d10*/  F2FP.BF16.PACK_AB R187, R189, R187 ;  /* 0x000000bbbdbb723e */ /* 0x000fe200000010ff */
[C---:B------:R-:W-:Y:S01]  /*2d20*/  IMAD.WIDE.U32 R188, R2.reuse, R250, c[0x0][0x248] ;  /* 0x0000920002bc7625 */ /* 0x040fe200078e00fa */
[----:B------:R-:W-:-:S04]  /*2d30*/  IADD3 R2, R2, 0x100, RZ ;  /* 0x0000010002027810 */ /* 0x000fc80007ffe0ff */
[----:B------:R0:W-:Y:S03]  /*2d40*/  STG.E.128 [R188.64], R184 ;  /* 0x000000b8bc007986 */ /* 0x0001e6000c101d04 */
.L_x_3494:
[----:B------:R-:W-:Y:S05]  /*2d50*/  BSYNC B0 ;  /* 0x0000000000007941 */ /* 0x000fea0003800000 */
.L_x_3493:
[----:B------:R-:W-:Y:S01]  /*2d60*/  BSSY B0, `(.L_x_3495) ;  /* 0x000009a000007945 */ /* 0x000fe20003800000 */
[----:B------:R-:W-:Y:S05]  /*2d70*/  @!P2 BRA `(.L_x_3496) ;  /* 0x000009800000a947 */ /* 0x000fea0003800000 */
[----:B------:R-:W-:Y:S02]  /*2d80*/  ISETP.NE.U32.AND P0, PT, RZ, c[0x0][0x218], PT ;  /* 0x00008600ff007a0c */ /* 0x000fe40003f05070 */
[----:B0-----:R-:W-:Y:S02]  /*2d90*/  FSEL R184, R190, RZ, !P5 ;  /* 0x000000ffbeb87208 */ /* 0x001fe40006800000 */
[----:B------:R-:W-:Y:S02]  /*2da0*/  ISETP.NE.AND.EX P0, PT, RZ, c[0x0][0x21c], PT, P0 ;  /* 0x00008700ff007a0c */ /* 0x000fe40003f05300 */
[----:B------:R-:W-:Y:S01]  /*2db0*/  ISETP.NE.U32.AND P6, PT, RZ, c[0x0][0x258], PT ;  /* 0x00009600ff007a0c */ /* 0x000fe20003fc5070 */
[-CC-:B------:R-:W-:Y:S02]  /*2dc0*/  FFMA.FTZ R185, R15, R191.reuse, R184.reuse ;  /* 0x000000bf0fb97223 */ /* 0x180fe400000100b8 */
[----:B------:R-:W-:Y:S01]  /*2dd0*/  FFMA.FTZ R186, R17, R191, R184 ;  /* 0x000000bf11ba7223 */ /* 0x000fe200000100b8 */
[----:B------:R-:W-:Y:S01]  /*2de0*/  ISETP.NE.AND.EX P6, PT, RZ, c[0x0][0x25c], PT, P6 ;  /* 0x00009700ff007a0c */ /* 0x000fe20003fc5360 */
[----:B------:R-:W-:-:S02]  /*2df0*/  FADD.FTZ R185, R238, -R185 ;  /* 0x800000b9eeb97221 */ /* 0x000fc40000010000 */
[----:B------:R-:W-:Y:S02]  /*2e00*/  FADD.FTZ R186, R236, -R186 ;  /* 0x800000baecba7221 */ /* 0x000fe40000010000 */
[C---:B-----5:R-:W-:Y:S02]  /*2e10*/  FMUL.FTZ R226, R197.reuse, R185 ;  /* 0x000000b9c5e27220 */ /* 0x060fe40000410000 */
[----:B------:R-:W-:Y:S01]  /*2e20*/  @P0 PRMT R185, RZ, 0x5410, R32 ;  /* 0x00005410ffb90816 */ /* 0x000fe20000000020 */
[----:B------:R-:W-:Y:S01]  /*2e30*/  FMUL.FTZ R247, R197, R186 ;  /* 0x000000bac5f77220 */ /* 0x000fe20000410000 */
[----:B------:R-:W-:Y:S01]  /*2e40*/  @P0 PRMT R186, RZ, 0x5410, R33 ;  /* 0x00005410ffba0816 */ /* 0x000fe20000000021 */
[-CC-:B------:R-:W-:Y:S02]  /*2e50*/  FFMA.FTZ R187, R16, R191.reuse, R184.reuse ;  /* 0x000000bf10bb7223 */ /* 0x180fe400000100b8 */
[----:B------:R-:W-:Y:S02]  /*2e60*/  @P0 FADD.FTZ R226, R226, R185 ;  /* 0x000000b9e2e20221 */ /* 0x000fe40000010000 */
[----:B------:R-:W-:-:S02]  /*2e70*/  FFMA.FTZ R185, R195, R191, R184 ;  /* 0x000000bfc3b97223 */ /* 0x000fc400000100b8 */
[----:B------:R-:W-:Y:S01]  /*2e80*/  @P0 FADD.FTZ R247, R247, R186 ;  /* 0x000000baf7f70221 */ /* 0x000fe20000010000 */
[----:B------:R-:W-:Y:S01]  /*2e90*/  @P0 PRMT R186, RZ, 0x5410, R34 ;  /* 0x00005410ffba0816 */ /* 0x000fe20000000022 */
[----:B------:R-:W-:Y:S02]  /*2ea0*/  FADD.FTZ R185, R234, -R185 ;  /* 0x800000b9eab97221 */ /* 0x000fe40000010000 */
[----:B------:R-:W-:Y:S02]  /*2eb0*/  FADD.FTZ R187, R237, -R187 ;  /* 0x800000bbedbb7221 */ /* 0x000fe40000010000 */
[C---:B------:R-:W-:Y:S01]  /*2ec0*/  FMUL.FTZ R248, R197.reuse, R185 ;  /* 0x000000b9c5f87220 */ /* 0x040fe20000410000 */
[----:B------:R-:W-:Y:S01]  /*2ed0*/  @P6 F2FP.BF16.PACK_AB R185, RZ, R226 ;  /* 0x000000e2ffb9623e */ /* 0x000fe200000010ff */
[----:B------:R-:W-:Y:S02]  /*2ee0*/  FMUL.FTZ R249, R197, R187 ;  /* 0x000000bbc5f97220 */ /* 0x000fe40000410000 */
[----:B------:R-:W-:Y:S01]  /*2ef0*/  @P0 FADD.FTZ R248, R248, R186 ;  /* 0x000000baf8f80221 */ /* 0x000fe20000010000 */
[----:B------:R-:W-:-:S02]  /*2f00*/  @P6 PRMT R180, R185, 0x7610, R180 ;  /* 0x00007610b9b46816 */ /* 0x000fc400000000b4 */
[----:B------:R-:W-:Y:S02]  /*2f10*/  @P6 F2FP.BF16.PACK_AB R185, RZ, R247 ;  /* 0x000000f7ffb9623e */ /* 0x000fe400000010ff */
[----:B------:R-:W-:Y:S02]  /*2f20*/  @P6 F2FP.BF16.PACK_AB R186, RZ, R248 ;  /* 0x000000f8ffba623e */ /* 0x000fe400000010ff */
[----:B------:R-:W-:Y:S02]  /*2f30*/  @P6 PRMT R181, R185, 0x7610, R181 ;  /* 0x00007610b9b56816 */ /* 0x000fe400000000b5 */
[----:B------:R-:W-:Y:S02]  /*2f40*/  @P0 PRMT R185, RZ, 0x7610, R32 ;  /* 0x00007610ffb90816 */ /* 0x000fe40000000020 */
[----:B------:R-:W-:Y:S01]  /*2f50*/  @P6 PRMT R182, R186, 0x7610, R182 ;  /* 0x00007610bab66816 */ /* 0x000fe200000000b6 */
[----:B------:R-:W-:Y:S02]  /*2f60*/  FFMA.FTZ R186, R194, R191, R184 ;  /* 0x000000bfc2ba7223 */ /* 0x000fe400000100b8 */
[----:B------:R-:W-:-:S02]  /*2f70*/  @P0 FADD.FTZ R249, R249, R185 ;  /* 0x000000b9f9f90221 */ /* 0x000fc40000010000 */
[----:B------:R-:W-:Y:S02]  /*2f80*/  FFMA.FTZ R185, R196, R191, R184 ;  /* 0x000000bfc4b97223 */ /* 0x000fe400000100b8 */
[----:B------:R-:W-:Y:S02]  /*2f90*/  FADD.FTZ R186, R235, -R186 ;  /* 0x800000baebba7221 */ /* 0x000fe40000010000 */
[----:B------:R-:W-:Y:S02]  /*2fa0*/  FADD.FTZ R185, R219, -R185 ;  /* 0x800000b9dbb97221 */ /* 0x000fe40000010000 */
[C---:B------:R-:W-:Y:S02]  /*2fb0*/  FMUL.FTZ R250, R197.reuse, R186 ;  /* 0x000000bac5fa7220 */ /* 0x040fe40000410000 */
[----:B------:R-:W-:Y:S01]  /*2fc0*/  FMUL.FTZ R223, R197, R185 ;  /* 0x000000b9c5df7220 */ /* 0x000fe20000410000 */
[----:B------:R-:W-:-:S05]  /*2fd0*/  @P0 PRMT R185, RZ, 0x7610, R33 ;  /* 0x00007610ffb90816 */ /* 0x000fca0000000021 */
[----:B------:R-:W-:Y:S01]  /*2fe0*/  @P0 FADD.FTZ R250, R250, R185 ;  /* 0x000000b9fafa0221 */ /* 0x000fe20000010000 */
[----:B------:R-:W-:-:S04]  /*2ff0*/  @P0 PRMT R185, RZ, 0x5410, R35 ;  /* 0x00005410ffb90816 */ /* 0x000fc80000000023 */
[----:B------:R-:W-:Y:S01]  /*3000*/  @P6 F2FP.BF16.PACK_AB R186, RZ, R250 ;  /* 0x000000faffba623e */ /* 0x000fe200000010ff */
[----:B------:R-:W-:Y:S02]  /*3010*/  @P0 FADD.FTZ R223, R223, R185 ;  /* 0x000000b9dfdf0221 */ /* 0x000fe40000010000 */
[-C--:B------:R-:W-:Y:S01]  /*3020*/  FFMA.FTZ R185, R221, R191.reuse, R184 ;  /* 0x000000bfddb97223 */ /* 0x080fe200000100b8 */
[----:B------:R-:W-:Y:S01]  /*3030*/  @P6 PRMT R181, R181, 0x5410, R186 ;  /* 0x00005410b5b56816 */ /* 0x000fe200000000ba */
[----:B------:R-:W-:Y:S02]  /*3040*/  FFMA.FTZ R184, R218, R191, R184 ;  /* 0x000000bfdab87223 */ /* 0x000fe400000100b8 */
[----:B------:R-:W-:Y:S02]  /*3050*/  FADD.FTZ R185, R220, -R185 ;  /* 0x800000b9dcb97221 */ /* 0x000fe40000010000 */
[----:B------:R-:W-:Y:S02]  /*3060*/  FADD.FTZ R184, R217, -R184 ;  /* 0x800000b8d9b87221 */ /* 0x000fe40000010000 */
[C---:B------:R-:W-:Y:S01]  /*3070*/  FMUL.FTZ R224, R197.reuse, R185 ;  /* 0x000000b9c5e07220 */ /* 0x040fe20000410000 */
[----:B------:R-:W-:Y:S01]  /*3080*/  @P6 F2FP.BF16.PACK_AB R185, RZ, R249 ;  /* 0x000000f9ffb9623e */ /* 0x000fe200000010ff */
[----:B------:R-:W-:Y:S01]  /*3090*/  FMUL.FTZ R222, R197, R184 ;  /* 0x000000b8c5de7220 */ /* 0x000fe20000410000 */
[----:B------:R-:W-:-:S02]  /*30a0*/  @P0 PRMT R184, RZ, 0x7610, R34 ;  /* 0x00007610ffb80816 */ /* 0x000fc40000000022 */
[----:B------:R-:W-:-:S03]  /*30b0*/  @P6 PRMT R180, R180, 0x5410, R185 ;  /* 0x00005410b4b46816 */ /* 0x000fc600000000b9 */
[----:B------:R-:W-:Y:S01]  /*30c0*/  @P0 FADD.FTZ R224, R224, R184 ;  /* 0x000000b8e0e00221 */ /* 0x000fe20000010000 */
[----:B------:R-:W-:-:S04]  /*30d0*/  @P0 PRMT R184, RZ, 0x7610, R35 ;  /* 0x00007610ffb80816 */ /* 0x000fc80000000023 */
[----:B------:R-:W-:Y:S01]  /*30e0*/  @P6 F2FP.BF16.PACK_AB R187, RZ, R224 ;  /* 0x000000e0ffbb623e */ /* 0x000fe200000010ff */
[----:B------:R-:W-:Y:S01]  /*30f0*/  @P0 FADD.FTZ R222, R222, R184 ;  /* 0x000000b8dede0221 */ /* 0x000fe20000010000 */
[----:B------:R-:W-:Y:S02]  /*3100*/  @P6 F2FP.BF16.PACK_AB R184, RZ, R223 ;  /* 0x000000dfffb8623e */ /* 0x000fe400000010ff */
[----:B------:R-:W-:Y:S02]  /*3110*/  @P6 PRMT R182, R182, 0x5410, R187 ;  /* 0x00005410b6b66816 */ /* 0x000fe400000000bb */
[----:B------:R-:W-:Y:S02]  /*3120*/  @P6 PRMT R183, R184, 0x7610, R183 ;  /* 0x00007610b8b76816 */ /* 0x000fe400000000b7 */
[----:B------:R-:W-:Y:S02]  /*3130*/  MOV R184, 0x10 ;  /* 0x0000001000b87802 */ /* 0x000fe40000000f00 */
[----:B------:R-:W-:-:S03]  /*3140*/  @P6 F2FP.BF16.PACK_AB R188, RZ, R222 ;  /* 0x000000deffbc623e */ /* 0x000fc600000010ff */
[----:B------:R-:W-:Y:S01]  /*3150*/  IMAD.WIDE.U32 R184, R2, R184, c[0x0][0x170] ;  /* 0x00005c0002b87625 */ /* 0x000fe200078e00b8 */
[----:B------:R-:W-:-:S05]  /*3160*/  @P6 PRMT R183, R183, 0x5410, R188 ;  /* 0x00005410b7b76816 */ /* 0x000fca00000000bc */
[----:B------:R-:W2:Y:S01]  /*3170*/  LDG.E.128 R184, [R184.64] ;  /* 0x00000004b8b87981 */ /* 0x000ea2000c1e1d00 */
[----:B------:R-:W-:-:S04]  /*3180*/  @P6 LEA R188, P0, R2, c[0x0][0x258], 0x4 ;  /* 0x0000960002bc6a11 */ /* 0x000fc800078020ff */
[----:B------:R-:W-:-:S05]  /*3190*/  @P6 LEA.HI.X R189, R2, c[0x0][0x25c], RZ, 0x4, P0 ;  /* 0x0000970002bd6a11 */ /* 0x000fca00000f24ff */
[----:B------:R0:W-:Y:S02]  /*31a0*/  @P6 STG.E.128 [R188.64], R180 ;  /* 0x000000b4bc006986 */ /* 0x0001e4000c101d04 */
[----:B0-----:R-:W-:-:S04]  /*31b0*/  MOV R188, R20 ;  /* 0x0000001400bc7202 */ /* 0x001fc80000000f00 */
[----:B------:R-:W-:Y:S01]  /*31c0*/  LOP3.LUT P6, RZ, R188, 0xff, RZ, 0xc0, !PT ;  /* 0x000000ffbcff7812 */ /* 0x000fe200078cc0ff */
[----:B------:R-:W-:-:S04]  /*31d0*/  FMUL.FTZ R188, R226, R198 ;  /* 0x000000c6e2bc7220 */ /* 0x000fc80000410000 */
[----:B------:R-:W-:Y:S01]  /*31e0*/  FMUL.FTZ R226, R188, c[0x0][0x1e8] ;  /* 0x00007a00bce27a20 */ /* 0x000fe20000410000 */
[----:B------:R-:W-:-:S07]  /*31f0*/  HFMA2.MMA R188, -RZ, RZ, 0, 0 ;  /* 0x00000000ffbc7435 */ /* 0x000fce00000001ff */
[----:B--2---:R-:W-:-:S05]  /*3200*/  @P6 PRMT R189, RZ, 0x5410, R184 ;  /* 0x00005410ffbd6816 */ /* 0x004fca00000000b8 */
[----:B------:R-:W-:Y:S02]  /*3210*/  @P6 FMUL.FTZ R188, R226, R189 ;  /* 0x000000bde2bc6220 */ /* 0x000fe40000410000 */
[----:B------:R-:W2:Y:S01]  /*3220*/  LDL R189, [R1] ;  /* 0x0000000001bd7983 */ /* 0x000ea20000100800 */
[----:B------:R-:W-:Y:S01]  /*3230*/  LOP3.LUT P0, RZ, R20, 0xff00, RZ, 0xc0, !PT ;  /* 0x0000ff0014ff7812 */ /* 0x000fe2000780c0ff */
[----:B------:R-:W-:Y:S02]  /*3240*/  FADD.FTZ R60, R60, R188 ;  /* 0x000000bc3c3c7221 */ /* 0x000fe40000010000 */
[----:B------:R-:W-:-:S04]  /*3250*/  FMUL.FTZ R188, R249, R198 ;  /* 0x000000c6f9bc7220 */ /* 0x000fc80000410000 */
[----:B------:R-:W-:Y:S02]  /*3260*/  FMUL.FTZ R249, R188, c[0x0][0x1e8] ;  /* 0x00007a00bcf97a20 */ /* 0x000fe40000410000 */
[----:B--2---:R-:W-:Y:S02]  /*3270*/  FMUL.FTZ R189, R189, R226 ;  /* 0x000000e2bdbd7220 */ /* 0x004fe40000410000 */
[----:B------:R-:W2:Y:S02]  /*3280*/  LDL R226, [R1+0x4] ;  /* 0x0000040001e27983 */ /* 0x000ea40000100800 */
[----:B------:R-:W-:Y:S02]  /*3290*/  @P0 PRMT R184, RZ, 0x7610, R184 ;  /* 0x00007610ffb80816 */ /* 0x000fe400000000b8 */
[----:B------:R-:W-:-:S03]  /*32a0*/  MOV R188, RZ ;  /* 0x000000ff00bc7202 */ /* 0x000fc60000000f00 */
[----:B------:R-:W-:Y:S01]  /*32b0*/  @P0 FMUL.FTZ R188, R249, R184 ;  /* 0x000000b8f9bc0220 */ /* 0x000fe20000410000 */
[----:B------:R-:W-:Y:S01]  /*32c0*/  FSEL R184, R189, RZ, P6 ;  /* 0x000000ffbdb87208 */ /* 0x000fe20003000000 */
[----:B------:R-:W-:Y:S01]  /*32d0*/  FMUL.FTZ R189, R247, R198 ;  /* 0x000000c6f7bd7220 */ /* 0x000fe20000410000 */
[----:B------:R-:W-:Y:S01]  /*32e0*/  LOP3.LUT P6, RZ, R20, 0xff0000, RZ, 0xc0, !PT ;  /* 0x00ff000014ff7812 */ /* 0x000fe200078cc0ff */
[----:B------:R-:W-:Y:S02]  /*32f0*/  FADD.FTZ R61, R61, R188 ;  /* 0x000000bc3d3d7221 */ /* 0x000fe40000010000 */
[----:B------:R-:W-:Y:S02]  /*3300*/  FMUL.FTZ R247, R189, c[0x0][0x1e8] ;  /* 0x00007a00bdf77a20 */ /* 0x000fe40000410000 */
[----:B--2---:R-:W-:Y:S02]  /*3310*/  FMUL.FTZ R188, R226, R249 ;  /* 0x000000f9e2bc7220 */ /* 0x004fe40000410000 */
[----:B------:R-:W2:Y:S01]  /*3320*/  LDL R249, [R1+0x8] ;  /* 0x0000080001f97983 */ /* 0x000ea20000100800 */
[----:B------:R-:W-:-:S05]  /*3330*/  HFMA2.MMA R226, -RZ, RZ, 0, 0 ;  /* 0x00000000ffe27435 */ /* 0x000fca00000001ff */
[----:B------:R-:W-:Y:S02]  /*3340*/  @P6 PRMT R189, RZ, 0x5410, R185 ;  /* 0x00005410ffbd6816 */ /* 0x000fe400000000b9 */
[----:B------:R-:W-:Y:S02]  /*3350*/  FSEL R188, R188, RZ, P0 ;  /* 0x000000ffbcbc7208 */ /* 0x000fe40000000000 */
[----:B------:R-:W-:Y:S01]  /*3360*/  LOP3.LUT P0, RZ, R20, 0xff000000, RZ, 0xc0, !PT ;  /* 0xff00000014ff7812 */ /* 0x000fe2000780c0ff */
[----:B------:R-:W-:Y:S02]  /*3370*/  @P6 FMUL.FTZ R226, R247, R189 ;  /* 0x000000bdf7e26220 */ /* 0x000fe40000410000 */
[----:B------:R-:W-:-:S04]  /*3380*/  FMUL.FTZ R189, R250, R198 ;  /* 0x000000c6fabd7220 */ /* 0x000fc80000410000 */
[----:B------:R-:W-:-:S06]  /*3390*/  FMUL.FTZ R250, R189, c[0x0][0x1e8] ;  /* 0x00007a00bdfa7a20 */ /* 0x000fcc0000410000 */
        /* <DEDUP_REMOVED lines=9> */
[----:B------:R-:W-:Y:S02]  /*3430*/  FMUL.FTZ R249, R189, c[0x0][0x1e8] ;  /* 0x00007a00bdf97a20 */ /* 0x000fe40000410000 */
[----:B------:R-:W-:Y:S02]  /*3440*/  FADD.FTZ R62, R62, R226 ;  /* 0x000000e23e3e7221 */ /* 0x000fe40000010000 */
[----:B------:R-:W-:-:S06]  /*3450*/  FADD.FTZ R63, R63, R247 ;  /* 0x000000f73f3f7221 */ /* 0x000fcc0000010000 */
[----:B------:R-:W-:Y:S01]  /*3460*/  @P6 PRMT R189, RZ, 0x5410, R186 ;  /* 0x00005410ffbd6816 */ /* 0x000fe200000000ba */
[----:B--2---:R-:W-:Y:S01]  /*3470*/  FMUL.FTZ R188, R248, R250 ;  /* 0x000000faf8bc7220 */ /* 0x004fe20000410000 */
[----:B------:R-:W-:-:S04]  /*3480*/  HFMA2.MMA R248, -RZ, RZ, 0, 0 ;  /* 0x00000000fff87435 */ /* 0x000fc800000001ff */
[----:B------:R-:W-:Y:S02]  /*3490*/  FSEL R188, R188, RZ, P0 ;  /* 0x000000ffbcbc7208 */ /* 0x000fe40000000000 */
[----:B------:R-:W-:Y:S01]  /*34a0*/  LOP3.LUT P0, RZ, R21, 0xff00, RZ, 0xc0, !PT ;  /* 0x0000ff0015ff7812 */ /* 0x000fe2000780c0ff */
[----:B------:R-:W-:Y:S01]  /*34b0*/  @P6 FMUL.FTZ R248, R249, R189 ;  /* 0x000000bdf9f86220 */ /* 0x000fe20000410000 */
[----:B------:R-:W-:Y:S01]  /*34c0*/  F2FP.BF16.PACK_AB R185, R188, R185 ;  /* 0x000000b9bcb9723e */ /* 0x000fe200000010ff */
[----:B------:R-:W-:Y:S01]  /*34d0*/  FMUL.FTZ R189, R224, R198 ;  /* 0x000000c6e0bd7220 */ /* 0x000fe20000410000 */
[----:B------:R-:W-:Y:S01]  /*34e0*/  MOV R224, RZ ;  /* 0x000000ff00e07202 */ /* 0x000fe20000000f00 */
[----:B------:R-:W-:Y:S02]  /*34f0*/  FADD.FTZ R56, R56, R248 ;  /* 0x000000f838387221 */ /* 0x000fe40000010000 */
[----:B------:R-:W-:Y:S02]  /*3500*/  FMUL.FTZ R250, R189, c[0x0][0x1e8] ;  /* 0x00007a00bdfa7a20 */ /* 0x000fe40000410000 */
[----:B------:R-:W-:-:S02]  /*3510*/  FMUL.FTZ R189, R168, R249 ;  /* 0x000000f9a8bd7220 */ /* 0x000fc40000410000 */
[----:B------:R-:W-:Y:S02]  /*3520*/  FMUL.FTZ R188, R169, R250 ;  /* 0x000000faa9bc7220 */ /* 0x000fe40000410000 */
[----:B------:R-:W-:-:S03]  /*3530*/  @P0 PRMT R186, RZ, 0x7610, R186 ;  /* 0x00007610ffba0816 */ /* 0x000fc600000000ba */
[----:B------:R-:W-:Y:S02]  /*3540*/  FSEL R188, R188, RZ, P0 ;  /* 0x000000ffbcbc7208 */ /* 0x000fe40000000000 */
[----:B------:R-:W-:Y:S01]  /*3550*/  @P0 FMUL.FTZ R224, R250, R186 ;  /* 0x000000bafae00220 */ /* 0x000fe20000410000 */
[----:B------:R-:W-:Y:S01]  /*3560*/  FSEL R186, R189, RZ, P6 ;  /* 0x000000ffbdba7208 */ /* 0x000fe20003000000 */
[----:B------:R-:W-:Y:S01]  /*3570*/  FMUL.FTZ R189, R223, R198 ;  /* 0x000000c6dfbd7220 */ /* 0x000fe20000410000 */
[C---:B------:R-:W-:Y:S01]  /*3580*/  LOP3.LUT P6, RZ, R21.reuse, 0xff0000, RZ, 0xc0, !PT ;  /* 0x00ff000015ff7812 */ /* 0x040fe200078cc0ff */
[----:B------:R-:W-:Y:S01]  /*3590*/  HFMA2.MMA R223, -RZ, RZ, 0, 0 ;  /* 0x00000000ffdf7435 */ /* 0x000fe200000001ff */
[----:B------:R-:W-:Y:S01]  /*35a0*/  LOP3.LUT P0, RZ, R21, 0xff000000, RZ, 0xc0, !PT ;  /* 0xff00000015ff7812 */ /* 0x000fe2000780c0ff */
[----:B------:R-:W-:Y:S01]  /*35b0*/  FMUL.FTZ R249, R189, c[0x0][0x1e8] ;  /* 0x00007a00bdf97a20 */ /* 0x000fe20000410000 */
[----:B------:R-:W-:Y:S01]  /*35c0*/  F2FP.BF16.PACK_AB R186, R188, R186 ;  /* 0x000000babcba723e */ /* 0x000fe200000010ff */
[----:B------:R-:W-:-:S08]  /*35d0*/  FADD.FTZ R57, R57, R224 ;  /* 0x000000e039397221 */ /* 0x000fd00000010000 */
[--C-:B------:R-:W-:Y:S02]  /*35e0*/  @P6 PRMT R189, RZ, 0x5410, R187.reuse ;  /* 0x00005410ffbd6816 */ /* 0x100fe400000000bb */
[----:B------:R-:W-:-:S03]  /*35f0*/  @P0 PRMT R187, RZ, 0x7610, R187 ;  /* 0x00007610ffbb0816 */ /* 0x000fc600000000bb */
[----:B------:R-:W-:Y:S02]  /*3600*/  @P6 FMUL.FTZ R223, R249, R189 ;  /* 0x000000bdf9df6220 */ /* 0x000fe40000410000 */
[----:B------:R-:W-:Y:S01]  /*3610*/  FMUL.FTZ R189, R222, R198 ;  /* 0x000000c6debd7220 */ /* 0x000fe20000410000 */
[----:B------:R-:W-:Y:S01]  /*3620*/  MOV R222, RZ ;  /* 0x000000ff00de7202 */ /* 0x000fe20000000f00 */
[----:B------:R-:W-:Y:S02]  /*3630*/  FADD.FTZ R58, R58, R223 ;  /* 0x000000df3a3a7221 */ /* 0x000fe40000010000 */
[----:B------:R-:W-:-:S04]  /*3640*/  FMUL.FTZ R189, R189, c[0x0][0x1e8] ;  /* 0x00007a00bdbd7a20 */ /* 0x000fc80000410000 */
[----:B------:R-:W-:Y:S02]  /*3650*/  @P0 FMUL.FTZ R222, R189, R187 ;  /* 0x000000bbbdde0220 */ /* 0x000fe40000410000 */
[----:B------:R-:W-:Y:S02]  /*3660*/  FMUL.FTZ R187, R170, R249 ;  /* 0x000000f9aabb7220 */ /* 0x000fe40000410000 */
[----:B------:R-:W-:Y:S02]  /*3670*/  FMUL.FTZ R189, R171, R189 ;  /* 0x000000bdabbd7220 */ /* 0x000fe40000410000 */
[----:B------:R-:W-:Y:S01]  /*3680*/  FADD.FTZ R59, R59, R222 ;  /* 0x000000de3b3b7221 */ /* 0x000fe20000010000 */
[----:B------:R-:W-:Y:S02]  /*3690*/  FSEL R187, R187, RZ, P6 ;  /* 0x000000ffbbbb7208 */ /* 0x000fe40003000000 */
[----:B------:R-:W-:Y:S02]  /*36a0*/  FSEL R189, R189, RZ, P0 ;  /* 0x000000ffbdbd7208 */ /* 0x000fe40000000000 */
[----:B------:R-:W-:-:S02]  /*36b0*/  LEA R188, P0, R2, c[0x0][0x248], 0x4 ;  /* 0x0000920002bc7a11 */ /* 0x000fc400078020ff */
[----:B------:R-:W-:Y:S02]  /*36c0*/  F2FP.BF16.PACK_AB R187, R189, R187 ;  /* 0x000000bbbdbb723e */ /* 0x000fe400000010ff */
[C---:B------:R-:W-:Y:S02]  /*36d0*/  LEA.HI.X R189, R2.reuse, c[0x0][0x24c], RZ, 0x4, P0 ;  /* 0x0000930002bd7a11 */ /* 0x040fe400000f24ff */
[----:B------:R-:W-:-:S03]  /*36e0*/  IADD3 R2, R2, 0x100, RZ ;  /* 0x0000010002027810 */ /* 0x000fc60007ffe0ff */
[----:B------:R0:W-:Y:S04]  /*36f0*/  STG.E.128 [R188.64], R184 ;  /* 0x000000b8bc007986 */ /* 0x0001e8000c101d04 */
.L_x_3496:
[----:B------:R-:W-:Y:S05]  /*3700*/  BSYNC B0 ;  /* 0x0000000000007941 */ /* 0x000fea0003800000 */
.L_x_3495:
        /* <DEDUP_REMOVED lines=60> */
[----:B------:R-:W-:Y:S01]  /*3ad0*/  @P6 PRMT R183, R184, 0x7610, R183 ;  /* 0x00007610b8b76816 */ /* 0x000fe200000000b7 */
[----:B------:R-:W-:Y:S01]  /*3ae0*/  HFMA2.MMA R184, -RZ, RZ, 0, 9.5367431640625e-07 ;  /* 0x00000010ffb87435 */ /* 0x000fe200000001ff */
[----:B------:R-:W-:-:S04]  /*3af0*/  @P6 F2FP.BF16.PACK_AB R188, RZ, R222 ;  /* 0x000000deffbc623e */ /* 0x000fc800000010ff */
[----:B------:R-:W-:-:S05]  /*3b00*/  @P6 PRMT R183, R183, 0x5410, R188 ;  /* 0x00005410b7b76816 */ /* 0x000fca00000000bc */
[----:B------:R-:W-:-:S06]  /*3b10*/  IMAD.WIDE.U32 R184, R2, R184, c[0x0][0x170] ;  /* 0x00005c0002b87625 */ /* 0x000fcc00078e00b8 */
[----:B------:R-:W2:Y:S01]  /*3b20*/  LDG.E.128 R184, [R184.64] ;  /* 0x00000004b8b87981 */ /* 0x000ea2000c1e1d00 */
[----:B------:R-:W-:-:S04]  /*3b30*/  @P6 LEA R188, P0, R2, c[0x0][0x258], 0x4 ;  /* 0x0000960002bc6a11 */ /* 0x000fc800078020ff */
[----:B------:R-:W-:Y:S02]  /*3b40*/  @P6 LEA.HI.X R189, R2, c[0x0][0x25c], RZ, 0x4, P0 ;  /* 0x0000970002bd6a11 */ /* 0x000fe400000f24ff */
[----:B------:R-:W-:-:S03]  /*3b50*/  LOP3.LUT P0, RZ, R22, 0xff00, RZ, 0xc0, !PT ;  /* 0x0000ff0016ff7812 */ /* 0x000fc6000780c0ff */
[----:B------:R0:W-:Y:S02]  /*3b60*/  @P6 STG.E.128 [R188.64], R180 ;  /* 0x000000b4bc006986 */ /* 0x0001e4000c101d04 */
[----:B0-----:R-:W-:-:S04]  /*3b70*/  MOV R188, R22 ;  /* 0x0000001600bc7202 */ /* 0x001fc80000000f00 */
[----:B------:R-:W-:Y:S01]  /*3b80*/  LOP3.LUT P6, RZ, R188, 0xff, RZ, 0xc0, !PT ;  /* 0x000000ffbcff7812 */ /* 0x000fe200078cc0ff */
[----:B------:R-:W-:-:S04]  /*3b90*/  FMUL.FTZ R188, R226, R198 ;  /* 0x000000c6e2bc7220 */ /* 0x000fc80000410000 */
[----:B------:R-:W-:Y:S01]  /*3ba0*/  FMUL.FTZ R226, R188, c[0x0][0x1e8] ;  /* 0x00007a00bce27a20 */ /* 0x000fe20000410000 */
[----:B------:R-:W-:-:S07]  /*3bb0*/  HFMA2.MMA R188, -RZ, RZ, 0, 0 ;  /* 0x00000000ffbc7435 */ /* 0x000fce00000001ff */
[--C-:B--2---:R-:W-:Y:S02]  /*3bc0*/  @P6 PRMT R189, RZ, 0x5410, R184.reuse ;  /* 0x00005410ffbd6816 */ /* 0x104fe400000000b8 */
[----:B------:R-:W-:-:S03]  /*3bd0*/  @P0 PRMT R184, RZ, 0x7610, R184 ;  /* 0x00007610ffb80816 */ /* 0x000fc600000000b8 */
[----:B------:R-:W-:Y:S02]  /*3be0*/  @P6 FMUL.FTZ R188, R226, R189 ;  /* 0x000000bde2bc6220 */ /* 0x000fe40000410000 */
[----:B------:R-:W-:Y:S01]  /*3bf0*/  FMUL.FTZ R189, R156, R226 ;  /* 0x000000e29cbd7220 */ /* 0x000fe20000410000 */
[----:B------:R-:W-:Y:S01]  /*3c00*/  HFMA2.MMA R226, -RZ, RZ, 0, 0 ;  /* 0x00000000ffe27435 */ /* 0x000fe200000001ff */
[----:B------:R-:W-:Y:S02]  /*3c10*/  FADD.FTZ R52, R52, R188 ;  /* 0x000000bc34347221 */ /* 0x000fe40000010000 */
[----:B------:R-:W-:-:S04]  /*3c20*/  FMUL.FTZ R188, R249, R198 ;  /* 0x000000c6f9bc7220 */ /* 0x000fc80000410000 */
[----:B------:R-:W-:Y:S01]  /*3c30*/  FMUL.FTZ R249, R188, c[0x0][0x1e8] ;  /* 0x00007a00bcf97a20 */ /* 0x000fe20000410000 */
[----:B------:R-:W-:-:S03]  /*3c40*/  MOV R188, RZ ;  /* 0x000000ff00bc7202 */ /* 0x000fc60000000f00 */
[----:B------:R-:W-:Y:S01]  /*3c50*/  @P0 FMUL.FTZ R188, R249, R184 ;  /* 0x000000b8f9bc0220 */ /* 0x000fe20000410000 */
[----:B------:R-:W-:Y:S01]  /*3c60*/  FSEL R184, R189, RZ, P6 ;  /* 0x000000ffbdb87208 */ /* 0x000fe20003000000 */
[----:B------:R-:W-:Y:S01]  /*3c70*/  FMUL.FTZ R189, R247, R198 ;  /* 0x000000c6f7bd7220 */ /* 0x000fe20000410000 */
[----:B------:R-:W-:Y:S01]  /*3c80*/  LOP3.LUT P6, RZ, R22, 0xff0000, RZ, 0xc0, !PT ;  /* 0x00ff000016ff7812 */ /* 0x000fe200078cc0ff */
[----:B------:R-:W-:Y:S02]  /*3c90*/  FADD.FTZ R53, R53, R188 ;  /* 0x000000bc35357221 */ /* 0x000fe40000010000 */
[----:B------:R-:W-:Y:S02]  /*3ca0*/  FMUL.FTZ R188, R157, R249 ;  /* 0x000000f99dbc7220 */ /* 0x000fe40000410000 */
[----:B------:R-:W-:-:S03]  /*3cb0*/  FMUL.FTZ R247, R189, c[0x0][0x1e8] ;  /* 0x00007a00bdf77a20 */ /* 0x000fc60000410000 */
[----:B------:R-:W-:Y:S02]  /*3cc0*/  FSEL R188, R188, RZ, P0 ;  /* 0x000000ffbcbc7208 */ /* 0x000fe40000000000 */
[----:B------:R-:W-:Y:S02]  /*3cd0*/  LOP3.LUT P0, RZ, R22, 0xff000000, RZ, 0xc0, !PT ;  /* 0xff00000016ff7812 */ /* 0x000fe4000780c0ff */
[----:B------:R-:W-:Y:S02]  /*3ce0*/  F2FP.BF16.PACK_AB R184, R188, R184 ;  /* 0x000000b8bcb8723e */ /* 0x000fe400000010ff */
[----:B------:R-:W-:-:S05]  /*3cf0*/  @P6 PRMT R189, RZ, 0x5410, R185 ;  /* 0x00005410ffbd6816 */ /* 0x000fca00000000b9 */
[----:B------:R-:W-:Y:S02]  /*3d00*/  @P6 FMUL.FTZ R226, R247, R189 ;  /* 0x000000bdf7e26220 */ /* 0x000fe40000410000 */
[----:B------:R-:W-:Y:S02]  /*3d10*/  FMUL.FTZ R189, R250, R198 ;  /* 0x000000c6fabd7220 */ /* 0x000fe40000410000 */
[----:B------:R-:W-:Y:S01]  /*3d20*/  @P0 PRMT R185, RZ, 0x7610, R185 ;  /* 0x00007610ffb90816 */ /* 0x000fe200000000b9 */
[----:B------:R-:W-:Y:S02]  /*3d30*/  FADD.FTZ R54, R54, R226 ;  /* 0x000000e236367221 */ /* 0x000fe40000010000 */
[----:B------:R-:W-:Y:S02]  /*3d40*/  FMUL.FTZ R250, R189, c[0x0][0x1e8] ;  /* 0x00007a00bdfa7a20 */ /* 0x000fe40000410000 */
[----:B------:R-:W-:Y:S01]  /*3d50*/  FMUL.FTZ R189, R158, R247 ;  /* 0x000000f79ebd7220 */ /* 0x000fe20000410000 */
[----:B------:R-:W-:Y:S01]  /*3d60*/  MOV R247, RZ ;  /* 0x000000ff00f77202 */ /* 0x000fe20000000f00 */
[----:B------:R-:W-:-:S02]  /*3d70*/  @P0 FMUL.FTZ R247, R250, R185 ;  /* 0x000000b9faf70220 */ /* 0x000fc40000410000 */
[----:B------:R-:W-:Y:S01]  /*3d80*/  FMUL.FTZ R188, R159, R250 ;  /* 0x000000fa9fbc7220 */ /* 0x000fe20000410000 */
[----:B------:R-:W-:Y:S01]  /*3d90*/  FSEL R185, R189, RZ, P6 ;  /* 0x000000ffbdb97208 */ /* 0x000fe20003000000 */
[----:B------:R-:W-:Y:S01]  /*3da0*/  FMUL.FTZ R189, R248, R198 ;  /* 0x000000c6f8bd7220 */ /* 0x000fe20000410000 */
[----:B------:R-:W-:Y:S01]  /*3db0*/  LOP3.LUT P6, RZ, R23, 0xff, RZ, 0xc0, !PT ;  /* 0x000000ff17ff7812 */ /* 0x000fe200078cc0ff */
[----:B------:R-:W-:Y:S01]  /*3dc0*/  HFMA2.MMA R248, -RZ, RZ, 0, 0 ;  /* 0x00000000fff87435 */ /* 0x000fe200000001ff */
[----:B------:R-:W-:Y:S01]  /*3dd0*/  FSEL R188, R188, RZ, P0 ;  /* 0x000000ffbcbc7208 */ /* 0x000fe20000000000 */
[----:B------:R-:W-:Y:S01]  /*3de0*/  FMUL.FTZ R249, R189, c[0x0][0x1e8] ;  /* 0x00007a00bdf97a20 */ /* 0x000fe20000410000 */
[----:B------:R-:W-:Y:S01]  /*3df0*/  LOP3.LUT P0, RZ, R23, 0xff00, RZ, 0xc0, !PT ;  /* 0x0000ff0017ff7812 */ /* 0x000fe2000780c0ff */
[----:B------:R-:W-:Y:S01]  /*3e00*/  FADD.FTZ R55, R55, R247 ;  /* 0x000000f737377221 */ /* 0x000fe20000010000 */
[----:B------:R-:W-:-:S07]  /*3e10*/  F2FP.BF16.PACK_AB R185, R188, R185 ;  /* 0x000000b9bcb9723e */ /* 0x000fce00000010ff */
[----:B------:R-:W-:-:S04]  /*3e20*/  @P6 PRMT R189, RZ, 0x5410, R186 ;  /* 0x00005410ffbd6816 */ /* 0x000fc800000000ba */
[----:B------:R-:W-:Y:S01]  /*3e30*/  @P0 PRMT R186, RZ, 0x7610, R186 ;  /* 0x00007610ffba0816 */ /* 0x000fe200000000ba */
[----:B------:R-:W-:Y:S02]  /*3e40*/  @P6 FMUL.FTZ R248, R249, R189 ;  /* 0x000000bdf9f86220 */ /* 0x000fe40000410000 */
[----:B------:R-:W-:Y:S01]  /*3e50*/  FMUL.FTZ R189, R224, R198 ;  /* 0x000000c6e0bd7220 */ /* 0x000fe20000410000 */
[----:B------:R-:W-:Y:S01]  /*3e60*/  MOV R224, RZ ;  /* 0x000000ff00e07202 */ /* 0x000fe20000000f00 */
[----:B------:R-:W-:Y:S02]  /*3e70*/  FADD.FTZ R48, R48, R248 ;  /* 0x000000f830307221 */ /* 0x000fe40000010000 */
[----:B------:R-:W-:Y:S02]  /*3e80*/  FMUL.FTZ R250, R189, c[0x0][0x1e8] ;  /* 0x00007a00bdfa7a20 */ /* 0x000fe40000410000 */
[----:B------:R-:W-:Y:S02]  /*3e90*/  FMUL.FTZ R189, R152, R249 ;  /* 0x000000f998bd7220 */ /* 0x000fe40000410000 */
        /* <DEDUP_REMOVED lines=29> */
.L_x_3498:
[----:B------:R-:W-:Y:S05]  /*4070*/  BSYNC B0 ;  /* 0x0000000000007941 */ /* 0x000fea0003800000 */
.L_x_3497:
[----:B------:R-:W-:Y:S01]  /*4080*/  BSSY B0, `(.L_x_3499) ;  /* 0x0000095000007945 */ /* 0x000fe20003800000 */
[----:B------:R-:W-:Y:S05]  /*4090*/  @!P4 BRA `(.L_x_3500) ;  /* 0x000009300000c947 */ /* 0x000fea0003800000 */
[----:B------:R-:W-:Y:S02]  /*40a0*/  ISETP.NE.U32.AND P0, PT, RZ, c[0x0][0x218], PT ;  /* 0x00008600ff007a0c */ /* 0x000fe40003f05070 */
[----:B0-----:R-:W-:Y:S02]  /*40b0*/  FSEL R184, R190, RZ, !P5 ;  /* 0x000000ffbeb87208 */ /* 0x001fe40006800000 */
[----:B------:R-:W-:Y:S02]  /*40c0*/  ISETP.NE.AND.EX P0, PT, RZ, c[0x0][0x21c], PT, P0 ;  /* 0x00008700ff007a0c */ /* 0x000fe40003f05300 */
[----:B------:R-:W-:Y:S01]  /*40d0*/  ISETP.NE.U32.AND P5, PT, RZ, c[0x0][0x258], PT ;  /* 0x00009600ff007a0c */ /* 0x000fe20003fa5070 */
[-CC-:B------:R-:W-:Y:S02]  /*40e0*/  FFMA.FTZ R190, R211, R191.reuse, R184.reuse ;  /* 0x000000bfd3be7223 */ /* 0x180fe400000100b8 */
[-CC-:B------:R-:W-:Y:S01]  /*40f0*/  FFMA.FTZ R222, R252, R191.reuse, R184.reuse ;  /* 0x000000bffcde7223 */ /* 0x180fe200000100b8 */
[----:B------:R-:W-:Y:S01]  /*4100*/  ISETP.NE.AND.EX P5, PT, RZ, c[0x0][0x25c], PT, P5 ;  /* 0x00009700ff007a0c */ /* 0x000fe20003fa5350 */
[----:B------:R-:W-:-:S02]  /*4110*/  FFMA.FTZ R188, R229, R191, R184 ;  /* 0x000000bfe5bc7223 */ /* 0x000fc400000100b8 */
[-CC-:B------:R-:W-:Y:S02]  /*4120*/  FFMA.FTZ R187, R209, R191.reuse, R184.reuse ;  /* 0x000000bfd1bb7223 */ /* 0x180fe400000100b8 */
[-CC-:B------:R-:W-:Y:S02]  /*4130*/  FFMA.FTZ R189, R207, R191.reuse, R184.reuse ;  /* 0x000000bfcfbd7223 */ /* 0x180fe400000100b8 */
[-CC-:B------:R-:W-:Y:S02]  /*4140*/  FFMA.FTZ R186, R205, R191.reuse, R184.reuse ;  /* 0x000000bfcdba7223 */ /* 0x180fe400000100b8 */
[-C--:B------:R-:W-:Y:S02]  /*4150*/  FFMA.FTZ R185, R203, R191.reuse, R184 ;  /* 0x000000bfcbb97223 */ /* 0x080fe400000100b8 */
[----:B------:R-:W-:Y:S02]  /*4160*/  FADD.FTZ R190, R210, -R190 ;  /* 0x800000bed2be7221 */ /* 0x000fe40000010000 */
[----:B------:R-:W-:-:S02]  /*4170*/  FFMA.FTZ R184, R201, R191, R184 ;  /* 0x000000bfc9b87223 */ /* 0x000fc400000100b8 */
[----:B------:R-:W-:Y:S02]  /*4180*/  FADD.FTZ R191, R230, -R222 ;  /* 0x800000dee6bf7221 */ /* 0x000fe40000010000 */
[C---:B-----5:R-:W-:Y:S01]  /*4190*/  FMUL.FTZ R226, R197.reuse, R190 ;  /* 0x000000bec5e27220 */ /* 0x060fe20000410000 */
[----:B------:R-:W-:Y:S01]  /*41a0*/  @P0 PRMT R190, RZ, 0x5410, R24 ;  /* 0x00005410ffbe0816 */ /* 0x000fe20000000018 */
[----:B------:R-:W-:Y:S02]  /*41b0*/  FMUL.FTZ R223, R197, R191 ;  /* 0x000000bfc5df7220 */ /* 0x000fe40000410000 */
[----:B------:R-:W-:Y:S02]  /*41c0*/  FADD.FTZ R188, R225, -R188 ;  /* 0x800000bce1bc7221 */ /* 0x000fe40000010000 */
[----:B------:R-:W-:Y:S01]  /*41d0*/  @P0 FADD.FTZ R223, R223, R190 ;  /* 0x000000bedfdf0221 */ /* 0x000fe20000010000 */
[----:B------:R-:W-:Y:S01]  /*41e0*/  @P0 PRMT R190, RZ, 0x5410, R25 ;  /* 0x00005410ffbe0816 */ /* 0x000fe20000000019 */
[----:B------:R-:W-:-:S02]  /*41f0*/  FADD.FTZ R184, R200, -R184 ;  /* 0x800000b8c8b87221 */ /* 0x000fc40000010000 */
[C---:B------:R-:W-:Y:S02]  /*4200*/  FMUL.FTZ R224, R197.reuse, R188 ;  /* 0x000000bcc5e07220 */ /* 0x040fe40000410000 */
[C---:B------:R-:W-:Y:S01]  /*4210*/  FMUL.FTZ R188, R197.reuse, R184 ;  /* 0x000000b8c5bc7220 */ /* 0x040fe20000410000 */
[----:B------:R-:W-:Y:S01]  /*4220*/  @P5 F2FP.BF16.PACK_AB R184, RZ, R223 ;  /* 0x000000dfffb8523e */ /* 0x000fe200000010ff */
[----:B------:R-:W-:Y:S02]  /*4230*/  FADD.FTZ R187, R208, -R187 ;  /* 0x800000bbd0bb7221 */ /* 0x000fe40000010000 */
[----:B------:R-:W-:Y:S01]  /*4240*/  FADD.FTZ R186, R204, -R186 ;  /* 0x800000baccba7221 */ /* 0x000fe20000010000 */
[----:B------:R-:W-:Y:S01]  /*4250*/  @P5 PRMT R180, R184, 0x7610, R180 ;  /* 0x00007610b8b45816 */ /* 0x000fe200000000b4 */
[----:B------:R-:W-:Y:S01]  /*4260*/  FMUL.FTZ R222, R197, R187 ;  /* 0x000000bbc5de7220 */ /* 0x000fe20000410000 */
[----:B------:R-:W-:Y:S01]  /*4270*/  @P0 PRMT R184, RZ, 0x7610, R24 ;  /* 0x00007610ffb80816 */ /* 0x000fe20000000018 */
[----:B------:R-:W-:-:S02]  /*4280*/  FADD.FTZ R189, R206, -R189 ;  /* 0x800000bdcebd7221 */ /* 0x000fc40000010000 */
[----:B------:R-:W-:Y:S01]  /*4290*/  @P0 FADD.FTZ R226, R226, R190 ;  /* 0x000000bee2e20221 */ /* 0x000fe20000010000 */
[----:B------:R-:W-:Y:S01]  /*42a0*/  @P0 PRMT R190, RZ, 0x5410, R26 ;  /* 0x00005410ffbe0816 */ /* 0x000fe2000000001a */
[----:B------:R-:W-:Y:S01]  /*42b0*/  @P0 FADD.FTZ R224, R224, R184 ;  /* 0x000000b8e0e00221 */ /* 0x000fe20000010000 */
[----:B------:R-:W-:Y:S01]  /*42c0*/  @P0 PRMT R184, RZ, 0x7610, R25 ;  /* 0x00007610ffb80816 */ /* 0x000fe20000000019 */
[C---:B------:R-:W-:Y:S02]  /*42d0*/  FMUL.FTZ R191, R197.reuse, R186 ;  /* 0x000000bac5bf7220 */ /* 0x040fe40000410000 */
[----:B------:R-:W-:Y:S02]  /*42e0*/  FMUL.FTZ R189, R197, R189 ;  /* 0x000000bdc5bd7220 */ /* 0x000fe40000410000 */
[----:B------:R-:W-:Y:S01]  /*42f0*/  @P0 FADD.FTZ R222, R222, R184 ;  /* 0x000000b8dede0221 */ /* 0x000fe20000010000 */
[----:B------:R-:W-:Y:S01]  /*4300*/  @P0 PRMT R184, RZ, 0x7610, R26 ;  /* 0x00007610ffb80816 */ /* 0x000fe2000000001a */
[----:B------:R-:W-:-:S02]  /*4310*/  FADD.FTZ R185, R202, -R185 ;  /* 0x800000b9cab97221 */ /* 0x000fc40000010000 */
[----:B------:R-:W-:Y:S02]  /*4320*/  @P0 FADD.FTZ R189, R189, R190 ;  /* 0x000000bebdbd0221 */ /* 0x000fe40000010000 */
[----:B------:R-:W-:Y:S01]  /*4330*/  @P0 FADD.FTZ R191, R191, R184 ;  /* 0x000000b8bfbf0221 */ /* 0x000fe20000010000 */
[--C-:B------:R-:W-:Y:S01]  /*4340*/  @P0 PRMT R184, RZ, 0x5410, R27.reuse ;  /* 0x00005410ffb80816 */ /* 0x100fe2000000001b */
        /* <DEDUP_REMOVED lines=8> */
[----:B------:R-:W-:Y:S01]  /*43d0*/  FMUL.FTZ R197, R189, R198 ;  /* 0x000000c6bdc57220 */ /* 0x000fe20000410000 */
[----:B------:R-:W-:Y:S01]  /*43e0*/  @P5 F2FP.BF16.PACK_AB R185, RZ, R222 ;  /* 0x000000deffb9523e */ /* 0x000fe200000010ff */
[----:B------:R-:W-:Y:S01]  /*43f0*/  @P0 FADD.FTZ R188, R188, R184 ;  /* 0x000000b8bcbc0221 */ /* 0x000fe20000010000 */
[----:B------:R-:W-:Y:S01]  /*4400*/  @P5 F2FP.BF16.PACK_AB R184, RZ, R224 ;  /* 0x000000e0ffb8523e */ /* 0x000fe200000010ff */
[-C--:B------:R-:W-:Y:S01]  /*4410*/  FMUL.FTZ R224, R224, R198.reuse ;  /* 0x000000c6e0e07220 */ /* 0x080fe20000410000 */
[----:B------:R-:W-:Y:S01]  /*4420*/  @P5 PRMT R182, R186, 0x7610, R182 ;  /* 0x00007610bab65816 */ /* 0x000fe200000000b6 */
[----:B------:R-:W-:Y:S01]  /*4430*/  FMUL.FTZ R222, R222, R198 ;  /* 0x000000c6dede7220 */ /* 0x000fe20000410000 */
[----:B------:R-:W-:Y:S01]  /*4440*/  @P5 PRMT R180, R180, 0x5410, R184 ;  /* 0x00005410b4b45816 */ /* 0x000fe200000000b8 */
[----:B------:R-:W-:Y:S01]  /*4450*/  HFMA2.MMA R184, -RZ, RZ, 0, 9.5367431640625e-07 ;  /* 0x00000010ffb87435 */ /* 0x000fe200000001ff */
[----:B------:R-:W-:-:S02]  /*4460*/  @P5 PRMT R181, R181, 0x5410, R185 ;  /* 0x00005410b5b55816 */ /* 0x000fc400000000b9 */
[----:B------:R-:W-:Y:S01]  /*4470*/  @P5 F2FP.BF16.PACK_AB R186, RZ, R191 ;  /* 0x000000bfffba523e */ /* 0x000fe200000010ff */
[----:B------:R-:W-:Y:S01]  /*4480*/  FMUL.FTZ R191, R191, R198 ;  /* 0x000000c6bfbf7220 */ /* 0x000fe20000410000 */
[----:B------:R-:W-:Y:S01]  /*4490*/  @P5 F2FP.BF16.PACK_AB R187, RZ, R190 ;  /* 0x000000beffbb523e */ /* 0x000fe200000010ff */
[-C--:B------:R-:W-:Y:S01]  /*44a0*/  FMUL.FTZ R190, R190, R198.reuse ;  /* 0x000000c6bebe7220 */ /* 0x080fe20000410000 */
[----:B------:R-:W-:Y:S01]  /*44b0*/  @P5 PRMT R182, R182, 0x5410, R186 ;  /* 0x00005410b6b65816 */ /* 0x000fe200000000ba */
[----:B------:R-:W-:Y:S01]  /*44c0*/  FMUL.FTZ R198, R188, R198 ;  /* 0x000000c6bcc67220 */ /* 0x000fe20000410000 */
[----:B------:R-:W-:Y:S01]  /*44d0*/  @P5 PRMT R183, R187, 0x7610, R183 ;  /* 0x00007610bbb75816 */ /* 0x000fe200000000b7 */
[----:B------:R-:W-:Y:S01]  /*44e0*/  IMAD.WIDE.U32 R184, R2, R184, c[0x0][0x170] ;  /* 0x00005c0002b87625 */ /* 0x000fe200078e00b8 */
[----:B------:R-:W-:-:S04]  /*44f0*/  @P5 F2FP.BF16.PACK_AB R188, RZ, R188 ;  /* 0x000000bcffbc523e */ /* 0x000fc800000010ff */
[----:B------:R-:W-:Y:S01]  /*4500*/  @P5 PRMT R183, R183, 0x5410, R188 ;  /* 0x00005410b7b75816 */ /* 0x000fe200000000bc */
[----:B------:R-:W2:Y:S01]  /*4510*/  LDG.E.128 R184, [R184.64] ;  /* 0x00000004b8b87981 */ /* 0x000ea2000c1e1d00 */
[----:B------:R-:W-:Y:S01]  /*4520*/  @P5 LEA R188, P0, R2, c[0x0][0x258], 0x4 ;  /* 0x0000960002bc5a11 */ /* 0x000fe200078020ff */
[----:B------:R-:W-:Y:S01]  /*4530*/  FMUL.FTZ R223, R223, c[0x0][0x1e8] ;  /* 0x00007a00dfdf7a20 */ /* 0x000fe20000410000 */
[----:B------:R-:W-:Y:S02]  /*4540*/  LOP3.LUT P6, RZ, R192, 0xff0000, RZ, 0xc0, !PT ;  /* 0x00ff0000c0ff7812 */ /* 0x000fe400078cc0ff */
[----:B------:R-:W-:Y:S02]  /*4550*/  @P5 LEA.HI.X R189, R2, c[0x0][0x25c], RZ, 0x4, P0 ;  /* 0x0000970002bd5a11 */ /* 0x000fe400000f24ff */
[----:B------:R-:W-:-:S03]  /*4560*/  LOP3.LUT P0, RZ, R192, 0xff00, RZ, 0xc0, !PT ;  /* 0x0000ff00c0ff7812 */ /* 0x000fc6000780c0ff */
[----:B------:R0:W-:Y:S02]  /*4570*/  @P5 STG.E.128 [R188.64], R180 ;  /* 0x000000b4bc005986 */ /* 0x0001e4000c101d04 */
[----:B0-----:R-:W-:-:S04]  /*4580*/  MOV R188, R192 ;  /* 0x000000c000bc7202 */ /* 0x001fc80000000f00 */
[----:B------:R-:W-:Y:S01]  /*4590*/  LOP3.LUT P5, RZ, R188, 0xff, RZ, 0xc0, !PT ;  /* 0x000000ffbcff7812 */ /* 0x000fe200078ac0ff */
[----:B------:R-:W-:-:S12]  /*45a0*/  HFMA2.MMA R188, -RZ, RZ, 0, 0 ;  /* 0x00000000ffbc7435 */ /* 0x000fd800000001ff */
[--C-:B--2---:R-:W-:Y:S02]  /*45b0*/  @P5 PRMT R189, RZ, 0x5410, R184.reuse ;  /* 0x00005410ffbd5816 */ /* 0x104fe400000000b8 */
[----:B------:R-:W-:-:S03]  /*45c0*/  @P0 PRMT R184, RZ, 0x7610, R184 ;  /* 0x00007610ffb80816 */ /* 0x000fc600000000b8 */
[----:B------:R-:W-:Y:S02]  /*45d0*/  @P5 FMUL.FTZ R188, R223, R189 ;  /* 0x000000bddfbc5220 */ /* 0x000fe40000410000 */
[----:B------:R-:W-:Y:S01]  /*45e0*/  FMUL.FTZ R189, R224, c[0x0][0x1e8] ;  /* 0x00007a00e0bd7a20 */ /* 0x000fe20000410000 */
[----:B------:R-:W-:Y:S01]  /*45f0*/  @P6 PRMT R224, RZ, 0x5410, R185 ;  /* 0x00005410ffe06816 */ /* 0x000fe200000000b9 */
[----:B------:R-:W-:Y:S01]  /*4600*/  FADD.FTZ R44, R44, R188 ;  /* 0x000000bc2c2c7221 */ /* 0x000fe20000010000 */
[----:B------:R-:W-:Y:S01]  /*4610*/  MOV R188, RZ ;  /* 0x000000ff00bc7202 */ /* 0x000fe20000000f00 */
[----:B------:R-:W-:Y:S02]  /*4620*/  @P0 FMUL.FTZ R188, R189, R184 ;  /* 0x000000b8bdbc0220 */ /* 0x000fe40000410000 */
[----:B------:R-:W-:Y:S01]  /*4630*/  FMUL.FTZ R184, R148, R223 ;  /* 0x000000df94b87220 */ /* 0x000fe20000410000 */
[----:B------:R-:W-:Y:S01]  /*4640*/  HFMA2.MMA R223, -RZ, RZ, 0, 0 ;  /* 0x00000000ffdf7435 */ /* 0x000fe200000001ff */
[----:B------:R-:W-:-:S02]  /*4650*/  FADD.FTZ R45, R45, R188 ;  /* 0x000000bc2d2d7221 */ /* 0x000fc40000010000 */
[----:B------:R-:W-:Y:S01]  /*4660*/  FMUL.FTZ R188, R226, c[0x0][0x1e8] ;  /* 0x00007a00e2bc7a20 */ /* 0x000fe20000410000 */
[----:B------:R-:W-:Y:S01]  /*4670*/  FSEL R184, R184, RZ, P5 ;  /* 0x000000ffb8b87208 */ /* 0x000fe20002800000 */
[----:B------:R-:W-:Y:S01]  /*4680*/  FMUL.FTZ R189, R149, R189 ;  /* 0x000000bd95bd7220 */ /* 0x000fe20000410000 */
[----:B------:R-:W-:Y:S01]  /*4690*/  LOP3.LUT P5, RZ, R192, 0xff000000, RZ, 0xc0, !PT ;  /* 0xff000000c0ff7812 */ /* 0x000fe200078ac0ff */
[----:B------:R-:W-:Y:S02]  /*46a0*/  @P6 FMUL.FTZ R223, R188, R224 ;  /* 0x000000e0bcdf6220 */ /* 0x000fe40000410000 */
[----:B------:R-:W-:Y:S01]  /*46b0*/  FMUL.FTZ R224, R222, c[0x0][0x1e8] ;  /* 0x00007a00dee07a20 */ /* 0x000fe20000410000 */
[----:B------:R-:W-:Y:S01]  /*46c0*/  MOV R222, RZ ;  /* 0x000000ff00de7202 */ /* 0x000fe20000000f00 */
[----:B------:R-:W-:-:S08]  /*46d0*/  FADD.FTZ R46, R46, R223 ;  /* 0x000000df2e2e7221 */ /* 0x000fd00000010000 */
[----:B------:R-:W-:-:S05]  /*46e0*/  @P5 PRMT R185, RZ, 0x7610, R185 ;  /* 0x00007610ffb95816 */ /* 0x000fca00000000b9 */
[----:B------:R-:W-:Y:S01]  /*46f0*/  @P5 FMUL.FTZ R222, R224, R185 ;  /* 0x000000b9e0de5220 */ /* 0x000fe20000410000 */
[----:B------:R-:W-:Y:S01]  /*4700*/  FSEL R185, R189, RZ, P0 ;  /* 0x000000ffbdb97208 */ /* 0x000fe20000000000 */
[----:B------:R-:W-:Y:S01]  /*4710*/  FMUL.FTZ R189, R197, c[0x0][0x1e8] ;  /* 0x00007a00c5bd7a20 */ /* 0x000fe20000410000 */
[----:B------:R-:W-:Y:S01]  /*4720*/  LOP3.LUT P0, RZ, R193, 0xff, RZ, 0xc0, !PT ;  /* 0x000000ffc1ff7812 */ /* 0x000fe2000780c0ff */
[----:B------:R-:W-:Y:S01]  /*4730*/  HFMA2.MMA R197, -RZ, RZ, 0, 0 ;  /* 0x00000000ffc57435 */ /* 0x000fe200000001ff */
[----:B------:R-:W-:Y:S01]  /*4740*/  F2FP.BF16.PACK_AB R184, R185, R184 ;  /* 0x000000b8b9b8723e */ /* 0x000fe200000010ff */
[----:B------:R-:W-:Y:S02]  /*4750*/  FMUL.FTZ R185, R150, R188 ;  /* 0x000000bc96b97220 */ /* 0x000fe40000410000 */
[----:B------:R-:W-:Y:S02]  /*4760*/  FMUL.FTZ R224, R151, R224 ;  /* 0x000000e097e07220 */ /* 0x000fe40000410000 */
[----:B------:R-:W-:Y:S01]  /*4770*/  FADD.FTZ R47, R47, R222 ;  /* 0x000000de2f2f7221 */ /* 0x000fe20000010000 */
[----:B------:R-:W-:-:S02]  /*4780*/  FSEL R185, R185, RZ, P6 ;  /* 0x000000ffb9b97208 */ /* 0x000fc40003000000 */
[----:B------:R-:W-:-:S03]  /*4790*/  LOP3.LUT P6, RZ, R193, 0xff00, RZ, 0xc0, !PT ;  /* 0x0000ff00c1ff7812 */ /* 0x000fc600078cc0ff */
[----:B------:R-:W-:-:S05]  /*47a0*/  @P0 PRMT R188, RZ, 0x5410, R186 ;  /* 0x00005410ffbc0816 */ /* 0x000fca00000000ba */
[----:B------:R-:W-:Y:S02]  /*47b0*/  @P0 FMUL.FTZ R197, R189, R188 ;  /* 0x000000bcbdc50220 */ /* 0x000fe40000410000 */
[----:B------:R-:W-:Y:S01]  /*47c0*/  FMUL.FTZ R188, R191, c[0x0][0x1e8] ;  /* 0x00007a00bfbc7a20 */ /* 0x000fe20000410000 */
[----:B------:R-:W-:Y:S01]  /*47d0*/  MOV R191, RZ ;  /* 0x000000ff00bf7202 */ /* 0x000fe20000000f00 */
[----:B------:R-:W-:Y:S01]  /*47e0*/  FMUL.FTZ R189, R144, R189 ;  /* 0x000000bd90bd7220 */ /* 0x000fe20000410000 */
[----:B------:R-:W-:Y:S01]  /*47f0*/  @P6 PRMT R186, RZ, 0x7610, R186 ;  /* 0x00007610ffba6816 */ /* 0x000fe200000000ba */
[----:B------:R-:W-:-:S03]  /*4800*/  FADD.FTZ R40, R40, R197 ;  /* 0x000000c528287221 */ /* 0x000fc60000010000 */
[----:B------:R-:W-:Y:S01]  /*4810*/  FSEL R189, R189, RZ, P0 ;  /* 0x000000ffbdbd7208 */ /* 0x000fe20000000000 */
[----:B------:R-:W-:Y:S01]  /*4820*/  @P6 FMUL.FTZ R191, R188, R186 ;  /* 0x000000babcbf6220 */ /* 0x000fe20000410000 */
[----:B------:R-:W-:Y:S02]  /*4830*/  FSEL R186, R224, RZ, P5 ;  /* 0x000000ffe0ba7208 */ /* 0x000fe40002800000 */
[----:B------:R-:W-:Y:S01]  /*4840*/  LOP3.LUT P5, RZ, R193, 0xff0000, RZ, 0xc0, !PT ;  /* 0x00ff0000c1ff7812 */ /* 0x000fe200078ac0ff */
[----:B------:R-:W-:Y:S01]  /*4850*/  FADD.FTZ R41, R41, R191 ;  /* 0x000000bf29297221 */ /* 0x000fe20000010000 */
[----:B------:R-:W-:Y:S02]  /*4860*/  LOP3.LUT P0, RZ, R193, 0xff000000, RZ, 0xc0, !PT ;  /* 0xff000000c1ff7812 */ /* 0x000fe4000780c0ff */
[----:B------:R-:W-:Y:S01]  /*4870*/  F2FP.BF16.PACK_AB R185, R186, R185 ;  /* 0x000000b9bab9723e */ /* 0x000fe200000010ff */
[----:B------:R-:W-:Y:S01]  /*4880*/  FMUL.FTZ R186, R190, c[0x0][0x1e8] ;  /* 0x00007a00beba7a20 */ /* 0x000fe20000410000 */
[----:B------:R-:W-:-:S07]  /*4890*/  HFMA2.MMA R190, -RZ, RZ, 0, 0 ;  /* 0x00000000ffbe7435 */ /* 0x000fce00000001ff */
[--C-:B------:R-:W-:Y:S02]  /*48a0*/  @P5 PRMT R224, RZ, 0x5410, R187.reuse ;  /* 0x00005410ffe05816 */ /* 0x100fe400000000bb */
[----:B------:R-:W-:-:S03]  /*48b0*/  @P0 PRMT R187, RZ, 0x7610, R187 ;  /* 0x00007610ffbb0816 */ /* 0x000fc600000000bb */
[----:B------:R-:W-:Y:S02]  /*48c0*/  @P5 FMUL.FTZ R190, R186, R224 ;  /* 0x000000e0babe5220 */ /* 0x000fe40000410000 */
[----:B------:R-:W-:Y:S01]  /*48d0*/  FMUL.FTZ R224, R198, c[0x0][0x1e8] ;  /* 0x00007a00c6e07a20 */ /* 0x000fe20000410000 */
[----:B------:R-:W-:Y:S01]  /*48e0*/  MOV R198, RZ ;  /* 0x000000ff00c67202 */ /* 0x000fe20000000f00 */
[----:B------:R-:W-:Y:S02]  /*48f0*/  FMUL.FTZ R186, R146, R186 ;  /* 0x000000ba92ba7220 */ /* 0x000fe40000410000 */
[----:B------:R-:W-:Y:S02]  /*4900*/  @P0 FMUL.FTZ R198, R224, R187 ;  /* 0x000000bbe0c60220 */ /* 0x000fe40000410000 */
[----:B------:R-:W-:Y:S02]  /*4910*/  FMUL.FTZ R187, R145, R188 ;  /* 0x000000bc91bb7220 */ /* 0x000fe40000410000 */
[----:B------:R-:W-:-:S02]  /*4920*/  FMUL.FTZ R188, R147, R224 ;  /* 0x000000e093bc7220 */ /* 0x000fc40000410000 */
[----:B------:R-:W-:Y:S01]  /*4930*/  FADD.FTZ R42, R42, R190 ;  /* 0x000000be2a2a7221 */ /* 0x000fe20000010000 */
[----:B------:R-:W-:Y:S01]  /*4940*/  FSEL R224, R187, RZ, P6 ;  /* 0x000000ffbbe07208 */ /* 0x000fe20003000000 */
[----:B------:R-:W-:Y:S01]  /*4950*/  FADD.FTZ R43, R43, R198 ;  /* 0x000000c62b2b7221 */ /* 0x000fe20000010000 */
[----:B------:R-:W-:Y:S02]  /*4960*/  FSEL R187, R186, RZ, P5 ;  /* 0x000000ffbabb7208 */ /* 0x000fe40002800000 */
[----:B------:R-:W-:Y:S02]  /*4970*/  FSEL R188, R188, RZ, P0 ;  /* 0x000000ffbcbc7208 */ /* 0x000fe40000000000 */
[----:B------:R-:W-:Y:S02]  /*4980*/  F2FP.BF16.PACK_AB R186, R224, R189 ;  /* 0x000000bde0ba723e */ /* 0x000fe400000010ff */
[----:B------:R-:W-:Y:S02]  /*4990*/  F2FP.BF16.PACK_AB R187, R188, R187 ;  /* 0x000000bbbcbb723e */ /* 0x000fe400000010ff */
[----:B------:R-:W-:-:S04]  /*49a0*/  LEA R188, P0, R2, c[0x0][0x248], 0x4 ;  /* 0x0000920002bc7a11 */ /* 0x000fc800078020ff */
[----:B------:R-:W-:-:S05]  /*49b0*/  LEA.HI.X R189, R2, c[0x0][0x24c], RZ, 0x4, P0 ;  /* 0x0000930002bd7a11 */ /* 0x000fca00000f24ff */
[----:B------:R0:W-:Y:S04]  /*49c0*/  STG.E.128 [R188.64], R184 ;  /* 0x000000b8bc007986 */ /* 0x0001e8000c101d04 */
.L_x_3500:
[----:B------:R-:W-:Y:S05]  /*49d0*/  BSYNC B0 ;  /* 0x0000000000007941 */ /* 0x000fea0003800000 */
.L_x_3499:
[----:B------:R-:W2:Y:S01]  /*49e0*/  LDL.LU R2, [R1+0x10] ;  /* 0x0000100001027983 */ /* 0x000ea20000300800 */
[----:B------:R-:W-:-:S04]  /*49f0*/  IADD3 R0, R0, c[0x0][0x160], RZ ;  /* 0x0000580000007a10 */ /* 0x000fc80007ffe0ff */
[----:B------:R-:W-:Y:S02]  /*4a00*/  ISETP.GE.AND P0, PT, R0, c[0x0][0x164], PT ;  /* 0x0000590000007a0c */ /* 0x000fe40003f06270 */
[----:B--2---:R-:W-:-:S04]  /*4a10*/  LOP3.LUT P5, RZ, R2, 0xff, RZ, 0xc0, !PT ;  /* 0x000000ff02ff7812 */ /* 0x004fc800078ac0ff */
[----:B------:R-:W-:-:S05]  /*4a20*/  SEL R2, RZ, 0x1, P5 ;  /* 0x00000001ff027807 */ /* 0x000fca0002800000 */
[----:B------:R1:W-:Y:S02]  /*4a30*/  STL.S16 [R1+0x10], R2 ;  /* 0x0000100201007387 */ /* 0x0003e40000100600 */
[----:B01---5:R-:W-:Y:S01]  /*4a40*/  @P0 CALL.REL.NOINC `(.L_x_3482) ;  /* 0x0000001000000944 */ /* 0x023fe20003c00000 */
[----:B------:R-:W-:Y:S05]  /*4a50*/  BRA `(.L_x_3501) ;  /* 0xffffbd2000007947 */ /* 0x000fea000383ffff */
.L_x_3482:
        /* <DEDUP_REMOVED lines=19> */
.L_x_3503:
[----:B------:R-:W-:Y:S05]  /*4b90*/  BSYNC B0 ;  /* 0x0000000000007941 */ /* 0x000fea0003800000 */
.L_x_3502:
        /* <DEDUP_REMOVED lines=13> */
.L_x_3505:
[----:B------:R-:W-:Y:S05]  /*4c70*/  BSYNC B0 ;  /* 0x0000000000007941 */ /* 0x000fea0003800000 */
.L_x_3504:
        /* <DEDUP_REMOVED lines=13> */
.L_x_3507:
[----:B------:R-:W-:Y:S05]  /*4d50*/  BSYNC B0 ;  /* 0x0000000000007941 */ /* 0x000fea0003800000 */
.L_x_3506:
        /* <DEDUP_REMOVED lines=12> */
.L_x_3491:
[----:B------:R-:W-:Y:S01]  /*4e20*/  HFMA2.MMA R186, -RZ, RZ, 0, 9.5367431640625e-07 ;  /* 0x00000010ffba7435 */ /* 0x000fe200000001ff */
[----:B------:R-:W-:-:S02]  /*4e30*/  MOV R185, R224 ;  /* 0x000000e000b97202 */ /* 0x000fc40000000f00 */
[----:B------:R-:W-:Y:S02]  /*4e40*/  MOV R226, 0x1f ;  /* 0x0000001f00e27802 */ /* 0x000fe40000000f00 */
[----:B------:R-:W-:Y:S02]  /*4e50*/  MOV R222, 0xffffffff ;  /* 0xffffffff00de7802 */ /* 0x000fe40000000f00 */
[----:B------:R-:W-:Y:S02]  /*4e60*/  MOV R184, 0x4e80 ;  /* 0x00004e8000b87802 */ /* 0x000fe40000000f00 */
[----:B-----5:R-:W-:Y:S05]  /*4e70*/  CALL.REL.NOINC `($__internal_54_$__cuda_sm70_shflsync_down_p) ;  /* 0x0000046000007944 */ /* 0x020fea0003c00000 */
[----:B-1----:R-:W-:Y:S01]  /*4e80*/  MOV R187, R186 ;  /* 0x000000ba00bb7202 */ /* 0x002fe20000000f00 */
[----:B------:R-:W-:Y:S05]  /*4e90*/  BRA `(.L_x_3508) ;  /* 0xffffd1e000007947 */ /* 0x000fea000383ffff */
.L_x_3492:
[----:B------:R-:W-:Y:S01]  /*4ea0*/  HFMA2.MMA R186, -RZ, RZ, 0, 9.5367431640625e-07 ;  /* 0x00000010ffba7435 */ /* 0x000fe200000001ff */
[----:B------:R-:W-:Y:S02]  /*4eb0*/  MOV R185, R223 ;  /* 0x000000df00b97202 */ /* 0x000fe40000000f00 */
[----:B------:R-:W-:Y:S02]  /*4ec0*/  MOV R226, 0x1f ;  /* 0x0000001f00e27802 */ /* 0x000fe40000000f00 */
[----:B------:R-:W-:-:S02]  /*4ed0*/  MOV R222, 0xffffffff ;  /* 0xffffffff00de7802 */ /* 0x000fc40000000f00 */
[----:B------:R-:W-:Y:S02]  /*4ee0*/  MOV R184, 0x4f00 ;  /* 0x00004f0000b87802 */ /* 0x000fe40000000f00 */
[----:B01---5:R-:W-:Y:S05]  /*4ef0*/  CALL.REL.NOINC `($__internal_54_$__cuda_sm70_shflsync_down_p) ;  /* 0x000003e000007944 */ /* 0x023fea0003c00000 */
[----:B------:R-:W-:Y:S01]  /*4f00*/  FADD.FTZ R187, R187, R224 ;  /* 0x000000e0bbbb7221 */ /* 0x000fe20000010000 */
[----:B------:R-:W-:Y:S01]  /*4f10*/  MOV R226, 0x1f ;  /* 0x0000001f00e27802 */ /* 0x000fe20000000f00 */
[----:B-1----:R-:W-:Y:S01]  /*4f20*/  FADD.FTZ R189, R223, R186 ;  /* 0x000000badfbd7221 */ /* 0x002fe20000010000 */
[----:B------:R-:W-:Y:S01]  /*4f30*/  HFMA2.MMA R186, -RZ, RZ, 0, 4.76837158203125e-07 ;  /* 0x00000008ffba7435 */ /* 0x000fe200000001ff */
[----:B------:R-:W-:Y:S02]  /*4f40*/  MOV R222, 0xffffffff ;  /* 0xffffffff00de7802 */ /* 0x000fe40000000f00 */
[----:B------:R-:W-:Y:S02]  /*4f50*/  MOV R185, R187 ;  /* 0x000000bb00b97202 */ /* 0x000fe40000000f00 */
[----:B------:R-:W-:Y:S02]  /*4f60*/  MOV R184, 0x4f80 ;  /* 0x00004f8000b87802 */ /* 0x000fe40000000f00 */
[----:B------:R-:W-:Y:S05]  /*4f70*/  CALL.REL.NOINC `($__internal_54_$__cuda_sm70_shflsync_down_p) ;  /* 0x0000036000007944 */ /* 0x000fea0003c00000 */
[----:B-1----:R-:W-:Y:S01]  /*4f80*/  MOV R190, R186 ;  /* 0x000000ba00be7202 */ /* 0x002fe20000000f00 */
[----:B------:R-:W-:Y:S01]  /*4f90*/  HFMA2.MMA R186, -RZ, RZ, 0, 4.76837158203125e-07 ;  /* 0x00000008ffba7435 */ /* 0x000fe200000001ff */
[----:B------:R-:W-:-:S02]  /*4fa0*/  MOV R185, R189 ;  /* 0x000000bd00b97202 */ /* 0x000fc40000000f00 */
[----:B------:R-:W-:Y:S02]  /*4fb0*/  MOV R226, 0x1f ;  /* 0x0000001f00e27802 */ /* 0x000fe40000000f00 */
[----:B------:R-:W-:Y:S02]  /*4fc0*/  MOV R222, 0xffffffff ;  /* 0xffffffff00de7802 */ /* 0x000fe40000000f00 */
[----:B------:R-:W-:Y:S02]  /*4fd0*/  MOV R184, 0x4ff0 ;  /* 0x00004ff000b87802 */ /* 0x000fe40000000f00 */
[----:B------:R-:W-:Y:S05]  /*4fe0*/  CALL.REL.NOINC `($__internal_54_$__cuda_sm70_shflsync_down_p) ;  /* 0x000002f000007944 */ /* 0x000fea0003c00000 */
[----:B------:R-:W-:Y:S01]  /*4ff0*/  FADD.FTZ R187, R190, R187 ;  /* 0x000000bbbebb7221 */ /* 0x000fe20000010000 */
[----:B------:R-:W-:Y:S01]  /*5000*/  MOV R226, 0x1f ;  /* 0x0000001f00e27802 */ /* 0x000fe20000000f00 */
[----:B-1----:R-:W-:Y:S01]  /*5010*/  FADD.FTZ R189, R189, R186 ;  /* 0x000000babdbd7221 */ /* 0x002fe20000010000 */
[----:B------:R-:W-:Y:S01]  /*5020*/  HFMA2.MMA R186, -RZ, RZ, 0, 2.384185791015625e-07 ;  /* 0x00000004ffba7435 */ /* 0x000fe200000001ff */
[----:B------:R-:W-:Y:S02]  /*5030*/  MOV R222, 0xffffffff ;  /* 0xffffffff00de7802 */ /* 0x000fe40000000f00 */
[----:B------:R-:W-:-:S02]  /*5040*/  MOV R185, R187 ;  /* 0x000000bb00b97202 */ /* 0x000fc40000000f00 */
[----:B------:R-:W-:Y:S02]  /*5050*/  MOV R184, 0x5070 ;  /* 0x0000507000b87802 */ /* 0x000fe40000000f00 */
[----:B------:R-:W-:Y:S05]  /*5060*/  CALL.REL.NOINC `($__internal_54_$__cuda_sm70_shflsync_down_p) ;  /* 0x0000027000007944 */ /* 0x000fea0003c00000 */
[----:B-1----:R-:W-:Y:S01]  /*5070*/  MOV R190, R186 ;  /* 0x000000ba00be7202 */ /* 0x002fe20000000f00 */
[----:B------:R-:W-:Y:S01]  /*5080*/  HFMA2.MMA R186, -RZ, RZ, 0, 2.384185791015625e-07 ;  /* 0x00000004ffba7435 */ /* 0x000fe200000001ff */
[----:B------:R-:W-:Y:S02]  /*5090*/  MOV R185, R189 ;  /* 0x000000bd00b97202 */ /* 0x000fe40000000f00 */
[----:B------:R-:W-:Y:S02]  /*50a0*/  MOV R226, 0x1f ;  /* 0x0000001f00e27802 */ /* 0x000fe40000000f00 */
[----:B------:R-:W-:Y:S02]  /*50b0*/  MOV R222, 0xffffffff ;  /* 0xffffffff00de7802 */ /* 0x000fe40000000f00 */
[----:B------:R-:W-:Y:S02]  /*50c0*/  MOV R184, 0x50e0 ;  /* 0x000050e000b87802 */ /* 0x000fe40000000f00 */
[----:B------:R-:W-:Y:S05]  /*50d0*/  CALL.REL.NOINC `($__internal_54_$__cuda_sm70_shflsync_down_p) ;  /* 0x0000020000007944 */ /* 0x000fea0003c00000 */
[----:B------:R-:W-:Y:S01]  /*50e0*/  FADD.FTZ R187, R190, R187 ;  /* 0x000000bbbebb7221 */ /* 0x000fe20000010000 */
[----:B------:R-:W-:Y:S01]  /*50f0*/  MOV R226, 0x1f ;  /* 0x0000001f00e27802 */ /* 0x000fe20000000f00 */
[----:B-1----:R-:W-:Y:S01]  /*5100*/  FADD.FTZ R189, R189, R186 ;  /* 0x000000babdbd7221 */ /* 0x002fe20000010000 */
[----:B------:R-:W-:Y:S01]  /*5110*/  HFMA2.MMA R186, -RZ, RZ, 0, 1.1920928955078125e-07 ;  /* 0x00000002ffba7435 */ /* 0x000fe200000001ff */
[----:B------:R-:W-:-:S02]  /*5120*/  MOV R222, 0xffffffff ;  /* 0xffffffff00de7802 */ /* 0x000fc40000000f00 */
[----:B------:R-:W-:Y:S02]  /*5130*/  MOV R185, R187 ;  /* 0x000000bb00b97202 */ /* 0x000fe40000000f00 */
[----:B------:R-:W-:Y:S02]  /*5140*/  MOV R184, 0x5160 ;  /* 0x0000516000b87802 */ /* 0x000fe40000000f00 */
[----:B------:R-:W-:Y:S05]  /*5150*/  CALL.REL.NOINC `($__internal_54_$__cuda_sm70_shflsync_down_p) ;  /* 0x0000018000007944 */ /* 0x000fea0003c00000 */
[----:B-1----:R-:W-:Y:S01]  /*5160*/  MOV R190, R186 ;  /* 0x000000ba00be7202 */ /* 0x002fe20000000f00 */
[----:B------:R-:W-:Y:S01]  /*5170*/  HFMA2.MMA R186, -RZ, RZ, 0, 1.1920928955078125e-07 ;  /* 0x00000002ffba7435 */ /* 0x000fe200000001ff */
[----:B------:R-:W-:Y:S02]  /*5180*/  MOV R185, R189 ;  /* 0x000000bd00b97202 */ /* 0x000fe40000000f00 */
[----:B------:R-:W-:Y:S02]  /*5190*/  MOV R226, 0x1f ;  /* 0x0000001f00e27802 */ /* 0x000fe40000000f00 */
[----:B------:R-:W-:Y:S02]  /*51a0*/  MOV R222, 0xffffffff ;  /* 0xffffffff00de7802 */ /* 0x000fe40000000f00 */
[----:B------:R-:W-:-:S02]  /*51b0*/  MOV R184, 0x51d0 ;  /* 0x000051d000b87802 */ /* 0x000fc40000000f00 */
[----:B------:R-:W-:Y:S05]  /*51c0*/  CALL.REL.NOINC `($__internal_54_$__cuda_sm70_shflsync_down_p) ;  /* 0x0000011000007944 */ /* 0x000fea0003c00000 */
[----:B------:R-:W-:Y:S01]  /*51d0*/  FADD.FTZ R190, R190, R187 ;  /* 0x000000bbbebe7221 */ /* 0x000fe20000010000 */
[----:B------:R-:W-:Y:S01]  /*51e0*/  MOV R226, 0x1f ;  /* 0x0000001f00e27802 */ /* 0x000fe20000000f00 */
[----:B-1----:R-:W-:Y:S01]  /*51f0*/  FADD.FTZ R187, R189, R186 ;  /* 0x000000babdbb7221 */ /* 0x002fe20000010000 */
[----:B------:R-:W-:Y:S01]  /*5200*/  HFMA2.MMA R186, -RZ, RZ, 0, 5.9604644775390625e-08 ;  /* 0x00000001ffba7435 */ /* 0x000fe200000001ff */
[----:B------:R-:W-:-:S02]  /*5210*/  MOV R222, 0xffffffff ;  /* 0xffffffff00de7802 */ /* 0x000fc40000000f00 */
[----:B------:R-:W-:Y:S02]  /*5220*/  MOV R185, R190 ;  /* 0x000000be00b97202 */ /* 0x000fe40000000f00 */
[----:B------:R-:W-:Y:S02]  /*5230*/  MOV R184, 0x5250 ;  /* 0x0000525000b87802 */ /* 0x000fe40000000f00 */
[----:B------:R-:W-:Y:S05]  /*5240*/  CALL.REL.NOINC `($__internal_54_$__cuda_sm70_shflsync_down_p) ;  /* 0x0000009000007944 */ /* 0x000fea0003c00000 */
[----:B-1----:R-:W-:Y:S01]  /*5250*/  MOV R189, R186 ;  /* 0x000000ba00bd7202 */ /* 0x002fe20000000f00 */
[----:B------:R-:W-:Y:S01]  /*5260*/  HFMA2.MMA R186, -RZ, RZ, 0, 5.9604644775390625e-08 ;  /* 0x00000001ffba7435 */ /* 0x000fe200000001ff */
[----:B------:R-:W-:Y:S02]  /*5270*/  MOV R185, R187 ;  /* 0x000000bb00b97202 */ /* 0x000fe40000000f00 */
[----:B------:R-:W-:Y:S02]  /*5280*/  MOV R226, 0x1f ;  /* 0x0000001f00e27802 */ /* 0x000fe40000000f00 */
[----:B------:R-:W-:Y:S02]  /*5290*/  MOV R222, 0xffffffff ;  /* 0xffffffff00de7802 */ /* 0x000fe40000000f00 */
[----:B------:R-:W-:-:S02]  /*52a0*/  MOV R184, 0x52c0 ;  /* 0x000052c000b87802 */ /* 0x000fc40000000f00 */
[----:B------:R-:W-:Y:S05]  /*52b0*/  CALL.REL.NOINC `($__internal_54_$__cuda_sm70_shflsync_down_p) ;  /* 0x0000002000007944 */ /* 0x000fea0003c00000 */
[----:B-1----:R-:W-:Y:S01]  /*52c0*/  MOV R185, R186 ;  /* 0x000000ba00b97202 */ /* 0x002fe20000000f00 */
[----:B------:R-:W-:Y:S05]  /*52d0*/  BRA `(.L_x_3509) ;  /* 0xffffcec000007947 */ /* 0x000fea000383ffff */
        .weak           $__internal_54_$__cuda_sm70_shflsync_down_p
        .type           $__internal_54_$__cuda_sm70_shflsync_down_p,@function
        .size           $__internal_54_$__cuda_sm70_shflsync_down_p,(.L_x_11788 - $__internal_54_$__cuda_sm70_shflsync_down_p)
$__internal_54_$__cuda_sm70_shflsync_down_p:
[----:B------:R-:W-:Y:S04]  /*52e0*/  WARPSYNC R222 ;  /* 0x000000de00007348 */ /* 0x000fe80003800000 */
[----:B------:R0:W1:Y:S02]  /*52f0*/  SHFL.DOWN PT, R186, R185, R186, R226 ;  /* 0x080000bab9ba7389 */ /* 0x00006400000e00e2 */
[----:B0-----:R-:W-:-:S06]  /*5300*/  HFMA2.MMA R185, -RZ, RZ, 0, 0 ;  /* 0x00000000ffb97435 */ /* 0x001fcc00000001ff */
[----:B------:R-:W-:Y:S05]  /*5310*/  RET.REL.NODEC R184 `(_ZN10layer_norm13ln_bwd_kernelINS_13Kernel_traitsIf13__nv_bfloat16S2_S2_fjLj8192ELj1ELj1ELj8ELj16ENS_18Kernel_traits_baseILj8192EfS2_S2_S2_fjLj256EEEEELb1ELb1ELb0ELb0EEEvNS_9BwdParamsE) ;  /* 0xfffface0b8007950 */ /* 0x000fea0003c3ffff */
.L_x_3510:
        /* <DEDUP_REMOVED lines=14> */
.L_x_11788:


//--------------------- .text._ZN10layer_norm13ln_bwd_kernelINS_13Kernel_traitsIf13__nv_bfloat16S2_S2_fjLj8192ELj1ELj1ELj8ELj16ENS_18Kernel_traits_baseILj8192EfS2_S2_S2_fjLj256EEEEELb1ELb1ELb0ELb1EEEvNS_9BwdParamsE --------------------------
	.section	.text._ZN10layer_norm13ln_bwd_kernelINS_13Kernel_traitsIf13__nv_bfloat16S2_S2_fjLj8192ELj1ELj1ELj8ELj16ENS_18Kernel_traits_baseILj8192EfS2_S2_S2_fjLj256EEEEELb1ELb1ELb0ELb1EEEvNS_9BwdParamsE,"ax",@progbits
	.sectioninfo	@"SHI_REGISTERS=255"
	.align	128
        .global         _ZN10layer_norm13ln_bwd_kernelINS_13Kernel_traitsIf13__nv_bfloat16S2_S2_fjLj8192ELj1ELj1ELj8ELj16ENS_18Kernel_traits_baseILj8192EfS2_S2_S2_fjLj256EEEEELb1ELb1ELb0ELb1EEEvNS_9BwdParamsE
        .type           _ZN10layer_norm13ln_bwd_kernelINS_13Kernel_traitsIf13__nv_bfloat16S2_S2_fjLj8192ELj1ELj1ELj8ELj16ENS_18Kernel_traits_baseILj8192EfS2_S2_S2_fjLj256EEEEELb1ELb1ELb0ELb1EEEvNS_9BwdParamsE,@function
        .size           _ZN10layer_norm13ln_bwd_kernelINS_13Kernel_traitsIf13__nv_bfloat16S2_S2_fjLj8192ELj1ELj1ELj8ELj16ENS_18Kernel_traits_baseILj8192EfS2_S2_S2_fjLj256EEEEELb1ELb1ELb0ELb1EEEvNS_9BwdParamsE,(.L_x_11789 - _ZN10layer_norm13ln_bwd_kernelINS_13Kernel_traitsIf13__nv_bfloat16S2_S2_fjLj8192ELj1ELj1ELj8ELj16ENS_18Kernel_traits_baseILj8192EfS2_S2_S2_fjLj256EEEEELb1ELb1ELb0ELb1EEEvNS_9BwdParamsE)
        .other          _ZN10layer_norm13ln_bwd_kernelINS_13Kernel_traitsIf13__nv_bfloat16S2_S2_fjLj8192ELj1ELj1ELj8ELj16ENS_18Kernel_traits_baseILj8192EfS2_S2_S2_fjLj256EEEEELb1ELb1ELb0ELb1EEEvNS_9BwdParamsE,@"STO_CUDA_ENTRY STV_DEFAULT"
_ZN10layer_norm13ln_bwd_kernelINS_13Kernel_traitsIf13__nv_bfloat16S2_S2_fjLj8192ELj1ELj1ELj8ELj16ENS_18Kernel_traits_baseILj8192EfS2_S2_S2_fjLj256EEEEELb1ELb1ELb0ELb1EEEvNS_9BwdParamsE:
.text._ZN10layer_norm13ln_bwd_kernelINS_13Kernel_traitsIf13__nv_bfloat16S2_S2_fjLj8192ELj1ELj1ELj8ELj16ENS_18Kernel_traits_baseILj8192EfS2_S2_S2_fjLj256EEEEELb1ELb1ELb0ELb1EEEvNS_9BwdParamsE:
        /* <DEDUP_REMOVED lines=57> */
.L_x_3511:
        /* <DEDUP_REMOVED lines=26> */
[----:B------:R-:W-:Y:S01]  /*0530*/  MOV R252, RZ ;  /* 0x000000ff00fc7202 */ /* 0x000fe20000000f00 */
        /* <DEDUP_REMOVED lines=48> */
[----:B-1----:R-:W-:Y:S01]  /*0840*/  CS2R R2, SRZ ;  /* 0x0000000000027805 */ /* 0x002fe2000001ff00 */
[----:B------:R-:W-:Y:S01]  /*0850*/  MOV R0, RZ ;  /* 0x000000ff00007202 */ /* 0x000fe20000000f00 */
[----:B------:R2:W5:Y:S04]  /*0860*/  LDG.E.128 R44, [R4.64+0x4010] ;  /* 0x00401004042c7981 */ /* 0x000568000c1e1d00 */
[----:B------:R2:W5:Y:S04]  /*0870*/  LDG.E.128 R40, [R4.64+0x6000] ;  /* 0x0060000404287981 */ /* 0x000568000c1e1d00 */
[----:B------:R2:W5:Y:S02]  /*0880*/  LDG.E.128 R36, [R4.64+0x6010] ;  /* 0x0060100404247981 */ /* 0x000564000c1e1d00 */
[----:B0-2---:R-:W-:-:S02]  /*0890*/  CS2R R4, SRZ ;  /* 0x0000000000047805 */ /* 0x005fc4000001ff00 */
.L_x_3516:
        /* <DEDUP_REMOVED lines=15> */
[----:B0-----:R-:W-:-:S04]  /*0990*/  IMAD.WIDE.U32 R120, R187, R176, c[0x0][0x188] ;  /* 0x00006200bb787625 */ /* 0x001fc800078e00b0 */
[-C--:B------:R-:W-:Y:S02]  /*09a0*/  IMAD.WIDE R136, R182, R163.reuse, c[0x0][0x1a0] ;  /* 0x00006800b6887625 */ /* 0x080fe400078e02a3 */
[----:B------:R-:W3:Y:S02]  /*09b0*/  LDG.E.128 R120, [R120.64] ;  /* 0x0000000478787981 */ /* 0x000ee4000c1e1d00 */
[-C--:B------:R-:W-:Y:S02]  /*09c0*/  IMAD.WIDE.U32 R128, R190, R176.reuse, c[0x0][0x188] ;  /* 0x00006200be807625 */ /* 0x080fe400078e00b0 */
[----:B------:R0:W4:Y:S02]  /*09d0*/  LDG.E R191, [R136.64] ;  /* 0x0000000488bf7981 */ /* 0x000124000c1e1900 */
[C---:B------:R-:W-:Y:S01]  /*09e0*/  IMAD.WIDE.U32 R124, R187.reuse, R176, c[0x0][0x208] ;  /* 0x00008200bb7c7625 */ /* 0x040fe200078e00b0 */
[----:B------:R-:W-:Y:S01]  /*09f0*/  IADD3 R186, R187, 0x200, RZ ;  /* 0x00000200bbba7810 */ /* 0x000fe20007ffe0ff */
[----:B------:R-:W3:Y:S02]  /*0a00*/  LDG.E.128 R128, [R128.64] ;  /* 0x0000000480807981 */ /* 0x000ee4000c1e1d00 */
[----:B------:R-:W-:-:S02]  /*0a10*/  IMAD.WIDE R162, R182, R163, c[0x0][0x1a8] ;  /* 0x00006a00b6a27625 */ /* 0x000fc400078e02a3 */
[----:B------:R-:W4:Y:S02]  /*0a20*/  LDG.E.128 R124, [R124.64] ;  /* 0x000000047c7c7981 */ /* 0x000f24000c1e1d00 */
[-C--:B------:R-:W-:Y:S02]  /*0a30*/  IMAD.WIDE.U32 R140, R190, R176.reuse, c[0x0][0x208] ;  /* 0x00008200be8c7625 */ /* 0x080fe400078e00b0 */
[----:B------:R1:W4:Y:S02]  /*0a40*/  LDG.E R184, [R162.64] ;  /* 0x00000004a2b87981 */ /* 0x000324000c1e1900 */
[CC--:B------:R-:W-:Y:S02]  /*0a50*/  IMAD.WIDE.U32 R132, R186.reuse, R176.reuse, c[0x0][0x188] ;  /* 0x00006200ba847625 */ /* 0x0c0fe400078e00b0 */
[----:B------:R-:W4:Y:S02]  /*0a60*/  LDG.E.128 R140, [R140.64] ;  /* 0x000000048c8c7981 */ /* 0x000f24000c1e1d00 */
[----:B------:R-:W-:-:S02]  /*0a70*/  IMAD.WIDE.U32 R144, R186, R176, c[0x0][0x208] ;  /* 0x00008200ba907625 */ /* 0x000fc400078e00b0 */
[----:B------:R-:W4:Y:S04]  /*0a80*/  LDG.E.128 R132, [R132.64] ;  /* 0x0000000484847981 */ /* 0x000f28000c1e1d00 */
[----:B------:R-:W4:Y:S01]  /*0a90*/  LDG.E.128 R144, [R144.64] ;  /* 0x0000000490907981 */ /* 0x000f22000c1e1d00 */
[----:B------:R-:W-:-:S05]  /*0aa0*/  IADD3 R185, R187, 0x300, RZ ;  /* 0x00000300bbb97810 */ /* 0x000fca0007ffe0ff */
[----:B------:R-:W-:-:S04]  /*0ab0*/  IMAD.WIDE.U32 R138, R185, R176, c[0x0][0x188] ;  /* 0x00006200b98a7625 */ /* 0x000fc800078e00b0 */
[----:B------:R-:W-:Y:S02]  /*0ac0*/  IMAD.WIDE.U32 R148, R185, R176, c[0x0][0x208] ;  /* 0x00008200b9947625 */ /* 0x000fe400078e00b0 */
[----:B0-----:R-:W4:Y:S04]  /*0ad0*/  LDG.E.128 R136, [R138.64] ;  /* 0x000000048a887981 */ /* 0x001f28000c1e1d00 */
[----:B------:R-:W4:Y:S01]  /*0ae0*/  LDG.E.128 R148, [R148.64] ;  /* 0x0000000494947981 */ /* 0x000f22000c1e1d00 */
[----:B------:R-:W-:-:S04]  /*0af0*/  ISETP.NE.U32.AND P1, PT, RZ, c[0x0][0x218], PT ;  /* 0x00008600ff007a0c */ /* 0x000fc80003f25070 */
[----:B------:R-:W-:Y:S02]  /*0b00*/  ISETP.NE.AND.EX P1, PT, RZ, c[0x0][0x21c], PT, P1 ;  /* 0x00008700ff007a0c */ /* 0x000fe40003f25310 */
[----:B------:R-:W-:Y:S02]  /*0b10*/  MOV R183, 0x3f800000 ;  /* 0x3f80000000b77802 */ /* 0x000fe40000000f00 */
[----:B------:R-:W-:Y:S02]  /*0b20*/  LOP3.LUT P2, RZ, R166, 0xff, RZ, 0xc0, !PT ;  /* 0x000000ffa6ff7812 */ /* 0x000fe4000784c0ff */
[----:B------:R-:W-:-:S07]  /*0b30*/  MOV R192, 0x8 ;  /* 0x0000000800c07802 */ /* 0x000fce0000000f00 */
[----:B-1----:R-:W-:-:S04]  /*0b40*/  @P1 IMAD.WIDE.U32 R162, R187, R176, c[0x0][0x218] ;  /* 0x00008600bba21625 */ /* 0x002fc800078e00b0 */
        /* <DEDUP_REMOVED lines=8> */
[----:B--2---:R-:W-:Y:S01]  /*0bd0*/  @P0 PRMT R183, RZ, 0x5410, R167 ;  /* 0x00005410ffb70816 */ /* 0x004fe200000000a7 */
[----:B------:R-:W-:-:S05]  /*0be0*/  @P1 IMAD.WIDE.U32 R166, R190, R176, c[0x0][0x218] ;  /* 0x00008600bea61625 */ /* 0x000fca00078e00b0 */
[----:B------:R0:W5:Y:S02]  /*0bf0*/  @P1 LDG.E.128 R104, [R166.64] ;  /* 0x00000004a6681981 */ /* 0x000164000c1e1d00 */
[----:B0-----:R-:W-:-:S06]  /*0c00*/  IMAD.WIDE.U32 R166, R186, R192, c[0x0][0x190] ;  /* 0x00006400baa67625 */ /* 0x001fcc00078e00c0 */
[----:B------:R-:W5:Y:S01]  /*0c10*/  LDG.E.64 R166, [R166.64] ;  /* 0x00000004a6a67981 */ /* 0x000f62000c1e1b00 */
[----:B------:R-:W-:Y:S02]  /*0c20*/  ISETP.NE.AND P0, PT, RZ, UR6, PT ;  /* 0x00000006ff007c0c */ /* 0x000fe4000bf05270 */
[--C-:B---3--:R-:W-:Y:S02]  /*0c30*/  PRMT R202, RZ, 0x5410, R120.reuse ;  /* 0x00005410ffca7816 */ /* 0x108fe40000000078 */
[----:B------:R-:W-:Y:S02]  /*0c40*/  PRMT R203, RZ, 0x7610, R120 ;  /* 0x00007610ffcb7816 */ /* 0x000fe40000000078 */
[----:B----4-:R-:W-:Y:S02]  /*0c50*/  FSEL R120, R191, RZ, !P0 ;  /* 0x000000ffbf787208 */ /* 0x010fe40004000000 */
[----:B------:R-:W-:Y:S02]  /*0c60*/  PRMT R195, RZ, 0x5410, R130 ;  /* 0x00005410ffc37816 */ /* 0x000fe40000000082 */
[--C-:B------:R-:W-:Y:S01]  /*0c70*/  PRMT R232, RZ, 0x5410, R125.reuse ;  /* 0x00005410ffe87816 */ /* 0x100fe2000000007d */
[----:B------:R-:W-:Y:S01]  /*0c80*/  FADD.FTZ R202, -R120, R202 ;  /* 0x000000ca78ca7221 */ /* 0x000fe20000010100 */
[----:B------:R-:W-:-:S02]  /*0c90*/  PRMT R228, RZ, 0x7610, R125 ;  /* 0x00007610ffe47816 */ /* 0x000fc4000000007d */
[----:B------:R-:W-:Y:S01]  /*0ca0*/  PRMT R125, RZ, 0x7610, R130 ;  /* 0x00007610ff7d7816 */ /* 0x000fe20000000082 */
[C---:B------:R-:W-:Y:S01]  /*0cb0*/  FADD.FTZ R203, -R120.reuse, R203 ;  /* 0x000000cb78cb7221 */ /* 0x040fe20000010100 */
[----:B------:R-:W-:Y:S01]  /*0cc0*/  PRMT R230, RZ, 0x5410, R121 ;  /* 0x00005410ffe67816 */ /* 0x000fe20000000079 */
[----:B------:R-:W-:Y:S01]  /*0cd0*/  FADD.FTZ R195, -R120, R195 ;  /* 0x000000c378c37221 */ /* 0x000fe20000010100 */
        /* <DEDUP_REMOVED lines=9> */
[----:B------:R-:W-:Y:S01]  /*0d70*/  FMUL.FTZ R203, R184, R203 ;  /* 0x000000cbb8cb7220 */ /* 0x000fe20000410000 */
[----:B------:R-:W-:Y:S01]  /*0d80*/  PRMT R140, RZ, 0x5410, R142 ;  /* 0x00005410ff8c7816 */ /* 0x000fe2000000008e */
[----:B------:R-:W-:Y:S01]  /*0d90*/  FFMA.FTZ R2, R202, R229, R2 ;  /* 0x000000e5ca027223 */ /* 0x000fe20000010002 */
[----:B------:R-:W-:Y:S01]  /*0da0*/  PRMT R206, RZ, 0x7610, R142 ;  /* 0x00007610ffce7816 */ /* 0x000fe2000000008e */
[----:B------:R-:W-:Y:S01]  /*0db0*/  FMUL.FTZ R142, R184, R195 ;  /* 0x000000c3b88e7220 */ /* 0x000fe20000410000 */
[----:B------:R-:W-:Y:S01]  /*0dc0*/  PRMT R194, RZ, 0x7610, R132 ;  /* 0x00007610ffc27816 */ /* 0x000fe20000000084 */
[----:B------:R-:W-:Y:S01]  /*0dd0*/  FMUL.FTZ R229, R96, R229 ;  /* 0x000000e560e57220 */ /* 0x000fe20000410000 */
[----:B------:R-:W-:-:S02]  /*0de0*/  PRMT R208, RZ, 0x5410, R143 ;  /* 0x00005410ffd07816 */ /* 0x000fc4000000008f */
[----:B------:R-:W-:Y:S01]  /*0df0*/  PRMT R209, RZ, 0x7610, R143 ;  /* 0x00007610ffd17816 */ /* 0x000fe2000000008f */
[----:B------:R-:W-:Y:S01]  /*0e00*/  FMUL.FTZ R143, R184, R191 ;  /* 0x000000bfb88f7220 */ /* 0x000fe20000410000 */
[----:B------:R-:W-:Y:S01]  /*0e10*/  PRMT R220, RZ, 0x5410, R122 ;  /* 0x00005410ffdc7816 */ /* 0x000fe2000000007a */
[----:B------:R-:W-:Y:S01]  /*0e20*/  FADD.FTZ R204, -R120, R204 ;  /* 0x000000cc78cc7221 */ /* 0x000fe20000010100 */
[--C-:B------:R-:W-:Y:S01]  /*0e30*/  PRMT R222, RZ, 0x5410, R126.reuse ;  /* 0x00005410ffde7816 */ /* 0x100fe2000000007e */
[----:B------:R-:W-:Y:S01]  /*0e40*/  FADD.FTZ R33, R231, R33 ;  /* 0x00000021e7217221 */ /* 0x000fe20000010000 */
[----:B------:R-:W-:Y:S01]  /*0e50*/  PRMT R224, RZ, 0x7610, R126 ;  /* 0x00007610ffe07816 */ /* 0x000fe2000000007e */
[----:B------:R-:W-:Y:S01]  /*0e60*/  FMUL.FTZ R230, R184, R230 ;  /* 0x000000e6b8e67220 */ /* 0x000fe20000410000 */
[--C-:B------:R-:W-:Y:S01]  /*0e70*/  PRMT R226, RZ, 0x5410, R127.reuse ;  /* 0x00005410ffe27816 */ /* 0x100fe2000000007f */
[----:B------:R-:W-:Y:S01]  /*0e80*/  FFMA.FTZ R0, R203, R231, R0 ;  /* 0x000000e7cb007223 */ /* 0x000fe20000010000 */
[----:B------:R-:W-:Y:S01]  /*0e90*/  PRMT R227, RZ, 0x7610, R127 ;  /* 0x00007610ffe37816 */ /* 0x000fe2000000007f */
[----:B------:R-:W-:Y:S01]  /*0ea0*/  FADD.FTZ R164, R140, R164 ;  /* 0x000000a48ca47221 */ /* 0x000fe20000010000 */
[----:B------:R-:W-:Y:S01]  /*0eb0*/  PRMT R127, RZ, 0x5410, R146 ;  /* 0x00005410ff7f7816 */ /* 0x000fe20000000092 */
[-C--:B------:R-:W-:Y:S01]  /*0ec0*/  FFMA.FTZ R14, R142, R140.reuse, R14 ;  /* 0x0000008c8e0e7223 */ /* 0x080fe2000001000e */
[----:B------:R-:W-:Y:S01]  /*0ed0*/  PRMT R126, RZ, 0x7610, R146 ;  /* 0x00007610ff7e7816 */ /* 0x000fe20000000092 */
[----:B------:R-:W-:-:S02]  /*0ee0*/  FMUL.FTZ R191, R84, R140 ;  /* 0x0000008c54bf7220 */ /* 0x000fc40000410000 */
[----:B------:R-:W-:Y:S02]  /*0ef0*/  FADD.FTZ R194, -R120, R194 ;  /* 0x000000c278c27221 */ /* 0x000fe40000010100 */
[----:B------:R-:W-:Y:S02]  /*0f00*/  FMUL.FTZ R231, R97, R231 ;  /* 0x000000e761e77220 */ /* 0x000fe40000410000 */
[----:B------:R-:W-:Y:S01]  /*0f10*/  FADD.FTZ R140, RZ, R229 ;  /* 0x000000e5ff8c7221 */ /* 0x000fe20000010000 */
[----:B------:R-:W-:Y:S01]  /*0f20*/  PRMT R221, RZ, 0x7610, R122 ;  /* 0x00007610ffdd7816 */ /* 0x000fe2000000007a */
        /* <DEDUP_REMOVED lines=8> */
[----:B------:R-:W-:Y:S02]  /*0fb0*/  FMUL.FTZ R194, R184, R194 ;  /* 0x000000c2b8c27220 */ /* 0x000fe40000410000 */
[----:B------:R-:W-:Y:S01]  /*0fc0*/  FADD.FTZ R140, R140, R231 ;  /* 0x000000e78c8c7221 */ /* 0x000fe20000010000 */
[----:B------:R-:W-:Y:S01]  /*0fd0*/  PRMT R223, RZ, 0x5410, R123 ;  /* 0x00005410ffdf7816 */ /* 0x000fe2000000007b */
[----:B------:R-:W-:-:S02]  /*0fe0*/  FFMA.FTZ R146, R203, R231, R146 ;  /* 0x000000e7cb927223 */ /* 0x000fc40000010092 */
[----:B------:R-:W-:Y:S02]  /*0ff0*/  FADD.FTZ R221, -R120, R221 ;  /* 0x000000dd78dd7221 */ /* 0x000fe40000010100 */
[----:B------:R-:W-:Y:S02]  /*1000*/  FADD.FTZ R35, R228, R35 ;  /* 0x00000023e4237221 */ /* 0x000fe40000010000 */
[----:B------:R-:W-:Y:S02]  /*1010*/  FMUL.FTZ R220, R184, R220 ;  /* 0x000000dcb8dc7220 */ /* 0x000fe40000410000 */
[-C--:B------:R-:W-:Y:S02]  /*1020*/  FFMA.FTZ R3, R204, R228.reuse, R3 ;  /* 0x000000e4cc037223 */ /* 0x080fe40000010003 */
[----:B------:R-:W-:Y:S02]  /*1030*/  FMUL.FTZ R228, R99, R228 ;  /* 0x000000e463e47220 */ /* 0x000fe40000410000 */
[----:B------:R-:W-:-:S02]  /*1040*/  FADD.FTZ R169, R144, R169 ;  /* 0x000000a990a97221 */ /* 0x000fc40000010000 */
[-C--:B------:R-:W-:Y:S02]  /*1050*/  FFMA.FTZ R17, R194, R144.reuse, R17 ;  /* 0x00000090c2117223 */ /* 0x080fe40000010011 */
[----:B------:R-:W-:Y:S02]  /*1060*/  FMUL.FTZ R195, R81, R144 ;  /* 0x0000009051c37220 */ /* 0x000fe40000410000 */
[----:B------:R-:W-:Y:S01]  /*1070*/  FADD.FTZ R140, R140, R232 ;  /* 0x000000e88c8c7221 */ /* 0x000fe20000010000 */
[----:B------:R-:W-:Y:S01]  /*1080*/  PRMT R225, RZ, 0x7610, R123 ;  /* 0x00007610ffe17816 */ /* 0x000fe2000000007b */
[----:B------:R-:W-:Y:S02]  /*1090*/  FFMA.FTZ R144, R230, R232, R146 ;  /* 0x000000e8e6907223 */ /* 0x000fe40000010092 */
[----:B------:R-:W-:Y:S02]  /*10a0*/  FADD.FTZ R223, -R120, R223 ;  /* 0x000000df78df7221 */ /* 0x000fe40000010100 */
[----:B------:R-:W-:-:S02]  /*10b0*/  FADD.FTZ R154, R222, R154 ;  /* 0x0000009ade9a7221 */ /* 0x000fc40000010000 */
[----:B------:R-:W-:Y:S02]  /*10c0*/  FMUL.FTZ R221, R184, R221 ;  /* 0x000000ddb8dd7220 */ /* 0x000fe40000410000 */
[-C--:B------:R-:W-:Y:S02]  /*10d0*/  FFMA.FTZ R6, R220, R222.reuse, R6 ;  /* 0x000000dedc067223 */ /* 0x080fe40000010006 */
[----:B------:R-:W-:Y:S02]  /*10e0*/  FMUL.FTZ R222, R92, R222 ;  /* 0x000000de5cde7220 */ /* 0x000fe40000410000 */
[----:B------:R-:W-:Y:S01]  /*10f0*/  FADD.FTZ R140, R140, R228 ;  /* 0x000000e48c8c7221 */ /* 0x000fe20000010000 */
[----:B------:R-:W-:Y:S01]  /*1100*/  PRMT R210, RZ, 0x5410, R128 ;  /* 0x00005410ffd27816 */ /* 0x000fe20000000080 */
[----:B------:R-:W-:Y:S02]  /*1110*/  FFMA.FTZ R144, R204, R228, R144 ;  /* 0x000000e4cc907223 */ /* 0x000fe40000010090 */
[----:B------:R-:W-:-:S02]  /*1120*/  FADD.FTZ R225, -R120, R225 ;  /* 0x000000e178e17221 */ /* 0x000fc40000010100 */
[----:B------:R-:W-:Y:S02]  /*1130*/  FADD.FTZ R153, R224, R153 ;  /* 0x00000099e0997221 */ /* 0x000fe40000010000 */
[----:B------:R-:W-:Y:S02]  /*1140*/  FMUL.FTZ R223, R184, R223 ;  /* 0x000000dfb8df7220 */ /* 0x000fe40000410000 */
[-C--:B------:R-:W-:Y:S02]  /*1150*/  FFMA.FTZ R5, R221, R224.reuse, R5 ;  /* 0x000000e0dd057223 */ /* 0x080fe40000010005 */
[----:B------:R-:W-:Y:S02]  /*1160*/  FMUL.FTZ R224, R93, R224 ;  /* 0x000000e05de07220 */ /* 0x000fe40000410000 */
        /* <DEDUP_REMOVED lines=9> */
[----:B------:R-:W-:Y:S01]  /*1200*/  FADD.FTZ R140, R140, R224 ;  /* 0x000000e08c8c7221 */ /* 0x000fe20000010000 */
[----:B------:R-:W-:Y:S01]  /*1210*/  PRMT R213, RZ, 0x5410, R129 ;  /* 0x00005410ffd57816 */ /* 0x000fe20000000081 */
[----:B------:R-:W-:-:S02]  /*1220*/  FFMA.FTZ R144, R221, R224, R144 ;  /* 0x000000e0dd907223 */ /* 0x000fc40000010090 */
[----:B------:R-:W-:Y:S01]  /*1230*/  @P1 IMAD.WIDE.U32 R176, R185, R176, c[0x0][0x218] ;  /* 0x00008600b9b01625 */ /* 0x000fe200078e00b0 */
[----:B------:R-:W-:-:S03]  /*1240*/  PRMT R215, RZ, 0x7610, R129 ;  /* 0x00007610ffd77816 */ /* 0x000fc60000000081 */
[C---:B------:R-:W-:Y:S02]  /*1250*/  FADD.FTZ R211, -R120.reuse, R211 ;  /* 0x000000d378d37221 */ /* 0x040fe40000010100 */
[----:B------:R-:W-:Y:S02]  /*1260*/  FADD.FTZ R155, R227, R155 ;  /* 0x0000009be39b7221 */ /* 0x000fe40000010000 */
[----:B------:R-:W-:Y:S01]  /*1270*/  IMAD.WIDE.U32 R188, R187, R192, c[0x0][0x190] ;  /* 0x00006400bbbc7625 */ /* 0x000fe200078e00c0 */
[----:B------:R-:W-:Y:S01]  /*1280*/  PRMT R123, RZ, 0x7610, R134 ;  /* 0x00007610ff7b7816 */ /* 0x000fe20000000086 */
[----:B------:R0:W5:Y:S02]  /*1290*/  @P1 LDG.E.128 R112, [R176.64] ;  /* 0x00000004b0701981 */ /* 0x000164000c1e1d00 */
[----:B------:R-:W-:Y:S02]  /*12a0*/  FADD.FTZ R124, -R120, R124 ;  /* 0x0000007c787c7221 */ /* 0x000fe40000010100 */
[----:B------:R-:W-:-:S02]  /*12b0*/  FFMA.FTZ R7, R225, R227, R7 ;  /* 0x000000e3e1077223 */ /* 0x000fc40000010007 */
[----:B------:R-:W-:Y:S02]  /*12c0*/  FMUL.FTZ R210, R184, R210 ;  /* 0x000000d2b8d27220 */ /* 0x000fe40000410000 */
[----:B------:R-:W-:Y:S02]  /*12d0*/  FMUL.FTZ R227, R95, R227 ;  /* 0x000000e35fe37220 */ /* 0x000fe40000410000 */
[----:B------:R-:W-:Y:S01]  /*12e0*/  FADD.FTZ R140, R140, R226 ;  /* 0x000000e28c8c7221 */ /* 0x000fe20000010000 */
[----:B0-----:R0:W5:Y:S01]  /*12f0*/  LDG.E.64 R176, [R188.64] ;  /* 0x00000004bcb07981 */ /* 0x001162000c1e1b00 */
[----:B------:R-:W-:Y:S02]  /*1300*/  FFMA.FTZ R144, R223, R226, R144 ;  /* 0x000000e2df907223 */ /* 0x000fe40000010090 */
[----:B------:R-:W-:Y:S02]  /*1310*/  FADD.FTZ R213, -R120, R213 ;  /* 0x000000d578d57221 */ /* 0x000fe40000010100 */
[----:B------:R-:W-:-:S02]  /*1320*/  FADD.FTZ R158, R212, R158 ;  /* 0x0000009ed49e7221 */ /* 0x000fc40000010000 */
[----:B------:R-:W-:Y:S02]  /*1330*/  FMUL.FTZ R211, R184, R211 ;  /* 0x000000d3b8d37220 */ /* 0x000fe40000410000 */
[----:B------:R-:W-:Y:S02]  /*1340*/  FFMA.FTZ R10, R210, R212, R10 ;  /* 0x000000d4d20a7223 */ /* 0x000fe4000001000a */
[----:B------:R-:W-:Y:S02]  /*1350*/  FMUL.FTZ R146, R184, R124 ;  /* 0x0000007cb8927220 */ /* 0x000fe40000410000 */
[----:B------:R-:W-:Y:S02]  /*1360*/  FMUL.FTZ R212, R88, R212 ;  /* 0x000000d458d47220 */ /* 0x000fe40000410000 */
[----:B------:R-:W-:Y:S01]  /*1370*/  FADD.FTZ R140, R140, R227 ;  /* 0x000000e38c8c7221 */ /* 0x000fe20000010000 */
[----:B------:R-:W-:Y:S01]  /*1380*/  PRMT R216, RZ, 0x5410, R141 ;  /* 0x00005410ffd87816 */ /* 0x000fe2000000008d */
[----:B------:R-:W-:Y:S01]  /*1390*/  FFMA.FTZ R124, R225, R227, R144 ;  /* 0x000000e3e17c7223 */ /* 0x000fe20000010090 */
[----:B------:R-:W-:Y:S01]  /*13a0*/  PRMT R125, RZ, 0x5410, R147 ;  /* 0x00005410ff7d7816 */ /* 0x000fe20000000093 */
[C---:B------:R-:W-:Y:S01]  /*13b0*/  FADD.FTZ R215, -R120.reuse, R215 ;  /* 0x000000d778d77221 */ /* 0x040fe20000010100 */
[----:B0-----:R-:W-:Y:S01]  /*13c0*/  PRMT R189, RZ, 0x7610, R147 ;  /* 0x00007610ffbd7816 */ /* 0x001fe20000000093 */
[----:B------:R-:W-:-:S02]  /*13d0*/  FADD.FTZ R123, -R120, R123 ;  /* 0x0000007b787b7221 */ /* 0x000fc40000010100 */
[----:B------:R-:W-:Y:S02]  /*13e0*/  FADD.FTZ R157, R214, R157 ;  /* 0x0000009dd69d7221 */ /* 0x000fe40000010000 */
[----:B------:R-:W-:Y:S02]  /*13f0*/  FMUL.FTZ R213, R184, R213 ;  /* 0x000000d5b8d57220 */ /* 0x000fe40000410000 */
[-C--:B------:R-:W-:Y:S02]  /*1400*/  FFMA.FTZ R9, R211, R214.reuse, R9 ;  /* 0x000000d6d3097223 */ /* 0x080fe40000010009 */
[----:B------:R-:W-:Y:S02]  /*1410*/  FADD.FTZ R178, R127, R178 ;  /* 0x000000b27fb27221 */ /* 0x000fe40000010000 */
[-C--:B------:R-:W-:Y:S02]  /*1420*/  FFMA.FTZ R22, R146, R127.reuse, R22 ;  /* 0x0000007f92167223 */ /* 0x080fe40000010016 */
[----:B------:R-:W-:Y:S01]  /*1430*/  FMUL.FTZ R147, R76, R127 ;  /* 0x0000007f4c937220 */ /* 0x000fe20000410000 */
        /* <DEDUP_REMOVED lines=11> */
[-C--:B------:R-:W-:Y:S01]  /*14f0*/  FFMA.FTZ R12, R213, R216.reuse, R12 ;  /* 0x000000d8d50c7223 */ /* 0x080fe2000001000c */
        /* <DEDUP_REMOVED lines=8> */
[----:B------:R-:W-:-:S02]  /*1580*/  PRMT R196, RZ, 0x5410, R133 ;  /* 0x00005410ffc47816 */ /* 0x000fc40000000085 */
[----:B------:R-:W-:Y:S02]  /*1590*/  PRMT R198, RZ, 0x7610, R133 ;  /* 0x00007610ffc67816 */ /* 0x000fe40000000085 */
[----:B------:R-:W-:Y:S02]  /*15a0*/  PRMT R188, RZ, 0x7610, R135 ;  /* 0x00007610ffbc7816 */ /* 0x000fe40000000087 */
[--C-:B------:R-:W-:Y:S02]  /*15b0*/  PRMT R132, RZ, 0x5410, R137.reuse ;  /* 0x00005410ff847816 */ /* 0x100fe40000000089 */
[----:B------:R-:W-:Y:S02]  /*15c0*/  PRMT R134, RZ, 0x7610, R137 ;  /* 0x00007610ff867816 */ /* 0x000fe40000000089 */
[----:B------:R-:W-:Y:S02]  /*15d0*/  PRMT R138, RZ, 0x7610, R138 ;  /* 0x00007610ff8a7816 */ /* 0x000fe4000000008a */
[----:B------:R-:W-:-:S02]  /*15e0*/  PRMT R121, RZ, 0x5410, R139 ;  /* 0x00005410ff797816 */ /* 0x000fc4000000008b */
[----:B------:R-:W-:Y:S01]  /*15f0*/  PRMT R139, RZ, 0x7610, R139 ;  /* 0x00007610ff8b7816 */ /* 0x000fe2000000008b */
[----:B------:R-:W-:Y:S02]  /*1600*/  FADD.FTZ R159, R217, R159 ;  /* 0x0000009fd99f7221 */ /* 0x000fe40000010000 */
[-C--:B------:R-:W-:Y:S02]  /*1610*/  FFMA.FTZ R11, R215, R217.reuse, R11 ;  /* 0x000000d9d70b7223 */ /* 0x080fe4000001000b */
[C---:B------:R-:W-:Y:S02]  /*1620*/  FADD.FTZ R122, -R120.reuse, R122 ;  /* 0x0000007a787a7221 */ /* 0x040fe40000010100 */
        /* <DEDUP_REMOVED lines=15> */
[----:B------:R-:W-:Y:S01]  /*1720*/  FFMA.FTZ R124, R213, R216, R124 ;  /* 0x000000d8d57c7223 */ /* 0x000fe2000001007c */
[--C-:B------:R-:W-:Y:S01]  /*1730*/  PRMT R137, RZ, 0x5410, R150.reuse ;  /* 0x00005410ff897816 */ /* 0x100fe20000000096 */
[----:B------:R-:W-:Y:S01]  /*1740*/  FADD.FTZ R120, -R120, R139 ;  /* 0x0000008b78787221 */ /* 0x000fe20000010100 */
[----:B------:R-:W-:Y:S01]  /*1750*/  PRMT R139, RZ, 0x7610, R150 ;  /* 0x00007610ff8b7816 */ /* 0x000fe20000000096 */
[----:B------:R-:W-:Y:S02]  /*1760*/  FMUL.FTZ R150, R184, R122 ;  /* 0x0000007ab8967220 */ /* 0x000fe40000410000 */
        /* <DEDUP_REMOVED lines=23> */
[----:B------:R-:W-:Y:S01]  /*18e0*/  FADD.FTZ R123, R123, R209 ;  /* 0x000000d17b7b7221 */ /* 0x000fe20000010000 */
[----:B------:R-:W-:Y:S01]  /*18f0*/  PRMT R197, RZ, 0x5410, R145 ;  /* 0x00005410ffc57816 */ /* 0x000fe20000000091 */
[----:B------:R-:W-:Y:S02]  /*1900*/  FFMA.FTZ R122, R207, R209, R122 ;  /* 0x000000d1cf7a7223 */ /* 0x000fe4000001007a */
[----:B------:R-:W-:Y:S02]  /*1910*/  FMUL.FTZ R196, R184, R196 ;  /* 0x000000c4b8c47220 */ /* 0x000fe40000410000 */
[----:B------:R-:W-:Y:S01]  /*1920*/  FADD.FTZ R123, R123, R193 ;  /* 0x000000c17b7b7221 */ /* 0x000fe20000010000 */
[----:B------:R-:W-:Y:S01]  /*1930*/  PRMT R199, RZ, 0x7610, R145 ;  /* 0x00007610ffc77816 */ /* 0x000fe20000000091 */
        /* <DEDUP_REMOVED lines=12> */
[----:B------:R-:W-:-:S02]  /*1a00*/  FADD.FTZ R123, R123, R199 ;  /* 0x000000c77b7b7221 */ /* 0x000fc40000010000 */
[----:B------:R-:W-:Y:S01]  /*1a10*/  FFMA.FTZ R122, R198, R199, R122 ;  /* 0x000000c7c67a7223 */ /* 0x000fe2000001007a */
[----:B------:R-:W-:Y:S01]  /*1a20*/  PRMT R133, RZ, 0x5410, R149 ;  /* 0x00005410ff857816 */ /* 0x000fe20000000095 */
[----:B------:R-:W-:Y:S01]  /*1a30*/  FADD.FTZ R123, R123, R147 ;  /* 0x000000937b7b7221 */ /* 0x000fe20000010000 */
[----:B------:R-:W-:Y:S01]  /*1a40*/  PRMT R135, RZ, 0x7610, R149 ;  /* 0x00007610ff877816 */ /* 0x000fe20000000095 */
[----:B------:R-:W-:Y:S02]  /*1a50*/  FMUL.FTZ R149, R77, R126 ;  /* 0x0000007e4d957220 */ /* 0x000fe40000410000 */
[----:B------:R-:W-:Y:S01]  /*1a60*/  FFMA.FTZ R122, R146, R147, R122 ;  /* 0x00000093927a7223 */ /* 0x000fe2000001007a */
[--C-:B------:R-:W-:Y:S01]  /*1a70*/  PRMT R141, RZ, 0x5410, R151.reuse ;  /* 0x00005410ff8d7816 */ /* 0x100fe20000000097 */
[----:B------:R-:W-:Y:S01]  /*1a80*/  FMUL.FTZ R188, R184, R188 ;  /* 0x000000bcb8bc7220 */ /* 0x000fe20000410000 */
[----:B------:R-:W-:Y:S01]  /*1a90*/  PRMT R145, RZ, 0x7610, R151 ;  /* 0x00007610ff917816 */ /* 0x000fe20000000097 */
        /* <DEDUP_REMOVED lines=55> */
[----:B------:R-:W-:Y:S01]  /*1e10*/  FFMA.FTZ R120, R140, R141, R122 ;  /* 0x0000008d8c787223 */ /* 0x000fe2000001007a */
[----:B------:R-:W-:Y:S01]  /*1e20*/  LOP3.LUT P3, RZ, R200, 0x1f, RZ, 0xc0, !PT ;  /* 0x0000001fc8ff7812 */ /* 0x000fe2000786c0ff */
[----:B------:R-:W-:Y:S02]  /*1e30*/  FADD.FTZ R122, R123, R145 ;  /* 0x000000917b7a7221 */ /* 0x000fe40000010000 */
[----:B------:R-:W-:Y:S02]  /*1e40*/  FADD.FTZ R175, R126, R175 ;  /* 0x000000af7eaf7221 */ /* 0x000fe40000010000 */
[----:B------:R-:W-:Y:S02]  /*1e50*/  FFMA.FTZ R21, R148, R126, R21 ;  /* 0x0000007e94157223 */ /* 0x000fe40000010015 */
[----:B------:R-:W-:Y:S02]  /*1e60*/  FADD.FTZ R180, R125, R180 ;  /* 0x000000b47db47221 */ /* 0x000fe40000010000 */
[----:B------:R-:W-:-:S02]  /*1e70*/  FFMA.FTZ R24, R150, R125, R24 ;  /* 0x0000007d96187223 */ /* 0x000fc40000010018 */
[----:B------:R-:W-:Y:S01]  /*1e80*/  FFMA.FTZ R123, R144, R145, R120 ;  /* 0x00000091907b7223 */ /* 0x000fe20000010078 */
[----:B------:R-:W-:Y:S05]  /*1e90*/  BRA.DIV ~URZ, `(.L_x_3513) ;  /* 0x000030027f007947 */ /* 0x000fea000b800000 */
[----:B------:R0:W1:Y:S02]  /*1ea0*/  SHFL.DOWN PT, R125, R122, 0x10, 0x1f ;  /* 0x0a001f007a7d7f89 */ /* 0x00006400000e0000 */
.L_x_3517:
        /* <DEDUP_REMOVED lines=18> */
.L_x_3518:
[----:B------:R-:W3:Y:S01]  /*1fd0*/  S2R R120, SR_TID.X ;  /* 0x0000000000787919 */ /* 0x000ee20000002100 */
[----:B------:R-:W-:Y:S01]  /*1fe0*/  PLOP3.LUT P0, PT, PT, PT, PT, 0x80, 0x0 ;  /* 0x000000000000781c */ /* 0x000fe20003f0f070 */
[----:B--2---:R-:W-:Y:S01]  /*1ff0*/  FADD.FTZ R121, R121, R125 ;  /* 0x0000007d79797221 */ /* 0x004fe20000010000 */
[----:B------:R-:W-:Y:S01]  /*2000*/  @!P3 PLOP3.LUT P0, PT, P2, PT, PT, 0x80, 0x0 ;  /* 0x000000000000b81c */ /* 0x000fe2000170f070 */
[----:B------:R-:W-:Y:S01]  /*2010*/  ULDC.U8 UR6, c[0x0][0x1f0] ;  /* 0x00007c0000067ab9 */ /* 0x000fe20000000000 */
[----:B------:R-:W-:Y:S01]  /*2020*/  HFMA2.MMA R201, -RZ, RZ, 0, 9.5367431640625e-07 ;  /* 0x00000010ffc97435 */ /* 0x000fe200000001ff */
[----:B---3--:R-:W-:Y:S01]  /*2030*/  SHF.R.U32.HI R200, RZ, 0x5, R120 ;  /* 0x00000005ffc87819 */ /* 0x008fe20000011678 */
[----:B-1----:R-:W-:-:S03]  /*2040*/  FADD.FTZ R120, R123, R122 ;  /* 0x0000007a7b787221 */ /* 0x002fc60000010000 */
[----:B------:R-:W-:-:S06]  /*2050*/  @!P3 LOP3.LUT R124, R200, 0x7fffff8, RZ, 0xc0, !PT ;  /* 0x07fffff8c87cb812 */ /* 0x000fcc00078ec0ff */
        /* <DEDUP_REMOVED lines=9> */
[----:B0-----:R-:W0:Y:S04]  /*20f0*/  LDS.128 R120, [R200+0x8000] ;  /* 0x00800000c8787984 */ /* 0x001e280000000c00 */
[----:B------:R-:W1:Y:S01]  /*2100*/  LDS.128 R124, [R200+0x8010] ;  /* 0x00801000c87c7984 */ /* 0x000e620000000c00 */
[----:B0-----:R-:W-:-:S02]  /*2110*/  FADD.FTZ R120, RZ, R120 ;  /* 0x00000078ff787221 */ /* 0x001fc40000010000 */
[----:B------:R-:W-:Y:S02]  /*2120*/  FADD.FTZ R121, RZ, R121 ;  /* 0x00000079ff797221 */ /* 0x000fe40000010000 */
[----:B------:R-:W-:Y:S02]  /*2130*/  FADD.FTZ R122, R122, R120 ;  /* 0x000000787a7a7221 */ /* 0x000fe40000010000 */
[----:B------:R-:W-:Y:S02]  /*2140*/  FADD.FTZ R121, R123, R121 ;  /* 0x000000797b797221 */ /* 0x000fe40000010000 */
[----:B-1----:R-:W-:Y:S02]  /*2150*/  FADD.FTZ R122, R122, R124 ;  /* 0x0000007c7a7a7221 */ /* 0x002fe40000010000 */
[----:B------:R-:W-:Y:S02]  /*2160*/  FADD.FTZ R125, R121, R125 ;  /* 0x0000007d797d7221 */ /* 0x000fe40000010000 */
[----:B------:R-:W-:-:S02]  /*2170*/  FADD.FTZ R126, R126, R122 ;  /* 0x0000007a7e7e7221 */ /* 0x000fc40000010000 */
[----:B------:R-:W0:Y:S01]  /*2180*/  LDS.128 R120, [R200+0x8020] ;  /* 0x00802000c8787984 */ /* 0x000e220000000c00 */
[----:B------:R-:W-:Y:S02]  /*2190*/  FADD.FTZ R125, R127, R125 ;  /* 0x0000007d7f7d7221 */ /* 0x000fe40000010000 */
[----:B0-----:R-:W-:Y:S02]  /*21a0*/  FADD.FTZ R120, R126, R120 ;  /* 0x000000787e787221 */ /* 0x001fe40000010000 */
[----:B------:R-:W-:Y:S02]  /*21b0*/  FADD.FTZ R121, R125, R121 ;  /* 0x000000797d797221 */ /* 0x000fe40000010000 */
[----:B------:R0:W1:Y:S01]  /*21c0*/  LDS.128 R124, [R200+0x8030] ;  /* 0x00803000c87c7984 */ /* 0x0000620000000c00 */
[----:B------:R-:W-:Y:S02]  /*21d0*/  FADD.FTZ R120, R122, R120 ;  /* 0x000000787a787221 */ /* 0x000fe40000010000 */
[----:B0-----:R-:W-:-:S02]  /*21e0*/  FADD.FTZ R200, R123, R121 ;  /* 0x000000797bc87221 */ /* 0x001fc40000010000 */
[----:B-1----:R-:W-:Y:S02]  /*21f0*/  FADD.FTZ R124, R120, R124 ;  /* 0x0000007c787c7221 */ /* 0x002fe40000010000 */
[----:B------:R-:W-:-:S06]  /*2200*/  IMAD.WIDE.U32 R120, R187, R201, c[0x0][0x170] ;  /* 0x00005c00bb787625 */ /* 0x000fcc00078e00c9 */
[----:B------:R-:W2:Y:S01]  /*2210*/  LDG.E.128 R120, [R120.64] ;  /* 0x0000000478787981 */ /* 0x000ea2000c1e1d00 */
[----:B------:R-:W-:Y:S01]  /*2220*/  FADD.FTZ R124, R126, R124 ;  /* 0x0000007c7e7c7221 */ /* 0x000fe20000010000 */
[----:B-----5:R-:W-:Y:S01]  /*2230*/  LOP3.LUT P3, RZ, R176, 0xff00, RZ, 0xc0, !PT ;  /* 0x0000ff00b0ff7812 */ /* 0x020fe2000786c0ff */
[----:B------:R-:W-:Y:S01]  /*2240*/  FADD.FTZ R125, R200, R125 ;  /* 0x0000007dc87d7221 */ /* 0x000fe20000010000 */
[----:B------:R-:W-:Y:S01]  /*2250*/  LOP3.LUT P6, RZ, R176, 0xff0000, RZ, 0xc0, !PT ;  /* 0x00ff0000b0ff7812 */ /* 0x000fe200078cc0ff */
[----:B------:R-:W-:Y:S01]  /*2260*/  FMUL.FTZ R124, R124, c[0x0][0x1e0] ;  /* 0x000078007c7c7a20 */ /* 0x000fe20000410000 */
[----:B------:R-:W-:Y:S01]  /*2270*/  LOP3.LUT P5, RZ, R176, 0xff000000, RZ, 0xc0, !PT ;  /* 0xff000000b0ff7812 */ /* 0x000fe200078ac0ff */
[----:B------:R-:W-:-:S03]  /*2280*/  FADD.FTZ R125, R127, R125 ;  /* 0x0000007d7f7d7221 */ /* 0x000fc60000010000 */
[----:B------:R-:W-:Y:S01]  /*2290*/  FSEL R200, R124, RZ, !P0 ;  /* 0x000000ff7cc87208 */ /* 0x000fe20004000000 */
[----:B------:R-:W-:Y:S01]  /*22a0*/  FMUL.FTZ R201, R125, c[0x0][0x1e0] ;  /* 0x000078007dc97a20 */ /* 0x000fe20000410000 */
[----:B------:R-:W-:Y:S02]  /*22b0*/  MOV R124, R176 ;  /* 0x000000b0007c7202 */ /* 0x000fe40000000f00 */
[----:B------:R-:W-:Y:S01]  /*22c0*/  ISETP.NE.U32.AND P0, PT, RZ, c[0x0][0x258], PT ;  /* 0x00009600ff007a0c */ /* 0x000fe20003f05070 */
[-CC-:B------:R-:W-:Y:S01]  /*22d0*/  FFMA.FTZ R126, R202, R201.reuse, R200.reuse ;  /* 0x000000c9ca7e7223 */ /* 0x180fe200000100c8 */
[----:B------:R-:W-:Y:S01]  /*22e0*/  LOP3.LUT P4, RZ, R124, 0xff, RZ, 0xc0, !PT ;  /* 0x000000ff7cff7812 */ /* 0x000fe2000788c0ff */
[----:B------:R-:W-:Y:S01]  /*22f0*/  FFMA.FTZ R203, R203, R201, R200 ;  /* 0x000000c9cbcb7223 */ /* 0x000fe200000100c8 */
[----:B------:R-:W-:Y:S01]  /*2300*/  @P1 PRMT R124, RZ, 0x5410, R100 ;  /* 0x00005410ff7c1816 */ /* 0x000fe20000000064 */
[----:B------:R-:W-:Y:S01]  /*2310*/  FADD.FTZ R126, R229, -R126 ;  /* 0x8000007ee57e7221 */ /* 0x000fe20000010000 */
[----:B------:R-:W-:Y:S01]  /*2320*/  ISETP.NE.AND.EX P0, PT, RZ, c[0x0][0x25c], PT, P0 ;  /* 0x00009700ff007a0c */ /* 0x000fe20003f05300 */
[----:B------:R-:W-:-:S02]  /*2330*/  FADD.FTZ R203, R231, -R203 ;  /* 0x800000cbe7cb7221 */ /* 0x000fc40000010000 */
[C---:B------:R-:W-:Y:S02]  /*2340*/  FMUL.FTZ R126, R184.reuse, R126 ;  /* 0x0000007eb87e7220 */ /* 0x040fe40000410000 */
[----:B------:R-:W-:Y:S02]  /*2350*/  FMUL.FTZ R127, R184, R203 ;  /* 0x000000cbb87f7220 */ /* 0x000fe40000410000 */
[----:B------:R-:W-:Y:S01]  /*2360*/  @P1 FADD.FTZ R126, R126, R124 ;  /* 0x0000007c7e7e1221 */ /* 0x000fe20000010000 */
[----:B------:R-:W-:Y:S01]  /*2370*/  @P1 PRMT R124, RZ, 0x7610, R100 ;  /* 0x00007610ff7c1816 */ /* 0x000fe20000000064 */
[----:B------:R-:W-:Y:S01]  /*2380*/  CS2R R202, SRZ ;  /* 0x0000000000ca7805 */ /* 0x000fe2000001ff00 */
[----:B------:R-:W-:Y:S01]  /*2390*/  FFMA.FTZ R229, R230, R201, R200 ;  /* 0x000000c9e6e57223 */ /* 0x000fe200000100c8 */
[----:B------:R-:W-:Y:S01]  /*23a0*/  HFMA2.MMA R230, -RZ, RZ, 0, 9.5367431640625e-07 ;  /* 0x00000010ffe67435 */ /* 0x000fe200000001ff */
[----:B------:R-:W-:Y:S01]  /*23b0*/  FMUL.FTZ R125, R126, R183 ;  /* 0x000000b77e7d7220 */ /* 0x000fe20000410000 */
[----:B------:R-:W-:Y:S01]  /*23c0*/  @P0 F2FP.BF16.PACK_AB R126, RZ, R126 ;  /* 0x0000007eff7e023e */ /* 0x000fe200000010ff */
[----:B------:R-:W-:-:S02]  /*23d0*/  @P1 FADD.FTZ R127, R127, R124 ;  /* 0x0000007c7f7f1221 */ /* 0x000fc40000010000 */
[----:B------:R-:W-:Y:S01]  /*23e0*/  FMUL.FTZ R125, R125, c[0x0][0x1e8] ;  /* 0x00007a007d7d7a20 */ /* 0x000fe20000410000 */
[----:B------:R-:W-:Y:S01]  /*23f0*/  @P0 PRMT R116, R126, 0x7610, R116 ;  /* 0x000076107e740816 */ /* 0x000fe20000000074 */
[----:B------:R-:W-:Y:S02]  /*2400*/  FADD.FTZ R229, R232, -R229 ;  /* 0x800000e5e8e57221 */ /* 0x000fe40000010000 */
[----:B------:R-:W-:Y:S02]  /*2410*/  FFMA.FTZ R204, R204, R201, R200 ;  /* 0x000000c9cccc7223 */ /* 0x000fe400000100c8 */
[----:B------:R-:W-:Y:S02]  /*2420*/  FMUL.FTZ R229, R184, R229 ;  /* 0x000000e5b8e57220 */ /* 0x000fe40000410000 */
[----:B------:R-:W-:Y:S02]  /*2430*/  FADD.FTZ R204, R228, -R204 ;  /* 0x800000cce4cc7221 */ /* 0x000fe40000010000 */
[----:B------:R-:W-:-:S02]  /*2440*/  FFMA.FTZ R220, R220, R201, R200 ;  /* 0x000000c9dcdc7223 */ /* 0x000fc400000100c8 */
[-C--:B------:R-:W-:Y:S02]  /*2450*/  FFMA.FTZ R221, R221, R201.reuse, R200 ;  /* 0x000000c9dddd7223 */ /* 0x080fe400000100c8 */
[----:B------:R-:W-:Y:S02]  /*2460*/  FADD.FTZ R220, R222, -R220 ;  /* 0x800000dcdedc7221 */ /* 0x000fe40000010000 */
[----:B------:R-:W-:Y:S02]  /*2470*/  FADD.FTZ R221, R224, -R221 ;  /* 0x800000dde0dd7221 */ /* 0x000fe40000010000 */
[C---:B------:R-:W-:Y:S02]  /*2480*/  FMUL.FTZ R220, R184.reuse, R220 ;  /* 0x000000dcb8dc7220 */ /* 0x040fe40000410000 */
[----:B------:R-:W-:Y:S02]  /*2490*/  FFMA.FTZ R223, R223, R201, R200 ;  /* 0x000000c9dfdf7223 */ /* 0x000fe400000100c8 */
[----:B------:R-:W-:-:S02]  /*24a0*/  FMUL.FTZ R221, R184, R221 ;  /* 0x000000ddb8dd7220 */ /* 0x000fc40000410000 */
[----:B------:R-:W-:Y:S02]  /*24b0*/  FADD.FTZ R223, R226, -R223 ;  /* 0x800000dfe2df7221 */ /* 0x000fe40000010000 */
[----:B------:R-:W-:Y:S02]  /*24c0*/  FFMA.FTZ R225, R225, R201, R200 ;  /* 0x000000c9e1e17223 */ /* 0x000fe400000100c8 */
[----:B------:R-:W-:Y:S02]  /*24d0*/  FMUL.FTZ R223, R184, R223 ;  /* 0x000000dfb8df7220 */ /* 0x000fe40000410000 */
[----:B------:R-:W-:-:S04]  /*24e0*/  FADD.FTZ R225, R227, -R225 ;  /* 0x800000e1e3e17221 */ /* 0x000fc80000010000 */
[----:B------:R-:W-:Y:S01]  /*24f0*/  FMUL.FTZ R225, R184, R225 ;  /* 0x000000e1b8e17220 */ /* 0x000fe20000410000 */
[--C-:B--2---:R-:W-:Y:S02]  /*2500*/  @P4 PRMT R124, RZ, 0x5410, R120.reuse ;  /* 0x00005410ff7c4816 */ /* 0x104fe40000000078 */
[----:B------:R-:W-:Y:S02]  /*2510*/  @P3 PRMT R120, RZ, 0x7610, R120 ;  /* 0x00007610ff783816 */ /* 0x000fe40000000078 */
[--C-:B------:R-:W-:Y:S01]  /*2520*/  @P6 PRMT R176, RZ, 0x5410, R121.reuse ;  /* 0x00005410ffb06816 */ /* 0x100fe20000000079 */
[----:B------:R-:W-:Y:S01]  /*2530*/  @P4 FMUL.FTZ R202, R125, R124 ;  /* 0x0000007c7dca4220 */ /* 0x000fe20000410000 */
[----:B------:R-:W-:Y:S01]  /*2540*/  @P5 PRMT R121, RZ, 0x7610, R121 ;  /* 0x00007610ff795816 */ /* 0x000fe20000000079 */
[----:B------:R-:W-:-:S04]  /*2550*/  FMUL.FTZ R124, R127, R183 ;  /* 0x000000b77f7c7220 */ /* 0x000fc80000410000 */
[----:B------:R-:W-:-:S04]  /*2560*/  FMUL.FTZ R124, R124, c[0x0][0x1e8] ;  /* 0x00007a007c7c7a20 */ /* 0x000fc80000410000 */
[----:B------:R-:W-:Y:S01]  /*2570*/  @P3 FMUL.FTZ R203, R124, R120 ;  /* 0x000000787ccb3220 */ /* 0x000fe20000410000 */
[----:B------:R-:W-:Y:S01]  /*2580*/  @P1 PRMT R120, RZ, 0x5410, R101 ;  /* 0x00005410ff781816 */ /* 0x000fe20000000065 */
[----:B------:R-:W-:-:S04]  /*2590*/  FMUL.FTZ R124, R65, R124 ;  /* 0x0000007c417c7220 */ /* 0x000fc80000410000 */
[----:B------:R-:W-:Y:S01]  /*25a0*/  @P1 FADD.FTZ R229, R229, R120 ;  /* 0x00000078e5e51221 */ /* 0x000fe20000010000 */
[----:B------:R-:W-:Y:S01]  /*25b0*/  @P0 F2FP.BF16.PACK_AB R120, RZ, R127 ;  /* 0x0000007fff78023e */ /* 0x000fe200000010ff */
[----:B------:R-:W-:Y:S01]  /*25c0*/  FMUL.FTZ R127, R184, R204 ;  /* 0x000000ccb87f7220 */ /* 0x000fe20000410000 */
[----:B------:R-:W-:Y:S01]  /*25d0*/  @P1 PRMT R204, RZ, 0x7610, R101 ;  /* 0x00007610ffcc1816 */ /* 0x000fe20000000065 */
[----:B------:R-:W-:Y:S01]  /*25e0*/  FMUL.FTZ R228, R229, R183 ;  /* 0x000000b7e5e47220 */ /* 0x000fe20000410000 */
[----:B------:R-:W-:Y:S02]  /*25f0*/  @P0 F2FP.BF16.PACK_AB R126, RZ, R229 ;  /* 0x000000e5ff7e023e */ /* 0x000fe400000010ff */
[----:B------:R-:W-:Y:S01]  /*2600*/  FSEL R124, R124, RZ, P3 ;  /* 0x000000ff7c7c7208 */ /* 0x000fe20001800000 */
[----:B------:R-:W-:Y:S01]  /*2610*/  @P1 FADD.FTZ R127, R127, R204 ;  /* 0x000000cc7f7f1221 */ /* 0x000fe20000010000 */
[----:B------:R-:W-:Y:S01]  /*2620*/  HFMA2.MMA R204, -RZ, RZ, 0, 0 ;  /* 0x00000000ffcc7435 */ /* 0x000fe200000001ff */
[----:B------:R-:W-:Y:S01]  /*2630*/  FMUL.FTZ R228, R228, c[0x0][0x1e8] ;  /* 0x00007a00e4e47a20 */ /* 0x000fe20000410000 */
[----:B------:R-:W-:Y:S01]  /*2640*/  LOP3.LUT P3, RZ, R177, 0xff00, RZ, 0xc0, !PT ;  /* 0x0000ff00b1ff7812 */ /* 0x000fe2000786c0ff */
[----:B------:R-:W-:Y:S01]  /*2650*/  FMUL.FTZ R229, R127, R183 ;  /* 0x000000b77fe57220 */ /* 0x000fe20000410000 */
[----:B------:R-:W-:-:S02]  /*2660*/  @P0 PRMT R117, R126, 0x7610, R117 ;  /* 0x000076107e750816 */ /* 0x000fc40000000075 */
[----:B------:R-:W-:Y:S01]  /*2670*/  @P6 FMUL.FTZ R204, R228, R176 ;  /* 0x000000b0e4cc6220 */ /* 0x000fe20000410000 */
[----:B------:R-:W-:Y:S01]  /*2680*/  MOV R176, RZ ;  /* 0x000000ff00b07202 */ /* 0x000fe20000000f00 */
[----:B------:R-:W-:Y:S01]  /*2690*/  FMUL.FTZ R229, R229, c[0x0][0x1e8] ;  /* 0x00007a00e5e57a20 */ /* 0x000fe20000410000 */
[----:B------:R-:W-:Y:S02]  /*26a0*/  @P0 F2FP.BF16.PACK_AB R127, RZ, R127 ;  /* 0x0000007fff7f023e */ /* 0x000fe400000010ff */
[----:B------:R-:W-:Y:S01]  /*26b0*/  @P0 PRMT R116, R116, 0x5410, R120 ;  /* 0x0000541074740816 */ /* 0x000fe20000000078 */
[----:B------:R-:W-:Y:S01]  /*26c0*/  @P5 FMUL.FTZ R176, R229, R121 ;  /* 0x00000079e5b05220 */ /* 0x000fe20000410000 */
[----:B------:R-:W-:Y:S01]  /*26d0*/  @P0 PRMT R117, R117, 0x5410, R127 ;  /* 0x0000541075750816 */ /* 0x000fe2000000007f */
[----:B------:R-:W-:Y:S02]  /*26e0*/  FMUL.FTZ R121, R64, R125 ;  /* 0x0000007d40797220 */ /* 0x000fe40000410000 */
[----:B------:R-:W-:-:S02]  /*26f0*/  FMUL.FTZ R125, R66, R228 ;  /* 0x000000e4427d7220 */ /* 0x000fc40000410000 */
[----:B------:R-:W-:Y:S01]  /*2700*/  FMUL.FTZ R229, R67, R229 ;  /* 0x000000e543e57220 */ /* 0x000fe20000410000 */
[----:B------:R-:W-:Y:S02]  /*2710*/  FSEL R228, R121, RZ, P4 ;  /* 0x000000ff79e47208 */ /* 0x000fe40002000000 */
[--C-:B------:R-:W-:Y:S02]  /*2720*/  @P1 PRMT R121, RZ, 0x5410, R102.reuse ;  /* 0x00005410ff791816 */ /* 0x100fe40000000066 */
[----:B------:R-:W-:Y:S02]  /*2730*/  FSEL R125, R125, RZ, P6 ;  /* 0x000000ff7d7d7208 */ /* 0x000fe40003000000 */
[----:B------:R-:W-:Y:S01]  /*2740*/  FSEL R229, R229, RZ, P5 ;  /* 0x000000ffe5e57208 */ /* 0x000fe20002800000 */
[----:B------:R-:W-:Y:S01]  /*2750*/  @P1 FADD.FTZ R220, R220, R121 ;  /* 0x00000079dcdc1221 */ /* 0x000fe20000010000 */
[----:B------:R-:W-:Y:S02]  /*2760*/  @P1 PRMT R121, RZ, 0x7610, R102 ;  /* 0x00007610ff791816 */ /* 0x000fe40000000066 */
[----:B------:R-:W-:-:S02]  /*2770*/  LOP3.LUT P4, RZ, R177, 0xff, RZ, 0xc0, !PT ;  /* 0x000000ffb1ff7812 */ /* 0x000fc4000788c0ff */
[----:B------:R-:W-:Y:S01]  /*2780*/  LOP3.LUT P6, RZ, R177, 0xff0000, RZ, 0xc0, !PT ;  /* 0x00ff0000b1ff7812 */ /* 0x000fe200078cc0ff */
[----:B------:R-:W-:Y:S01]  /*2790*/  @P1 FADD.FTZ R221, R221, R121 ;  /* 0x00000079dddd1221 */ /* 0x000fe20000010000 */
[----:B------:R-:W-:Y:S02]  /*27a0*/  @P1 PRMT R121, RZ, 0x5410, R103 ;  /* 0x00005410ff791816 */ /* 0x000fe40000000067 */
[----:B------:R-:W-:Y:S02]  /*27b0*/  LOP3.LUT P5, RZ, R177, 0xff000000, RZ, 0xc0, !PT ;  /* 0xff000000b1ff7812 */ /* 0x000fe400078ac0ff */
[----:B------:R-:W-:Y:S01]  /*27c0*/  @P0 F2FP.BF16.PACK_AB R177, RZ, R220 ;  /* 0x000000dcffb1023e */ /* 0x000fe200000010ff */
[----:B------:R-:W-:Y:S01]  /*27d0*/  @P1 FADD.FTZ R223, R223, R121 ;  /* 0x00000079dfdf1221 */ /* 0x000fe20000010000 */
[----:B------:R-:W-:Y:S02]  /*27e0*/  @P1 PRMT R121, RZ, 0x7610, R103 ;  /* 0x00007610ff791816 */ /* 0x000fe40000000067 */
        /* <DEDUP_REMOVED lines=8> */
[----:B------:R-:W-:Y:S01]  /*2870*/  @P0 F2FP.BF16.PACK_AB R177, RZ, R225 ;  /* 0x000000e1ffb1023e */ /* 0x000fe200000010ff */
[----:B------:R-:W-:Y:S01]  /*2880*/  FMUL.FTZ R222, R222, c[0x0][0x1e8] ;  /* 0x00007a00dede7a20 */ /* 0x000fe20000410000 */
[----:B------:R-:W-:Y:S01]  /*2890*/  @P0 PRMT R119, R121, 0x7610, R119 ;  /* 0x0000761079770816 */ /* 0x000fe20000000077 */
[----:B------:R-:W-:Y:S01]  /*28a0*/  @P0 IMAD.WIDE.U32 R120, R187, R230, c[0x0][0x258] ;  /* 0x00009600bb780625 */ /* 0x000fe200078e00e6 */
[----:B------:R-:W-:-:S02]  /*28b0*/  F2FP.BF16.PACK_AB R125, R229, R125 ;  /* 0x0000007de57d723e */ /* 0x000fc400000010ff */
[----:B------:R-:W-:Y:S01]  /*28c0*/  @P0 PRMT R119, R119, 0x5410, R177 ;  /* 0x0000541077770816 */ /* 0x000fe200000000b1 */
[----:B------:R-:W-:Y:S01]  /*28d0*/  FMUL.FTZ R177, R220, R183 ;  /* 0x000000b7dcb17220 */ /* 0x000fe20000410000 */
[----:B------:R-:W-:Y:S01]  /*28e0*/  F2FP.BF16.PACK_AB R124, R124, R228 ;  /* 0x000000e47c7c723e */ /* 0x000fe200000010ff */
[----:B------:R-:W-:Y:S02]  /*28f0*/  FMUL.FTZ R223, R223, c[0x0][0x1e8] ;  /* 0x00007a00dfdf7a20 */ /* 0x000fe40000410000 */
[----:B------:R-:W-:Y:S01]  /*2900*/  FMUL.FTZ R177, R177, c[0x0][0x1e8] ;  /* 0x00007a00b1b17a20 */ /* 0x000fe20000410000 */
[----:B------:R0:W-:Y:S01]  /*2910*/  @P0 STG.E.128 [R120.64], R116 ;  /* 0x0000007478000986 */ /* 0x0001e2000c101d04 */
[----:B------:R-:W-:Y:S02]  /*2920*/  FMUL.FTZ R221, R221, c[0x0][0x1e8] ;  /* 0x00007a00dddd7a20 */ /* 0x000fe40000410000 */
[----:B------:R-:W-:Y:S02]  /*2930*/  FMUL.FTZ R126, R60, R177 ;  /* 0x000000b13c7e7220 */ /* 0x000fe40000410000 */
[----:B------:R-:W-:-:S03]  /*2940*/  FMUL.FTZ R127, R62, R222 ;  /* 0x000000de3e7f7220 */ /* 0x000fc60000410000 */
[----:B------:R-:W-:Y:S02]  /*2950*/  FSEL R126, R126, RZ, P4 ;  /* 0x000000ff7e7e7208 */ /* 0x000fe40002000000 */
[----:B------:R-:W-:Y:S01]  /*2960*/  FSEL R127, R127, RZ, P6 ;  /* 0x000000ff7f7f7208 */ /* 0x000fe20003000000 */
[----:B0-----:R-:W-:Y:S02]  /*2970*/  FMUL.FTZ R121, R63, R223 ;  /* 0x000000df3f797220 */ /* 0x001fe40000410000 */
[----:B------:R-:W-:-:S03]  /*2980*/  FMUL.FTZ R120, R61, R221 ;  /* 0x000000dd3d787220 */ /* 0x000fc60000410000 */
[----:B------:R-:W-:Y:S02]  /*2990*/  FSEL R121, R121, RZ, P5 ;  /* 0x000000ff79797208 */ /* 0x000fe40002800000 */
[----:B------:R-:W-:Y:S02]  /*29a0*/  FSEL R120, R120, RZ, P3 ;  /* 0x000000ff78787208 */ /* 0x000fe40001800000 */
[----:B------:R-:W-:Y:S02]  /*29b0*/  F2FP.BF16.PACK_AB R127, R121, R127 ;  /* 0x0000007f797f723e */ /* 0x000fe400000010ff */
[----:B------:R-:W-:Y:S01]  /*29c0*/  F2FP.BF16.PACK_AB R126, R120, R126 ;  /* 0x0000007e787e723e */ /* 0x000fe200000010ff */
[----:B------:R-:W-:-:S05]  /*29d0*/  IMAD.WIDE.U32 R120, R187, R230, c[0x0][0x248] ;  /* 0x00009200bb787625 */ /* 0x000fca00078e00e6 */
[----:B------:R0:W-:Y:S02]  /*29e0*/  STG.E.128 [R120.64], R124 ;  /* 0x0000007c78007986 */ /* 0x0001e4000c101d04 */
[----:B0-----:R-:W-:-:S06]  /*29f0*/  IMAD.WIDE.U32 R124, R190, R230, c[0x0][0x170] ;  /* 0x00005c00be7c7625 */ /* 0x001fcc00078e00e6 */
[----:B------:R-:W2:Y:S01]  /*2a00*/  LDG.E.128 R124, [R124.64] ;  /* 0x000000047c7c7981 */ /* 0x000ea2000c1e1d00 */
[----:B------:R-:W-:Y:S01]  /*2a10*/  @P4 PRMT R120, RZ, 0x5410, R122 ;  /* 0x00005410ff784816 */ /* 0x000fe2000000007a */
[-CC-:B------:R-:W-:Y:S01]  /*2a20*/  FFMA.FTZ R213, R213, R201.reuse, R200.reuse ;  /* 0x000000c9d5d57223 */ /* 0x180fe200000100c8 */
[----:B------:R-:W-:Y:S01]  /*2a30*/  MOV R220, RZ ;  /* 0x000000ff00dc7202 */ /* 0x000fe20000000f00 */
[-C--:B------:R-:W-:Y:S01]  /*2a40*/  FFMA.FTZ R211, R211, R201.reuse, R200 ;  /* 0x000000c9d3d37223 */ /* 0x080fe200000100c8 */
[----:B------:R-:W-:Y:S01]  /*2a50*/  @P3 PRMT R122, RZ, 0x7610, R122 ;  /* 0x00007610ff7a3816 */ /* 0x000fe2000000007a */
[----:B------:R-:W-:Y:S01]  /*2a60*/  @P4 FMUL.FTZ R220, R177, R120 ;  /* 0x00000078b1dc4220 */ /* 0x000fe20000410000 */
[----:B------:R-:W-:Y:S01]  /*2a70*/  HFMA2.MMA R177, -RZ, RZ, 0, 0 ;  /* 0x00000000ffb17435 */ /* 0x000fe200000001ff */
[----:B------:R-:W-:Y:S01]  /*2a80*/  @P6 PRMT R120, RZ, 0x5410, R123 ;  /* 0x00005410ff786816 */ /* 0x000fe2000000007b */
[----:B------:R-:W-:Y:S01]  /*2a90*/  FADD.FTZ R211, R214, -R211 ;  /* 0x800000d3d6d37221 */ /* 0x000fe20000010000 */
[----:B------:R-:W-:Y:S01]  /*2aa0*/  @P5 PRMT R123, RZ, 0x7610, R123 ;  /* 0x00007610ff7b5816 */ /* 0x000fe2000000007b */
[-CC-:B------:R-:W-:Y:S01]  /*2ab0*/  FFMA.FTZ R142, R142, R201.reuse, R200.reuse ;  /* 0x000000c98e8e7223 */ /* 0x180fe200000100c8 */
[----:B------:R-:W-:Y:S01]  /*2ac0*/  LOP3.LUT P4, RZ, R172, 0xff0000, RZ, 0xc0, !PT ;  /* 0x00ff0000acff7812 */ /* 0x000fe2000788c0ff */
[----:B------:R-:W-:Y:S01]  /*2ad0*/  @P3 FMUL.FTZ R177, R221, R122 ;  /* 0x0000007addb13220 */ /* 0x000fe20000410000 */
[----:B------:R-:W-:Y:S01]  /*2ae0*/  MOV R221, RZ ;  /* 0x000000ff00dd7202 */ /* 0x000fe20000000f00 */
[----:B------:R-:W-:Y:S01]  /*2af0*/  @P6 FMUL.FTZ R221, R222, R120 ;  /* 0x00000078dedd6220 */ /* 0x000fe20000410000 */
[----:B------:R-:W-:Y:S01]  /*2b00*/  HFMA2.MMA R222, -RZ, RZ, 0, 0 ;  /* 0x00000000ffde7435 */ /* 0x000fe200000001ff */
[-CC-:B------:R-:W-:Y:S01]  /*2b10*/  FFMA.FTZ R120, R215, R201.reuse, R200.reuse ;  /* 0x000000c9d7787223 */ /* 0x180fe200000100c8 */
[----:B------:R-:W-:Y:S01]  /*2b20*/  LOP3.LUT P3, RZ, R172, 0xff00, RZ, 0xc0, !PT ;  /* 0x0000ff00acff7812 */ /* 0x000fe2000786c0ff */
[----:B------:R-:W-:-:S02]  /*2b30*/  FFMA.FTZ R122, R210, R201, R200 ;  /* 0x000000c9d27a7223 */ /* 0x000fc400000100c8 */
[----:B------:R-:W-:Y:S02]  /*2b40*/  FADD.FTZ R215, R216, -R213 ;  /* 0x800000d5d8d77221 */ /* 0x000fe40000010000 */
[----:B------:R-:W-:Y:S01]  /*2b50*/  FADD.FTZ R216, R217, -R120 ;  /* 0x80000078d9d87221 */ /* 0x000fe20000010000 */
[----:B------:R-:W-:Y:S01]  /*2b60*/  MOV R120, R172 ;  /* 0x000000ac00787202 */ /* 0x000fe20000000f00 */
[----:B------:R-:W-:Y:S01]  /*2b70*/  FADD.FTZ R122, R212, -R122 ;  /* 0x8000007ad47a7221 */ /* 0x000fe20000010000 */
[----:B------:R-:W-:Y:S01]  /*2b80*/  HFMA2.MMA R212, -RZ, RZ, 0, 0 ;  /* 0x00000000ffd47435 */ /* 0x000fe200000001ff */
[----:B------:R-:W-:Y:S01]  /*2b90*/  @P5 FMUL.FTZ R222, R223, R123 ;  /* 0x0000007bdfde5220 */ /* 0x000fe20000410000 */
[----:B------:R-:W-:Y:S01]  /*2ba0*/  LOP3.LUT P6, RZ, R120, 0xff, RZ, 0xc0, !PT ;  /* 0x000000ff78ff7812 */ /* 0x000fe200078cc0ff */
[C---:B------:R-:W-:Y:S01]  /*2bb0*/  FMUL.FTZ R122, R184.reuse, R122 ;  /* 0x0000007ab87a7220 */ /* 0x040fe20000410000 */
[----:B------:R-:W-:Y:S01]  /*2bc0*/  @P1 PRMT R120, RZ, 0x5410, R104 ;  /* 0x00005410ff781816 */ /* 0x000fe20000000068 */
[----:B------:R-:W-:Y:S01]  /*2bd0*/  FMUL.FTZ R123, R184, R211 ;  /* 0x000000d3b87b7220 */ /* 0x000fe20000410000 */
[----:B------:R-:W-:Y:S01]  /*2be0*/  LOP3.LUT P5, RZ, R172, 0xff000000, RZ, 0xc0, !PT ;  /* 0xff000000acff7812 */ /* 0x000fe200078ac0ff */
[----:B------:R-:W-:Y:S01]  /*2bf0*/  CS2R R210, SRZ ;  /* 0x0000000000d27805 */ /* 0x000fe2000001ff00 */
[----:B------:R-:W-:Y:S01]  /*2c00*/  FMUL.FTZ R215, R184, R215 ;  /* 0x000000d7b8d77220 */ /* 0x000fe20000410000 */
[----:B------:R-:W-:Y:S01]  /*2c10*/  MOV R172, RZ ;  /* 0x000000ff00ac7202 */ /* 0x000fe20000000f00 */
[----:B------:R-:W-:Y:S01]  /*2c20*/  @P1 FADD.FTZ R122, R122, R120 ;  /* 0x000000787a7a1221 */ /* 0x000fe20000010000 */
[----:B------:R-:W-:Y:S01]  /*2c30*/  @P1 PRMT R120, RZ, 0x7610, R104 ;  /* 0x00007610ff781816 */ /* 0x000fe20000000068 */
[----:B------:R-:W-:-:S02]  /*2c40*/  FMUL.FTZ R216, R184, R216 ;  /* 0x000000d8b8d87220 */ /* 0x000fc40000410000 */
[----:B------:R-:W-:Y:S01]  /*2c50*/  FADD.FTZ R142, R191, -R142 ;  /* 0x8000008ebf8e7221 */ /* 0x000fe20000010000 */
[----:B------:R-:W-:Y:S01]  /*2c60*/  @P1 PRMT R191, RZ, 0x7610, R106 ;  /* 0x00007610ffbf1816 */ /* 0x000fe2000000006a */
[----:B------:R-:W-:Y:S02]  /*2c70*/  @P1 FADD.FTZ R123, R123, R120 ;  /* 0x000000787b7b1221 */ /* 0x000fe40000010000 */
[-C--:B------:R-:W-:Y:S01]  /*2c80*/  FMUL.FTZ R120, R122, R183.reuse ;  /* 0x000000b77a787220 */ /* 0x080fe20000410000 */
[----:B------:R-:W-:Y:S01]  /*2c90*/  @P0 F2FP.BF16.PACK_AB R122, RZ, R122 ;  /* 0x0000007aff7a023e */ /* 0x000fe200000010ff */
[----:B------:R-:W-:Y:S01]  /*2ca0*/  FMUL.FTZ R213, R123, R183 ;  /* 0x000000b77bd57220 */ /* 0x000fe20000410000 */
[----:B------:R-:W-:Y:S01]  /*2cb0*/  @P0 F2FP.BF16.PACK_AB R123, RZ, R123 ;  /* 0x0000007bff7b023e */ /* 0x000fe200000010ff */
[----:B------:R-:W-:Y:S01]  /*2cc0*/  FMUL.FTZ R120, R120, c[0x0][0x1e8] ;  /* 0x00007a0078787a20 */ /* 0x000fe20000410000 */
[----:B------:R-:W-:Y:S01]  /*2cd0*/  @P0 PRMT R116, R122, 0x7610, R116 ;  /* 0x000076107a740816 */ /* 0x000fe20000000074 */
[----:B------:R-:W-:-:S02]  /*2ce0*/  FMUL.FTZ R213, R213, c[0x0][0x1e8] ;  /* 0x00007a00d5d57a20 */ /* 0x000fc40000410000 */
[-CC-:B------:R-:W-:Y:S01]  /*2cf0*/  FFMA.FTZ R143, R143, R201.reuse, R200.reuse ;  /* 0x000000c98f8f7223 */ /* 0x180fe200000100c8 */
[----:B------:R-:W-:Y:S01]  /*2d00*/  @P0 PRMT R116, R116, 0x5410, R123 ;  /* 0x0000541074740816 */ /* 0x000fe2000000007b */
[-CC-:B------:R-:W-:Y:S02]  /*2d10*/  FFMA.FTZ R205, R205, R201.reuse, R200.reuse ;  /* 0x000000c9cdcd7223 */ /* 0x180fe400000100c8 */
[----:B------:R-:W-:Y:S02]  /*2d20*/  FMUL.FTZ R142, R184, R142 ;  /* 0x0000008eb88e7220 */ /* 0x000fe40000410000 */
[----:B------:R-:W-:Y:S02]  /*2d30*/  FADD.FTZ R143, R206, -R143 ;  /* 0x8000008fce8f7221 */ /* 0x000fe40000010000 */
[----:B------:R-:W-:Y:S02]  /*2d40*/  FADD.FTZ R205, R208, -R205 ;  /* 0x800000cdd0cd7221 */ /* 0x000fe40000010000 */
[----:B------:R-:W-:-:S02]  /*2d50*/  FFMA.FTZ R207, R207, R201, R200 ;  /* 0x000000c9cfcf7223 */ /* 0x000fc400000100c8 */
[C---:B------:R-:W-:Y:S02]  /*2d60*/  FMUL.FTZ R143, R184.reuse, R143 ;  /* 0x0000008fb88f7220 */ /* 0x040fe40000410000 */
[C---:B------:R-:W-:Y:S02]  /*2d70*/  FMUL.FTZ R205, R184.reuse, R205 ;  /* 0x000000cdb8cd7220 */ /* 0x040fe40000410000 */
[----:B------:R-:W-:Y:S02]  /*2d80*/  FADD.FTZ R207, R209, -R207 ;  /* 0x800000cfd1cf7221 */ /* 0x000fe40000010000 */
[----:B------:R-:W-:Y:S01]  /*2d90*/  @P1 FADD.FTZ R143, R143, R191 ;  /* 0x000000bf8f8f1221 */ /* 0x000fe20000010000 */
[----:B------:R-:W-:Y:S01]  /*2da0*/  @P1 PRMT R191, RZ, 0x7610, R107 ;  /* 0x00007610ffbf1816 */ /* 0x000fe2000000006b */
[----:B------:R-:W-:Y:S02]  /*2db0*/  FMUL.FTZ R207, R184, R207 ;  /* 0x000000cfb8cf7220 */ /* 0x000fe40000410000 */
[----:B------:R-:W-:-:S02]  /*2dc0*/  FMUL.FTZ R206, R143, R183 ;  /* 0x000000b78fce7220 */ /* 0x000fc40000410000 */
[----:B------:R-:W-:Y:S02]  /*2dd0*/  @P1 FADD.FTZ R207, R207, R191 ;  /* 0x000000bfcfcf1221 */ /* 0x000fe40000010000 */
[----:B------:R-:W-:-:S03]  /*2de0*/  @P0 IMAD.WIDE.U32 R190, R190, R230, c[0x0][0x258] ;  /* 0x00009600bebe0625 */ /* 0x000fc600078e00e6 */
[----:B------:R-:W-:Y:S01]  /*2df0*/  @P0 F2FP.BF16.PACK_AB R123, RZ, R207 ;  /* 0x000000cfff7b023e */ /* 0x000fe200000010ff */
[----:B------:R-:W-:Y:S01]  /*2e00*/  FMUL.FTZ R206, R206, c[0x0][0x1e8] ;  /* 0x00007a00cece7a20 */ /* 0x000fe20000410000 */
[--C-:B--2---:R-:W-:Y:S02]  /*2e10*/  @P6 PRMT R121, RZ, 0x5410, R124.reuse ;  /* 0x00005410ff796816 */ /* 0x104fe4000000007c */
[----:B------:R-:W-:-:S03]  /*2e20*/  @P3 PRMT R124, RZ, 0x7610, R124 ;  /* 0x00007610ff7c3816 */ /* 0x000fc6000000007c */
[----:B------:R-:W-:Y:S01]  /*2e30*/  @P6 FMUL.FTZ R211, R120, R121 ;  /* 0x0000007978d36220 */ /* 0x000fe20000410000 */
[----:B------:R-:W-:Y:S01]  /*2e40*/  @P1 PRMT R121, RZ, 0x5410, R105 ;  /* 0x00005410ff791816 */ /* 0x000fe20000000069 */
[----:B------:R-:W-:Y:S01]  /*2e50*/  @P3 FMUL.FTZ R210, R213, R124 ;  /* 0x0000007cd5d23220 */ /* 0x000fe20000410000 */
[--C-:B------:R-:W-:Y:S01]  /*2e60*/  @P4 PRMT R124, RZ, 0x5410, R125.reuse ;  /* 0x00005410ff7c4816 */ /* 0x100fe2000000007d */
[----:B------:R-:W-:Y:S01]  /*2e70*/  FMUL.FTZ R120, R56, R120 ;  /* 0x0000007838787220 */ /* 0x000fe20000410000 */
[----:B------:R-:W-:Y:S01]  /*2e80*/  @P5 PRMT R125, RZ, 0x7610, R125 ;  /* 0x00007610ff7d5816 */ /* 0x000fe2000000007d */
[----:B------:R-:W-:Y:S01]  /*2e90*/  @P1 FADD.FTZ R215, R215, R121 ;  /* 0x00000079d7d71221 */ /* 0x000fe20000010000 */
[----:B------:R-:W-:Y:S01]  /*2ea0*/  @P1 PRMT R121, RZ, 0x7610, R105 ;  /* 0x00007610ff791816 */ /* 0x000fe20000000069 */
[----:B------:R-:W-:Y:S01]  /*2eb0*/  FMUL.FTZ R213, R57, R213 ;  /* 0x000000d539d57220 */ /* 0x000fe20000410000 */
[----:B------:R-:W-:Y:S02]  /*2ec0*/  FSEL R120, R120, RZ, P6 ;  /* 0x000000ff78787208 */ /* 0x000fe40003000000 */
[----:B------:R-:W-:Y:S01]  /*2ed0*/  LOP3.LUT P6, RZ, R173, 0xff, RZ, 0xc0, !PT ;  /* 0x000000ffadff7812 */ /* 0x000fe200078cc0ff */
[----:B------:R-:W-:Y:S01]  /*2ee0*/  @P1 FADD.FTZ R216, R216, R121 ;  /* 0x00000079d8d81221 */ /* 0x000fe20000010000 */
[----:B------:R-:W-:Y:S01]  /*2ef0*/  FSEL R213, R213, RZ, P3 ;  /* 0x000000ffd5d57208 */ /* 0x000fe20001800000 */
[-C--:B------:R-:W-:Y:S01]  /*2f00*/  FMUL.FTZ R121, R215, R183.reuse ;  /* 0x000000b7d7797220 */ /* 0x080fe20000410000 */
[----:B------:R-:W-:Y:S01]  /*2f10*/  LOP3.LUT P3, RZ, R173, 0xff00, RZ, 0xc0, !PT ;  /* 0x0000ff00adff7812 */ /* 0x000fe2000786c0ff */
[----:B------:R-:W-:Y:S01]  /*2f20*/  FMUL.FTZ R214, R216, R183 ;  /* 0x000000b7d8d67220 */ /* 0x000fe20000410000 */
[----:B------:R-:W-:Y:S01]  /*2f30*/  @P0 F2FP.BF16.PACK_AB R215, RZ, R215 ;  /* 0x000000d7ffd7023e */ /* 0x000fe200000010ff */
[----:B------:R-:W-:Y:S01]  /*2f40*/  FMUL.FTZ R121, R121, c[0x0][0x1e8] ;  /* 0x00007a0079797a20 */ /* 0x000fe20000410000 */
[----:B------:R-:W-:Y:S01]  /*2f50*/  @P0 F2FP.BF16.PACK_AB R216, RZ, R216 ;  /* 0x000000d8ffd8023e */ /* 0x000fe200000010ff */
[----:B------:R-:W-:Y:S01]  /*2f60*/  FMUL.FTZ R214, R214, c[0x0][0x1e8] ;  /* 0x00007a00d6d67a20 */ /* 0x000fe20000410000 */
[----:B------:R-:W-:Y:S01]  /*2f70*/  @P0 PRMT R117, R215, 0x7610, R117 ;  /* 0x00007610d7750816 */ /* 0x000fe20000000075 */
[----:B------:R-:W-:Y:S01]  /*2f80*/  @P4 FMUL.FTZ R212, R121, R124 ;  /* 0x0000007c79d44220 */ /* 0x000fe20000410000 */
[----:B------:R-:W-:Y:S01]  /*2f90*/  F2FP.BF16.PACK_AB R120, R213, R120 ;  /* 0x00000078d578723e */ /* 0x000fe200000010ff */
[----:B------:R-:W-:Y:S01]  /*2fa0*/  FMUL.FTZ R121, R58, R121 ;  /* 0x000000793a797220 */ /* 0x000fe20000410000 */
[----:B------:R-:W-:Y:S01]  /*2fb0*/  @P0 PRMT R117, R117, 0x5410, R216 ;  /* 0x0000541075750816 */ /* 0x000fe200000000d8 */
[----:B------:R-:W-:Y:S01]  /*2fc0*/  @P5 FMUL.FTZ R172, R214, R125 ;  /* 0x0000007dd6ac5220 */ /* 0x000fe20000410000 */
[----:B------:R-:W-:Y:S01]  /*2fd0*/  IADD3 R125, R187, 0x100, RZ ;  /* 0x00000100bb7d7810 */ /* 0x000fe20007ffe0ff */
[----:B------:R-:W-:Y:S01]  /*2fe0*/  FMUL.FTZ R214, R59, R214 ;  /* 0x000000d63bd67220 */ /* 0x000fe20000410000 */
[----:B------:R-:W-:-:S02]  /*2ff0*/  FSEL R121, R121, RZ, P4 ;  /* 0x000000ff79797208 */ /* 0x000fc40002000000 */
[C---:B------:R-:W-:Y:S02]  /*3000*/  LEA R124, P4, R125.reuse, c[0x0][0x248], 0x4 ;  /* 0x000092007d7c7a11 */ /* 0x040fe400078820ff */
[----:B------:R-:W-:Y:S02]  /*3010*/  FSEL R214, R214, RZ, P5 ;  /* 0x000000ffd6d67208 */ /* 0x000fe40002800000 */
[----:B------:R-:W-:Y:S02]  /*3020*/  LEA.HI.X R125, R125, c[0x0][0x24c], RZ, 0x4, P4 ;  /* 0x000093007d7d7a11 */ /* 0x000fe400020f24ff */
[C---:B------:R-:W-:Y:S02]  /*3030*/  LOP3.LUT P5, RZ, R173.reuse, 0xff0000, RZ, 0xc0, !PT ;  /* 0x00ff0000adff7812 */ /* 0x040fe400078ac0ff */
[----:B------:R-:W-:Y:S02]  /*3040*/  LOP3.LUT P4, RZ, R173, 0xff000000, RZ, 0xc0, !PT ;  /* 0xff000000adff7812 */ /* 0x000fe4000788c0ff */
[----:B------:R-:W-:-:S02]  /*3050*/  @P1 PRMT R173, RZ, 0x5410, R106 ;  /* 0x00005410ffad1816 */ /* 0x000fc4000000006a */
[----:B------:R-:W-:-:S03]  /*3060*/  F2FP.BF16.PACK_AB R121, R214, R121 ;  /* 0x00000079d679723e */ /* 0x000fc600000010ff */
[----:B------:R-:W-:Y:S01]  /*3070*/  @P1 FADD.FTZ R142, R142, R173 ;  /* 0x000000ad8e8e1221 */ /* 0x000fe20000010000 */
[----:B------:R-:W-:-:S05]  /*3080*/  @P1 PRMT R173, RZ, 0x5410, R107 ;  /* 0x00005410ffad1816 */ /* 0x000fca000000006b */
[----:B------:R-:W-:Y:S01]  /*3090*/  @P1 FADD.FTZ R205, R205, R173 ;  /* 0x000000adcdcd1221 */ /* 0x000fe20000010000 */
[----:B------:R-:W-:Y:S01]  /*30a0*/  @P0 F2FP.BF16.PACK_AB R173, RZ, R142 ;  /* 0x0000008effad023e */ /* 0x000fe200000010ff */
[----:B------:R-:W-:-:S03]  /*30b0*/  FMUL.FTZ R142, R142, R183 ;  /* 0x000000b78e8e7220 */ /* 0x000fc60000410000 */
[----:B------:R-:W-:Y:S01]  /*30c0*/  @P0 F2FP.BF16.PACK_AB R122, RZ, R205 ;  /* 0x000000cdff7a023e */ /* 0x000fe200000010ff */
[----:B------:R-:W-:Y:S01]  /*30d0*/  FMUL.FTZ R205, R205, R183 ;  /* 0x000000b7cdcd7220 */ /* 0x000fe20000410000 */
[----:B------:R-:W-:Y:S02]  /*30e0*/  @P0 PRMT R118, R173, 0x7610, R118 ;  /* 0x00007610ad760816 */ /* 0x000fe40000000076 */
[----:B------:R-:W-:Y:S01]  /*30f0*/  @P0 PRMT R119, R122, 0x7610, R119 ;  /* 0x000076107a770816 */ /* 0x000fe20000000077 */
[----:B------:R-:W-:Y:S01]  /*3100*/  FMUL.FTZ R205, R205, c[0x0][0x1e8] ;  /* 0x00007a00cdcd7a20 */ /* 0x000fe20000410000 */
[----:B------:R-:W-:Y:S02]  /*3110*/  @P0 F2FP.BF16.PACK_AB R122, RZ, R143 ;  /* 0x0000008fff7a023e */ /* 0x000fe400000010ff */
[----:B------:R-:W-:Y:S01]  /*3120*/  @P0 PRMT R119, R119, 0x5410, R123 ;  /* 0x0000541077770816 */ /* 0x000fe2000000007b */
[----:B------:R-:W-:Y:S01]  /*3130*/  FMUL.FTZ R123, R54, R205 ;  /* 0x000000cd367b7220 */ /* 0x000fe20000410000 */
[----:B------:R-:W-:-:S04]  /*3140*/  @P0 PRMT R118, R118, 0x5410, R122 ;  /* 0x0000541076760816 */ /* 0x000fc8000000007a */
[----:B------:R-:W-:Y:S01]  /*3150*/  FSEL R123, R123, RZ, P5 ;  /* 0x000000ff7b7b7208 */ /* 0x000fe20002800000 */
[----:B------:R0:W-:Y:S02]  /*3160*/  @P0 STG.E.128 [R190.64], R116 ;  /* 0x00000074be000986 */ /* 0x0001e4000c101d04 */
[----:B0-----:R-:W-:Y:S01]  /*3170*/  FMUL.FTZ R191, R207, R183 ;  /* 0x000000b7cfbf7220 */ /* 0x001fe20000410000 */
[----:B------:R-:W-:Y:S01]  /*3180*/  IADD3 R190, R187, 0x200, RZ ;  /* 0x00000200bbbe7810 */ /* 0x000fe20007ffe0ff */
[----:B------:R-:W-:Y:S02]  /*3190*/  FMUL.FTZ R207, R142, c[0x0][0x1e8] ;  /* 0x00007a008ecf7a20 */ /* 0x000fe40000410000 */
[----:B------:R-:W-:Y:S02]  /*31a0*/  FMUL.FTZ R191, R191, c[0x0][0x1e8] ;  /* 0x00007a00bfbf7a20 */ /* 0x000fe40000410000 */
[----:B------:R-:W-:Y:S02]  /*31b0*/  FMUL.FTZ R122, R52, R207 ;  /* 0x000000cf347a7220 */ /* 0x000fe40000410000 */
[----:B------:R-:W-:-:S02]  /*31c0*/  FMUL.FTZ R143, R55, R191 ;  /* 0x000000bf378f7220 */ /* 0x000fc40000410000 */
[----:B------:R-:W-:Y:S01]  /*31d0*/  FMUL.FTZ R142, R53, R206 ;  /* 0x000000ce358e7220 */ /* 0x000fe20000410000 */
[----:B------:R-:W-:Y:S02]  /*31e0*/  FSEL R122, R122, RZ, P6 ;  /* 0x000000ff7a7a7208 */ /* 0x000fe40003000000 */
[----:B------:R-:W-:Y:S02]  /*31f0*/  FSEL R143, R143, RZ, P4 ;  /* 0x000000ff8f8f7208 */ /* 0x000fe40002000000 */
[----:B------:R-:W-:Y:S02]  /*3200*/  FSEL R142, R142, RZ, P3 ;  /* 0x000000ff8e8e7208 */ /* 0x000fe40001800000 */
[----:B------:R-:W-:Y:S02]  /*3210*/  F2FP.BF16.PACK_AB R123, R143, R123 ;  /* 0x0000007b8f7b723e */ /* 0x000fe400000010ff */
[----:B------:R-:W-:Y:S01]  /*3220*/  F2FP.BF16.PACK_AB R122, R142, R122 ;  /* 0x0000007a8e7a723e */ /* 0x000fe200000010ff */
[----:B------:R-:W-:-:S04]  /*3230*/  IMAD.WIDE.U32 R142, R190, R230, c[0x0][0x170] ;  /* 0x00005c00be8e7625 */ /* 0x000fc800078e00e6 */
[----:B------:R0:W-:Y:S04]  /*3240*/  STG.E.128 [R124.64], R120 ;  /* 0x000000787c007986 */ /* 0x0001e8000c101d04 */
[----:B0-----:R0:W2:Y:S01]  /*3250*/  LDG.E.128 R120, [R142.64] ;  /* 0x000000048e787981 */ /* 0x0010a2000c1e1d00 */
[-CC-:B------:R-:W-:Y:S01]  /*3260*/  FFMA.FTZ R192, R192, R201.reuse, R200.reuse ;  /* 0x000000c9c0c07223 */ /* 0x180fe200000100c8 */
[----:B------:R-:W-:Y:S01]  /*3270*/  HFMA2.MMA R173, -RZ, RZ, 0, 0 ;  /* 0x00000000ffad7435 */ /* 0x000fe200000001ff */
[-C--:B------:R-:W-:Y:S01]  /*3280*/  FFMA.FTZ R194, R194, R201.reuse, R200 ;  /* 0x000000c9c2c27223 */ /* 0x080fe200000100c8 */
[----:B------:R-:W-:Y:S01]  /*3290*/  @P6 PRMT R124, RZ, 0x5410, R126 ;  /* 0x00005410ff7c6816 */ /* 0x000fe2000000007e */
[----:B------:R-:W-:Y:S01]  /*32a0*/  FADD.FTZ R193, R193, -R192 ;  /* 0x800000c0c1c17221 */ /* 0x000fe20000010000 */
[----:B------:R-:W-:Y:S01]  /*32b0*/  @P1 PRMT R125, RZ, 0x5410, R108 ;  /* 0x00005410ff7d1816 */ /* 0x000fe2000000006c */
[-CC-:B------:R-:W-:Y:S01]  /*32c0*/  FFMA.FTZ R196, R196, R201.reuse, R200.reuse ;  /* 0x000000c9c4c47223 */ /* 0x180fe200000100c8 */
[--C-:B------:R-:W-:Y:S01]  /*32d0*/  @P1 PRMT R192, RZ, 0x5410, R109.reuse ;  /* 0x00005410ffc01816 */ /* 0x100fe2000000006d */
[----:B------:R-:W-:Y:S01]  /*32e0*/  FFMA.FTZ R198, R198, R201, R200 ;  /* 0x000000c9c6c67223 */ /* 0x000fe200000100c8 */
[----:B0-----:R-:W-:Y:S01]  /*32f0*/  @P1 PRMT R142, RZ, 0x7610, R108 ;  /* 0x00007610ff8e1816 */ /* 0x001fe2000000006c */
[----:B------:R-:W-:Y:S01]  /*3300*/  FADD.FTZ R143, R195, -R194 ;  /* 0x800000c2c38f7221 */ /* 0x000fe20000010000 */
[----:B------:R-:W-:Y:S01]  /*3310*/  @P3 PRMT R195, RZ, 0x7610, R126 ;  /* 0x00007610ffc33816 */ /* 0x000fe2000000007e */
[----:B------:R-:W-:Y:S01]  /*3320*/  @P6 FMUL.FTZ R173, R207, R124 ;  /* 0x0000007ccfad6220 */ /* 0x000fe20000410000 */
[----:B------:R-:W-:Y:S01]  /*3330*/  HFMA2.MMA R194, -RZ, RZ, 0, 0 ;  /* 0x00000000ffc27435 */ /* 0x000fe200000001ff */
[C---:B------:R-:W-:Y:S01]  /*3340*/  FMUL.FTZ R124, R184.reuse, R193 ;  /* 0x000000c1b87c7220 */ /* 0x040fe20000410000 */
[----:B------:R-:W-:Y:S01]  /*3350*/  @P1 PRMT R193, RZ, 0x7610, R109 ;  /* 0x00007610ffc11816 */ /* 0x000fe2000000006d */
[----:B------:R-:W-:Y:S01]  /*3360*/  FMUL.FTZ R143, R184, R143 ;  /* 0x0000008fb88f7220 */ /* 0x000fe20000410000 */
[----:B------:R-:W-:Y:S01]  /*3370*/  MOV R208, R166 ;  /* 0x000000a600d07202 */ /* 0x000fe20000000f00 */
[----:B------:R-:W-:Y:S01]  /*3380*/  FADD.FTZ R197, R197, -R196 ;  /* 0x800000c4c5c57221 */ /* 0x000fe20000010000 */
[----:B------:R-:W-:Y:S01]  /*3390*/  @P4 PRMT R196, RZ, 0x7610, R127 ;  /* 0x00007610ffc44816 */ /* 0x000fe2000000007f */
[----:B------:R-:W-:Y:S01]  /*33a0*/  FADD.FTZ R199, R199, -R198 ;  /* 0x800000c6c7c77221 */ /* 0x000fe20000010000 */
[----:B------:R-:W-:Y:S01]  /*33b0*/  LOP3.LUT P6, RZ, R208, 0xff, RZ, 0xc0, !PT ;  /* 0x000000ffd0ff7812 */ /* 0x000fe200078cc0ff */
[----:B------:R-:W-:Y:S01]  /*33c0*/  @P1 FADD.FTZ R124, R124, R125 ;  /* 0x0000007d7c7c1221 */ /* 0x000fe20000010000 */
[----:B------:R-:W-:Y:S01]  /*33d0*/  @P5 PRMT R126, RZ, 0x5410, R127 ;  /* 0x00005410ff7e5816 */ /* 0x000fe2000000007f */
[----:B------:R-:W-:-:S02]  /*33e0*/  @P1 FADD.FTZ R143, R143, R142 ;  /* 0x0000008e8f8f1221 */ /* 0x000fc40000010000 */
[C---:B------:R-:W-:Y:S02]  /*33f0*/  FMUL.FTZ R125, R184.reuse, R197 ;  /* 0x000000c5b87d7220 */ /* 0x040fe40000410000 */
[----:B------:R-:W-:Y:S02]  /*3400*/  FMUL.FTZ R142, R184, R199 ;  /* 0x000000c7b88e7220 */ /* 0x000fe40000410000 */
[----:B------:R-:W-:Y:S02]  /*3410*/  @P1 FADD.FTZ R125, R125, R192 ;  /* 0x000000c07d7d1221 */ /* 0x000fe40000010000 */
[----:B------:R-:W-:Y:S02]  /*3420*/  @P1 FADD.FTZ R142, R142, R193 ;  /* 0x000000c18e8e1221 */ /* 0x000fe40000010000 */
[----:B------:R-:W-:Y:S01]  /*3430*/  CS2R R192, SRZ ;  /* 0x0000000000c07805 */ /* 0x000fe2000001ff00 */
[----:B------:R-:W-:Y:S01]  /*3440*/  @P4 FMUL.FTZ R194, R191, R196 ;  /* 0x000000c4bfc24220 */ /* 0x000fe20000410000 */
[----:B------:R-:W-:Y:S01]  /*3450*/  LOP3.LUT P4, RZ, R166, 0xff0000, RZ, 0xc0, !PT ;  /* 0x00ff0000a6ff7812 */ /* 0x000fe2000788c0ff */
[----:B------:R-:W-:Y:S01]  /*3460*/  @P3 FMUL.FTZ R192, R206, R195 ;  /* 0x000000c3cec03220 */ /* 0x000fe20000410000 */
[C---:B------:R-:W-:Y:S01]  /*3470*/  LOP3.LUT P3, RZ, R166.reuse, 0xff00, RZ, 0xc0, !PT ;  /* 0x0000ff00a6ff7812 */ /* 0x040fe2000786c0ff */
[----:B------:R-:W-:Y:S01]  /*3480*/  @P5 FMUL.FTZ R193, R205, R126 ;  /* 0x0000007ecdc15220 */ /* 0x000fe20000410000 */
[----:B------:R-:W-:Y:S01]  /*3490*/  LOP3.LUT P5, RZ, R166, 0xff000000, RZ, 0xc0, !PT ;  /* 0xff000000a6ff7812 */ /* 0x000fe200078ac0ff */
[-C--:B------:R-:W-:Y:S01]  /*34a0*/  FMUL.FTZ R126, R143, R183.reuse ;  /* 0x000000b78f7e7220 */ /* 0x080fe20000410000 */
[----:B------:R-:W-:Y:S01]  /*34b0*/  HFMA2.MMA R166, -RZ, RZ, 0, 0 ;  /* 0x00000000ffa67435 */ /* 0x000fe200000001ff */
[-C--:B------:R-:W-:Y:S01]  /*34c0*/  FMUL.FTZ R127, R124, R183.reuse ;  /* 0x000000b77c7f7220 */ /* 0x080fe20000410000 */
[----:B------:R-:W-:Y:S01]  /*34d0*/  MOV R191, RZ ;  /* 0x000000ff00bf7202 */ /* 0x000fe20000000f00 */
[----:B------:R-:W-:Y:S01]  /*34e0*/  FMUL.FTZ R205, R125, R183 ;  /* 0x000000b77dcd7220 */ /* 0x000fe20000410000 */
[----:B------:R-:W-:Y:S01]  /*34f0*/  @P0 F2FP.BF16.PACK_AB R143, RZ, R143 ;  /* 0x0000008fff8f023e */ /* 0x000fe200000010ff */
[----:B------:R-:W-:-:S02]  /*3500*/  FMUL.FTZ R126, R126, c[0x0][0x1e8] ;  /* 0x00007a007e7e7a20 */ /* 0x000fc40000410000 */
[----:B------:R-:W-:Y:S02]  /*3510*/  FMUL.FTZ R127, R127, c[0x0][0x1e8] ;  /* 0x00007a007f7f7a20 */ /* 0x000fe40000410000 */
[----:B------:R-:W-:Y:S02]  /*3520*/  FMUL.FTZ R205, R205, c[0x0][0x1e8] ;  /* 0x00007a00cdcd7a20 */ /* 0x000fe40000410000 */
[-CC-:B------:R-:W-:Y:S02]  /*3530*/  FFMA.FTZ R146, R146, R201.reuse, R200.reuse ;  /* 0x000000c992927223 */ /* 0x180fe400000100c8 */
[----:B------:R-:W-:Y:S02]  /*3540*/  FFMA.FTZ R148, R148, R201, R200 ;  /* 0x000000c994947223 */ /* 0x000fe400000100c8 */
[----:B------:R-:W-:Y:S02]  /*3550*/  FMUL.FTZ R197, R48, R127 ;  /* 0x0000007f30c57220 */ /* 0x000fe40000410000 */
[----:B------:R-:W-:Y:S01]  /*3560*/  FADD.FTZ R147, R147, -R146 ;  /* 0x8000009293937221 */ /* 0x000fe20000010000 */
[----:B------:R-:W-:Y:S01]  /*3570*/  @P1 PRMT R146, RZ, 0x7610, R110 ;  /* 0x00007610ff921816 */ /* 0x000fe2000000006e */
[----:B------:R-:W-:Y:S01]  /*3580*/  FADD.FTZ R149, R149, -R148 ;  /* 0x8000009495957221 */ /* 0x000fe20000010000 */
[----:B------:R-:W-:Y:S01]  /*3590*/  FSEL R197, R197, RZ, P6 ;  /* 0x000000ffc5c57208 */ /* 0x000fe20003000000 */
[----:B------:R-:W-:-:S02]  /*35a0*/  FFMA.FTZ R150, R150, R201, R200 ;  /* 0x000000c996967223 */ /* 0x000fc400000100c8 */
[----:B------:R-:W-:Y:S02]  /*35b0*/  FFMA.FTZ R188, R188, R201, R200 ;  /* 0x000000c9bcbc7223 */ /* 0x000fe400000100c8 */
[----:B------:R-:W-:Y:S01]  /*35c0*/  FADD.FTZ R151, R151, -R150 ;  /* 0x8000009697977221 */ /* 0x000fe20000010000 */
[----:B------:R-:W-:Y:S01]  /*35d0*/  @P0 F2FP.BF16.PACK_AB R150, RZ, R124 ;  /* 0x0000007cff96023e */ /* 0x000fe200000010ff */
[----:B------:R-:W-:Y:S01]  /*35e0*/  FADD.FTZ R189, R189, -R188 ;  /* 0x800000bcbdbd7221 */ /* 0x000fe20000010000 */
[----:B------:R-:W-:Y:S02]  /*35f0*/  @P0 F2FP.BF16.PACK_AB R188, RZ, R125 ;  /* 0x0000007dffbc023e */ /* 0x000fe400000010ff */
[----:B------:R-:W-:Y:S02]  /*3600*/  @P0 PRMT R116, R150, 0x7610, R116 ;  /* 0x0000761096740816 */ /* 0x000fe40000000074 */
[----:B------:R-:W-:Y:S02]  /*3610*/  @P0 PRMT R117, R188, 0x7610, R117 ;  /* 0x00007610bc750816 */ /* 0x000fe40000000075 */
[----:B------:R-:W-:Y:S01]  /*3620*/  IADD3 R150, R187, 0x300, RZ ;  /* 0x00000300bb967810 */ /* 0x000fe20007ffe0ff */
[----:B------:R-:W-:Y:S01]  /*3630*/  @P0 IMAD.WIDE.U32 R186, R186, R230, c[0x0][0x258] ;  /* 0x00009600baba0625 */ /* 0x000fe200078e00e6 */
[----:B------:R-:W-:-:S03]  /*3640*/  @P0 PRMT R116, R116, 0x5410, R143 ;  /* 0x0000541074740816 */ /* 0x000fc6000000008f */
[-CC-:B------:R-:W-:Y:S02]  /*3650*/  FFMA.FTZ R128, R128, R201.reuse, R200.reuse ;  /* 0x000000c980807223 */ /* 0x180fe400000100c8 */
[-CC-:B------:R-:W-:Y:S02]  /*3660*/  FFMA.FTZ R130, R130, R201.reuse, R200.reuse ;  /* 0x000000c982827223 */ /* 0x180fe400000100c8 */
[-CC-:B------:R-:W-:Y:S02]  /*3670*/  FFMA.FTZ R132, R132, R201.reuse, R200.reuse ;  /* 0x000000c984847223 */ /* 0x180fe400000100c8 */
[-CC-:B------:R-:W-:Y:S02]  /*3680*/  FFMA.FTZ R134, R134, R201.reuse, R200.reuse ;  /* 0x000000c986867223 */ /* 0x180fe400000100c8 */
[-CC-:B------:R-:W-:Y:S02]  /*3690*/  FFMA.FTZ R136, R136, R201.reuse, R200.reuse ;  /* 0x000000c988887223 */ /* 0x180fe400000100c8 */
[----:B------:R-:W-:-:S02]  /*36a0*/  FFMA.FTZ R138, R138, R201, R200 ;  /* 0x000000c98a8a7223 */ /* 0x000fc400000100c8 */
[-CC-:B------:R-:W-:Y:S02]  /*36b0*/  FFMA.FTZ R140, R140, R201.reuse, R200.reuse ;  /* 0x000000c98c8c7223 */ /* 0x180fe400000100c8 */
[----:B------:R-:W-:Y:S02]  /*36c0*/  FFMA.FTZ R144, R144, R201, R200 ;  /* 0x000000c990907223 */ /* 0x000fe400000100c8 */
[----:B------:R-:W3:Y:S04]  /*36d0*/  LDL.LU R201, [R1] ;  /* 0x0000000001c97983 */ /* 0x000ee80000300800 */
[----:B------:R-:W4:Y:S01]  /*36e0*/  LDL.LU R200, [R1+0x8] ;  /* 0x0000080001c87983 */ /* 0x000f220000300800 */
[----:B------:R-:W-:Y:S02]  /*36f0*/  FADD.FTZ R135, R135, -R134 ;  /* 0x8000008687877221 */ /* 0x000fe40000010000 */
[----:B------:R-:W-:-:S02]  /*3700*/  FADD.FTZ R131, R131, -R130 ;  /* 0x8000008283837221 */ /* 0x000fc40000010000 */
[----:B------:R-:W-:Y:S02]  /*3710*/  FADD.FTZ R137, R137, -R136 ;  /* 0x8000008889897221 */ /* 0x000fe40000010000 */
[----:B------:R-:W-:Y:S02]  /*3720*/  FADD.FTZ R141, R141, -R140 ;  /* 0x8000008c8d8d7221 */ /* 0x000fe40000010000 */
[C---:B------:R-:W-:Y:S01]  /*3730*/  FMUL.FTZ R136, R184.reuse, R135 ;  /* 0x00000087b8887220 */ /* 0x040fe20000410000 */
[----:B------:R-:W-:Y:S01]  /*3740*/  HFMA2.MMA R135, -RZ, RZ, 0, 0 ;  /* 0x00000000ff877435 */ /* 0x000fe200000001ff */
[----:B------:R-:W-:Y:S01]  /*3750*/  FMUL.FTZ R140, R184, R131 ;  /* 0x00000083b88c7220 */ /* 0x000fe20000410000 */
[----:B------:R-:W-:Y:S01]  /*3760*/  HFMA2.MMA R131, -RZ, RZ, 0, 0 ;  /* 0x00000000ff837435 */ /* 0x000fe200000001ff */
[----:B------:R-:W-:Y:S02]  /*3770*/  FADD.FTZ R133, R133, -R132 ;  /* 0x8000008485857221 */ /* 0x000fe40000010000 */
[----:B------:R-:W-:-:S02]  /*3780*/  FADD.FTZ R139, R139, -R138 ;  /* 0x8000008a8b8b7221 */ /* 0x000fc40000010000 */
[----:B------:R-:W-:Y:S01]  /*3790*/  FMUL.FTZ R138, R184, R133 ;  /* 0x00000085b88a7220 */ /* 0x000fe20000410000 */
[----:B------:R-:W-:Y:S01]  /*37a0*/  MOV R133, RZ ;  /* 0x000000ff00857202 */ /* 0x000fe20000000f00 */
[----:B------:R-:W-:Y:S01]  /*37b0*/  FADD.FTZ R145, R145, -R144 ;  /* 0x8000009091917221 */ /* 0x000fe20000010000 */
[--C-:B--2---:R-:W-:Y:S02]  /*37c0*/  @P3 PRMT R195, RZ, 0x7610, R120.reuse ;  /* 0x00007610ffc33816 */ /* 0x104fe40000000078 */
[----:B------:R-:W-:Y:S01]  /*37d0*/  @P6 PRMT R196, RZ, 0x5410, R120 ;  /* 0x00005410ffc46816 */ /* 0x000fe20000000078 */
[----:B------:R-:W-:Y:S01]  /*37e0*/  FMUL.FTZ R120, R142, R183 ;  /* 0x000000b78e787220 */ /* 0x000fe20000410000 */
[--C-:B------:R-:W-:Y:S01]  /*37f0*/  @P4 PRMT R198, RZ, 0x5410, R121.reuse ;  /* 0x00005410ffc64816 */ /* 0x100fe20000000079 */
[----:B------:R-:W-:Y:S01]  /*3800*/  @P3 FMUL.FTZ R166, R126, R195 ;  /* 0x000000c37ea63220 */ /* 0x000fe20000410000 */
[----:B------:R-:W-:Y:S01]  /*3810*/  MOV R195, RZ ;  /* 0x000000ff00c37202 */ /* 0x000fe20000000f00 */
[----:B------:R-:W-:Y:S01]  /*3820*/  @P6 FMUL.FTZ R191, R127, R196 ;  /* 0x000000c47fbf6220 */ /* 0x000fe20000410000 */
[----:B------:R-:W-:Y:S01]  /*3830*/  HFMA2.MMA R196, -RZ, RZ, 0, 0 ;  /* 0x00000000ffc47435 */ /* 0x000fe200000001ff */
[----:B------:R-:W-:Y:S01]  /*3840*/  @P4 FMUL.FTZ R195, R205, R198 ;  /* 0x000000c6cdc34220 */ /* 0x000fe20000410000 */
[----:B------:R-:W-:Y:S01]  /*3850*/  @P5 PRMT R121, RZ, 0x7610, R121 ;  /* 0x00007610ff795816 */ /* 0x000fe20000000079 */
[----:B------:R-:W-:Y:S01]  /*3860*/  FMUL.FTZ R198, R49, R126 ;  /* 0x0000007e31c67220 */ /* 0x000fe20000410000 */
[----:B------:R-:W-:Y:S01]  /*3870*/  LOP3.LUT P6, RZ, R167, 0xff, RZ, 0xc0, !PT ;  /* 0x000000ffa7ff7812 */ /* 0x000fe200078cc0ff */
[----:B------:R-:W-:Y:S01]  /*3880*/  FMUL.FTZ R120, R120, c[0x0][0x1e8] ;  /* 0x00007a0078787a20 */ /* 0x000fe20000410000 */
[----:B------:R-:W-:Y:S01]  /*3890*/  @P1 PRMT R127, RZ, 0x5410, R110 ;  /* 0x00005410ff7f1816 */ /* 0x000fe2000000006e */
[----:B------:R-:W-:Y:S01]  /*38a0*/  FMUL.FTZ R205, R50, R205 ;  /* 0x000000cd32cd7220 */ /* 0x000fe20000410000 */
[----:B------:R-:W-:Y:S01]  /*38b0*/  FSEL R198, R198, RZ, P3 ;  /* 0x000000ffc6c67208 */ /* 0x000fe20001800000 */
[----:B------:R-:W-:Y:S01]  /*38c0*/  @P5 FMUL.FTZ R196, R120, R121 ;  /* 0x0000007978c45220 */ /* 0x000fe20000410000 */
[----:B------:R-:W-:Y:S01]  /*38d0*/  @P0 F2FP.BF16.PACK_AB R142, RZ, R142 ;  /* 0x0000008eff8e023e */ /* 0x000fe200000010ff */
[----:B------:R-:W-:Y:S01]  /*38e0*/  FMUL.FTZ R199, R51, R120 ;  /* 0x0000007833c77220 */ /* 0x000fe20000410000 */
[----:B------:R-:W-:Y:S01]  /*38f0*/  LEA R120, P3, R190, c[0x0][0x248], 0x4 ;  /* 0x00009200be787a11 */ /* 0x000fe200078620ff */
[----:B------:R-:W-:Y:S01]  /*3900*/  FMUL.FTZ R126, R184, R147 ;  /* 0x00000093b87e7220 */ /* 0x000fe20000410000 */
[----:B------:R-:W-:-:S02]  /*3910*/  FSEL R205, R205, RZ, P4 ;  /* 0x000000ffcdcd7208 */ /* 0x000fc40002000000 */
[----:B------:R-:W-:Y:S01]  /*3920*/  FSEL R199, R199, RZ, P5 ;  /* 0x000000ffc7c77208 */ /* 0x000fe20002800000 */
[----:B------:R-:W-:Y:S01]  /*3930*/  @P1 FADD.FTZ R126, R126, R127 ;  /* 0x0000007f7e7e1221 */ /* 0x000fe20000010000 */
[----:B------:R-:W-:Y:S01]  /*3940*/  LEA.HI.X R121, R190, c[0x0][0x24c], RZ, 0x4, P3 ;  /* 0x00009300be797a11 */ /* 0x000fe200018f24ff */
[C---:B------:R-:W-:Y:S01]  /*3950*/  FMUL.FTZ R190, R184.reuse, R151 ;  /* 0x00000097b8be7220 */ /* 0x040fe20000410000 */
[C---:B------:R-:W-:Y:S01]  /*3960*/  LOP3.LUT P4, RZ, R167.reuse, 0xff00, RZ, 0xc0, !PT ;  /* 0x0000ff00a7ff7812 */ /* 0x040fe2000788c0ff */
[C---:B------:R-:W-:Y:S01]  /*3970*/  FMUL.FTZ R151, R184.reuse, R189 ;  /* 0x000000bdb8977220 */ /* 0x040fe20000410000 */
[C---:B------:R-:W-:Y:S02]  /*3980*/  LOP3.LUT P5, RZ, R167.reuse, 0xff0000, RZ, 0xc0, !PT ;  /* 0x00ff0000a7ff7812 */ /* 0x040fe400078ac0ff */
[----:B------:R-:W-:Y:S01]  /*3990*/  LOP3.LUT P3, RZ, R167, 0xff000000, RZ, 0xc0, !PT ;  /* 0xff000000a7ff7812 */ /* 0x000fe2000786c0ff */
[----:B------:R-:W-:Y:S01]  /*39a0*/  FMUL.FTZ R167, R184, R149 ;  /* 0x00000095b8a77220 */ /* 0x000fe20000410000 */
[----:B------:R-:W-:-:S02]  /*39b0*/  @P1 PRMT R127, RZ, 0x5410, R111 ;  /* 0x00005410ff7f1816 */ /* 0x000fc4000000006f */
[----:B------:R-:W-:Y:S01]  /*39c0*/  @P0 F2FP.BF16.PACK_AB R189, RZ, R126 ;  /* 0x0000007effbd023e */ /* 0x000fe200000010ff */
[----:B------:R-:W-:Y:S01]  /*39d0*/  @P1 FADD.FTZ R167, R167, R146 ;  /* 0x00000092a7a71221 */ /* 0x000fe20000010000 */
[----:B------:R-:W-:Y:S01]  /*39e0*/  @P1 PRMT R146, RZ, 0x7610, R111 ;  /* 0x00007610ff921816 */ /* 0x000fe2000000006f */
[----:B------:R-:W-:Y:S01]  /*39f0*/  @P1 FADD.FTZ R190, R190, R127 ;  /* 0x0000007fbebe1221 */ /* 0x000fe20000010000 */
[----:B------:R-:W-:Y:S01]  /*3a00*/  @P0 PRMT R118, R189, 0x7610, R118 ;  /* 0x00007610bd760816 */ /* 0x000fe20000000076 */
[----:B------:R-:W-:Y:S01]  /*3a10*/  FMUL.FTZ R149, R167, R183 ;  /* 0x000000b7a7957220 */ /* 0x000fe20000410000 */
[----:B------:R-:W-:Y:S01]  /*3a20*/  @P0 F2FP.BF16.PACK_AB R167, RZ, R167 ;  /* 0x000000a7ffa7023e */ /* 0x000fe200000010ff */
[----:B------:R-:W-:Y:S01]  /*3a30*/  @P1 FADD.FTZ R151, R151, R146 ;  /* 0x0000009297971221 */ /* 0x000fe20000010000 */
[----:B------:R-:W-:Y:S01]  /*3a40*/  @P0 PRMT R117, R117, 0x5410, R142 ;  /* 0x0000541075750816 */ /* 0x000fe2000000008e */
[-C--:B------:R-:W-:Y:S01]  /*3a50*/  FMUL.FTZ R146, R126, R183.reuse ;  /* 0x000000b77e927220 */ /* 0x080fe20000410000 */
[----:B------:R-:W-:Y:S01]  /*3a60*/  @P0 PRMT R118, R118, 0x5410, R167 ;  /* 0x0000541076760816 */ /* 0x000fe200000000a7 */
[-C--:B------:R-:W-:Y:S01]  /*3a70*/  FMUL.FTZ R147, R190, R183.reuse ;  /* 0x000000b7be937220 */ /* 0x080fe20000410000 */
[----:B------:R-:W-:Y:S01]  /*3a80*/  @P0 F2FP.BF16.PACK_AB R190, RZ, R190 ;  /* 0x000000beffbe023e */ /* 0x000fe200000010ff */
[----:B------:R-:W-:Y:S01]  /*3a90*/  FMUL.FTZ R148, R151, R183 ;  /* 0x000000b797947220 */ /* 0x000fe20000410000 */
[----:B------:R-:W-:Y:S01]  /*3aa0*/  @P0 F2FP.BF16.PACK_AB R151, RZ, R151 ;  /* 0x00000097ff97023e */ /* 0x000fe200000010ff */
[----:B------:R-:W-:Y:S01]  /*3ab0*/  FMUL.FTZ R146, R146, c[0x0][0x1e8] ;  /* 0x00007a0092927a20 */ /* 0x000fe20000410000 */
[----:B------:R-:W-:Y:S01]  /*3ac0*/  @P0 PRMT R119, R190, 0x7610, R119 ;  /* 0x00007610be770816 */ /* 0x000fe20000000077 */
[----:B------:R-:W-:-:S02]  /*3ad0*/  FMUL.FTZ R147, R147, c[0x0][0x1e8] ;  /* 0x00007a0093937a20 */ /* 0x000fc40000410000 */
[----:B------:R-:W-:Y:S01]  /*3ae0*/  FMUL.FTZ R148, R148, c[0x0][0x1e8] ;  /* 0x00007a0094947a20 */ /* 0x000fe20000410000 */
[----:B------:R-:W-:Y:S01]  /*3af0*/  @P0 PRMT R119, R119, 0x5410, R151 ;  /* 0x0000541077770816 */ /* 0x000fe20000000097 */
[----:B------:R-:W-:Y:S02]  /*3b00*/  FMUL.FTZ R149, R149, c[0x0][0x1e8] ;  /* 0x00007a0095957a20 */ /* 0x000fe40000410000 */
[----:B------:R-:W-:Y:S02]  /*3b10*/  FMUL.FTZ R126, R44, R146 ;  /* 0x000000922c7e7220 */ /* 0x000fe40000410000 */
[----:B------:R-:W-:Y:S01]  /*3b20*/  FMUL.FTZ R127, R46, R147 ;  /* 0x000000932e7f7220 */ /* 0x000fe20000410000 */
[----:B------:R-:W-:Y:S01]  /*3b30*/  @P0 STG.E.128 [R186.64], R116 ;  /* 0x00000074ba000986 */ /* 0x000fe2000c101d04 */
[----:B------:R-:W-:Y:S01]  /*3b40*/  FMUL.FTZ R125, R47, R148 ;  /* 0x000000942f7d7220 */ /* 0x000fe20000410000 */
[----:B------:R-:W-:Y:S01]  /*3b50*/  FSEL R126, R126, RZ, P6 ;  /* 0x000000ff7e7e7208 */ /* 0x000fe20003000000 */
[----:B------:R-:W-:Y:S01]  /*3b60*/  FMUL.FTZ R124, R45, R149 ;  /* 0x000000952d7c7220 */ /* 0x000fe20000410000 */
[----:B------:R-:W-:Y:S01]  /*3b70*/  FSEL R127, R127, RZ, P5 ;  /* 0x000000ff7f7f7208 */ /* 0x000fe20002800000 */
[----:B------:R-:W-:Y:S01]  /*3b80*/  IMAD.WIDE.U32 R142, R150, R230, c[0x0][0x170] ;  /* 0x00005c00968e7625 */ /* 0x000fe200078e00e6 */
[----:B------:R-:W-:-:S02]  /*3b90*/  FSEL R125, R125, RZ, P3 ;  /* 0x000000ff7d7d7208 */ /* 0x000fc40001800000 */
[----:B------:R-:W-:Y:S02]  /*3ba0*/  FSEL R124, R124, RZ, P4 ;  /* 0x000000ff7c7c7208 */ /* 0x000fe40002000000 */
[----:B------:R-:W-:Y:S02]  /*3bb0*/  F2FP.BF16.PACK_AB R127, R125, R127 ;  /* 0x0000007f7d7f723e */ /* 0x000fe400000010ff */
[----:B------:R-:W-:Y:S02]  /*3bc0*/  F2FP.BF16.PACK_AB R126, R124, R126 ;  /* 0x0000007e7c7e723e */ /* 0x000fe400000010ff */
[----:B------:R-:W-:Y:S02]  /*3bd0*/  F2FP.BF16.PACK_AB R125, R199, R205 ;  /* 0x000000cdc77d723e */ /* 0x000fe400000010ff */
[----:B------:R-:W-:Y:S01]  /*3be0*/  F2FP.BF16.PACK_AB R124, R198, R197 ;  /* 0x000000c5c67c723e */ /* 0x000fe200000010ff */
[----:B------:R-:W2:Y:S04]  /*3bf0*/  LDL.LU R199, [R1+0x4] ;  /* 0x0000040001c77983 */ /* 0x000ea80000300800 */
[----:B------:R0:W-:Y:S04]  /*3c00*/  STG.E.128 [R120.64], R124 ;  /* 0x0000007c78007986 */ /* 0x0001e8000c101d04 */
[----:B------:R-:W2:Y:S04]  /*3c10*/  LDL.LU R198, [R1+0x10] ;  /* 0x0000100001c67983 */ /* 0x000ea80000300800 */
[----:B------:R-:W2:Y:S04]  /*3c20*/  LDL.LU R197, [R1+0xc] ;  /* 0x00000c0001c57983 */ /* 0x000ea80000300800 */
[----:B------:R-:W2:Y:S04]  /*3c30*/  LDL.LU R190, [R1+0x18] ;  /* 0x0000180001be7983 */ /* 0x000ea80000300800 */
[----:B------:R-:W2:Y:S04]  /*3c40*/  LDL.LU R189, [R1+0x14] ;  /* 0x0000140001bd7983 */ /* 0x000ea80000300800 */
[----:B0-----:R0:W2:Y:S01]  /*3c50*/  LDG.E.128 R124, [R142.64] ;  /* 0x000000048e7c7981 */ /* 0x0010a2000c1e1d00 */
[----:B------:R-:W-:Y:S01]  /*3c60*/  @P6 PRMT R121, RZ, 0x5410, R122 ;  /* 0x00005410ff796816 */ /* 0x000fe2000000007a */
[----:B------:R-:W-:Y:S01]  /*3c70*/  FADD.FTZ R129, R129, -R128 ;  /* 0x8000008081817221 */ /* 0x000fe20000010000 */
[----:B------:R-:W-:Y:S01]  /*3c80*/  MOV R167, R162 ;  /* 0x000000a200a77202 */ /* 0x000fe20000000f00 */
[----:B------:R-:W2:Y:S01]  /*3c90*/  LDL.LU R188, [R1+0x20] ;  /* 0x0000200001bc7983 */ /* 0x000ea20000300800 */
[----:B------:R-:W-:Y:S01]  /*3ca0*/  @P4 PRMT R122, RZ, 0x7610, R122 ;  /* 0x00007610ff7a4816 */ /* 0x000fe2000000007a */
[----:B------:R-:W-:Y:S01]  /*3cb0*/  FMUL.FTZ R128, R184, R129 ;  /* 0x00000081b8807220 */ /* 0x000fe20000410000 */
[--C-:B------:R-:W-:Y:S01]  /*3cc0*/  @P5 PRMT R120, RZ, 0x5410, R123.reuse ;  /* 0x00005410ff785816 */ /* 0x100fe2000000007b */
[----:B------:R-:W2:Y:S01]  /*3cd0*/  LDL.LU R187, [R1+0x1c] ;  /* 0x00001c0001bb7983 */ /* 0x000ea20000300800 */
[----:B------:R-:W-:Y:S01]  /*3ce0*/  @P3 PRMT R123, RZ, 0x7610, R123 ;  /* 0x00007610ff7b3816 */ /* 0x000fe2000000007b */
[----:B------:R-:W-:Y:S01]  /*3cf0*/  @P4 FMUL.FTZ R135, R149, R122 ;  /* 0x0000007a95874220 */ /* 0x000fe20000410000 */
[----:B------:R-:W-:Y:S01]  /*3d00*/  MOV R151, RZ ;  /* 0x000000ff00977202 */ /* 0x000fe20000000f00 */
[----:B------:R-:W-:Y:S01]  /*3d10*/  @P6 FMUL.FTZ R151, R146, R121 ;  /* 0x0000007992976220 */ /* 0x000fe20000410000 */
[----:B------:R-:W-:Y:S01]  /*3d20*/  LOP3.LUT P6, RZ, R167, 0xff, RZ, 0xc0, !PT ;  /* 0x000000ffa7ff7812 */ /* 0x000fe200078cc0ff */
[----:B------:R-:W2:Y:S01]  /*3d30*/  LDL.LU R186, [R1+0x28] ;  /* 0x0000280001ba7983 */ /* 0x000ea20000300800 */
[----:B------:R-:W-:Y:S01]  /*3d40*/  @P3 FMUL.FTZ R131, R148, R123 ;  /* 0x0000007b94833220 */ /* 0x000fe20000410000 */
[----:B------:R-:W-:Y:S01]  /*3d50*/  @P1 PRMT R121, RZ, 0x5410, R112 ;  /* 0x00005410ff791816 */ /* 0x000fe20000000070 */
[----:B------:R-:W-:Y:S01]  /*3d60*/  @P5 FMUL.FTZ R133, R147, R120 ;  /* 0x0000007893855220 */ /* 0x000fe20000410000 */
[----:B------:R-:W2:Y:S01]  /*3d70*/  LDL.LU R167, [R1+0x24] ;  /* 0x0000240001a77983 */ /* 0x000ea20000300800 */
[----:B------:R-:W-:-:S02]  /*3d80*/  FMUL.FTZ R134, R184, R137 ;  /* 0x00000089b8867220 */ /* 0x000fc40000410000 */
[----:B------:R-:W-:Y:S01]  /*3d90*/  @P1 FADD.FTZ R128, R128, R121 ;  /* 0x0000007980801221 */ /* 0x000fe20000010000 */
[----:B------:R-:W2:Y:S01]  /*3da0*/  LDL.LU R149, [R1+0x30] ;  /* 0x0000300001957983 */ /* 0x000ea20000300800 */
[----:B------:R-:W-:Y:S01]  /*3db0*/  @P1 PRMT R121, RZ, 0x7610, R112 ;  /* 0x00007610ff791816 */ /* 0x000fe20000000070 */
[C---:B------:R-:W-:Y:S02]  /*3dc0*/  FMUL.FTZ R130, R184.reuse, R139 ;  /* 0x0000008bb8827220 */ /* 0x040fe40000410000 */
[----:B------:R-:W2:Y:S01]  /*3dd0*/  LDL.LU R148, [R1+0x2c] ;  /* 0x00002c0001947983 */ /* 0x000ea20000300800 */
[----:B------:R-:W-:Y:S01]  /*3de0*/  FMUL.FTZ R132, R184, R141 ;  /* 0x0000008db8847220 */ /* 0x000fe20000410000 */
[----:B------:R-:W-:Y:S01]  /*3df0*/  @P0 F2FP.BF16.PACK_AB R120, RZ, R128 ;  /* 0x00000080ff78023e */ /* 0x000fe200000010ff */
[----:B------:R-:W-:Y:S01]  /*3e00*/  @P1 FADD.FTZ R140, R140, R121 ;  /* 0x000000798c8c1221 */ /* 0x000fe20000010000 */
[----:B------:R-:W2:Y:S01]  /*3e10*/  LDL.LU R147, [R1+0x38] ;  /* 0x0000380001937983 */ /* 0x000ea20000300800 */
[----:B------:R-:W-:Y:S01]  /*3e20*/  @P1 PRMT R121, RZ, 0x5410, R113 ;  /* 0x00005410ff791816 */ /* 0x000fe20000000071 */
[----:B------:R-:W-:Y:S01]  /*3e30*/  FMUL.FTZ R184, R184, R145 ;  /* 0x00000091b8b87220 */ /* 0x000fe20000410000 */
[----:B------:R-:W-:Y:S01]  /*3e40*/  @P0 PRMT R116, R120, 0x7610, R116 ;  /* 0x0000761078740816 */ /* 0x000fe20000000074 */
[----:B------:R-:W2:Y:S02]  /*3e50*/  LDL.LU R146, [R1+0x34] ;  /* 0x0000340001927983 */ /* 0x000ea40000300800 */
[----:B------:R-:W-:Y:S01]  /*3e60*/  @P1 FADD.FTZ R138, R138, R121 ;  /* 0x000000798a8a1221 */ /* 0x000fe20000010000 */
[----:B------:R-:W-:Y:S01]  /*3e70*/  @P1 PRMT R121, RZ, 0x7610, R113 ;  /* 0x00007610ff791816 */ /* 0x000fe20000000071 */
[----:B------:R-:W2:Y:S03]  /*3e80*/  LDL.LU R144, [R1+0x40] ;  /* 0x0000400001907983 */ /* 0x000ea60000300800 */
[----:B------:R-:W-:Y:S01]  /*3e90*/  @P0 F2FP.BF16.PACK_AB R122, RZ, R138 ;  /* 0x0000008aff7a023e */ /* 0x000fe200000010ff */
[----:B0-----:R-:W2:Y:S01]  /*3ea0*/  LDL.LU R142, [R1+0x3c] ;  /* 0x00003c00018e7983 */ /* 0x001ea20000300800 */
[----:B------:R-:W-:Y:S01]  /*3eb0*/  @P1 FADD.FTZ R136, R136, R121 ;  /* 0x0000007988881221 */ /* 0x000fe20000010000 */
[----:B------:R-:W-:-:S02]  /*3ec0*/  @P1 PRMT R121, RZ, 0x5410, R114 ;  /* 0x00005410ff791816 */ /* 0x000fc40000000072 */
[----:B------:R-:W-:Y:S02]  /*3ed0*/  @P0 PRMT R117, R122, 0x7610, R117 ;  /* 0x000076107a750816 */ /* 0x000fe40000000075 */
[----:B------:R-:W-:Y:S01]  /*3ee0*/  @P0 F2FP.BF16.PACK_AB R123, RZ, R136 ;  /* 0x00000088ff7b023e */ /* 0x000fe200000010ff */
[----:B------:R-:W-:Y:S01]  /*3ef0*/  @P1 FADD.FTZ R134, R134, R121 ;  /* 0x0000007986861221 */ /* 0x000fe20000010000 */
[----:B------:R-:W-:-:S04]  /*3f00*/  @P1 PRMT R121, RZ, 0x7610, R114 ;  /* 0x00007610ff791816 */ /* 0x000fc80000000072 */
[----:B------:R-:W-:Y:S01]  /*3f10*/  @P0 F2FP.BF16.PACK_AB R129, RZ, R134 ;  /* 0x00000086ff81023e */ /* 0x000fe200000010ff */
[----:B------:R-:W-:Y:S01]  /*3f20*/  @P1 FADD.FTZ R130, R130, R121 ;  /* 0x0000007982821221 */ /* 0x000fe20000010000 */
[----:B------:R-:W-:Y:S02]  /*3f30*/  @P1 PRMT R121, RZ, 0x5410, R115 ;  /* 0x00005410ff791816 */ /* 0x000fe40000000073 */
[----:B------:R-:W-:Y:S02]  /*3f40*/  @P0 PRMT R118, R129, 0x7610, R118 ;  /* 0x0000761081760816 */ /* 0x000fe40000000076 */
[----:B------:R-:W-:Y:S01]  /*3f50*/  @P0 F2FP.BF16.PACK_AB R137, RZ, R130 ;  /* 0x00000082ff89023e */ /* 0x000fe200000010ff */
[----:B------:R-:W-:Y:S01]  /*3f60*/  @P1 FADD.FTZ R132, R132, R121 ;  /* 0x0000007984841221 */ /* 0x000fe20000010000 */
[----:B------:R-:W-:-:S04]  /*3f70*/  @P1 PRMT R121, RZ, 0x7610, R115 ;  /* 0x00007610ff791816 */ /* 0x000fc80000000073 */
[----:B------:R-:W-:Y:S01]  /*3f80*/  @P0 F2FP.BF16.PACK_AB R139, RZ, R132 ;  /* 0x00000084ff8b023e */ /* 0x000fe200000010ff */
[----:B------:R-:W-:Y:S01]  /*3f90*/  @P1 FADD.FTZ R184, R184, R121 ;  /* 0x00000079b8b81221 */ /* 0x000fe20000010000 */
[----:B------:R-:W-:Y:S02]  /*3fa0*/  LOP3.LUT P1, RZ, R162, 0xff00, RZ, 0xc0, !PT ;  /* 0x0000ff00a2ff7812 */ /* 0x000fe4000782c0ff */
[----:B------:R-:W-:Y:S02]  /*3fb0*/  @P0 F2FP.BF16.PACK_AB R121, RZ, R140 ;  /* 0x0000008cff79023e */ /* 0x000fe400000010ff */
[----:B------:R-:W-:Y:S02]  /*3fc0*/  @P0 F2FP.BF16.PACK_AB R141, RZ, R184 ;  /* 0x000000b8ff8d023e */ /* 0x000fe400000010ff */
[----:B------:R-:W-:Y:S02]  /*3fd0*/  @P0 PRMT R119, R139, 0x7610, R119 ;  /* 0x000076108b770816 */ /* 0x000fe40000000077 */
[----:B------:R-:W-:Y:S01]  /*3fe0*/  @P0 PRMT R116, R116, 0x5410, R121 ;  /* 0x0000541074740816 */ /* 0x000fe20000000079 */
[----:B------:R-:W-:Y:S01]  /*3ff0*/  @P0 IMAD.WIDE.U32 R120, R185, R230, c[0x0][0x258] ;  /* 0x00009600b9780625 */ /* 0x000fe200078e00e6 */
[----:B------:R-:W-:-:S02]  /*4000*/  @P0 PRMT R117, R117, 0x5410, R123 ;  /* 0x0000541075750816 */ /* 0x000fc4000000007b */
[----:B------:R-:W-:Y:S02]  /*4010*/  @P0 PRMT R118, R118, 0x5410, R137 ;  /* 0x0000541076760816 */ /* 0x000fe40000000089 */
[----:B------:R-:W-:Y:S01]  /*4020*/  @P0 PRMT R119, R119, 0x5410, R141 ;  /* 0x0000541077770816 */ /* 0x000fe2000000008d */
[-C--:B------:R-:W-:Y:S02]  /*4030*/  FMUL.FTZ R140, R140, R183.reuse ;  /* 0x000000b78c8c7220 */ /* 0x080fe40000410000 */
[-C--:B------:R-:W-:Y:S01]  /*4040*/  FMUL.FTZ R128, R128, R183.reuse ;  /* 0x000000b780807220 */ /* 0x080fe20000410000 */
[----:B------:R-:W-:Y:S01]  /*4050*/  HFMA2.MMA R139, -RZ, RZ, 0, 0 ;  /* 0x00000000ff8b7435 */ /* 0x000fe200000001ff */
[----:B------:R0:W-:Y:S01]  /*4060*/  @P0 STG.E.128 [R120.64], R116 ;  /* 0x0000007478000986 */ /* 0x0001e2000c101d04 */
[----:B------:R-:W-:Y:S02]  /*4070*/  FMUL.FTZ R140, R140, c[0x0][0x1e8] ;  /* 0x00007a008c8c7a20 */ /* 0x000fe40000410000 */
[----:B------:R-:W-:-:S02]  /*4080*/  FMUL.FTZ R134, R134, R183 ;  /* 0x000000b786867220 */ /* 0x000fc40000410000 */
[----:B------:R-:W-:Y:S02]  /*4090*/  FMUL.FTZ R123, R128, c[0x0][0x1e8] ;  /* 0x00007a00807b7a20 */ /* 0x000fe40000410000 */
[-C--:B------:R-:W-:Y:S02]  /*40a0*/  FMUL.FTZ R132, R132, R183.reuse ;  /* 0x000000b784847220 */ /* 0x080fe40000410000 */
[-C--:B------:R-:W-:Y:S02]  /*40b0*/  FMUL.FTZ R130, R130, R183.reuse ;  /* 0x000000b782827220 */ /* 0x080fe40000410000 */
[----:B------:R-:W-:Y:S02]  /*40c0*/  FMUL.FTZ R138, R138, R183 ;  /* 0x000000b78a8a7220 */ /* 0x000fe40000410000 */
[----:B------:R-:W-:Y:S01]  /*40d0*/  FMUL.FTZ R143, R134, c[0x0][0x1e8] ;  /* 0x00007a00868f7a20 */ /* 0x000fe20000410000 */
[----:B------:R-:W-:Y:S01]  /*40e0*/  MOV R137, RZ ;  /* 0x000000ff00897202 */ /* 0x000fe20000000f00 */
[----:B------:R-:W-:-:S02]  /*40f0*/  FMUL.FTZ R122, R40, R123 ;  /* 0x0000007b287a7220 */ /* 0x000fc40000410000 */
[-C--:B------:R-:W-:Y:S02]  /*4100*/  FMUL.FTZ R136, R136, R183.reuse ;  /* 0x000000b788887220 */ /* 0x080fe40000410000 */
[----:B0-----:R-:W-:Y:S02]  /*4110*/  FMUL.FTZ R121, R41, R140 ;  /* 0x0000008c29797220 */ /* 0x001fe40000410000 */
[----:B------:R-:W-:Y:S01]  /*4120*/  FMUL.FTZ R145, R132, c[0x0][0x1e8] ;  /* 0x00007a0084917a20 */ /* 0x000fe20000410000 */
[----:B------:R-:W-:Y:S01]  /*4130*/  LOP3.LUT P0, RZ, R162, 0xff0000, RZ, 0xc0, !PT ;  /* 0x00ff0000a2ff7812 */ /* 0x000fe2000780c0ff */
[----:B------:R-:W-:Y:S01]  /*4140*/  FMUL.FTZ R183, R184, R183 ;  /* 0x000000b7b8b77220 */ /* 0x000fe20000410000 */
[----:B------:R-:W-:Y:S02]  /*4150*/  LOP3.LUT P4, RZ, R162, 0xff000000, RZ, 0xc0, !PT ;  /* 0xff000000a2ff7812 */ /* 0x000fe4000788c0ff */
[----:B------:R-:W-:Y:S02]  /*4160*/  LOP3.LUT P3, RZ, R163, 0xff, RZ, 0xc0, !PT ;  /* 0x000000ffa3ff7812 */ /* 0x000fe4000786c0ff */
[----:B------:R-:W-:-:S02]  /*4170*/  LEA R128, P5, R150, c[0x0][0x248], 0x4 ;  /* 0x0000920096807a11 */ /* 0x000fc400078a20ff */
[----:B------:R-:W-:Y:S01]  /*4180*/  FSEL R141, R121, RZ, P1 ;  /* 0x000000ff798d7208 */ /* 0x000fe20000800000 */
[----:B------:R-:W-:Y:S01]  /*4190*/  FMUL.FTZ R183, R183, c[0x0][0x1e8] ;  /* 0x00007a00b7b77a20 */ /* 0x000fe20000410000 */
[----:B------:R-:W-:Y:S02]  /*41a0*/  LEA.HI.X R129, R150, c[0x0][0x24c], RZ, 0x4, P5 ;  /* 0x0000930096817a11 */ /* 0x000fe400028f24ff */
[----:B------:R-:W-:Y:S01]  /*41b0*/  LOP3.LUT P5, RZ, R163, 0xff000000, RZ, 0xc0, !PT ;  /* 0xff000000a3ff7812 */ /* 0x000fe200078ac0ff */
[----:B------:R-:W-:Y:S02]  /*41c0*/  FMUL.FTZ R132, R39, R183 ;  /* 0x000000b727847220 */ /* 0x000fe40000410000 */
[----:B---3--:R-:W-:-:S03]  /*41d0*/  FADD.FTZ R201, R193, R201 ;  /* 0x000000c9c1c97221 */ /* 0x008fc60000010000 */
[----:B------:R-:W-:Y:S01]  /*41e0*/  FSEL R132, R132, RZ, P5 ;  /* 0x000000ff84847208 */ /* 0x000fe20002800000 */
[----:B----4-:R-:W-:Y:S01]  /*41f0*/  FADD.FTZ R200, R191, R200 ;  /* 0x000000c8bfc87221 */ /* 0x010fe20000010000 */
[----:B------:R0:W-:Y:S04]  /*4200*/  STL [R1], R201 ;  /* 0x000000c901007387 */ /* 0x0001e80000100800 */
[----:B------:R0:W-:Y:S01]  /*4210*/  STL [R1+0x8], R200 ;  /* 0x000008c801007387 */ /* 0x0001e20000100800 */
[----:B------:R-:W-:Y:S01]  /*4220*/  IADD3 R182, R182, c[0x0][0x160], RZ ;  /* 0x00005800b6b67a10 */ /* 0x000fe20007ffe0ff */
        /* <DEDUP_REMOVED lines=15> */
[----:B--2---:R-:W-:Y:S01]  /*4320*/  FADD.FTZ R199, R166, R199 ;  /* 0x000000c7a6c77221 */ /* 0x004fe20000010000 */
[--C-:B------:R-:W-:Y:S02]  /*4330*/  @P6 PRMT R120, RZ, 0x5410, R124.reuse ;  /* 0x00005410ff786816 */ /* 0x100fe4000000007c */
[----:B------:R-:W-:Y:S01]  /*4340*/  @P1 PRMT R124, RZ, 0x7610, R124 ;  /* 0x00007610ff7c1816 */ /* 0x000fe2000000007c */
[----:B------:R-:W-:Y:S02]  /*4350*/  FADD.FTZ R189, R135, R189 ;  /* 0x000000bd87bd7221 */ /* 0x000fe40000010000 */
[----:B------:R-:W-:Y:S02]  /*4360*/  @P6 FMUL.FTZ R137, R123, R120 ;  /* 0x000000787b896220 */ /* 0x000fe40000410000 */
[----:B------:R-:W-:-:S02]  /*4370*/  @P1 FMUL.FTZ R139, R140, R124 ;  /* 0x0000007c8c8b1220 */ /* 0x000fc40000410000 */
[----:B------:R-:W-:Y:S02]  /*4380*/  FMUL.FTZ R140, R130, c[0x0][0x1e8] ;  /* 0x00007a00828c7a20 */ /* 0x000fe40000410000 */
[----:B------:R-:W-:Y:S02]  /*4390*/  FMUL.FTZ R135, R138, c[0x0][0x1e8] ;  /* 0x00007a008a877a20 */ /* 0x000fe40000410000 */
[----:B------:R-:W-:Y:S01]  /*43a0*/  FMUL.FTZ R123, R36, R143 ;  /* 0x0000008f247b7220 */ /* 0x000fe20000410000 */
[----:B------:R-:W-:Y:S01]  /*43b0*/  FSEL R120, R122, RZ, P6 ;  /* 0x000000ff7a787208 */ /* 0x000fe20003000000 */
[----:B------:R-:W-:Y:S01]  /*43c0*/  FMUL.FTZ R138, R136, c[0x0][0x1e8] ;  /* 0x00007a00888a7a20 */ /* 0x000fe20000410000 */
[C---:B------:R-:W-:Y:S01]  /*43d0*/  LOP3.LUT P1, RZ, R163.reuse, 0xff0000, RZ, 0xc0, !PT ;  /* 0x00ff0000a3ff7812 */ /* 0x040fe2000782c0ff */
[----:B------:R-:W-:Y:S01]  /*43e0*/  FMUL.FTZ R130, R38, R145 ;  /* 0x0000009126827220 */ /* 0x000fe20000410000 */
[----:B------:R-:W-:Y:S01]  /*43f0*/  LOP3.LUT P6, RZ, R163, 0xff00, RZ, 0xc0, !PT ;  /* 0x0000ff00a3ff7812 */ /* 0x000fe200078cc0ff */
[----:B------:R-:W-:-:S02]  /*4400*/  FMUL.FTZ R124, R37, R140 ;  /* 0x0000008c257c7220 */ /* 0x000fc40000410000 */
[----:B------:R-:W-:Y:S01]  /*4410*/  FADD.FTZ R188, R133, R188 ;  /* 0x000000bc85bc7221 */ /* 0x000fe20000010000 */
[----:B------:R-:W-:Y:S01]  /*4420*/  FSEL R133, R123, RZ, P3 ;  /* 0x000000ff7b857208 */ /* 0x000fe20001800000 */
[----:B------:R-:W-:Y:S01]  /*4430*/  FMUL.FTZ R122, R43, R138 ;  /* 0x0000008a2b7a7220 */ /* 0x000fe20000410000 */
[----:B------:R-:W-:Y:S01]  /*4440*/  FSEL R123, R130, RZ, P1 ;  /* 0x000000ff827b7208 */ /* 0x000fe20000800000 */
[----:B------:R-:W-:Y:S01]  /*4450*/  FMUL.FTZ R121, R42, R135 ;  /* 0x000000872a797220 */ /* 0x000fe20000410000 */
[----:B------:R-:W-:Y:S02]  /*4460*/  FSEL R130, R124, RZ, P6 ;  /* 0x000000ff7c827208 */ /* 0x000fe40003000000 */
[----:B------:R-:W-:Y:S02]  /*4470*/  FSEL R124, R122, RZ, P4 ;  /* 0x000000ff7a7c7208 */ /* 0x000fe40002000000 */
[----:B------:R-:W-:Y:S02]  /*4480*/  FSEL R121, R121, RZ, P0 ;  /* 0x000000ff79797208 */ /* 0x000fe40000000000 */
[----:B------:R-:W-:Y:S01]  /*4490*/  F2FP.BF16.PACK_AB R122, R130, R133 ;  /* 0x00000085827a723e */ /* 0x000fe200000010ff */
[----:B------:R-:W-:Y:S01]  /*44a0*/  FADD.FTZ R187, R131, R187 ;  /* 0x000000bb83bb7221 */ /* 0x000fe20000010000 */
[----:B------:R-:W-:-:S02]  /*44b0*/  @P0 PRMT R130, RZ, 0x5410, R125 ;  /* 0x00005410ff820816 */ /* 0x000fc4000000007d */
[----:B------:R-:W-:Y:S01]  /*44c0*/  @P4 PRMT R131, RZ, 0x7610, R125 ;  /* 0x00007610ff834816 */ /* 0x000fe2000000007d */
[----:B------:R-:W-:Y:S01]  /*44d0*/  HFMA2.MMA R125, -RZ, RZ, 0, 0 ;  /* 0x00000000ff7d7435 */ /* 0x000fe200000001ff */
[----:B------:R-:W-:Y:S01]  /*44e0*/  F2FP.BF16.PACK_AB R121, R124, R121 ;  /* 0x000000797c79723e */ /* 0x000fe200000010ff */
[----:B------:R-:W-:Y:S01]  /*44f0*/  FADD.FTZ R198, R195, R198 ;  /* 0x000000c6c3c67221 */ /* 0x000fe20000010000 */
[----:B------:R-:W-:Y:S01]  /*4500*/  F2FP.BF16.PACK_AB R123, R132, R123 ;  /* 0x0000007b847b723e */ /* 0x000fe200000010ff */
[----:B------:R-:W-:Y:S01]  /*4510*/  FADD.FTZ R197, R196, R197 ;  /* 0x000000c5c4c57221 */ /* 0x000fe20000010000 */
[----:B------:R-:W-:Y:S01]  /*4520*/  MOV R124, RZ ;  /* 0x000000ff007c7202 */ /* 0x000fe20000000f00 */
[----:B------:R-:W-:Y:S01]  /*4530*/  @P0 FMUL.FTZ R124, R135, R130 ;  /* 0x00000082877c0220 */ /* 0x000fe20000410000 */
[----:B------:R-:W-:Y:S01]  /*4540*/  @P3 PRMT R132, RZ, 0x5410, R126 ;  /* 0x00005410ff843816 */ /* 0x000fe2000000007e */
[----:B------:R-:W-:Y:S01]  /*4550*/  FADD.FTZ R190, R151, R190 ;  /* 0x000000be97be7221 */ /* 0x000fe20000010000 */
[----:B------:R-:W-:Y:S01]  /*4560*/  @P6 PRMT R133, RZ, 0x7610, R126 ;  /* 0x00007610ff856816 */ /* 0x000fe2000000007e */
[----:B------:R-:W-:Y:S01]  /*4570*/  HFMA2.MMA R135, -RZ, RZ, 0, 0 ;  /* 0x00000000ff877435 */ /* 0x000fe200000001ff */
[--C-:B------:R-:W-:Y:S01]  /*4580*/  @P1 PRMT R134, RZ, 0x5410, R127.reuse ;  /* 0x00005410ff861816 */ /* 0x100fe2000000007f */
[----:B------:R0:W-:Y:S01]  /*4590*/  STL [R1+0x4], R199 ;  /* 0x000004c701007387 */ /* 0x0001e20000100800 */
[----:B------:R-:W-:Y:S01]  /*45a0*/  @P5 PRMT R136, RZ, 0x7610, R127 ;  /* 0x00007610ff885816 */ /* 0x000fe2000000007f */
[----:B------:R-:W-:Y:S01]  /*45b0*/  @P4 FMUL.FTZ R125, R138, R131 ;  /* 0x000000838a7d4220 */ /* 0x000fe20000410000 */
[----:B------:R-:W-:Y:S01]  /*45c0*/  CS2R R126, SRZ ;  /* 0x00000000007e7805 */ /* 0x000fe2000001ff00 */
[----:B------:R0:W-:Y:S01]  /*45d0*/  STL [R1+0x10], R198 ;  /* 0x000010c601007387 */ /* 0x0001e20000100800 */
[----:B------:R-:W-:-:S02]  /*45e0*/  @P3 FMUL.FTZ R126, R143, R132 ;  /* 0x000000848f7e3220 */ /* 0x000fc40000410000 */
[----:B------:R-:W-:Y:S01]  /*45f0*/  FADD.FTZ R186, R137, R186 ;  /* 0x000000ba89ba7221 */ /* 0x000fe20000010000 */
[----:B------:R0:W-:Y:S01]  /*4600*/  STL [R1+0xc], R197 ;  /* 0x00000cc501007387 */ /* 0x0001e20000100800 */
[----:B------:R-:W-:Y:S01]  /*4610*/  @P6 FMUL.FTZ R127, R140, R133 ;  /* 0x000000858c7f6220 */ /* 0x000fe20000410000 */
[----:B------:R-:W-:Y:S01]  /*4620*/  MOV R130, RZ ;  /* 0x000000ff00827202 */ /* 0x000fe20000000f00 */
[----:B------:R-:W-:Y:S01]  /*4630*/  FADD.FTZ R167, R139, R167 ;  /* 0x000000a78ba77221 */ /* 0x000fe20000010000 */
[----:B------:R0:W-:Y:S01]  /*4640*/  STL [R1+0x18], R190 ;  /* 0x000018be01007387 */ /* 0x0001e20000100800 */
[----:B------:R-:W-:Y:S02]  /*4650*/  @P5 FMUL.FTZ R135, R183, R136 ;  /* 0x00000088b7875220 */ /* 0x000fe40000410000 */
[----:B------:R-:W-:Y:S01]  /*4660*/  FADD.FTZ R149, R124, R149 ;  /* 0x000000957c957221 */ /* 0x000fe20000010000 */
[----:B------:R0:W-:Y:S01]  /*4670*/  STL [R1+0x14], R189 ;  /* 0x000014bd01007387 */ /* 0x0001e20000100800 */
[----:B------:R-:W-:-:S02]  /*4680*/  @P1 FMUL.FTZ R130, R145, R134 ;  /* 0x0000008691821220 */ /* 0x000fc40000410000 */
[----:B------:R-:W-:Y:S01]  /*4690*/  FADD.FTZ R148, R125, R148 ;  /* 0x000000947d947221 */ /* 0x000fe20000010000 */
[----:B------:R0:W-:Y:S01]  /*46a0*/  STL [R1+0x20], R188 ;  /* 0x000020bc01007387 */ /* 0x0001e20000100800 */
[----:B------:R-:W-:Y:S02]  /*46b0*/  FADD.FTZ R147, R126, R147 ;  /* 0x000000937e937221 */ /* 0x000fe40000010000 */
[----:B------:R-:W-:Y:S01]  /*46c0*/  FADD.FTZ R146, R127, R146 ;  /* 0x000000927f927221 */ /* 0x000fe20000010000 */
[----:B------:R0:W-:Y:S01]  /*46d0*/  STL [R1+0x1c], R187 ;  /* 0x00001cbb01007387 */ /* 0x0001e20000100800 */
[----:B------:R-:W-:Y:S01]  /*46e0*/  FADD.FTZ R142, R135, R142 ;  /* 0x0000008e878e7221 */ /* 0x000fe20000010000 */
[----:B------:R-:W-:Y:S02]  /*46f0*/  F2FP.BF16.PACK_AB R120, R141, R120 ;  /* 0x000000788d78723e */ /* 0x000fe400000010ff */
[----:B------:R0:W-:Y:S01]  /*4700*/  STL [R1+0x28], R186 ;  /* 0x000028ba01007387 */ /* 0x0001e20000100800 */
[----:B------:R-:W-:-:S03]  /*4710*/  FADD.FTZ R144, R130, R144 ;  /* 0x0000009082907221 */ /* 0x000fc60000010000 */
[----:B------:R0:W-:Y:S04]  /*4720*/  STL [R1+0x24], R167 ;  /* 0x000024a701007387 */ /* 0x0001e80000100800 */
[----:B------:R0:W-:Y:S04]  /*4730*/  STL [R1+0x30], R149 ;  /* 0x0000309501007387 */ /* 0x0001e80000100800 */
[----:B------:R0:W-:Y:S04]  /*4740*/  STL [R1+0x2c], R148 ;  /* 0x00002c9401007387 */ /* 0x0001e80000100800 */
[----:B------:R0:W-:Y:S04]  /*4750*/  STL [R1+0x38], R147 ;  /* 0x0000389301007387 */ /* 0x0001e80000100800 */
[----:B------:R0:W-:Y:S04]  /*4760*/  STL [R1+0x34], R146 ;  /* 0x0000349201007387 */ /* 0x0001e80000100800 */
[----:B------:R0:W-:Y:S04]  /*4770*/  STL [R1+0x3c], R142 ;  /* 0x00003c8e01007387 */ /* 0x0001e80000100800 */
[----:B------:R0:W-:Y:S04]  /*4780*/  STG.E.128 [R128.64], R120 ;  /* 0x0000007880007986 */ /* 0x0001e8000c101d04 */
[----:B------:R0:W-:Y:S01]  /*4790*/  STL [R1+0x40], R144 ;  /* 0x0000409001007387 */ /* 0x0001e20000100800 */
[----:B------:R-:W-:-:S02]  /*47a0*/  ISETP.GE.AND P0, PT, R182, c[0x0][0x164], PT ;  /* 0x00005900b6007a0c */ /* 0x000fc40003f06270 */
[----:B------:R-:W-:-:S11]  /*47b0*/  SEL R166, RZ, 0x1, P2 ;  /* 0x00000001ffa67807 */ /* 0x000fd60001000000 */
[----:B0-----:R-:W-:Y:S01]  /*47c0*/  @P0 CALL.REL.NOINC `(.L_x_3515) ;  /* 0x0000001000000944 */ /* 0x001fe20003c00000 */
[----:B------:R-:W-:Y:S05]  /*47d0*/  BRA `(.L_x_3516) ;  /* 0xffffc0c000007947 */ /* 0x000fea000383ffff */
.L_x_3515:
        /* <DEDUP_REMOVED lines=73> */
.L_x_3512:
        /* <DEDUP_REMOVED lines=35> */
.L_x_3513:
[----:B------:R-:W-:Y:S01]  /*4ea0*/  HFMA2.MMA R124, -RZ, RZ, 0, 9.5367431640625e-07 ;  /* 0x00000010ff7c7435 */ /* 0x000fe200000001ff */
[----:B------:R-:W-:-:S02]  /*4eb0*/  MOV R121, R122 ;  /* 0x0000007a00797202 */ /* 0x000fc40000000f00 */
[----:B------:R-:W-:Y:S02]  /*4ec0*/  MOV R127, 0x1f ;  /* 0x0000001f007f7802 */ /* 0x000fe40000000f00 */
[----:B------:R-:W-:Y:S02]  /*4ed0*/  MOV R126, 0xffffffff ;  /* 0xffffffff007e7802 */ /* 0x000fe40000000f00 */
[----:B------:R-:W-:Y:S02]  /*4ee0*/  MOV R120, 0x4f00 ;  /* 0x00004f0000787802 */ /* 0x000fe40000000f00 */
[----:B-----5:R-:W-:Y:S05]  /*4ef0*/  CALL.REL.NOINC `($__internal_55_$__cuda_sm70_shflsync_down_p) ;  /* 0x0000046000007944 */ /* 0x020fea0003c00000 */
[----:B-1----:R-:W-:Y:S01]  /*4f00*/  MOV R125, R124 ;  /* 0x0000007c007d7202 */ /* 0x002fe20000000f00 */
[----:B------:R-:W-:Y:S05]  /*4f10*/  BRA `(.L_x_3517) ;  /* 0xffffcf9000007947 */ /* 0x000fea000383ffff */
.L_x_3514:
[----:B------:R-:W-:Y:S01]  /*4f20*/  HFMA2.MMA R124, -RZ, RZ, 0, 9.5367431640625e-07 ;  /* 0x00000010ff7c7435 */ /* 0x000fe200000001ff */
[----:B------:R-:W-:Y:S02]  /*4f30*/  MOV R121, R123 ;  /* 0x0000007b00797202 */ /* 0x000fe40000000f00 */
[----:B------:R-:W-:Y:S02]  /*4f40*/  MOV R127, 0x1f ;  /* 0x0000001f007f7802 */ /* 0x000fe40000000f00 */
[----:B------:R-:W-:-:S02]  /*4f50*/  MOV R126, 0xffffffff ;  /* 0xffffffff007e7802 */ /* 0x000fc40000000f00 */
[----:B------:R-:W-:Y:S02]  /*4f60*/  MOV R120, 0x4f80 ;  /* 0x00004f8000787802 */ /* 0x000fe40000000f00 */
[----:B01---5:R-:W-:Y:S05]  /*4f70*/  CALL.REL.NOINC `($__internal_55_$__cuda_sm70_shflsync_down_p) ;  /* 0x000003e000007944 */ /* 0x023fea0003c00000 */
[----:B------:R-:W-:Y:S01]  /*4f80*/  FADD.FTZ R122, R122, R125 ;  /* 0x0000007d7a7a7221 */ /* 0x000fe20000010000 */
[----:B------:R-:W-:Y:S01]  /*4f90*/  MOV R127, 0x1f ;  /* 0x0000001f007f7802 */ /* 0x000fe20000000f00 */
[----:B-1----:R-:W-:Y:S01]  /*4fa0*/  FADD.FTZ R123, R123, R124 ;  /* 0x0000007c7b7b7221 */ /* 0x002fe20000010000 */
[----:B------:R-:W-:Y:S01]  /*4fb0*/  HFMA2.MMA R124, -RZ, RZ, 0, 4.76837158203125e-07 ;  /* 0x00000008ff7c7435 */ /* 0x000fe200000001ff */
[----:B------:R-:W-:Y:S02]  /*4fc0*/  MOV R126, 0xffffffff ;  /* 0xffffffff007e7802 */ /* 0x000fe40000000f00 */
[----:B------:R-:W-:Y:S02]  /*4fd0*/  MOV R121, R122 ;  /* 0x0000007a00797202 */ /* 0x000fe40000000f00 */
[----:B------:R-:W-:Y:S02]  /*4fe0*/  MOV R120, 0x5000 ;  /* 0x0000500000787802 */ /* 0x000fe40000000f00 */
[----:B------:R-:W-:Y:S05]  /*4ff0*/  CALL.REL.NOINC `($__internal_55_$__cuda_sm70_shflsync_down_p) ;  /* 0x0000036000007944 */ /* 0x000fea0003c00000 */
[----:B-1----:R-:W-:Y:S01]  /*5000*/  MOV R125, R124 ;  /* 0x0000007c007d7202 */ /* 0x002fe20000000f00 */
[----:B------:R-:W-:Y:S01]  /*5010*/  HFMA2.MMA R124, -RZ, RZ, 0, 4.76837158203125e-07 ;  /* 0x00000008ff7c7435 */ /* 0x000fe200000001ff */
[----:B------:R-:W-:-:S02]  /*5020*/  MOV R121, R123 ;  /* 0x0000007b00797202 */ /* 0x000fc40000000f00 */
[----:B------:R-:W-:Y:S02]  /*5030*/  MOV R127, 0x1f ;  /* 0x0000001f007f7802 */ /* 0x000fe40000000f00 */
[----:B------:R-:W-:Y:S02]  /*5040*/  MOV R126, 0xffffffff ;  /* 0xffffffff007e7802 */ /* 0x000fe40000000f00 */
[----:B------:R-:W-:Y:S02]  /*5050*/  MOV R120, 0x5070 ;  /* 0x0000507000787802 */ /* 0x000fe40000000f00 */
[----:B------:R-:W-:Y:S05]  /*5060*/  CALL.REL.NOINC `($__internal_55_$__cuda_sm70_shflsync_down_p) ;  /* 0x000002f000007944 */ /* 0x000fea0003c00000 */
[----:B------:R-:W-:Y:S01]  /*5070*/  FADD.FTZ R122, R125, R122 ;  /* 0x0000007a7d7a7221 */ /* 0x000fe20000010000 */
[----:B------:R-:W-:Y:S01]  /*5080*/  MOV R127, 0x1f ;  /* 0x0000001f007f7802 */ /* 0x000fe20000000f00 */
[----:B-1----:R-:W-:Y:S01]  /*5090*/  FADD.FTZ R123, R123, R124 ;  /* 0x0000007c7b7b7221 */ /* 0x002fe20000010000 */
[----:B------:R-:W-:Y:S01]  /*50a0*/  HFMA2.MMA R124, -RZ, RZ, 0, 2.384185791015625e-07 ;  /* 0x00000004ff7c7435 */ /* 0x000fe200000001ff */
[----:B------:R-:W-:Y:S02]  /*50b0*/  MOV R126, 0xffffffff ;  /* 0xffffffff007e7802 */ /* 0x000fe40000000f00 */
[----:B------:R-:W-:-:S02]  /*50c0*/  MOV R121, R122 ;  /* 0x0000007a00797202 */ /* 0x000fc40000000f00 */
[----:B------:R-:W-:Y:S02]  /*50d0*/  MOV R120, 0x50f0 ;  /* 0x000050f000787802 */ /* 0x000fe40000000f00 */
[----:B------:R-:W-:Y:S05]  /*50e0*/  CALL.REL.NOINC `($__internal_55_$__cuda_sm70_shflsync_down_p) ;  /* 0x0000027000007944 */ /* 0x000fea0003c00000 */
[----:B-1----:R-:W-:Y:S01]  /*50f0*/  MOV R125, R124 ;  /* 0x0000007c007d7202 */ /* 0x002fe20000000f00 */
[----:B------:R-:W-:Y:S01]  /*5100*/  HFMA2.MMA R124, -RZ, RZ, 0, 2.384185791015625e-07 ;  /* 0x00000004ff7c7435 */ /* 0x000fe200000001ff */
[----:B------:R-:W-:Y:S02]  /*5110*/  MOV R121, R123 ;  /* 0x0000007b00797202 */ /* 0x000fe40000000f00 */
[----:B------:R-:W-:Y:S02]  /*5120*/  MOV R127, 0x1f ;  /* 0x0000001f007f7802 */ /* 0x000fe40000000f00 */
[----:B------:R-:W-:Y:S02]  /*5130*/  MOV R126, 0xffffffff ;  /* 0xffffffff007e7802 */ /* 0x000fe40000000f00 */
[----:B------:R-:W-:Y:S02]  /*5140*/  MOV R120, 0x5160 ;  /* 0x0000516000787802 */ /* 0x000fe40000000f00 */
[----:B------:R-:W-:Y:S05]  /*5150*/  CALL.REL.NOINC `($__internal_55_$__cuda_sm70_shflsync_down_p) ;  /* 0x0000020000007944 */ /* 0x000fea0003c00000 */
[----:B------:R-:W-:Y:S01]  /*5160*/  FADD.FTZ R122, R125, R122 ;  /* 0x0000007a7d7a7221 */ /* 0x000fe20000010000 */
[----:B------:R-:W-:Y:S01]  /*5170*/  MOV R127, 0x1f ;  /* 0x0000001f007f7802 */ /* 0x000fe20000000f00 */
[----:B-1----:R-:W-:Y:S01]  /*5180*/  FADD.FTZ R123, R123, R124 ;  /* 0x0000007c7b7b7221 */ /* 0x002fe20000010000 */
[----:B------:R-:W-:Y:S01]  /*5190*/  HFMA2.MMA R124, -RZ, RZ, 0, 1.1920928955078125e-07 ;  /* 0x00000002ff7c7435 */ /* 0x000fe200000001ff */
[----:B------:R-:W-:-:S02]  /*51a0*/  MOV R126, 0xffffffff ;  /* 0xffffffff007e7802 */ /* 0x000fc40000000f00 */
[----:B------:R-:W-:Y:S02]  /*51b0*/  MOV R121, R122 ;  /* 0x0000007a00797202 */ /* 0x000fe40000000f00 */
[----:B------:R-:W-:Y:S02]  /*51c0*/  MOV R120, 0x51e0 ;  /* 0x000051e000787802 */ /* 0x000fe40000000f00 */
[----:B------:R-:W-:Y:S05]  /*51d0*/  CALL.REL.NOINC `($__internal_55_$__cuda_sm70_shflsync_down_p) ;  /* 0x0000018000007944 */ /* 0x000fea0003c00000 */
[----:B-1----:R-:W-:Y:S01]  /*51e0*/  MOV R125, R124 ;  /* 0x0000007c007d7202 */ /* 0x002fe20000000f00 */
[----:B------:R-:W-:Y:S01]  /*51f0*/  HFMA2.MMA R124, -RZ, RZ, 0, 1.1920928955078125e-07 ;  /* 0x00000002ff7c7435 */ /* 0x000fe200000001ff */
[----:B------:R-:W-:Y:S02]  /*5200*/  MOV R121, R123 ;  /* 0x0000007b00797202 */ /* 0x000fe40000000f00 */
[----:B------:R-:W-:Y:S02]  /*5210*/  MOV R127, 0x1f ;  /* 0x0000001f007f7802 */ /* 0x000fe40000000f00 */
[----:B------:R-:W-:Y:S02]  /*5220*/  MOV R126, 0xffffffff ;  /* 0xffffffff007e7802 */ /* 0x000fe40000000f00 */
[----:B------:R-:W-:-:S02]  /*5230*/  MOV R120, 0x5250 ;  /* 0x0000525000787802 */ /* 0x000fc40000000f00 */
[----:B------:R-:W-:Y:S05]  /*5240*/  CALL.REL.NOINC `($__internal_55_$__cuda_sm70_shflsync_down_p) ;  /* 0x0000011000007944 */ /* 0x000fea0003c00000 */
[----:B------:R-:W-:Y:S01]  /*5250*/  FADD.FTZ R122, R125, R122 ;  /* 0x0000007a7d7a7221 */ /* 0x000fe20000010000 */
[----:B------:R-:W-:Y:S01]  /*5260*/  MOV R127, 0x1f ;  /* 0x0000001f007f7802 */ /* 0x000fe20000000f00 */
[----:B-1----:R-:W-:Y:S01]  /*5270*/  FADD.FTZ R125, R123, R124 ;  /* 0x0000007c7b7d7221 */ /* 0x002fe20000010000 */
[----:B------:R-:W-:Y:S01]  /*5280*/  HFMA2.MMA R124, -RZ, RZ, 0, 5.9604644775390625e-08 ;  /* 0x00000001ff7c7435 */ /* 0x000fe200000001ff */
[----:B------:R-:W-:-:S02]  /*5290*/  MOV R126, 0xffffffff ;  /* 0xffffffff007e7802 */ /* 0x000fc40000000f00 */
[----:B------:R-:W-:Y:S02]  /*52a0*/  MOV R121, R122 ;  /* 0x0000007a00797202 */ /* 0x000fe40000000f00 */
[----:B------:R-:W-:Y:S02]  /*52b0*/  MOV R120, 0x52d0 ;  /* 0x000052d000787802 */ /* 0x000fe40000000f00 */
[----:B------:R-:W-:Y:S05]  /*52c0*/  CALL.REL.NOINC `($__internal_55_$__cuda_sm70_shflsync_down_p) ;  /* 0x0000009000007944 */ /* 0x000fea0003c00000 */
[----:B-1----:R-:W-:Y:S01]  /*52d0*/  MOV R123, R124 ;  /* 0x0000007c007b7202 */ /* 0x002fe20000000f00 */
[----:B------:R-:W-:Y:S01]  /*52e0*/  HFMA2.MMA R124, -RZ, RZ, 0, 5.9604644775390625e-08 ;  /* 0x00000001ff7c7435 */ /* 0x000fe200000001ff */
[----:B------:R-:W-:Y:S02]  /*52f0*/  MOV R121, R125 ;  /* 0x0000007d00797202 */ /* 0x000fe40000000f00 */
[----:B------:R-:W-:Y:S02]  /*5300*/  MOV R127, 0x1f ;  /* 0x0000001f007f7802 */ /* 0x000fe40000000f00 */
[----:B------:R-:W-:Y:S02]  /*5310*/  MOV R126, 0xffffffff ;  /* 0xffffffff007e7802 */ /* 0x000fe40000000f00 */
[----:B------:R-:W-:-:S02]  /*5320*/  MOV R120, 0x5340 ;  /* 0x0000534000787802 */ /* 0x000fc40000000f00 */
[----:B------:R-:W-:Y:S05]  /*5330*/  CALL.REL.NOINC `($__internal_55_$__cuda_sm70_shflsync_down_p) ;  /* 0x0000002000007944 */ /* 0x000fea0003c00000 */
[----:B-1----:R-:W-:Y:S01]  /*5340*/  MOV R121, R124 ;  /* 0x0000007c00797202 */ /* 0x002fe20000000f00 */
[----:B------:R-:W-:Y:S05]  /*5350*/  BRA `(.L_x_3518) ;  /* 0xffffcc7000007947 */ /* 0x000fea000383ffff */
        .weak           $__internal_55_$__cuda_sm70_shflsync_down_p
        .type           $__internal_55_$__cuda_sm70_shflsync_down_p,@function
        .size           $__internal_55_$__cuda_sm70_shflsync_down_p,(.L_x_11789 - $__internal_55_$__cuda_sm70_shflsync_down_p)
$__internal_55_$__cuda_sm70_shflsync_down_p:
[----:B------:R-:W-:Y:S04]  /*5360*/  WARPSYNC R126 ;  /* 0x0000007e00007348 */ /* 0x000fe80003800000 */
[----:B------:R0:W1:Y:S02]  /*5370*/  SHFL.DOWN PT, R124, R121, R124, R127 ;  /* 0x0800007c797c7389 */ /* 0x00006400000e007f */
[----:B0-----:R-:W-:-:S06]  /*5380*/  HFMA2.MMA R121, -RZ, RZ, 0, 0 ;  /* 0x00000000ff797435 */ /* 0x001fcc00000001ff */
[----:B------:R-:W-:Y:S05]  /*5390*/  RET.REL.NODEC R120 `(_ZN10layer_norm13ln_bwd_kernelINS_13Kernel_traitsIf13__nv_bfloat16S2_S2_fjLj8192ELj1ELj1ELj8ELj16ENS_18Kernel_traits_baseILj8192EfS2_S2_S2_fjLj256EEEEELb1ELb1ELb0ELb1EEEvNS_9BwdParamsE) ;  /* 0xffffac6078007950 */ /* 0x000fea0003c3ffff */
.L_x_3519:
        /* <DEDUP_REMOVED lines=14> */
.L_x_11789:


//--------------------- .text._ZN10layer_norm22ln_bwd_finalize_kernelINS_22Kernel_traits_finalizeILj8192Ef13__nv_bfloat16S2_S2_fjLb1ELj1024ELj4ENS_18Kernel_traits_baseILj8192EfS2_S2_S2_fjLj1024EEEEELb1ELb0EEEvNS_9BwdParamsE --------------------------
	.section	.text._ZN10layer_norm22ln_bwd_finalize_kernelINS_22Kernel_traits_finalizeILj8192Ef13__nv_bfloat16S2_S2_fjLb1ELj1024ELj4ENS_18Kernel_traits_baseILj8192EfS2_S2_S2_fjLj1024EEEEELb1ELb0EEEvNS_9BwdParamsE,"ax",@progbits
	.sectioninfo	@"SHI_REGISTERS=32"
	.align	128
        .global         _ZN10layer_norm22ln_bwd_finalize_kernelINS_22Kernel_traits_finalizeILj8192Ef13__nv_bfloat16S2_S2_fjLb1ELj1024ELj4ENS_18Kernel_traits_baseILj8192EfS2_S2_S2_fjLj1024EEEEELb1ELb0EEEvNS_9BwdParamsE
        .type           _ZN10layer_norm22ln_bwd_finalize_kernelINS_22Kernel_traits_finalizeILj8192Ef13__nv_bfloat16S2_S2_fjLb1ELj1024ELj4ENS_18Kernel_traits_baseILj8192EfS2_S2_S2_fjLj1024EEEEELb1ELb0EEEvNS_9BwdParamsE,@function
        .size           _ZN10layer_norm22ln_bwd_finalize_kernelINS_22Kernel_traits_finalizeILj8192Ef13__nv_bfloat16S2_S2_fjLb1ELj1024ELj4ENS_18Kernel_traits_baseILj8192EfS2_S2_S2_fjLj1024EEEEELb1ELb0EEEvNS_9BwdParamsE,(.L_x_11790 - _ZN10layer_norm22ln_bwd_finalize_kernelINS_22Kernel_traits_finalizeILj8192Ef13__nv_bfloat16S2_S2_fjLb1ELj1024ELj4ENS_18Kernel_traits_baseILj8192EfS2_S2_S2_fjLj1024EEEEELb1ELb0EEEvNS_9BwdParamsE)
        .other          _ZN10layer_norm22ln_bwd_finalize_kernelINS_22Kernel_traits_finalizeILj8192Ef13__nv_bfloat16S2_S2_fjLb1ELj1024ELj4ENS_18Kernel_traits_baseILj8192EfS2_S2_S2_fjLj1024EEEEELb1ELb0EEEvNS_9BwdParamsE,@"STO_CUDA_ENTRY STV_DEFAULT"
_ZN10layer_norm22ln_bwd_finalize_kernelINS_22Kernel_traits_finalizeILj8192Ef13__nv_bfloat16S2_S2_fjLb1ELj1024ELj4ENS_18Kernel_traits_baseILj8192EfS2_S2_S2_fjLj1024EEEEELb1ELb0EEEvNS_9BwdParamsE:
.text._ZN10layer_norm22ln_bwd_finalize_kernelINS_22Kernel_traits_finalizeILj8192Ef13__nv_bfloat16S2_S2_fjLb1ELj1024ELj4ENS_18Kernel_traits_baseILj8192EfS2_S2_S2_fjLj1024EEEEELb1ELb0EEEvNS_9BwdParamsE:
        /* <DEDUP_REMOVED lines=19> */
.L_x_3533:
        /* <DEDUP_REMOVED lines=33> */
.L_x_3524:
        /* <DEDUP_REMOVED lines=47> */
.L_x_3523:
[----:B------:R-:W-:Y:S05]  /*0630*/  BSYNC B1 ;  /* 0x0000000000017941 */ /* 0x000fea0003800000 */
.L_x_3522:
        /* <DEDUP_REMOVED lines=29> */
.L_x_3526:
[----:B------:R-:W-:Y:S05]  /*0810*/  BSYNC B1 ;  /* 0x0000000000017941 */ /* 0x000fea0003800000 */
.L_x_3525:
        /* <DEDUP_REMOVED lines=14> */
.L_x_3527:
[----:B------:R-:W-:Y:S05]  /*0900*/  BSYNC B1 ;  /* 0x0000000000017941 */ /* 0x000fea0003800000 */
.L_x_3521:
[----:B------:R-:W-:Y:S05]  /*0910*/  BSYNC B0 ;  /* 0x0000000000007941 */ /* 0x000fea0003800000 */
.L_x_3520:
        /* <DEDUP_REMOVED lines=12> */
.L_x_3534:
        /* <DEDUP_REMOVED lines=27> */
.L_x_3535:
        /* <DEDUP_REMOVED lines=9> */
.L_x_3528:
        /* <DEDUP_REMOVED lines=8> */
[----:B-1----:R-:W-:Y:S01]  /*0ca0*/  LOP3.LUT R18, R8, 0xf8, RZ, 0xc0, !PT ;  /* 0x000000f808127812 */ /* 0x002fe200078ec0ff */
[----:B------:R-:W-:-:S04]  /*0cb0*/  IMAD.WIDE.U32 R12, R5, R16, c[0x0][0x268] ;  /* 0x00009a00050c7625 */ /* 0x000fc800078e0010 */
[----:B------:R-:W0:Y:S01]  /*0cc0*/  LDS.64 R10, [R18+0x3000] ;  /* 0x00300000120a7984 */ /* 0x000e220000000a00 */
[----:B------:R-:W-:-:S03]  /*0cd0*/  IMAD.WIDE.U32 R14, R5, R16, c[0x0][0x260] ;  /* 0x00009800050e7625 */ /* 0x000fc600078e0010 */
[----:B------:R-:W1:Y:S01]  /*0ce0*/  LDS.64 R8, [R18+0x3080] ;  /* 0x0030800012087984 */ /* 0x000e620000000a00 */
[----:B------:R-:W-:-:S03]  /*0cf0*/  IMAD.WIDE.U32 R16, R5, R16, c[0x0][0x280] ;  /* 0x0000a00005107625 */ /* 0x000fc600078e0010 */
[----:B------:R-:W2:Y:S04]  /*0d00*/  LDS.64 R20, [R18+0x3100] ;  /* 0x0031000012147984 */ /* 0x000ea80000000a00 */
[----:B0-----:R0:W-:Y:S04]  /*0d10*/  STG.E.64 [R12.64], R10 ;  /* 0x0000000a0c007986 */ /* 0x0011e8000c101b04 */
[----:B-1----:R0:W-:Y:S04]  /*0d20*/  STG.E.64 [R14.64], R8 ;  /* 0x000000080e007986 */ /* 0x0021e8000c101b04 */
[----:B--2---:R0:W-:Y:S02]  /*0d30*/  STG.E.64 [R16.64], R20 ;  /* 0x0000001410007986 */ /* 0x0041e4000c101b04 */
.L_x_3532:
[----:B------:R-:W-:Y:S05]  /*0d40*/  BSYNC B0 ;  /* 0x0000000000007941 */ /* 0x000fea0003800000 */
.L_x_3531:
[C---:B------:R-:W-:Y:S02]  /*0d50*/  ISETP.GT.U32.AND P1, PT, R4.reuse, -0x2001, PT ;  /* 0xffffdfff0400780c */ /* 0x040fe40003f24070 */
[----:B------:R-:W-:-:S02]  /*0d60*/  IADD3 R4, R4, 0x2000, RZ ;  /* 0x0000200004047810 */ /* 0x000fc40007ffe0ff */
[----:B------:R-:W-:-:S09]  /*0d70*/  IADD3 R5, R5, 0x1000, RZ ;  /* 0x0000100005057810 */ /* 0x000fd20007ffe0ff */
[----:B01----:R-:W-:Y:S05]  /*0d80*/  @P1 BRA `(.L_x_3533) ;  /* 0xfffff3a000001947 */ /* 0x003fea000383ffff */
[----:B------:R-:W-:Y:S05]  /*0d90*/  EXIT ;  /* 0x000000000000794d */ /* 0x000fea0003800000 */
.L_x_3529:
[----:B------:R-:W-:Y:S01]  /*0da0*/  HFMA2.MMA R17, -RZ, RZ, 0, 5.9604644775390625e-08 ;  /* 0x00000001ff117435 */ /* 0x000fe200000001ff */
[----:B---3--:R-:W-:Y:S01]  /*0db0*/  MOV R18, R10 ;  /* 0x0000000a00127202 */ /* 0x008fe20000000f00 */
[----:B------:R-:W-:Y:S01]  /*0dc0*/  IMAD.MOV.U32 R14, RZ, RZ, 0x1f ;  /* 0x0000001fff0e7424 */ /* 0x000fe200078e00ff */
[----:B------:R-:W-:Y:S02]  /*0dd0*/  MOV R19, 0xffffffff ;  /* 0xffffffff00137802 */ /* 0x000fe40000000f00 */
[----:B------:R-:W-:Y:S02]  /*0de0*/  MOV R8, 0xe00 ;  /* 0x00000e0000087802 */ /* 0x000fe40000000f00 */
[----:B012---:R-:W-:Y:S05]  /*0df0*/  CALL.REL.NOINC `($__internal_56_$__cuda_sm70_shflsync_bfly_p) ;  /* 0x0000059000007944 */ /* 0x007fea0003c00000 */
[----:B01----:R-:W-:Y:S05]  /*0e00*/  BRA `(.L_x_3534) ;  /* 0xfffffbd000007947 */ /* 0x003fea000383ffff */
.L_x_3530:
[----:B------:R-:W-:Y:S01]  /*0e10*/  HFMA2.MMA R17, -RZ, RZ, 0, 1.1920928955078125e-07 ;  /* 0x00000002ff117435 */ /* 0x000fe200000001ff */
[----:B------:R-:W-:Y:S01]  /*0e20*/  IMAD.MOV.U32 R14, RZ, RZ, 0x1f ;  /* 0x0000001fff0e7424 */ /* 0x000fe200078e00ff */
[----:B------:R-:W-:Y:S02]  /*0e30*/  MOV R19, 0xffffffff ;  /* 0xffffffff00137802 */ /* 0x000fe40000000f00 */
[----:B------:R-:W-:Y:S02]  /*0e40*/  MOV R8, 0xe60 ;  /* 0x00000e6000087802 */ /* 0x000fe40000000f00 */
[----:B0123--:R-:W-:Y:S05]  /*0e50*/  CALL.REL.NOINC `($__internal_56_$__cuda_sm70_shflsync_bfly_p) ;  /* 0x0000053000007944 */ /* 0x00ffea0003c00000 */
[----:B0-----:R-:W-:Y:S01]  /*0e60*/  HFMA2.MMA R17, -RZ, RZ, 0, 2.384185791015625e-07 ;  /* 0x00000004ff117435 */ /* 0x001fe200000001ff */
[----:B-1----:R-:W-:Y:S01]  /*0e70*/  FADD.FTZ R18, R18, R14 ;  /* 0x0000000e12127221 */ /* 0x002fe20000010000 */
[----:B------:R-:W-:Y:S01]  /*0e80*/  MOV R19, 0xffffffff ;  /* 0xffffffff00137802 */ /* 0x000fe20000000f00 */
[----:B------:R-:W-:Y:S01]  /*0e90*/  IMAD.MOV.U32 R14, RZ, RZ, 0x1f ;  /* 0x0000001fff0e7424 */ /* 0x000fe200078e00ff */
[----:B------:R-:W-:-:S02]  /*0ea0*/  MOV R8, 0xec0 ;  /* 0x00000ec000087802 */ /* 0x000fc40000000f00 */
[----:B------:R-:W-:Y:S05]  /*0eb0*/  CALL.REL.NOINC `($__internal_56_$__cuda_sm70_shflsync_bfly_p) ;  /* 0x000004d000007944 */ /* 0x000fea0003c00000 */
[----:B0-----:R-:W-:Y:S01]  /*0ec0*/  HFMA2.MMA R17, -RZ, RZ, 0, 4.76837158203125e-07 ;  /* 0x00000008ff117435 */ /* 0x001fe200000001ff */
[----:B-1----:R-:W-:Y:S01]  /*0ed0*/  FADD.FTZ R18, R18, R14 ;  /* 0x0000000e12127221 */ /* 0x002fe20000010000 */
[----:B------:R-:W-:Y:S01]  /*0ee0*/  MOV R19, 0xffffffff ;  /* 0xffffffff00137802 */ /* 0x000fe20000000f00 */
[----:B------:R-:W-:Y:S01]  /*0ef0*/  IMAD.MOV.U32 R14, RZ, RZ, 0x1f ;  /* 0x0000001fff0e7424 */ /* 0x000fe200078e00ff */
[----:B------:R-:W-:-:S02]  /*0f00*/  MOV R8, 0xf20 ;  /* 0x00000f2000087802 */ /* 0x000fc40000000f00 */
[----:B------:R-:W-:Y:S05]  /*0f10*/  CALL.REL.NOINC `($__internal_56_$__cuda_sm70_shflsync_bfly_p) ;  /* 0x0000047000007944 */ /* 0x000fea0003c00000 */
[----:B-1----:R-:W-:Y:S01]  /*0f20*/  FADD.FTZ R10, R18, R14 ;  /* 0x0000000e120a7221 */ /* 0x002fe20000010000 */
[----:B0-----:R-:W-:Y:S01]  /*0f30*/  HFMA2.MMA R17, -RZ, RZ, 0, 9.5367431640625e-07 ;  /* 0x00000010ff117435 */ /* 0x001fe200000001ff */
[----:B------:R-:W-:Y:S01]  /*0f40*/  IMAD.MOV.U32 R14, RZ, RZ, 0x1f ;  /* 0x0000001fff0e7424 */ /* 0x000fe200078e00ff */
[----:B------:R-:W-:-:S02]  /*0f50*/  MOV R19, 0xffffffff ;  /* 0xffffffff00137802 */ /* 0x000fc40000000f00 */
[----:B------:R-:W-:Y:S02]  /*0f60*/  MOV R18, R10 ;  /* 0x0000000a00127202 */ /* 0x000fe40000000f00 */
[----:B------:R-:W-:Y:S02]  /*0f70*/  MOV R8, 0xf90 ;  /* 0x00000f9000087802 */ /* 0x000fe40000000f00 */
[----:B------:R-:W-:Y:S05]  /*0f80*/  CALL.REL.NOINC `($__internal_56_$__cuda_sm70_shflsync_bfly_p) ;  /* 0x0000040000007944 */ /* 0x000fea0003c00000 */
[----:B0-----:R-:W-:Y:S01]  /*0f90*/  HFMA2.MMA R17, -RZ, RZ, 0, 5.9604644775390625e-08 ;  /* 0x00000001ff117435 */ /* 0x001fe200000001ff */
[----:B-1----:R-:W-:Y:S01]  /*0fa0*/  IMAD.MOV.U32 R13, RZ, RZ, R14 ;  /* 0x000000ffff0d7224 */ /* 0x002fe200078e000e */
[----:B------:R-:W-:Y:S01]  /*0fb0*/  MOV R18, R15 ;  /* 0x0000000f00127202 */ /* 0x000fe20000000f00 */
[----:B------:R-:W-:Y:S01]  /*0fc0*/  IMAD.MOV.U32 R14, RZ, RZ, 0x1f ;  /* 0x0000001fff0e7424 */ /* 0x000fe200078e00ff */
[----:B------:R-:W-:Y:S02]  /*0fd0*/  MOV R19, 0xffffffff ;  /* 0xffffffff00137802 */ /* 0x000fe40000000f00 */
[----:B------:R-:W-:Y:S02]  /*0fe0*/  MOV R8, 0x1000 ;  /* 0x0000100000087802 */ /* 0x000fe40000000f00 */
[----:B------:R-:W-:Y:S05]  /*0ff0*/  CALL.REL.NOINC `($__internal_56_$__cuda_sm70_shflsync_bfly_p) ;  /* 0x0000039000007944 */ /* 0x000fea0003c00000 */
[----:B0-----:R-:W-:Y:S01]  /*1000*/  HFMA2.MMA R17, -RZ, RZ, 0, 1.1920928955078125e-07 ;  /* 0x00000002ff117435 */ /* 0x001fe200000001ff */
[----:B-1----:R-:W-:Y:S01]  /*1010*/  FADD.FTZ R18, R15, R14 ;  /* 0x0000000e0f127221 */ /* 0x002fe20000010000 */
[----:B------:R-:W-:Y:S01]  /*1020*/  MOV R19, 0xffffffff ;  /* 0xffffffff00137802 */ /* 0x000fe20000000f00 */
[----:B------:R-:W-:Y:S01]  /*1030*/  IMAD.MOV.U32 R14, RZ, RZ, 0x1f ;  /* 0x0000001fff0e7424 */ /* 0x000fe200078e00ff */
[----:B------:R-:W-:-:S02]  /*1040*/  MOV R8, 0x1060 ;  /* 0x0000106000087802 */ /* 0x000fc40000000f00 */
[----:B------:R-:W-:Y:S05]  /*1050*/  CALL.REL.NOINC `($__internal_56_$__cuda_sm70_shflsync_bfly_p) ;  /* 0x0000033000007944 */ /* 0x000fea0003c00000 */
        /* <DEDUP_REMOVED lines=14> */
[----:B------:R-:W-:Y:S01]  /*1140*/  MOV R14, 0x1f ;  /* 0x0000001f000e7802 */ /* 0x000fe20000000f00 */
[----:B------:R-:W-:Y:S01]  /*1150*/  IMAD.MOV.U32 R19, RZ, RZ, -0x1 ;  /* 0xffffffffff137424 */ /* 0x000fe200078e00ff */
[----:B------:R-:W-:-:S02]  /*1160*/  MOV R8, 0x1190 ;  /* 0x0000119000087802 */ /* 0x000fc40000000f00 */
[----:B------:R-:W-:Y:S02]  /*1170*/  MOV R18, R12 ;  /* 0x0000000c00127202 */ /* 0x000fe40000000f00 */
[----:B------:R-:W-:Y:S05]  /*1180*/  CALL.REL.NOINC `($__internal_56_$__cuda_sm70_shflsync_bfly_p) ;  /* 0x0000020000007944 */ /* 0x000fea0003c00000 */
[----:B-1----:R-:W-:Y:S01]  /*1190*/  MOV R15, R14 ;  /* 0x0000000e000f7202 */ /* 0x002fe20000000f00 */
[----:B------:R-:W-:Y:S01]  /*11a0*/  HFMA2.MMA R14, -RZ, RZ, 0, 1.847743988037109375e-06 ;  /* 0x0000001fff0e7435 */ /* 0x000fe200000001ff */
[----:B0-----:R-:W-:Y:S01]  /*11b0*/  MOV R18, R11 ;  /* 0x0000000b00127202 */ /* 0x001fe20000000f00 */
        /* <DEDUP_REMOVED lines=13> */
[----:B------:R-:W-:Y:S01]  /*1290*/  IMAD.MOV.U32 R19, RZ, RZ, -0x1 ;  /* 0xffffffffff137424 */ /* 0x000fe200078e00ff */
[----:B------:R-:W-:-:S02]  /*12a0*/  MOV R8, 0x12c0 ;  /* 0x000012c000087802 */ /* 0x000fc40000000f00 */
[----:B------:R-:W-:Y:S05]  /*12b0*/  CALL.REL.NOINC `($__internal_56_$__cuda_sm70_shflsync_bfly_p) ;  /* 0x000000d000007944 */ /* 0x000fea0003c00000 */
[----:B0-----:R-:W-:Y:S01]  /*12c0*/  HFMA2.MMA R17, -RZ, RZ, 0, 4.76837158203125e-07 ;  /* 0x00000008ff117435 */ /* 0x001fe200000001ff */
[----:B-1----:R-:W-:Y:S01]  /*12d0*/  FADD.FTZ R18, R18, R14 ;  /* 0x0000000e12127221 */ /* 0x002fe20000010000 */
[----:B------:R-:W-:-:S02]  /*12e0*/  MOV R14, 0x1f ;  /* 0x0000001f000e7802 */ /* 0x000fc40000000f00 */
[----:B------:R-:W-:Y:S02]  /*12f0*/  MOV R19, 0xffffffff ;  /* 0xffffffff00137802 */ /* 0x000fe40000000f00 */
[----:B------:R-:W-:Y:S02]  /*1300*/  MOV R8, 0x1320 ;  /* 0x0000132000087802 */ /* 0x000fe40000000f00 */
[----:B------:R-:W-:Y:S05]  /*1310*/  CALL.REL.NOINC `($__internal_56_$__cuda_sm70_shflsync_bfly_p) ;  /* 0x0000007000007944 */ /* 0x000fea0003c00000 */
[----:B01----:R-:W-:Y:S01]  /*1320*/  FADD.FTZ R18, R18, R14 ;  /* 0x0000000e12127221 */ /* 0x003fe20000010000 */
[----:B------:R-:W-:Y:S01]  /*1330*/  HFMA2.MMA R14, -RZ, RZ, 0, 1.847743988037109375e-06 ;  /* 0x0000001fff0e7435 */ /* 0x000fe200000001ff */
[----:B------:R-:W-:Y:S01]  /*1340*/  IMAD.MOV.U32 R17, RZ, RZ, 0x10 ;  /* 0x00000010ff117424 */ /* 0x000fe200078e00ff */
[----:B------:R-:W-:Y:S02]  /*1350*/  MOV R19, 0xffffffff ;  /* 0xffffffff00137802 */ /* 0x000fe40000000f00 */
[----:B------:R-:W-:Y:S02]  /*1360*/  MOV R8, 0x1380 ;  /* 0x0000138000087802 */ /* 0x000fe40000000f00 */
[----:B------:R-:W-:Y:S05]  /*1370*/  CALL.REL.NOINC `($__internal_56_$__cuda_sm70_shflsync_bfly_p) ;  /* 0x0000001000007944 */ /* 0x000fea0003c00000 */
[----:B01----:R-:W-:Y:S05]  /*1380*/  BRA `(.L_x_3535) ;  /* 0xfffff80000007947 */ /* 0x003fea000383ffff */
        .weak           $__internal_56_$__cuda_sm70_shflsync_bfly_p
        .type           $__internal_56_$__cuda_sm70_shflsync_bfly_p,@function
        .size           $__internal_56_$__cuda_sm70_shflsync_bfly_p,(.L_x_11790 - $__internal_56_$__cuda_sm70_shflsync_bfly_p)
$__internal_56_$__cuda_sm70_shflsync_bfly_p:
[----:B------:R-:W-:Y:S01]  /*1390*/  HFMA2.MMA R9, -RZ, RZ, 0, 0 ;  /* 0x00000000ff097435 */ /* 0x000fe200000001ff */
[----:B------:R-:W-:Y:S04]  /*13a0*/  WARPSYNC R19 ;  /* 0x0000001300007348 */ /* 0x000fe80003800000 */
[----:B------:R0:W1:Y:S01]  /*13b0*/  SHFL.BFLY PT, R14, R18, R17, R14 ;  /* 0x0c000011120e7389 */ /* 0x00006200000e000e */
[----:B------:R-:W-:Y:S05]  /*13c0*/  RET.REL.NODEC R8 `(_ZN10layer_norm22ln_bwd_finalize_kernelINS_22Kernel_traits_finalizeILj8192Ef13__nv_bfloat16S2_S2_fjLb1ELj1024ELj4ENS_18Kernel_traits_baseILj8192EfS2_S2_S2_fjLj1024EEEEELb1ELb0EEEvNS_9BwdParamsE) ;  /* 0xffffec3008007950 */ /* 0x000fea0003c3ffff */
.L_x_3536:
        /* <DEDUP_REMOVED lines=11> */
.L_x_11790:


//--------------------- .text._ZN10layer_norm13ln_bwd_kernelINS_13Kernel_traitsIf13__nv_bfloat16S2_S2_fjLj8192ELj1ELj1ELj8ELj16ENS_18Kernel_traits_baseILj8192EfS2_S2_S2_fjLj256EEEEELb1ELb1ELb1ELb0EEEvNS_9BwdParamsE --------------------------
	.section	.text._ZN10layer_norm13ln_bwd_kernelINS_13Kernel_traitsIf13__nv_bfloat16S2_S2_fjLj8192ELj1ELj1ELj8ELj16ENS_18Kernel_traits_baseILj8192EfS2_S2_S2_fjLj256EEEEELb1ELb1ELb1ELb0EEEvNS_9BwdParamsE,"ax",@progbits
	.sectioninfo	@"SHI_REGISTERS=255"
	.align	128
        .global         _ZN10layer_norm13ln_bwd_kernelINS_13Kernel_traitsIf13__nv_bfloat16S2_S2_fjLj8192ELj1ELj1ELj8ELj16ENS_18Kernel_traits_baseILj8192EfS2_S2_S2_fjLj256EEEEELb1ELb1ELb1ELb0EEEvNS_9BwdParamsE
        .type           _ZN10layer_norm13ln_bwd_kernelINS_13Kernel_traitsIf13__nv_bfloat16S2_S2_fjLj8192ELj1ELj1ELj8ELj16ENS_18Kernel_traits_baseILj8192EfS2_S2_S2_fjLj256EEEEELb1ELb1ELb1ELb0EEEvNS_9BwdParamsE,@function
        .size           _ZN10layer_norm13ln_bwd_kernelINS_13Kernel_traitsIf13__nv_bfloat16S2_S2_fjLj8192ELj1ELj1ELj8ELj16ENS_18Kernel_traits_baseILj8192EfS2_S2_S2_fjLj256EEEEELb1ELb1ELb1ELb0EEEvNS_9BwdParamsE,(.L_x_11791 - _ZN10layer_norm13ln_bwd_kernelINS_13Kernel_traitsIf13__nv_bfloat16S2_S2_fjLj8192ELj1ELj1ELj8ELj16ENS_18Kernel_traits_baseILj8192EfS2_S2_S2_fjLj256EEEEELb1ELb1ELb1ELb0EEEvNS_9BwdParamsE)
        .other          _ZN10layer_norm13ln_bwd_kernelINS_13Kernel_traitsIf13__nv_bfloat16S2_S2_fjLj8192ELj1ELj1ELj8ELj16ENS_18Kernel_traits_baseILj8192EfS2_S2_S2_fjLj256EEEEELb1ELb1ELb1ELb0EEEvNS_9BwdParamsE,@"STO_CUDA_ENTRY STV_DEFAULT"
_ZN10layer_norm13ln_bwd_kernelINS_13Kernel_traitsIf13__nv_bfloat16S2_S2_fjLj8192ELj1ELj1ELj8ELj16ENS_18Kernel_traits_baseILj8192EfS2_S2_S2_fjLj256EEEEELb1ELb1ELb1ELb0EEEvNS_9BwdParamsE:
.text._ZN10layer_norm13ln_bwd_kernelINS_13Kernel_traitsIf13__nv_bfloat16S2_S2_fjLj8192ELj1ELj1ELj8ELj16ENS_18Kernel_traits_baseILj8192EfS2_S2_S2_fjLj256EEEEELb1ELb1ELb1ELb0EEEvNS_9BwdParamsE:
        /* <DEDUP_REMOVED lines=16> */
[----:B------:R0:W4:Y:S01]  /*0100*/  LDL.64 R20, [R1+0x28] ;  /* 0x0000280001147983 */ /* 0x0001220000100a00 */
[----:B------:R-:W-:-:S03]  /*0110*/  LOP3.LUT P3, RZ, R0, 0xffffff00, RZ, 0xc0, !PT ;  /* 0xffffff0000ff7812 */ /* 0x000fc6000786c0ff */
[----:B------:R0:W4:Y:S01]  /*0120*/  LDL.64 R22, [R1+0x30] ;  /* 0x0000300001167983 */ /* 0x0001220000100a00 */
[----:B------:R-:W-:Y:S01]  /*0130*/  LOP3.LUT R16, R18, 0xff, RZ, 0xc0, !PT ;  /* 0x000000ff12107812 */ /* 0x000fe200078ec0ff */
[----:B------:R-:W-:-:S08]  /*0140*/  ULDC.64 UR4, c[0x0][0x118] ;  /* 0x0000460000047ab9 */ /* 0x000fd00000000a00 */
[----:B------:R-:W-:-:S04]  /*0150*/  @P3 IMAD.MOV.U32 R5, RZ, RZ, 0x20 ;  /* 0x00000020ff053424 */ /* 0x000fc800078e00ff */
[----:B------:R-:W-:-:S05]  /*0160*/  @P3 IMAD.WIDE.U32 R2, R16, R5, c[0x0][0x1b0] ;  /* 0x00006c0010023625 */ /* 0x000fca00078e0005 */
[----:B--2---:R-:W2:Y:S01]  /*0170*/  @P3 LDG.E.128 R12, [R2.64+0x10] ;  /* 0x00001004020c3981 */ /* 0x004ea2000c1e1d00 */
[----:B------:R-:W-:Y:S01]  /*0180*/  ISETP.GE.U32.AND P0, PT, R0, 0x200, PT ;  /* 0x000002000000780c */ /* 0x000fe20003f06070 */
[C---:B------:R-:W-:Y:S01]  /*0190*/  @P3 IMAD.WIDE.U32 R4, R16.reuse, R5, c[0x0][0x1c8] ;  /* 0x0000720010043625 */ /* 0x040fe200078e0005 */
[----:B------:R-:W-:Y:S02]  /*01a0*/  @P3 LOP3.LUT R16, R16, 0x100, RZ, 0xfc, !PT ;  /* 0x0000010010103812 */ /* 0x000fe400078efcff */
[----:B------:R-:W-:Y:S02]  /*01b0*/  ISETP.GE.U32.AND P1, PT, R0, 0x300, PT ;  /* 0x000003000000780c */ /* 0x000fe40003f26070 */
[----:B---3--:R-:W3:Y:S07]  /*01c0*/  @P3 LDG.E.128 R68, [R4.64] ;  /* 0x0000000404443981 */ /* 0x008eee000c1e1d00 */
[----:B------:R-:W-:-:S05]  /*01d0*/  @P0 MOV R11, 0x20 ;  /* 0x00000020000b0802 */ /* 0x000fca0000000f00 */
[CC--:B------:R-:W-:Y:S01]  /*01e0*/  @P0 IMAD.WIDE.U32 R8, R16.reuse, R11.reuse, c[0x0][0x1b0] ;  /* 0x00006c0010080625 */ /* 0x0c0fe200078e000b */
[----:B----4-:R-:W4:Y:S03]  /*01f0*/  @P3 LDG.E.128 R76, [R2.64] ;  /* 0x00000004024c3981 */ /* 0x010f26000c1e1d00 */
[C---:B------:R-:W-:Y:S01]  /*0200*/  @P0 IMAD.WIDE.U32 R10, R16.reuse, R11, c[0x0][0x1c8] ;  /* 0x00007200100a0625 */ /* 0x040fe200078e000b */
[----:B------:R-:W3:Y:S01]  /*0210*/  @P3 LDG.E.128 R72, [R4.64+0x10] ;  /* 0x0000100404483981 */ /* 0x000ee2000c1e1d00 */
[----:B------:R-:W-:-:S03]  /*0220*/  @P0 IADD3 R16, R16, 0x100, RZ ;  /* 0x0000010010100810 */ /* 0x000fc60007ffe0ff */
[----:B------:R0:W5:Y:S04]  /*0230*/  @P0 LDG.E.128 R24, [R8.64] ;  /* 0x0000000408180981 */ /* 0x000168000c1e1d00 */
[----:B------:R-:W3:Y:S04]  /*0240*/  @P0 LDG.E.128 R20, [R10.64+0x10] ;  /* 0x000010040a140981 */ /* 0x000ee8000c1e1d00 */
[----:B------:R0:W5:Y:S04]  /*0250*/  @P0 LDG.E.128 R28, [R8.64+0x10] ;  /* 0x00001004081c0981 */ /* 0x000168000c1e1d00 */
[----:B------:R0:W5:Y:S04]  /*0260*/  @P0 LDG.E.128 R32, [R10.64] ;  /* 0x000000040a200981 */ /* 0x000168000c1e1d00 */
[----:B--2---:R-:W-:Y:S04]  /*0270*/  @P3 STL.64 [R1+0x38], R12 ;  /* 0x0000380c01003387 */ /* 0x004fe80000100a00 */
[----:B------:R1:W-:Y:S02]  /*0280*/  @P3 STL.64 [R1+0x40], R14 ;  /* 0x0000400e01003387 */ /* 0x0003e40000100a00 */
[----:B-1----:R-:W-:-:S05]  /*0290*/  @P1 MOV R15, 0x20 ;  /* 0x00000020000f1802 */ /* 0x002fca0000000f00 */
[----:B------:R-:W-:-:S04]  /*02a0*/  @P1 IMAD.WIDE.U32 R12, R16, R15, c[0x0][0x1b0] ;  /* 0x00006c00100c1625 */ /* 0x000fc800078e000f */
[----:B------:R-:W-:Y:S01]  /*02b0*/  @P1 IMAD.WIDE.U32 R14, R16, R15, c[0x0][0x1c8] ;  /* 0x00007200100e1625 */ /* 0x000fe200078e000f */
[----:B------:R0:W5:Y:S04]  /*02c0*/  @P1 LDG.E.128 R36, [R12.64] ;  /* 0x000000040c241981 */ /* 0x000168000c1e1d00 */
[----:B------:R0:W5:Y:S04]  /*02d0*/  @P1 LDG.E.128 R40, [R12.64+0x10] ;  /* 0x000010040c281981 */ /* 0x000168000c1e1d00 */
[----:B------:R0:W5:Y:S04]  /*02e0*/  @P1 LDG.E.128 R44, [R14.64+0x10] ;  /* 0x000010040e2c1981 */ /* 0x000168000c1e1d00 */
[----:B------:R0:W5:Y:S01]  /*02f0*/  @P1 LDG.E.128 R48, [R14.64] ;  /* 0x000000040e301981 */ /* 0x000162000c1e1d00 */
[----:B------:R-:W1:Y:S01]  /*0300*/  S2UR UR6, SR_CTAID.X ;  /* 0x00000000000679c3 */ /* 0x000e620000002500 */
[----:B------:R-:W-:-:S02]  /*0310*/  ISETP.GE.U32.AND P2, PT, R0, 0x400, PT ;  /* 0x000004000000780c */ /* 0x000fc40003f46070 */
[----:B------:R-:W-:Y:S01]  /*0320*/  @P1 IADD3 R16, R16, 0x100, RZ ;  /* 0x0000010010101810 */ /* 0x000fe20007ffe0ff */
[----:B---3--:R2:W-:Y:S04]  /*0330*/  @P3 STL.64 [R1+0x58], R68 ;  /* 0x0000584401003387 */ /* 0x0085e80000100a00 */
[----:B------:R3:W-:Y:S06]  /*0340*/  @P3 STL.64 [R1+0x60], R70 ;  /* 0x0000604601003387 */ /* 0x0007ec0000100a00 */
[----:B------:R-:W-:Y:S01]  /*0350*/  @P2 IMAD.MOV.U32 R17, RZ, RZ, 0x20 ;  /* 0x00000020ff112424 */ /* 0x000fe200078e00ff */
[----:B----4-:R-:W-:Y:S03]  /*0360*/  @P3 STL.64 [R1+0x48], R76 ;  /* 0x0000484c01003387 */ /* 0x010fe60000100a00 */
[CC--:B------:R-:W-:Y:S01]  /*0370*/  @P2 IMAD.WIDE.U32 R2, R16.reuse, R17.reuse, c[0x0][0x1b0] ;  /* 0x00006c0010022625 */ /* 0x0c0fe200078e0011 */
[----:B------:R-:W-:Y:S04]  /*0380*/  @P3 STL.64 [R1+0x50], R78 ;  /* 0x0000504e01003387 */ /* 0x000fe80000100a00 */
[----:B------:R4:W-:Y:S01]  /*0390*/  @P3 STL.64 [R1+0x68], R72 ;  /* 0x0000684801003387 */ /* 0x0009e20000100a00 */
[----:B------:R-:W-:-:S03]  /*03a0*/  @P2 IMAD.WIDE.U32 R6, R16, R17, c[0x0][0x1c8] ;  /* 0x0000720010062625 */ /* 0x000fc600078e0011 */
[----:B------:R0:W-:Y:S04]  /*03b0*/  @P3 STL.64 [R1+0x70], R74 ;  /* 0x0000704a01003387 */ /* 0x0001e80000100a00 */
[----:B------:R0:W-:Y:S04]  /*03c0*/  @P0 STL.64 [R1+0x28], R20 ;  /* 0x0000281401000387 */ /* 0x0001e80000100a00 */
[----:B------:R1:W5:Y:S04]  /*03d0*/  @P2 LDG.E.128 R60, [R2.64] ;  /* 0x00000004023c2981 */ /* 0x000368000c1e1d00 */
[----:B------:R1:W5:Y:S04]  /*03e0*/  @P2 LDG.E.128 R64, [R2.64+0x10] ;  /* 0x0000100402402981 */ /* 0x000368000c1e1d00 */
[----:B------:R0:W-:Y:S04]  /*03f0*/  @P0 STL.64 [R1+0x30], R22 ;  /* 0x0000301601000387 */ /* 0x0001e80000100a00 */
[----:B------:R0:W5:Y:S01]  /*0400*/  @P2 LDG.E.128 R52, [R6.64+0x10] ;  /* 0x0000100406342981 */ /* 0x000162000c1e1d00 */
[----:B-1----:R-:W-:-:S03]  /*0410*/  LEA.HI R3, R18, UR6, RZ, 0x18 ;  /* 0x0000000612037c11 */ /* 0x002fc6000f8fc0ff */
[----:B------:R1:W5:Y:S01]  /*0420*/  @P2 LDG.E.128 R56, [R6.64] ;  /* 0x0000000406382981 */ /* 0x000362000c1e1d00 */
[----:B------:R-:W-:Y:S01]  /*0430*/  ISETP.GE.AND P2, PT, R3, c[0x0][0x164], PT ;  /* 0x0000590003007a0c */ /* 0x000fe20003f46270 */
[----:B--2---:R-:W-:Y:S01]  /*0440*/  CS2R R68, SRZ ;  /* 0x0000000000447805 */ /* 0x004fe2000001ff00 */
[----:B---3--:R-:W-:Y:S01]  /*0450*/  CS2R R70, SRZ ;  /* 0x0000000000467805 */ /* 0x008fe2000001ff00 */
[----:B----4-:R-:W-:Y:S01]  /*0460*/  CS2R R72, SRZ ;  /* 0x0000000000487805 */ /* 0x010fe2000001ff00 */
        /* <DEDUP_REMOVED lines=47> */
[----:B------:R-:W-:-:S06]  /*0760*/  MOV R69, RZ ;  /* 0x000000ff00457202 */ /* 0x000fcc0000000f00 */
[----:B------:R0:W-:Y:S04]  /*0770*/  STL.S16 [R1+0x24], R2 ;  /* 0x0000240201007387 */ /* 0x0001e80000100600 */
.L_x_3731:
[----:B------:R-:W-:-:S04]  /*0780*/  IMAD.MOV.U32 R192, RZ, RZ, 0x4 ;  /* 0x00000004ffc07424 */ /* 0x000fc800078e00ff */
[----:B------:R-:W-:-:S05]  /*0790*/  IMAD.WIDE R188, R3, R192, c[0x0][0x1d8] ;  /* 0x0000760003bc7625 */ /* 0x000fca00078e02c0 */
[----:B------:R1:W2:Y:S04]  /*07a0*/  LDG.E R190, [R188.64] ;  /* 0x00000004bcbe7981 */ /* 0x0002a8000c1e1900 */
[----:B------:R-:W3:Y:S01]  /*07b0*/  S2R R191, SR_TID.X ;  /* 0x0000000000bf7919 */ /* 0x000ee20000002100 */
[----:B-1----:R-:W-:-:S05]  /*07c0*/  IMAD.WIDE R188, R3, R192, c[0x0][0x1a8] ;  /* 0x00006a0003bc7625 */ /* 0x002fca00078e02c0 */
[----:B0----5:R0:W5:Y:S01]  /*07d0*/  LDG.E R2, [R188.64] ;  /* 0x00000004bc027981 */ /* 0x021162000c1e1900 */
[C---:B------:R-:W-:Y:S02]  /*07e0*/  IMAD R4, R3.reuse, c[0x0][0x168], RZ ;  /* 0x00005a0003047a24 */ /* 0x040fe400078e02ff */
[----:B0-----:R-:W-:-:S05]  /*07f0*/  IMAD.WIDE R188, R3, R192, c[0x0][0x1d0] ;  /* 0x0000740003bc7625 */ /* 0x001fca00078e02c0 */
[----:B------:R0:W5:Y:S01]  /*0800*/  LDG.E R221, [R188.64] ;  /* 0x00000004bcdd7981 */ /* 0x000162000c1e1900 */
[----:B---3--:R-:W-:Y:S01]  /*0810*/  LOP3.LUT R191, R191, 0xff, RZ, 0xc0, !PT ;  /* 0x000000ffbfbf7812 */ /* 0x008fe200078ec0ff */
        /* <DEDUP_REMOVED lines=8> */
[C---:B-----5:R-:W-:Y:S01]  /*08a0*/  ISETP.GE.AND P3, PT, R221.reuse, 0x1, PT ;  /* 0x00000001dd00780c */ /* 0x060fe20003f66270 */
[----:B------:R-:W-:Y:S01]  /*08b0*/  HFMA2.MMA R190, -RZ, RZ, 0, 0 ;  /* 0x00000000ffbe7435 */ /* 0x000fe200000001ff */
[----:B------:R-:W-:Y:S01]  /*08c0*/  LOP3.LUT P4, RZ, R0, 0xffffff00, RZ, 0xc0, !PT ;  /* 0xffffff0000ff7812 */ /* 0x000fe2000788c0ff */
[----:B------:R-:W-:Y:S10]  /*08d0*/  BSSY B1, `(.L_x_3540) ;  /* 0x0000010000017945 */ /* 0x000ff40003800000 */
[----:B------:R-:W-:-:S05]  /*08e0*/  @P3 IADD3 R188, R221, -0x1, RZ ;  /* 0xffffffffddbc3810 */ /* 0x000fca0007ffe0ff */
[----:B------:R-:W-:-:S05]  /*08f0*/  @P3 IMAD R188, R188, c[0x0][0x168], RZ ;  /* 0x00005a00bcbc3a24 */ /* 0x000fca00078e02ff */
[----:B------:R-:W-:-:S04]  /*0900*/  @P3 SHF.R.S32.HI R189, RZ, 0x1f, R188 ;  /* 0x0000001fffbd3819 */ /* 0x000fc800000114bc */
[----:B------:R-:W-:-:S04]  /*0910*/  @P3 LEA.HI R189, R189, R188, RZ, 0x3 ;  /* 0x000000bcbdbd3211 */ /* 0x000fc800078f18ff */
[----:B------:R-:W-:Y:S01]  /*0920*/  @P3 LEA.HI.SX32 R190, R189, R191, 0x1d ;  /* 0x000000bfbdbe3211 */ /* 0x000fe200078feaff */
[----:B------:R-:W-:Y:S01]  /*0930*/  IMAD.MOV.U32 R191, RZ, RZ, R4 ;  /* 0x000000ffffbf7224 */ /* 0x000fe200078e0004 */
[----:B------:R-:W-:Y:S05]  /*0940*/  @!P4 BRA `(.L_x_3541) ;  /* 0x000000800000c947 */ /* 0x000fea0003800000 */
[----:B------:R-:W-:-:S04]  /*0950*/  ISETP.NE.U32.AND P3, PT, RZ, c[0x0][0x218], PT ;  /* 0x00008600ff007a0c */ /* 0x000fc80003f65070 */
[----:B------:R-:W-:Y:S02]  /*0960*/  ISETP.NE.AND.EX P3, PT, RZ, c[0x0][0x21c], PT, P3 ;  /* 0x00008700ff007a0c */ /* 0x000fe40003f65330 */
[----:B------:R-:W-:-:S05]  /*0970*/  MOV R188, 0x8 ;  /* 0x0000000800bc7802 */ /* 0x000fca0000000f00 */
[----:B------:R-:W-:-:S05]  /*0980*/  IMAD.WIDE.U32 R188, R190, R188, c[0x0][0x190] ;  /* 0x00006400bebc7625 */ /* 0x000fca00078e00bc */
[----:B------:R0:W5:Y:S04]  /*0990*/  LDG.E.64 R200, [R188.64] ;  /* 0x00000004bcc87981 */ /* 0x000168000c1e1b00 */
[----:B------:R0:W5:Y:S01]  /*09a0*/  @P3 LDG.E.128 R160, [R216.64] ;  /* 0x00000004d8a03981 */ /* 0x000162000c1e1d00 */
[----:B------:R-:W-:Y:S02]  /*09b0*/  IADD3 R190, R190, 0x100, RZ ;  /* 0x00000100bebe7810 */ /* 0x000fe40007ffe0ff */
[----:B------:R-:W-:Y:S02]  /*09c0*/  IADD3 R191, R4, 0x100, RZ ;  /* 0x0000010004bf7810 */ /* 0x000fe40007ffe0ff */
.L_x_3541:
[----:B------:R-:W-:Y:S05]  /*09d0*/  BSYNC B1 ;  /* 0x0000000000017941 */ /* 0x000fea0003800000 */
.L_x_3540:
[----:B------:R-:W-:Y:S01]  /*09e0*/  BSSY B1, `(.L_x_3542) ;  /* 0x000000b000017945 */ /* 0x000fe20003800000 */
[----:B------:R-:W-:Y:S05]  /*09f0*/  @!P0 BRA `(.L_x_3543) ;  /* 0x0000009000008947 */ /* 0x000fea0003800000 */
[----:B------:R-:W-:-:S04]  /*0a00*/  ISETP.NE.U32.AND P3, PT, RZ, c[0x0][0x218], PT ;  /* 0x00008600ff007a0c */ /* 0x000fc80003f65070 */
[----:B------:R-:W-:-:S13]  /*0a10*/  ISETP.NE.AND.EX P3, PT, RZ, c[0x0][0x21c], PT, P3 ;  /* 0x00008700ff007a0c */ /* 0x000fda0003f65330 */
[----:B0-----:R-:W-:-:S05]  /*0a20*/  @P3 IMAD.WIDE.U32 R188, R191, R193, c[0x0][0x218] ;  /* 0x00008600bfbc3625 */ /* 0x001fca00078e00c1 */
[----:B------:R0:W5:Y:S02]  /*0a30*/  @P3 LDG.E.128 R164, [R188.64] ;  /* 0x00000004bca43981 */ /* 0x000164000c1e1d00 */
[----:B0-----:R-:W-:-:S05]  /*0a40*/  MOV R188, 0x8 ;  /* 0x0000000800bc7802 */ /* 0x001fca0000000f00 */
[----:B------:R-:W-:-:S05]  /*0a50*/  IMAD.WIDE.U32 R188, R190, R188, c[0x0][0x190] ;  /* 0x00006400bebc7625 */ /* 0x000fca00078e00bc */
[----:B------:R0:W5:Y:S01]  /*0a60*/  LDG.E.64 R198, [R188.64] ;  /* 0x00000004bcc67981 */ /* 0x000162000c1e1b00 */
[----:B------:R-:W-:Y:S02]  /*0a70*/  IADD3 R190, R190, 0x100, RZ ;  /* 0x00000100bebe7810 */ /* 0x000fe40007ffe0ff */
[----:B------:R-:W-:Y:S02]  /*0a80*/  IADD3 R191, R191, 0x100, RZ ;  /* 0x00000100bfbf7810 */ /* 0x000fe40007ffe0ff */
.L_x_3543:
[----:B------:R-:W-:Y:S05]  /*0a90*/  BSYNC B1 ;  /* 0x0000000000017941 */ /* 0x000fea0003800000 */
.L_x_3542:
[----:B------:R-:W-:Y:S01]  /*0aa0*/  BSSY B1, `(.L_x_3544) ;  /* 0x000000b000017945 */ /* 0x000fe20003800000 */
[----:B------:R-:W-:Y:S05]  /*0ab0*/  @!P1 BRA `(.L_x_3545) ;  /* 0x0000009000009947 */ /* 0x000fea0003800000 */
[----:B------:R-:W-:-:S04]  /*0ac0*/  ISETP.NE.U32.AND P3, PT, RZ, c[0x0][0x218], PT ;  /* 0x00008600ff007a0c */ /* 0x000fc80003f65070 */
[----:B------:R-:W-:-:S13]  /*0ad0*/  ISETP.NE.AND.EX P3, PT, RZ, c[0x0][0x21c], PT, P3 ;  /* 0x00008700ff007a0c */ /* 0x000fda0003f65330 */
[----:B0-----:R-:W-:-:S05]  /*0ae0*/  @P3 IMAD.WIDE.U32 R188, R191, R193, c[0x0][0x218] ;  /* 0x00008600bfbc3625 */ /* 0x001fca00078e00c1 */
[----:B------:R0:W5:Y:S02]  /*0af0*/  @P3 LDG.E.128 R168, [R188.64] ;  /* 0x00000004bca83981 */ /* 0x000164000c1e1d00 */
[----:B0-----:R-:W-:-:S04]  /*0b00*/  IMAD.MOV.U32 R188, RZ, RZ, 0x8 ;  /* 0x00000008ffbc7424 */ /* 0x001fc800078e00ff */
[----:B------:R-:W-:-:S05]  /*0b10*/  IMAD.WIDE.U32 R188, R190, R188, c[0x0][0x190] ;  /* 0x00006400bebc7625 */ /* 0x000fca00078e00bc */
[----:B------:R0:W5:Y:S01]  /*0b20*/  LDG.E.64 R196, [R188.64] ;  /* 0x00000004bcc47981 */ /* 0x000162000c1e1b00 */
[----:B------:R-:W-:Y:S02]  /*0b30*/  IADD3 R190, R190, 0x100, RZ ;  /* 0x00000100bebe7810 */ /* 0x000fe40007ffe0ff */
[----:B------:R-:W-:Y:S02]  /*0b40*/  IADD3 R191, R191, 0x100, RZ ;  /* 0x00000100bfbf7810 */ /* 0x000fe40007ffe0ff */
.L_x_3545:
[----:B------:R-:W-:Y:S05]  /*0b50*/  BSYNC B1 ;  /* 0x0000000000017941 */ /* 0x000fea0003800000 */
.L_x_3544:
[----:B------:R-:W-:Y:S01]  /*0b60*/  ISETP.GE.U32.AND P3, PT, R0, 0x400, PT ;  /* 0x000004000000780c */ /* 0x000fe20003f66070 */
[----:B------:R-:W-:-:S12]  /*0b70*/  CS2R R226, SRZ ;  /* 0x0000000000e27805 */ /* 0x000fd8000001ff00 */
[----:B------:R-:W-:Y:S05]  /*0b80*/  @!P3 BRA `(.L_x_3546) ;  /* 0x000019200000b947 */ /* 0x000fea0003800000 */
[----:B------:R-:W-:-:S04]  /*0b90*/  ISETP.NE.U32.AND P3, PT, RZ, c[0x0][0x218], PT ;  /* 0x00008600ff007a0c */ /* 0x000fc80003f65070 */
[----:B------:R-:W-:-:S13]  /*0ba0*/  ISETP.NE.AND.EX P3, PT, RZ, c[0x0][0x21c], PT, P3 ;  /* 0x00008700ff007a0c */ /* 0x000fda0003f65330 */
[----:B------:R-:W-:-:S05]  /*0bb0*/  @P3 IMAD.WIDE.U32 R18, R191, R193, c[0x0][0x218] ;  /* 0x00008600bf123625 */ /* 0x000fca00078e00c1 */
[----:B------:R1:W5:Y:S02]  /*0bc0*/  @P3 LDG.E.128 R20, [R18.64] ;  /* 0x0000000412143981 */ /* 0x000364000c1e1d00 */
[----:B-1----:R-:W-:-:S10]  /*0bd0*/  HFMA2.MMA R18, -RZ, RZ, 0, 4.76837158203125e-07 ;  /* 0x00000008ff127435 */ /* 0x002fd400000001ff */
[----:B------:R-:W-:-:S06]  /*0be0*/  IMAD.WIDE.U32 R18, R190, R18, c[0x0][0x190] ;  /* 0x00006400be127625 */ /* 0x000fcc00078e0012 */
[----:B------:R-:W5:Y:S01]  /*0bf0*/  LDG.E.64 R18, [R18.64] ;  /* 0x0000000412127981 */ /* 0x000f62000c1e1b00 */
[----:B------:R-:W-:Y:S01]  /*0c00*/  MOV R227, RZ ;  /* 0x000000ff00e37202 */ /* 0x000fe20000000f00 */
[----:B------:R-:W-:Y:S05]  /*0c10*/  BRA `(.L_x_3546) ;  /* 0x0000189000007947 */ /* 0x000fea0003800000 */
.L_x_3539:
[----:B------:R-:W-:Y:S01]  /*0c20*/  IADD3 R189, R190, -0x1, RZ ;  /* 0xffffffffbebd7810 */ /* 0x000fe20007ffe0ff */
[----:B------:R-:W-:Y:S01]  /*0c30*/  IMAD.MOV.U32 R220, RZ, RZ, RZ ;  /* 0x000000ffffdc7224 */ /* 0x000fe200078e00ff */
[----:B-----5:R-:W-:Y:S01]  /*0c40*/  ISETP.GE.AND P3, PT, R221, 0x1, PT ;  /* 0x00000001dd00780c */ /* 0x020fe20003f66270 */
[----:B------:R-:W0:Y:S02]  /*0c50*/  LDC.U8 R194, c[0x0][0x1f0] ;  /* 0x00007c00ffc27b82 */ /* 0x000e240000000000 */
[----:B------:R-:W-:-:S05]  /*0c60*/  IMAD R189, R189, c[0x0][0x168], RZ ;  /* 0x00005a00bdbd7a24 */ /* 0x000fca00078e02ff */
[----:B------:R-:W-:-:S04]  /*0c70*/  SHF.R.S32.HI R188, RZ, 0x1f, R189 ;  /* 0x0000001fffbc7819 */ /* 0x000fc800000114bd */
[----:B------:R-:W-:Y:S02]  /*0c80*/  LEA.HI R189, R188, R189, RZ, 0x3 ;  /* 0x000000bdbcbd7211 */ /* 0x000fe400078f18ff */
[----:B------:R-:W-:Y:S02]  /*0c90*/  @P3 IADD3 R188, R221, -0x1, RZ ;  /* 0xffffffffddbc3810 */ /* 0x000fe40007ffe0ff */
[----:B------:R-:W-:-:S03]  /*0ca0*/  LEA.HI.SX32 R223, R189, R191, 0x1d ;  /* 0x000000bfbddf7211 */ /* 0x000fc600078feaff */
[----:B------:R-:W-:-:S05]  /*0cb0*/  @P3 IMAD R188, R188, c[0x0][0x168], RZ ;  /* 0x00005a00bcbc3a24 */ /* 0x000fca00078e02ff */
[----:B------:R-:W-:-:S04]  /*0cc0*/  @P3 SHF.R.S32.HI R190, RZ, 0x1f, R188 ;  /* 0x0000001fffbe3819 */ /* 0x000fc800000114bc */
[----:B------:R-:W-:-:S04]  /*0cd0*/  @P3 LEA.HI R188, R190, R188, RZ, 0x3 ;  /* 0x000000bcbebc3211 */ /* 0x000fc800078f18ff */
[----:B------:R-:W-:Y:S01]  /*0ce0*/  @P3 LEA.HI.SX32 R220, R188, R191, 0x1d ;  /* 0x000000bfbcdc3211 */ /* 0x000fe200078feaff */
[----:B------:R-:W-:-:S06]  /*0cf0*/  IMAD.WIDE R188, R3, R192, c[0x0][0x1a0] ;  /* 0x0000680003bc7625 */ /* 0x000fcc00078e02c0 */
[----:B------:R-:W2:Y:S01]  /*0d00*/  LDG.E R188, [R188.64] ;  /* 0x00000004bcbc7981 */ /* 0x000ea2000c1e1900 */
[----:B------:R-:W-:Y:S01]  /*0d10*/  LOP3.LUT P4, RZ, R0, 0xffffff00, RZ, 0xc0, !PT ;  /* 0xffffff0000ff7812 */ /* 0x000fe2000788c0ff */
[----:B------:R-:W-:Y:S01]  /*0d20*/  BSSY B1, `(.L_x_3547) ;  /* 0x000006e000017945 */ /* 0x000fe20003800000 */
[----:B0-----:R-:W-:Y:S01]  /*0d30*/  ISETP.NE.AND P3, PT, R194, RZ, PT ;  /* 0x000000ffc200720c */ /* 0x001fe20003f65270 */
[----:B------:R-:W-:Y:S01]  /*0d40*/  CS2R R226, SRZ ;  /* 0x0000000000e27805 */ /* 0x000fe2000001ff00 */
[----:B------:R-:W-:Y:S02]  /*0d50*/  MOV R229, R4 ;  /* 0x0000000400e57202 */ /* 0x000fe40000000f00 */
[----:B--2---:R-:W-:-:S07]  /*0d60*/  FSEL R222, R188, RZ, !P3 ;  /* 0x000000ffbcde7208 */ /* 0x004fce0005800000 */
[----:B------:R-:W-:Y:S05]  /*0d70*/  @!P4 BRA `(.L_x_3548) ;  /* 0x000006800000c947 */ /* 0x000fea0003800000 */
[-C--:B------:R-:W-:Y:S01]  /*0d80*/  IMAD.WIDE.U32 R188, R4, R193.reuse, c[0x0][0x188] ;  /* 0x0000620004bc7625 */ /* 0x080fe200078e00c1 */
[----:B------:R0:W-:Y:S05]  /*0d90*/  STL [R1+0x78], R0 ;  /* 0x0000780001007387 */ /* 0x0001ea0000100800 */
[----:B------:R-:W2:Y:S01]  /*0da0*/  LDG.E.128 R188, [R188.64] ;  /* 0x00000004bcbc7981 */ /* 0x000ea2000c1e1d00 */
[----:B------:R-:W-:-:S03]  /*0db0*/  IMAD.WIDE.U32 R192, R223, R193, c[0x0][0x208] ;  /* 0x00008200dfc07625 */ /* 0x000fc600078e00c1 */
[----:B0-----:R-:W3:Y:S04]  /*0dc0*/  LDL R0, [R1+0x4c] ;  /* 0x00004c0001007983 */ /* 0x001ee80000100800 */
[----:B------:R-:W4:Y:S01]  /*0dd0*/  LDG.E.128 R192, [R192.64] ;  /* 0x00000004c0c07981 */ /* 0x000f22000c1e1d00 */
[----:B------:R-:W-:-:S04]  /*0de0*/  ISETP.NE.U32.AND P3, PT, RZ, c[0x0][0x218], PT ;  /* 0x00008600ff007a0c */ /* 0x000fc80003f65070 */
[----:B------:R-:W-:-:S13]  /*0df0*/  ISETP.NE.AND.EX P3, PT, RZ, c[0x0][0x21c], PT, P3 ;  /* 0x00008700ff007a0c */ /* 0x000fda0003f65330 */
[----:B------:R0:W5:Y:S01]  /*0e00*/  @P3 LDG.E.128 R160, [R216.64] ;  /* 0x00000004d8a03981 */ /* 0x000162000c1e1d00 */
[----:B------:R-:W-:-:S10]  /*0e10*/  HFMA2.MMA R200, -RZ, RZ, 0, 4.76837158203125e-07 ;  /* 0x00000008ffc87435 */ /* 0x000fd400000001ff */
[----:B------:R-:W-:-:S06]  /*0e20*/  IMAD.WIDE.U32 R200, R220, R200, c[0x0][0x190] ;  /* 0x00006400dcc87625 */ /* 0x000fcc00078e00c8 */
[----:B------:R-:W5:Y:S01]  /*0e30*/  LDG.E.64 R200, [R200.64] ;  /* 0x00000004c8c87981 */ /* 0x000f62000c1e1b00 */
[--C-:B--2---:R-:W-:Y:S02]  /*0e40*/  PRMT R226, RZ, 0x5410, R189.reuse ;  /* 0x00005410ffe27816 */ /* 0x104fe400000000bd */
[----:B------:R-:W-:Y:S02]  /*0e50*/  PRMT R250, RZ, 0x5410, R190 ;  /* 0x00005410fffa7816 */ /* 0x000fe400000000be */
[----:B------:R-:W-:Y:S01]  /*0e60*/  PRMT R227, RZ, 0x7610, R188 ;  /* 0x00007610ffe37816 */ /* 0x000fe200000000bc */
[C---:B------:R-:W-:Y:S01]  /*0e70*/  FADD.FTZ R248, -R222.reuse, R226 ;  /* 0x000000e2def87221 */ /* 0x040fe20000010100 */
[----:B------:R-:W-:Y:S01]  /*0e80*/  PRMT R229, RZ, 0x7610, R189 ;  /* 0x00007610ffe57816 */ /* 0x000fe200000000bd */
[C---:B------:R-:W-:Y:S01]  /*0e90*/  FADD.FTZ R226, -R222.reuse, R250 ;  /* 0x000000fadee27221 */ /* 0x040fe20000010100 */
[----:B------:R-:W-:Y:S01]  /*0ea0*/  PRMT R190, RZ, 0x7610, R190 ;  /* 0x00007610ffbe7816 */ /* 0x000fe200000000be */
[----:B------:R-:W2:Y:S01]  /*0eb0*/  LDL R250, [R1+0x48] ;  /* 0x0000480001fa7983 */ /* 0x000ea20000100800 */
[----:B------:R-:W-:Y:S01]  /*0ec0*/  PRMT R252, RZ, 0x7610, R191 ;  /* 0x00007610fffc7816 */ /* 0x000fe200000000bf */
[C---:B------:R-:W-:Y:S01]  /*0ed0*/  FADD.FTZ R249, -R222.reuse, R227 ;  /* 0x000000e3def97221 */ /* 0x040fe20000010100 */
[----:B------:R-:W-:Y:S01]  /*0ee0*/  PRMT R5, RZ, 0x5410, R188 ;  /* 0x00005410ff057816 */ /* 0x000fe200000000bc */
[C---:B------:R-:W-:Y:S01]  /*0ef0*/  FADD.FTZ R227, -R222.reuse, R229 ;  /* 0x000000e5dee37221 */ /* 0x040fe20000010100 */
[----:B------:R-:W-:Y:S01]  /*0f00*/  PRMT R251, RZ, 0x5410, R191 ;  /* 0x00005410fffb7816 */ /* 0x000fe200000000bf */
[----:B------:R-:W2:Y:S01]  /*0f10*/  LDL R229, [R1+0x50] ;  /* 0x0000500001e57983 */ /* 0x000ea20000100800 */
[--C-:B----4-:R-:W-:Y:S01]  /*0f20*/  PRMT R188, RZ, 0x5410, R194.reuse ;  /* 0x00005410ffbc7816 */ /* 0x110fe200000000c2 */
[C---:B------:R-:W-:Y:S01]  /*0f30*/  FADD.FTZ R5, -R222.reuse, R5 ;  /* 0x00000005de057221 */ /* 0x040fe20000010100 */
[----:B------:R-:W-:Y:S01]  /*0f40*/  PRMT R191, RZ, 0x7610, R194 ;  /* 0x00007610ffbf7816 */ /* 0x000fe200000000c2 */
[C---:B------:R-:W-:Y:S01]  /*0f50*/  FADD.FTZ R194, -R222.reuse, R190 ;  /* 0x000000bedec27221 */ /* 0x040fe20000010100 */
[----:B0-----:R-:W-:Y:S01]  /*0f60*/  PRMT R217, RZ, 0x7610, R192 ;  /* 0x00007610ffd97816 */ /* 0x001fe200000000c0 */
[----:B------:R-:W-:Y:S01]  /*0f70*/  FADD.FTZ R190, -R222, R252 ;  /* 0x000000fcdebe7221 */ /* 0x000fe20000010100 */
[----:B------:R-:W-:Y:S01]  /*0f80*/  PRMT R6, RZ, 0x5410, R192 ;  /* 0x00005410ff067816 */ /* 0x000fe200000000c0 */
[----:B------:R-:W-:Y:S01]  /*0f90*/  FMUL.FTZ R252, R2, R249 ;  /* 0x000000f902fc7220 */ /* 0x000fe20000410000 */
[----:B------:R-:W-:Y:S01]  /*0fa0*/  PRMT R216, RZ, 0x5410, R193 ;  /* 0x00005410ffd87816 */ /* 0x000fe200000000c1 */
[----:B------:R-:W4:Y:S01]  /*0fb0*/  LDL R249, [R1+0x54] ;  /* 0x0000540001f97983 */ /* 0x000f220000100800 */
[----:B------:R-:W-:Y:S01]  /*0fc0*/  FADD.FTZ R101, R101, R217 ;  /* 0x000000d965657221 */ /* 0x000fe20000010000 */
[----:B------:R-:W-:Y:S01]  /*0fd0*/  PRMT R193, RZ, 0x7610, R193 ;  /* 0x00007610ffc17816 */ /* 0x000fe200000000c1 */
[-C--:B------:R-:W-:Y:S01]  /*0fe0*/  FFMA.FTZ R69, R252, R217.reuse, R69 ;  /* 0x000000d9fc457223 */ /* 0x080fe20000010045 */
[----:B------:R-:W-:Y:S01]  /*0ff0*/  STL [R1+0x20], R252 ;  /* 0x000020fc01007387 */ /* 0x000fe20000100800 */
[----:B---3--:R-:W-:Y:S01]  /*1000*/  FMUL.FTZ R0, R0, R217 ;  /* 0x000000d900007220 */ /* 0x008fe20000410000 */
[----:B------:R-:W-:-:S02]  /*1010*/  PRMT R189, RZ, 0x5410, R195 ;  /* 0x00005410ffbd7816 */ /* 0x000fc400000000c3 */
[----:B------:R-:W3:Y:S01]  /*1020*/  LDL R217, [R1+0x38] ;  /* 0x0000380001d97983 */ /* 0x000ee20000100800 */
[----:B------:R-:W-:Y:S01]  /*1030*/  FMUL.FTZ R5, R2, R5 ;  /* 0x0000000502057220 */ /* 0x000fe20000410000 */
[----:B------:R-:W-:Y:S01]  /*1040*/  PRMT R195, RZ, 0x7610, R195 ;  /* 0x00007610ffc37816 */ /* 0x000fe200000000c3 */
[----:B------:R-:W-:Y:S02]  /*1050*/  FADD.FTZ R100, R100, R6 ;  /* 0x0000000664647221 */ /* 0x000fe40000010000 */
[----:B------:R-:W-:Y:S02]  /*1060*/  FFMA.FTZ R68, R5, R6, R68 ;  /* 0x0000000605447223 */ /* 0x000fe40000010044 */
[----:B------:R-:W-:Y:S02]  /*1070*/  FADD.FTZ R192, -R222, R251 ;  /* 0x000000fbdec07221 */ /* 0x000fe40000010100 */
[----:B------:R-:W-:Y:S02]  /*1080*/  FMUL.FTZ R227, R2, R227 ;  /* 0x000000e302e37220 */ /* 0x000fe40000410000 */
[----:B------:R-:W-:-:S02]  /*1090*/  FADD.FTZ R102, R102, R216 ;  /* 0x000000d866667221 */ /* 0x000fc40000010000 */
[----:B------:R-:W-:Y:S02]  /*10a0*/  FADD.FTZ R103, R103, R193 ;  /* 0x000000c167677221 */ /* 0x000fe40000010000 */
[----:B------:R-:W-:Y:S02]  /*10b0*/  FFMA.FTZ R71, R227, R193, R71 ;  /* 0x000000c1e3477223 */ /* 0x000fe40000010047 */
[----:B------:R-:W-:Y:S02]  /*10c0*/  FADD.FTZ R104, R104, R188 ;  /* 0x000000bc68687221 */ /* 0x000fe40000010000 */
[----:B--2---:R-:W-:Y:S02]  /*10d0*/  FMUL.FTZ R6, R250, R6 ;  /* 0x00000006fa067220 */ /* 0x004fe40000410000 */
[----:B------:R-:W-:Y:S02]  /*10e0*/  FMUL.FTZ R250, R2, R248 ;  /* 0x000000f802fa7220 */ /* 0x000fe40000410000 */
[----:B------:R-:W-:-:S03]  /*10f0*/  FMUL.FTZ R251, R229, R216 ;  /* 0x000000d8e5fb7220 */ /* 0x000fc60000410000 */
[----:B------:R-:W-:Y:S04]  /*1100*/  STL [R1+0x18], R250 ;  /* 0x000018fa01007387 */ /* 0x000fe80000100800 */
[----:B------:R0:W-:Y:S04]  /*1110*/  STL [R1+0x1c], R0 ;  /* 0x00001c0001007387 */ /* 0x0001e80000100800 */
[----:B------:R-:W-:Y:S01]  /*1120*/  STL [R1+0x10], R227 ;  /* 0x000010e301007387 */ /* 0x000fe20000100800 */
[----:B----4-:R-:W-:-:S03]  /*1130*/  FMUL.FTZ R248, R249, R193 ;  /* 0x000000c1f9f87220 */ /* 0x010fc60000410000 */
[----:B------:R-:W-:Y:S04]  /*1140*/  STL [R1+0x14], R251 ;  /* 0x000014fb01007387 */ /* 0x000fe80000100800 */
[----:B------:R-:W2:Y:S01]  /*1150*/  LDL R249, [R1+0x3c] ;  /* 0x00003c0001f97983 */ /* 0x000ea20000100800 */
[----:B------:R-:W-:Y:S02]  /*1160*/  FMUL.FTZ R229, R2, R226 ;  /* 0x000000e202e57220 */ /* 0x000fe40000410000 */
[----:B------:R-:W-:Y:S01]  /*1170*/  FFMA.FTZ R70, R250, R216, R70 ;  /* 0x000000d8fa467223 */ /* 0x000fe20000010046 */
[----:B------:R-:W4:Y:S01]  /*1180*/  LDL R226, [R1+0x40] ;  /* 0x0000400001e27983 */ /* 0x000f220000100800 */
[-C--:B---3--:R-:W-:Y:S02]  /*1190*/  FMUL.FTZ R217, R217, R188.reuse ;  /* 0x000000bcd9d97220 */ /* 0x088fe40000410000 */
[----:B------:R-:W-:-:S02]  /*11a0*/  FFMA.FTZ R72, R229, R188, R72 ;  /* 0x000000bce5487223 */ /* 0x000fc40000010048 */
[----:B------:R-:W-:Y:S01]  /*11b0*/  FMUL.FTZ R216, R2, R194 ;  /* 0x000000c202d87220 */ /* 0x000fe20000410000 */
[----:B------:R1:W-:Y:S01]  /*11c0*/  STL [R1+0x8], R229 ;  /* 0x000008e501007387 */ /* 0x0003e20000100800 */
[----:B------:R-:W-:Y:S02]  /*11d0*/  FADD.FTZ R193, RZ, R6 ;  /* 0x00000006ffc17221 */ /* 0x000fe40000010000 */
[----:B------:R-:W-:Y:S01]  /*11e0*/  FFMA.FTZ R188, R5, R6, RZ ;  /* 0x0000000605bc7223 */ /* 0x000fe200000100ff */
[----:B------:R3:W-:Y:S01]  /*11f0*/  STL [R1+0xc], R248 ;  /* 0x00000cf801007387 */ /* 0x0007e20000100800 */
[----:B------:R-:W-:Y:S02]  /*1200*/  FADD.FTZ R193, R193, R0 ;  /* 0x00000000c1c17221 */ /* 0x000fe40000010000 */
[----:B------:R-:W-:Y:S01]  /*1210*/  FFMA.FTZ R188, R252, R0, R188 ;  /* 0x00000000fcbc7223 */ /* 0x000fe200000100bc */
[----:B------:R1:W-:Y:S04]  /*1220*/  STL [R1+0x4], R217 ;  /* 0x000004d901007387 */ /* 0x0003e80000100800 */
[----:B------:R1:W-:Y:S04]  /*1230*/  STL [R1], R216 ;  /* 0x000000d801007387 */ /* 0x0003e80000100800 */
[----:B0-----:R0:W5:Y:S04]  /*1240*/  LDL.LU R0, [R1+0x78] ;  /* 0x0000780001007983 */ /* 0x0011680000300800 */
[----:B------:R-:W3:Y:S01]  /*1250*/  LDL R194, [R1+0x44] ;  /* 0x0000440001c27983 */ /* 0x000ee20000100800 */
[----:B------:R-:W-:-:S02]  /*1260*/  FADD.FTZ R105, R105, R191 ;  /* 0x000000bf69697221 */ /* 0x000fc40000010000 */
[----:B------:R-:W-:Y:S02]  /*1270*/  FFMA.FTZ R73, R216, R191, R73 ;  /* 0x000000bfd8497223 */ /* 0x000fe40000010049 */
[----:B------:R-:W-:-:S04]  /*1280*/  FFMA.FTZ R188, R250, R251, R188 ;  /* 0x000000fbfabc7223 */ /* 0x000fc800000100bc */
[----:B------:R-:W-:Y:S02]  /*1290*/  FFMA.FTZ R188, R227, R248, R188 ;  /* 0x000000f8e3bc7223 */ /* 0x000fe400000100bc */
[----:B------:R-:W-:Y:S02]  /*12a0*/  FADD.FTZ R106, R106, R189 ;  /* 0x000000bd6a6a7221 */ /* 0x000fe40000010000 */
[----:B------:R-:W-:Y:S01]  /*12b0*/  FFMA.FTZ R188, R229, R217, R188 ;  /* 0x000000d9e5bc7223 */ /* 0x000fe200000100bc */
[----:B------:R-:W-:Y:S01]  /*12c0*/  IADD3 R223, R223, 0x100, RZ ;  /* 0x00000100dfdf7810 */ /* 0x000fe20007ffe0ff */
[----:B------:R-:W-:Y:S01]  /*12d0*/  FADD.FTZ R107, R107, R195 ;  /* 0x000000c36b6b7221 */ /* 0x000fe20000010000 */
[----:B------:R-:W-:Y:S02]  /*12e0*/  IADD3 R220, R220, 0x100, RZ ;  /* 0x00000100dcdc7810 */ /* 0x000fe40007ffe0ff */
[----:B-1----:R-:W-:Y:S01]  /*12f0*/  IADD3 R229, R4, 0x100, RZ ;  /* 0x0000010004e57810 */ /* 0x002fe20007ffe0ff */
[----:B--2---:R-:W-:-:S02]  /*1300*/  FMUL.FTZ R252, R249, R191 ;  /* 0x000000bff9fc7220 */ /* 0x004fc40000410000 */
[----:B------:R-:W-:Y:S02]  /*1310*/  FADD.FTZ R191, R193, R251 ;  /* 0x000000fbc1bf7221 */ /* 0x000fe40000010000 */
[----:B------:R-:W-:Y:S02]  /*1320*/  FMUL.FTZ R251, R2, R192 ;  /* 0x000000c002fb7220 */ /* 0x000fe40000410000 */
[----:B------:R-:W-:Y:S02]  /*1330*/  FADD.FTZ R191, R191, R248 ;  /* 0x000000f8bfbf7221 */ /* 0x000fe40000010000 */
[-C--:B------:R-:W-:Y:S02]  /*1340*/  FFMA.FTZ R74, R251, R189.reuse, R74 ;  /* 0x000000bdfb4a7223 */ /* 0x080fe4000001004a */
[----:B----4-:R-:W-:Y:S02]  /*1350*/  FMUL.FTZ R250, R226, R189 ;  /* 0x000000bde2fa7220 */ /* 0x010fe40000410000 */
[----:B------:R-:W-:-:S02]  /*1360*/  FADD.FTZ R189, R191, R217 ;  /* 0x000000d9bfbd7221 */ /* 0x000fc40000010000 */
[----:B------:R-:W-:Y:S02]  /*1370*/  FFMA.FTZ R188, R216, R252, R188 ;  /* 0x000000fcd8bc7223 */ /* 0x000fe400000100bc */
[----:B------:R-:W-:Y:S02]  /*1380*/  FADD.FTZ R189, R189, R252 ;  /* 0x000000fcbdbd7221 */ /* 0x000fe40000010000 */
[----:B------:R-:W-:Y:S02]  /*1390*/  FMUL.FTZ R249, R2, R190 ;  /* 0x000000be02f97220 */ /* 0x000fe40000410000 */
[----:B------:R-:W-:Y:S02]  /*13a0*/  FADD.FTZ R189, R189, R250 ;  /* 0x000000fabdbd7221 */ /* 0x000fe40000010000 */
[----:B------:R-:W-:Y:S02]  /*13b0*/  FFMA.FTZ R188, R251, R250, R188 ;  /* 0x000000fafbbc7223 */ /* 0x000fe400000100bc */
[----:B------:R-:W-:-:S02]  /*13c0*/  FFMA.FTZ R75, R249, R195, R75 ;  /* 0x000000c3f94b7223 */ /* 0x000fc4000001004b */
[----:B---3--:R-:W-:-:S04]  /*13d0*/  FMUL.FTZ R248, R194, R195 ;  /* 0x000000c3c2f87220 */ /* 0x008fc80000410000 */
[----:B------:R-:W-:Y:S02]  /*13e0*/  FADD.FTZ R226, R189, R248 ;  /* 0x000000f8bde27221 */ /* 0x000fe40000010000 */
[----:B------:R-:W-:Y:S02]  /*13f0*/  FFMA.FTZ R227, R249, R248, R188 ;  /* 0x000000f8f9e37223 */ /* 0x000fe400000100bc */
.L_x_3548:
[----:B0-----:R-:W-:Y:S05]  /*1400*/  BSYNC B1 ;  /* 0x0000000000017941 */ /* 0x001fea0003800000 */
.L_x_3547:
[----:B------:R-:W-:Y:S01]  /*1410*/  BSSY B1, `(.L_x_3549) ;  /* 0x0000059000017945 */ /* 0x000fe20003800000 */
        /* <DEDUP_REMOVED lines=10> */
[----:B0-----:R-:W-:-:S05]  /*14c0*/  MOV R198, 0x8 ;  /* 0x0000000800c67802 */ /* 0x001fca0000000f00 */
[----:B------:R-:W-:-:S06]  /*14d0*/  IMAD.WIDE.U32 R198, R220, R198, c[0x0][0x190] ;  /* 0x00006400dcc67625 */ /* 0x000fcc00078e00c6 */
[----:B------:R-:W5:Y:S01]  /*14e0*/  LDG.E.64 R198, [R198.64] ;  /* 0x00000004c6c67981 */ /* 0x000f62000c1e1b00 */
[----:B------:R-:W-:Y:S02]  /*14f0*/  IADD3 R223, R223, 0x100, RZ ;  /* 0x00000100dfdf7810 */ /* 0x000fe40007ffe0ff */
[----:B------:R-:W-:Y:S02]  /*1500*/  IADD3 R220, R220, 0x100, RZ ;  /* 0x00000100dcdc7810 */ /* 0x000fe40007ffe0ff */
[----:B------:R-:W-:Y:S02]  /*1510*/  IADD3 R229, R229, 0x100, RZ ;  /* 0x00000100e5e57810 */ /* 0x000fe40007ffe0ff */
[----:B--2---:R-:W-:Y:S02]  /*1520*/  PRMT R217, RZ, 0x7610, R189 ;  /* 0x00007610ffd97816 */ /* 0x004fe400000000bd */
[----:B------:R-:W-:Y:S02]  /*1530*/  PRMT R206, RZ, 0x5410, R188 ;  /* 0x00005410ffce7816 */ /* 0x000fe400000000bc */
[----:B------:R-:W-:-:S02]  /*1540*/  PRMT R239, RZ, 0x5410, R190 ;  /* 0x00005410ffef7816 */ /* 0x000fc400000000be */
[----:B------:R-:W-:Y:S01]  /*1550*/  PRMT R225, RZ, 0x7610, R190 ;  /* 0x00007610ffe17816 */ /* 0x000fe200000000be */
[----:B------:R-:W-:Y:S01]  /*1560*/  FADD.FTZ R206, -R222, R206 ;  /* 0x000000cedece7221 */ /* 0x000fe20000010100 */
[----:B------:R-:W-:Y:S02]  /*1570*/  PRMT R240, RZ, 0x5410, R191 ;  /* 0x00005410fff07816 */ /* 0x000fe400000000bf */
[--C-:B---3--:R-:W-:Y:S01]  /*1580*/  PRMT R17, RZ, 0x5410, R194.reuse ;  /* 0x00005410ff117816 */ /* 0x108fe200000000c2 */
[----:B------:R-:W-:Y:S01]  /*1590*/  FMUL.FTZ R246, R2, R206 ;  /* 0x000000ce02f67220 */ /* 0x000fe20000410000 */
[----:B------:R-:W-:Y:S01]  /*15a0*/  PRMT R190, RZ, 0x7610, R194 ;  /* 0x00007610ffbe7816 */ /* 0x000fe200000000c2 */
[----:B------:R-:W-:Y:S01]  /*15b0*/  FADD.FTZ R194, -R222, R217 ;  /* 0x000000d9dec27221 */ /* 0x000fe20000010100 */
[----:B------:R-:W-:Y:S01]  /*15c0*/  PRMT R205, RZ, 0x7610, R188 ;  /* 0x00007610ffcd7816 */ /* 0x000fe200000000bc */
[----:B------:R-:W-:Y:S01]  /*15d0*/  FADD.FTZ R112, R112, R17 ;  /* 0x0000001170707221 */ /* 0x000fe20000010000 */
[----:B------:R-:W-:Y:S01]  /*15e0*/  PRMT R204, RZ, 0x5410, R192 ;  /* 0x00005410ffcc7816 */ /* 0x000fe200000000c0 */
[----:B------:R-:W-:Y:S01]  /*15f0*/  FADD.FTZ R113, R113, R190 ;  /* 0x000000be71717221 */ /* 0x000fe20000010000 */
        /* <DEDUP_REMOVED lines=8> */
[--C-:B------:R-:W-:Y:S01]  /*1680*/  PRMT R189, RZ, 0x5410, R195.reuse ;  /* 0x00005410ffbd7816 */ /* 0x100fe200000000c3 */
[----:B------:R-:W-:Y:S01]  /*1690*/  FMUL.FTZ R244, R2, R216 ;  /* 0x000000d802f47220 */ /* 0x000fe20000410000 */
[----:B------:R-:W-:Y:S01]  /*16a0*/  PRMT R188, RZ, 0x7610, R195 ;  /* 0x00007610ffbc7816 */ /* 0x000fe200000000c3 */
[----:B------:R-:W-:Y:S01]  /*16b0*/  FADD.FTZ R195, -R222, R240 ;  /* 0x000000f0dec37221 */ /* 0x000fe20000010100 */
[----:B------:R-:W-:Y:S01]  /*16c0*/  PRMT R203, RZ, 0x7610, R192 ;  /* 0x00007610ffcb7816 */ /* 0x000fe200000000c0 */
[----:B------:R-:W-:-:S02]  /*16d0*/  FMUL.FTZ R240, R2, R194 ;  /* 0x000000c202f07220 */ /* 0x000fc40000410000 */
[----:B------:R-:W-:Y:S02]  /*16e0*/  FADD.FTZ R192, -R222, R225 ;  /* 0x000000e1dec07221 */ /* 0x000fe40000010100 */
[----:B------:R-:W-:Y:S02]  /*16f0*/  FMUL.FTZ R225, R2, R193 ;  /* 0x000000c102e17220 */ /* 0x000fe40000410000 */
[----:B------:R-:W-:Y:S02]  /*1700*/  FADD.FTZ R111, R111, R191 ;  /* 0x000000bf6f6f7221 */ /* 0x000fe40000010000 */
[-C--:B------:R-:W-:Y:S02]  /*1710*/  FFMA.FTZ R79, R240, R191.reuse, R79 ;  /* 0x000000bff04f7223 */ /* 0x080fe4000001004f */
[----:B------:R-:W-:Y:S02]  /*1720*/  FMUL.FTZ R239, R27, R191 ;  /* 0x000000bf1bef7220 */ /* 0x000fe40000410000 */
[----:B------:R-:W-:-:S02]  /*1730*/  FMUL.FTZ R243, R25, R203 ;  /* 0x000000cb19f37220 */ /* 0x000fc40000410000 */
[----:B------:R-:W-:Y:S02]  /*1740*/  FADD.FTZ R191, R226, R245 ;  /* 0x000000f5e2bf7221 */ /* 0x000fe40000010000 */
[----:B------:R-:W-:Y:S02]  /*1750*/  FFMA.FTZ R193, R246, R245, R227 ;  /* 0x000000f5f6c17223 */ /* 0x000fe400000100e3 */
[----:B------:R-:W-:Y:S02]  /*1760*/  FMUL.FTZ R242, R2, R205 ;  /* 0x000000cd02f27220 */ /* 0x000fe40000410000 */
[-C--:B------:R-:W-:Y:S02]  /*1770*/  FFMA.FTZ R80, R225, R17.reuse, R80 ;  /* 0x00000011e1507223 */ /* 0x080fe40000010050 */
[----:B------:R-:W-:Y:S02]  /*1780*/  FMUL.FTZ R224, R28, R17 ;  /* 0x000000111ce07220 */ /* 0x000fe40000410000 */
[----:B------:R-:W-:-:S02]  /*1790*/  FADD.FTZ R206, -R222, R241 ;  /* 0x000000f1dece7221 */ /* 0x000fc40000010100 */
[----:B------:R-:W-:Y:S02]  /*17a0*/  FMUL.FTZ R17, R2, R192 ;  /* 0x000000c002117220 */ /* 0x000fe40000410000 */
[-C--:B------:R-:W-:Y:S02]  /*17b0*/  FMUL.FTZ R241, R26, R202.reuse ;  /* 0x000000ca1af17220 */ /* 0x080fe40000410000 */
[----:B------:R-:W-:Y:S02]  /*17c0*/  FADD.FTZ R191, R191, R243 ;  /* 0x000000f3bfbf7221 */ /* 0x000fe40000010000 */
[----:B------:R-:W-:Y:S02]  /*17d0*/  FFMA.FTZ R193, R244, R243, R193 ;  /* 0x000000f3f4c17223 */ /* 0x000fe400000100c1 */
[----:B------:R-:W-:Y:S02]  /*17e0*/  FADD.FTZ R110, R110, R202 ;  /* 0x000000ca6e6e7221 */ /* 0x000fe40000010000 */
[----:B------:R-:W-:-:S02]  /*17f0*/  FFMA.FTZ R78, R242, R202, R78 ;  /* 0x000000caf24e7223 */ /* 0x000fc4000001004e */
        /* <DEDUP_REMOVED lines=26> */
.L_x_3550:
[----:B------:R-:W-:Y:S05]  /*19a0*/  BSYNC B1 ;  /* 0x0000000000017941 */ /* 0x000fea0003800000 */
.L_x_3549:
[----:B------:R-:W-:Y:S01]  /*19b0*/  BSSY B1, `(.L_x_3551) ;  /* 0x0000059000017945 */ /* 0x000fe20003800000 */
[----:B------:R-:W-:Y:S05]  /*19c0*/  @!P1 BRA `(.L_x_3552) ;  /* 0x0000057000009947 */ /* 0x000fea0003800000 */
[----:B------:R-:W-:-:S10]  /*19d0*/  HFMA2.MMA R188, -RZ, RZ, 0, 9.5367431640625e-07 ;  /* 0x00000010ffbc7435 */ /* 0x000fd400000001ff */
        /* <DEDUP_REMOVED lines=8> */
[----:B0-----:R-:W-:-:S04]  /*1a60*/  IMAD.MOV.U32 R188, RZ, RZ, 0x8 ;  /* 0x00000008ffbc7424 */ /* 0x001fc800078e00ff */
[----:B------:R-:W-:-:S05]  /*1a70*/  IMAD.WIDE.U32 R188, R220, R188, c[0x0][0x190] ;  /* 0x00006400dcbc7625 */ /* 0x000fca00078e00bc */
[----:B------:R0:W5:Y:S01]  /*1a80*/  LDG.E.64 R196, [R188.64] ;  /* 0x00000004bcc47981 */ /* 0x000162000c1e1b00 */
[----:B------:R-:W-:Y:S02]  /*1a90*/  IADD3 R223, R223, 0x100, RZ ;  /* 0x00000100dfdf7810 */ /* 0x000fe40007ffe0ff */
[----:B------:R-:W-:Y:S02]  /*1aa0*/  IADD3 R220, R220, 0x100, RZ ;  /* 0x00000100dcdc7810 */ /* 0x000fe40007ffe0ff */
[----:B------:R-:W-:Y:S02]  /*1ab0*/  IADD3 R229, R229, 0x100, RZ ;  /* 0x00000100e5e57810 */ /* 0x000fe40007ffe0ff */
[--C-:B--2---:R-:W-:Y:S02]  /*1ac0*/  PRMT R7, RZ, 0x5410, R8.reuse ;  /* 0x00005410ff077816 */ /* 0x104fe40000000008 */
[----:B------:R-:W-:Y:S02]  /*1ad0*/  PRMT R8, RZ, 0x7610, R8 ;  /* 0x00007610ff087816 */ /* 0x000fe40000000008 */
[----:B0-----:R-:W-:Y:S01]  /*1ae0*/  PRMT R189, RZ, 0x5410, R9 ;  /* 0x00005410ffbd7816 */ /* 0x001fe20000000009 */
[C---:B------:R-:W-:Y:S01]  /*1af0*/  FADD.FTZ R7, -R222.reuse, R7 ;  /* 0x00000007de077221 */ /* 0x040fe20000010100 */
[----:B------:R-:W-:Y:S01]  /*1b00*/  PRMT R190, RZ, 0x7610, R9 ;  /* 0x00007610ffbe7816 */ /* 0x000fe20000000009 */
[----:B------:R-:W-:Y:S01]  /*1b10*/  FADD.FTZ R8, -R222, R8 ;  /* 0x00000008de087221 */ /* 0x000fe20000010100 */
[----:B---3--:R-:W-:Y:S01]  /*1b20*/  PRMT R9, RZ, 0x5410, R12 ;  /* 0x00005410ff097816 */ /* 0x008fe2000000000c */
[----:B------:R-:W-:Y:S01]  /*1b30*/  FMUL.FTZ R7, R2, R7 ;  /* 0x0000000702077220 */ /* 0x000fe20000410000 */
[--C-:B------:R-:W-:Y:S01]  /*1b40*/  PRMT R193, RZ, 0x5410, R10.reuse ;  /* 0x00005410ffc17816 */ /* 0x100fe2000000000a */
[----:B------:R-:W-:Y:S01]  /*1b50*/  FADD.FTZ R192, -R222, R189 ;  /* 0x000000bddec07221 */ /* 0x000fe20000010100 */
        /* <DEDUP_REMOVED lines=12> */
[--C-:B------:R-:W-:Y:S01]  /*1c20*/  PRMT R12, RZ, 0x5410, R14.reuse ;  /* 0x00005410ff0c7816 */ /* 0x100fe2000000000e */
[----:B------:R-:W-:Y:S01]  /*1c30*/  FADD.FTZ R189, -R222, R193 ;  /* 0x000000c1debd7221 */ /* 0x000fe20000010100 */
[----:B------:R-:W-:Y:S01]  /*1c40*/  PRMT R13, RZ, 0x7610, R14 ;  /* 0x00007610ff0d7816 */ /* 0x000fe2000000000e */
        /* <DEDUP_REMOVED lines=24> */
[----:B------:R-:W-:Y:S02]  /*1dd0*/  FADD.FTZ R191, -R222, R194 ;  /* 0x000000c2debf7221 */ /* 0x000fe40000010100 */
        /* <DEDUP_REMOVED lines=17> */
[----:B------:R-:W-:Y:S02]  /*1ef0*/  FADD.FTZ R189, R188, R14 ;  /* 0x0000000ebcbd7221 */ /* 0x000fe40000010000 */
[----:B------:R-:W-:Y:S02]  /*1f00*/  FMUL.FTZ R16, R43, R16 ;  /* 0x000000102b107220 */ /* 0x000fe40000410000 */
[----:B------:R-:W-:Y:S02]  /*1f10*/  FFMA.FTZ R188, R13, R14, R190 ;  /* 0x0000000e0dbc7223 */ /* 0x000fe400000100be */
[----:B------:R-:W-:Y:S02]  /*1f20*/  FADD.FTZ R226, R189, R16 ;  /* 0x00000010bde27221 */ /* 0x000fe40000010000 */
[----:B------:R-:W-:-:S02]  /*1f30*/  FFMA.FTZ R227, R15, R16, R188 ;  /* 0x000000100fe37223 */ /* 0x000fc400000100bc */
.L_x_3552:
[----:B------:R-:W-:Y:S05]  /*1f40*/  BSYNC B1 ;  /* 0x0000000000017941 */ /* 0x000fea0003800000 */
.L_x_3551:
[----:B-----5:R-:W-:-:S13]  /*1f50*/  ISETP.GE.U32.AND P3, PT, R0, 0x400, PT ;  /* 0x000004000000780c */ /* 0x020fda0003f66070 */
[----:B------:R-:W-:Y:S05]  /*1f60*/  @!P3 BRA `(.L_x_3546) ;  /* 0x000005400000b947 */ /* 0x000fea0003800000 */
[----:B------:R-:W-:-:S05]  /*1f70*/  MOV R216, 0x10 ;  /* 0x0000001000d87802 */ /* 0x000fca0000000f00 */
[----:B------:R-:W-:-:S05]  /*1f80*/  IMAD.WIDE.U32 R18, R229, R216, c[0x0][0x188] ;  /* 0x00006200e5127625 */ /* 0x000fca00078e00d8 */
[----:B------:R0:W2:Y:S01]  /*1f90*/  LDG.E.128 R188, [R18.64] ;  /* 0x0000000412bc7981 */ /* 0x0000a2000c1e1d00 */
[----:B------:R-:W-:Y:S01]  /*1fa0*/  ISETP.NE.U32.AND P3, PT, RZ, c[0x0][0x218], PT ;  /* 0x00008600ff007a0c */ /* 0x000fe20003f65070 */
[----:B0-----:R-:W-:-:S05]  /*1fb0*/  IMAD.WIDE.U32 R18, R223, R216, c[0x0][0x208] ;  /* 0x00008200df127625 */ /* 0x001fca00078e00d8 */
[----:B------:R0:W3:Y:S01]  /*1fc0*/  LDG.E.128 R192, [R18.64] ;  /* 0x0000000412c07981 */ /* 0x0000e2000c1e1d00 */
[----:B------:R-:W-:-:S13]  /*1fd0*/  ISETP.NE.AND.EX P3, PT, RZ, c[0x0][0x21c], PT, P3 ;  /* 0x00008700ff007a0c */ /* 0x000fda0003f65330 */
[----:B0-----:R-:W-:-:S05]  /*1fe0*/  @P3 IMAD.WIDE.U32 R18, R229, R216, c[0x0][0x218] ;  /* 0x00008600e5123625 */ /* 0x001fca00078e00d8 */
[----:B------:R0:W5:Y:S02]  /*1ff0*/  @P3 LDG.E.128 R20, [R18.64] ;  /* 0x0000000412143981 */ /* 0x000164000c1e1d00 */
[----:B0-----:R-:W-:-:S10]  /*2000*/  HFMA2.MMA R18, -RZ, RZ, 0, 4.76837158203125e-07 ;  /* 0x00000008ff127435 */ /* 0x001fd400000001ff */
        /* <DEDUP_REMOVED lines=14> */
[----:B------:R-:W-:Y:S01]  /*20f0*/  PRMT R190, RZ, 0x7610, R190 ;  /* 0x00007610ffbe7816 */ /* 0x000fe200000000be */
[----:B------:R-:W-:Y:S01]  /*2100*/  FADD.FTZ R207, -R222, R210 ;  /* 0x000000d2decf7221 */ /* 0x000fe20000010100 */
[--C-:B---3--:R-:W-:Y:S01]  /*2110*/  PRMT R211, RZ, 0x5410, R192.reuse ;  /* 0x00005410ffd37816 */ /* 0x108fe200000000c0 */
        /* <DEDUP_REMOVED lines=57> */
.L_x_3546:
[----:B------:R-:W-:Y:S05]  /*24b0*/  BSYNC B0 ;  /* 0x0000000000007941 */ /* 0x000fea0003800000 */
.L_x_3538:
        /* <DEDUP_REMOVED lines=8> */
[----:B------:R0:W1:Y:S02]  /*2540*/  SHFL.DOWN PT, R191, R226, 0x10, 0x1f ;  /* 0x0a001f00e2bf7f89 */ /* 0x00006400000e0000 */
.L_x_3738:
        /* <DEDUP_REMOVED lines=18> */
.L_x_3739:
[----:B---3--:R-:W-:Y:S01]  /*2670*/  @!P4 LOP3.LUT R190, R195, 0x7, RZ, 0xc0, !PT ;  /* 0x00000007c3bec812 */ /* 0x008fe200078ec0ff */
[----:B------:R-:W-:Y:S01]  /*2680*/  FADD.FTZ R188, R194, R192 ;  /* 0x000000c0c2bc7221 */ /* 0x000fe20000010000 */
[----:B------:R-:W-:Y:S01]  /*2690*/  ISETP.GE.AND P3, PT, R221, 0x1, PT ;  /* 0x00000001dd00780c */ /* 0x000fe20003f66270 */
[----:B-1----:R-:W-:Y:S01]  /*26a0*/  FADD.FTZ R189, R189, R191 ;  /* 0x000000bfbdbd7221 */ /* 0x002fe20000010000 */
[----:B------:R-:W1:Y:S01]  /*26b0*/  S2R R216, SR_TID.X ;  /* 0x0000000000d87919 */ /* 0x000e620000002100 */
[----:B------:R-:W-:Y:S01]  /*26c0*/  @!P4 IMAD.IADD R190, R193, 0x1, R190 ;  /* 0x00000001c1bec824 */ /* 0x000fe200078e02be */
[----:B------:R-:W-:Y:S01]  /*26d0*/  WARPSYNC 0xffffffff ;  /* 0xffffffff00007948 */ /* 0x000fe20003800000 */
[----:B--2---:R-:W-:Y:S01]  /*26e0*/  MOV R192, RZ ;  /* 0x000000ff00c07202 */ /* 0x004fe20000000f00 */
[----:B------:R-:W-:Y:S01]  /*26f0*/  BSSY B0, `(.L_x_3555) ;  /* 0x0000142000007945 */ /* 0x000fe20003800000 */
[----:B------:R-:W-:Y:S01]  /*2700*/  LOP3.LUT P5, RZ, R0, 0xffffff00, RZ, 0xc0, !PT ;  /* 0xffffff0000ff7812 */ /* 0x000fe200078ac0ff */
[----:B------:R2:W-:Y:S05]  /*2710*/  @!P4 STS.64 [R190.X8+0x8000], R188 ;  /* 0x008000bcbe00c388 */ /* 0x0005ea0000008a00 */
[----:B--2---:R-:W-:-:S05]  /*2720*/  @P3 IADD3 R188, R221, -0x1, RZ ;  /* 0xffffffffddbc3810 */ /* 0x004fca0007ffe0ff */
        /* <DEDUP_REMOVED lines=31> */
[----:B------:R-:W-:-:S10]  /*2920*/  HFMA2.MMA R184, -RZ, RZ, 0, 9.5367431640625e-07 ;  /* 0x00000010ffb87435 */ /* 0x000fd400000001ff */
[----:B------:R-:W-:-:S06]  /*2930*/  IMAD.WIDE.U32 R184, R192, R184, c[0x0][0x170] ;  /* 0x00005c00c0b87625 */ /* 0x000fcc00078e00b8 */
[----:B------:R-:W5:Y:S02]  /*2940*/  LDG.E.128 R184, [R184.64] ;  /* 0x00000004b8b87981 */ /* 0x000f64000c1e1d00 */
.L_x_3558:
[----:B------:R-:W-:Y:S05]  /*2950*/  BSYNC B1 ;  /* 0x0000000000017941 */ /* 0x000fea0003800000 */
.L_x_3557:
        /* <DEDUP_REMOVED lines=10> */
.L_x_3560:
        /* <DEDUP_REMOVED lines=9> */
[----:B------:R-:W-:Y:S02]  /*2a90*/  FMUL.FTZ R188, R2, R188 ;  /* 0x000000bc02bc7220 */ /* 0x000fe40000410000 */
[----:B-----5:R-:W-:-:S05]  /*2aa0*/  @P4 PRMT R189, RZ, 0x5410, R160 ;  /* 0x00005410ffbd4816 */ /* 0x020fca00000000a0 */
[----:B------:R-:W-:Y:S02]  /*2ab0*/  @P4 FADD.FTZ R188, R188, R189 ;  /* 0x000000bdbcbc4221 */ /* 0x000fe40000010000 */
.L_x_3561:
[----:B------:R-:W-:Y:S05]  /*2ac0*/  BSYNC B1 ;  /* 0x0000000000017941 */ /* 0x000fea0003800000 */
.L_x_3559:
[----:B------:R-:W-:Y:S01]  /*2ad0*/  ISETP.NE.U32.AND P5, PT, RZ, c[0x0][0x258], PT ;  /* 0x00009600ff007a0c */ /* 0x000fe20003fa5070 */
[----:B------:R-:W-:Y:S03]  /*2ae0*/  BSSY B1, `(.L_x_3562) ;  /* 0x0000011000017945 */ /* 0x000fe60003800000 */
[----:B------:R-:W-:-:S13]  /*2af0*/  ISETP.NE.AND.EX P5, PT, RZ, c[0x0][0x25c], PT, P5 ;  /* 0x00009700ff007a0c */ /* 0x000fda0003fa5350 */
[----:B------:R-:W-:-:S04]  /*2b00*/  @P5 F2FP.BF16.PACK_AB R189, RZ, R188 ;  /* 0x000000bcffbd523e */ /* 0x000fc800000010ff */
[----:B------:R-:W-:Y:S01]  /*2b10*/  @P5 PRMT R172, R189, 0x7610, R172 ;  /* 0x00007610bdac5816 */ /* 0x000fe200000000ac */
[----:B------:R-:W-:Y:S05]  /*2b20*/  @!P3 BRA `(.L_x_3563) ;  /* 0x000000c00000b947 */ /* 0x000fea0003800000 */
[----:B------:R-:W2:Y:S01]  /*2b30*/  LDL R194, [R1+0x58] ;  /* 0x0000580001c27983 */ /* 0x000ea20000100800 */
[----:B-----5:R-:W-:Y:S01]  /*2b40*/  LOP3.LUT P6, RZ, R200, 0xff, RZ, 0xc0, !PT ;  /* 0x000000ffc8ff7812 */ /* 0x020fe200078cc0ff */
[----:B------:R-:W-:Y:S01]  /*2b50*/  FMUL.FTZ R188, R188, c[0x0][0x1ec] ;  /* 0x00007b00bcbc7a20 */ /* 0x000fe20000410000 */
[----:B------:R-:W-:-:S03]  /*2b60*/  HFMA2.MMA R189, -RZ, RZ, 0, 0 ;  /* 0x00000000ffbd7435 */ /* 0x000fc600000001ff */
[----:B------:R-:W-:-:S08]  /*2b70*/  FMUL.FTZ R188, R188, c[0x0][0x1e8] ;  /* 0x00007a00bcbc7a20 */ /* 0x000fd00000410000 */
[----:B------:R-:W-:-:S05]  /*2b80*/  @P6 PRMT R193, RZ, 0x5410, R184 ;  /* 0x00005410ffc16816 */ /* 0x000fca00000000b8 */
[----:B------:R-:W-:-:S04]  /*2b90*/  @P6 FMUL.FTZ R189, R188, R193 ;  /* 0x000000c1bcbd6220 */ /* 0x000fc80000410000 */
[----:B------:R-:W-:Y:S02]  /*2ba0*/  FADD.FTZ R128, R128, R189 ;  /* 0x000000bd80807221 */ /* 0x000fe40000010000 */
[----:B--2---:R-:W-:-:S05]  /*2bb0*/  FMUL.FTZ R188, R194, R188 ;  /* 0x000000bcc2bc7220 */ /* 0x004fca0000410000 */
[----:B------:R-:W-:-:S04]  /*2bc0*/  FSEL R188, R188, RZ, P6 ;  /* 0x000000ffbcbc7208 */ /* 0x000fc80003000000 */
[----:B------:R-:W-:-:S04]  /*2bd0*/  F2FP.BF16.PACK_AB R188, RZ, R188 ;  /* 0x000000bcffbc723e */ /* 0x000fc800000010ff */
[----:B------:R-:W-:Y:S02]  /*2be0*/  PRMT R92, R188, 0x7610, R92 ;  /* 0x00007610bc5c7816 */ /* 0x000fe4000000005c */
.L_x_3563:
[----:B------:R-:W-:Y:S05]  /*2bf0*/  BSYNC B1 ;  /* 0x0000000000017941 */ /* 0x000fea0003800000 */
.L_x_3562:
[----:B------:R-:W-:Y:S01]  /*2c00*/  BSSY B1, `(.L_x_3564) ;  /* 0x0000010000017945 */ /* 0x000fe20003800000 */
[----:B------:R-:W-:Y:S05]  /*2c10*/  @P2 BRA `(.L_x_3565) ;  /* 0x0000004000002947 */ /* 0x000fea0003800000 */
[----:B------:R-:W-:Y:S01]  /*2c20*/  MOV R188, RZ ;  /* 0x000000ff00bc7202 */ /* 0x000fe20000000f00 */
[----:B------:R-:W-:Y:S05]  /*2c30*/  @!P4 BRA `(.L_x_3566) ;  /* 0x000000c00000c947 */ /* 0x000fea0003800000 */
[----:B-----5:R-:W-:Y:S01]  /*2c40*/  PRMT R188, RZ, 0x7610, R160 ;  /* 0x00007610ffbc7816 */ /* 0x020fe200000000a0 */
[----:B------:R-:W-:Y:S05]  /*2c50*/  BRA `(.L_x_3566) ;  /* 0x000000a000007947 */ /* 0x000fea0003800000 */
.L_x_3565:
[----:B------:R-:W2:Y:S01]  /*2c60*/  LDL R193, [R1+0x20] ;  /* 0x0000200001c17983 */ /* 0x000ea20000100800 */
[----:B------:R-:W1:Y:S03]  /*2c70*/  LDC.U8 R194, c[0x0][0x1f0] ;  /* 0x00007c00ffc27b82 */ /* 0x000e660000000000 */
[----:B------:R-:W3:Y:S01]  /*2c80*/  LDL R189, [R1+0x1c] ;  /* 0x00001c0001bd7983 */ /* 0x000ee20000100800 */
[----:B-1----:R-:W-:-:S04]  /*2c90*/  ISETP.NE.AND P6, PT, R194, RZ, PT ;  /* 0x000000ffc200720c */ /* 0x002fc80003fc5270 */
[----:B------:R-:W-:-:S05]  /*2ca0*/  FSEL R188, R190, RZ, !P6 ;  /* 0x000000ffbebc7208 */ /* 0x000fca0007000000 */
[----:B--2---:R-:W-:-:S04]  /*2cb0*/  FFMA.FTZ R188, R193, R191, R188 ;  /* 0x000000bfc1bc7223 */ /* 0x004fc800000100bc */
[----:B---3--:R-:W-:Y:S01]  /*2cc0*/  FADD.FTZ R188, R189, -R188 ;  /* 0x800000bcbdbc7221 */ /* 0x008fe20000010000 */
[----:B-----5:R-:W-:-:S03]  /*2cd0*/  @P4 PRMT R189, RZ, 0x7610, R160 ;  /* 0x00007610ffbd4816 */ /* 0x020fc600000000a0 */
[----:B------:R-:W-:-:S04]  /*2ce0*/  FMUL.FTZ R188, R2, R188 ;  /* 0x000000bc02bc7220 */ /* 0x000fc80000410000 */
[----:B------:R-:W-:Y:S02]  /*2cf0*/  @P4 FADD.FTZ R188, R188, R189 ;  /* 0x000000bdbcbc4221 */ /* 0x000fe40000010000 */
.L_x_3566:
[----:B------:R-:W-:Y:S05]  /*2d00*/  BSYNC B1 ;  /* 0x0000000000017941 */ /* 0x000fea0003800000 */
.L_x_3564:
[----:B------:R-:W-:Y:S01]  /*2d10*/  @P5 F2FP.BF16.PACK_AB R189, RZ, R188 ;  /* 0x000000bcffbd523e */ /* 0x000fe200000010ff */
[----:B------:R-:W-:Y:S03]  /*2d20*/  BSSY B1, `(.L_x_3567) ;  /* 0x000000f000017945 */ /* 0x000fe60003800000 */
[----:B------:R-:W-:Y:S01]  /*2d30*/  @P5 PRMT R172, R172, 0x5410, R189 ;  /* 0x00005410acac5816 */ /* 0x000fe200000000bd */
[----:B------:R-:W-:Y:S05]  /*2d40*/  @!P3 BRA `(.L_x_3568) ;  /* 0x000000c00000b947 */ /* 0x000fea0003800000 */
[----:B------:R-:W2:Y:S01]  /*2d50*/  LDL R194, [R1+0x5c] ;  /* 0x00005c0001c27983 */ /* 0x000ea20000100800 */
[----:B-----5:R-:W-:Y:S01]  /*2d60*/  LOP3.LUT P6, RZ, R200, 0xff00, RZ, 0xc0, !PT ;  /* 0x0000ff00c8ff7812 */ /* 0x020fe200078cc0ff */
[----:B------:R-:W-:Y:S02]  /*2d70*/  FMUL.FTZ R188, R188, c[0x0][0x1ec] ;  /* 0x00007b00bcbc7a20 */ /* 0x000fe40000410000 */
[----:B------:R-:W-:Y:S02]  /*2d80*/  IMAD.MOV.U32 R189, RZ, RZ, RZ ;  /* 0x000000ffffbd7224 */ /* 0x000fe400078e00ff */
        /* <DEDUP_REMOVED lines=8> */
.L_x_3568:
[----:B------:R-:W-:Y:S05]  /*2e10*/  BSYNC B1 ;  /* 0x0000000000017941 */ /* 0x000fea0003800000 */
.L_x_3567:
[----:B------:R-:W-:Y:S01]  /*2e20*/  BSSY B1, `(.L_x_3569) ;  /* 0x0000010000017945 */ /* 0x000fe20003800000 */
[----:B------:R-:W-:Y:S05]  /*2e30*/  @P2 BRA `(.L_x_3570) ;  /* 0x0000004000002947 */ /* 0x000fea0003800000 */
[----:B------:R-:W-:Y:S01]  /*2e40*/  HFMA2.MMA R188, -RZ, RZ, 0, 0 ;  /* 0x00000000ffbc7435 */ /* 0x000fe200000001ff */
[----:B------:R-:W-:Y:S05]  /*2e50*/  @!P4 BRA `(.L_x_3571) ;  /* 0x000000c00000c947 */ /* 0x000fea0003800000 */
[----:B-----5:R-:W-:Y:S01]  /*2e60*/  PRMT R188, RZ, 0x5410, R161 ;  /* 0x00005410ffbc7816 */ /* 0x020fe200000000a1 */
[----:B------:R-:W-:Y:S05]  /*2e70*/  BRA `(.L_x_3571) ;  /* 0x000000a000007947 */ /* 0x000fea0003800000 */
.L_x_3570:
        /* <DEDUP_REMOVED lines=10> */
.L_x_3571:
[----:B------:R-:W-:Y:S05]  /*2f20*/  BSYNC B1 ;  /* 0x0000000000017941 */ /* 0x000fea0003800000 */
.L_x_3569:
[----:B------:R-:W-:Y:S01]  /*2f30*/  @P5 F2FP.BF16.PACK_AB R189, RZ, R188 ;  /* 0x000000bcffbd523e */ /* 0x000fe200000010ff */
[----:B------:R-:W-:Y:S03]  /*2f40*/  BSSY B1, `(.L_x_3572) ;  /* 0x000000f000017945 */ /* 0x000fe60003800000 */
        /* <DEDUP_REMOVED lines=14> */
.L_x_3573:
[----:B------:R-:W-:Y:S05]  /*3030*/  BSYNC B1 ;  /* 0x0000000000017941 */ /* 0x000fea0003800000 */
.L_x_3572:
[----:B------:R-:W-:Y:S01]  /*3040*/  BSSY B1, `(.L_x_3574) ;  /* 0x0000010000017945 */ /* 0x000fe20003800000 */
[----:B------:R-:W-:Y:S05]  /*3050*/  @P2 BRA `(.L_x_3575) ;  /* 0x0000004000002947 */ /* 0x000fea0003800000 */
[----:B------:R-:W-:Y:S01]  /*3060*/  IMAD.MOV.U32 R188, RZ, RZ, RZ ;  /* 0x000000ffffbc7224 */ /* 0x000fe200078e00ff */
[----:B------:R-:W-:Y:S05]  /*3070*/  @!P4 BRA `(.L_x_3576) ;  /* 0x000000c00000c947 */ /* 0x000fea0003800000 */
[----:B-----5:R-:W-:Y:S01]  /*3080*/  PRMT R188, RZ, 0x7610, R161 ;  /* 0x00007610ffbc7816 */ /* 0x020fe200000000a1 */
[----:B------:R-:W-:Y:S05]  /*3090*/  BRA `(.L_x_3576) ;  /* 0x000000a000007947 */ /* 0x000fea0003800000 */
.L_x_3575:
        /* <DEDUP_REMOVED lines=10> */
.L_x_3576:
[----:B------:R-:W-:Y:S05]  /*3140*/  BSYNC B1 ;  /* 0x0000000000017941 */ /* 0x000fea0003800000 */
.L_x_3574:
        /* <DEDUP_REMOVED lines=16> */
.L_x_3578:
[----:B------:R-:W-:Y:S05]  /*3250*/  BSYNC B1 ;  /* 0x0000000000017941 */ /* 0x000fea0003800000 */
.L_x_3577:
[----:B------:R-:W-:Y:S01]  /*3260*/  BSSY B1, `(.L_x_3579) ;  /* 0x0000010000017945 */ /* 0x000fe20003800000 */
[----:B------:R-:W-:Y:S05]  /*3270*/  @P2 BRA `(.L_x_3580) ;  /* 0x0000004000002947 */ /* 0x000fea0003800000 */
[----:B------:R-:W-:Y:S01]  /*3280*/  MOV R188, RZ ;  /* 0x000000ff00bc7202 */ /* 0x000fe20000000f00 */
[----:B------:R-:W-:Y:S05]  /*3290*/  @!P4 BRA `(.L_x_3581) ;  /* 0x000000c00000c947 */ /* 0x000fea0003800000 */
[----:B-----5:R-:W-:Y:S01]  /*32a0*/  PRMT R188, RZ, 0x5410, R162 ;  /* 0x00005410ffbc7816 */ /* 0x020fe200000000a2 */
[----:B------:R-:W-:Y:S05]  /*32b0*/  BRA `(.L_x_3581) ;  /* 0x000000a000007947 */ /* 0x000fea0003800000 */
.L_x_3580:
        /* <DEDUP_REMOVED lines=10> */
.L_x_3581:
[----:B------:R-:W-:Y:S05]  /*3360*/  BSYNC B1 ;  /* 0x0000000000017941 */ /* 0x000fea0003800000 */
.L_x_3579:
        /* <DEDUP_REMOVED lines=16> */
.L_x_3583:
[----:B------:R-:W-:Y:S05]  /*3470*/  BSYNC B1 ;  /* 0x0000000000017941 */ /* 0x000fea0003800000 */
.L_x_3582:
[----:B------:R-:W-:Y:S01]  /*3480*/  BSSY B1, `(.L_x_3584) ;  /* 0x000000f000017945 */ /* 0x000fe20003800000 */
[----:B------:R-:W-:Y:S05]  /*3490*/  @P2 BRA `(.L_x_3585) ;  /* 0x0000004000002947 */ /* 0x000fea0003800000 */
[----:B------:R-:W-:Y:S01]  /*34a0*/  HFMA2.MMA R188, -RZ, RZ, 0, 0 ;  /* 0x00000000ffbc7435 */ /* 0x000fe200000001ff */
[----:B------:R-:W-:Y:S05]  /*34b0*/  @!P4 BRA `(.L_x_3586) ;  /* 0x000000b00000c947 */ /* 0x000fea0003800000 */
[----:B-----5:R-:W-:Y:S01]  /*34c0*/  PRMT R188, RZ, 0x7610, R162 ;  /* 0x00007610ffbc7816 */ /* 0x020fe200000000a2 */
[----:B------:R-:W-:Y:S05]  /*34d0*/  BRA `(.L_x_3586) ;  /* 0x0000009000007947 */ /* 0x000fea0003800000 */
.L_x_3585:
[----:B------:R-:W2:Y:S01]  /*34e0*/  LDL R189, [R1] ;  /* 0x0000000001bd7983 */ /* 0x000ea20000100800 */
[----:B------:R-:W1:Y:S02]  /*34f0*/  LDC.U8 R193, c[0x0][0x1f0] ;  /* 0x00007c00ffc17b82 */ /* 0x000e640000000000 */
[----:B-1----:R-:W-:-:S04]  /*3500*/  ISETP.NE.AND P6, PT, R193, RZ, PT ;  /* 0x000000ffc100720c */ /* 0x002fc80003fc5270 */
[----:B------:R-:W-:-:S05]  /*3510*/  FSEL R188, R190, RZ, !P6 ;  /* 0x000000ffbebc7208 */ /* 0x000fca0007000000 */
[----:B--2---:R-:W-:Y:S01]  /*3520*/  FFMA.FTZ R188, R189, R191, R188 ;  /* 0x000000bfbdbc7223 */ /* 0x004fe200000100bc */
[----:B-----5:R-:W-:-:S03]  /*3530*/  @P4 PRMT R189, RZ, 0x7610, R162 ;  /* 0x00007610ffbd4816 */ /* 0x020fc600000000a2 */
[----:B------:R-:W-:-:S04]  /*3540*/  FADD.FTZ R188, R252, -R188 ;  /* 0x800000bcfcbc7221 */ /* 0x000fc80000010000 */
[----:B------:R-:W-:-:S04]  /*3550*/  FMUL.FTZ R188, R2, R188 ;  /* 0x000000bc02bc7220 */ /* 0x000fc80000410000 */
[----:B------:R-:W-:Y:S02]  /*3560*/  @P4 FADD.FTZ R188, R188, R189 ;  /* 0x000000bdbcbc4221 */ /* 0x000fe40000010000 */
.L_x_3586:
[----:B------:R-:W-:Y:S05]  /*3570*/  BSYNC B1 ;  /* 0x0000000000017941 */ /* 0x000fea0003800000 */
.L_x_3584:
        /* <DEDUP_REMOVED lines=16> */
.L_x_3588:
[----:B------:R-:W-:Y:S05]  /*3680*/  BSYNC B1 ;  /* 0x0000000000017941 */ /* 0x000fea0003800000 */
.L_x_3587:
[----:B------:R-:W-:Y:S01]  /*3690*/  BSSY B1, `(.L_x_3589) ;  /* 0x000000e000017945 */ /* 0x000fe20003800000 */
[----:B------:R-:W-:Y:S05]  /*36a0*/  @P2 BRA `(.L_x_3590) ;  /* 0x0000004000002947 */ /* 0x000fea0003800000 */
[----:B------:R-:W-:Y:S01]  /*36b0*/  IMAD.MOV.U32 R188, RZ, RZ, RZ ;  /* 0x000000ffffbc7224 */ /* 0x000fe200078e00ff */
[----:B------:R-:W-:Y:S05]  /*36c0*/  @!P4 BRA `(.L_x_3591) ;  /* 0x000000a00000c947 */ /* 0x000fea0003800000 */
[----:B-----5:R-:W-:Y:S01]  /*36d0*/  PRMT R188, RZ, 0x5410, R163 ;  /* 0x00005410ffbc7816 */ /* 0x020fe200000000a3 */
[----:B------:R-:W-:Y:S05]  /*36e0*/  BRA `(.L_x_3591) ;  /* 0x0000008000007947 */ /* 0x000fea0003800000 */
.L_x_3590:
[----:B------:R-:W1:Y:S02]  /*36f0*/  LDC.U8 R189, c[0x0][0x1f0] ;  /* 0x00007c00ffbd7b82 */ /* 0x000e640000000000 */
[----:B-1----:R-:W-:Y:S02]  /*3700*/  ISETP.NE.AND P6, PT, R189, RZ, PT ;  /* 0x000000ffbd00720c */ /* 0x002fe40003fc5270 */
[----:B-----5:R-:W-:Y:S02]  /*3710*/  @P4 PRMT R189, RZ, 0x5410, R163 ;  /* 0x00005410ffbd4816 */ /* 0x020fe400000000a3 */
[----:B------:R-:W-:-:S05]  /*3720*/  FSEL R188, R190, RZ, !P6 ;  /* 0x000000ffbebc7208 */ /* 0x000fca0007000000 */
[----:B------:R-:W-:-:S04]  /*3730*/  FFMA.FTZ R188, R251, R191, R188 ;  /* 0x000000bffbbc7223 */ /* 0x000fc800000100bc */
[----:B------:R-:W-:-:S04]  /*3740*/  FADD.FTZ R188, R250, -R188 ;  /* 0x800000bcfabc7221 */ /* 0x000fc80000010000 */
[----:B------:R-:W-:-:S04]  /*3750*/  FMUL.FTZ R188, R2, R188 ;  /* 0x000000bc02bc7220 */ /* 0x000fc80000410000 */
[----:B------:R-:W-:Y:S02]  /*3760*/  @P4 FADD.FTZ R188, R188, R189 ;  /* 0x000000bdbcbc4221 */ /* 0x000fe40000010000 */
.L_x_3591:
[----:B------:R-:W-:Y:S05]  /*3770*/  BSYNC B1 ;  /* 0x0000000000017941 */ /* 0x000fea0003800000 */
.L_x_3589:
        /* <DEDUP_REMOVED lines=16> */
.L_x_3593:
[----:B------:R-:W-:Y:S05]  /*3880*/  BSYNC B1 ;  /* 0x0000000000017941 */ /* 0x000fea0003800000 */
.L_x_3592:
[----:B------:R-:W-:Y:S01]  /*3890*/  BSSY B1, `(.L_x_3594) ;  /* 0x000000e000017945 */ /* 0x000fe20003800000 */
[----:B------:R-:W-:Y:S05]  /*38a0*/  @P2 BRA `(.L_x_3595) ;  /* 0x0000004000002947 */ /* 0x000fea0003800000 */
[----:B------:R-:W-:Y:S01]  /*38b0*/  MOV R188, RZ ;  /* 0x000000ff00bc7202 */ /* 0x000fe20000000f00 */
[----:B------:R-:W-:Y:S05]  /*38c0*/  @!P4 BRA `(.L_x_3596) ;  /* 0x000000a00000c947 */ /* 0x000fea0003800000 */
[----:B-----5:R-:W-:Y:S01]  /*38d0*/  PRMT R188, RZ, 0x7610, R163 ;  /* 0x00007610ffbc7816 */ /* 0x020fe200000000a3 */
[----:B------:R-:W-:Y:S05]  /*38e0*/  BRA `(.L_x_3596) ;  /* 0x0000008000007947 */ /* 0x000fea0003800000 */
.L_x_3595:
        /* <DEDUP_REMOVED lines=8> */
.L_x_3596:
[----:B------:R-:W-:Y:S05]  /*3970*/  BSYNC B1 ;  /* 0x0000000000017941 */ /* 0x000fea0003800000 */
.L_x_3594:
        /* <DEDUP_REMOVED lines=16> */
.L_x_3598:
[----:B------:R-:W-:Y:S05]  /*3a80*/  BSYNC B1 ;  /* 0x0000000000017941 */ /* 0x000fea0003800000 */
.L_x_3597:
        /* <DEDUP_REMOVED lines=8> */
.L_x_3556:
[----:B------:R-:W-:Y:S05]  /*3b10*/  BSYNC B0 ;  /* 0x0000000000007941 */ /* 0x000fea0003800000 */
.L_x_3555:
[----:B------:R-:W-:Y:S01]  /*3b20*/  BSSY B0, `(.L_x_3599) ;  /* 0x0000116000007945 */ /* 0x000fe20003800000 */
[----:B------:R-:W-:Y:S05]  /*3b30*/  @!P0 BRA `(.L_x_3600) ;  /* 0x0000114000008947 */ /* 0x000fea0003800000 */
[----:B------:R-:W-:Y:S01]  /*3b40*/  BSSY B1, `(.L_x_3601) ;  /* 0x0000005000017945 */ /* 0x000fe20003800000 */
[----:B------:R-:W-:Y:S05]  /*3b50*/  @!P3 BRA `(.L_x_3602) ;  /* 0x000000300000b947 */ /* 0x000fea0003800000 */
[----:B-----5:R-:W-:-:S04]  /*3b60*/  IMAD.MOV.U32 R184, RZ, RZ, 0x10 ;  /* 0x00000010ffb87424 */ /* 0x020fc800078e00ff */
[----:B------:R-:W-:-:S06]  /*3b70*/  IMAD.WIDE.U32 R184, R192, R184, c[0x0][0x170] ;  /* 0x00005c00c0b87625 */ /* 0x000fcc00078e00b8 */
[----:B------:R-:W5:Y:S02]  /*3b80*/  LDG.E.128 R184, [R184.64] ;  /* 0x00000004b8b87981 */ /* 0x000f64000c1e1d00 */
.L_x_3602:
[----:B------:R-:W-:Y:S05]  /*3b90*/  BSYNC B1 ;  /* 0x0000000000017941 */ /* 0x000fea0003800000 */
.L_x_3601:
        /* <DEDUP_REMOVED lines=10> */
.L_x_3604:
        /* <DEDUP_REMOVED lines=12> */
.L_x_3605:
[----:B------:R-:W-:Y:S05]  /*3d00*/  BSYNC B1 ;  /* 0x0000000000017941 */ /* 0x000fea0003800000 */
.L_x_3603:
        /* <DEDUP_REMOVED lines=11> */
[-C--:B------:R-:W-:Y:S02]  /*3dc0*/  @P6 FMUL.FTZ R189, R193, R188.reuse ;  /* 0x000000bcc1bd6220 */ /* 0x080fe40000410000 */
[----:B------:R-:W-:Y:S02]  /*3dd0*/  FMUL.FTZ R188, R32, R188 ;  /* 0x000000bc20bc7220 */ /* 0x000fe40000410000 */
[----:B------:R-:W-:-:S03]  /*3de0*/  FADD.FTZ R136, R136, R189 ;  /* 0x000000bd88887221 */ /* 0x000fc60000010000 */
[----:B------:R-:W-:-:S04]  /*3df0*/  FSEL R188, R188, RZ, P6 ;  /* 0x000000ffbcbc7208 */ /* 0x000fc80003000000 */
[----:B------:R-:W-:-:S04]  /*3e00*/  F2FP.BF16.PACK_AB R188, RZ, R188 ;  /* 0x000000bcffbc723e */ /* 0x000fc800000010ff */
[----:B------:R-:W-:Y:S02]  /*3e10*/  PRMT R92, R188, 0x7610, R92 ;  /* 0x00007610bc5c7816 */ /* 0x000fe4000000005c */
.L_x_3607:
[----:B------:R-:W-:Y:S05]  /*3e20*/  BSYNC B1 ;  /* 0x0000000000017941 */ /* 0x000fea0003800000 */
.L_x_3606:
[----:B------:R-:W-:Y:S01]  /*3e30*/  BSSY B1, `(.L_x_3608) ;  /* 0x000000e000017945 */ /* 0x000fe20003800000 */
[----:B------:R-:W-:Y:S05]  /*3e40*/  @P2 BRA `(.L_x_3609) ;  /* 0x0000004000002947 */ /* 0x000fea0003800000 */
[----:B------:R-:W-:Y:S01]  /*3e50*/  IMAD.MOV.U32 R188, RZ, RZ, RZ ;  /* 0x000000ffffbc7224 */ /* 0x000fe200078e00ff */
[----:B------:R-:W-:Y:S05]  /*3e60*/  @!P4 BRA `(.L_x_3610) ;  /* 0x000000a00000c947 */ /* 0x000fea0003800000 */
[----:B-----5:R-:W-:Y:S01]  /*3e70*/  PRMT R188, RZ, 0x7610, R164 ;  /* 0x00007610ffbc7816 */ /* 0x020fe200000000a4 */
[----:B------:R-:W-:Y:S05]  /*3e80*/  BRA `(.L_x_3610) ;  /* 0x0000008000007947 */ /* 0x000fea0003800000 */
.L_x_3609:
        /* <DEDUP_REMOVED lines=8> */
.L_x_3610:
[----:B------:R-:W-:Y:S05]  /*3f10*/  BSYNC B1 ;  /* 0x0000000000017941 */ /* 0x000fea0003800000 */
.L_x_3608:
        /* <DEDUP_REMOVED lines=15> */
.L_x_3612:
[----:B------:R-:W-:Y:S05]  /*4010*/  BSYNC B1 ;  /* 0x0000000000017941 */ /* 0x000fea0003800000 */
.L_x_3611:
[----:B------:R-:W-:Y:S01]  /*4020*/  BSSY B1, `(.L_x_3613) ;  /* 0x000000e000017945 */ /* 0x000fe20003800000 */
[----:B------:R-:W-:Y:S05]  /*4030*/  @P2 BRA `(.L_x_3614) ;  /* 0x0000004000002947 */ /* 0x000fea0003800000 */
[----:B------:R-:W-:Y:S01]  /*4040*/  MOV R188, RZ ;  /* 0x000000ff00bc7202 */ /* 0x000fe20000000f00 */
[----:B------:R-:W-:Y:S05]  /*4050*/  @!P4 BRA `(.L_x_3615) ;  /* 0x000000a00000c947 */ /* 0x000fea0003800000 */
[----:B-----5:R-:W-:Y:S01]  /*4060*/  PRMT R188, RZ, 0x5410, R165 ;  /* 0x00005410ffbc7816 */ /* 0x020fe200000000a5 */
[----:B------:R-:W-:Y:S05]  /*4070*/  BRA `(.L_x_3615) ;  /* 0x0000008000007947 */ /* 0x000fea0003800000 */
.L_x_3614:
        /* <DEDUP_REMOVED lines=8> */
.L_x_3615:
[----:B------:R-:W-:Y:S05]  /*4100*/  BSYNC B1 ;  /* 0x0000000000017941 */ /* 0x000fea0003800000 */
.L_x_3613:
        /* <DEDUP_REMOVED lines=15> */
.L_x_3617:
[----:B------:R-:W-:Y:S05]  /*4200*/  BSYNC B1 ;  /* 0x0000000000017941 */ /* 0x000fea0003800000 */
.L_x_3616:
[----:B------:R-:W-:Y:S01]  /*4210*/  BSSY B1, `(.L_x_3618) ;  /* 0x000000e000017945 */ /* 0x000fe20003800000 */
[----:B------:R-:W-:Y:S05]  /*4220*/  @P2 BRA `(.L_x_3619) ;  /* 0x0000004000002947 */ /* 0x000fea0003800000 */
[----:B------:R-:W-:Y:S01]  /*4230*/  HFMA2.MMA R188, -RZ, RZ, 0, 0 ;  /* 0x00000000ffbc7435 */ /* 0x000fe200000001ff */
[----:B------:R-:W-:Y:S05]  /*4240*/  @!P4 BRA `(.L_x_3620) ;  /* 0x000000a00000c947 */ /* 0x000fea0003800000 */
[----:B-----5:R-:W-:Y:S01]  /*4250*/  PRMT R188, RZ, 0x7610, R165 ;  /* 0x00007610ffbc7816 */ /* 0x020fe200000000a5 */
[----:B------:R-:W-:Y:S05]  /*4260*/  BRA `(.L_x_3620) ;  /* 0x0000008000007947 */ /* 0x000fea0003800000 */
.L_x_3619:
        /* <DEDUP_REMOVED lines=8> */
.L_x_3620:
[----:B------:R-:W-:Y:S05]  /*42f0*/  BSYNC B1 ;  /* 0x0000000000017941 */ /* 0x000fea0003800000 */
.L_x_3618:
        /* <DEDUP_REMOVED lines=15> */
.L_x_3622:
[----:B------:R-:W-:Y:S05]  /*43f0*/  BSYNC B1 ;  /* 0x0000000000017941 */ /* 0x000fea0003800000 */
.L_x_3621:
[----:B------:R-:W-:Y:S01]  /*4400*/  BSSY B1, `(.L_x_3623) ;  /* 0x000000e000017945 */ /* 0x000fe20003800000 */
[----:B------:R-:W-:Y:S05]  /*4410*/  @P2 BRA `(.L_x_3624) ;  /* 0x0000004000002947 */ /* 0x000fea0003800000 */
[----:B------:R-:W-:Y:S01]  /*4420*/  IMAD.MOV.U32 R188, RZ, RZ, RZ ;  /* 0x000000ffffbc7224 */ /* 0x000fe200078e00ff */
[----:B------:R-:W-:Y:S05]  /*4430*/  @!P4 BRA `(.L_x_3625) ;  /* 0x000000a00000c947 */ /* 0x000fea0003800000 */
[----:B-----5:R-:W-:Y:S01]  /*4440*/  PRMT R188, RZ, 0x5410, R166 ;  /* 0x00005410ffbc7816 */ /* 0x020fe200000000a6 */
[----:B------:R-:W-:Y:S05]  /*4450*/  BRA `(.L_x_3625) ;  /* 0x0000008000007947 */ /* 0x000fea0003800000 */
.L_x_3624:
        /* <DEDUP_REMOVED lines=8> */
.L_x_3625:
[----:B------:R-:W-:Y:S05]  /*44e0*/  BSYNC B1 ;  /* 0x0000000000017941 */ /* 0x000fea0003800000 */
.L_x_3623:
        /* <DEDUP_REMOVED lines=16> */
.L_x_3627:
[----:B------:R-:W-:Y:S05]  /*45f0*/  BSYNC B1 ;  /* 0x0000000000017941 */ /* 0x000fea0003800000 */
.L_x_3626:
[----:B------:R-:W-:Y:S01]  /*4600*/  BSSY B1, `(.L_x_3628) ;  /* 0x000000e000017945 */ /* 0x000fe20003800000 */
[----:B------:R-:W-:Y:S05]  /*4610*/  @P2 BRA `(.L_x_3629) ;  /* 0x0000004000002947 */ /* 0x000fea0003800000 */
[----:B------:R-:W-:Y:S01]  /*4620*/  MOV R188, RZ ;  /* 0x000000ff00bc7202 */ /* 0x000fe20000000f00 */
[----:B------:R-:W-:Y:S05]  /*4630*/  @!P4 BRA `(.L_x_3630) ;  /* 0x000000a00000c947 */ /* 0x000fea0003800000 */
[----:B-----5:R-:W-:Y:S01]  /*4640*/  PRMT R188, RZ, 0x7610, R166 ;  /* 0x00007610ffbc7816 */ /* 0x020fe200000000a6 */
[----:B------:R-:W-:Y:S05]  /*4650*/  BRA `(.L_x_3630) ;  /* 0x0000008000007947 */ /* 0x000fea0003800000 */
.L_x_3629:
        /* <DEDUP_REMOVED lines=8> */
.L_x_3630:
[----:B------:R-:W-:Y:S05]  /*46e0*/  BSYNC B1 ;  /* 0x0000000000017941 */ /* 0x000fea0003800000 */
.L_x_3628:
        /* <DEDUP_REMOVED lines=16> */
.L_x_3632:
[----:B------:R-:W-:Y:S05]  /*47f0*/  BSYNC B1 ;  /* 0x0000000000017941 */ /* 0x000fea0003800000 */
.L_x_3631:
[----:B------:R-:W-:Y:S01]  /*4800*/  BSSY B1, `(.L_x_3633) ;  /* 0x000000e000017945 */ /* 0x000fe20003800000 */
[----:B------:R-:W-:Y:S05]  /*4810*/  @P2 BRA `(.L_x_3634) ;  /* 0x0000004000002947 */ /* 0x000fea0003800000 */
[----:B------:R-:W-:Y:S01]  /*4820*/  HFMA2.MMA R188, -RZ, RZ, 0, 0 ;  /* 0x00000000ffbc7435 */ /* 0x000fe200000001ff */
[----:B------:R-:W-:Y:S05]  /*4830*/  @!P4 BRA `(.L_x_3635) ;  /* 0x000000a00000c947 */ /* 0x000fea0003800000 */
[----:B-----5:R-:W-:Y:S01]  /*4840*/  PRMT R188, RZ, 0x5410, R167 ;  /* 0x00005410ffbc7816 */ /* 0x020fe200000000a7 */
[----:B------:R-:W-:Y:S05]  /*4850*/  BRA `(.L_x_3635) ;  /* 0x0000008000007947 */ /* 0x000fea0003800000 */
.L_x_3634:
        /* <DEDUP_REMOVED lines=8> */
.L_x_3635:
[----:B------:R-:W-:Y:S05]  /*48e0*/  BSYNC B1 ;  /* 0x0000000000017941 */ /* 0x000fea0003800000 */
.L_x_3633:
        /* <DEDUP_REMOVED lines=16> */
.L_x_3637:
[----:B------:R-:W-:Y:S05]  /*49f0*/  BSYNC B1 ;  /* 0x0000000000017941 */ /* 0x000fea0003800000 */
.L_x_3636:
[----:B------:R-:W-:Y:S01]  /*4a00*/  BSSY B1, `(.L_x_3638) ;  /* 0x000000e000017945 */ /* 0x000fe20003800000 */
[----:B------:R-:W-:Y:S05]  /*4a10*/  @P2 BRA `(.L_x_3639) ;  /* 0x0000004000002947 */ /* 0x000fea0003800000 */
[----:B------:R-:W-:Y:S01]  /*4a20*/  MOV R188, RZ ;  /* 0x000000ff00bc7202 */ /* 0x000fe20000000f00 */
[----:B------:R-:W-:Y:S05]  /*4a30*/  @!P4 BRA `(.L_x_3640) ;  /* 0x000000a00000c947 */ /* 0x000fea0003800000 */
[----:B-----5:R-:W-:Y:S01]  /*4a40*/  PRMT R188, RZ, 0x7610, R167 ;  /* 0x00007610ffbc7816 */ /* 0x020fe200000000a7 */
[----:B------:R-:W-:Y:S05]  /*4a50*/  BRA `(.L_x_3640) ;  /* 0x0000008000007947 */ /* 0x000fea0003800000 */
.L_x_3639:
        /* <DEDUP_REMOVED lines=8> */
.L_x_3640:
[----:B------:R-:W-:Y:S05]  /*4ae0*/  BSYNC B1 ;  /* 0x0000000000017941 */ /* 0x000fea0003800000 */
.L_x_3638:
        /* <DEDUP_REMOVED lines=16> */
.L_x_3642:
[----:B------:R-:W-:Y:S05]  /*4bf0*/  BSYNC B1 ;  /* 0x0000000000017941 */ /* 0x000fea0003800000 */
.L_x_3641:
        /* <DEDUP_REMOVED lines=8> */
.L_x_3600:
[----:B------:R-:W-:Y:S05]  /*4c80*/  BSYNC B0 ;  /* 0x0000000000007941 */ /* 0x000fea0003800000 */
.L_x_3599:
[----:B------:R-:W-:Y:S01]  /*4c90*/  BSSY B0, `(.L_x_3643) ;  /* 0x0000112000007945 */ /* 0x000fe20003800000 */
[----:B------:R-:W-:Y:S05]  /*4ca0*/  @!P1 BRA `(.L_x_3644) ;  /* 0x0000110000009947 */ /* 0x000fea0003800000 */
[----:B------:R-:W-:Y:S01]  /*4cb0*/  BSSY B1, `(.L_x_3645) ;  /* 0x0000005000017945 */ /* 0x000fe20003800000 */
[----:B------:R-:W-:Y:S05]  /*4cc0*/  @!P3 BRA `(.L_x_3646) ;  /* 0x000000300000b947 */ /* 0x000fea0003800000 */
[----:B-----5:R-:W-:-:S10]  /*4cd0*/  HFMA2.MMA R184, -RZ, RZ, 0, 9.5367431640625e-07 ;  /* 0x00000010ffb87435 */ /* 0x020fd400000001ff */
[----:B------:R-:W-:-:S06]  /*4ce0*/  IMAD.WIDE.U32 R184, R192, R184, c[0x0][0x170] ;  /* 0x00005c00c0b87625 */ /* 0x000fcc00078e00b8 */
[----:B------:R-:W5:Y:S02]  /*4cf0*/  LDG.E.128 R184, [R184.64] ;  /* 0x00000004b8b87981 */ /* 0x000f64000c1e1d00 */
.L_x_3646:
[----:B------:R-:W-:Y:S05]  /*4d00*/  BSYNC B1 ;  /* 0x0000000000017941 */ /* 0x000fea0003800000 */
.L_x_3645:
        /* <DEDUP_REMOVED lines=10> */
.L_x_3648:
        /* <DEDUP_REMOVED lines=12> */
.L_x_3649:
[----:B------:R-:W-:Y:S05]  /*4e70*/  BSYNC B1 ;  /* 0x0000000000017941 */ /* 0x000fea0003800000 */
.L_x_3647:
        /* <DEDUP_REMOVED lines=17> */
.L_x_3651:
[----:B------:R-:W-:Y:S05]  /*4f90*/  BSYNC B1 ;  /* 0x0000000000017941 */ /* 0x000fea0003800000 */
.L_x_3650:
[----:B------:R-:W-:Y:S01]  /*4fa0*/  BSSY B1, `(.L_x_3652) ;  /* 0x000000e000017945 */ /* 0x000fe20003800000 */
[----:B------:R-:W-:Y:S05]  /*4fb0*/  @P2 BRA `(.L_x_3653) ;  /* 0x0000004000002947 */ /* 0x000fea0003800000 */
[----:B------:R-:W-:Y:S01]  /*4fc0*/  MOV R188, RZ ;  /* 0x000000ff00bc7202 */ /* 0x000fe20000000f00 */
[----:B------:R-:W-:Y:S05]  /*4fd0*/  @!P4 BRA `(.L_x_3654) ;  /* 0x000000a00000c947 */ /* 0x000fea0003800000 */
[----:B-----5:R-:W-:Y:S01]  /*4fe0*/  PRMT R188, RZ, 0x7610, R168 ;  /* 0x00007610ffbc7816 */ /* 0x020fe200000000a8 */
[----:B------:R-:W-:Y:S05]  /*4ff0*/  BRA `(.L_x_3654) ;  /* 0x0000008000007947 */ /* 0x000fea0003800000 */
.L_x_3653:
        /* <DEDUP_REMOVED lines=8> */
.L_x_3654:
[----:B------:R-:W-:Y:S05]  /*5080*/  BSYNC B1 ;  /* 0x0000000000017941 */ /* 0x000fea0003800000 */
.L_x_3652:
        /* <DEDUP_REMOVED lines=15> */
.L_x_3656:
[----:B------:R-:W-:Y:S05]  /*5180*/  BSYNC B1 ;  /* 0x0000000000017941 */ /* 0x000fea0003800000 */
.L_x_3655:
[----:B------:R-:W-:Y:S01]  /*5190*/  BSSY B1, `(.L_x_3657) ;  /* 0x000000e000017945 */ /* 0x000fe20003800000 */
[----:B------:R-:W-:Y:S05]  /*51a0*/  @P2 BRA `(.L_x_3658) ;  /* 0x0000004000002947 */ /* 0x000fea0003800000 */
[----:B------:R-:W-:Y:S01]  /*51b0*/  IMAD.MOV.U32 R188, RZ, RZ, RZ ;  /* 0x000000ffffbc7224 */ /* 0x000fe200078e00ff */
[----:B------:R-:W-:Y:S05]  /*51c0*/  @!P4 BRA `(.L_x_3659) ;  /* 0x000000a00000c947 */ /* 0x000fea0003800000 */
[----:B-----5:R-:W-:Y:S01]  /*51d0*/  PRMT R188, RZ, 0x5410, R169 ;  /* 0x00005410ffbc7816 */ /* 0x020fe200000000a9 */
[----:B------:R-:W-:Y:S05]  /*51e0*/  BRA `(.L_x_3659) ;  /* 0x0000008000007947 */ /* 0x000fea0003800000 */
.L_x_3658:
        /* <DEDUP_REMOVED lines=8> */
.L_x_3659:
[----:B------:R-:W-:Y:S05]  /*5270*/  BSYNC B1 ;  /* 0x0000000000017941 */ /* 0x000fea0003800000 */
.L_x_3657:
        /* <DEDUP_REMOVED lines=15> */
.L_x_3661:
[----:B------:R-:W-:Y:S05]  /*5370*/  BSYNC B1 ;  /* 0x0000000000017941 */ /* 0x000fea0003800000 */
.L_x_3660:
[----:B------:R-:W-:Y:S01]  /*5380*/  BSSY B1, `(.L_x_3662) ;  /* 0x000000e000017945 */ /* 0x000fe20003800000 */
[----:B------:R-:W-:Y:S05]  /*5390*/  @P2 BRA `(.L_x_3663) ;  /* 0x0000004000002947 */ /* 0x000fea0003800000 */
[----:B------:R-:W-:Y:S01]  /*53a0*/  MOV R188, RZ ;  /* 0x000000ff00bc7202 */ /* 0x000fe20000000f00 */
[----:B------:R-:W-:Y:S05]  /*53b0*/  @!P4 BRA `(.L_x_3664) ;  /* 0x000000a00000c947 */ /* 0x000fea0003800000 */
[----:B-----5:R-:W-:Y:S01]  /*53c0*/  PRMT R188, RZ, 0x7610, R169 ;  /* 0x00007610ffbc7816 */ /* 0x020fe200000000a9 */
[----:B------:R-:W-:Y:S05]  /*53d0*/  BRA `(.L_x_3664) ;  /* 0x0000008000007947 */ /* 0x000fea0003800000 */
.L_x_3663:
        /* <DEDUP_REMOVED lines=8> */
.L_x_3664:
[----:B------:R-:W-:Y:S05]  /*5460*/  BSYNC B1 ;  /* 0x0000000000017941 */ /* 0x000fea0003800000 */
.L_x_3662:
        /* <DEDUP_REMOVED lines=15> */
.L_x_3666:
[----:B------:R-:W-:Y:S05]  /*5560*/  BSYNC B1 ;  /* 0x0000000000017941 */ /* 0x000fea0003800000 */
.L_x_3665:
[----:B------:R-:W-:Y:S01]  /*5570*/  BSSY B1, `(.L_x_3667) ;  /* 0x000000e000017945 */ /* 0x000fe20003800000 */
[----:B------:R-:W-:Y:S05]  /*5580*/  @P2 BRA `(.L_x_3668) ;  /* 0x0000004000002947 */ /* 0x000fea0003800000 */
[----:B------:R-:W-:Y:S01]  /*5590*/  IMAD.MOV.U32 R188, RZ, RZ, RZ ;  /* 0x000000ffffbc7224 */ /* 0x000fe200078e00ff */
[----:B------:R-:W-:Y:S05]  /*55a0*/  @!P4 BRA `(.L_x_3669) ;  /* 0x000000a00000c947 */ /* 0x000fea0003800000 */
[----:B-----5:R-:W-:Y:S01]  /*55b0*/  PRMT R188, RZ, 0x5410, R170 ;  /* 0x00005410ffbc7816 */ /* 0x020fe200000000aa */
[----:B------:R-:W-:Y:S05]  /*55c0*/  BRA `(.L_x_3669) ;  /* 0x0000008000007947 */ /* 0x000fea0003800000 */
.L_x_3668:
        /* <DEDUP_REMOVED lines=8> */
.L_x_3669:
[----:B------:R-:W-:Y:S05]  /*5650*/  BSYNC B1 ;  /* 0x0000000000017941 */ /* 0x000fea0003800000 */
.L_x_3667:
        /* <DEDUP_REMOVED lines=15> */
.L_x_3671:
[----:B------:R-:W-:Y:S05]  /*5750*/  BSYNC B1 ;  /* 0x0000000000017941 */ /* 0x000fea0003800000 */
.L_x_3670:
[----:B------:R-:W-:Y:S01]  /*5760*/  BSSY B1, `(.L_x_3672) ;  /* 0x000000e000017945 */ /* 0x000fe20003800000 */
[----:B------:R-:W-:Y:S05]  /*5770*/  @P2 BRA `(.L_x_3673) ;  /* 0x0000004000002947 */ /* 0x000fea0003800000 */
[----:B------:R-:W-:Y:S01]  /*5780*/  MOV R188, RZ ;  /* 0x000000ff00bc7202 */ /* 0x000fe20000000f00 */
[----:B------:R-:W-:Y:S05]  /*5790*/  @!P4 BRA `(.L_x_3674) ;  /* 0x000000a00000c947 */ /* 0x000fea0003800000 */
[----:B-----5:R-:W-:Y:S01]  /*57a0*/  PRMT R188, RZ, 0x7610, R170 ;  /* 0x00007610ffbc7816 */ /* 0x020fe200000000aa */
[----:B------:R-:W-:Y:S05]  /*57b0*/  BRA `(.L_x_3674) ;  /* 0x0000008000007947 */ /* 0x000fea0003800000 */
.L_x_3673:
        /* <DEDUP_REMOVED lines=8> */
.L_x_3674:
[----:B------:R-:W-:Y:S05]  /*5840*/  BSYNC B1 ;  /* 0x0000000000017941 */ /* 0x000fea0003800000 */
.L_x_3672:
        /* <DEDUP_REMOVED lines=15> */
.L_x_3676:
[----:B------:R-:W-:Y:S05]  /*5940*/  BSYNC B1 ;  /* 0x0000000000017941 */ /* 0x000fea0003800000 */
.L_x_3675:
[----:B------:R-:W-:Y:S01]  /*5950*/  BSSY B1, `(.L_x_3677) ;  /* 0x000000e000017945 */ /* 0x000fe20003800000 */
[----:B------:R-:W-:Y:S05]  /*5960*/  @P2 BRA `(.L_x_3678) ;  /* 0x0000004000002947 */ /* 0x000fea0003800000 */
[----:B------:R-:W-:Y:S01]  /*5970*/  IMAD.MOV.U32 R188, RZ, RZ, RZ ;  /* 0x000000ffffbc7224 */ /* 0x000fe200078e00ff */
[----:B------:R-:W-:Y:S05]  /*5980*/  @!P4 BRA `(.L_x_3679) ;  /* 0x000000a00000c947 */ /* 0x000fea0003800000 */
[----:B-----5:R-:W-:Y:S01]  /*5990*/  PRMT R188, RZ, 0x5410, R171 ;  /* 0x00005410ffbc7816 */ /* 0x020fe200000000ab */
[----:B------:R-:W-:Y:S05]  /*59a0*/  BRA `(.L_x_3679) ;  /* 0x0000008000007947 */ /* 0x000fea0003800000 */
.L_x_3678:
        /* <DEDUP_REMOVED lines=8> */
.L_x_3679:
[----:B------:R-:W-:Y:S05]  /*5a30*/  BSYNC B1 ;  /* 0x0000000000017941 */ /* 0x000fea0003800000 */
.L_x_3677:
        /* <DEDUP_REMOVED lines=15> */
.L_x_3681:
[----:B------:R-:W-:Y:S05]  /*5b30*/  BSYNC B1 ;  /* 0x0000000000017941 */ /* 0x000fea0003800000 */
.L_x_3680:
[----:B------:R-:W-:Y:S01]  /*5b40*/  BSSY B1, `(.L_x_3682) ;  /* 0x000000e000017945 */ /* 0x000fe20003800000 */
[----:B------:R-:W-:Y:S05]  /*5b50*/  @P2 BRA `(.L_x_3683) ;  /* 0x0000004000002947 */ /* 0x000fea0003800000 */
[----:B------:R-:W-:Y:S01]  /*5b60*/  MOV R188, RZ ;  /* 0x000000ff00bc7202 */ /* 0x000fe20000000f00 */
[----:B------:R-:W-:Y:S05]  /*5b70*/  @!P4 BRA `(.L_x_3684) ;  /* 0x000000a00000c947 */ /* 0x000fea0003800000 */
[----:B-----5:R-:W-:Y:S01]  /*5b80*/  PRMT R188, RZ, 0x7610, R171 ;  /* 0x00007610ffbc7816 */ /* 0x020fe200000000ab */
[----:B------:R-:W-:Y:S05]  /*5b90*/  BRA `(.L_x_3684) ;  /* 0x0000008000007947 */ /* 0x000fea0003800000 */
.L_x_3683:
        /* <DEDUP_REMOVED lines=8> */
.L_x_3684:
[----:B------:R-:W-:Y:S05]  /*5c20*/  BSYNC B1 ;  /* 0x0000000000017941 */ /* 0x000fea0003800000 */
.L_x_3682:
        /* <DEDUP_REMOVED lines=15> */
.L_x_3686:
[----:B------:R-:W-:Y:S05]  /*5d20*/  BSYNC B1 ;  /* 0x0000000000017941 */ /* 0x000fea0003800000 */
.L_x_3685:
        /* <DEDUP_REMOVED lines=8> */
.L_x_3644:
[----:B------:R-:W-:Y:S05]  /*5db0*/  BSYNC B0 ;  /* 0x0000000000007941 */ /* 0x000fea0003800000 */
.L_x_3643:
        /* <DEDUP_REMOVED lines=8> */
.L_x_3690:
[----:B------:R-:W-:Y:S05]  /*5e40*/  BSYNC B1 ;  /* 0x0000000000017941 */ /* 0x000fea0003800000 */
.L_x_3689:
        /* <DEDUP_REMOVED lines=10> */
.L_x_3692:
        /* <DEDUP_REMOVED lines=12> */
.L_x_3693:
[----:B------:R-:W-:Y:S05]  /*5fb0*/  BSYNC B1 ;  /* 0x0000000000017941 */ /* 0x000fea0003800000 */
.L_x_3691:
        /* <DEDUP_REMOVED lines=17> */
.L_x_3695:
[----:B------:R-:W-:Y:S05]  /*60d0*/  BSYNC B1 ;  /* 0x0000000000017941 */ /* 0x000fea0003800000 */
.L_x_3694:
[----:B------:R-:W-:Y:S01]  /*60e0*/  BSSY B1, `(.L_x_3696) ;  /* 0x000000e000017945 */ /* 0x000fe20003800000 */
[----:B------:R-:W-:Y:S05]  /*60f0*/  @P2 BRA `(.L_x_3697) ;  /* 0x0000004000002947 */ /* 0x000fea0003800000 */
[----:B------:R-:W-:Y:S01]  /*6100*/  HFMA2.MMA R188, -RZ, RZ, 0, 0 ;  /* 0x00000000ffbc7435 */ /* 0x000fe200000001ff */
[----:B------:R-:W-:Y:S05]  /*6110*/  @!P4 BRA `(.L_x_3698) ;  /* 0x000000a00000c947 */ /* 0x000fea0003800000 */
[----:B-----5:R-:W-:Y:S01]  /*6120*/  PRMT R188, RZ, 0x7610, R20 ;  /* 0x00007610ffbc7816 */ /* 0x020fe20000000014 */
[----:B------:R-:W-:Y:S05]  /*6130*/  BRA `(.L_x_3698) ;  /* 0x0000008000007947 */ /* 0x000fea0003800000 */
.L_x_3697:
        /* <DEDUP_REMOVED lines=8> */
.L_x_3698:
[----:B------:R-:W-:Y:S05]  /*61c0*/  BSYNC B1 ;  /* 0x0000000000017941 */ /* 0x000fea0003800000 */
.L_x_3696:
        /* <DEDUP_REMOVED lines=15> */
.L_x_3700:
[----:B------:R-:W-:Y:S05]  /*62c0*/  BSYNC B1 ;  /* 0x0000000000017941 */ /* 0x000fea0003800000 */
.L_x_3699:
[----:B------:R-:W-:Y:S01]  /*62d0*/  BSSY B1, `(.L_x_3701) ;  /* 0x000000e000017945 */ /* 0x000fe20003800000 */
[----:B------:R-:W-:Y:S05]  /*62e0*/  @P2 BRA `(.L_x_3702) ;  /* 0x0000004000002947 */ /* 0x000fea0003800000 */
[----:B------:R-:W-:Y:S01]  /*62f0*/  MOV R188, RZ ;  /* 0x000000ff00bc7202 */ /* 0x000fe20000000f00 */
[----:B------:R-:W-:Y:S05]  /*6300*/  @!P4 BRA `(.L_x_3703) ;  /* 0x000000a00000c947 */ /* 0x000fea0003800000 */
[----:B-----5:R-:W-:Y:S01]  /*6310*/  PRMT R188, RZ, 0x5410, R21 ;  /* 0x00005410ffbc7816 */ /* 0x020fe20000000015 */
[----:B------:R-:W-:Y:S05]  /*6320*/  BRA `(.L_x_3703) ;  /* 0x0000008000007947 */ /* 0x000fea0003800000 */
.L_x_3702:
        /* <DEDUP_REMOVED lines=8> */
.L_x_3703:
[----:B------:R-:W-:Y:S05]  /*63b0*/  BSYNC B1 ;  /* 0x0000000000017941 */ /* 0x000fea0003800000 */
.L_x_3701:
        /* <DEDUP_REMOVED lines=15> */
.L_x_3705:
[----:B------:R-:W-:Y:S05]  /*64b0*/  BSYNC B1 ;  /* 0x0000000000017941 */ /* 0x000fea0003800000 */
.L_x_3704:
[----:B------:R-:W-:Y:S01]  /*64c0*/  BSSY B1, `(.L_x_3706) ;  /* 0x000000e000017945 */ /* 0x000fe20003800000 */
[----:B------:R-:W-:Y:S05]  /*64d0*/  @P2 BRA `(.L_x_3707) ;  /* 0x0000004000002947 */ /* 0x000fea0003800000 */
[----:B------:R-:W-:Y:S01]  /*64e0*/  HFMA2.MMA R188, -RZ, RZ, 0, 0 ;  /* 0x00000000ffbc7435 */ /* 0x000fe200000001ff */
[----:B------:R-:W-:Y:S05]  /*64f0*/  @!P4 BRA `(.L_x_3708) ;  /* 0x000000a00000c947 */ /* 0x000fea0003800000 */
[----:B-----5:R-:W-:Y:S01]  /*6500*/  PRMT R188, RZ, 0x7610, R21 ;  /* 0x00007610ffbc7816 */ /* 0x020fe20000000015 */
[----:B------:R-:W-:Y:S05]  /*6510*/  BRA `(.L_x_3708) ;  /* 0x0000008000007947 */ /* 0x000fea0003800000 */
.L_x_3707:
        /* <DEDUP_REMOVED lines=8> */
.L_x_3708:
[----:B------:R-:W-:Y:S05]  /*65a0*/  BSYNC B1 ;  /* 0x0000000000017941 */ /* 0x000fea0003800000 */
.L_x_3706:
        /* <DEDUP_REMOVED lines=15> */
.L_x_3710:
[----:B------:R-:W-:Y:S05]  /*66a0*/  BSYNC B1 ;  /* 0x0000000000017941 */ /* 0x000fea0003800000 */
.L_x_3709:
[----:B------:R-:W-:Y:S01]  /*66b0*/  BSSY B1, `(.L_x_3711) ;  /* 0x000000e000017945 */ /* 0x000fe20003800000 */
[----:B------:R-:W-:Y:S05]  /*66c0*/  @P2 BRA `(.L_x_3712) ;  /* 0x0000004000002947 */ /* 0x000fea0003800000 */
[----:B------:R-:W-:Y:S01]  /*66d0*/  MOV R188, RZ ;  /* 0x000000ff00bc7202 */ /* 0x000fe20000000f00 */
[----:B------:R-:W-:Y:S05]  /*66e0*/  @!P4 BRA `(.L_x_3713) ;  /* 0x000000a00000c947 */ /* 0x000fea0003800000 */
[----:B-----5:R-:W-:Y:S01]  /*66f0*/  PRMT R188, RZ, 0x5410, R22 ;  /* 0x00005410ffbc7816 */ /* 0x020fe20000000016 */
[----:B------:R-:W-:Y:S05]  /*6700*/  BRA `(.L_x_3713) ;  /* 0x0000008000007947 */ /* 0x000fea0003800000 */
.L_x_3712:
        /* <DEDUP_REMOVED lines=8> */
.L_x_3713:
[----:B------:R-:W-:Y:S05]  /*6790*/  BSYNC B1 ;  /* 0x0000000000017941 */ /* 0x000fea0003800000 */
.L_x_3711:
        /* <DEDUP_REMOVED lines=15> */
.L_x_3715:
[----:B------:R-:W-:Y:S05]  /*6890*/  BSYNC B1 ;  /* 0x0000000000017941 */ /* 0x000fea0003800000 */
.L_x_3714:
[----:B------:R-:W-:Y:S01]  /*68a0*/  BSSY B1, `(.L_x_3716) ;  /* 0x000000e000017945 */ /* 0x000fe20003800000 */
[----:B------:R-:W-:Y:S05]  /*68b0*/  @P2 BRA `(.L_x_3717) ;  /* 0x0000004000002947 */ /* 0x000fea0003800000 */
[----:B------:R-:W-:Y:S01]  /*68c0*/  HFMA2.MMA R188, -RZ, RZ, 0, 0 ;  /* 0x00000000ffbc7435 */ /* 0x000fe200000001ff */
[----:B------:R-:W-:Y:S05]  /*68d0*/  @!P4 BRA `(.L_x_3718) ;  /* 0x000000a00000c947 */ /* 0x000fea0003800000 */
[----:B-----5:R-:W-:Y:S01]  /*68e0*/  PRMT R188, RZ, 0x7610, R22 ;  /* 0x00007610ffbc7816 */ /* 0x020fe20000000016 */
[----:B------:R-:W-:Y:S05]  /*68f0*/  BRA `(.L_x_3718) ;  /* 0x0000008000007947 */ /* 0x000fea0003800000 */
.L_x_3717:
        /* <DEDUP_REMOVED lines=8> */
.L_x_3718:
[----:B------:R-:W-:Y:S05]  /*6980*/  BSYNC B1 ;  /* 0x0000000000017941 */ /* 0x000fea0003800000 */
.L_x_3716:
        /* <DEDUP_REMOVED lines=15> */
.L_x_3720:
[----:B------:R-:W-:Y:S05]  /*6a80*/  BSYNC B1 ;  /* 0x0000000000017941 */ /* 0x000fea0003800000 */
.L_x_3719:
[----:B------:R-:W-:Y:S01]  /*6a90*/  BSSY B1, `(.L_x_3721) ;  /* 0x000000e000017945 */ /* 0x000fe20003800000 */
[----:B------:R-:W-:Y:S05]  /*6aa0*/  @P2 BRA `(.L_x_3722) ;  /* 0x0000004000002947 */ /* 0x000fea0003800000 */
[----:B------:R-:W-:Y:S01]  /*6ab0*/  MOV R188, RZ ;  /* 0x000000ff00bc7202 */ /* 0x000fe20000000f00 */
[----:B------:R-:W-:Y:S05]  /*6ac0*/  @!P4 BRA `(.L_x_3723) ;  /* 0x000000a00000c947 */ /* 0x000fea0003800000 */
[----:B-----5:R-:W-:Y:S01]  /*6ad0*/  PRMT R188, RZ, 0x5410, R23 ;  /* 0x00005410ffbc7816 */ /* 0x020fe20000000017 */
[----:B------:R-:W-:Y:S05]  /*6ae0*/  BRA `(.L_x_3723) ;  /* 0x0000008000007947 */ /* 0x000fea0003800000 */
.L_x_3722:
        /* <DEDUP_REMOVED lines=8> */
.L_x_3723:
[----:B------:R-:W-:Y:S05]  /*6b70*/  BSYNC B1 ;  /* 0x0000000000017941 */ /* 0x000fea0003800000 */
.L_x_3721:
        /* <DEDUP_REMOVED lines=15> */
.L_x_3725:
[----:B------:R-:W-:Y:S05]  /*6c70*/  BSYNC B1 ;  /* 0x0000000000017941 */ /* 0x000fea0003800000 */
.L_x_3724:
[----:B------:R-:W-:Y:S01]  /*6c80*/  BSSY B1, `(.L_x_3726) ;  /* 0x000000e000017945 */ /* 0x000fe20003800000 */
[----:B------:R-:W-:Y:S05]  /*6c90*/  @P2 BRA `(.L_x_3727) ;  /* 0x0000004000002947 */ /* 0x000fea0003800000 */
[----:B------:R-:W-:Y:S01]  /*6ca0*/  HFMA2.MMA R2, -RZ, RZ, 0, 0 ;  /* 0x00000000ff027435 */ /* 0x000fe200000001ff */
[----:B------:R-:W-:Y:S05]  /*6cb0*/  @!P4 BRA `(.L_x_3728) ;  /* 0x000000a00000c947 */ /* 0x000fea0003800000 */
[----:B-----5:R-:W-:Y:S01]  /*6cc0*/  PRMT R2, RZ, 0x7610, R23 ;  /* 0x00007610ff027816 */ /* 0x020fe20000000017 */
[----:B------:R-:W-:Y:S05]  /*6cd0*/  BRA `(.L_x_3728) ;  /* 0x0000008000007947 */ /* 0x000fea0003800000 */
.L_x_3727:
        /* <DEDUP_REMOVED lines=8> */
.L_x_3728:
[----:B------:R-:W-:Y:S05]  /*6d60*/  BSYNC B1 ;  /* 0x0000000000017941 */ /* 0x000fea0003800000 */
.L_x_3726:
        /* <DEDUP_REMOVED lines=15> */
.L_x_3730:
[----:B------:R-:W-:Y:S05]  /*6e60*/  BSYNC B1 ;  /* 0x0000000000017941 */ /* 0x000fea0003800000 */
.L_x_3729:
[----:B------:R-:W-:-:S05]  /*6e70*/  @P5 MOV R2, 0x10 ;  /* 0x0000001000025802 */ /* 0x000fca0000000f00 */
[----:B------:R-:W-:-:S04]  /*6e80*/  @P5 IMAD.WIDE.U32 R188, R4, R2, c[0x0][0x258] ;  /* 0x0000960004bc5625 */ /* 0x000fc800078e0002 */
[----:B------:R-:W-:Y:S01]  /*6e90*/  @P3 IMAD.MOV.U32 R2, RZ, RZ, 0x10 ;  /* 0x00000010ff023424 */ /* 0x000fe200078e00ff */
[----:B------:R1:W-:Y:S03]  /*6ea0*/  @P5 STG.E.128 [R188.64], R172 ;  /* 0x000000acbc005986 */ /* 0x0003e6000c101d04 */
[----:B-1----:R-:W-:-:S05]  /*6eb0*/  @P3 IMAD.WIDE.U32 R188, R192, R2, c[0x0][0x248] ;  /* 0x00009200c0bc3625 */ /* 0x002fca00078e0002 */
[----:B------:R1:W-:Y:S02]  /*6ec0*/  @P3 STG.E.128 [R188.64], R92 ;  /* 0x0000005cbc003986 */ /* 0x0003e4000c101d04 */
.L_x_3688:
[----:B------:R-:W-:Y:S05]  /*6ed0*/  BSYNC B0 ;  /* 0x0000000000007941 */ /* 0x000fea0003800000 */
.L_x_3687:
        /* <DEDUP_REMOVED lines=8> */
.L_x_3537:
[----:B-1----:R-:W0:Y:S01]  /*6f60*/  S2UR UR6, SR_CTAID.X ;  /* 0x00000000000679c3 */ /* 0x002e220000002500 */
        /* <DEDUP_REMOVED lines=19> */
.L_x_3733:
[----:B------:R-:W-:Y:S05]  /*70a0*/  BSYNC B0 ;  /* 0x0000000000007941 */ /* 0x000fea0003800000 */
.L_x_3732:
        /* <DEDUP_REMOVED lines=13> */
.L_x_3735:
[----:B------:R-:W-:Y:S05]  /*7180*/  BSYNC B0 ;  /* 0x0000000000007941 */ /* 0x000fea0003800000 */
.L_x_3734:
        /* <DEDUP_REMOVED lines=13> */
.L_x_3737:
[----:B------:R-:W-:Y:S05]  /*7260*/  BSYNC B0 ;  /* 0x0000000000007941 */ /* 0x000fea0003800000 */
.L_x_3736:
        /* <DEDUP_REMOVED lines=13> */
.L_x_3553:
[----:B------:R-:W-:Y:S01]  /*7340*/  HFMA2.MMA R190, -RZ, RZ, 0, 9.5367431640625e-07 ;  /* 0x00000010ffbe7435 */ /* 0x000fe200000001ff */
[----:B------:R-:W-:Y:S01]  /*7350*/  MOV R189, R226 ;  /* 0x000000e200bd7202 */ /* 0x000fe20000000f00 */
[----:B------:R-:W-:Y:S01]  /*7360*/  IMAD.MOV.U32 R216, RZ, RZ, -0x1 ;  /* 0xffffffffffd87424 */ /* 0x000fe200078e00ff */
[----:B------:R-:W-:-:S02]  /*7370*/  MOV R217, 0x1f ;  /* 0x0000001f00d97802 */ /* 0x000fc40000000f00 */
[----:B------:R-:W-:Y:S02]  /*7380*/  MOV R188, 0x73a0 ;  /* 0x000073a000bc7802 */ /* 0x000fe40000000f00 */
[----:B-----5:R-:W-:Y:S05]  /*7390*/  CALL.REL.NOINC `($__internal_57_$__cuda_sm70_shflsync_down_p) ;  /* 0x0000046000007944 */ /* 0x020fea0003c00000 */
[----:B-1----:R-:W-:Y:S01]  /*73a0*/  MOV R191, R190 ;  /* 0x000000be00bf7202 */ /* 0x002fe20000000f00 */
[----:B------:R-:W-:Y:S05]  /*73b0*/  BRA `(.L_x_3738) ;  /* 0xffffb19000007947 */ /* 0x000fea000383ffff */
.L_x_3554:
[----:B------:R-:W-:Y:S01]  /*73c0*/  HFMA2.MMA R190, -RZ, RZ, 0, 9.5367431640625e-07 ;  /* 0x00000010ffbe7435 */ /* 0x000fe200000001ff */
[----:B------:R-:W-:Y:S01]  /*73d0*/  MOV R189, R227 ;  /* 0x000000e300bd7202 */ /* 0x000fe20000000f00 */
[----:B------:R-:W-:Y:S01]  /*73e0*/  IMAD.MOV.U32 R217, RZ, RZ, 0x1f ;  /* 0x0000001fffd97424 */ /* 0x000fe200078e00ff */
[----:B------:R-:W-:Y:S02]  /*73f0*/  MOV R216, 0xffffffff ;  /* 0xffffffff00d87802 */ /* 0x000fe40000000f00 */
[----:B------:R-:W-:Y:S02]  /*7400*/  MOV R188, 0x7420 ;  /* 0x0000742000bc7802 */ /* 0x000fe40000000f00 */
[----:B01---5:R-:W-:Y:S05]  /*7410*/  CALL.REL.NOINC `($__internal_57_$__cuda_sm70_shflsync_down_p) ;  /* 0x000003e000007944 */ /* 0x023fea0003c00000 */
[----:B------:R-:W-:Y:S01]  /*7420*/  FADD.FTZ R191, R191, R226 ;  /* 0x000000e2bfbf7221 */ /* 0x000fe20000010000 */
[----:B------:R-:W-:Y:S01]  /*7430*/  MOV R217, 0x1f ;  /* 0x0000001f00d97802 */ /* 0x000fe20000000f00 */
[----:B-1----:R-:W-:Y:S01]  /*7440*/  FADD.FTZ R192, R227, R190 ;  /* 0x000000bee3c07221 */ /* 0x002fe20000010000 */
[----:B------:R-:W-:Y:S01]  /*7450*/  HFMA2.MMA R190, -RZ, RZ, 0, 4.76837158203125e-07 ;  /* 0x00000008ffbe7435 */ /* 0x000fe200000001ff */
[----:B------:R-:W-:Y:S01]  /*7460*/  IMAD.MOV.U32 R216, RZ, RZ, -0x1 ;  /* 0xffffffffffd87424 */ /* 0x000fe200078e00ff */
[----:B------:R-:W-:-:S02]  /*7470*/  MOV R189, R191 ;  /* 0x000000bf00bd7202 */ /* 0x000fc40000000f00 */
[----:B------:R-:W-:Y:S02]  /*7480*/  MOV R188, 0x74a0 ;  /* 0x000074a000bc7802 */ /* 0x000fe40000000f00 */
[----:B------:R-:W-:Y:S05]  /*7490*/  CALL.REL.NOINC `($__internal_57_$__cuda_sm70_shflsync_down_p) ;  /* 0x0000036000007944 */ /* 0x000fea0003c00000 */
[----:B------:R-:W-:Y:S01]  /*74a0*/  HFMA2.MMA R217, -RZ, RZ, 0, 1.847743988037109375e-06 ;  /* 0x0000001fffd97435 */ /* 0x000fe200000001ff */
[----:B-1----:R-:W-:Y:S01]  /*74b0*/  MOV R194, R190 ;  /* 0x000000be00c27202 */ /* 0x002fe20000000f00 */
[----:B------:R-:W-:Y:S01]  /*74c0*/  IMAD.MOV.U32 R190, RZ, RZ, 0x8 ;  /* 0x00000008ffbe7424 */ /* 0x000fe200078e00ff */
[----:B------:R-:W-:Y:S02]  /*74d0*/  MOV R189, R192 ;  /* 0x000000c000bd7202 */ /* 0x000fe40000000f00 */
[----:B------:R-:W-:Y:S02]  /*74e0*/  MOV R216, 0xffffffff ;  /* 0xffffffff00d87802 */ /* 0x000fe40000000f00 */
[----:B------:R-:W-:Y:S02]  /*74f0*/  MOV R188, 0x7510 ;  /* 0x0000751000bc7802 */ /* 0x000fe40000000f00 */
[----:B------:R-:W-:Y:S05]  /*7500*/  CALL.REL.NOINC `($__internal_57_$__cuda_sm70_shflsync_down_p) ;  /* 0x000002f000007944 */ /* 0x000fea0003c00000 */
[----:B------:R-:W-:Y:S01]  /*7510*/  FADD.FTZ R191, R194, R191 ;  /* 0x000000bfc2bf7221 */ /* 0x000fe20000010000 */
[----:B------:R-:W-:Y:S01]  /*7520*/  MOV R216, 0xffffffff ;  /* 0xffffffff00d87802 */ /* 0x000fe20000000f00 */
[----:B-1----:R-:W-:Y:S01]  /*7530*/  FADD.FTZ R192, R192, R190 ;  /* 0x000000bec0c07221 */ /* 0x002fe20000010000 */
[----:B------:R-:W-:Y:S01]  /*7540*/  HFMA2.MMA R190, -RZ, RZ, 0, 2.384185791015625e-07 ;  /* 0x00000004ffbe7435 */ /* 0x000fe200000001ff */
[----:B------:R-:W-:Y:S01]  /*7550*/  IMAD.MOV.U32 R217, RZ, RZ, 0x1f ;  /* 0x0000001fffd97424 */ /* 0x000fe200078e00ff */
[----:B------:R-:W-:-:S02]  /*7560*/  MOV R189, R191 ;  /* 0x000000bf00bd7202 */ /* 0x000fc40000000f00 */
[----:B------:R-:W-:Y:S02]  /*7570*/  MOV R188, 0x7590 ;  /* 0x0000759000bc7802 */ /* 0x000fe40000000f00 */
[----:B------:R-:W-:Y:S05]  /*7580*/  CALL.REL.NOINC `($__internal_57_$__cuda_sm70_shflsync_down_p) ;  /* 0x0000027000007944 */ /* 0x000fea0003c00000 */
[----:B-1----:R-:W-:Y:S01]  /*7590*/  MOV R194, R190 ;  /* 0x000000be00c27202 */ /* 0x002fe20000000f00 */
[----:B------:R-:W-:Y:S01]  /*75a0*/  HFMA2.MMA R190, -RZ, RZ, 0, 2.384185791015625e-07 ;  /* 0x00000004ffbe7435 */ /* 0x000fe200000001ff */
[----:B------:R-:W-:Y:S01]  /*75b0*/  IMAD.MOV.U32 R189, RZ, RZ, R192 ;  /* 0x000000ffffbd7224 */ /* 0x000fe200078e00c0 */
[----:B------:R-:W-:Y:S02]  /*75c0*/  MOV R217, 0x1f ;  /* 0x0000001f00d97802 */ /* 0x000fe40000000f00 */
[----:B------:R-:W-:Y:S02]  /*75d0*/  MOV R216, 0xffffffff ;  /* 0xffffffff00d87802 */ /* 0x000fe40000000f00 */
[----:B------:R-:W-:Y:S02]  /*75e0*/  MOV R188, 0x7600 ;  /* 0x0000760000bc7802 */ /* 0x000fe40000000f00 */
[----:B------:R-:W-:Y:S05]  /*75f0*/  CALL.REL.NOINC `($__internal_57_$__cuda_sm70_shflsync_down_p) ;  /* 0x0000020000007944 */ /* 0x000fea0003c00000 */
[----:B------:R-:W-:Y:S01]  /*7600*/  FADD.FTZ R191, R194, R191 ;  /* 0x000000bfc2bf7221 */ /* 0x000fe20000010000 */
[----:B------:R-:W-:Y:S01]  /*7610*/  HFMA2.MMA R217, -RZ, RZ, 0, 1.847743988037109375e-06 ;  /* 0x0000001fffd97435 */ /* 0x000fe200000001ff */
[----:B-1----:R-:W-:Y:S01]  /*7620*/  FADD.FTZ R194, R192, R190 ;  /* 0x000000bec0c27221 */ /* 0x002fe20000010000 */
[----:B------:R-:W-:Y:S01]  /*7630*/  MOV R216, 0xffffffff ;  /* 0xffffffff00d87802 */ /* 0x000fe20000000f00 */
[----:B------:R-:W-:Y:S01]  /*7640*/  IMAD.MOV.U32 R190, RZ, RZ, 0x2 ;  /* 0x00000002ffbe7424 */ /* 0x000fe200078e00ff */
[----:B------:R-:W-:-:S02]  /*7650*/  MOV R189, R191 ;  /* 0x000000bf00bd7202 */ /* 0x000fc40000000f00 */
[----:B------:R-:W-:Y:S02]  /*7660*/  MOV R188, 0x7680 ;  /* 0x0000768000bc7802 */ /* 0x000fe40000000f00 */
[----:B------:R-:W-:Y:S05]  /*7670*/  CALL.REL.NOINC `($__internal_57_$__cuda_sm70_shflsync_down_p) ;  /* 0x0000018000007944 */ /* 0x000fea0003c00000 */
[----:B-1----:R-:W-:Y:S01]  /*7680*/  IMAD.MOV.U32 R192, RZ, RZ, R190 ;  /* 0x000000ffffc07224 */ /* 0x002fe200078e00be */
[----:B------:R-:W-:Y:S01]  /*7690*/  HFMA2.MMA R190, -RZ, RZ, 0, 1.1920928955078125e-07 ;  /* 0x00000002ffbe7435 */ /* 0x000fe200000001ff */
[----:B------:R-:W-:Y:S01]  /*76a0*/  MOV R189, R194 ;  /* 0x000000c200bd7202 */ /* 0x000fe20000000f00 */
[----:B------:R-:W-:Y:S01]  /*76b0*/  IMAD.MOV.U32 R216, RZ, RZ, -0x1 ;  /* 0xffffffffffd87424 */ /* 0x000fe200078e00ff */
[----:B------:R-:W-:Y:S02]  /*76c0*/  MOV R217, 0x1f ;  /* 0x0000001f00d97802 */ /* 0x000fe40000000f00 */
[----:B------:R-:W-:Y:S02]  /*76d0*/  MOV R188, 0x76f0 ;  /* 0x000076f000bc7802 */ /* 0x000fe40000000f00 */
[----:B------:R-:W-:Y:S05]  /*76e0*/  CALL.REL.NOINC `($__internal_57_$__cuda_sm70_shflsync_down_p) ;  /* 0x0000011000007944 */ /* 0x000fea0003c00000 */
[----:B------:R-:W-:Y:S01]  /*76f0*/  FADD.FTZ R192, R192, R191 ;  /* 0x000000bfc0c07221 */ /* 0x000fe20000010000 */
[----:B------:R-:W-:Y:S01]  /*7700*/  MOV R217, 0x1f ;  /* 0x0000001f00d97802 */ /* 0x000fe20000000f00 */
[----:B-1----:R-:W-:Y:S01]  /*7710*/  FADD.FTZ R191, R194, R190 ;  /* 0x000000bec2bf7221 */ /* 0x002fe20000010000 */
[----:B------:R-:W-:Y:S01]  /*7720*/  HFMA2.MMA R190, -RZ, RZ, 0, 5.9604644775390625e-08 ;  /* 0x00000001ffbe7435 */ /* 0x000fe200000001ff */
[----:B------:R-:W-:Y:S01]  /*7730*/  MOV R216, 0xffffffff ;  /* 0xffffffff00d87802 */ /* 0x000fe20000000f00 */
[----:B------:R-:W-:Y:S01]  /*7740*/  IMAD.MOV.U32 R189, RZ, RZ, R192 ;  /* 0x000000ffffbd7224 */ /* 0x000fe200078e00c0 */
[----:B------:R-:W-:-:S03]  /*7750*/  MOV R188, 0x7770 ;  /* 0x0000777000bc7802 */ /* 0x000fc60000000f00 */
[----:B------:R-:W-:Y:S05]  /*7760*/  CALL.REL.NOINC `($__internal_57_$__cuda_sm70_shflsync_down_p) ;  /* 0x0000009000007944 */ /* 0x000fea0003c00000 */
[----:B-1----:R-:W-:Y:S01]  /*7770*/  MOV R194, R190 ;  /* 0x000000be00c27202 */ /* 0x002fe20000000f00 */
[----:B------:R-:W-:Y:S01]  /*7780*/  HFMA2.MMA R190, -RZ, RZ, 0, 5.9604644775390625e-08 ;  /* 0x00000001ffbe7435 */ /* 0x000fe200000001ff */
[----:B------:R-:W-:Y:S01]  /*7790*/  MOV R189, R191 ;  /* 0x000000bf00bd7202 */ /* 0x000fe20000000f00 */
[----:B------:R-:W-:Y:S01]  /*77a0*/  IMAD.MOV.U32 R217, RZ, RZ, 0x1f ;  /* 0x0000001fffd97424 */ /* 0x000fe200078e00ff */
[----:B------:R-:W-:-:S02]  /*77b0*/  MOV R216, 0xffffffff ;  /* 0xffffffff00d87802 */ /* 0x000fc40000000f00 */
[----:B------:R-:W-:Y:S02]  /*77c0*/  MOV R188, 0x77e0 ;  /* 0x000077e000bc7802 */ /* 0x000fe40000000f00 */
[----:B------:R-:W-:Y:S05]  /*77d0*/  CALL.REL.NOINC `($__internal_57_$__cuda_sm70_shflsync_down_p) ;  /* 0x0000002000007944 */ /* 0x000fea0003c00000 */
[----:B-1----:R-:W-:Y:S01]  /*77e0*/  MOV R189, R190 ;  /* 0x000000be00bd7202 */ /* 0x002fe20000000f00 */
[----:B------:R-:W-:Y:S05]  /*77f0*/  BRA `(.L_x_3739) ;  /* 0xffffae7000007947 */ /* 0x000fea000383ffff */
        .weak           $__internal_57_$__cuda_sm70_shflsync_down_p
        .type           $__internal_57_$__cuda_sm70_shflsync_down_p,@function
        .size           $__internal_57_$__cuda_sm70_shflsync_down_p,(.L_x_11791 - $__internal_57_$__cuda_sm70_shflsync_down_p)
$__internal_57_$__cuda_sm70_shflsync_down_p:
[----:B------:R-:W-:Y:S04]  /*7800*/  WARPSYNC R216 ;  /* 0x000000d800007348 */ /* 0x000fe80003800000 */
[----:B------:R0:W1:Y:S02]  /*7810*/  SHFL.DOWN PT, R190, R189, R190, R217 ;  /* 0x080000bebdbe7389 */ /* 0x00006400000e00d9 */
[----:B0-----:R-:W-:-:S06]  /*7820*/  HFMA2.MMA R189, -RZ, RZ, 0, 0 ;  /* 0x00000000ffbd7435 */ /* 0x001fcc00000001ff */
[----:B------:R-:W-:Y:S05]  /*7830*/  RET.REL.NODEC R188 `(_ZN10layer_norm13ln_bwd_kernelINS_13Kernel_traitsIf13__nv_bfloat16S2_S2_fjLj8192ELj1ELj1ELj8ELj16ENS_18Kernel_traits_baseILj8192EfS2_S2_S2_fjLj256EEEEELb1ELb1ELb1ELb0EEEvNS_9BwdParamsE) ;  /* 0xffff87c0bc007950 */ /* 0x000fea0003c3ffff */
.L_x_3740:
        /* <DEDUP_REMOVED lines=12> */
.L_x_11791:


//--------------------- .text._ZN10layer_norm22ln_bwd_finalize_kernelINS_22Kernel_traits_finalizeILj8192Ef13__nv_bfloat16S2_S2_fjLb1ELj1024ELj4ENS_18Kernel_traits_baseILj8192EfS2_S2_S2_fjLj1024EEEEELb1ELb1EEEvNS_9BwdParamsE --------------------------
	.section	.text._ZN10layer_norm22ln_bwd_finalize_kernelINS_22Kernel_traits_finalizeILj8192Ef13__nv_bfloat16S2_S2_fjLb1ELj1024ELj4ENS_18Kernel_traits_baseILj8192EfS2_S2_S2_fjLj1024EEEEELb1ELb1EEEvNS_9BwdParamsE,"ax",@progbits
	.sectioninfo	@"SHI_REGISTERS=32"
	.align	128
        .global         _ZN10layer_norm22ln_bwd_finalize_kernelINS_22Kernel_traits_finalizeILj8192Ef13__nv_bfloat16S2_S2_fjLb1ELj1024ELj4ENS_18Kernel_traits_baseILj8192EfS2_S2_S2_fjLj1024EEEEELb1ELb1EEEvNS_9BwdParamsE
        .type           _ZN10layer_norm22ln_bwd_finalize_kernelINS_22Kernel_traits_finalizeILj8192Ef13__nv_bfloat16S2_S2_fjLb1ELj1024ELj4ENS_18Kernel_traits_baseILj8192EfS2_S2_S2_fjLj1024EEEEELb1ELb1EEEvNS_9BwdParamsE,@function
        .size           _ZN10layer_norm22ln_bwd_finalize_kernelINS_22Kernel_traits_finalizeILj8192Ef13__nv_bfloat16S2_S2_fjLb1ELj1024ELj4ENS_18Kernel_traits_baseILj8192EfS2_S2_S2_fjLj1024EEEEELb1ELb1EEEvNS_9BwdParamsE,(.L_x_11792 - _ZN10layer_norm22ln_bwd_finalize_kernelINS_22Kernel_traits_finalizeILj8192Ef13__nv_bfloat16S2_S2_fjLb1ELj1024ELj4ENS_18Kernel_traits_baseILj8192EfS2_S2_S2_fjLj1024EEEEELb1ELb1EEEvNS_9BwdParamsE)
        .other          _ZN10layer_norm22ln_bwd_finalize_kernelINS_22Kernel_traits_finalizeILj8192Ef13__nv_bfloat16S2_S2_fjLb1ELj1024ELj4ENS_18Kernel_traits_baseILj8192EfS2_S2_S2_fjLj1024EEEEELb1ELb1EEEvNS_9BwdParamsE,@"STO_CUDA_ENTRY STV_DEFAULT"
_ZN10layer_norm22ln_bwd_finalize_kernelINS_22Kernel_traits_finalizeILj8192Ef13__nv_bfloat16S2_S2_fjLb1ELj1024ELj4ENS_18Kernel_traits_baseILj8192EfS2_S2_S2_fjLj1024EEEEELb1ELb1EEEvNS_9BwdParamsE:
.text._ZN10layer_norm22ln_bwd_finalize_kernelINS_22Kernel_traits_finalizeILj8192Ef13__nv_bfloat16S2_S2_fjLb1ELj1024ELj4ENS_18Kernel_traits_baseILj8192EfS2_S2_S2_fjLj1024EEEEELb1ELb1EEEvNS_9BwdParamsE:
        /* <DEDUP_REMOVED lines=19> */
.L_x_3753:
        /* <DEDUP_REMOVED lines=32> */
.L_x_3745:
        /* <DEDUP_REMOVED lines=47> */
.L_x_3744:
[----:B------:R-:W-:Y:S05]  /*0620*/  BSYNC B1 ;  /* 0x0000000000017941 */ /* 0x000fea0003800000 */
.L_x_3743:
        /* <DEDUP_REMOVED lines=29> */
.L_x_3747:
[----:B------:R-:W-:Y:S05]  /*0800*/  BSYNC B1 ;  /* 0x0000000000017941 */ /* 0x000fea0003800000 */
.L_x_3746:
        /* <DEDUP_REMOVED lines=13> */
.L_x_3742:
[----:B------:R-:W-:Y:S05]  /*08e0*/  BSYNC B0 ;  /* 0x0000000000007941 */ /* 0x000fea0003800000 */
.L_x_3741:
        /* <DEDUP_REMOVED lines=12> */
.L_x_3754:
        /* <DEDUP_REMOVED lines=27> */
.L_x_3755:
        /* <DEDUP_REMOVED lines=9> */
.L_x_3748:
[----:B0-----:R-:W-:Y:S01]  /*0bf0*/  WARPSYNC 0xffffffff ;  /* 0xffffffff00007948 */ /* 0x001fe20003800000 */
[----:B------:R-:W-:Y:S06]  /*0c00*/  BAR.SYNC.DEFER_BLOCKING 0x0 ;  /* 0x0000000000007b1d */ /* 0x000fec0000010000 */
[----:B------:R-:W-:Y:S01]  /*0c10*/  BSSY B0, `(.L_x_3751) ;  /* 0x000000e000007945 */ /* 0x000fe20003800000 */
[----:B------:R-:W-:Y:S05]  /*0c20*/  @!P0 BRA `(.L_x_3752) ;  /* 0x000000c000008947 */ /* 0x000fea0003800000 */
[----:B--2---:R-:W-:Y:S01]  /*0c30*/  SHF.L.U32 R8, R0, 0x3, RZ ;  /* 0x0000000300087819 */ /* 0x004fe200000006ff */
[----:B------:R-:W-:-:S03]  /*0c40*/  HFMA2.MMA R16, -RZ, RZ, 0, 4.76837158203125e-07 ;  /* 0x00000008ff107435 */ /* 0x000fc600000001ff */
[----:B-1----:R-:W-:-:S05]  /*0c50*/  LOP3.LUT R18, R8, 0xf8, RZ, 0xc0, !PT ;  /* 0x000000f808127812 */ /* 0x002fca00078ec0ff */
[----:B------:R-:W0:Y:S02]  /*0c60*/  LDS.64 R10, [R18+0x3000] ;  /* 0x00300000120a7984 */ /* 0x000e240000000a00 */
[CC--:B------:R-:W-:Y:S02]  /*0c70*/  IMAD.WIDE.U32 R12, R5.reuse, R16.reuse, c[0x0][0x268] ;  /* 0x00009a00050c7625 */ /* 0x0c0fe400078e0010 */
[----:B------:R-:W1:Y:S02]  /*0c80*/  LDS.64 R8, [R18+0x3080] ;  /* 0x0030800012087984 */ /* 0x000e640000000a00 */
[CC--:B------:R-:W-:Y:S02]  /*0c90*/  IMAD.WIDE.U32 R14, R5.reuse, R16.reuse, c[0x0][0x260] ;  /* 0x00009800050e7625 */ /* 0x0c0fe400078e0010 */
[----:B------:R-:W2:Y:S02]  /*0ca0*/  LDS.64 R20, [R18+0x3100] ;  /* 0x0031000012147984 */ /* 0x000ea40000000a00 */
[----:B------:R-:W-:-:S02]  /*0cb0*/  IMAD.WIDE.U32 R16, R5, R16, c[0x0][0x280] ;  /* 0x0000a00005107625 */ /* 0x000fc400078e0010 */
[----:B0-----:R0:W-:Y:S04]  /*0cc0*/  STG.E.64 [R12.64], R10 ;  /* 0x0000000a0c007986 */ /* 0x0011e8000c101b04 */
[----:B-1----:R0:W-:Y:S04]  /*0cd0*/  STG.E.64 [R14.64], R8 ;  /* 0x000000080e007986 */ /* 0x0021e8000c101b04 */
[----:B--2---:R0:W-:Y:S02]  /*0ce0*/  STG.E.64 [R16.64], R20 ;  /* 0x0000001410007986 */ /* 0x0041e4000c101b04 */
.L_x_3752:
[----:B------:R-:W-:Y:S05]  /*0cf0*/  BSYNC B0 ;  /* 0x0000000000007941 */ /* 0x000fea0003800000 */
.L_x_3751:
[C---:B------:R-:W-:Y:S02]  /*0d00*/  ISETP.GT.U32.AND P1, PT, R4.reuse, -0x2001, PT ;  /* 0xffffdfff0400780c */ /* 0x040fe40003f24070 */
[----:B------:R-:W-:-:S02]  /*0d10*/  IADD3 R4, R4, 0x2000, RZ ;  /* 0x0000200004047810 */ /* 0x000fc40007ffe0ff */
[----:B------:R-:W-:-:S09]  /*0d20*/  IADD3 R5, R5, 0x1000, RZ ;  /* 0x0000100005057810 */ /* 0x000fd20007ffe0ff */
[----:B012---:R-:W-:Y:S05]  /*0d30*/  @P1 BRA `(.L_x_3753) ;  /* 0xfffff3f000001947 */ /* 0x007fea000383ffff */
[----:B------:R-:W-:Y:S05]  /*0d40*/  EXIT ;  /* 0x000000000000794d */ /* 0x000fea0003800000 */
.L_x_3749:
[----:B------:R-:W-:Y:S01]  /*0d50*/  HFMA2.MMA R14, -RZ, RZ, 0, 1.847743988037109375e-06 ;  /* 0x0000001fff0e7435 */ /* 0x000fe200000001ff */
[----:B---3--:R-:W-:Y:S01]  /*0d60*/  IMAD.MOV.U32 R18, RZ, RZ, R10 ;  /* 0x000000ffff127224 */ /* 0x008fe200078e000a */
[----:B------:R-:W-:Y:S01]  /*0d70*/  MOV R17, 0x1 ;  /* 0x0000000100117802 */ /* 0x000fe20000000f00 */
[----:B------:R-:W-:Y:S01]  /*0d80*/  IMAD.MOV.U32 R19, RZ, RZ, -0x1 ;  /* 0xffffffffff137424 */ /* 0x000fe200078e00ff */
[----:B------:R-:W-:Y:S02]  /*0d90*/  MOV R8, 0xdb0 ;  /* 0x00000db000087802 */ /* 0x000fe40000000f00 */
[----:B012---:R-:W-:Y:S05]  /*0da0*/  CALL.REL.NOINC `($__internal_58_$__cuda_sm70_shflsync_bfly_p) ;  /* 0x0000059000007944 */ /* 0x007fea0003c00000 */
[----:B01----:R-:W-:Y:S05]  /*0db0*/  BRA `(.L_x_3754) ;  /* 0xfffffbf000007947 */ /* 0x003fea000383ffff */
.L_x_3750:
[----:B------:R-:W-:Y:S01]  /*0dc0*/  HFMA2.MMA R14, -RZ, RZ, 0, 1.847743988037109375e-06 ;  /* 0x0000001fff0e7435 */ /* 0x000fe200000001ff */
[----:B------:R-:W-:Y:S01]  /*0dd0*/  MOV R17, 0x2 ;  /* 0x0000000200117802 */ /* 0x000fe20000000f00 */
[----:B------:R-:W-:Y:S01]  /*0de0*/  IMAD.MOV.U32 R19, RZ, RZ, -0x1 ;  /* 0xffffffffff137424 */ /* 0x000fe200078e00ff */
[----:B------:R-:W-:-:S03]  /*0df0*/  MOV R8, 0xe10 ;  /* 0x00000e1000087802 */ /* 0x000fc60000000f00 */
[----:B0123--:R-:W-:Y:S05]  /*0e00*/  CALL.REL.NOINC `($__internal_58_$__cuda_sm70_shflsync_bfly_p) ;  /* 0x0000053000007944 */ /* 0x00ffea0003c00000 */
[----:B01----:R-:W-:Y:S01]  /*0e10*/  FADD.FTZ R18, R18, R14 ;  /* 0x0000000e12127221 */ /* 0x003fe20000010000 */
[----:B------:R-:W-:Y:S01]  /*0e20*/  HFMA2.MMA R14, -RZ, RZ, 0, 1.847743988037109375e-06 ;  /* 0x0000001fff0e7435 */ /* 0x000fe200000001ff */
[----:B------:R-:W-:Y:S01]  /*0e30*/  MOV R17, 0x4 ;  /* 0x0000000400117802 */ /* 0x000fe20000000f00 */
[----:B------:R-:W-:Y:S01]  /*0e40*/  IMAD.MOV.U32 R19, RZ, RZ, -0x1 ;  /* 0xffffffffff137424 */ /* 0x000fe200078e00ff */
[----:B------:R-:W-:-:S03]  /*0e50*/  MOV R8, 0xe70 ;  /* 0x00000e7000087802 */ /* 0x000fc60000000f00 */
[----:B------:R-:W-:Y:S05]  /*0e60*/  CALL.REL.NOINC `($__internal_58_$__cuda_sm70_shflsync_bfly_p) ;  /* 0x000004d000007944 */ /* 0x000fea0003c00000 */
[----:B01----:R-:W-:Y:S01]  /*0e70*/  FADD.FTZ R18, R18, R14 ;  /* 0x0000000e12127221 */ /* 0x003fe20000010000 */
[----:B------:R-:W-:Y:S01]  /*0e80*/  HFMA2.MMA R14, -RZ, RZ, 0, 1.847743988037109375e-06 ;  /* 0x0000001fff0e7435 */ /* 0x000fe200000001ff */
[----:B------:R-:W-:-:S02]  /*0e90*/  MOV R17, 0x8 ;  /* 0x0000000800117802 */ /* 0x000fc40000000f00 */
[----:B------:R-:W-:Y:S02]  /*0ea0*/  MOV R19, 0xffffffff ;  /* 0xffffffff00137802 */ /* 0x000fe40000000f00 */
[----:B------:R-:W-:Y:S02]  /*0eb0*/  MOV R8, 0xed0 ;  /* 0x00000ed000087802 */ /* 0x000fe40000000f00 */
[----:B------:R-:W-:Y:S05]  /*0ec0*/  CALL.REL.NOINC `($__internal_58_$__cuda_sm70_shflsync_bfly_p) ;  /* 0x0000047000007944 */ /* 0x000fea0003c00000 */
[----:B-1----:R-:W-:Y:S01]  /*0ed0*/  FADD.FTZ R10, R18, R14 ;  /* 0x0000000e120a7221 */ /* 0x002fe20000010000 */
[----:B------:R-:W-:Y:S01]  /*0ee0*/  HFMA2.MMA R14, -RZ, RZ, 0, 1.847743988037109375e-06 ;  /* 0x0000001fff0e7435 */ /* 0x000fe200000001ff */
[----:B0-----:R-:W-:Y:S01]  /*0ef0*/  IMAD.MOV.U32 R17, RZ, RZ, 0x10 ;  /* 0x00000010ff117424 */ /* 0x001fe200078e00ff */
[----:B------:R-:W-:Y:S02]  /*0f00*/  MOV R19, 0xffffffff ;  /* 0xffffffff00137802 */ /* 0x000fe40000000f00 */
[----:B------:R-:W-:Y:S02]  /*0f10*/  MOV R18, R10 ;  /* 0x0000000a00127202 */ /* 0x000fe40000000f00 */
[----:B------:R-:W-:Y:S02]  /*0f20*/  MOV R8, 0xf40 ;  /* 0x00000f4000087802 */ /* 0x000fe40000000f00 */
[----:B------:R-:W-:Y:S05]  /*0f30*/  CALL.REL.NOINC `($__internal_58_$__cuda_sm70_shflsync_bfly_p) ;  /* 0x0000040000007944 */ /* 0x000fea0003c00000 */
[----:B0-----:R-:W-:Y:S01]  /*0f40*/  HFMA2.MMA R17, -RZ, RZ, 0, 5.9604644775390625e-08 ;  /* 0x00000001ff117435 */ /* 0x001fe200000001ff */
[----:B-1----:R-:W-:Y:S01]  /*0f50*/  IMAD.MOV.U32 R13, RZ, RZ, R14 ;  /* 0x000000ffff0d7224 */ /* 0x002fe200078e000e */
[----:B------:R-:W-:Y:S01]  /*0f60*/  MOV R18, R15 ;  /* 0x0000000f00127202 */ /* 0x000fe20000000f00 */
[----:B------:R-:W-:Y:S01]  /*0f70*/  IMAD.MOV.U32 R19, RZ, RZ, -0x1 ;  /* 0xffffffffff137424 */ /* 0x000fe200078e00ff */
[----:B------:R-:W-:-:S02]  /*0f80*/  MOV R14, 0x1f ;  /* 0x0000001f000e7802 */ /* 0x000fc40000000f00 */
[----:B------:R-:W-:Y:S02]  /*0f90*/  MOV R8, 0xfb0 ;  /* 0x00000fb000087802 */ /* 0x000fe40000000f00 */
[----:B------:R-:W-:Y:S05]  /*0fa0*/  CALL.REL.NOINC `($__internal_58_$__cuda_sm70_shflsync_bfly_p) ;  /* 0x0000039000007944 */ /* 0x000fea0003c00000 */
[----:B0-----:R-:W-:Y:S01]  /*0fb0*/  HFMA2.MMA R17, -RZ, RZ, 0, 1.1920928955078125e-07 ;  /* 0x00000002ff117435 */ /* 0x001fe200000001ff */
[----:B-1----:R-:W-:Y:S01]  /*0fc0*/  FADD.FTZ R18, R15, R14 ;  /* 0x0000000e0f127221 */ /* 0x002fe20000010000 */
[----:B------:R-:W-:Y:S02]  /*0fd0*/  MOV R14, 0x1f ;  /* 0x0000001f000e7802 */ /* 0x000fe40000000f00 */
[----:B------:R-:W-:Y:S02]  /*0fe0*/  MOV R19, 0xffffffff ;  /* 0xffffffff00137802 */ /* 0x000fe40000000f00 */
[----:B------:R-:W-:Y:S02]  /*0ff0*/  MOV R8, 0x1010 ;  /* 0x0000101000087802 */ /* 0x000fe40000000f00 */
[----:B------:R-:W-:Y:S05]  /*1000*/  CALL.REL.NOINC `($__internal_58_$__cuda_sm70_shflsync_bfly_p) ;  /* 0x0000033000007944 */ /* 0x000fea0003c00000 */
[----:B01----:R-:W-:Y:S01]  /*1010*/  FADD.FTZ R18, R18, R14 ;  /* 0x0000000e12127221 */ /* 0x003fe20000010000 */
[----:B------:R-:W-:Y:S01]  /*1020*/  HFMA2.MMA R14, -RZ, RZ, 0, 1.847743988037109375e-06 ;  /* 0x0000001fff0e7435 */ /* 0x000fe200000001ff */
[----:B------:R-:W-:Y:S01]  /*1030*/  IMAD.MOV.U32 R17, RZ, RZ, 0x4 ;  /* 0x00000004ff117424 */ /* 0x000fe200078e00ff */
[----:B------:R-:W-:Y:S02]  /*1040*/  MOV R19, 0xffffffff ;  /* 0xffffffff00137802 */ /* 0x000fe40000000f00 */
[----:B------:R-:W-:-:S02]  /*1050*/  MOV R8, 0x1070 ;  /* 0x0000107000087802 */ /* 0x000fc40000000f00 */
[----:B------:R-:W-:Y:S05]  /*1060*/  CALL.REL.NOINC `($__internal_58_$__cuda_sm70_shflsync_bfly_p) ;  /* 0x000002d000007944 */ /* 0x000fea0003c00000 */
[----:B0-----:R-:W-:Y:S01]  /*1070*/  HFMA2.MMA R17, -RZ, RZ, 0, 4.76837158203125e-07 ;  /* 0x00000008ff117435 */ /* 0x001fe200000001ff */
[----:B-1----:R-:W-:Y:S01]  /*1080*/  FADD.FTZ R18, R18, R14 ;  /* 0x0000000e12127221 */ /* 0x002fe20000010000 */
[----:B------:R-:W-:Y:S01]  /*1090*/  MOV R19, 0xffffffff ;  /* 0xffffffff00137802 */ /* 0x000fe20000000f00 */
[----:B------:R-:W-:Y:S01]  /*10a0*/  IMAD.MOV.U32 R14, RZ, RZ, 0x1f ;  /* 0x0000001fff0e7424 */ /* 0x000fe200078e00ff */
[----:B------:R-:W-:-:S02]  /*10b0*/  MOV R8, 0x10d0 ;  /* 0x000010d000087802 */ /* 0x000fc40000000f00 */
[----:B------:R-:W-:Y:S05]  /*10c0*/  CALL.REL.NOINC `($__internal_58_$__cuda_sm70_shflsync_bfly_p) ;  /* 0x0000027000007944 */ /* 0x000fea0003c00000 */
[----:B-1----:R-:W-:Y:S01]  /*10d0*/  FADD.FTZ R12, R18, R14 ;  /* 0x0000000e120c7221 */ /* 0x002fe20000010000 */
[----:B0-----:R-:W-:Y:S01]  /*10e0*/  HFMA2.MMA R17, -RZ, RZ, 0, 9.5367431640625e-07 ;  /* 0x00000010ff117435 */ /* 0x001fe200000001ff */
[----:B------:R-:W-:Y:S01]  /*10f0*/  MOV R14, 0x1f ;  /* 0x0000001f000e7802 */ /* 0x000fe20000000f00 */
[----:B------:R-:W-:Y:S01]  /*1100*/  IMAD.MOV.U32 R19, RZ, RZ, -0x1 ;  /* 0xffffffffff137424 */ /* 0x000fe200078e00ff */
[----:B------:R-:W-:-:S02]  /*1110*/  MOV R8, 0x1140 ;  /* 0x0000114000087802 */ /* 0x000fc40000000f00 */
[----:B------:R-:W-:Y:S02]  /*1120*/  MOV R18, R12 ;  /* 0x0000000c00127202 */ /* 0x000fe40000000f00 */
[----:B------:R-:W-:Y:S05]  /*1130*/  CALL.REL.NOINC `($__internal_58_$__cuda_sm70_shflsync_bfly_p) ;  /* 0x0000020000007944 */ /* 0x000fea0003c00000 */
[----:B-1----:R-:W-:Y:S01]  /*1140*/  MOV R15, R14 ;  /* 0x0000000e000f7202 */ /* 0x002fe20000000f00 */
[----:B------:R-:W-:Y:S01]  /*1150*/  HFMA2.MMA R14, -RZ, RZ, 0, 1.847743988037109375e-06 ;  /* 0x0000001fff0e7435 */ /* 0x000fe200000001ff */
[----:B0-----:R-:W-:Y:S01]  /*1160*/  MOV R18, R11 ;  /* 0x0000000b00127202 */ /* 0x001fe20000000f00 */
[----:B------:R-:W-:Y:S01]  /*1170*/  IMAD.MOV.U32 R17, RZ, RZ, 0x1 ;  /* 0x00000001ff117424 */ /* 0x000fe200078e00ff */
[----:B------:R-:W-:Y:S02]  /*1180*/  MOV R19, 0xffffffff ;  /* 0xffffffff00137802 */ /* 0x000fe40000000f00 */
[----:B------:R-:W-:Y:S02]  /*1190*/  MOV R8, 0x11b0 ;  /* 0x000011b000087802 */ /* 0x000fe40000000f00 */
[----:B------:R-:W-:Y:S05]  /*11a0*/  CALL.REL.NOINC `($__internal_58_$__cuda_sm70_shflsync_bfly_p) ;  /* 0x0000019000007944 */ /* 0x000fea0003c00000 */
[----:B0-----:R-:W-:Y:S01]  /*11b0*/  HFMA2.MMA R17, -RZ, RZ, 0, 1.1920928955078125e-07 ;  /* 0x00000002ff117435 */ /* 0x001fe200000001ff */
[----:B-1----:R-:W-:Y:S01]  /*11c0*/  FADD.FTZ R18, R11, R14 ;  /* 0x0000000e0b127221 */ /* 0x002fe20000010000 */
[----:B------:R-:W-:Y:S01]  /*11d0*/  MOV R19, 0xffffffff ;  /* 0xffffffff00137802 */ /* 0x000fe20000000f00 */
[----:B------:R-:W-:Y:S01]  /*11e0*/  IMAD.MOV.U32 R14, RZ, RZ, 0x1f ;  /* 0x0000001fff0e7424 */ /* 0x000fe200078e00ff */
[----:B------:R-:W-:-:S02]  /*11f0*/  MOV R8, 0x1210 ;  /* 0x0000121000087802 */ /* 0x000fc40000000f00 */
[----:B------:R-:W-:Y:S05]  /*1200*/  CALL.REL.NOINC `($__internal_58_$__cuda_sm70_shflsync_bfly_p) ;  /* 0x0000013000007944 */ /* 0x000fea0003c00000 */
[----:B0-----:R-:W-:Y:S01]  /*1210*/  HFMA2.MMA R17, -RZ, RZ, 0, 2.384185791015625e-07 ;  /* 0x00000004ff117435 */ /* 0x001fe200000001ff */
[----:B-1----:R-:W-:Y:S01]  /*1220*/  FADD.FTZ R18, R18, R14 ;  /* 0x0000000e12127221 */ /* 0x002fe20000010000 */
[----:B------:R-:W-:Y:S01]  /*1230*/  MOV R14, 0x1f ;  /* 0x0000001f000e7802 */ /* 0x000fe20000000f00 */
[----:B------:R-:W-:Y:S01]  /*1240*/  IMAD.MOV.U32 R19, RZ, RZ, -0x1 ;  /* 0xffffffffff137424 */ /* 0x000fe200078e00ff */
[----:B------:R-:W-:-:S02]  /*1250*/  MOV R8, 0x1270 ;  /* 0x0000127000087802 */ /* 0x000fc40000000f00 */
[----:B------:R-:W-:Y:S05]  /*1260*/  CALL.REL.NOINC `($__internal_58_$__cuda_sm70_shflsync_bfly_p) ;  /* 0x000000d000007944 */ /* 0x000fea0003c00000 */
[----:B0-----:R-:W-:Y:S01]  /*1270*/  HFMA2.MMA R17, -RZ, RZ, 0, 4.76837158203125e-07 ;  /* 0x00000008ff117435 */ /* 0x001fe200000001ff */
[----:B-1----:R-:W-:Y:S01]  /*1280*/  FADD.FTZ R18, R18, R14 ;  /* 0x0000000e12127221 */ /* 0x002fe20000010000 */
[----:B------:R-:W-:-:S02]  /*1290*/  MOV R14, 0x1f ;  /* 0x0000001f000e7802 */ /* 0x000fc40000000f00 */
[----:B------:R-:W-:Y:S02]  /*12a0*/  MOV R19, 0xffffffff ;  /* 0xffffffff00137802 */ /* 0x000fe40000000f00 */
[----:B------:R-:W-:Y:S02]  /*12b0*/  MOV R8, 0x12d0 ;  /* 0x000012d000087802 */ /* 0x000fe40000000f00 */
[----:B------:R-:W-:Y:S05]  /*12c0*/  CALL.REL.NOINC `($__internal_58_$__cuda_sm70_shflsync_bfly_p) ;  /* 0x0000007000007944 */ /* 0x000fea0003c00000 */
[----:B01----:R-:W-:Y:S01]  /*12d0*/  FADD.FTZ R18, R18, R14 ;  /* 0x0000000e12127221 */ /* 0x003fe20000010000 */
[----:B------:R-:W-:Y:S01]  /*12e0*/  HFMA2.MMA R14, -RZ, RZ, 0, 1.847743988037109375e-06 ;  /* 0x0000001fff0e7435 */ /* 0x000fe200000001ff */
[----:B------:R-:W-:Y:S01]  /*12f0*/  IMAD.MOV.U32 R17, RZ, RZ, 0x10 ;  /* 0x00000010ff117424 */ /* 0x000fe200078e00ff */
[----:B------:R-:W-:Y:S02]  /*1300*/  MOV R19, 0xffffffff ;  /* 0xffffffff00137802 */ /* 0x000fe40000000f00 */
[----:B------:R-:W-:Y:S02]  /*1310*/  MOV R8, 0x1330 ;  /* 0x0000133000087802 */ /* 0x000fe40000000f00 */
[----:B------:R-:W-:Y:S05]  /*1320*/  CALL.REL.NOINC `($__internal_58_$__cuda_sm70_shflsync_bfly_p) ;  /* 0x0000001000007944 */ /* 0x000fea0003c00000 */
[----:B01----:R-:W-:Y:S05]  /*1330*/  BRA `(.L_x_3755) ;  /* 0xfffff82000007947 */ /* 0x003fea000383ffff */
        .weak           $__internal_58_$__cuda_sm70_shflsync_bfly_p
        .type           $__internal_58_$__cuda_sm70_shflsync_bfly_p,@function
        .size           $__internal_58_$__cuda_sm70_shflsync_bfly_p,(.L_x_11792 - $__internal_58_$__cuda_sm70_shflsync_bfly_p)
$__internal_58_$__cuda_sm70_shflsync_bfly_p:
[----:B------:R-:W-:Y:S01]  /*1340*/  HFMA2.MMA R9, -RZ, RZ, 0, 0 ;  /* 0x00000000ff097435 */ /* 0x000fe200000001ff */
[----:B------:R-:W-:Y:S04]  /*1350*/  WARPSYNC R19 ;  /* 0x0000001300007348 */ /* 0x000fe80003800000 */
[----:B------:R0:W1:Y:S01]  /*1360*/  SHFL.BFLY PT, R14, R18, R17, R14 ;  /* 0x0c000011120e7389 */ /* 0x00006200000e000e */
[----:B------:R-:W-:Y:S05]  /*1370*/  RET.REL.NODEC R8 `(_ZN10layer_norm22ln_bwd_finalize_kernelINS_22Kernel_traits_finalizeILj8192Ef13__nv_bfloat16S2_S2_fjLb1ELj1024ELj4ENS_18Kernel_traits_baseILj8192EfS2_S2_S2_fjLj1024EEEEELb1ELb1EEEvNS_9BwdParamsE) ;  /* 0xffffec8008007950 */ /* 0x000fea0003c3ffff */
.L_x_3756:
        /* <DEDUP_REMOVED lines=16> */
.L_x_11792:


//--------------------- .text._ZN10layer_norm13ln_bwd_kernelINS_13Kernel_traitsIf13__nv_bfloat16S2_S2_fjLj8192ELj1ELj1ELj8ELj16ENS_18Kernel_traits_baseILj8192EfS2_S2_S2_fjLj256EEEEELb1ELb1ELb1ELb1EEEvNS_9BwdParamsE --------------------------
	.section	.text._ZN10layer_norm13ln_bwd_kernelINS_13Kernel_traitsIf13__nv_bfloat16S2_S2_fjLj8192ELj1ELj1ELj8ELj16ENS_18Kernel_traits_baseILj8192EfS2_S2_S2_fjLj256EEEEELb1ELb1ELb1ELb1EEEvNS_9BwdParamsE,"ax",@progbits
	.sectioninfo	@"SHI_REGISTERS=255"
	.align	128
        .global         _ZN10layer_norm13ln_bwd_kernelINS_13Kernel_traitsIf13__nv_bfloat16S2_S2_fjLj8192ELj1ELj1ELj8ELj16ENS_18Kernel_traits_baseILj8192EfS2_S2_S2_fjLj256EEEEELb1ELb1ELb1ELb1EEEvNS_9BwdParamsE
        .type           _ZN10layer_norm13ln_bwd_kernelINS_13Kernel_traitsIf13__nv_bfloat16S2_S2_fjLj8192ELj1ELj1ELj8ELj16ENS_18Kernel_traits_baseILj8192EfS2_S2_S2_fjLj256EEEEELb1ELb1ELb1ELb1EEEvNS_9BwdParamsE,@function
        .size           _ZN10layer_norm13ln_bwd_kernelINS_13Kernel_traitsIf13__nv_bfloat16S2_S2_fjLj8192ELj1ELj1ELj8ELj16ENS_18Kernel_traits_baseILj8192EfS2_S2_S2_fjLj256EEEEELb1ELb1ELb1ELb1EEEvNS_9BwdParamsE,(.L_x_11793 - _ZN10layer_norm13ln_bwd_kernelINS_13Kernel_traitsIf13__nv_bfloat16S2_S2_fjLj8192ELj1ELj1ELj8ELj16ENS_18Kernel_traits_baseILj8192EfS2_S2_S2_fjLj256EEEEELb1ELb1ELb1ELb1EEEvNS_9BwdParamsE)
        .other          _ZN10layer_norm13ln_bwd_kernelINS_13Kernel_traitsIf13__nv_bfloat16S2_S2_fjLj8192ELj1ELj1ELj8ELj16ENS_18Kernel_traits_baseILj8192EfS2_S2_S2_fjLj256EEEEELb1ELb1ELb1ELb1EEEvNS_9BwdParamsE,@"STO_CUDA_ENTRY STV_DEFAULT"
_ZN10layer_norm13ln_bwd_kernelINS_13Kernel_traitsIf13__nv_bfloat16S2_S2_fjLj8192ELj1ELj1ELj8ELj16ENS_18Kernel_traits_baseILj8192EfS2_S2_S2_fjLj256EEEEELb1ELb1ELb1ELb1EEEvNS_9BwdParamsE:
.text._ZN10layer_norm13ln_bwd_kernelINS_13Kernel_traitsIf13__nv_bfloat16S2_S2_fjLj8192ELj1ELj1ELj8ELj16ENS_18Kernel_traits_baseILj8192EfS2_S2_S2_fjLj256EEEEELb1ELb1ELb1ELb1EEEvNS_9BwdParamsE:
        /* <DEDUP_REMOVED lines=57> */
.L_x_3757:
        /* <DEDUP_REMOVED lines=9> */
[----:B------:R-:W4:Y:S04]  /*0420*/  LDG.E.128 R12, [R2.64+0x2010] ;  /* 0x00201004020c7981 */ /* 0x000f28000c1e1d00 */
[----:B------:R-:W4:Y:S04]  /*0430*/  LDG.E.128 R8, [R2.64+0x4000] ;  /* 0x0040000402087981 */ /* 0x000f28000c1e1d00 */
        /* <DEDUP_REMOVED lines=59> */
[----:B------:R0:W-:Y:S01]  /*07f0*/  STL.64 [R1+0x58], R38 ;  /* 0x0000582601007387 */ /* 0x0001e20000100a00 */
[----:B-1----:R-:W-:-:S03]  /*0800*/  CS2R R40, SRZ ;  /* 0x0000000000287805 */ /* 0x002fc6000001ff00 */
[----:B----4-:R1:W-:Y:S01]  /*0810*/  STL.64 [R1+0x40], R16 ;  /* 0x0000401001007387 */ /* 0x0103e20000100a00 */
[----:B--2---:R-:W-:-:S03]  /*0820*/  CS2R R42, SRZ ;  /* 0x00000000002a7805 */ /* 0x004fc6000001ff00 */
[----:B------:R1:W-:Y:S01]  /*0830*/  STL.64 [R1+0x48], R18 ;  /* 0x0000481201007387 */ /* 0x0003e20000100a00 */
[----:B---3--:R-:W-:-:S03]  /*0840*/  CS2R R36, SRZ ;  /* 0x0000000000247805 */ /* 0x008fc6000001ff00 */
[----:B------:R1:W-:Y:S01]  /*0850*/  STL.64 [R1+0x30], R12 ;  /* 0x0000300c01007387 */ /* 0x0003e20000100a00 */
[----:B0-----:R-:W-:-:S03]  /*0860*/  CS2R R38, SRZ ;  /* 0x0000000000267805 */ /* 0x001fc6000001ff00 */
[----:B------:R1:W-:Y:S04]  /*0870*/  STL.64 [R1+0x38], R14 ;  /* 0x0000380e01007387 */ /* 0x0003e80000100a00 */
[----:B------:R1:W-:Y:S04]  /*0880*/  STL.64 [R1+0x10], R8 ;  /* 0x0000100801007387 */ /* 0x0003e80000100a00 */
[----:B------:R1:W-:Y:S04]  /*0890*/  STL.64 [R1+0x18], R10 ;  /* 0x0000180a01007387 */ /* 0x0003e80000100a00 */
[----:B------:R1:W-:Y:S02]  /*08a0*/  STL.S16 [R1+0x20], R0 ;  /* 0x0000200001007387 */ /* 0x0003e40000100600 */
.L_x_3930:
[----:B------:R-:W-:-:S05]  /*08b0*/  MOV R206, 0x4 ;  /* 0x0000000400ce7802 */ /* 0x000fca0000000f00 */
[----:B------:R-:W-:-:S05]  /*08c0*/  IMAD.WIDE R2, R4, R206, c[0x0][0x1d8] ;  /* 0x0000760004027625 */ /* 0x000fca00078e02ce */
[----:B------:R0:W2:Y:S04]  /*08d0*/  LDG.E R208, [R2.64] ;  /* 0x0000000402d07981 */ /* 0x0000a8000c1e1900 */
[----:B------:R-:W3:Y:S01]  /*08e0*/  S2R R190, SR_TID.X ;  /* 0x0000000000be7919 */ /* 0x000ee20000002100 */
[----:B0-----:R-:W-:-:S04]  /*08f0*/  IMAD.WIDE R2, R4, R206, c[0x0][0x1a8] ;  /* 0x00006a0004027625 */ /* 0x001fc800078e02ce */
[CC--:B------:R-:W-:Y:S02]  /*0900*/  IMAD.WIDE R188, R4.reuse, R206.reuse, c[0x0][0x1d0] ;  /* 0x0000740004bc7625 */ /* 0x0c0fe400078e02ce */
[----:B-----5:R0:W5:Y:S04]  /*0910*/  LDG.E R3, [R2.64] ;  /* 0x0000000402037981 */ /* 0x020168000c1e1900 */
[----:B------:R4:W5:Y:S01]  /*0920*/  LDG.E R240, [R188.64] ;  /* 0x00000004bcf07981 */ /* 0x000962000c1e1900 */
[----:B------:R-:W-:Y:S01]  /*0930*/  IMAD.WIDE R206, R4, R206, c[0x0][0x1a0] ;  /* 0x0000680004ce7625 */ /* 0x000fe200078e02ce */
[----:B------:R-:W-:Y:S03]  /*0940*/  BSSY B0, `(.L_x_3759) ;  /* 0x00001a6000007945 */ /* 0x000fe60003800000 */
[----:B------:R-:W-:-:S02]  /*0950*/  IMAD.MOV.U32 R209, RZ, RZ, 0x10 ;  /* 0x00000010ffd17424 */ /* 0x000fc400078e00ff */
[----:B0-----:R-:W-:Y:S01]  /*0960*/  IMAD R2, R4, c[0x0][0x168], RZ ;  /* 0x00005a0004027a24 */ /* 0x001fe200078e02ff */
[----:B---3--:R-:W-:Y:S02]  /*0970*/  LOP3.LUT R239, R190, 0xff, RZ, 0xc0, !PT ;  /* 0x000000ffbeef7812 */ /* 0x008fe400078ec0ff */
[----:B------:R-:W-:Y:S02]  /*0980*/  IADD3 R4, R4, c[0x0][0x160], RZ ;  /* 0x0000580004047a10 */ /* 0x000fe40007ffe0ff */
[----:B----4-:R-:W-:Y:S02]  /*0990*/  SHF.R.S32.HI R188, RZ, 0x1f, R2 ;  /* 0x0000001fffbc7819 */ /* 0x010fe40000011402 */
[----:B------:R-:W-:Y:S02]  /*09a0*/  ISETP.GE.AND P1, PT, R4, c[0x0][0x164], PT ;  /* 0x0000590004007a0c */ /* 0x000fe40003f26270 */
[----:B------:R-:W-:-:S04]  /*09b0*/  LEA.HI R2, R188, R2, RZ, 0x3 ;  /* 0x00000002bc027211 */ /* 0x000fc800078f18ff */
[----:B------:R-:W-:-:S04]  /*09c0*/  LEA.HI.SX32 R2, R2, R239, 0x1d ;  /* 0x000000ef02027211 */ /* 0x000fc800078feaff */
[C---:B------:R-:W-:Y:S01]  /*09d0*/  IADD3 R250, R2.reuse, 0x200, RZ ;  /* 0x0000020002fa7810 */ /* 0x040fe20007ffe0ff */
[CC--:B------:R-:W-:Y:S01]  /*09e0*/  IMAD.WIDE.U32 R204, R2.reuse, R209.reuse, c[0x0][0x218] ;  /* 0x0000860002cc7625 */ /* 0x0c0fe200078e00d1 */
[C---:B------:R-:W-:Y:S02]  /*09f0*/  IADD3 R249, R2.reuse, 0x300, RZ ;  /* 0x0000030002f97810 */ /* 0x040fe40007ffe0ff */
[----:B------:R-:W-:Y:S01]  /*0a00*/  IADD3 R252, R2, 0x100, RZ ;  /* 0x0000010002fc7810 */ /* 0x000fe20007ffe0ff */
[----:B------:R0:W-:Y:S01]  /*0a10*/  STL [R1], R250 ;  /* 0x000000fa01007387 */ /* 0x0001e20000100800 */
[----:B------:R-:W-:-:S03]  /*0a20*/  IMAD.WIDE.U32 R190, R250, R209, c[0x0][0x218] ;  /* 0x00008600fabe7625 */ /* 0x000fc600078e00d1 */
[----:B------:R0:W-:Y:S01]  /*0a30*/  STL [R1+0x4], R249 ;  /* 0x000004f901007387 */ /* 0x0001e20000100800 */
[----:B------:R-:W-:-:S04]  /*0a40*/  IMAD.WIDE.U32 R202, R252, R209, c[0x0][0x218] ;  /* 0x00008600fcca7625 */ /* 0x000fc800078e00d1 */
[----:B------:R-:W-:Y:S01]  /*0a50*/  IMAD.WIDE.U32 R188, R249, R209, c[0x0][0x218] ;  /* 0x00008600f9bc7625 */ /* 0x000fe200078e00d1 */
[----:B--2---:R-:W-:-:S13]  /*0a60*/  ISETP.GT.AND P2, PT, R208, RZ, PT ;  /* 0x000000ffd000720c */ /* 0x004fda0003f44270 */
[----:B------:R-:W-:Y:S05]  /*0a70*/  @P2 BRA `(.L_x_3760) ;  /* 0x000001d000002947 */ /* 0x000fea0003800000 */
[----:B0-----:R-:W-:Y:S02]  /*0a80*/  ISETP.NE.U32.AND P0, PT, RZ, c[0x0][0x218], PT ;  /* 0x00008600ff007a0c */ /* 0x001fe40003f05070 */
[----:B-----5:R-:W-:Y:S02]  /*0a90*/  ISETP.GE.AND P3, PT, R240, 0x1, PT ;  /* 0x00000001f000780c */ /* 0x020fe40003f66270 */
[----:B------:R-:W-:-:S13]  /*0aa0*/  ISETP.NE.AND.EX P0, PT, RZ, c[0x0][0x21c], PT, P0 ;  /* 0x00008700ff007a0c */ /* 0x000fda0003f05300 */
[----:B------:R0:W5:Y:S04]  /*0ab0*/  @P0 LDG.E.128 R164, [R202.64] ;  /* 0x00000004caa40981 */ /* 0x000168000c1e1d00 */
[----:B------:R2:W5:Y:S04]  /*0ac0*/  @P0 LDG.E.128 R160, [R204.64] ;  /* 0x00000004cca00981 */ /* 0x000568000c1e1d00 */
[----:B------:R3:W5:Y:S01]  /*0ad0*/  @P0 LDG.E.128 R172, [R188.64] ;  /* 0x00000004bcac0981 */ /* 0x000762000c1e1d00 */
[----:B0-----:R-:W-:-:S03]  /*0ae0*/  @P3 IADD3 R202, R240, -0x1, RZ ;  /* 0xfffffffff0ca3810 */ /* 0x001fc60007ffe0ff */
[----:B------:R0:W5:Y:S02]  /*0af0*/  @P0 LDG.E.128 R168, [R190.64] ;  /* 0x00000004bea80981 */ /* 0x000164000c1e1d00 */
[----:B------:R-:W-:-:S05]  /*0b00*/  @P3 IMAD R202, R202, c[0x0][0x168], RZ ;  /* 0x00005a00caca3a24 */ /* 0x000fca00078e02ff */
[----:B------:R-:W-:Y:S01]  /*0b10*/  @P3 SHF.R.S32.HI R203, RZ, 0x1f, R202 ;  /* 0x0000001fffcb3819 */ /* 0x000fe200000114ca */
[----:B--2---:R-:W-:-:S03]  /*0b20*/  HFMA2.MMA R205, -RZ, RZ, 0, 4.76837158203125e-07 ;  /* 0x00000008ffcd7435 */ /* 0x004fc600000001ff */
[----:B------:R-:W-:Y:S02]  /*0b30*/  @P3 LEA.HI R203, R203, R202, RZ, 0x3 ;  /* 0x000000cacbcb3211 */ /* 0x000fe400078f18ff */
[----:B------:R-:W-:Y:S02]  /*0b40*/  MOV R202, RZ ;  /* 0x000000ff00ca7202 */ /* 0x000fe40000000f00 */
[----:B------:R-:W-:-:S04]  /*0b50*/  @P3 LEA.HI.SX32 R202, R203, R239, 0x1d ;  /* 0x000000efcbca3211 */ /* 0x000fc800078feaff */
[C---:B------:R-:W-:Y:S01]  /*0b60*/  IADD3 R204, R202.reuse, 0x300, RZ ;  /* 0x00000300cacc7810 */ /* 0x040fe20007ffe0ff */
[C---:B---3--:R-:W-:Y:S01]  /*0b70*/  IMAD.WIDE.U32 R188, R202.reuse, R205, c[0x0][0x190] ;  /* 0x00006400cabc7625 */ /* 0x048fe200078e00cd */
[----:B------:R-:W-:-:S03]  /*0b80*/  IADD3 R203, R202, 0x200, RZ ;  /* 0x00000200cacb7810 */ /* 0x000fc60007ffe0ff */
[-C--:B------:R-:W-:Y:S01]  /*0b90*/  IMAD.WIDE.U32 R206, R204, R205.reuse, c[0x0][0x190] ;  /* 0x00006400ccce7625 */ /* 0x080fe200078e00cd */
[----:B0-----:R-:W-:Y:S01]  /*0ba0*/  IADD3 R190, R202, 0x100, RZ ;  /* 0x00000100cabe7810 */ /* 0x001fe20007ffe0ff */
[----:B------:R0:W5:Y:S02]  /*0bb0*/  LDG.E.64 R208, [R188.64] ;  /* 0x00000004bcd07981 */ /* 0x000164000c1e1b00 */
[----:B------:R-:W-:-:S04]  /*0bc0*/  IMAD.WIDE.U32 R202, R203, R205, c[0x0][0x190] ;  /* 0x00006400cbca7625 */ /* 0x000fc800078e00cd */
[----:B------:R-:W-:Y:S02]  /*0bd0*/  IMAD.WIDE.U32 R190, R190, R205, c[0x0][0x190] ;  /* 0x00006400bebe7625 */ /* 0x000fe400078e00cd */
[----:B------:R2:W5:Y:S01]  /*0be0*/  LDG.E.64 R204, [R202.64] ;  /* 0x00000004cacc7981 */ /* 0x000562000c1e1b00 */
[----:B0-----:R-:W-:Y:S02]  /*0bf0*/  MOV R188, R206 ;  /* 0x000000ce00bc7202 */ /* 0x001fe40000000f00 */
[----:B------:R-:W-:Y:S02]  /*0c00*/  MOV R189, R207 ;  /* 0x000000cf00bd7202 */ /* 0x000fe40000000f00 */
[----:B------:R0:W5:Y:S04]  /*0c10*/  LDG.E.64 R206, [R190.64] ;  /* 0x00000004bece7981 */ /* 0x000168000c1e1b00 */
[----:B--2---:R2:W5:Y:S01]  /*0c20*/  LDG.E.64 R202, [R188.64] ;  /* 0x00000004bcca7981 */ /* 0x004562000c1e1b00 */
[----:B0-----:R-:W-:Y:S01]  /*0c30*/  CS2R R190, SRZ ;  /* 0x0000000000be7805 */ /* 0x001fe2000001ff00 */
[----:B------:R-:W-:Y:S05]  /*0c40*/  BRA `(.L_x_3761) ;  /* 0x0000175000007947 */ /* 0x000fea0003800000 */
.L_x_3760:
[----:B0-----:R-:W-:Y:S01]  /*0c50*/  IADD3 R208, R208, -0x1, RZ ;  /* 0xffffffffd0d07810 */ /* 0x001fe20007ffe0ff */
[-C--:B-1----:R-:W-:Y:S01]  /*0c60*/  IMAD.WIDE.U32 R8, R2, R209.reuse, c[0x0][0x188] ;  /* 0x0000620002087625 */ /* 0x082fe200078e00d1 */
[----:B------:R0:W2:Y:S03]  /*0c70*/  LDG.E R0, [R206.64] ;  /* 0x00000004ce007981 */ /* 0x0000a6000c1e1900 */
[----:B------:R-:W-:Y:S01]  /*0c80*/  IMAD R208, R208, c[0x0][0x168], RZ ;  /* 0x00005a00d0d07a24 */ /* 0x000fe200078e02ff */
[----:B------:R1:W-:Y:S04]  /*0c90*/  STL [R1+0x7c], R22 ;  /* 0x00007c1601007387 */ /* 0x0003e80000100800 */
[----:B------:R-:W-:Y:S01]  /*0ca0*/  SHF.R.S32.HI R5, RZ, 0x1f, R208 ;  /* 0x0000001fff057819 */ /* 0x000fe200000114d0 */
[----:B------:R-:W3:Y:S03]  /*0cb0*/  LDG.E.128 R8, [R8.64] ;  /* 0x0000000408087981 */ /* 0x000ee6000c1e1d00 */
[----:B------:R-:W-:Y:S01]  /*0cc0*/  LEA.HI R208, R5, R208, RZ, 0x3 ;  /* 0x000000d005d07211 */ /* 0x000fe200078f18ff */
[----:B------:R-:W-:-:S04]  /*0cd0*/  IMAD.WIDE.U32 R16, R252, R209, c[0x0][0x188] ;  /* 0x00006200fc107625 */ /* 0x000fc800078e00d1 */
[----:B------:R-:W-:Y:S01]  /*0ce0*/  IMAD.WIDE.U32 R192, R250, R209, c[0x0][0x188] ;  /* 0x00006200fac07625 */ /* 0x000fe200078e00d1 */
[----:B------:R-:W-:Y:S01]  /*0cf0*/  LEA.HI.SX32 R208, R208, R239, 0x1d ;  /* 0x000000efd0d07211 */ /* 0x000fe200078feaff */
[----:B------:R-:W4:Y:S03]  /*0d00*/  LDG.E.128 R16, [R16.64] ;  /* 0x0000000410107981 */ /* 0x000f26000c1e1d00 */
[C---:B------:R-:W-:Y:S01]  /*0d10*/  IADD3 R212, R208.reuse, 0x100, RZ ;  /* 0x00000100d0d47810 */ /* 0x040fe20007ffe0ff */
[-C--:B------:R-:W-:Y:S01]  /*0d20*/  IMAD.WIDE.U32 R12, R208, R209.reuse, c[0x0][0x208] ;  /* 0x00008200d00c7625 */ /* 0x080fe200078e00d1 */
[----:B------:R-:W4:Y:S03]  /*0d30*/  LDG.E.128 R192, [R192.64] ;  /* 0x00000004c0c07981 */ /* 0x000f26000c1e1d00 */
[-C--:B------:R-:W-:Y:S01]  /*0d40*/  IMAD.WIDE.U32 R196, R249, R209.reuse, c[0x0][0x188] ;  /* 0x00006200f9c47625 */ /* 0x080fe200078e00d1 */
[----:B-----5:R-:W-:Y:S01]  /*0d50*/  ISETP.GE.AND P3, PT, R240, 0x1, PT ;  /* 0x00000001f000780c */ /* 0x020fe20003f66270 */
[----:B------:R-:W4:Y:S02]  /*0d60*/  LDG.E.128 R12, [R12.64] ;  /* 0x000000040c0c7981 */ /* 0x000f24000c1e1d00 */
[----:B------:R-:W-:-:S02]  /*0d70*/  IMAD.WIDE.U32 R212, R212, R209, c[0x0][0x208] ;  /* 0x00008200d4d47625 */ /* 0x000fc400078e00d1 */
[----:B------:R-:W4:Y:S04]  /*0d80*/  LDG.E.128 R196, [R196.64] ;  /* 0x00000004c4c47981 */ /* 0x000f28000c1e1d00 */
[----:B------:R-:W4:Y:S01]  /*0d90*/  LDG.E.128 R212, [R212.64] ;  /* 0x00000004d4d47981 */ /* 0x000f22000c1e1d00 */
[----:B-1----:R-:W1:Y:S03]  /*0da0*/  LDC.U8 R22, c[0x0][0x1f0] ;  /* 0x00007c00ff167b82 */ /* 0x002e660000000000 */
[----:B------:R-:W-:Y:S01]  /*0db0*/  @P3 IADD3 R5, R240, -0x1, RZ ;  /* 0xfffffffff0053810 */ /* 0x000fe20007ffe0ff */
[----:B------:R0:W-:Y:S01]  /*0dc0*/  STL [R1+0x78], R21 ;  /* 0x0000781501007387 */ /* 0x0001e20000100800 */
[----:B------:R-:W-:-:S03]  /*0dd0*/  ISETP.NE.U32.AND P0, PT, RZ, c[0x0][0x218], PT ;  /* 0x00008600ff007a0c */ /* 0x000fc60003f05070 */
[----:B------:R-:W-:Y:S01]  /*0de0*/  @P3 IMAD R5, R5, c[0x0][0x168], RZ ;  /* 0x00005a0005053a24 */ /* 0x000fe200078e02ff */
[----:B------:R-:W-:Y:S01]  /*0df0*/  ISETP.NE.AND.EX P0, PT, RZ, c[0x0][0x21c], PT, P0 ;  /* 0x00008700ff007a0c */ /* 0x000fe20003f05300 */
[----:B------:R-:W-:Y:S01]  /*0e00*/  STL [R1+0x74], R20 ;  /* 0x0000741401007387 */ /* 0x000fe20000100800 */
[C---:B------:R-:W-:Y:S02]  /*0e10*/  IADD3 R216, R208.reuse, 0x200, RZ ;  /* 0x00000200d0d87810 */ /* 0x040fe40007ffe0ff */
[----:B------:R-:W-:Y:S01]  /*0e20*/  @P3 SHF.R.S32.HI R6, RZ, 0x1f, R5 ;  /* 0x0000001fff063819 */ /* 0x000fe20000011405 */
[----:B------:R0:W-:Y:S01]  /*0e30*/  STL [R1+0x70], R4 ;  /* 0x0000700401007387 */ /* 0x0001e20000100800 */
[----:B------:R-:W-:Y:S01]  /*0e40*/  IADD3 R220, R208, 0x300, RZ ;  /* 0x00000300d0dc7810 */ /* 0x000fe20007ffe0ff */
[----:B------:R-:W-:Y:S01]  /*0e50*/  HFMA2.MMA R208, -RZ, RZ, 0, 0 ;  /* 0x00000000ffd07435 */ /* 0x000fe200000001ff */
[----:B------:R-:W-:Y:S02]  /*0e60*/  @P3 LEA.HI R6, R6, R5, RZ, 0x3 ;  /* 0x0000000506063211 */ /* 0x000fe400078f18ff */
[----:B------:R-:W-:-:S03]  /*0e70*/  MOV R7, 0x8 ;  /* 0x0000000800077802 */ /* 0x000fc60000000f00 */
[----:B------:R1:W5:Y:S01]  /*0e80*/  @P0 LDG.E.128 R160, [R204.64] ;  /* 0x00000004cca00981 */ /* 0x000362000c1e1d00 */
[----:B------:R-:W-:Y:S01]  /*0e90*/  @P3 LEA.HI.SX32 R208, R6, R239, 0x1d ;  /* 0x000000ef06d03211 */ /* 0x000fe200078feaff */
[----:B------:R-:W-:Y:S02]  /*0ea0*/  IMAD.WIDE.U32 R220, R220, R209, c[0x0][0x208] ;  /* 0x00008200dcdc7625 */ /* 0x000fe400078e00d1 */
[----:B------:R1:W5:Y:S01]  /*0eb0*/  @P0 LDG.E.128 R164, [R202.64] ;  /* 0x00000004caa40981 */ /* 0x000362000c1e1d00 */
[C---:B0-----:R-:W-:Y:S02]  /*0ec0*/  IADD3 R206, R208.reuse, 0x100, RZ ;  /* 0x00000100d0ce7810 */ /* 0x041fe40007ffe0ff */
[C---:B------:R-:W-:Y:S01]  /*0ed0*/  IADD3 R5, R208.reuse, 0x200, RZ ;  /* 0x00000200d0057810 */ /* 0x040fe20007ffe0ff */
[----:B------:R0:W5:Y:S01]  /*0ee0*/  @P0 LDG.E.128 R168, [R190.64] ;  /* 0x00000004bea80981 */ /* 0x000162000c1e1d00 */
[----:B------:R-:W-:-:S03]  /*0ef0*/  IADD3 R6, R208, 0x300, RZ ;  /* 0x00000300d0067810 */ /* 0x000fc60007ffe0ff */
[----:B------:R2:W5:Y:S01]  /*0f00*/  @P0 LDG.E.128 R172, [R188.64] ;  /* 0x00000004bcac0981 */ /* 0x000562000c1e1d00 */
[----:B-1----:R-:W-:Y:S01]  /*0f10*/  ISETP.NE.AND P0, PT, R22, RZ, PT ;  /* 0x000000ff1600720c */ /* 0x002fe20003f05270 */
[----:B------:R-:W-:Y:S02]  /*0f20*/  IMAD.WIDE.U32 R216, R216, R209, c[0x0][0x208] ;  /* 0x00008200d8d87625 */ /* 0x000fe400078e00d1 */
[----:B------:R-:W4:Y:S02]  /*0f30*/  LDG.E.128 R220, [R220.64] ;  /* 0x00000004dcdc7981 */ /* 0x000f24000c1e1d00 */
[-C--:B------:R-:W-:Y:S02]  /*0f40*/  IMAD.WIDE.U32 R208, R208, R7.reuse, c[0x0][0x190] ;  /* 0x00006400d0d07625 */ /* 0x080fe400078e0007 */
[----:B------:R-:W4:Y:S02]  /*0f50*/  LDG.E.128 R216, [R216.64] ;  /* 0x00000004d8d87981 */ /* 0x000f24000c1e1d00 */
[----:B------:R-:W-:-:S02]  /*0f60*/  IMAD.WIDE.U32 R206, R206, R7, c[0x0][0x190] ;  /* 0x00006400cece7625 */ /* 0x000fc400078e0007 */
[----:B------:R-:W4:Y:S02]  /*0f70*/  LDL R248, [R1+0x64] ;  /* 0x0000640001f87983 */ /* 0x000f240000100800 */
[-C--:B------:R-:W-:Y:S02]  /*0f80*/  IMAD.WIDE.U32 R204, R5, R7.reuse, c[0x0][0x190] ;  /* 0x0000640005cc7625 */ /* 0x080fe400078e0007 */
[----:B------:R-:W5:Y:S02]  /*0f90*/  LDG.E.64 R208, [R208.64] ;  /* 0x00000004d0d07981 */ /* 0x000f64000c1e1b00 */
[----:B------:R-:W-:Y:S02]  /*0fa0*/  IMAD.WIDE.U32 R202, R6, R7, c[0x0][0x190] ;  /* 0x0000640006ca7625 */ /* 0x000fe400078e0007 */
[----:B------:R-:W5:Y:S04]  /*0fb0*/  LDG.E.64 R206, [R206.64] ;  /* 0x00000004cece7981 */ /* 0x000f68000c1e1b00 */
[----:B------:R-:W5:Y:S04]  /*0fc0*/  LDG.E.64 R204, [R204.64] ;  /* 0x00000004cccc7981 */ /* 0x000f68000c1e1b00 */
[----:B------:R-:W5:Y:S01]  /*0fd0*/  LDG.E.64 R202, [R202.64] ;  /* 0x00000004caca7981 */ /* 0x000f62000c1e1b00 */
[----:B--2---:R-:W-:-:S02]  /*0fe0*/  FSEL R188, R0, RZ, !P0 ;  /* 0x000000ff00bc7208 */ /* 0x004fc40004000000 */
[--C-:B---3--:R-:W-:Y:S02]  /*0ff0*/  PRMT R7, RZ, 0x5410, R10.reuse ;  /* 0x00005410ff077816 */ /* 0x108fe4000000000a */
[----:B------:R-:W-:-:S03]  /*1000*/  PRMT R200, RZ, 0x7610, R10 ;  /* 0x00007610ffc87816 */ /* 0x000fc6000000000a */
[----:B------:R-:W-:Y:S01]  /*1010*/  FADD.FTZ R234, -R188, R7 ;  /* 0x00000007bcea7221 */ /* 0x000fe20000010100 */
[--C-:B------:R-:W-:Y:S02]  /*1020*/  PRMT R228, RZ, 0x5410, R8.reuse ;  /* 0x00005410ffe47816 */ /* 0x100fe40000000008 */
[----:B------:R-:W-:Y:S02]  /*1030*/  PRMT R227, RZ, 0x7610, R8 ;  /* 0x00007610ffe37816 */ /* 0x000fe40000000008 */
[--C-:B------:R-:W-:Y:S02]  /*1040*/  PRMT R211, RZ, 0x5410, R9.reuse ;  /* 0x00005410ffd37816 */ /* 0x100fe40000000009 */
[----:B------:R-:W-:Y:S02]  /*1050*/  PRMT R224, RZ, 0x7610, R9 ;  /* 0x00007610ffe07816 */ /* 0x000fe40000000009 */
[--C-:B----4-:R-:W-:Y:S02]  /*1060*/  PRMT R201, RZ, 0x5410, R18.reuse ;  /* 0x00005410ffc97816 */ /* 0x110fe40000000012 */
        /* <DEDUP_REMOVED lines=8> */
[----:B------:R-:W-:Y:S01]  /*10f0*/  PRMT R13, RZ, 0x7610, R193 ;  /* 0x00007610ff0d7816 */ /* 0x000fe200000000c1 */
[----:B------:R-:W-:Y:S01]  /*1100*/  FADD.FTZ R233, -R188, R200 ;  /* 0x000000c8bce97221 */ /* 0x000fe20000010100 */
[--C-:B------:R-:W-:Y:S01]  /*1110*/  PRMT R18, RZ, 0x5410, R196.reuse ;  /* 0x00005410ff127816 */ /* 0x100fe200000000c4 */
[----:B------:R-:W-:Y:S01]  /*1120*/  FMUL.FTZ R243, R3, R234 ;  /* 0x000000ea03f37220 */ /* 0x000fe20000410000 */
[----:B------:R-:W-:Y:S01]  /*1130*/  PRMT R19, RZ, 0x7610, R196 ;  /* 0x00007610ff137816 */ /* 0x000fe200000000c4 */
[----:B------:R-:W2:Y:S01]  /*1140*/  LDL R234, [R1+0x60] ;  /* 0x0000600001ea7983 */ /* 0x000ea20000100800 */
[--C-:B0-----:R-:W-:Y:S02]  /*1150*/  PRMT R191, RZ, 0x5410, R197.reuse ;  /* 0x00005410ffbf7816 */ /* 0x101fe400000000c5 */
[----:B------:R-:W-:-:S02]  /*1160*/  PRMT R193, RZ, 0x7610, R197 ;  /* 0x00007610ffc17816 */ /* 0x000fc400000000c5 */
[--C-:B------:R-:W-:Y:S02]  /*1170*/  PRMT R196, RZ, 0x5410, R199.reuse ;  /* 0x00005410ffc47816 */ /* 0x100fe400000000c7 */
[----:B------:R-:W-:Y:S02]  /*1180*/  PRMT R197, RZ, 0x7610, R199 ;  /* 0x00007610ffc57816 */ /* 0x000fe400000000c7 */
[--C-:B------:R-:W-:Y:S02]  /*1190*/  PRMT R199, RZ, 0x5410, R213.reuse ;  /* 0x00005410ffc77816 */ /* 0x100fe400000000d5 */
[----:B------:R-:W-:Y:S02]  /*11a0*/  PRMT R200, RZ, 0x7610, R213 ;  /* 0x00007610ffc87816 */ /* 0x000fe400000000d5 */
[----:B------:R-:W3:Y:S01]  /*11b0*/  LDL R213, [R1+0x50] ;  /* 0x0000500001d57983 */ /* 0x000ee20000100800 */
[----:B------:R-:W-:Y:S01]  /*11c0*/  PRMT R6, RZ, 0x7610, R11 ;  /* 0x00007610ff067816 */ /* 0x000fe2000000000b */
[----:B------:R-:W-:Y:S01]  /*11d0*/  FADD.FTZ R7, -R188, R210 ;  /* 0x000000d2bc077221 */ /* 0x000fe20000010100 */
[----:B------:R-:W-:-:S03]  /*11e0*/  PRMT R210, RZ, 0x7610, R214 ;  /* 0x00007610ffd27816 */ /* 0x000fc600000000d6 */
[C---:B------:R-:W-:Y:S02]  /*11f0*/  FADD.FTZ R230, -R188.reuse, R6 ;  /* 0x00000006bce67221 */ /* 0x040fe40000010100 */
[C---:B------:R-:W-:Y:S01]  /*1200*/  FADD.FTZ R6, -R188.reuse, R201 ;  /* 0x000000c9bc067221 */ /* 0x040fe20000010100 */
[----:B------:R-:W-:Y:S02]  /*1210*/  PRMT R201, RZ, 0x5410, R214 ;  /* 0x00005410ffc97816 */ /* 0x000fe400000000d6 */
[----:B------:R-:W4:Y:S01]  /*1220*/  LDL R214, [R1+0x54] ;  /* 0x0000540001d67983 */ /* 0x000f220000100800 */
[----:B------:R-:W-:Y:S01]  /*1230*/  PRMT R225, RZ, 0x5410, R17 ;  /* 0x00005410ffe17816 */ /* 0x000fe20000000011 */
[C---:B------:R-:W-:Y:S01]  /*1240*/  FADD.FTZ R235, -R188.reuse, R224 ;  /* 0x000000e0bceb7221 */ /* 0x040fe20000010100 */
[--C-:B------:R-:W-:Y:S02]  /*1250*/  PRMT R189, RZ, 0x5410, R198.reuse ;  /* 0x00005410ffbd7816 */ /* 0x100fe400000000c6 */
[----:B------:R-:W-:Y:S01]  /*1260*/  PRMT R190, RZ, 0x7610, R198 ;  /* 0x00007610ffbe7816 */ /* 0x000fe200000000c6 */
[C---:B------:R-:W-:Y:S01]  /*1270*/  FADD.FTZ R198, -R188.reuse, R225 ;  /* 0x000000e1bcc67221 */ /* 0x040fe20000010100 */
[--C-:B------:R-:W-:Y:S01]  /*1280*/  PRMT R224, RZ, 0x5410, R212.reuse ;  /* 0x00005410ffe07816 */ /* 0x100fe200000000d4 */
[----:B------:R-:W-:Y:S01]  /*1290*/  FADD.FTZ R236, -R188, R211 ;  /* 0x000000d3bcec7221 */ /* 0x000fe20000010100 */
[----:B------:R-:W-:-:S02]  /*12a0*/  PRMT R225, RZ, 0x7610, R212 ;  /* 0x00007610ffe17816 */ /* 0x000fc400000000d4 */
[--C-:B------:R-:W-:Y:S02]  /*12b0*/  PRMT R211, RZ, 0x5410, R215.reuse ;  /* 0x00005410ffd37816 */ /* 0x100fe400000000d7 */
[----:B------:R-:W-:Y:S02]  /*12c0*/  PRMT R212, RZ, 0x7610, R215 ;  /* 0x00007610ffd47816 */ /* 0x000fe400000000d7 */
[----:B------:R-:W4:Y:S01]  /*12d0*/  LDL R215, [R1+0x5c] ;  /* 0x00005c0001d77983 */ /* 0x000f220000100800 */
[----:B------:R-:W-:Y:S01]  /*12e0*/  PRMT R5, RZ, 0x5410, R11 ;  /* 0x00005410ff057816 */ /* 0x000fe2000000000b */
[----:B------:R-:W-:Y:S01]  /*12f0*/  FMUL.FTZ R247, R3, R236 ;  /* 0x000000ec03f77220 */ /* 0x000fe20000410000 */
[----:B------:R-:W-:Y:S01]  /*1300*/  PRMT R21, RZ, 0x7610, R15 ;  /* 0x00007610ff157816 */ /* 0x000fe2000000000f */
[----:B------:R-:W4:Y:S01]  /*1310*/  LDL R236, [R1+0x68] ;  /* 0x0000680001ec7983 */ /* 0x000f220000100800 */
[----:B------:R-:W-:Y:S02]  /*1320*/  PRMT R229, RZ, 0x5410, R16 ;  /* 0x00005410ffe57816 */ /* 0x000fe40000000010 */
[----:B------:R-:W-:-:S02]  /*1330*/  PRMT R226, RZ, 0x7610, R17 ;  /* 0x00007610ffe27816 */ /* 0x000fc40000000011 */
[--C-:B------:R-:W-:Y:S02]  /*1340*/  PRMT R250, RZ, 0x5410, R221.reuse ;  /* 0x00005410fffa7816 */ /* 0x100fe400000000dd */
[----:B------:R-:W-:Y:S01]  /*1350*/  PRMT R249, RZ, 0x7610, R221 ;  /* 0x00007610fff97816 */ /* 0x000fe200000000dd */
[C---:B------:R-:W-:Y:S01]  /*1360*/  FADD.FTZ R0, -R188.reuse, R228 ;  /* 0x000000e4bc007221 */ /* 0x040fe20000010100 */
[----:B------:R-:W4:Y:S01]  /*1370*/  LDL R221, [R1+0x58] ;  /* 0x0000580001dd7983 */ /* 0x000f220000100800 */
        /* <DEDUP_REMOVED lines=8> */
[----:B------:R-:W-:Y:S01]  /*1400*/  PRMT R227, RZ, 0x5410, R219 ;  /* 0x00005410ffe37816 */ /* 0x000fe200000000db */
[----:B------:R-:W-:Y:S01]  /*1410*/  IMAD.MOV.U32 R220, RZ, RZ, R21 ;  /* 0x000000ffffdc7224 */ /* 0x000fe200078e0015 */
[----:B------:R-:W-:Y:S01]  /*1420*/  PRMT R226, RZ, 0x7610, R219 ;  /* 0x00007610ffe27816 */ /* 0x000fe200000000db */
[----:B------:R-:W-:Y:S01]  /*1430*/  FMUL.FTZ R0, R3, R0 ;  /* 0x0000000003007220 */ /* 0x000fe20000410000 */
[----:B------:R-:W-:-:S02]  /*1440*/  PRMT R22, RZ, 0x5410, R222 ;  /* 0x00005410ff167816 */ /* 0x000fc400000000de */
[----:B------:R-:W-:Y:S02]  /*1450*/  PRMT R21, RZ, 0x7610, R222 ;  /* 0x00007610ff157816 */ /* 0x000fe400000000de */
[----:B------:R-:W-:Y:S01]  /*1460*/  MOV R222, R241 ;  /* 0x000000f100de7202 */ /* 0x000fe20000000f00 */
[C---:B------:R-:W-:Y:S01]  /*1470*/  FMUL.FTZ R241, R3.reuse, R233 ;  /* 0x000000e903f17220 */ /* 0x040fe20000410000 */
[----:B------:R-:W-:Y:S01]  /*1480*/  MOV R219, R4 ;  /* 0x0000000400db7202 */ /* 0x000fe20000000f00 */
[C---:B------:R-:W-:Y:S02]  /*1490*/  FMUL.FTZ R233, R3.reuse, R229 ;  /* 0x000000e503e97220 */ /* 0x040fe40000410000 */
[----:B------:R-:W-:Y:S02]  /*14a0*/  FMUL.FTZ R229, R3, R198 ;  /* 0x000000c603e57220 */ /* 0x000fe40000410000 */
[----:B------:R-:W-:Y:S02]  /*14b0*/  FFMA.FTZ R112, R0, R242, R112 ;  /* 0x000000f200707223 */ /* 0x000fe40000010070 */
[----:B------:R-:W-:-:S02]  /*14c0*/  FADD.FTZ R80, R80, R242 ;  /* 0x000000f250507221 */ /* 0x000fc40000010000 */
[-C--:B------:R-:W-:Y:S02]  /*14d0*/  FFMA.FTZ R108, R243, R219.reuse, R108 ;  /* 0x000000dbf36c7223 */ /* 0x080fe4000001006c */
[----:B------:R-:W-:Y:S02]  /*14e0*/  FADD.FTZ R76, R76, R219 ;  /* 0x000000db4c4c7221 */ /* 0x000fe40000010000 */
[----:B--2---:R-:W-:Y:S02]  /*14f0*/  FMUL.FTZ R198, R234, R242 ;  /* 0x000000f2eac67220 */ /* 0x004fe40000410000 */
[----:B---3--:R-:W-:Y:S02]  /*1500*/  FMUL.FTZ R242, R213, R219 ;  /* 0x000000dbd5f27220 */ /* 0x008fe40000410000 */
[----:B------:R-:W2:Y:S01]  /*1510*/  LDL R219, [R1+0x40] ;  /* 0x0000400001db7983 */ /* 0x000ea20000100800 */
[----:B------:R-:W-:Y:S02]  /*1520*/  PRMT R20, RZ, 0x7610, R14 ;  /* 0x00007610ff147816 */ /* 0x000fe4000000000e */
[----:B------:R-:W-:-:S02]  /*1530*/  PRMT R231, RZ, 0x7610, R16 ;  /* 0x00007610ffe77816 */ /* 0x000fc40000000010 */
[--C-:B------:R-:W-:Y:S02]  /*1540*/  PRMT R10, RZ, 0x5410, R192.reuse ;  /* 0x00005410ff0a7816 */ /* 0x100fe400000000c0 */
[----:B------:R-:W-:Y:S01]  /*1550*/  PRMT R11, RZ, 0x7610, R192 ;  /* 0x00007610ff0b7816 */ /* 0x000fe200000000c0 */
[C---:B------:R-:W-:Y:S01]  /*1560*/  FADD.FTZ R192, -R188.reuse, R191 ;  /* 0x000000bfbcc07221 */ /* 0x040fe20000010100 */
[--C-:B------:R-:W-:Y:S02]  /*1570*/  PRMT R16, RZ, 0x5410, R195.reuse ;  /* 0x00005410ff107816 */ /* 0x100fe400000000c3 */
[----:B------:R-:W-:Y:S01]  /*1580*/  PRMT R17, RZ, 0x7610, R195 ;  /* 0x00007610ff117816 */ /* 0x000fe200000000c3 */
[----:B------:R-:W-:Y:S01]  /*1590*/  FADD.FTZ R195, -R188, R190 ;  /* 0x000000bebcc37221 */ /* 0x000fe20000010100 */
[--C-:B------:R-:W-:Y:S01]  /*15a0*/  PRMT R190, RZ, 0x5410, R216.reuse ;  /* 0x00005410ffbe7816 */ /* 0x100fe200000000d8 */
[----:B------:R-:W-:Y:S01]  /*15b0*/  FMUL.FTZ R251, R3, R237 ;  /* 0x000000ed03fb7220 */ /* 0x000fe20000410000 */
[----:B------:R-:W-:Y:S01]  /*15c0*/  PRMT R191, RZ, 0x7610, R216 ;  /* 0x00007610ffbf7816 */ /* 0x000fe200000000d8 */
[----:B------:R-:W-:Y:S01]  /*15d0*/  FADD.FTZ R81, R81, R238 ;  /* 0x000000ee51517221 */ /* 0x000fe20000010000 */
[----:B------:R-:W-:Y:S01]  /*15e0*/  MOV R216, R20 ;  /* 0x0000001400d87202 */ /* 0x000fe20000000f00 */
[----:B------:R-:W-:-:S02]  /*15f0*/  FFMA.FTZ R113, R251, R238, R113 ;  /* 0x000000eefb717223 */ /* 0x000fc40000010071 */
[----:B------:R-:W-:Y:S01]  /*1600*/  FMUL.FTZ R248, R248, R238 ;  /* 0x000000eef8f87220 */ /* 0x000fe20000410000 */
[----:B------:R-:W-:Y:S01]  /*1610*/  PRMT R4, RZ, 0x7610, R223 ;  /* 0x00007610ff047816 */ /* 0x000fe200000000df */
[-C--:B------:R-:W-:Y:S01]  /*1620*/  FFMA.FTZ R109, R241, R216.reuse, R109 ;  /* 0x000000d8f16d7223 */ /* 0x080fe2000001006d */
[----:B------:R-:W3:Y:S01]  /*1630*/  LDL R213, [R1+0x4c] ;  /* 0x00004c0001d57983 */ /* 0x000ee20000100800 */
[----:B------:R-:W-:Y:S02]  /*1640*/  FADD.FTZ R77, R77, R216 ;  /* 0x000000d84d4d7221 */ /* 0x000fe40000010000 */
[----:B----4-:R-:W-:Y:S01]  /*1650*/  FMUL.FTZ R238, R214, R216 ;  /* 0x000000d8d6ee7220 */ /* 0x010fe20000410000 */
[----:B------:R-:W-:Y:S01]  /*1660*/  PRMT R20, RZ, 0x5410, R223 ;  /* 0x00005410ff147816 */ /* 0x000fe200000000df */
[----:B------:R-:W4:Y:S04]  /*1670*/  LDL R216, [R1+0x44] ;  /* 0x0000440001d87983 */ /* 0x000f280000100800 */
[----:B------:R-:W3:Y:S04]  /*1680*/  LDL R223, [R1+0x6c] ;  /* 0x00006c0001df7983 */ /* 0x000ee80000100800 */
[----:B------:R-:W3:Y:S01]  /*1690*/  LDL R214, [R1+0x48] ;  /* 0x0000480001d67983 */ /* 0x000ee20000100800 */
[----:B------:R-:W-:-:S03]  /*16a0*/  FMUL.FTZ R234, R215, R220 ;  /* 0x000000dcd7ea7220 */ /* 0x000fc60000410000 */
[----:B------:R-:W3:Y:S01]  /*16b0*/  LDL R215, [R1+0x34] ;  /* 0x0000340001d77983 */ /* 0x000ee20000100800 */
[-C--:B------:R-:W-:Y:S02]  /*16c0*/  FFMA.FTZ R114, R247, R246.reuse, R114 ;  /* 0x000000f6f7727223 */ /* 0x080fe40000010072 */
[----:B------:R-:W-:Y:S02]  /*16d0*/  FADD.FTZ R82, R82, R246 ;  /* 0x000000f652527221 */ /* 0x000fe40000010000 */
[----:B------:R-:W-:Y:S02]  /*16e0*/  FMUL.FTZ R246, R236, R246 ;  /* 0x000000f6ecf67220 */ /* 0x000fe40000410000 */
[----:B------:R-:W-:Y:S02]  /*16f0*/  FMUL.FTZ R236, R221, R222 ;  /* 0x000000deddec7220 */ /* 0x000fe40000410000 */
[----:B------:R-:W3:Y:S01]  /*1700*/  LDL R221, [R1+0x10] ;  /* 0x0000100001dd7983 */ /* 0x000ee20000100800 */
[----:B------:R-:W-:-:S02]  /*1710*/  FMUL.FTZ R245, R3, R235 ;  /* 0x000000eb03f57220 */ /* 0x000fc40000410000 */
[C---:B------:R-:W-:Y:S02]  /*1720*/  FMUL.FTZ R235, R3.reuse, R230 ;  /* 0x000000e603eb7220 */ /* 0x040fe40000410000 */
[----:B------:R-:W-:Y:S02]  /*1730*/  FMUL.FTZ R237, R3, R232 ;  /* 0x000000e803ed7220 */ /* 0x000fe40000410000 */
[----:B------:R-:W-:Y:S02]  /*1740*/  FFMA.FTZ R111, R235, R220, R111 ;  /* 0x000000dceb6f7223 */ /* 0x000fe4000001006f */
[----:B------:R-:W-:Y:S02]  /*1750*/  FADD.FTZ R79, R79, R220 ;  /* 0x000000dc4f4f7221 */ /* 0x000fe40000010000 */
[----:B------:R-:W3:Y:S01]  /*1760*/  LDL R220, [R1+0x14] ;  /* 0x0000140001dc7983 */ /* 0x000ee20000100800 */
[----:B------:R-:W-:Y:S02]  /*1770*/  FFMA.FTZ R110, R237, R222, R110 ;  /* 0x000000deed6e7223 */ /* 0x000fe4000001006e */
[----:B------:R-:W-:-:S02]  /*1780*/  FADD.FTZ R78, R78, R222 ;  /* 0x000000de4e4e7221 */ /* 0x000fc40000010000 */
[----:B------:R-:W3:Y:S01]  /*1790*/  LDL R222, [R1+0x3c] ;  /* 0x00003c0001de7983 */ /* 0x000ee20000100800 */
[----:B------:R-:W-:Y:S02]  /*17a0*/  FFMA.FTZ R104, R233, R224, R104 ;  /* 0x000000e0e9687223 */ /* 0x000fe40000010068 */
[----:B------:R-:W-:Y:S02]  /*17b0*/  FADD.FTZ R72, R72, R224 ;  /* 0x000000e048487221 */ /* 0x000fe40000010000 */
[----:B------:R-:W-:Y:S02]  /*17c0*/  FFMA.FTZ R115, R245, R244, R115 ;  /* 0x000000f4f5737223 */ /* 0x000fe40000010073 */
[----:B------:R-:W-:Y:S02]  /*17d0*/  FADD.FTZ R83, R83, R244 ;  /* 0x000000f453537221 */ /* 0x000fe40000010000 */
[----:B--2---:R-:W-:Y:S02]  /*17e0*/  FMUL.FTZ R232, R219, R224 ;  /* 0x000000e0dbe87220 */ /* 0x004fe40000410000 */
[----:B------:R-:W2:Y:S04]  /*17f0*/  LDL R219, [R1+0x18] ;  /* 0x0000180001db7983 */ /* 0x000ea80000100800 */
[----:B------:R-:W2:Y:S01]  /*1800*/  LDL R224, [R1+0x30] ;  /* 0x0000300001e07983 */ /* 0x000ea20000100800 */
[----:B----4-:R-:W-:-:S03]  /*1810*/  FMUL.FTZ R230, R216, R225 ;  /* 0x000000e1d8e67220 */ /* 0x010fc60000410000 */
[----:B------:R-:W4:Y:S01]  /*1820*/  LDL R216, [R1+0x1c] ;  /* 0x00001c0001d87983 */ /* 0x000f220000100800 */
[----:B---3--:R-:W-:-:S03]  /*1830*/  FMUL.FTZ R244, R223, R244 ;  /* 0x000000f4dff47220 */ /* 0x008fc60000410000 */
[----:B------:R-:W3:Y:S01]  /*1840*/  LDL R223, [R1+0x38] ;  /* 0x0000380001df7983 */ /* 0x000ee20000100800 */
[----:B------:R-:W-:Y:S02]  /*1850*/  FMUL.FTZ R5, R3, R5 ;  /* 0x0000000503057220 */ /* 0x000fe40000410000 */
[----:B------:R-:W-:Y:S02]  /*1860*/  FADD.FTZ R75, R75, R200 ;  /* 0x000000c84b4b7221 */ /* 0x000fe40000010000 */
[-C--:B------:R-:W-:Y:S02]  /*1870*/  FFMA.FTZ R107, R5, R200.reuse, R107 ;  /* 0x000000c8056b7223 */ /* 0x080fe4000001006b */
[----:B------:R-:W-:Y:S02]  /*1880*/  FFMA.FTZ R106, R229, R199, R106 ;  /* 0x000000c7e56a7223 */ /* 0x000fe4000001006a */
[----:B------:R-:W-:Y:S02]  /*1890*/  FADD.FTZ R74, R74, R199 ;  /* 0x000000c74a4a7221 */ /* 0x000fe40000010000 */
[----:B------:R-:W-:-:S02]  /*18a0*/  FMUL.FTZ R200, R213, R200 ;  /* 0x000000c8d5c87220 */ /* 0x000fc40000410000 */
[----:B------:R-:W-:Y:S02]  /*18b0*/  FMUL.FTZ R199, R214, R199 ;  /* 0x000000c7d6c77220 */ /* 0x000fe40000410000 */
[----:B------:R-:W-:Y:S02]  /*18c0*/  FADD.FTZ R213, RZ, R198 ;  /* 0x000000c6ffd57221 */ /* 0x000fe40000010000 */
[----:B------:R-:W-:Y:S02]  /*18d0*/  FFMA.FTZ R214, R0, R198, RZ ;  /* 0x000000c600d67223 */ /* 0x000fe400000100ff */
[----:B------:R-:W-:Y:S02]  /*18e0*/  FADD.FTZ R213, R213, R248 ;  /* 0x000000f8d5d57221 */ /* 0x000fe40000010000 */
[----:B------:R-:W-:Y:S02]  /*18f0*/  FFMA.FTZ R214, R251, R248, R214 ;  /* 0x000000f8fbd67223 */ /* 0x000fe400000100d6 */
        /* <DEDUP_REMOVED lines=16> */
[----:B------:R-:W-:Y:S02]  /*1a00*/  FADD.FTZ R215, R214, R234 ;  /* 0x000000ead6d77221 */ /* 0x000fe40000010000 */
[C---:B------:R-:W-:Y:S02]  /*1a10*/  FADD.FTZ R231, -R188.reuse, R231 ;  /* 0x000000e7bce77221 */ /* 0x040fe40000010100 */
[----:B------:R-:W-:Y:S01]  /*1a20*/  FFMA.FTZ R214, R235, R234, R213 ;  /* 0x000000eaebd67223 */ /* 0x000fe200000100d5 */
[--C-:B------:R-:W-:Y:S01]  /*1a30*/  PRMT R14, RZ, 0x5410, R194.reuse ;  /* 0x00005410ff0e7816 */ /* 0x100fe200000000c2 */
[----:B------:R-:W-:Y:S01]  /*1a40*/  FADD.FTZ R11, -R188, R11 ;  /* 0x0000000bbc0b7221 */ /* 0x000fe20000010100 */
[----:B------:R-:W-:Y:S01]  /*1a50*/  PRMT R15, RZ, 0x7610, R194 ;  /* 0x00007610ff0f7816 */ /* 0x000fe200000000c2 */
[----:B------:R-:W-:-:S02]  /*1a60*/  FFMA.FTZ R96, R10, R190, R96 ;  /* 0x000000be0a607223 */ /* 0x000fc40000010060 */
[----:B------:R-:W-:Y:S02]  /*1a70*/  FADD.FTZ R64, R64, R190 ;  /* 0x000000be40407221 */ /* 0x000fe40000010000 */
[----:B------:R-:W-:Y:S02]  /*1a80*/  FMUL.FTZ R213, R221, R190 ;  /* 0x000000beddd57220 */ /* 0x000fe40000410000 */
[----:B------:R-:W-:Y:S02]  /*1a90*/  FADD.FTZ R190, R215, R232 ;  /* 0x000000e8d7be7221 */ /* 0x000fe40000010000 */
[----:B------:R-:W-:Y:S02]  /*1aa0*/  FMUL.FTZ R231, R3, R231 ;  /* 0x000000e703e77220 */ /* 0x000fe40000410000 */
[----:B------:R-:W-:Y:S02]  /*1ab0*/  FFMA.FTZ R215, R233, R232, R214 ;  /* 0x000000e8e9d77223 */ /* 0x000fe400000100d6 */
[----:B------:R-:W-:-:S02]  /*1ac0*/  FADD.FTZ R9, -R188, R9 ;  /* 0x00000009bc097221 */ /* 0x000fc40000010100 */
[C---:B------:R-:W-:Y:S02]  /*1ad0*/  FADD.FTZ R17, -R188.reuse, R17 ;  /* 0x00000011bc117221 */ /* 0x040fe40000010100 */
[C---:B------:R-:W-:Y:S02]  /*1ae0*/  FADD.FTZ R194, -R188.reuse, R189 ;  /* 0x000000bdbcc27221 */ /* 0x040fe40000010100 */
[C---:B------:R-:W-:Y:S02]  /*1af0*/  FADD.FTZ R16, -R188.reuse, R16 ;  /* 0x00000010bc107221 */ /* 0x040fe40000010100 */
        /* <DEDUP_REMOVED lines=10> */
[----:B------:R-:W-:Y:S01]  /*1ba0*/  FADD.FTZ R197, -R188, R197 ;  /* 0x000000c5bcc57221 */ /* 0x000fe20000010100 */
[----:B------:R-:W-:Y:S01]  /*1bb0*/  PRMT R188, RZ, 0x5410, R217 ;  /* 0x00005410ffbc7816 */ /* 0x000fe200000000d9 */
[----:B------:R-:W-:Y:S02]  /*1bc0*/  FADD.FTZ R190, R190, R230 ;  /* 0x000000e6bebe7221 */ /* 0x000fe40000010000 */
[----:B------:R-:W-:Y:S02]  /*1bd0*/  FFMA.FTZ R215, R231, R230, R215 ;  /* 0x000000e6e7d77223 */ /* 0x000fe400000100d7 */
[C---:B------:R-:W-:Y:S02]  /*1be0*/  FMUL.FTZ R9, R3.reuse, R9 ;  /* 0x0000000903097220 */ /* 0x040fe40000410000 */
[----:B------:R-:W-:-:S02]  /*1bf0*/  FMUL.FTZ R17, R3, R17 ;  /* 0x0000001103117220 */ /* 0x000fc40000410000 */
[C---:B------:R-:W-:Y:S02]  /*1c00*/  FMUL.FTZ R194, R3.reuse, R194 ;  /* 0x000000c203c27220 */ /* 0x040fe40000410000 */
[C---:B------:R-:W-:Y:S02]  /*1c10*/  FMUL.FTZ R16, R3.reuse, R16 ;  /* 0x0000001003107220 */ /* 0x040fe40000410000 */
[----:B------:R-:W-:Y:S02]  /*1c20*/  FMUL.FTZ R195, R3, R195 ;  /* 0x000000c303c37220 */ /* 0x000fe40000410000 */
[-C--:B------:R-:W-:Y:S02]  /*1c30*/  FFMA.FTZ R97, R11, R191.reuse, R97 ;  /* 0x000000bf0b617223 */ /* 0x080fe40000010061 */
[----:B------:R-:W-:Y:S02]  /*1c40*/  FADD.FTZ R65, R65, R191 ;  /* 0x000000bf41417221 */ /* 0x000fe40000010000 */
[----:B------:R-:W-:-:S02]  /*1c50*/  FMUL.FTZ R214, R220, R191 ;  /* 0x000000bfdcd67220 */ /* 0x000fc40000410000 */
[C---:B------:R-:W-:Y:S02]  /*1c60*/  FMUL.FTZ R19, R3.reuse, R19 ;  /* 0x0000001303137220 */ /* 0x040fe40000410000 */
[C---:B------:R-:W-:Y:S02]  /*1c70*/  FMUL.FTZ R196, R3.reuse, R196 ;  /* 0x000000c403c47220 */ /* 0x040fe40000410000 */
[----:B------:R-:W-:Y:S02]  /*1c80*/  FADD.FTZ R191, R190, R199 ;  /* 0x000000c7bebf7221 */ /* 0x000fe40000010000 */
[----:B------:R-:W-:Y:S02]  /*1c90*/  FMUL.FTZ R197, R3, R197 ;  /* 0x000000c503c57220 */ /* 0x000fe40000410000 */
[----:B------:R-:W-:Y:S02]  /*1ca0*/  FFMA.FTZ R105, R231, R225, R105 ;  /* 0x000000e1e7697223 */ /* 0x000fe40000010069 */
[----:B------:R-:W-:-:S02]  /*1cb0*/  FADD.FTZ R73, R73, R225 ;  /* 0x000000e149497221 */ /* 0x000fc40000010000 */
[----:B------:R-:W-:Y:S02]  /*1cc0*/  FFMA.FTZ R190, R229, R199, R215 ;  /* 0x000000c7e5be7223 */ /* 0x000fe400000100d7 */
[----:B------:R-:W-:Y:S02]  /*1cd0*/  FFMA.FTZ R103, R9, R212, R103 ;  /* 0x000000d409677223 */ /* 0x000fe40000010067 */
[----:B------:R-:W-:Y:S02]  /*1ce0*/  FADD.FTZ R71, R71, R212 ;  /* 0x000000d447477221 */ /* 0x000fe40000010000 */
[-C--:B------:R-:W-:Y:S02]  /*1cf0*/  FFMA.FTZ R95, R17, R226.reuse, R95 ;  /* 0x000000e2115f7223 */ /* 0x080fe4000001005f */
[----:B------:R-:W-:Y:S02]  /*1d00*/  FADD.FTZ R63, R63, R226 ;  /* 0x000000e23f3f7221 */ /* 0x000fe40000010000 */
[----:B------:R-:W-:-:S02]  /*1d10*/  FMUL.FTZ R220, R119, R226 ;  /* 0x000000e277dc7220 */ /* 0x000fc40000410000 */
[-C--:B------:R-:W-:Y:S02]  /*1d20*/  FFMA.FTZ R84, R194, R22.reuse, R84 ;  /* 0x00000016c2547223 */ /* 0x080fe40000010054 */
[----:B------:R-:W-:Y:S02]  /*1d30*/  FADD.FTZ R52, R52, R22 ;  /* 0x0000001634347221 */ /* 0x000fe40000010000 */
[----:B------:R-:W-:Y:S02]  /*1d40*/  FMUL.FTZ R225, R124, R22 ;  /* 0x000000167ce17220 */ /* 0x000fe40000410000 */
[----:B------:R-:W-:Y:S01]  /*1d50*/  FMUL.FTZ R212, R222, R212 ;  /* 0x000000d4ded47220 */ /* 0x000fe20000410000 */
[----:B------:R0:W5:Y:S01]  /*1d60*/  LDL.LU R22, [R1+0x7c] ;  /* 0x00007c0001167983 */ /* 0x0001620000300800 */
[----:B------:R-:W-:Y:S02]  /*1d70*/  FFMA.FTZ R94, R16, R227, R94 ;  /* 0x000000e3105e7223 */ /* 0x000fe4000001005e */
[----:B------:R-:W-:-:S02]  /*1d80*/  FADD.FTZ R62, R62, R227 ;  /* 0x000000e33e3e7221 */ /* 0x000fc40000010000 */
[-C--:B------:R-:W-:Y:S02]  /*1d90*/  FFMA.FTZ R85, R195, R21.reuse, R85 ;  /* 0x00000015c3557223 */ /* 0x080fe40000010055 */
[----:B------:R-:W-:Y:S02]  /*1da0*/  FADD.FTZ R53, R53, R21 ;  /* 0x0000001535357221 */ /* 0x000fe40000010000 */
[----:B------:R-:W-:Y:S02]  /*1db0*/  FMUL.FTZ R226, R125, R21 ;  /* 0x000000157de27220 */ /* 0x000fe40000410000 */
[-C--:B------:R-:W-:Y:S01]  /*1dc0*/  FFMA.FTZ R89, R19, R228.reuse, R89 ;  /* 0x000000e413597223 */ /* 0x080fe20000010059 */
[----:B------:R0:W5:Y:S01]  /*1dd0*/  LDL.LU R21, [R1+0x78] ;  /* 0x0000780001157983 */ /* 0x0001620000300800 */
[----:B------:R-:W-:Y:S02]  /*1de0*/  FADD.FTZ R57, R57, R228 ;  /* 0x000000e439397221 */ /* 0x000fe40000010000 */
[----:B------:R-:W-:-:S02]  /*1df0*/  FMUL.FTZ R222, R121, R228 ;  /* 0x000000e479de7220 */ /* 0x000fc40000410000 */
[----:B------:R-:W-:Y:S02]  /*1e00*/  FFMA.FTZ R86, R196, R20, R86 ;  /* 0x00000014c4567223 */ /* 0x000fe40000010056 */
[----:B------:R-:W-:Y:S02]  /*1e10*/  FADD.FTZ R54, R54, R20 ;  /* 0x0000001436367221 */ /* 0x000fe40000010000 */
[-C--:B------:R-:W-:Y:S02]  /*1e20*/  FFMA.FTZ R87, R197, R4.reuse, R87 ;  /* 0x00000004c5577223 */ /* 0x080fe40000010057 */
[----:B------:R-:W-:Y:S02]  /*1e30*/  FADD.FTZ R55, R55, R4 ;  /* 0x0000000437377221 */ /* 0x000fe40000010000 */
[----:B------:R-:W-:Y:S02]  /*1e40*/  FMUL.FTZ R228, R127, R4 ;  /* 0x000000047fe47220 */ /* 0x000fe40000410000 */
[----:B--2---:R-:W-:-:S02]  /*1e50*/  FMUL.FTZ R215, R219, R188 ;  /* 0x000000bcdbd77220 */ /* 0x004fc40000410000 */
[----:B------:R-:W-:Y:S02]  /*1e60*/  FMUL.FTZ R219, R118, R227 ;  /* 0x000000e376db7220 */ /* 0x000fe40000410000 */
[----:B------:R-:W-:Y:S02]  /*1e70*/  FMUL.FTZ R227, R126, R20 ;  /* 0x000000147ee37220 */ /* 0x000fe40000410000 */
[----:B------:R0:W5:Y:S04]  /*1e80*/  LDL.LU R20, [R1+0x74] ;  /* 0x0000740001147983 */ /* 0x0001680000300800 */
[----:B------:R0:W5:Y:S01]  /*1e90*/  LDL.LU R4, [R1+0x70] ;  /* 0x0000700001047983 */ /* 0x0001620000300800 */
[C---:B------:R-:W-:Y:S02]  /*1ea0*/  FMUL.FTZ R6, R3.reuse, R6 ;  /* 0x0000000603067220 */ /* 0x040fe40000410000 */
[----:B------:R-:W-:-:S02]  /*1eb0*/  FMUL.FTZ R12, R3, R12 ;  /* 0x0000000c030c7220 */ /* 0x000fc40000410000 */
[-C--:B------:R-:W-:Y:S02]  /*1ec0*/  FFMA.FTZ R100, R6, R201.reuse, R100 ;  /* 0x000000c906647223 */ /* 0x080fe40000010064 */
[----:B------:R-:W-:Y:S02]  /*1ed0*/  FADD.FTZ R68, R68, R201 ;  /* 0x000000c944447221 */ /* 0x000fe40000010000 */
[----:B------:R-:W-:Y:S02]  /*1ee0*/  FFMA.FTZ R98, R12, R188, R98 ;  /* 0x000000bc0c627223 */ /* 0x000fe40000010062 */
[----:B------:R-:W-:Y:S02]  /*1ef0*/  FADD.FTZ R66, R66, R188 ;  /* 0x000000bc42427221 */ /* 0x000fe40000010000 */
[----:B------:R-:W-:Y:S02]  /*1f00*/  FMUL.FTZ R201, R224, R201 ;  /* 0x000000c9e0c97220 */ /* 0x000fe40000410000 */
[----:B------:R-:W-:Y:S01]  /*1f10*/  FADD.FTZ R188, R191, R200 ;  /* 0x000000c8bfbc7221 */ /* 0x000fe20000010000 */
[----:B------:R-:W-:Y:S01]  /*1f20*/  PRMT R189, RZ, 0x7610, R217 ;  /* 0x00007610ffbd7816 */ /* 0x000fe200000000d9 */
[----:B------:R-:W-:-:S02]  /*1f30*/  FFMA.FTZ R190, R5, R200, R190 ;  /* 0x000000c805be7223 */ /* 0x000fc400000100be */
[C---:B------:R-:W-:Y:S02]  /*1f40*/  FMUL.FTZ R13, R3.reuse, R13 ;  /* 0x0000000d030d7220 */ /* 0x040fe40000410000 */
[----:B------:R-:W-:Y:S02]  /*1f50*/  FMUL.FTZ R8, R3, R8 ;  /* 0x0000000803087220 */ /* 0x000fe40000410000 */
[----:B------:R-:W-:Y:S02]  /*1f60*/  FADD.FTZ R188, R188, R201 ;  /* 0x000000c9bcbc7221 */ /* 0x000fe40000010000 */
[----:B------:R-:W-:Y:S02]  /*1f70*/  FFMA.FTZ R190, R6, R201, R190 ;  /* 0x000000c906be7223 */ /* 0x000fe400000100be */
[----:B------:R-:W-:Y:S02]  /*1f80*/  FFMA.FTZ R99, R13, R189, R99 ;  /* 0x000000bd0d637223 */ /* 0x000fe40000010063 */
[----:B------:R-:W-:-:S02]  /*1f90*/  FADD.FTZ R67, R67, R189 ;  /* 0x000000bd43437221 */ /* 0x000fc40000010000 */
[----:B----4-:R-:W-:Y:S02]  /*1fa0*/  FMUL.FTZ R216, R216, R189 ;  /* 0x000000bdd8d87220 */ /* 0x010fe40000410000 */
[-C--:B------:R-:W-:Y:S02]  /*1fb0*/  FFMA.FTZ R102, R8, R211.reuse, R102 ;  /* 0x000000d308667223 */ /* 0x080fe40000010066 */
[----:B------:R-:W-:Y:S02]  /*1fc0*/  FADD.FTZ R70, R70, R211 ;  /* 0x000000d346467221 */ /* 0x000fe40000010000 */
[----:B------:R-:W-:Y:S02]  /*1fd0*/  FADD.FTZ R189, R188, R210 ;  /* 0x000000d2bcbd7221 */ /* 0x000fe40000010000 */
[----:B---3--:R-:W-:Y:S02]  /*1fe0*/  FMUL.FTZ R211, R223, R211 ;  /* 0x000000d3dfd37220 */ /* 0x008fe40000410000 */
        /* <DEDUP_REMOVED lines=11> */
[----:B------:R-:W-:Y:S02]  /*20a0*/  FADD.FTZ R189, R189, R215 ;  /* 0x000000d7bdbd7221 */ /* 0x000fe40000010000 */
[----:B------:R-:W-:Y:S01]  /*20b0*/  FFMA.FTZ R188, R12, R215, R188 ;  /* 0x000000d70cbc7223 */ /* 0x000fe200000100bc */
[----:B------:R-:W-:Y:S01]  /*20c0*/  PRMT R218, RZ, 0x7610, R218 ;  /* 0x00007610ffda7816 */ /* 0x000fe200000000da */
        /* <DEDUP_REMOVED lines=45> */
.L_x_3761:
[----:B0-----:R-:W-:Y:S05]  /*23a0*/  BSYNC B0 ;  /* 0x0000000000007941 */ /* 0x001fea0003800000 */
.L_x_3759:
[----:B--2---:R-:W2:Y:S01]  /*23b0*/  LDL R188, [R1+0x20] ;  /* 0x0000200001bc7983 */ /* 0x004ea20000100800 */
[----:B-----5:R-:W-:-:S03]  /*23c0*/  MOV R189, R206 ;  /* 0x000000ce00bd7202 */ /* 0x020fc60000000f00 */
[----:B------:R-:W0:Y:S02]  /*23d0*/  S2R R239, SR_TID.X ;  /* 0x0000000000ef7919 */ /* 0x000e240000002100 */
[----:B0-----:R-:W-:Y:S02]  /*23e0*/  LOP3.LUT P0, RZ, R239, 0x1f, RZ, 0xc0, !PT ;  /* 0x0000001fefff7812 */ /* 0x001fe4000780c0ff */
[----:B------:R-:W-:-:S04]  /*23f0*/  SHF.R.U32.HI R239, RZ, 0x5, R239 ;  /* 0x00000005ffef7819 */ /* 0x000fc800000116ef */
[----:B------:R-:W-:Y:S02]  /*2400*/  LOP3.LUT R239, R239, 0x7fffff8, RZ, 0xc0, !PT ;  /* 0x07fffff8efef7812 */ /* 0x000fe400078ec0ff */
[----:B--2---:R-:W-:Y:S02]  /*2410*/  LOP3.LUT P3, RZ, R188, 0xff, RZ, 0xc0, !PT ;  /* 0x000000ffbcff7812 */ /* 0x004fe4000786c0ff */
[----:B------:R-:W-:-:S05]  /*2420*/  MOV R188, R208 ;  /* 0x000000d000bc7202 */ /* 0x000fca0000000f00 */
[----:B------:R0:W-:Y:S04]  /*2430*/  STL.S16 [R1+0x8], R188 ;  /* 0x000008bc01007387 */ /* 0x0001e80000100600 */
[----:B------:R2:W-:Y:S02]  /*2440*/  STL.S16 [R1+0xc], R189 ;  /* 0x00000cbd01007387 */ /* 0x0005e40000100600 */
[----:B------:R-:W-:Y:S02]  /*2450*/  @!P3 IADD3 R239, R239, 0x8, RZ ;  /* 0x00000008efefb810 */ /* 0x000fe40007ffe0ff */
[----:B0-----:R-:W-:Y:S01]  /*2460*/  MOV R188, R204 ;  /* 0x000000cc00bc7202 */ /* 0x001fe20000000f00 */
[----:B--2---:R-:W-:-:S03]  /*2470*/  IMAD.MOV.U32 R189, RZ, RZ, R202 ;  /* 0x000000ffffbd7224 */ /* 0x004fc600078e00ca */
[----:B------:R-:W-:Y:S02]  /*2480*/  PRMT R249, R188, 0x7610, R249 ;  /* 0x00007610bcf97816 */ /* 0x000fe400000000f9 */
[----:B------:R-:W-:-:S03]  /*2490*/  PRMT R188, R189, 0x7610, R188 ;  /* 0x00007610bdbc7816 */ /* 0x000fc600000000bc */
[----:B------:R0:W-:Y:S04]  /*24a0*/  STL.S16 [R1+0x24], R249 ;  /* 0x000024f901007387 */ /* 0x0001e80000100600 */
[----:B------:R0:W-:Y:S01]  /*24b0*/  STL.S16 [R1+0x28], R188 ;  /* 0x000028bc01007387 */ /* 0x0001e20000100600 */
[----:B------:R-:W-:Y:S05]  /*24c0*/  BRA.DIV ~URZ, `(.L_x_3762) ;  /* 0x000048527f007947 */ /* 0x000fea000b800000 */
[----:B0-----:R0:W2:Y:S02]  /*24d0*/  SHFL.DOWN PT, R249, R191, 0x10, 0x1f ;  /* 0x0a001f00bff97f89 */ /* 0x0010a400000e0000 */
.L_x_3931:
[----:B------:R-:W-:Y:S05]  /*24e0*/  BRA.DIV ~URZ, `(.L_x_3763) ;  /* 0x000048927f007947 */ /* 0x000fea000b800000 */
[----:B------:R-:W3:Y:S01]  /*24f0*/  SHFL.DOWN PT, R188, R190, 0x10, 0x1f ;  /* 0x0a001f00bebc7f89 */ /* 0x000ee200000e0000 */
[----:B0-2---:R-:W-:Y:S02]  /*2500*/  FADD.FTZ R191, R249, R191 ;  /* 0x000000bff9bf7221 */ /* 0x005fe40000010000 */
        /* <DEDUP_REMOVED lines=15> */
.L_x_3932:
[----:B---3--:R-:W3:Y:S01]  /*2600*/  S2R R188, SR_TID.X ;  /* 0x0000000000bc7919 */ /* 0x008ee20000002100 */
[----:B------:R-:W-:Y:S01]  /*2610*/  ISETP.GE.AND P3, PT, R240, 0x1, PT ;  /* 0x00000001f000780c */ /* 0x000fe20003f66270 */
[----:B0-----:R-:W-:Y:S01]  /*2620*/  FADD.FTZ R189, R189, R190 ;  /* 0x000000bebdbd7221 */ /* 0x001fe20000010000 */
[----:B------:R-:W-:Y:S01]  /*2630*/  WARPSYNC 0xffffffff ;  /* 0xffffffff00007948 */ /* 0x000fe20003800000 */
[----:B---3--:R-:W-:Y:S01]  /*2640*/  SHF.R.U32.HI R250, RZ, 0x5, R188 ;  /* 0x00000005fffa7819 */ /* 0x008fe200000116bc */
[----:B------:R-:W-:-:S03]  /*2650*/  FADD.FTZ R188, R249, R191 ;  /* 0x000000bff9bc7221 */ /* 0x000fc60000010000 */
[----:B--2---:R-:W-:Y:S02]  /*2660*/  @!P0 LOP3.LUT R191, R250, 0x7, RZ, 0xc0, !PT ;  /* 0x00000007fabf8812 */ /* 0x004fe400078ec0ff */
[----:B------:R-:W0:Y:S02]  /*2670*/  S2R R250, SR_TID.X ;  /* 0x0000000000fa7919 */ /* 0x000e240000002100 */
[----:B------:R-:W-:-:S05]  /*2680*/  @!P0 IADD3 R190, R239, R191, RZ ;  /* 0x000000bfefbe8210 */ /* 0x000fca0007ffe0ff */
[----:B------:R2:W-:Y:S02]  /*2690*/  @!P0 STS.64 [R190.X8+0x8000], R188 ;  /* 0x008000bcbe008388 */ /* 0x0005e40000008a00 */
[----:B--2---:R-:W-:Y:S01]  /*26a0*/  @P3 IADD3 R188, R240, -0x1, RZ ;  /* 0xfffffffff0bc3810 */ /* 0x004fe20007ffe0ff */
[----:B------:R-:W-:-:S04]  /*26b0*/  HFMA2.MMA R240, -RZ, RZ, 0, 0 ;  /* 0x00000000fff07435 */ /* 0x000fc800000001ff */
        /* <DEDUP_REMOVED lines=24> */
[----:B------:R-:W-:Y:S01]  /*2840*/  FADD.FTZ R190, R190, R188 ;  /* 0x000000bcbebe7221 */ /* 0x000fe20000010000 */
        /* <DEDUP_REMOVED lines=14> */
[----:B------:R-:W-:Y:S01]  /*2930*/  PRMT R188, RZ, 0x5410, R160 ;  /* 0x00005410ffbc7816 */ /* 0x000fe200000000a0 */
[----:B------:R-:W-:Y:S05]  /*2940*/  BRA `(.L_x_3766) ;  /* 0x000000c000007947 */ /* 0x000fea0003800000 */
.L_x_3765:
[----:B0-----:R-:W0:Y:S01]  /*2950*/  LDC.U8 R189, c[0x0][0x1f0] ;  /* 0x00007c00ffbd7b82 */ /* 0x001e220000000000 */
[----:B------:R-:W-:Y:S02]  /*2960*/  ULDC.64 UR6, c[0x0][0x218] ;  /* 0x0000860000067ab9 */ /* 0x000fe40000000a00 */
[----:B------:R-:W-:-:S04]  /*2970*/  UISETP.NE.U32.AND UP0, UPT, URZ, UR6, UPT ;  /* 0x000000063f00728c */ /* 0x000fc8000bf05070 */
[----:B------:R-:W-:-:S06]  /*2980*/  UISETP.NE.AND.EX UP0, UPT, URZ, UR7, UPT, UP0 ;  /* 0x000000073f00728c */ /* 0x000fcc000bf05300 */
[----:B------:R-:W-:Y:S02]  /*2990*/  PLOP3.LUT P4, PT, PT, PT, UP0, 0x80, 0x0 ;  /* 0x000000000000781c */ /* 0x000fe40003f8f008 */
[----:B0-----:R-:W-:-:S11]  /*29a0*/  ISETP.NE.AND P0, PT, R189, RZ, PT ;  /* 0x000000ffbd00720c */ /* 0x001fd60003f05270 */
[----:B------:R-:W-:Y:S02]  /*29b0*/  @P4 PRMT R189, RZ, 0x5410, R160 ;  /* 0x00005410ffbd4816 */ /* 0x000fe400000000a0 */
[----:B------:R-:W-:-:S05]  /*29c0*/  FSEL R188, R190, RZ, !P0 ;  /* 0x000000ffbebc7208 */ /* 0x000fca0004000000 */
[----:B------:R-:W-:-:S04]  /*29d0*/  FFMA.FTZ R188, R0, R191, R188 ;  /* 0x000000bf00bc7223 */ /* 0x000fc800000100bc */
[----:B------:R-:W-:-:S04]  /*29e0*/  FADD.FTZ R188, R198, -R188 ;  /* 0x800000bcc6bc7221 */ /* 0x000fc80000010000 */
[----:B------:R-:W-:-:S04]  /*29f0*/  FMUL.FTZ R188, R3, R188 ;  /* 0x000000bc03bc7220 */ /* 0x000fc80000410000 */
[----:B------:R-:W-:Y:S02]  /*2a00*/  @P4 FADD.FTZ R188, R188, R189 ;  /* 0x000000bdbcbc4221 */ /* 0x000fe40000010000 */
.L_x_3766:
[----:B------:R-:W-:Y:S05]  /*2a10*/  BSYNC B0 ;  /* 0x0000000000007941 */ /* 0x000fea0003800000 */
.L_x_3764:
[----:B------:R-:W-:Y:S01]  /*2a20*/  ISETP.NE.U32.AND P0, PT, RZ, c[0x0][0x258], PT ;  /* 0x00009600ff007a0c */ /* 0x000fe20003f05070 */
[----:B------:R-:W-:Y:S03]  /*2a30*/  BSSY B0, `(.L_x_3767) ;  /* 0x0000011000007945 */ /* 0x000fe60003800000 */
[----:B------:R-:W-:-:S13]  /*2a40*/  ISETP.NE.AND.EX P0, PT, RZ, c[0x0][0x25c], PT, P0 ;  /* 0x00009700ff007a0c */ /* 0x000fda0003f05300 */
[----:B------:R-:W-:-:S04]  /*2a50*/  @P0 F2FP.BF16.PACK_AB R189, RZ, R188 ;  /* 0x000000bcffbd023e */ /* 0x000fc800000010ff */
[----:B------:R-:W-:Y:S01]  /*2a60*/  @P0 PRMT R180, R189, 0x7610, R180 ;  /* 0x00007610bdb40816 */ /* 0x000fe200000000b4 */
[----:B------:R-:W-:Y:S05]  /*2a70*/  @!P3 BRA `(.L_x_3768) ;  /* 0x000000c00000b947 */ /* 0x000fea0003800000 */
[----:B------:R-:W2:Y:S01]  /*2a80*/  LDL.LU R239, [R1+0x8] ;  /* 0x0000080001ef7983 */ /* 0x000ea20000300800 */
[----:B------:R-:W-:Y:S01]  /*2a90*/  FMUL.FTZ R188, R188, c[0x0][0x1ec] ;  /* 0x00007b00bcbc7a20 */ /* 0x000fe20000410000 */
[----:B--2---:R-:W-:-:S03]  /*2aa0*/  LOP3.LUT P5, RZ, R239, 0xff, RZ, 0xc0, !PT ;  /* 0x000000ffefff7812 */ /* 0x004fc600078ac0ff */
[----:B------:R-:W-:Y:S01]  /*2ab0*/  FMUL.FTZ R239, R188, c[0x0][0x1e8] ;  /* 0x00007a00bcef7a20 */ /* 0x000fe20000410000 */
[----:B------:R-:W-:-:S09]  /*2ac0*/  HFMA2.MMA R188, -RZ, RZ, 0, 0 ;  /* 0x00000000ffbc7435 */ /* 0x000fd200000001ff */
[----:B-----5:R-:W-:-:S05]  /*2ad0*/  @P5 PRMT R189, RZ, 0x5410, R176 ;  /* 0x00005410ffbd5816 */ /* 0x020fca00000000b0 */
[----:B------:R-:W-:-:S04]  /*2ae0*/  @P5 FMUL.FTZ R188, R239, R189 ;  /* 0x000000bdefbc5220 */ /* 0x000fc80000410000 */
[----:B------:R-:W-:Y:S02]  /*2af0*/  FADD.FTZ R20, R20, R188 ;  /* 0x000000bc14147221 */ /* 0x000fe40000010000 */
[----:B------:R-:W-:-:S05]  /*2b00*/  FMUL.FTZ R188, R128, R239 ;  /* 0x000000ef80bc7220 */ /* 0x000fca0000410000 */
[----:B------:R-:W-:-:S04]  /*2b10*/  FSEL R188, R188, RZ, P5 ;  /* 0x000000ffbcbc7208 */ /* 0x000fc80002800000 */
[----:B------:R-:W-:-:S04]  /*2b20*/  F2FP.BF16.PACK_AB R188, RZ, R188 ;  /* 0x000000bcffbc723e */ /* 0x000fc800000010ff */
[----:B------:R-:W-:Y:S02]  /*2b30*/  PRMT R184, R188, 0x7610, R184 ;  /* 0x00007610bcb87816 */ /* 0x000fe400000000b8 */
.L_x_3768:
[----:B------:R-:W-:Y:S05]  /*2b40*/  BSYNC B0 ;  /* 0x0000000000007941 */ /* 0x000fea0003800000 */
.L_x_3767:
[----:B------:R-:W-:Y:S01]  /*2b50*/  BSSY B0, `(.L_x_3769) ;  /* 0x000000e000007945 */ /* 0x000fe20003800000 */
[----:B------:R-:W-:Y:S05]  /*2b60*/  @P2 BRA `(.L_x_3770) ;  /* 0x0000004000002947 */ /* 0x000fea0003800000 */
[----:B------:R-:W-:Y:S01]  /*2b70*/  MOV R188, RZ ;  /* 0x000000ff00bc7202 */ /* 0x000fe20000000f00 */
[----:B------:R-:W-:Y:S05]  /*2b80*/  @!P4 BRA `(.L_x_3771) ;  /* 0x000000a00000c947 */ /* 0x000fea0003800000 */
[----:B------:R-:W-:Y:S01]  /*2b90*/  PRMT R188, RZ, 0x7610, R160 ;  /* 0x00007610ffbc7816 */ /* 0x000fe200000000a0 */
[----:B------:R-:W-:Y:S05]  /*2ba0*/  BRA `(.L_x_3771) ;  /* 0x0000008000007947 */ /* 0x000fea0003800000 */
.L_x_3770:
[----:B------:R-:W0:Y:S02]  /*2bb0*/  LDC.U8 R189, c[0x0][0x1f0] ;  /* 0x00007c00ffbd7b82 */ /* 0x000e240000000000 */
[----:B0-----:R-:W-:Y:S02]  /*2bc0*/  ISETP.NE.AND P5, PT, R189, RZ, PT ;  /* 0x000000ffbd00720c */ /* 0x001fe40003fa5270 */
[----:B------:R-:W-:Y:S02]  /*2bd0*/  @P4 PRMT R189, RZ, 0x7610, R160 ;  /* 0x00007610ffbd4816 */ /* 0x000fe400000000a0 */
[----:B------:R-:W-:-:S05]  /*2be0*/  FSEL R188, R190, RZ, !P5 ;  /* 0x000000ffbebc7208 */ /* 0x000fca0006800000 */
[----:B------:R-:W-:-:S04]  /*2bf0*/  FFMA.FTZ R188, R251, R191, R188 ;  /* 0x000000bffbbc7223 */ /* 0x000fc800000100bc */
[----:B------:R-:W-:-:S04]  /*2c00*/  FADD.FTZ R188, R248, -R188 ;  /* 0x800000bcf8bc7221 */ /* 0x000fc80000010000 */
[----:B------:R-:W-:-:S04]  /*2c10*/  FMUL.FTZ R188, R3, R188 ;  /* 0x000000bc03bc7220 */ /* 0x000fc80000410000 */
[----:B------:R-:W-:Y:S02]  /*2c20*/  @P4 FADD.FTZ R188, R188, R189 ;  /* 0x000000bdbcbc4221 */ /* 0x000fe40000010000 */
.L_x_3771:
[----:B------:R-:W-:Y:S05]  /*2c30*/  BSYNC B0 ;  /* 0x0000000000007941 */ /* 0x000fea0003800000 */
.L_x_3769:
[----:B------:R-:W-:Y:S01]  /*2c40*/  @P0 F2FP.BF16.PACK_AB R189, RZ, R188 ;  /* 0x000000bcffbd023e */ /* 0x000fe200000010ff */
[----:B------:R-:W-:Y:S03]  /*2c50*/  BSSY B0, `(.L_x_3772) ;  /* 0x000000e000007945 */ /* 0x000fe60003800000 */
[----:B------:R-:W-:Y:S01]  /*2c60*/  @P0 PRMT R180, R180, 0x5410, R189 ;  /* 0x00005410b4b40816 */ /* 0x000fe200000000bd */
[----:B------:R-:W-:Y:S05]  /*2c70*/  @!P3 BRA `(.L_x_3773) ;  /* 0x000000b00000b947 */ /* 0x000fea0003800000 */
[----:B------:R-:W-:Y:S01]  /*2c80*/  LOP3.LUT P5, RZ, R208, 0xff00, RZ, 0xc0, !PT ;  /* 0x0000ff00d0ff7812 */ /* 0x000fe200078ac0ff */
[----:B------:R-:W-:-:S04]  /*2c90*/  FMUL.FTZ R188, R188, c[0x0][0x1ec] ;  /* 0x00007b00bcbc7a20 */ /* 0x000fc80000410000 */
[----:B------:R-:W-:Y:S02]  /*2ca0*/  FMUL.FTZ R239, R188, c[0x0][0x1e8] ;  /* 0x00007a00bcef7a20 */ /* 0x000fe40000410000 */
[----:B------:R-:W-:-:S06]  /*2cb0*/  IMAD.MOV.U32 R188, RZ, RZ, RZ ;  /* 0x000000ffffbc7224 */ /* 0x000fcc00078e00ff */
[----:B-----5:R-:W-:-:S05]  /*2cc0*/  @P5 PRMT R189, RZ, 0x7610, R176 ;  /* 0x00007610ffbd5816 */ /* 0x020fca00000000b0 */
[----:B------:R-:W-:-:S04]  /*2cd0*/  @P5 FMUL.FTZ R188, R239, R189 ;  /* 0x000000bdefbc5220 */ /* 0x000fc80000410000 */
[----:B------:R-:W-:Y:S02]  /*2ce0*/  FADD.FTZ R21, R21, R188 ;  /* 0x000000bc15157221 */ /* 0x000fe40000010000 */
[----:B------:R-:W-:-:S05]  /*2cf0*/  FMUL.FTZ R188, R129, R239 ;  /* 0x000000ef81bc7220 */ /* 0x000fca0000410000 */
[----:B------:R-:W-:-:S04]  /*2d00*/  FSEL R188, R188, RZ, P5 ;  /* 0x000000ffbcbc7208 */ /* 0x000fc80002800000 */
[----:B------:R-:W-:-:S04]  /*2d10*/  F2FP.BF16.PACK_AB R188, RZ, R188 ;  /* 0x000000bcffbc723e */ /* 0x000fc800000010ff */
[----:B------:R-:W-:Y:S02]  /*2d20*/  PRMT R184, R184, 0x5410, R188 ;  /* 0x00005410b8b87816 */ /* 0x000fe400000000bc */
.L_x_3773:
[----:B------:R-:W-:Y:S05]  /*2d30*/  BSYNC B0 ;  /* 0x0000000000007941 */ /* 0x000fea0003800000 */
.L_x_3772:
[----:B------:R-:W-:Y:S01]  /*2d40*/  BSSY B0, `(.L_x_3774) ;  /* 0x000000e000007945 */ /* 0x000fe20003800000 */
[----:B------:R-:W-:Y:S05]  /*2d50*/  @P2 BRA `(.L_x_3775) ;  /* 0x0000004000002947 */ /* 0x000fea0003800000 */
[----:B------:R-:W-:Y:S01]  /*2d60*/  HFMA2.MMA R188, -RZ, RZ, 0, 0 ;  /* 0x00000000ffbc7435 */ /* 0x000fe200000001ff */
[----:B------:R-:W-:Y:S05]  /*2d70*/  @!P4 BRA `(.L_x_3776) ;  /* 0x000000a00000c947 */ /* 0x000fea0003800000 */
[----:B------:R-:W-:Y:S01]  /*2d80*/  PRMT R188, RZ, 0x5410, R161 ;  /* 0x00005410ffbc7816 */ /* 0x000fe200000000a1 */
[----:B------:R-:W-:Y:S05]  /*2d90*/  BRA `(.L_x_3776) ;  /* 0x0000008000007947 */ /* 0x000fea0003800000 */
.L_x_3775:
        /* <DEDUP_REMOVED lines=8> */
.L_x_3776:
[----:B------:R-:W-:Y:S05]  /*2e20*/  BSYNC B0 ;  /* 0x0000000000007941 */ /* 0x000fea0003800000 */
.L_x_3774:
[----:B------:R-:W-:Y:S01]  /*2e30*/  @P0 F2FP.BF16.PACK_AB R189, RZ, R188 ;  /* 0x000000bcffbd023e */ /* 0x000fe200000010ff */
[----:B------:R-:W-:Y:S03]  /*2e40*/  BSSY B0, `(.L_x_3777) ;  /* 0x000000e000007945 */ /* 0x000fe60003800000 */
[----:B------:R-:W-:Y:S01]  /*2e50*/  @P0 PRMT R181, R189, 0x7610, R181 ;  /* 0x00007610bdb50816 */ /* 0x000fe200000000b5 */
[----:B------:R-:W-:Y:S05]  /*2e60*/  @!P3 BRA `(.L_x_3778) ;  /* 0x000000b00000b947 */ /* 0x000fea0003800000 */
[----:B------:R-:W-:Y:S01]  /*2e70*/  LOP3.LUT P5, RZ, R208, 0xff0000, RZ, 0xc0, !PT ;  /* 0x00ff0000d0ff7812 */ /* 0x000fe200078ac0ff */
[----:B------:R-:W-:-:S04]  /*2e80*/  FMUL.FTZ R188, R188, c[0x0][0x1ec] ;  /* 0x00007b00bcbc7a20 */ /* 0x000fc80000410000 */
[----:B------:R-:W-:Y:S01]  /*2e90*/  FMUL.FTZ R239, R188, c[0x0][0x1e8] ;  /* 0x00007a00bcef7a20 */ /* 0x000fe20000410000 */
[----:B------:R-:W-:-:S07]  /*2ea0*/  HFMA2.MMA R188, -RZ, RZ, 0, 0 ;  /* 0x00000000ffbc7435 */ /* 0x000fce00000001ff */
[----:B-----5:R-:W-:-:S05]  /*2eb0*/  @P5 PRMT R189, RZ, 0x5410, R177 ;  /* 0x00005410ffbd5816 */ /* 0x020fca00000000b1 */
[----:B------:R-:W-:-:S04]  /*2ec0*/  @P5 FMUL.FTZ R188, R239, R189 ;  /* 0x000000bdefbc5220 */ /* 0x000fc80000410000 */
[----:B------:R-:W-:Y:S02]  /*2ed0*/  FADD.FTZ R22, R22, R188 ;  /* 0x000000bc16167221 */ /* 0x000fe40000010000 */
[----:B------:R-:W-:-:S05]  /*2ee0*/  FMUL.FTZ R188, R130, R239 ;  /* 0x000000ef82bc7220 */ /* 0x000fca0000410000 */
[----:B------:R-:W-:-:S04]  /*2ef0*/  FSEL R188, R188, RZ, P5 ;  /* 0x000000ffbcbc7208 */ /* 0x000fc80002800000 */
[----:B------:R-:W-:-:S04]  /*2f00*/  F2FP.BF16.PACK_AB R188, RZ, R188 ;  /* 0x000000bcffbc723e */ /* 0x000fc800000010ff */
[----:B------:R-:W-:Y:S02]  /*2f10*/  PRMT R185, R188, 0x7610, R185 ;  /* 0x00007610bcb97816 */ /* 0x000fe400000000b9 */
.L_x_3778:
[----:B------:R-:W-:Y:S05]  /*2f20*/  BSYNC B0 ;  /* 0x0000000000007941 */ /* 0x000fea0003800000 */
.L_x_3777:
[----:B------:R-:W-:Y:S01]  /*2f30*/  BSSY B0, `(.L_x_3779) ;  /* 0x000000e000007945 */ /* 0x000fe20003800000 */
[----:B------:R-:W-:Y:S05]  /*2f40*/  @P2 BRA `(.L_x_3780) ;  /* 0x0000004000002947 */ /* 0x000fea0003800000 */
[----:B------:R-:W-:Y:S01]  /*2f50*/  MOV R188, RZ ;  /* 0x000000ff00bc7202 */ /* 0x000fe20000000f00 */
[----:B------:R-:W-:Y:S05]  /*2f60*/  @!P4 BRA `(.L_x_3781) ;  /* 0x000000a00000c947 */ /* 0x000fea0003800000 */
[----:B------:R-:W-:Y:S01]  /*2f70*/  PRMT R188, RZ, 0x7610, R161 ;  /* 0x00007610ffbc7816 */ /* 0x000fe200000000a1 */
[----:B------:R-:W-:Y:S05]  /*2f80*/  BRA `(.L_x_3781) ;  /* 0x0000008000007947 */ /* 0x000fea0003800000 */
.L_x_3780:
        /* <DEDUP_REMOVED lines=8> */
.L_x_3781:
[----:B------:R-:W-:Y:S05]  /*3010*/  BSYNC B0 ;  /* 0x0000000000007941 */ /* 0x000fea0003800000 */
.L_x_3779:
        /* <DEDUP_REMOVED lines=15> */
.L_x_3783:
[----:B------:R-:W-:Y:S05]  /*3110*/  BSYNC B0 ;  /* 0x0000000000007941 */ /* 0x000fea0003800000 */
.L_x_3782:
[----:B------:R-:W-:Y:S01]  /*3120*/  BSSY B0, `(.L_x_3784) ;  /* 0x000000e000007945 */ /* 0x000fe20003800000 */
[----:B------:R-:W-:Y:S05]  /*3130*/  @P2 BRA `(.L_x_3785) ;  /* 0x0000004000002947 */ /* 0x000fea0003800000 */
[----:B------:R-:W-:Y:S01]  /*3140*/  MOV R188, RZ ;  /* 0x000000ff00bc7202 */ /* 0x000fe20000000f00 */
[----:B------:R-:W-:Y:S05]  /*3150*/  @!P4 BRA `(.L_x_3786) ;  /* 0x000000a00000c947 */ /* 0x000fea0003800000 */
[----:B------:R-:W-:Y:S01]  /*3160*/  PRMT R188, RZ, 0x5410, R162 ;  /* 0x00005410ffbc7816 */ /* 0x000fe200000000a2 */
[----:B------:R-:W-:Y:S05]  /*3170*/  BRA `(.L_x_3786) ;  /* 0x0000008000007947 */ /* 0x000fea0003800000 */
.L_x_3785:
        /* <DEDUP_REMOVED lines=8> */
.L_x_3786:
[----:B------:R-:W-:Y:S05]  /*3200*/  BSYNC B0 ;  /* 0x0000000000007941 */ /* 0x000fea0003800000 */
.L_x_3784:
        /* <DEDUP_REMOVED lines=15> */
.L_x_3788:
[----:B------:R-:W-:Y:S05]  /*3300*/  BSYNC B0 ;  /* 0x0000000000007941 */ /* 0x000fea0003800000 */
.L_x_3787:
[----:B------:R-:W-:Y:S01]  /*3310*/  BSSY B0, `(.L_x_3789) ;  /* 0x000000e000007945 */ /* 0x000fe20003800000 */
[----:B------:R-:W-:Y:S05]  /*3320*/  @P2 BRA `(.L_x_3790) ;  /* 0x0000004000002947 */ /* 0x000fea0003800000 */
[----:B------:R-:W-:Y:S01]  /*3330*/  IMAD.MOV.U32 R188, RZ, RZ, RZ ;  /* 0x000000ffffbc7224 */ /* 0x000fe200078e00ff */
[----:B------:R-:W-:Y:S05]  /*3340*/  @!P4 BRA `(.L_x_3791) ;  /* 0x000000a00000c947 */ /* 0x000fea0003800000 */
[----:B------:R-:W-:Y:S01]  /*3350*/  PRMT R188, RZ, 0x7610, R162 ;  /* 0x00007610ffbc7816 */ /* 0x000fe200000000a2 */
[----:B------:R-:W-:Y:S05]  /*3360*/  BRA `(.L_x_3791) ;  /* 0x0000008000007947 */ /* 0x000fea0003800000 */
.L_x_3790:
        /* <DEDUP_REMOVED lines=8> */
.L_x_3791:
[----:B------:R-:W-:Y:S05]  /*33f0*/  BSYNC B0 ;  /* 0x0000000000007941 */ /* 0x000fea0003800000 */
.L_x_3789:
        /* <DEDUP_REMOVED lines=15> */
.L_x_3793:
[----:B------:R-:W-:Y:S05]  /*34f0*/  BSYNC B0 ;  /* 0x0000000000007941 */ /* 0x000fea0003800000 */
.L_x_3792:
[----:B------:R-:W-:Y:S01]  /*3500*/  BSSY B0, `(.L_x_3794) ;  /* 0x000000e000007945 */ /* 0x000fe20003800000 */
[----:B------:R-:W-:Y:S05]  /*3510*/  @P2 BRA `(.L_x_3795) ;  /* 0x0000004000002947 */ /* 0x000fea0003800000 */
[----:B------:R-:W-:Y:S01]  /*3520*/  MOV R188, RZ ;  /* 0x000000ff00bc7202 */ /* 0x000fe20000000f00 */
[----:B------:R-:W-:Y:S05]  /*3530*/  @!P4 BRA `(.L_x_3796) ;  /* 0x000000a00000c947 */ /* 0x000fea0003800000 */
[----:B------:R-:W-:Y:S01]  /*3540*/  PRMT R188, RZ, 0x5410, R163 ;  /* 0x00005410ffbc7816 */ /* 0x000fe200000000a3 */
[----:B------:R-:W-:Y:S05]  /*3550*/  BRA `(.L_x_3796) ;  /* 0x0000008000007947 */ /* 0x000fea0003800000 */
.L_x_3795:
        /* <DEDUP_REMOVED lines=8> */
.L_x_3796:
[----:B------:R-:W-:Y:S05]  /*35e0*/  BSYNC B0 ;  /* 0x0000000000007941 */ /* 0x000fea0003800000 */
.L_x_3794:
        /* <DEDUP_REMOVED lines=15> */
.L_x_3798:
[----:B------:R-:W-:Y:S05]  /*36e0*/  BSYNC B0 ;  /* 0x0000000000007941 */ /* 0x000fea0003800000 */
.L_x_3797:
[----:B------:R-:W-:Y:S01]  /*36f0*/  BSSY B0, `(.L_x_3799) ;  /* 0x000000e000007945 */ /* 0x000fe20003800000 */
[----:B------:R-:W-:Y:S05]  /*3700*/  @P2 BRA `(.L_x_3800) ;  /* 0x0000004000002947 */ /* 0x000fea0003800000 */
[----:B------:R-:W-:Y:S01]  /*3710*/  MOV R188, RZ ;  /* 0x000000ff00bc7202 */ /* 0x000fe20000000f00 */
[----:B------:R-:W-:Y:S05]  /*3720*/  @!P4 BRA `(.L_x_3801) ;  /* 0x000000a00000c947 */ /* 0x000fea0003800000 */
[----:B------:R-:W-:Y:S01]  /*3730*/  PRMT R188, RZ, 0x7610, R163 ;  /* 0x00007610ffbc7816 */ /* 0x000fe200000000a3 */
[----:B------:R-:W-:Y:S05]  /*3740*/  BRA `(.L_x_3801) ;  /* 0x0000008000007947 */ /* 0x000fea0003800000 */
.L_x_3800:
        /* <DEDUP_REMOVED lines=8> */
.L_x_3801:
[----:B------:R-:W-:Y:S05]  /*37d0*/  BSYNC B0 ;  /* 0x0000000000007941 */ /* 0x000fea0003800000 */
.L_x_3799:
        /* <DEDUP_REMOVED lines=15> */
.L_x_3803:
[----:B------:R-:W-:Y:S05]  /*38d0*/  BSYNC B0 ;  /* 0x0000000000007941 */ /* 0x000fea0003800000 */
.L_x_3802:
[----:B------:R-:W-:Y:S01]  /*38e0*/  @P0 MOV R188, 0x10 ;  /* 0x0000001000bc0802 */ /* 0x000fe20000000f00 */
[----:B------:R-:W-:Y:S04]  /*38f0*/  BSSY B0, `(.L_x_3804) ;  /* 0x000000b000007945 */ /* 0x000fe80003800000 */
[----:B------:R-:W-:-:S04]  /*3900*/  @P0 IMAD.WIDE.U32 R188, R2, R188, c[0x0][0x258] ;  /* 0x0000960002bc0625 */ /* 0x000fc800078e00bc */
[----:B------:R-:W-:Y:S01]  /*3910*/  @P3 IMAD.MOV.U32 R2, RZ, RZ, 0x10 ;  /* 0x00000010ff023424 */ /* 0x000fe200078e00ff */
[----:B------:R0:W-:Y:S03]  /*3920*/  @P0 STG.E.128 [R188.64], R180 ;  /* 0x000000b4bc000986 */ /* 0x0001e6000c101d04 */
[----:B0-----:R-:W-:-:S05]  /*3930*/  @P3 IMAD.WIDE.U32 R188, R240, R2, c[0x0][0x248] ;  /* 0x00009200f0bc3625 */ /* 0x001fca00078e0002 */
[----:B------:R0:W-:Y:S01]  /*3940*/  @P3 STG.E.128 [R188.64], R184 ;  /* 0x000000b8bc003986 */ /* 0x0001e2000c101d04 */
[----:B------:R-:W-:Y:S05]  /*3950*/  @!P3 BRA `(.L_x_3805) ;  /* 0x000000400000b947 */ /* 0x000fea0003800000 */
[----:B-----5:R-:W-:Y:S01]  /*3960*/  HFMA2.MMA R176, -RZ, RZ, 0, 9.5367431640625e-07 ;  /* 0x00000010ffb07435 */ /* 0x020fe200000001ff */
[----:B------:R-:W-:-:S09]  /*3970*/  IADD3 R2, R240, 0x100, RZ ;  /* 0x00000100f0027810 */ /* 0x000fd20007ffe0ff */
[----:B------:R-:W-:-:S06]  /*3980*/  IMAD.WIDE.U32 R176, R2, R176, c[0x0][0x170] ;  /* 0x00005c0002b07625 */ /* 0x000fcc00078e00b0 */
[----:B------:R-:W5:Y:S02]  /*3990*/  LDG.E.128 R176, [R176.64] ;  /* 0x00000004b0b07981 */ /* 0x000f64000c1e1d00 */
.L_x_3805:
[----:B------:R-:W-:Y:S05]  /*39a0*/  BSYNC B0 ;  /* 0x0000000000007941 */ /* 0x000fea0003800000 */
.L_x_3804:
[----:B------:R-:W-:Y:S01]  /*39b0*/  BSSY B0, `(.L_x_3806) ;  /* 0x000000e000007945 */ /* 0x000fe20003800000 */
[----:B------:R-:W-:Y:S05]  /*39c0*/  @P2 BRA `(.L_x_3807) ;  /* 0x0000004000002947 */ /* 0x000fea0003800000 */
[----:B0-----:R-:W-:Y:S01]  /*39d0*/  MOV R188, RZ ;  /* 0x000000ff00bc7202 */ /* 0x001fe20000000f00 */
[----:B------:R-:W-:Y:S05]  /*39e0*/  @!P4 BRA `(.L_x_3808) ;  /* 0x000000a00000c947 */ /* 0x000fea0003800000 */
[----:B------:R-:W-:Y:S01]  /*39f0*/  PRMT R188, RZ, 0x5410, R164 ;  /* 0x00005410ffbc7816 */ /* 0x000fe200000000a4 */
[----:B------:R-:W-:Y:S05]  /*3a00*/  BRA `(.L_x_3808) ;  /* 0x0000008000007947 */ /* 0x000fea0003800000 */
.L_x_3807:
[----:B------:R-:W2:Y:S02]  /*3a10*/  LDC.U8 R2, c[0x0][0x1f0] ;  /* 0x00007c00ff027b82 */ /* 0x000ea40000000000 */
[----:B--2---:R-:W-:-:S04]  /*3a20*/  ISETP.NE.AND P5, PT, R2, RZ, PT ;  /* 0x000000ff0200720c */ /* 0x004fc80003fa5270 */
[----:B------:R-:W-:-:S05]  /*3a30*/  FSEL R2, R190, RZ, !P5 ;  /* 0x000000ffbe027208 */ /* 0x000fca0006800000 */
[----:B------:R-:W-:-:S04]  /*3a40*/  FFMA.FTZ R2, R233, R191, R2 ;  /* 0x000000bfe9027223 */ /* 0x000fc80000010002 */
[----:B------:R-:W-:-:S04]  /*3a50*/  FADD.FTZ R2, R232, -R2 ;  /* 0x80000002e8027221 */ /* 0x000fc80000010000 */
[----:B0-----:R-:W-:Y:S01]  /*3a60*/  FMUL.FTZ R188, R3, R2 ;  /* 0x0000000203bc7220 */ /* 0x001fe20000410000 */
[----:B------:R-:W-:-:S05]  /*3a70*/  @P4 PRMT R2, RZ, 0x5410, R164 ;  /* 0x00005410ff024816 */ /* 0x000fca00000000a4 */
[----:B------:R-:W-:Y:S02]  /*3a80*/  @P4 FADD.FTZ R188, R188, R2 ;  /* 0x00000002bcbc4221 */ /* 0x000fe40000010000 */
.L_x_3808:
[----:B------:R-:W-:Y:S05]  /*3a90*/  BSYNC B0 ;  /* 0x0000000000007941 */ /* 0x000fea0003800000 */
.L_x_3806:
[----:B------:R-:W-:Y:S01]  /*3aa0*/  @P0 F2FP.BF16.PACK_AB R2, RZ, R188 ;  /* 0x000000bcff02023e */ /* 0x000fe200000010ff */
[----:B------:R-:W-:Y:S03]  /*3ab0*/  BSSY B0, `(.L_x_3809) ;  /* 0x000000f000007945 */ /* 0x000fe60003800000 */
        /* <DEDUP_REMOVED lines=14> */
.L_x_3810:
[----:B------:R-:W-:Y:S05]  /*3ba0*/  BSYNC B0 ;  /* 0x0000000000007941 */ /* 0x000fea0003800000 */
.L_x_3809:
[----:B------:R-:W-:Y:S01]  /*3bb0*/  BSSY B0, `(.L_x_3811) ;  /* 0x000000e000007945 */ /* 0x000fe20003800000 */
[----:B------:R-:W-:Y:S05]  /*3bc0*/  @P2 BRA `(.L_x_3812) ;  /* 0x0000004000002947 */ /* 0x000fea0003800000 */
[----:B------:R-:W-:Y:S01]  /*3bd0*/  MOV R188, RZ ;  /* 0x000000ff00bc7202 */ /* 0x000fe20000000f00 */
[----:B------:R-:W-:Y:S05]  /*3be0*/  @!P4 BRA `(.L_x_3813) ;  /* 0x000000a00000c947 */ /* 0x000fea0003800000 */
[----:B------:R-:W-:Y:S01]  /*3bf0*/  PRMT R188, RZ, 0x7610, R164 ;  /* 0x00007610ffbc7816 */ /* 0x000fe200000000a4 */
[----:B------:R-:W-:Y:S05]  /*3c00*/  BRA `(.L_x_3813) ;  /* 0x0000008000007947 */ /* 0x000fea0003800000 */
.L_x_3812:
[----:B------:R-:W0:Y:S02]  /*3c10*/  LDC.U8 R2, c[0x0][0x1f0] ;  /* 0x00007c00ff027b82 */ /* 0x000e240000000000 */
[----:B0-----:R-:W-:-:S04]  /*3c20*/  ISETP.NE.AND P5, PT, R2, RZ, PT ;  /* 0x000000ff0200720c */ /* 0x001fc80003fa5270 */
[----:B------:R-:W-:-:S05]  /*3c30*/  FSEL R2, R190, RZ, !P5 ;  /* 0x000000ffbe027208 */ /* 0x000fca0006800000 */
[----:B------:R-:W-:-:S04]  /*3c40*/  FFMA.FTZ R2, R231, R191, R2 ;  /* 0x000000bfe7027223 */ /* 0x000fc80000010002 */
[----:B------:R-:W-:-:S04]  /*3c50*/  FADD.FTZ R2, R230, -R2 ;  /* 0x80000002e6027221 */ /* 0x000fc80000010000 */
[----:B------:R-:W-:Y:S01]  /*3c60*/  FMUL.FTZ R188, R3, R2 ;  /* 0x0000000203bc7220 */ /* 0x000fe20000410000 */
[----:B------:R-:W-:-:S05]  /*3c70*/  @P4 PRMT R2, RZ, 0x7610, R164 ;  /* 0x00007610ff024816 */ /* 0x000fca00000000a4 */
[----:B------:R-:W-:Y:S02]  /*3c80*/  @P4 FADD.FTZ R188, R188, R2 ;  /* 0x00000002bcbc4221 */ /* 0x000fe40000010000 */
.L_x_3813:
[----:B------:R-:W-:Y:S05]  /*3c90*/  BSYNC B0 ;  /* 0x0000000000007941 */ /* 0x000fea0003800000 */
.L_x_3811:
        /* <DEDUP_REMOVED lines=15> */
.L_x_3815:
[----:B------:R-:W-:Y:S05]  /*3d90*/  BSYNC B0 ;  /* 0x0000000000007941 */ /* 0x000fea0003800000 */
.L_x_3814:
[----:B------:R-:W-:Y:S01]  /*3da0*/  BSSY B0, `(.L_x_3816) ;  /* 0x000000e000007945 */ /* 0x000fe20003800000 */
[----:B------:R-:W-:Y:S05]  /*3db0*/  @P2 BRA `(.L_x_3817) ;  /* 0x0000004000002947 */ /* 0x000fea0003800000 */
[----:B------:R-:W-:Y:S01]  /*3dc0*/  MOV R188, RZ ;  /* 0x000000ff00bc7202 */ /* 0x000fe20000000f00 */
[----:B------:R-:W-:Y:S05]  /*3dd0*/  @!P4 BRA `(.L_x_3818) ;  /* 0x000000a00000c947 */ /* 0x000fea0003800000 */
[----:B------:R-:W-:Y:S01]  /*3de0*/  PRMT R188, RZ, 0x5410, R165 ;  /* 0x00005410ffbc7816 */ /* 0x000fe200000000a5 */
[----:B------:R-:W-:Y:S05]  /*3df0*/  BRA `(.L_x_3818) ;  /* 0x0000008000007947 */ /* 0x000fea0003800000 */
.L_x_3817:
        /* <DEDUP_REMOVED lines=8> */
.L_x_3818:
[----:B------:R-:W-:Y:S05]  /*3e80*/  BSYNC B0 ;  /* 0x0000000000007941 */ /* 0x000fea0003800000 */
.L_x_3816:
        /* <DEDUP_REMOVED lines=15> */
.L_x_3820:
[----:B------:R-:W-:Y:S05]  /*3f80*/  BSYNC B0 ;  /* 0x0000000000007941 */ /* 0x000fea0003800000 */
.L_x_3819:
[----:B------:R-:W-:Y:S01]  /*3f90*/  BSSY B0, `(.L_x_3821) ;  /* 0x000000e000007945 */ /* 0x000fe20003800000 */
[----:B------:R-:W-:Y:S05]  /*3fa0*/  @P2 BRA `(.L_x_3822) ;  /* 0x0000004000002947 */ /* 0x000fea0003800000 */
[----:B------:R-:W-:Y:S01]  /*3fb0*/  HFMA2.MMA R188, -RZ, RZ, 0, 0 ;  /* 0x00000000ffbc7435 */ /* 0x000fe200000001ff */
[----:B------:R-:W-:Y:S05]  /*3fc0*/  @!P4 BRA `(.L_x_3823) ;  /* 0x000000a00000c947 */ /* 0x000fea0003800000 */
[----:B------:R-:W-:Y:S01]  /*3fd0*/  PRMT R188, RZ, 0x7610, R165 ;  /* 0x00007610ffbc7816 */ /* 0x000fe200000000a5 */
[----:B------:R-:W-:Y:S05]  /*3fe0*/  BRA `(.L_x_3823) ;  /* 0x0000008000007947 */ /* 0x000fea0003800000 */
.L_x_3822:
        /* <DEDUP_REMOVED lines=8> */
.L_x_3823:
[----:B------:R-:W-:Y:S05]  /*4070*/  BSYNC B0 ;  /* 0x0000000000007941 */ /* 0x000fea0003800000 */
.L_x_3821:
        /* <DEDUP_REMOVED lines=15> */
.L_x_3825:
[----:B------:R-:W-:Y:S05]  /*4170*/  BSYNC B0 ;  /* 0x0000000000007941 */ /* 0x000fea0003800000 */
.L_x_3824:
[----:B------:R-:W-:Y:S01]  /*4180*/  BSSY B0, `(.L_x_3826) ;  /* 0x000000e000007945 */ /* 0x000fe20003800000 */
[----:B------:R-:W-:Y:S05]  /*4190*/  @P2 BRA `(.L_x_3827) ;  /* 0x0000004000002947 */ /* 0x000fea0003800000 */
[----:B------:R-:W-:Y:S01]  /*41a0*/  MOV R188, RZ ;  /* 0x000000ff00bc7202 */ /* 0x000fe20000000f00 */
[----:B------:R-:W-:Y:S05]  /*41b0*/  @!P4 BRA `(.L_x_3828) ;  /* 0x000000a00000c947 */ /* 0x000fea0003800000 */
[----:B------:R-:W-:Y:S01]  /*41c0*/  PRMT R188, RZ, 0x5410, R166 ;  /* 0x00005410ffbc7816 */ /* 0x000fe200000000a6 */
[----:B------:R-:W-:Y:S05]  /*41d0*/  BRA `(.L_x_3828) ;  /* 0x0000008000007947 */ /* 0x000fea0003800000 */
.L_x_3827:
        /* <DEDUP_REMOVED lines=8> */
.L_x_3828:
[----:B------:R-:W-:Y:S05]  /*4260*/  BSYNC B0 ;  /* 0x0000000000007941 */ /* 0x000fea0003800000 */
.L_x_3826:
        /* <DEDUP_REMOVED lines=15> */
.L_x_3830:
[----:B------:R-:W-:Y:S05]  /*4360*/  BSYNC B0 ;  /* 0x0000000000007941 */ /* 0x000fea0003800000 */
.L_x_3829:
[----:B------:R-:W-:Y:S01]  /*4370*/  BSSY B0, `(.L_x_3831) ;  /* 0x000000e000007945 */ /* 0x000fe20003800000 */
[----:B------:R-:W-:Y:S05]  /*4380*/  @P2 BRA `(.L_x_3832) ;  /* 0x0000004000002947 */ /* 0x000fea0003800000 */
[----:B------:R-:W-:Y:S01]  /*4390*/  MOV R188, RZ ;  /* 0x000000ff00bc7202 */ /* 0x000fe20000000f00 */
[----:B------:R-:W-:Y:S05]  /*43a0*/  @!P4 BRA `(.L_x_3833) ;  /* 0x000000a00000c947 */ /* 0x000fea0003800000 */
[----:B------:R-:W-:Y:S01]  /*43b0*/  PRMT R188, RZ, 0x7610, R166 ;  /* 0x00007610ffbc7816 */ /* 0x000fe200000000a6 */
[----:B------:R-:W-:Y:S05]  /*43c0*/  BRA `(.L_x_3833) ;  /* 0x0000008000007947 */ /* 0x000fea0003800000 */
.L_x_3832:
        /* <DEDUP_REMOVED lines=8> */
.L_x_3833:
[----:B------:R-:W-:Y:S05]  /*4450*/  BSYNC B0 ;  /* 0x0000000000007941 */ /* 0x000fea0003800000 */
.L_x_3831:
        /* <DEDUP_REMOVED lines=15> */
.L_x_3835:
[----:B------:R-:W-:Y:S05]  /*4550*/  BSYNC B0 ;  /* 0x0000000000007941 */ /* 0x000fea0003800000 */
.L_x_3834:
[----:B------:R-:W-:Y:S01]  /*4560*/  BSSY B0, `(.L_x_3836) ;  /* 0x000000e000007945 */ /* 0x000fe20003800000 */
[----:B------:R-:W-:Y:S05]  /*4570*/  @P2 BRA `(.L_x_3837) ;  /* 0x0000004000002947 */ /* 0x000fea0003800000 */
[----:B------:R-:W-:Y:S01]  /*4580*/  IMAD.MOV.U32 R188, RZ, RZ, RZ ;  /* 0x000000ffffbc7224 */ /* 0x000fe200078e00ff */
[----:B------:R-:W-:Y:S05]  /*4590*/  @!P4 BRA `(.L_x_3838) ;  /* 0x000000a00000c947 */ /* 0x000fea0003800000 */
[----:B------:R-:W-:Y:S01]  /*45a0*/  PRMT R188, RZ, 0x5410, R167 ;  /* 0x00005410ffbc7816 */ /* 0x000fe200000000a7 */
[----:B------:R-:W-:Y:S05]  /*45b0*/  BRA `(.L_x_3838) ;  /* 0x0000008000007947 */ /* 0x000fea0003800000 */
.L_x_3837:
        /* <DEDUP_REMOVED lines=8> */
.L_x_3838:
[----:B------:R-:W-:Y:S05]  /*4640*/  BSYNC B0 ;  /* 0x0000000000007941 */ /* 0x000fea0003800000 */
.L_x_3836:
        /* <DEDUP_REMOVED lines=15> */
.L_x_3840:
[----:B------:R-:W-:Y:S05]  /*4740*/  BSYNC B0 ;  /* 0x0000000000007941 */ /* 0x000fea0003800000 */
.L_x_3839:
[----:B------:R-:W-:Y:S01]  /*4750*/  BSSY B0, `(.L_x_3841) ;  /* 0x000000e000007945 */ /* 0x000fe20003800000 */
[----:B------:R-:W-:Y:S05]  /*4760*/  @P2 BRA `(.L_x_3842) ;  /* 0x0000004000002947 */ /* 0x000fea0003800000 */
[----:B------:R-:W-:Y:S01]  /*4770*/  MOV R188, RZ ;  /* 0x000000ff00bc7202 */ /* 0x000fe20000000f00 */
[----:B------:R-:W-:Y:S05]  /*4780*/  @!P4 BRA `(.L_x_3843) ;  /* 0x000000a00000c947 */ /* 0x000fea0003800000 */
[----:B------:R-:W-:Y:S01]  /*4790*/  PRMT R188, RZ, 0x7610, R167 ;  /* 0x00007610ffbc7816 */ /* 0x000fe200000000a7 */
[----:B------:R-:W-:Y:S05]  /*47a0*/  BRA `(.L_x_3843) ;  /* 0x0000008000007947 */ /* 0x000fea0003800000 */
.L_x_3842:
        /* <DEDUP_REMOVED lines=8> */
.L_x_3843:
[----:B------:R-:W-:Y:S05]  /*4830*/  BSYNC B0 ;  /* 0x0000000000007941 */ /* 0x000fea0003800000 */
.L_x_3841:
        /* <DEDUP_REMOVED lines=9> */
[-C--:B------:R-:W-:Y:S02]  /*48d0*/  @P5 FMUL.FTZ R188, R189, R2.reuse ;  /* 0x00000002bdbc5220 */ /* 0x080fe40000410000 */
[----:B------:R-:W-:Y:S02]  /*48e0*/  FMUL.FTZ R2, R143, R2 ;  /* 0x000000028f027220 */ /* 0x000fe40000410000 */
[----:B------:R-:W-:-:S03]  /*48f0*/  FADD.FTZ R35, R35, R188 ;  /* 0x000000bc23237221 */ /* 0x000fc60000010000 */
[----:B------:R-:W-:-:S04]  /*4900*/  FSEL R2, R2, RZ, P5 ;  /* 0x000000ff02027208 */ /* 0x000fc80002800000 */
[----:B------:R-:W-:-:S04]  /*4910*/  F2FP.BF16.PACK_AB R2, RZ, R2 ;  /* 0x00000002ff02723e */ /* 0x000fc800000010ff */
[----:B------:R-:W-:Y:S02]  /*4920*/  PRMT R187, R187, 0x5410, R2 ;  /* 0x00005410bbbb7816 */ /* 0x000fe40000000002 */
.L_x_3845:
[----:B------:R-:W-:Y:S05]  /*4930*/  BSYNC B0 ;  /* 0x0000000000007941 */ /* 0x000fea0003800000 */
.L_x_3844:
[----:B------:R-:W-:Y:S01]  /*4940*/  @P0 MOV R188, 0x10 ;  /* 0x0000001000bc0802 */ /* 0x000fe20000000f00 */
[----:B------:R-:W-:Y:S01]  /*4950*/  BSSY B0, `(.L_x_3846) ;  /* 0x000000c000007945 */ /* 0x000fe20003800000 */
[----:B------:R-:W-:-:S03]  /*4960*/  @P3 IADD3 R2, R240, 0x100, RZ ;  /* 0x00000100f0023810 */ /* 0x000fc60007ffe0ff */
[----:B------:R-:W-:-:S05]  /*4970*/  @P0 IMAD.WIDE.U32 R188, R252, R188, c[0x0][0x258] ;  /* 0x00009600fcbc0625 */ /* 0x000fca00078e00bc */
[----:B------:R0:W-:Y:S02]  /*4980*/  @P0 STG.E.128 [R188.64], R180 ;  /* 0x000000b4bc000986 */ /* 0x0001e4000c101d04 */
[----:B0-----:R-:W-:-:S05]  /*4990*/  @P3 MOV R188, 0x10 ;  /* 0x0000001000bc3802 */ /* 0x001fca0000000f00 */
[----:B------:R-:W-:Y:S01]  /*49a0*/  @P3 IMAD.WIDE.U32 R188, R2, R188, c[0x0][0x248] ;  /* 0x0000920002bc3625 */ /* 0x000fe200078e00bc */
[----:B------:R-:W-:-:S04]  /*49b0*/  IADD3 R2, R240, 0x200, RZ ;  /* 0x00000200f0027810 */ /* 0x000fc80007ffe0ff */
[----:B------:R0:W-:Y:S01]  /*49c0*/  @P3 STG.E.128 [R188.64], R184 ;  /* 0x000000b8bc003986 */ /* 0x0001e2000c101d04 */
[----:B------:R-:W-:Y:S05]  /*49d0*/  @!P3 BRA `(.L_x_3847) ;  /* 0x000000300000b947 */ /* 0x000fea0003800000 */
[----:B-----5:R-:W-:-:S10]  /*49e0*/  HFMA2.MMA R176, -RZ, RZ, 0, 9.5367431640625e-07 ;  /* 0x00000010ffb07435 */ /* 0x020fd400000001ff */
[----:B------:R-:W-:-:S06]  /*49f0*/  IMAD.WIDE.U32 R176, R2, R176, c[0x0][0x170] ;  /* 0x00005c0002b07625 */ /* 0x000fcc00078e00b0 */
[----:B------:R-:W5:Y:S02]  /*4a00*/  LDG.E.128 R176, [R176.64] ;  /* 0x00000004b0b07981 */ /* 0x000f64000c1e1d00 */
.L_x_3847:
[----:B------:R-:W-:Y:S05]  /*4a10*/  BSYNC B0 ;  /* 0x0000000000007941 */ /* 0x000fea0003800000 */
.L_x_3846:
[----:B------:R-:W-:Y:S01]  /*4a20*/  BSSY B0, `(.L_x_3848) ;  /* 0x000000e000007945 */ /* 0x000fe20003800000 */
[----:B------:R-:W-:Y:S05]  /*4a30*/  @P2 BRA `(.L_x_3849) ;  /* 0x0000004000002947 */ /* 0x000fea0003800000 */
[----:B0-----:R-:W-:Y:S01]  /*4a40*/  IMAD.MOV.U32 R189, RZ, RZ, RZ ;  /* 0x000000ffffbd7224 */ /* 0x001fe200078e00ff */
[----:B------:R-:W-:Y:S05]  /*4a50*/  @!P4 BRA `(.L_x_3850) ;  /* 0x000000a00000c947 */ /* 0x000fea0003800000 */
[----:B------:R-:W-:Y:S01]  /*4a60*/  PRMT R189, RZ, 0x5410, R168 ;  /* 0x00005410ffbd7816 */ /* 0x000fe200000000a8 */
[----:B------:R-:W-:Y:S05]  /*4a70*/  BRA `(.L_x_3850) ;  /* 0x0000008000007947 */ /* 0x000fea0003800000 */
.L_x_3849:
[----:B0-----:R-:W0:Y:S02]  /*4a80*/  LDC.U8 R188, c[0x0][0x1f0] ;  /* 0x00007c00ffbc7b82 */ /* 0x001e240000000000 */
[----:B0-----:R-:W-:-:S04]  /*4a90*/  ISETP.NE.AND P5, PT, R188, RZ, PT ;  /* 0x000000ffbc00720c */ /* 0x001fc80003fa5270 */
[----:B------:R-:W-:-:S05]  /*4aa0*/  FSEL R188, R190, RZ, !P5 ;  /* 0x000000ffbebc7208 */ /* 0x000fca0006800000 */
[----:B------:R-:W-:-:S04]  /*4ab0*/  FFMA.FTZ R188, R10, R191, R188 ;  /* 0x000000bf0abc7223 */ /* 0x000fc800000100bc */
[----:B------:R-:W-:-:S04]  /*4ac0*/  FADD.FTZ R188, R213, -R188 ;  /* 0x800000bcd5bc7221 */ /* 0x000fc80000010000 */
[----:B------:R-:W-:Y:S01]  /*4ad0*/  FMUL.FTZ R189, R3, R188 ;  /* 0x000000bc03bd7220 */ /* 0x000fe20000410000 */
[----:B------:R-:W-:-:S05]  /*4ae0*/  @P4 PRMT R188, RZ, 0x5410, R168 ;  /* 0x00005410ffbc4816 */ /* 0x000fca00000000a8 */
[----:B------:R-:W-:Y:S02]  /*4af0*/  @P4 FADD.FTZ R189, R189, R188 ;  /* 0x000000bcbdbd4221 */ /* 0x000fe40000010000 */
.L_x_3850:
[----:B------:R-:W-:Y:S05]  /*4b00*/  BSYNC B0 ;  /* 0x0000000000007941 */ /* 0x000fea0003800000 */
.L_x_3848:
[----:B------:R-:W-:Y:S01]  /*4b10*/  @P0 F2FP.BF16.PACK_AB R188, RZ, R189 ;  /* 0x000000bdffbc023e */ /* 0x000fe200000010ff */
[----:B------:R-:W-:Y:S03]  /*4b20*/  BSSY B0, `(.L_x_3851) ;  /* 0x000000f000007945 */ /* 0x000fe60003800000 */
[----:B------:R-:W-:Y:S01]  /*4b30*/  @P0 PRMT R180, R188, 0x7610, R180 ;  /* 0x00007610bcb40816 */ /* 0x000fe200000000b4 */
[----:B------:R-:W-:Y:S05]  /*4b40*/  @!P3 BRA `(.L_x_3852) ;  /* 0x000000c00000b947 */ /* 0x000fea0003800000 */
[----:B------:R-:W2:Y:S01]  /*4b50*/  LDL.LU R206, [R1+0x24] ;  /* 0x0000240001ce7983 */ /* 0x000ea20000300800 */
[----:B------:R-:W-:Y:S01]  /*4b60*/  FMUL.FTZ R188, R189, c[0x0][0x1ec] ;  /* 0x00007b00bdbc7a20 */ /* 0x000fe20000410000 */
[----:B------:R-:W-:-:S03]  /*4b70*/  HFMA2.MMA R189, -RZ, RZ, 0, 0 ;  /* 0x00000000ffbd7435 */ /* 0x000fc600000001ff */
[----:B------:R-:W-:Y:S01]  /*4b80*/  FMUL.FTZ R188, R188, c[0x0][0x1e8] ;  /* 0x00007a00bcbc7a20 */ /* 0x000fe20000410000 */
[----:B--2---:R-:W-:-:S13]  /*4b90*/  LOP3.LUT P5, RZ, R206, 0xff, RZ, 0xc0, !PT ;  /* 0x000000ffceff7812 */ /* 0x004fda00078ac0ff */
[----:B-----5:R-:W-:-:S05]  /*4ba0*/  @P5 PRMT R206, RZ, 0x5410, R176 ;  /* 0x00005410ffce5816 */ /* 0x020fca00000000b0 */
[-C--:B------:R-:W-:Y:S02]  /*4bb0*/  @P5 FMUL.FTZ R189, R206, R188.reuse ;  /* 0x000000bccebd5220 */ /* 0x080fe40000410000 */
[----:B------:R-:W-:Y:S02]  /*4bc0*/  FMUL.FTZ R188, R144, R188 ;  /* 0x000000bc90bc7220 */ /* 0x000fe40000410000 */
[----:B------:R-:W-:-:S03]  /*4bd0*/  FADD.FTZ R36, R36, R189 ;  /* 0x000000bd24247221 */ /* 0x000fc60000010000 */
[----:B------:R-:W-:-:S04]  /*4be0*/  FSEL R188, R188, RZ, P5 ;  /* 0x000000ffbcbc7208 */ /* 0x000fc80002800000 */
[----:B------:R-:W-:-:S04]  /*4bf0*/  F2FP.BF16.PACK_AB R188, RZ, R188 ;  /* 0x000000bcffbc723e */ /* 0x000fc800000010ff */
[----:B------:R-:W-:Y:S02]  /*4c00*/  PRMT R184, R188, 0x7610, R184 ;  /* 0x00007610bcb87816 */ /* 0x000fe400000000b8 */
.L_x_3852:
[----:B------:R-:W-:Y:S05]  /*4c10*/  BSYNC B0 ;  /* 0x0000000000007941 */ /* 0x000fea0003800000 */
.L_x_3851:
[----:B------:R-:W-:Y:S01]  /*4c20*/  BSSY B0, `(.L_x_3853) ;  /* 0x000000e000007945 */ /* 0x000fe20003800000 */
[----:B------:R-:W-:Y:S05]  /*4c30*/  @P2 BRA `(.L_x_3854) ;  /* 0x0000004000002947 */ /* 0x000fea0003800000 */
[----:B------:R-:W-:Y:S01]  /*4c40*/  MOV R188, RZ ;  /* 0x000000ff00bc7202 */ /* 0x000fe20000000f00 */
[----:B------:R-:W-:Y:S05]  /*4c50*/  @!P4 BRA `(.L_x_3855) ;  /* 0x000000a00000c947 */ /* 0x000fea0003800000 */
[----:B------:R-:W-:Y:S01]  /*4c60*/  PRMT R188, RZ, 0x7610, R168 ;  /* 0x00007610ffbc7816 */ /* 0x000fe200000000a8 */
[----:B------:R-:W-:Y:S05]  /*4c70*/  BRA `(.L_x_3855) ;  /* 0x0000008000007947 */ /* 0x000fea0003800000 */
.L_x_3854:
        /* <DEDUP_REMOVED lines=8> */
.L_x_3855:
[----:B------:R-:W-:Y:S05]  /*4d00*/  BSYNC B0 ;  /* 0x0000000000007941 */ /* 0x000fea0003800000 */
.L_x_3853:
        /* <DEDUP_REMOVED lines=15> */
.L_x_3857:
[----:B------:R-:W-:Y:S05]  /*4e00*/  BSYNC B0 ;  /* 0x0000000000007941 */ /* 0x000fea0003800000 */
.L_x_3856:
[----:B------:R-:W-:Y:S01]  /*4e10*/  BSSY B0, `(.L_x_3858) ;  /* 0x000000e000007945 */ /* 0x000fe20003800000 */
[----:B------:R-:W-:Y:S05]  /*4e20*/  @P2 BRA `(.L_x_3859) ;  /* 0x0000004000002947 */ /* 0x000fea0003800000 */
[----:B------:R-:W-:Y:S01]  /*4e30*/  MOV R188, RZ ;  /* 0x000000ff00bc7202 */ /* 0x000fe20000000f00 */
[----:B------:R-:W-:Y:S05]  /*4e40*/  @!P4 BRA `(.L_x_3860) ;  /* 0x000000a00000c947 */ /* 0x000fea0003800000 */
[----:B------:R-:W-:Y:S01]  /*4e50*/  PRMT R188, RZ, 0x5410, R169 ;  /* 0x00005410ffbc7816 */ /* 0x000fe200000000a9 */
[----:B------:R-:W-:Y:S05]  /*4e60*/  BRA `(.L_x_3860) ;  /* 0x0000008000007947 */ /* 0x000fea0003800000 */
.L_x_3859:
        /* <DEDUP_REMOVED lines=8> */
.L_x_3860:
[----:B------:R-:W-:Y:S05]  /*4ef0*/  BSYNC B0 ;  /* 0x0000000000007941 */ /* 0x000fea0003800000 */
.L_x_3858:
        /* <DEDUP_REMOVED lines=15> */
.L_x_3862:
[----:B------:R-:W-:Y:S05]  /*4ff0*/  BSYNC B0 ;  /* 0x0000000000007941 */ /* 0x000fea0003800000 */
.L_x_3861:
[----:B------:R-:W-:Y:S01]  /*5000*/  BSSY B0, `(.L_x_3863) ;  /* 0x000000e000007945 */ /* 0x000fe20003800000 */
[----:B------:R-:W-:Y:S05]  /*5010*/  @P2 BRA `(.L_x_3864) ;  /* 0x0000004000002947 */ /* 0x000fea0003800000 */
[----:B------:R-:W-:Y:S01]  /*5020*/  MOV R188, RZ ;  /* 0x000000ff00bc7202 */ /* 0x000fe20000000f00 */
[----:B------:R-:W-:Y:S05]  /*5030*/  @!P4 BRA `(.L_x_3865) ;  /* 0x000000a00000c947 */ /* 0x000fea0003800000 */
[----:B------:R-:W-:Y:S01]  /*5040*/  PRMT R188, RZ, 0x7610, R169 ;  /* 0x00007610ffbc7816 */ /* 0x000fe200000000a9 */
[----:B------:R-:W-:Y:S05]  /*5050*/  BRA `(.L_x_3865) ;  /* 0x0000008000007947 */ /* 0x000fea0003800000 */
.L_x_3864:
        /* <DEDUP_REMOVED lines=8> */
.L_x_3865:
[----:B------:R-:W-:Y:S05]  /*50e0*/  BSYNC B0 ;  /* 0x0000000000007941 */ /* 0x000fea0003800000 */
.L_x_3863:
[----:B------:R-:W-:Y:S01]  /*50f0*/  @P0 F2FP.BF16.PACK_AB R189, RZ, R188 ;  /* 0x000000bcffbd023e */ /* 0x000fe200000010ff */
[----:B------:R-:W-:Y:S03]  /*5100*/  BSSY B0, `(.L_x_3866) ;  /* 0x000000e000007945 */ /* 0x000fe60003800000 */
[----:B------:R-:W-:Y:S01]  /*5110*/  @P0 PRMT R181, R181, 0x5410, R189 ;  /* 0x00005410b5b50816 */ /* 0x000fe200000000bd */
[----:B------:R-:W-:Y:S05]  /*5120*/  @!P3 BRA `(.L_x_3867) ;  /* 0x000000b00000b947 */ /* 0x000fea0003800000 */
[----:B------:R-:W-:Y:S01]  /*5130*/  LOP3.LUT P5, RZ, R204, 0xff000000, RZ, 0xc0, !PT ;  /* 0xff000000ccff7812 */ /* 0x000fe200078ac0ff */
[----:B------:R-:W-:Y:S02]  /*5140*/  FMUL.FTZ R188, R188, c[0x0][0x1ec] ;  /* 0x00007b00bcbc7a20 */ /* 0x000fe40000410000 */
[----:B------:R-:W-:Y:S02]  /*5150*/  IMAD.MOV.U32 R189, RZ, RZ, RZ ;  /* 0x000000ffffbd7224 */ /* 0x000fe400078e00ff */
        /* <DEDUP_REMOVED lines=8> */
.L_x_3867:
[----:B------:R-:W-:Y:S05]  /*51e0*/  BSYNC B0 ;  /* 0x0000000000007941 */ /* 0x000fea0003800000 */
.L_x_3866:
[----:B------:R-:W-:Y:S01]  /*51f0*/  BSSY B0, `(.L_x_3868) ;  /* 0x000000e000007945 */ /* 0x000fe20003800000 */
[----:B------:R-:W-:Y:S05]  /*5200*/  @P2 BRA `(.L_x_3869) ;  /* 0x0000004000002947 */ /* 0x000fea0003800000 */
[----:B------:R-:W-:Y:S01]  /*5210*/  HFMA2.MMA R188, -RZ, RZ, 0, 0 ;  /* 0x00000000ffbc7435 */ /* 0x000fe200000001ff */
[----:B------:R-:W-:Y:S05]  /*5220*/  @!P4 BRA `(.L_x_3870) ;  /* 0x000000a00000c947 */ /* 0x000fea0003800000 */
[----:B------:R-:W-:Y:S01]  /*5230*/  PRMT R188, RZ, 0x5410, R170 ;  /* 0x00005410ffbc7816 */ /* 0x000fe200000000aa */
[----:B------:R-:W-:Y:S05]  /*5240*/  BRA `(.L_x_3870) ;  /* 0x0000008000007947 */ /* 0x000fea0003800000 */
.L_x_3869:
        /* <DEDUP_REMOVED lines=8> */
.L_x_3870:
[----:B------:R-:W-:Y:S05]  /*52d0*/  BSYNC B0 ;  /* 0x0000000000007941 */ /* 0x000fea0003800000 */
.L_x_3868:
        /* <DEDUP_REMOVED lines=15> */
.L_x_3872:
[----:B------:R-:W-:Y:S05]  /*53d0*/  BSYNC B0 ;  /* 0x0000000000007941 */ /* 0x000fea0003800000 */
.L_x_3871:
[----:B------:R-:W-:Y:S01]  /*53e0*/  BSSY B0, `(.L_x_3873) ;  /* 0x000000e000007945 */ /* 0x000fe20003800000 */
[----:B------:R-:W-:Y:S05]  /*53f0*/  @P2 BRA `(.L_x_3874) ;  /* 0x0000004000002947 */ /* 0x000fea0003800000 */
[----:B------:R-:W-:Y:S01]  /*5400*/  MOV R188, RZ ;  /* 0x000000ff00bc7202 */ /* 0x000fe20000000f00 */
[----:B------:R-:W-:Y:S05]  /*5410*/  @!P4 BRA `(.L_x_3875) ;  /* 0x000000a00000c947 */ /* 0x000fea0003800000 */
[----:B------:R-:W-:Y:S01]  /*5420*/  PRMT R188, RZ, 0x7610, R170 ;  /* 0x00007610ffbc7816 */ /* 0x000fe200000000aa */
[----:B------:R-:W-:Y:S05]  /*5430*/  BRA `(.L_x_3875) ;  /* 0x0000008000007947 */ /* 0x000fea0003800000 */
.L_x_3874:
        /* <DEDUP_REMOVED lines=8> */
.L_x_3875:
[----:B------:R-:W-:Y:S05]  /*54c0*/  BSYNC B0 ;  /* 0x0000000000007941 */ /* 0x000fea0003800000 */
.L_x_3873:
        /* <DEDUP_REMOVED lines=15> */
.L_x_3877:
[----:B------:R-:W-:Y:S05]  /*55c0*/  BSYNC B0 ;  /* 0x0000000000007941 */ /* 0x000fea0003800000 */
.L_x_3876:
[----:B------:R-:W-:Y:S01]  /*55d0*/  BSSY B0, `(.L_x_3878) ;  /* 0x000000e000007945 */ /* 0x000fe20003800000 */
[----:B------:R-:W-:Y:S05]  /*55e0*/  @P2 BRA `(.L_x_3879) ;  /* 0x0000004000002947 */ /* 0x000fea0003800000 */
[----:B------:R-:W-:Y:S01]  /*55f0*/  MOV R188, RZ ;  /* 0x000000ff00bc7202 */ /* 0x000fe20000000f00 */
[----:B------:R-:W-:Y:S05]  /*5600*/  @!P4 BRA `(.L_x_3880) ;  /* 0x000000a00000c947 */ /* 0x000fea0003800000 */
[----:B------:R-:W-:Y:S01]  /*5610*/  PRMT R188, RZ, 0x5410, R171 ;  /* 0x00005410ffbc7816 */ /* 0x000fe200000000ab */
[----:B------:R-:W-:Y:S05]  /*5620*/  BRA `(.L_x_3880) ;  /* 0x0000008000007947 */ /* 0x000fea0003800000 */
.L_x_3879:
        /* <DEDUP_REMOVED lines=8> */
.L_x_3880:
[----:B------:R-:W-:Y:S05]  /*56b0*/  BSYNC B0 ;  /* 0x0000000000007941 */ /* 0x000fea0003800000 */
.L_x_3878:
        /* <DEDUP_REMOVED lines=15> */
.L_x_3882:
[----:B------:R-:W-:Y:S05]  /*57b0*/  BSYNC B0 ;  /* 0x0000000000007941 */ /* 0x000fea0003800000 */
.L_x_3881:
[----:B------:R-:W-:Y:S01]  /*57c0*/  BSSY B0, `(.L_x_3883) ;  /* 0x000000e000007945 */ /* 0x000fe20003800000 */
[----:B------:R-:W-:Y:S05]  /*57d0*/  @P2 BRA `(.L_x_3884) ;  /* 0x0000004000002947 */ /* 0x000fea0003800000 */
[----:B------:R-:W-:Y:S01]  /*57e0*/  IMAD.MOV.U32 R188, RZ, RZ, RZ ;  /* 0x000000ffffbc7224 */ /* 0x000fe200078e00ff */
[----:B------:R-:W-:Y:S05]  /*57f0*/  @!P4 BRA `(.L_x_3885) ;  /* 0x000000a00000c947 */ /* 0x000fea0003800000 */
[----:B------:R-:W-:Y:S01]  /*5800*/  PRMT R188, RZ, 0x7610, R171 ;  /* 0x00007610ffbc7816 */ /* 0x000fe200000000ab */
[----:B------:R-:W-:Y:S05]  /*5810*/  BRA `(.L_x_3885) ;  /* 0x0000008000007947 */ /* 0x000fea0003800000 */
.L_x_3884:
        /* <DEDUP_REMOVED lines=8> */
.L_x_3885:
[----:B------:R-:W-:Y:S05]  /*58a0*/  BSYNC B0 ;  /* 0x0000000000007941 */ /* 0x000fea0003800000 */
.L_x_3883:
        /* <DEDUP_REMOVED lines=15> */
.L_x_3887:
[----:B------:R-:W-:Y:S05]  /*59a0*/  BSYNC B0 ;  /* 0x0000000000007941 */ /* 0x000fea0003800000 */
.L_x_3886:
[----:B------:R-:W2:Y:S01]  /*59b0*/  LDL.LU R189, [R1] ;  /* 0x0000000001bd7983 */ /* 0x000ea20000300800 */
[----:B------:R-:W-:Y:S01]  /*59c0*/  @P0 MOV R188, 0x10 ;  /* 0x0000001000bc0802 */ /* 0x000fe20000000f00 */
[----:B------:R-:W-:Y:S04]  /*59d0*/  BSSY B0, `(.L_x_3888) ;  /* 0x000000b000007945 */ /* 0x000fe80003800000 */
[----:B--2---:R-:W-:-:S05]  /*59e0*/  @P0 IMAD.WIDE.U32 R188, R189, R188, c[0x0][0x258] ;  /* 0x00009600bdbc0625 */ /* 0x004fca00078e00bc */
[----:B------:R0:W-:Y:S02]  /*59f0*/  @P0 STG.E.128 [R188.64], R180 ;  /* 0x000000b4bc000986 */ /* 0x0001e4000c101d04 */
[----:B0-----:R-:W-:-:S05]  /*5a00*/  @P3 MOV R188, 0x10 ;  /* 0x0000001000bc3802 */ /* 0x001fca0000000f00 */
[----:B------:R-:W-:-:S05]  /*5a10*/  @P3 IMAD.WIDE.U32 R188, R2, R188, c[0x0][0x248] ;  /* 0x0000920002bc3625 */ /* 0x000fca00078e00bc */
[----:B------:R0:W-:Y:S02]  /*5a20*/  @P3 STG.E.128 [R188.64], R184 ;  /* 0x000000b8bc003986 */ /* 0x0001e4000c101d04 */
[----:B0-----:R-:W-:Y:S01]  /*5a30*/  IADD3 R188, R240, 0x300, RZ ;  /* 0x00000300f0bc7810 */ /* 0x001fe20007ffe0ff */
[----:B------:R-:W-:Y:S05]  /*5a40*/  @!P3 BRA `(.L_x_3889) ;  /* 0x000000300000b947 */ /* 0x000fea0003800000 */
[----:B-----5:R-:W-:-:S10]  /*5a50*/  HFMA2.MMA R176, -RZ, RZ, 0, 9.5367431640625e-07 ;  /* 0x00000010ffb07435 */ /* 0x020fd400000001ff */
[----:B------:R-:W-:-:S06]  /*5a60*/  IMAD.WIDE.U32 R176, R188, R176, c[0x0][0x170] ;  /* 0x00005c00bcb07625 */ /* 0x000fcc00078e00b0 */
[----:B------:R-:W5:Y:S02]  /*5a70*/  LDG.E.128 R176, [R176.64] ;  /* 0x00000004b0b07981 */ /* 0x000f64000c1e1d00 */
.L_x_3889:
[----:B------:R-:W-:Y:S05]  /*5a80*/  BSYNC B0 ;  /* 0x0000000000007941 */ /* 0x000fea0003800000 */
.L_x_3888:
[----:B------:R-:W-:Y:S01]  /*5a90*/  BSSY B0, `(.L_x_3890) ;  /* 0x000000e000007945 */ /* 0x000fe20003800000 */
[----:B------:R-:W-:Y:S05]  /*5aa0*/  @P2 BRA `(.L_x_3891) ;  /* 0x0000004000002947 */ /* 0x000fea0003800000 */
[----:B------:R-:W-:Y:S01]  /*5ab0*/  MOV R189, RZ ;  /* 0x000000ff00bd7202 */ /* 0x000fe20000000f00 */
[----:B------:R-:W-:Y:S05]  /*5ac0*/  @!P4 BRA `(.L_x_3892) ;  /* 0x000000a00000c947 */ /* 0x000fea0003800000 */
[----:B------:R-:W-:Y:S01]  /*5ad0*/  PRMT R189, RZ, 0x5410, R172 ;  /* 0x00005410ffbd7816 */ /* 0x000fe200000000ac */
[----:B------:R-:W-:Y:S05]  /*5ae0*/  BRA `(.L_x_3892) ;  /* 0x0000008000007947 */ /* 0x000fea0003800000 */
.L_x_3891:
        /* <DEDUP_REMOVED lines=8> */
.L_x_3892:
[----:B------:R-:W-:Y:S05]  /*5b70*/  BSYNC B0 ;  /* 0x0000000000007941 */ /* 0x000fea0003800000 */
.L_x_3890:
        /* <DEDUP_REMOVED lines=16> */
.L_x_3894:
[----:B------:R-:W-:Y:S05]  /*5c80*/  BSYNC B0 ;  /* 0x0000000000007941 */ /* 0x000fea0003800000 */
.L_x_3893:
[----:B------:R-:W-:Y:S01]  /*5c90*/  BSSY B0, `(.L_x_3895) ;  /* 0x000000e000007945 */ /* 0x000fe20003800000 */
[----:B------:R-:W-:Y:S05]  /*5ca0*/  @P2 BRA `(.L_x_3896) ;  /* 0x0000004000002947 */ /* 0x000fea0003800000 */
[----:B------:R-:W-:Y:S01]  /*5cb0*/  IMAD.MOV.U32 R2, RZ, RZ, RZ ;  /* 0x000000ffff027224 */ /* 0x000fe200078e00ff */
[----:B------:R-:W-:Y:S05]  /*5cc0*/  @!P4 BRA `(.L_x_3897) ;  /* 0x000000a00000c947 */ /* 0x000fea0003800000 */
[----:B------:R-:W-:Y:S01]  /*5cd0*/  PRMT R2, RZ, 0x7610, R172 ;  /* 0x00007610ff027816 */ /* 0x000fe200000000ac */
[----:B------:R-:W-:Y:S05]  /*5ce0*/  BRA `(.L_x_3897) ;  /* 0x0000008000007947 */ /* 0x000fea0003800000 */
.L_x_3896:
        /* <DEDUP_REMOVED lines=8> */
.L_x_3897:
[----:B------:R-:W-:Y:S05]  /*5d70*/  BSYNC B0 ;  /* 0x0000000000007941 */ /* 0x000fea0003800000 */
.L_x_3895:
        /* <DEDUP_REMOVED lines=15> */
.L_x_3899:
[----:B------:R-:W-:Y:S05]  /*5e70*/  BSYNC B0 ;  /* 0x0000000000007941 */ /* 0x000fea0003800000 */
.L_x_3898:
[----:B------:R-:W-:Y:S01]  /*5e80*/  BSSY B0, `(.L_x_3900) ;  /* 0x000000e000007945 */ /* 0x000fe20003800000 */
[----:B------:R-:W-:Y:S05]  /*5e90*/  @P2 BRA `(.L_x_3901) ;  /* 0x0000004000002947 */ /* 0x000fea0003800000 */
[----:B------:R-:W-:Y:S01]  /*5ea0*/  MOV R2, RZ ;  /* 0x000000ff00027202 */ /* 0x000fe20000000f00 */
[----:B------:R-:W-:Y:S05]  /*5eb0*/  @!P4 BRA `(.L_x_3902) ;  /* 0x000000a00000c947 */ /* 0x000fea0003800000 */
[----:B------:R-:W-:Y:S01]  /*5ec0*/  PRMT R2, RZ, 0x5410, R173 ;  /* 0x00005410ff027816 */ /* 0x000fe200000000ad */
[----:B------:R-:W-:Y:S05]  /*5ed0*/  BRA `(.L_x_3902) ;  /* 0x0000008000007947 */ /* 0x000fea0003800000 */
.L_x_3901:
        /* <DEDUP_REMOVED lines=8> */
.L_x_3902:
[----:B------:R-:W-:Y:S05]  /*5f60*/  BSYNC B0 ;  /* 0x0000000000007941 */ /* 0x000fea0003800000 */
.L_x_3900:
        /* <DEDUP_REMOVED lines=15> */
.L_x_3904:
[----:B------:R-:W-:Y:S05]  /*6060*/  BSYNC B0 ;  /* 0x0000000000007941 */ /* 0x000fea0003800000 */
.L_x_3903:
[----:B------:R-:W-:Y:S01]  /*6070*/  BSSY B0, `(.L_x_3905) ;  /* 0x000000e000007945 */ /* 0x000fe20003800000 */
[----:B------:R-:W-:Y:S05]  /*6080*/  @P2 BRA `(.L_x_3906) ;  /* 0x0000004000002947 */ /* 0x000fea0003800000 */
[----:B------:R-:W-:Y:S01]  /*6090*/  MOV R2, RZ ;  /* 0x000000ff00027202 */ /* 0x000fe20000000f00 */
[----:B------:R-:W-:Y:S05]  /*60a0*/  @!P4 BRA `(.L_x_3907) ;  /* 0x000000a00000c947 */ /* 0x000fea0003800000 */
[----:B------:R-:W-:Y:S01]  /*60b0*/  PRMT R2, RZ, 0x7610, R173 ;  /* 0x00007610ff027816 */ /* 0x000fe200000000ad */
[----:B------:R-:W-:Y:S05]  /*60c0*/  BRA `(.L_x_3907) ;  /* 0x0000008000007947 */ /* 0x000fea0003800000 */
.L_x_3906:
        /* <DEDUP_REMOVED lines=8> */
.L_x_3907:
[----:B------:R-:W-:Y:S05]  /*6150*/  BSYNC B0 ;  /* 0x0000000000007941 */ /* 0x000fea0003800000 */
.L_x_3905:
        /* <DEDUP_REMOVED lines=15> */
.L_x_3909:
[----:B------:R-:W-:Y:S05]  /*6250*/  BSYNC B0 ;  /* 0x0000000000007941 */ /* 0x000fea0003800000 */
.L_x_3908:
[----:B------:R-:W-:Y:S01]  /*6260*/  BSSY B0, `(.L_x_3910) ;  /* 0x000000e000007945 */ /* 0x000fe20003800000 */
[----:B------:R-:W-:Y:S05]  /*6270*/  @P2 BRA `(.L_x_3911) ;  /* 0x0000004000002947 */ /* 0x000fea0003800000 */
[----:B------:R-:W-:Y:S01]  /*6280*/  MOV R2, RZ ;  /* 0x000000ff00027202 */ /* 0x000fe20000000f00 */
[----:B------:R-:W-:Y:S05]  /*6290*/  @!P4 BRA `(.L_x_3912) ;  /* 0x000000a00000c947 */ /* 0x000fea0003800000 */
[----:B------:R-:W-:Y:S01]  /*62a0*/  PRMT R2, RZ, 0x5410, R174 ;  /* 0x00005410ff027816 */ /* 0x000fe200000000ae */
[----:B------:R-:W-:Y:S05]  /*62b0*/  BRA `(.L_x_3912) ;  /* 0x0000008000007947 */ /* 0x000fea0003800000 */
.L_x_3911:
        /* <DEDUP_REMOVED lines=8> */
.L_x_3912:
[----:B------:R-:W-:Y:S05]  /*6340*/  BSYNC B0 ;  /* 0x0000000000007941 */ /* 0x000fea0003800000 */
.L_x_3910:
        /* <DEDUP_REMOVED lines=15> */
.L_x_3914:
[----:B------:R-:W-:Y:S05]  /*6440*/  BSYNC B0 ;  /* 0x0000000000007941 */ /* 0x000fea0003800000 */
.L_x_3913:
[----:B------:R-:W-:Y:S01]  /*6450*/  BSSY B0, `(.L_x_3915) ;  /* 0x000000e000007945 */ /* 0x000fe20003800000 */
[----:B------:R-:W-:Y:S05]  /*6460*/  @P2 BRA `(.L_x_3916) ;  /* 0x0000004000002947 */ /* 0x000fea0003800000 */
[----:B------:R-:W-:Y:S01]  /*6470*/  HFMA2.MMA R2, -RZ, RZ, 0, 0 ;  /* 0x00000000ff027435 */ /* 0x000fe200000001ff */
[----:B------:R-:W-:Y:S05]  /*6480*/  @!P4 BRA `(.L_x_3917) ;  /* 0x000000a00000c947 */ /* 0x000fea0003800000 */
[----:B------:R-:W-:Y:S01]  /*6490*/  PRMT R2, RZ, 0x7610, R174 ;  /* 0x00007610ff027816 */ /* 0x000fe200000000ae */
[----:B------:R-:W-:Y:S05]  /*64a0*/  BRA `(.L_x_3917) ;  /* 0x0000008000007947 */ /* 0x000fea0003800000 */
.L_x_3916:
        /* <DEDUP_REMOVED lines=8> */
.L_x_3917:
[----:B------:R-:W-:Y:S05]  /*6530*/  BSYNC B0 ;  /* 0x0000000000007941 */ /* 0x000fea0003800000 */
.L_x_3915:
        /* <DEDUP_REMOVED lines=15> */
.L_x_3919:
[----:B------:R-:W-:Y:S05]  /*6630*/  BSYNC B0 ;  /* 0x0000000000007941 */ /* 0x000fea0003800000 */
.L_x_3918:
[----:B------:R-:W-:Y:S01]  /*6640*/  BSSY B0, `(.L_x_3920) ;  /* 0x000000e000007945 */ /* 0x000fe20003800000 */
[----:B------:R-:W-:Y:S05]  /*6650*/  @P2 BRA `(.L_x_3921) ;  /* 0x0000004000002947 */ /* 0x000fea0003800000 */
[----:B------:R-:W-:Y:S01]  /*6660*/  MOV R2, RZ ;  /* 0x000000ff00027202 */ /* 0x000fe20000000f00 */
[----:B------:R-:W-:Y:S05]  /*6670*/  @!P4 BRA `(.L_x_3922) ;  /* 0x000000a00000c947 */ /* 0x000fea0003800000 */
[----:B------:R-:W-:Y:S01]  /*6680*/  PRMT R2, RZ, 0x5410, R175 ;  /* 0x00005410ff027816 */ /* 0x000fe200000000af */
[----:B------:R-:W-:Y:S05]  /*6690*/  BRA `(.L_x_3922) ;  /* 0x0000008000007947 */ /* 0x000fea0003800000 */
.L_x_3921:
        /* <DEDUP_REMOVED lines=8> */
.L_x_3922:
[----:B------:R-:W-:Y:S05]  /*6720*/  BSYNC B0 ;  /* 0x0000000000007941 */ /* 0x000fea0003800000 */
.L_x_3920:
        /* <DEDUP_REMOVED lines=15> */
.L_x_3924:
[----:B------:R-:W-:Y:S05]  /*6820*/  BSYNC B0 ;  /* 0x0000000000007941 */ /* 0x000fea0003800000 */
.L_x_3923:
[----:B------:R-:W-:Y:S01]  /*6830*/  BSSY B0, `(.L_x_3925) ;  /* 0x000000e000007945 */ /* 0x000fe20003800000 */
[----:B------:R-:W-:Y:S05]  /*6840*/  @P2 BRA `(.L_x_3926) ;  /* 0x0000004000002947 */ /* 0x000fea0003800000 */
[----:B------:R-:W-:Y:S01]  /*6850*/  MOV R3, RZ ;  /* 0x000000ff00037202 */ /* 0x000fe20000000f00 */
[----:B------:R-:W-:Y:S05]  /*6860*/  @!P4 BRA `(.L_x_3927) ;  /* 0x000000a00000c947 */ /* 0x000fea0003800000 */
[----:B------:R-:W-:Y:S01]  /*6870*/  PRMT R3, RZ, 0x7610, R175 ;  /* 0x00007610ff037816 */ /* 0x000fe200000000af */
[----:B------:R-:W-:Y:S05]  /*6880*/  BRA `(.L_x_3927) ;  /* 0x0000008000007947 */ /* 0x000fea0003800000 */
.L_x_3926:
        /* <DEDUP_REMOVED lines=8> */
.L_x_3927:
[----:B------:R-:W-:Y:S05]  /*6910*/  BSYNC B0 ;  /* 0x0000000000007941 */ /* 0x000fea0003800000 */
.L_x_3925:
        /* <DEDUP_REMOVED lines=15> */
.L_x_3929:
[----:B------:R-:W-:Y:S05]  /*6a10*/  BSYNC B0 ;  /* 0x0000000000007941 */ /* 0x000fea0003800000 */
.L_x_3928:
[----:B------:R-:W2:Y:S04]  /*6a20*/  LDL.LU R3, [R1+0x4] ;  /* 0x0000040001037983 */ /* 0x000ea80000300800 */
[----:B------:R-:W3:Y:S01]  /*6a30*/  LDL.LU R189, [R1+0x20] ;  /* 0x0000200001bd7983 */ /* 0x000ee20000300800 */
[----:B------:R-:W-:-:S04]  /*6a40*/  @P0 IMAD.MOV.U32 R2, RZ, RZ, 0x10 ;  /* 0x00000010ff020424 */ /* 0x000fc800078e00ff */
[----:B--2---:R-:W-:-:S05]  /*6a50*/  @P0 IMAD.WIDE.U32 R2, R3, R2, c[0x0][0x258] ;  /* 0x0000960003020625 */ /* 0x004fca00078e0002 */
[----:B------:R0:W-:Y:S01]  /*6a60*/  @P0 STG.E.128 [R2.64], R180 ;  /* 0x000000b402000986 */ /* 0x0001e2000c101d04 */
[----:B---3--:R-:W-:Y:S02]  /*6a70*/  LOP3.LUT P0, RZ, R189, 0xff, RZ, 0xc0, !PT ;  /* 0x000000ffbdff7812 */ /* 0x008fe4000780c0ff */
[----:B0-----:R-:W-:-:S05]  /*6a80*/  @P3 MOV R2, 0x10 ;  /* 0x0000001000023802 */ /* 0x001fca0000000f00 */
[----:B------:R-:W-:-:S05]  /*6a90*/  @P3 IMAD.WIDE.U32 R2, R188, R2, c[0x0][0x248] ;  /* 0x00009200bc023625 */ /* 0x000fca00078e0002 */
[----:B------:R0:W-:Y:S02]  /*6aa0*/  @P3 STG.E.128 [R2.64], R184 ;  /* 0x000000b802003986 */ /* 0x0001e4000c101d04 */
[----:B0-----:R-:W-:-:S05]  /*6ab0*/  SEL R2, RZ, 0x1, P0 ;  /* 0x00000001ff027807 */ /* 0x001fca0000000000 */
[----:B------:R0:W-:Y:S02]  /*6ac0*/  STL.S16 [R1+0x20], R2 ;  /* 0x0000200201007387 */ /* 0x0001e40000100600 */
[----:B01---5:R-:W-:Y:S01]  /*6ad0*/  @P1 CALL.REL.NOINC `(.L_x_3758) ;  /* 0x0000001000001944 */ /* 0x023fe20003c00000 */
[----:B------:R-:W-:Y:S05]  /*6ae0*/  BRA `(.L_x_3930) ;  /* 0xffff9dc000007947 */ /* 0x000fea000383ffff */
.L_x_3758:
        /* <DEDUP_REMOVED lines=35> */
.L_x_3762:
[----:B------:R-:W-:Y:S01]  /*6d20*/  HFMA2.MMA R250, -RZ, RZ, 0, 9.5367431640625e-07 ;  /* 0x00000010fffa7435 */ /* 0x000fe200000001ff */
[----:B------:R-:W-:-:S02]  /*6d30*/  MOV R189, R191 ;  /* 0x000000bf00bd7202 */ /* 0x000fc40000000f00 */
[----:B0-----:R-:W-:-:S03]  /*6d40*/  MOV R188, 0x6d60 ;  /* 0x00006d6000bc7802 */ /* 0x001fc60000000f00 */
[----:B-1----:R-:W-:Y:S05]  /*6d50*/  CALL.REL.NOINC `($__internal_59_$__cuda_sm70_shflsync_down_p) ;  /* 0x0000034000007944 */ /* 0x002fea0003c00000 */
[----:B-1----:R-:W-:Y:S01]  /*6d60*/  MOV R249, R250 ;  /* 0x000000fa00f97202 */ /* 0x002fe20000000f00 */
[----:B0----5:R-:W-:Y:S05]  /*6d70*/  BRA `(.L_x_3931) ;  /* 0xffffb76000007947 */ /* 0x021fea000383ffff */
.L_x_3763:
[----:B------:R-:W-:Y:S01]  /*6d80*/  HFMA2.MMA R250, -RZ, RZ, 0, 9.5367431640625e-07 ;  /* 0x00000010fffa7435 */ /* 0x000fe200000001ff */
[----:B------:R-:W-:Y:S02]  /*6d90*/  MOV R189, R190 ;  /* 0x000000be00bd7202 */ /* 0x000fe40000000f00 */
[----:B------:R-:W-:-:S03]  /*6da0*/  MOV R188, 0x6dc0 ;  /* 0x00006dc000bc7802 */ /* 0x000fc60000000f00 */
[----:B012---:R-:W-:Y:S05]  /*6db0*/  CALL.REL.NOINC `($__internal_59_$__cuda_sm70_shflsync_down_p) ;  /* 0x000002e000007944 */ /* 0x007fea0003c00000 */
[----:B------:R-:W-:Y:S01]  /*6dc0*/  FADD.FTZ R191, R249, R191 ;  /* 0x000000bff9bf7221 */ /* 0x000fe20000010000 */
[----:B------:R-:W-:Y:S01]  /*6dd0*/  MOV R188, 0x6e20 ;  /* 0x00006e2000bc7802 */ /* 0x000fe20000000f00 */
[----:B-1----:R-:W-:Y:S02]  /*6de0*/  FADD.FTZ R190, R190, R250 ;  /* 0x000000fabebe7221 */ /* 0x002fe40000010000 */
[----:B------:R-:W-:Y:S01]  /*6df0*/  IMAD.MOV.U32 R250, RZ, RZ, 0x8 ;  /* 0x00000008fffa7424 */ /* 0x000fe200078e00ff */
[----:B------:R-:W-:Y:S02]  /*6e00*/  MOV R189, R191 ;  /* 0x000000bf00bd7202 */ /* 0x000fe40000000f00 */
[----:B0----5:R-:W-:Y:S05]  /*6e10*/  CALL.REL.NOINC `($__internal_59_$__cuda_sm70_shflsync_down_p) ;  /* 0x0000028000007944 */ /* 0x021fea0003c00000 */
[----:B-1----:R-:W-:Y:S01]  /*6e20*/  MOV R249, R250 ;  /* 0x000000fa00f97202 */ /* 0x002fe20000000f00 */
[----:B------:R-:W-:Y:S01]  /*6e30*/  HFMA2.MMA R250, -RZ, RZ, 0, 4.76837158203125e-07 ;  /* 0x00000008fffa7435 */ /* 0x000fe200000001ff */
[----:B------:R-:W-:-:S02]  /*6e40*/  MOV R189, R190 ;  /* 0x000000be00bd7202 */ /* 0x000fc40000000f00 */
[----:B------:R-:W-:-:S03]  /*6e50*/  MOV R188, 0x6e70 ;  /* 0x00006e7000bc7802 */ /* 0x000fc60000000f00 */
[----:B0----5:R-:W-:Y:S05]  /*6e60*/  CALL.REL.NOINC `($__internal_59_$__cuda_sm70_shflsync_down_p) ;  /* 0x0000023000007944 */ /* 0x021fea0003c00000 */
[----:B------:R-:W-:Y:S01]  /*6e70*/  FADD.FTZ R191, R249, R191 ;  /* 0x000000bff9bf7221 */ /* 0x000fe20000010000 */
[----:B------:R-:W-:Y:S01]  /*6e80*/  MOV R188, 0x6ed0 ;  /* 0x00006ed000bc7802 */ /* 0x000fe20000000f00 */
[----:B-1----:R-:W-:Y:S01]  /*6e90*/  FADD.FTZ R190, R190, R250 ;  /* 0x000000fabebe7221 */ /* 0x002fe20000010000 */
[----:B------:R-:W-:Y:S02]  /*6ea0*/  MOV R250, 0x4 ;  /* 0x0000000400fa7802 */ /* 0x000fe40000000f00 */
[----:B------:R-:W-:Y:S02]  /*6eb0*/  MOV R189, R191 ;  /* 0x000000bf00bd7202 */ /* 0x000fe40000000f00 */
[----:B0----5:R-:W-:Y:S05]  /*6ec0*/  CALL.REL.NOINC `($__internal_59_$__cuda_sm70_shflsync_down_p) ;  /* 0x000001d000007944 */ /* 0x021fea0003c00000 */
[----:B-1----:R-:W-:Y:S01]  /*6ed0*/  MOV R249, R250 ;  /* 0x000000fa00f97202 */ /* 0x002fe20000000f00 */
[----:B------:R-:W-:Y:S01]  /*6ee0*/  HFMA2.MMA R250, -RZ, RZ, 0, 2.384185791015625e-07 ;  /* 0x00000004fffa7435 */ /* 0x000fe200000001ff */
[----:B------:R-:W-:Y:S01]  /*6ef0*/  IMAD.MOV.U32 R189, RZ, RZ, R190 ;  /* 0x000000ffffbd7224 */ /* 0x000fe200078e00be */
[----:B------:R-:W-:-:S04]  /*6f00*/  MOV R188, 0x6f20 ;  /* 0x00006f2000bc7802 */ /* 0x000fc80000000f00 */
[----:B0----5:R-:W-:Y:S05]  /*6f10*/  CALL.REL.NOINC `($__internal_59_$__cuda_sm70_shflsync_down_p) ;  /* 0x0000018000007944 */ /* 0x021fea0003c00000 */
[----:B------:R-:W-:Y:S01]  /*6f20*/  FADD.FTZ R191, R249, R191 ;  /* 0x000000bff9bf7221 */ /* 0x000fe20000010000 */
[----:B------:R-:W-:Y:S01]  /*6f30*/  MOV R188, 0x6f80 ;  /* 0x00006f8000bc7802 */ /* 0x000fe20000000f00 */
[----:B-1----:R-:W-:Y:S01]  /*6f40*/  FADD.FTZ R190, R190, R250 ;  /* 0x000000fabebe7221 */ /* 0x002fe20000010000 */
[----:B------:R-:W-:-:S02]  /*6f50*/  MOV R250, 0x2 ;  /* 0x0000000200fa7802 */ /* 0x000fc40000000f00 */
[----:B------:R-:W-:Y:S02]  /*6f60*/  MOV R189, R191 ;  /* 0x000000bf00bd7202 */ /* 0x000fe40000000f00 */
[----:B0----5:R-:W-:Y:S05]  /*6f70*/  CALL.REL.NOINC `($__internal_59_$__cuda_sm70_shflsync_down_p) ;  /* 0x0000012000007944 */ /* 0x021fea0003c00000 */
[----:B-1----:R-:W-:Y:S01]  /*6f80*/  MOV R249, R250 ;  /* 0x000000fa00f97202 */ /* 0x002fe20000000f00 */
[----:B------:R-:W-:Y:S01]  /*6f90*/  HFMA2.MMA R250, -RZ, RZ, 0, 1.1920928955078125e-07 ;  /* 0x00000002fffa7435 */ /* 0x000fe200000001ff */
[----:B------:R-:W-:Y:S02]  /*6fa0*/  MOV R189, R190 ;  /* 0x000000be00bd7202 */ /* 0x000fe40000000f00 */
[----:B------:R-:W-:-:S03]  /*6fb0*/  MOV R188, 0x6fd0 ;  /* 0x00006fd000bc7802 */ /* 0x000fc60000000f00 */
[----:B0----5:R-:W-:Y:S05]  /*6fc0*/  CALL.REL.NOINC `($__internal_59_$__cuda_sm70_shflsync_down_p) ;  /* 0x000000d000007944 */ /* 0x021fea0003c00000 */
[----:B------:R-:W-:Y:S01]  /*6fd0*/  FADD.FTZ R191, R249, R191 ;  /* 0x000000bff9bf7221 */ /* 0x000fe20000010000 */
[----:B------:R-:W-:Y:S01]  /*6fe0*/  MOV R188, 0x7030 ;  /* 0x0000703000bc7802 */ /* 0x000fe20000000f00 */
[----:B-1----:R-:W-:Y:S01]  /*6ff0*/  FADD.FTZ R190, R190, R250 ;  /* 0x000000fabebe7221 */ /* 0x002fe20000010000 */
[----:B------:R-:W-:Y:S01]  /*7000*/  MOV R250, 0x1 ;  /* 0x0000000100fa7802 */ /* 0x000fe20000000f00 */
[----:B------:R-:W-:Y:S02]  /*7010*/  IMAD.MOV.U32 R189, RZ, RZ, R191 ;  /* 0x000000ffffbd7224 */ /* 0x000fe400078e00bf */
[----:B0----5:R-:W-:Y:S05]  /*7020*/  CALL.REL.NOINC `($__internal_59_$__cuda_sm70_shflsync_down_p) ;  /* 0x0000007000007944 */ /* 0x021fea0003c00000 */
[----:B-1----:R-:W-:Y:S01]  /*7030*/  MOV R249, R250 ;  /* 0x000000fa00f97202 */ /* 0x002fe20000000f00 */
[----:B------:R-:W-:Y:S01]  /*7040*/  HFMA2.MMA R250, -RZ, RZ, 0, 5.9604644775390625e-08 ;  /* 0x00000001fffa7435 */ /* 0x000fe200000001ff */
[----:B------:R-:W-:-:S02]  /*7050*/  MOV R189, R190 ;  /* 0x000000be00bd7202 */ /* 0x000fc40000000f00 */
[----:B------:R-:W-:-:S03]  /*7060*/  MOV R188, 0x7080 ;  /* 0x0000708000bc7802 */ /* 0x000fc60000000f00 */
[----:B0----5:R-:W-:Y:S05]  /*7070*/  CALL.REL.NOINC `($__internal_59_$__cuda_sm70_shflsync_down_p) ;  /* 0x0000002000007944 */ /* 0x021fea0003c00000 */
[----:B-1----:R-:W-:Y:S01]  /*7080*/  MOV R189, R250 ;  /* 0x000000fa00bd7202 */ /* 0x002fe20000000f00 */
[----:B0----5:R-:W-:Y:S05]  /*7090*/  BRA `(.L_x_3932) ;  /* 0xffffb56000007947 */ /* 0x021fea000383ffff */
        .weak           $__internal_59_$__cuda_sm70_shflsync_down_p
        .type           $__internal_59_$__cuda_sm70_shflsync_down_p,@function
        .size           $__internal_59_$__cuda_sm70_shflsync_down_p,(.L_x_11793 - $__internal_59_$__cuda_sm70_shflsync_down_p)
$__internal_59_$__cuda_sm70_shflsync_down_p:
[----:B------:R0:W-:Y:S04]  /*70a0*/  STL [R1+0x74], R2 ;  /* 0x0000740201007387 */ /* 0x0001e80000100800 */
[----:B------:R1:W-:Y:S01]  /*70b0*/  STL [R1+0x70], R0 ;  /* 0x0000700001007387 */ /* 0x0003e20000100800 */
[----:B0-----:R-:W-:Y:S01]  /*70c0*/  MOV R2, 0xffffffff ;  /* 0xffffffff00027802 */ /* 0x001fe20000000f00 */
[----:B-1----:R-:W-:-:S03]  /*70d0*/  HFMA2.MMA R0, -RZ, RZ, 0, 1.847743988037109375e-06 ;  /* 0x0000001fff007435 */ /* 0x002fc600000001ff */
[----:B------:R-:W-:Y:S04]  /*70e0*/  WARPSYNC R2 ;  /* 0x0000000200007348 */ /* 0x000fe80003800000 */
[----:B------:R0:W1:Y:S04]  /*70f0*/  SHFL.DOWN PT, R250, R189, R250, R0 ;  /* 0x080000fabdfa7389 */ /* 0x00006800000e0000 */
[----:B0-----:R0:W5:Y:S04]  /*7100*/  LDL.LU R2, [R1+0x74] ;  /* 0x0000740001027983 */ /* 0x0011680000300800 */
[----:B------:R0:W5:Y:S01]  /*7110*/  LDL.LU R0, [R1+0x70] ;  /* 0x0000700001007983 */ /* 0x0001620000300800 */
[----:B------:R-:W-:-:S04]  /*7120*/  MOV R189, 0x0 ;  /* 0x0000000000bd7802 */ /* 0x000fc80000000f00 */
[----:B------:R-:W-:Y:S05]  /*7130*/  RET.REL.NODEC R188 `(_ZN10layer_norm13ln_bwd_kernelINS_13Kernel_traitsIf13__nv_bfloat16S2_S2_fjLj8192ELj1ELj1ELj8ELj16ENS_18Kernel_traits_baseILj8192EfS2_S2_S2_fjLj256EEEEELb1ELb1ELb1ELb1EEEvNS_9BwdParamsE) ;  /* 0xffff8ec0bc007950 */ /* 0x000fea0003c3ffff */
.L_x_3933:
        /* <DEDUP_REMOVED lines=12> */
.L_x_11793:


//--------------------- .text._ZN10layer_norm13ln_bwd_kernelINS_13Kernel_traitsI13__nv_bfloat16S2_fS2_fjLj8192ELj1ELj1ELj8ELj16ENS_18Kernel_traits_baseILj8192ES2_S2_fS2_fjLj256EEEEELb0ELb0ELb0ELb0EEEvNS_9BwdParamsE --------------------------
	.section	.text._ZN10layer_norm13ln_bwd_kernelINS_13Kernel_traitsI13__nv_bfloat16S2_fS2_fjLj8192ELj1ELj1ELj8ELj16ENS_18Kernel_traits_baseILj8192ES2_S2_fS2_fjLj256EEEEELb0ELb0ELb0ELb0EEEvNS_9BwdParamsE,"ax",@progbits
	.sectioninfo	@"SHI_REGISTERS=232"
	.align	128
        .global         _ZN10layer_norm13ln_bwd_kernelINS_13Kernel_traitsI13__nv_bfloat16S2_fS2_fjLj8192ELj1ELj1ELj8ELj16ENS_18Kernel_traits_baseILj8192ES2_S2_fS2_fjLj256EEEEELb0ELb0ELb0ELb0EEEvNS_9BwdParamsE
        .type           _ZN10layer_norm13ln_bwd_kernelINS_13Kernel_traitsI13__nv_bfloat16S2_fS2_fjLj8192ELj1ELj1ELj8ELj16ENS_18Kernel_traits_baseILj8192ES2_S2_fS2_fjLj256EEEEELb0ELb0ELb0ELb0EEEvNS_9BwdParamsE,@function
        .size           _ZN10layer_norm13ln_bwd_kernelINS_13Kernel_traitsI13__nv_bfloat16S2_fS2_fjLj8192ELj1ELj1ELj8ELj16ENS_18Kernel_traits_baseILj8192ES2_S2_fS2_fjLj256EEEEELb0ELb0ELb0ELb0EEEvNS_9BwdParamsE,(.L_x_11794 - _ZN10layer_norm13ln_bwd_kernelINS_13Kernel_traitsI13__nv_bfloat16S2_fS2_fjLj8192ELj1ELj1ELj8ELj16ENS_18Kernel_traits_baseILj8192ES2_S2_fS2_fjLj256EEEEELb0ELb0ELb0ELb0EEEvNS_9BwdParamsE)
        .other          _ZN10layer_norm13ln_bwd_kernelINS_13Kernel_traitsI13__nv_bfloat16S2_fS2_fjLj8192ELj1ELj1ELj8ELj16ENS_18Kernel_traits_baseILj8192ES2_S2_fS2_fjLj256EEEEELb0ELb0ELb0ELb0EEEvNS_9BwdParamsE,@"STO_CUDA_ENTRY STV_DEFAULT"
_ZN10layer_norm13ln_bwd_kernelINS_13Kernel_traitsI13__nv_bfloat16S2_fS2_fjLj8192ELj1ELj1ELj8ELj16ENS_18Kernel_traits_baseILj8192ES2_S2_fS2_fjLj256EEEEELb0ELb0ELb0ELb0EEEvNS_9BwdParamsE:
.text._ZN10layer_norm13ln_bwd_kernelINS_13Kernel_traitsI13__nv_bfloat16S2_fS2_fjLj8192ELj1ELj1ELj8ELj16ENS_18Kernel_traits_baseILj8192ES2_S2_fS2_fjLj256EEEEELb0ELb0ELb0ELb0EEEvNS_9BwdParamsE:
        /* <DEDUP_REMOVED lines=64> */
[----:B0-----:R-:W0:Y:S01]  /*0400*/  LDC.U8 R24, c[0x0][0x1f0] ;  /* 0x00007c00ff187b82 */ /* 0x001e220000000000 */
[----:B------:R-:W-:Y:S01]  /*0410*/  HFMA2.MMA R9, -RZ, RZ, 0, 5.9604644775390625e-08 ;  /* 0x00000001ff097435 */ /* 0x000fe200000001ff */
        /* <DEDUP_REMOVED lines=33> */
.L_x_3953:
        /* <DEDUP_REMOVED lines=12> */
[----:B------:R-:W-:-:S04]  /*06f0*/  SHF.R.S32.HI R147, RZ, 0x1f, R0 ;  /* 0x0000001fff937819 */ /* 0x000fc80000011400 */
[----:B------:R-:W-:Y:S02]  /*0700*/  LEA.HI R0, R147, R0, RZ, 0x3 ;  /* 0x0000000093007211 */ /* 0x000fe400078f18ff */
[----:B------:R-:W-:Y:S01]  /*0710*/  LOP3.LUT R147, R157, 0xff, RZ, 0xc0, !PT ;  /* 0x000000ff9d937812 */ /* 0x000fe200078ec0ff */
[----:B------:R-:W-:Y:S01]  /*0720*/  BSSY B0, `(.L_x_3935) ;  /* 0x0000055000007945 */ /* 0x000fe20003800000 */
[----:B------:R-:W-:Y:S02]  /*0730*/  ISETP.NE.AND P1, PT, R24, RZ, PT ;  /* 0x000000ff1800720c */ /* 0x000fe40003f25270 */
        /* <DEDUP_REMOVED lines=9> */
[----:B------:R0:W2:Y:S04]  /*07d0*/  LDG.E.128 R140, [R194.64] ;  /* 0x00000004c28c7981 */ /* 0x0000a8000c1e1d00 */
[----:B------:R0:W3:Y:S04]  /*07e0*/  LDG.E.128 R148, [R194.64+0x10] ;  /* 0x00001004c2947981 */ /* 0x0000e8000c1e1d00 */
[----:B------:R-:W4:Y:S01]  /*07f0*/  LDG.E.128 R144, [R144.64] ;  /* 0x0000000490907981 */ /* 0x000f22000c1e1d00 */
[----:B------:R-:W-:-:S04]  /*0800*/  ISETP.NE.U32.AND P1, PT, RZ, c[0x0][0x218], PT ;  /* 0x00008600ff007a0c */ /* 0x000fc80003f25070 */
[----:B------:R-:W-:-:S13]  /*0810*/  ISETP.NE.AND.EX P1, PT, RZ, c[0x0][0x21c], PT, P1 ;  /* 0x00008700ff007a0c */ /* 0x000fda0003f25310 */
[----:B------:R-:W-:-:S04]  /*0820*/  @P1 LEA R154, P6, R0, c[0x0][0x218], 0x5 ;  /* 0x00008600009a1a11 */ /* 0x000fc800078c28ff */
[----:B------:R-:W-:-:S05]  /*0830*/  @P1 LEA.HI.X R155, R0, c[0x0][0x21c], RZ, 0x5, P6 ;  /* 0x00008700009b1a11 */ /* 0x000fca00030f2cff */
[----:B------:R1:W5:Y:S04]  /*0840*/  @P1 LDG.E.128 R100, [R154.64] ;  /* 0x000000049a641981 */ /* 0x000368000c1e1d00 */
[----:B------:R1:W5:Y:S01]  /*0850*/  @P1 LDG.E.128 R104, [R154.64+0x10] ;  /* 0x000010049a681981 */ /* 0x000362000c1e1d00 */
[----:B0-----:R-:W-:Y:S01]  /*0860*/  IADD3 R194, R0, 0x100, RZ ;  /* 0x0000010000c27810 */ /* 0x001fe20007ffe0ff */
[C---:B--2---:R-:W-:Y:S02]  /*0870*/  FADD.FTZ R223, -R152.reuse, R141 ;  /* 0x0000008d98df7221 */ /* 0x044fe40000010100 */
[----:B------:R-:W-:Y:S01]  /*0880*/  FADD.FTZ R165, -R152, R140 ;  /* 0x0000008c98a57221 */ /* 0x000fe20000010100 */
[----:B----4-:R-:W-:-:S03]  /*0890*/  PRMT R141, RZ, 0x5410, R144 ;  /* 0x00005410ff8d7816 */ /* 0x010fc60000000090 */
[----:B-----5:R-:W-:Y:S01]  /*08a0*/  FMUL.FTZ R165, R158, R165 ;  /* 0x000000a59ea57220 */ /* 0x020fe20000410000 */
[----:B------:R-:W-:Y:S01]  /*08b0*/  PRMT R144, RZ, 0x7610, R144 ;  /* 0x00007610ff907816 */ /* 0x000fe20000000090 */
[----:B------:R-:W-:Y:S02]  /*08c0*/  FADD.FTZ R219, -R152, R143 ;  /* 0x0000008f98db7221 */ /* 0x000fe40000010100 */
[-C--:B------:R-:W-:Y:S01]  /*08d0*/  FMUL.FTZ R224, R156, R141.reuse ;  /* 0x0000008d9ce07220 */ /* 0x080fe20000410000 */
[----:B------:R-:W-:Y:S01]  /*08e0*/  PRMT R143, RZ, 0x5410, R145 ;  /* 0x00005410ff8f7816 */ /* 0x000fe20000000091 */
[----:B------:R-:W-:Y:S02]  /*08f0*/  FADD.FTZ R64, R64, R141 ;  /* 0x0000008d40407221 */ /* 0x000fe40000010000 */
[----:B------:R-:W-:Y:S02]  /*0900*/  FFMA.FTZ R96, R165, R141, R96 ;  /* 0x0000008da5607223 */ /* 0x000fe40000010060 */
[----:B------:R-:W-:-:S02]  /*0910*/  FADD.FTZ R221, -R152, R142 ;  /* 0x0000008e98dd7221 */ /* 0x000fc40000010100 */
[C---:B------:R-:W-:Y:S02]  /*0920*/  FMUL.FTZ R223, R158.reuse, R223 ;  /* 0x000000df9edf7220 */ /* 0x040fe40000410000 */
[----:B------:R-:W-:Y:S02]  /*0930*/  FMUL.FTZ R222, R35, R144 ;  /* 0x0000009023de7220 */ /* 0x000fe40000410000 */
[----:B------:R-:W-:Y:S02]  /*0940*/  FADD.FTZ R141, RZ, R224 ;  /* 0x000000e0ff8d7221 */ /* 0x000fe40000010000 */
[----:B------:R-:W-:Y:S01]  /*0950*/  FFMA.FTZ R140, R165, R224, RZ ;  /* 0x000000e0a58c7223 */ /* 0x000fe200000100ff */
[----:B------:R-:W-:Y:S01]  /*0960*/  PRMT R218, RZ, 0x7610, R145 ;  /* 0x00007610ffda7816 */ /* 0x000fe20000000091 */
[C---:B------:R-:W-:Y:S02]  /*0970*/  FMUL.FTZ R219, R158.reuse, R219 ;  /* 0x000000db9edb7220 */ /* 0x040fe40000410000 */
[----:B------:R-:W-:-:S02]  /*0980*/  FMUL.FTZ R221, R158, R221 ;  /* 0x000000dd9edd7220 */ /* 0x000fc40000410000 */
[----:B------:R-:W-:Y:S02]  /*0990*/  FMUL.FTZ R220, R34, R143 ;  /* 0x0000008f22dc7220 */ /* 0x000fe40000410000 */
[----:B------:R-:W-:Y:S02]  /*09a0*/  FADD.FTZ R141, R141, R222 ;  /* 0x000000de8d8d7221 */ /* 0x000fe40000010000 */
[----:B------:R-:W-:Y:S01]  /*09b0*/  FFMA.FTZ R140, R223, R222, R140 ;  /* 0x000000dedf8c7223 */ /* 0x000fe2000001008c */
[----:B------:R-:W-:Y:S01]  /*09c0*/  PRMT R145, RZ, 0x5410, R146 ;  /* 0x00005410ff917816 */ /* 0x000fe20000000092 */
[----:B------:R-:W-:Y:S02]  /*09d0*/  FADD.FTZ R67, R67, R218 ;  /* 0x000000da43437221 */ /* 0x000fe40000010000 */
[----:B------:R-:W-:Y:S02]  /*09e0*/  FFMA.FTZ R99, R219, R218, R99 ;  /* 0x000000dadb637223 */ /* 0x000fe40000010063 */
[----:B---3--:R-:W-:-:S02]  /*09f0*/  FADD.FTZ R217, -R152, R148 ;  /* 0x0000009498d97221 */ /* 0x008fc40000010100 */
[----:B------:R-:W-:Y:S02]  /*0a00*/  FMUL.FTZ R218, R33, R218 ;  /* 0x000000da21da7220 */ /* 0x000fe40000410000 */
[----:B------:R-:W-:Y:S02]  /*0a10*/  FADD.FTZ R141, R141, R220 ;  /* 0x000000dc8d8d7221 */ /* 0x000fe40000010000 */
[----:B------:R-:W-:Y:S01]  /*0a20*/  FFMA.FTZ R140, R221, R220, R140 ;  /* 0x000000dcdd8c7223 */ /* 0x000fe2000001008c */
[----:B------:R-:W-:Y:S01]  /*0a30*/  PRMT R146, RZ, 0x7610, R146 ;  /* 0x00007610ff927816 */ /* 0x000fe20000000092 */
[C---:B------:R-:W-:Y:S02]  /*0a40*/  FADD.FTZ R213, -R152.reuse, R150 ;  /* 0x0000009698d57221 */ /* 0x040fe40000010100 */
[----:B------:R-:W-:Y:S02]  /*0a50*/  FADD.FTZ R149, -R152, R149 ;  /* 0x0000009598957221 */ /* 0x000fe40000010100 */
[----:B------:R-:W-:-:S02]  /*0a60*/  FMUL.FTZ R217, R158, R217 ;  /* 0x000000d99ed97220 */ /* 0x000fc40000410000 */
        /* <DEDUP_REMOVED lines=9> */
[----:B-1----:R-:W-:Y:S01]  /*0b00*/  PRMT R154, RZ, 0x7610, R147 ;  /* 0x00007610ff9a7816 */ /* 0x002fe20000000093 */
[----:B------:R-:W-:Y:S02]  /*0b10*/  FADD.FTZ R151, -R152, R151 ;  /* 0x0000009798977221 */ /* 0x000fe40000010100 */
        /* <DEDUP_REMOVED lines=21> */
.L_x_3936:
[----:B0-----:R-:W-:Y:S05]  /*0c70*/  BSYNC B0 ;  /* 0x0000000000007941 */ /* 0x001fea0003800000 */
.L_x_3935:
[----:B------:R-:W-:Y:S01]  /*0c80*/  BSSY B0, `(.L_x_3937) ;  /* 0x0000050000007945 */ /* 0x000fe20003800000 */
[----:B------:R-:W-:Y:S05]  /*0c90*/  @!P3 BRA `(.L_x_3938) ;  /* 0x000004e00000b947 */ /* 0x000fea0003800000 */
[----:B------:R-:W-:Y:S02]  /*0ca0*/  MOV R145, 0x10 ;  /* 0x0000001000917802 */ /* 0x000fe40000000f00 */
[----:B------:R-:W-:-:S03]  /*0cb0*/  LEA R166, P1, R194, c[0x0][0x188], 0x5 ;  /* 0x00006200c2a67a11 */ /* 0x000fc600078228ff */
[C---:B------:R-:W-:Y:S01]  /*0cc0*/  IMAD.WIDE.U32 R144, R194.reuse, R145, c[0x0][0x208] ;  /* 0x00008200c2907625 */ /* 0x040fe200078e0091 */
[----:B------:R-:W-:-:S05]  /*0cd0*/  LEA.HI.X R167, R194, c[0x0][0x18c], RZ, 0x5, P1 ;  /* 0x00006300c2a77a11 */ /* 0x000fca00008f2cff */
[----:B------:R-:W2:Y:S04]  /*0ce0*/  LDG.E.128 R140, [R166.64] ;  /* 0x00000004a68c7981 */ /* 0x000ea8000c1e1d00 */
[----:B------:R-:W3:Y:S04]  /*0cf0*/  LDG.E.128 R144, [R144.64] ;  /* 0x0000000490907981 */ /* 0x000ee8000c1e1d00 */
[----:B------:R0:W4:Y:S01]  /*0d00*/  LDG.E.128 R148, [R166.64+0x10] ;  /* 0x00001004a6947981 */ /* 0x000122000c1e1d00 */
[----:B------:R-:W-:-:S04]  /*0d10*/  ISETP.NE.U32.AND P1, PT, RZ, c[0x0][0x218], PT ;  /* 0x00008600ff007a0c */ /* 0x000fc80003f25070 */
[----:B------:R-:W-:-:S13]  /*0d20*/  ISETP.NE.AND.EX P1, PT, RZ, c[0x0][0x21c], PT, P1 ;  /* 0x00008700ff007a0c */ /* 0x000fda0003f25310 */
[----:B------:R-:W-:-:S04]  /*0d30*/  @P1 LEA R162, P6, R194, c[0x0][0x218], 0x5 ;  /* 0x00008600c2a21a11 */ /* 0x000fc800078c28ff */
[----:B------:R-:W-:-:S05]  /*0d40*/  @P1 LEA.HI.X R163, R194, c[0x0][0x21c], RZ, 0x5, P6 ;  /* 0x00008700c2a31a11 */ /* 0x000fca00030f2cff */
[----:B------:R1:W5:Y:S04]  /*0d50*/  @P1 LDG.E.128 R108, [R162.64] ;  /* 0x00000004a26c1981 */ /* 0x000368000c1e1d00 */
[----:B------:R1:W5:Y:S01]  /*0d60*/  @P1 LDG.E.128 R112, [R162.64+0x10] ;  /* 0x00001004a2701981 */ /* 0x000362000c1e1d00 */
[----:B------:R-:W-:Y:S01]  /*0d70*/  IADD3 R194, R194, 0x100, RZ ;  /* 0x00000100c2c27810 */ /* 0x000fe20007ffe0ff */
[C---:B--2---:R-:W-:Y:S02]  /*0d80*/  FADD.FTZ R195, -R152.reuse, R141 ;  /* 0x0000008d98c37221 */ /* 0x044fe40000010100 */
[C---:B------:R-:W-:Y:S01]  /*0d90*/  FADD.FTZ R143, -R152.reuse, R143 ;  /* 0x0000008f988f7221 */ /* 0x040fe20000010100 */
[----:B---3--:R-:W-:Y:S01]  /*0da0*/  PRMT R141, RZ, 0x5410, R144 ;  /* 0x00005410ff8d7816 */ /* 0x008fe20000000090 */
[C---:B------:R-:W-:Y:S01]  /*0db0*/  FADD.FTZ R169, -R152.reuse, R140 ;  /* 0x0000008c98a97221 */ /* 0x040fe20000010100 */
[--C-:B------:R-:W-:Y:S01]  /*0dc0*/  PRMT R140, RZ, 0x7610, R145.reuse ;  /* 0x00007610ff8c7816 */ /* 0x100fe20000000091 */
[----:B------:R-:W-:Y:S01]  /*0dd0*/  FADD.FTZ R201, -R152, R142 ;  /* 0x0000008e98c97221 */ /* 0x000fe20000010100 */
[----:B------:R-:W-:Y:S01]  /*0de0*/  PRMT R144, RZ, 0x7610, R144 ;  /* 0x00007610ff907816 */ /* 0x000fe20000000090 */
[C---:B-----5:R-:W-:Y:S01]  /*0df0*/  FMUL.FTZ R204, R158.reuse, R143 ;  /* 0x0000008f9ecc7220 */ /* 0x060fe20000410000 */
[----:B------:R-:W-:Y:S01]  /*0e00*/  PRMT R205, RZ, 0x5410, R145 ;  /* 0x00005410ffcd7816 */ /* 0x000fe20000000091 */
[----:B-1----:R-:W-:Y:S01]  /*0e10*/  FMUL.FTZ R163, R158, R169 ;  /* 0x000000a99ea37220 */ /* 0x002fe20000410000 */
[----:B0-----:R-:W-:Y:S01]  /*0e20*/  PRMT R167, RZ, 0x5410, R146 ;  /* 0x00005410ffa77816 */ /* 0x001fe20000000092 */
[----:B------:R-:W-:Y:S01]  /*0e30*/  FMUL.FTZ R210, R28, R141 ;  /* 0x0000008d1cd27220 */ /* 0x000fe20000410000 */
[--C-:B------:R-:W-:Y:S01]  /*0e40*/  PRMT R162, RZ, 0x5410, R147.reuse ;  /* 0x00005410ffa27816 */ /* 0x100fe20000000093 */
[----:B------:R-:W-:Y:S01]  /*0e50*/  FMUL.FTZ R206, R158, R201 ;  /* 0x000000c99ece7220 */ /* 0x000fe20000410000 */
[----:B------:R-:W-:Y:S01]  /*0e60*/  PRMT R142, RZ, 0x7610, R147 ;  /* 0x00007610ff8e7816 */ /* 0x000fe20000000093 */
        /* <DEDUP_REMOVED lines=13> */
[----:B----4-:R-:W-:Y:S02]  /*0f40*/  FADD.FTZ R145, -R152, R148 ;  /* 0x0000009498917221 */ /* 0x010fe40000010100 */
[----:B------:R-:W-:-:S02]  /*0f50*/  FADD.FTZ R140, R140, R205 ;  /* 0x000000cd8c8c7221 */ /* 0x000fc40000010000 */
[----:B------:R-:W-:Y:S02]  /*0f60*/  FFMA.FTZ R154, R206, R205, R154 ;  /* 0x000000cdce9a7223 */ /* 0x000fe4000001009a */
[----:B------:R-:W-:Y:S02]  /*0f70*/  FADD.FTZ R147, -R152, R150 ;  /* 0x0000009698937221 */ /* 0x000fe40000010100 */
[----:B------:R-:W-:Y:S02]  /*0f80*/  FMUL.FTZ R202, R158, R145 ;  /* 0x000000919eca7220 */ /* 0x000fe40000410000 */
[----:B------:R-:W-:Y:S02]  /*0f90*/  FADD.FTZ R149, -R152, R149 ;  /* 0x0000009598957221 */ /* 0x000fe40000010100 */
[----:B------:R-:W-:Y:S02]  /*0fa0*/  FMUL.FTZ R201, R23, R167 ;  /* 0x000000a717c97220 */ /* 0x000fe40000410000 */
[----:B------:R-:W-:-:S02]  /*0fb0*/  FADD.FTZ R140, R140, R203 ;  /* 0x000000cb8c8c7221 */ /* 0x000fc40000010000 */
[----:B------:R-:W-:Y:S02]  /*0fc0*/  FFMA.FTZ R154, R204, R203, R154 ;  /* 0x000000cbcc9a7223 */ /* 0x000fe4000001009a */
[----:B------:R-:W-:Y:S02]  /*0fd0*/  FADD.FTZ R52, R52, R167 ;  /* 0x000000a734347221 */ /* 0x000fe40000010000 */
[----:B------:R-:W-:Y:S02]  /*0fe0*/  FFMA.FTZ R84, R202, R167, R84 ;  /* 0x000000a7ca547223 */ /* 0x000fe40000010054 */
[C---:B------:R-:W-:Y:S02]  /*0ff0*/  FMUL.FTZ R169, R158.reuse, R147 ;  /* 0x000000939ea97220 */ /* 0x040fe40000410000 */
        /* <DEDUP_REMOVED lines=24> */
.L_x_3938:
[----:B------:R-:W-:Y:S05]  /*1180*/  BSYNC B0 ;  /* 0x0000000000007941 */ /* 0x000fea0003800000 */
.L_x_3937:
[----:B------:R-:W-:Y:S01]  /*1190*/  BSSY B0, `(.L_x_3939) ;  /* 0x0000050000007945 */ /* 0x000fe20003800000 */
[----:B------:R-:W-:Y:S05]  /*11a0*/  @!P4 BRA `(.L_x_3940) ;  /* 0x000004e00000c947 */ /* 0x000fea0003800000 */
[----:B------:R-:W-:Y:S01]  /*11b0*/  HFMA2.MMA R145, -RZ, RZ, 0, 9.5367431640625e-07 ;  /* 0x00000010ff917435 */ /* 0x000fe200000001ff */
[----:B------:R-:W-:-:S04]  /*11c0*/  LEA R172, P1, R194, c[0x0][0x188], 0x5 ;  /* 0x00006200c2ac7a11 */ /* 0x000fc800078228ff */
[----:B------:R-:W-:-:S05]  /*11d0*/  LEA.HI.X R173, R194, c[0x0][0x18c], RZ, 0x5, P1 ;  /* 0x00006300c2ad7a11 */ /* 0x000fca00008f2cff */
[----:B------:R-:W-:Y:S01]  /*11e0*/  IMAD.WIDE.U32 R144, R194, R145, c[0x0][0x208] ;  /* 0x00008200c2907625 */ /* 0x000fe200078e0091 */
[----:B------:R-:W2:Y:S04]  /*11f0*/  LDG.E.128 R140, [R172.64] ;  /* 0x00000004ac8c7981 */ /* 0x000ea8000c1e1d00 */
        /* <DEDUP_REMOVED lines=8> */
[----:B------:R-:W-:Y:S01]  /*1280*/  IADD3 R194, R194, 0x100, RZ ;  /* 0x00000100c2c27810 */ /* 0x000fe20007ffe0ff */
[----:B--2---:R-:W-:-:S04]  /*1290*/  FADD.FTZ R161, -R152, R140 ;  /* 0x0000008c98a17221 */ /* 0x004fc80000010100 */
[----:B-----5:R-:W-:Y:S01]  /*12a0*/  FMUL.FTZ R161, R158, R161 ;  /* 0x000000a19ea17220 */ /* 0x020fe20000410000 */
[----:B----4-:R-:W-:Y:S01]  /*12b0*/  PRMT R170, RZ, 0x5410, R144 ;  /* 0x00005410ffaa7816 */ /* 0x010fe20000000090 */
[C---:B------:R-:W-:Y:S01]  /*12c0*/  FADD.FTZ R175, -R152.reuse, R142 ;  /* 0x0000008e98af7221 */ /* 0x040fe20000010100 */
[----:B------:R-:W-:Y:S01]  /*12d0*/  PRMT R144, RZ, 0x7610, R144 ;  /* 0x00007610ff907816 */ /* 0x000fe20000000090 */
[----:B------:R-:W-:Y:S02]  /*12e0*/  FADD.FTZ R141, -R152, R141 ;  /* 0x0000008d988d7221 */ /* 0x000fe40000010100 */
[----:B------:R-:W-:Y:S02]  /*12f0*/  FADD.FTZ R48, R48, R170 ;  /* 0x000000aa30307221 */ /* 0x000fe40000010000 */
[-C--:B------:R-:W-:Y:S02]  /*1300*/  FFMA.FTZ R80, R161, R170.reuse, R80 ;  /* 0x000000aaa1507223 */ /* 0x080fe40000010050 */
[----:B------:R-:W-:Y:S01]  /*1310*/  FMUL.FTZ R170, R19, R170 ;  /* 0x000000aa13aa7220 */ /* 0x000fe20000410000 */
[----:B------:R-:W-:Y:S01]  /*1320*/  PRMT R174, RZ, 0x5410, R145 ;  /* 0x00005410ffae7816 */ /* 0x000fe20000000091 */
[----:B------:R-:W-:-:S02]  /*1330*/  FMUL.FTZ R171, R158, R175 ;  /* 0x000000af9eab7220 */ /* 0x000fc40000410000 */
[----:B------:R-:W-:Y:S02]  /*1340*/  FMUL.FTZ R168, R158, R141 ;  /* 0x0000008d9ea87220 */ /* 0x000fe40000410000 */
[----:B0-----:R-:W-:Y:S02]  /*1350*/  FMUL.FTZ R173, R18, R144 ;  /* 0x0000009012ad7220 */ /* 0x001fe40000410000 */
[----:B------:R-:W-:Y:S02]  /*1360*/  FADD.FTZ R140, R155, R170 ;  /* 0x000000aa9b8c7221 */ /* 0x000fe40000010000 */
[----:B------:R-:W-:Y:S01]  /*1370*/  FFMA.FTZ R154, R161, R170, R154 ;  /* 0x000000aaa19a7223 */ /* 0x000fe2000001009a */
[----:B------:R-:W-:Y:S01]  /*1380*/  PRMT R145, RZ, 0x7610, R145 ;  /* 0x00007610ff917816 */ /* 0x000fe20000000091 */
[----:B---3--:R-:W-:Y:S02]  /*1390*/  FADD.FTZ R177, -R152, R148 ;  /* 0x0000009498b17221 */ /* 0x008fe40000010100 */
        /* <DEDUP_REMOVED lines=13> */
[----:B------:R-:W-:Y:S02]  /*1470*/  FADD.FTZ R181, -R152, R150 ;  /* 0x0000009698b57221 */ /* 0x000fe40000010100 */
        /* <DEDUP_REMOVED lines=33> */
.L_x_3940:
[----:B------:R-:W-:Y:S05]  /*1690*/  BSYNC B0 ;  /* 0x0000000000007941 */ /* 0x000fea0003800000 */
.L_x_3939:
        /* <DEDUP_REMOVED lines=15> */
[C---:B--2---:R-:W-:Y:S02]  /*1790*/  FADD.FTZ R189, -R152.reuse, R141 ;  /* 0x0000008d98bd7221 */ /* 0x044fe40000010100 */
[C---:B------:R-:W-:Y:S01]  /*17a0*/  FADD.FTZ R159, -R152.reuse, R140 ;  /* 0x0000008c989f7221 */ /* 0x040fe20000010100 */
[----:B---3--:R-:W-:Y:S01]  /*17b0*/  PRMT R141, RZ, 0x5410, R144 ;  /* 0x00005410ff8d7816 */ /* 0x008fe20000000090 */
[----:B------:R-:W-:Y:S01]  /*17c0*/  FADD.FTZ R191, -R152, R142 ;  /* 0x0000008e98bf7221 */ /* 0x000fe20000010100 */
[----:B------:R-:W-:Y:S01]  /*17d0*/  PRMT R144, RZ, 0x7610, R144 ;  /* 0x00007610ff907816 */ /* 0x000fe20000000090 */
[----:B-----5:R-:W-:Y:S01]  /*17e0*/  FMUL.FTZ R159, R158, R159 ;  /* 0x0000009f9e9f7220 */ /* 0x020fe20000410000 */
[----:B------:R-:W-:Y:S01]  /*17f0*/  PRMT R190, RZ, 0x5410, R145 ;  /* 0x00005410ffbe7816 */ /* 0x000fe20000000091 */
[----:B0-----:R-:W-:Y:S01]  /*1800*/  FMUL.FTZ R186, R10, R141 ;  /* 0x0000008d0aba7220 */ /* 0x001fe20000410000 */
[--C-:B------:R-:W-:Y:S01]  /*1810*/  PRMT R198, RZ, 0x5410, R147.reuse ;  /* 0x00005410ffc67816 */ /* 0x100fe20000000093 */
[C---:B-1----:R-:W-:Y:S01]  /*1820*/  FMUL.FTZ R185, R158.reuse, R191 ;  /* 0x000000bf9eb97220 */ /* 0x042fe20000410000 */
[----:B------:R-:W-:Y:S01]  /*1830*/  PRMT R142, RZ, 0x7610, R147 ;  /* 0x00007610ff8e7816 */ /* 0x000fe20000000093 */
[----:B------:R-:W-:Y:S01]  /*1840*/  FMUL.FTZ R184, R158, R189 ;  /* 0x000000bd9eb87220 */ /* 0x000fe20000410000 */
[----:B------:R-:W-:Y:S01]  /*1850*/  PRMT R145, RZ, 0x7610, R145 ;  /* 0x00007610ff917816 */ /* 0x000fe20000000091 */
[----:B------:R-:W-:Y:S01]  /*1860*/  FMUL.FTZ R187, R8, R144 ;  /* 0x0000009008bb7220 */ /* 0x000fe20000410000 */
[----:B------:R-:W-:Y:S01]  /*1870*/  PRMT R192, RZ, 0x5410, R146 ;  /* 0x00005410ffc07816 */ /* 0x000fe20000000092 */
[----:B------:R-:W-:Y:S01]  /*1880*/  FADD.FTZ R140, R155, R186 ;  /* 0x000000ba9b8c7221 */ /* 0x000fe20000010000 */
[----:B------:R-:W-:Y:S01]  /*1890*/  PRMT R146, RZ, 0x7610, R146 ;  /* 0x00007610ff927816 */ /* 0x000fe20000000092 */
[----:B------:R-:W-:-:S02]  /*18a0*/  FFMA.FTZ R154, R159, R186, R154 ;  /* 0x000000ba9f9a7223 */ /* 0x000fc4000001009a */
[----:B----4-:R-:W-:Y:S02]  /*18b0*/  FADD.FTZ R147, -R152, R148 ;  /* 0x0000009498937221 */ /* 0x010fe40000010100 */
        /* <DEDUP_REMOVED lines=45> */
.L_x_3942:
[----:B------:R-:W-:Y:S05]  /*1b90*/  BSYNC B0 ;  /* 0x0000000000007941 */ /* 0x000fea0003800000 */
.L_x_3941:
[----:B------:R-:W-:Y:S01]  /*1ba0*/  LOP3.LUT P6, RZ, R9, 0xff, RZ, 0xc0, !PT ;  /* 0x000000ff09ff7812 */ /* 0x000fe200078cc0ff */
[----:B------:R-:W-:Y:S01]  /*1bb0*/  HFMA2.MMA R225, -RZ, RZ, 1.875, 0 ;  /* 0x3f800000ffe17435 */ /* 0x000fe200000001ff */
[----:B------:R-:W-:Y:S02]  /*1bc0*/  SHF.R.U32.HI R142, RZ, 0x5, R157 ;  /* 0x00000005ff8e7819 */ /* 0x000fe4000001169d */
[----:B------:R-:W-:-:S02]  /*1bd0*/  LOP3.LUT P1, RZ, R157, 0x1f, RZ, 0xc0, !PT ;  /* 0x0000001f9dff7812 */ /* 0x000fc4000782c0ff */
[----:B------:R-:W-:Y:S02]  /*1be0*/  LOP3.LUT R226, R142, 0x7fffff8, RZ, 0xc0, !PT ;  /* 0x07fffff88ee27812 */ /* 0x000fe400078ec0ff */
[----:B-----5:R-:W-:-:S05]  /*1bf0*/  @P0 PRMT R225, RZ, 0x5410, R153 ;  /* 0x00005410ffe10816 */ /* 0x020fca0000000099 */
[----:B------:R-:W-:Y:S01]  /*1c00*/  @!P6 IADD3 R226, R226, 0x8, RZ ;  /* 0x00000008e2e2e810 */ /* 0x000fe20007ffe0ff */
[----:B------:R-:W-:Y:S05]  /*1c10*/  BRA.DIV ~URZ, `(.L_x_3943) ;  /* 0x000016a27f007947 */ /* 0x000fea000b800000 */
[----:B------:R0:W1:Y:S02]  /*1c20*/  SHFL.DOWN PT, R144, R155, 0x10, 0x1f ;  /* 0x0a001f009b907f89 */ /* 0x00006400000e0000 */
.L_x_3954:
        /* <DEDUP_REMOVED lines=18> */
.L_x_3955:
[----:B------:R-:W-:Y:S01]  /*1d50*/  @!P1 LOP3.LUT R141, R142, 0x7, RZ, 0xc0, !PT ;  /* 0x000000078e8d9812 */ /* 0x000fe200078ec0ff */
[----:B--2---:R-:W-:Y:S01]  /*1d60*/  FADD.FTZ R194, R147, R146 ;  /* 0x0000009293c27221 */ /* 0x004fe20000010000 */
[----:B------:R-:W-:Y:S01]  /*1d70*/  WARPSYNC 0xffffffff ;  /* 0xffffffff00007948 */ /* 0x000fe20003800000 */
[----:B-1----:R-:W-:Y:S01]  /*1d80*/  FADD.FTZ R195, R195, R148 ;  /* 0x00000094c3c37221 */ /* 0x002fe20000010000 */
[----:B------:R-:W-:Y:S01]  /*1d90*/  @!P1 IADD3 R227, R226, R141, RZ ;  /* 0x0000008de2e39210 */ /* 0x000fe20007ffe0ff */
[----:B------:R-:W-:Y:S01]  /*1da0*/  BSSY B0, `(.L_x_3945) ;  /* 0x000005c000007945 */ /* 0x000fe20003800000 */
[----:B------:R-:W-:-:S03]  /*1db0*/  ISETP.NE.AND P0, PT, R24, RZ, PT ;  /* 0x000000ff1800720c */ /* 0x000fc60003f05270 */
        /* <DEDUP_REMOVED lines=33> */
[----:B------:R-:W-:Y:S02]  /*1fd0*/  FADD.FTZ R143, R222, -R143 ;  /* 0x8000008fde8f7221 */ /* 0x000fe40000010000 */
[----:B------:R-:W-:-:S02]  /*1fe0*/  FMUL.FTZ R141, R158, R141 ;  /* 0x0000008d9e8d7220 */ /* 0x000fc40000410000 */
[----:B------:R-:W-:Y:S02]  /*1ff0*/  FMUL.FTZ R142, R158, R143 ;  /* 0x0000008f9e8e7220 */ /* 0x000fe40000410000 */
[-CC-:B------:R-:W-:Y:S02]  /*2000*/  FFMA.FTZ R145, R217, R148.reuse, R149.reuse ;  /* 0x00000094d9917223 */ /* 0x180fe40000010095 */
[----:B------:R-:W-:Y:S02]  /*2010*/  FFMA.FTZ R147, R215, R148, R149 ;  /* 0x00000094d7937223 */ /* 0x000fe40000010095 */
[----:B------:R-:W-:Y:S02]  /*2020*/  @P0 FADD.FTZ R141, R100, R141 ;  /* 0x0000008d648d0221 */ /* 0x000fe40000010000 */
[----:B------:R-:W-:Y:S02]  /*2030*/  @P0 FADD.FTZ R142, R101, R142 ;  /* 0x0000008e658e0221 */ /* 0x000fe40000010000 */
[CC--:B------:R-:W-:Y:S01]  /*2040*/  FMUL.FTZ R140, R141.reuse, R225.reuse ;  /* 0x000000e18d8c7220 */ /* 0x0c0fe20000410000 */
[----:B------:R-:W-:Y:S01]  /*2050*/  SEL R132, R141, R132, P1 ;  /* 0x000000848d847207 */ /* 0x000fe20000800000 */
[C---:B------:R-:W-:Y:S01]  /*2060*/  FMUL.FTZ R143, R142.reuse, R225 ;  /* 0x000000e18e8f7220 */ /* 0x040fe20000410000 */
[----:B------:R-:W-:Y:S01]  /*2070*/  SEL R133, R142, R133, P1 ;  /* 0x000000858e857207 */ /* 0x000fe20000800000 */
[----:B------:R-:W-:-:S02]  /*2080*/  FFMA.FTZ R142, R213, R148, R149 ;  /* 0x00000094d58e7223 */ /* 0x000fc40000010095 */
[--C-:B------:R-:W-:Y:S01]  /*2090*/  FFMA.FTZ R141, R221, R148, R149.reuse ;  /* 0x00000094dd8d7223 */ /* 0x100fe20000010095 */
[----:B------:R-:W-:Y:S01]  /*20a0*/  F2FP.BF16.PACK_AB R140, R143, R140 ;  /* 0x0000008c8f8c723e */ /* 0x000fe200000010ff */
[-CC-:B------:R-:W-:Y:S02]  /*20b0*/  FFMA.FTZ R143, R219, R148.reuse, R149.reuse ;  /* 0x00000094db8f7223 */ /* 0x180fe40000010095 */
[----:B------:R-:W-:Y:S02]  /*20c0*/  FADD.FTZ R151, R211, -R142 ;  /* 0x8000008ed3977221 */ /* 0x000fe40000010000 */
[----:B------:R-:W-:Y:S02]  /*20d0*/  FFMA.FTZ R144, R212, R148, R149 ;  /* 0x00000094d4907223 */ /* 0x000fe40000010095 */
[----:B------:R-:W-:Y:S02]  /*20e0*/  FADD.FTZ R141, R220, -R141 ;  /* 0x8000008ddc8d7221 */ /* 0x000fe40000010000 */
[----:B------:R-:W-:-:S02]  /*20f0*/  FADD.FTZ R143, R218, -R143 ;  /* 0x8000008fda8f7221 */ /* 0x000fc40000010000 */
[----:B------:R-:W-:Y:S02]  /*2100*/  FADD.FTZ R145, R216, -R145 ;  /* 0x80000091d8917221 */ /* 0x000fe40000010000 */
[----:B------:R-:W-:Y:S02]  /*2110*/  FADD.FTZ R147, R214, -R147 ;  /* 0x80000093d6937221 */ /* 0x000fe40000010000 */
[C---:B------:R-:W-:Y:S02]  /*2120*/  FMUL.FTZ R151, R158.reuse, R151 ;  /* 0x000000979e977220 */ /* 0x040fe40000410000 */
[----:B------:R-:W-:Y:S02]  /*2130*/  FADD.FTZ R153, R209, -R144 ;  /* 0x80000090d1997221 */ /* 0x000fe40000010000 */
[C---:B------:R-:W-:Y:S02]  /*2140*/  FMUL.FTZ R141, R158.reuse, R141 ;  /* 0x0000008d9e8d7220 */ /* 0x040fe40000410000 */
[----:B------:R-:W-:-:S02]  /*2150*/  FMUL.FTZ R142, R158, R143 ;  /* 0x0000008f9e8e7220 */ /* 0x000fc40000410000 */
[C---:B------:R-:W-:Y:S02]  /*2160*/  FMUL.FTZ R145, R158.reuse, R145 ;  /* 0x000000919e917220 */ /* 0x040fe40000410000 */
[----:B------:R-:W-:Y:S01]  /*2170*/  FMUL.FTZ R144, R158, R147 ;  /* 0x000000939e907220 */ /* 0x000fe20000410000 */
[----:B------:R-:W-:Y:S01]  /*2180*/  @P1 MOV R147, 0x20 ;  /* 0x0000002000931802 */ /* 0x000fe20000000f00 */
[----:B------:R-:W-:Y:S02]  /*2190*/  @P0 FADD.FTZ R151, R106, R151 ;  /* 0x000000976a970221 */ /* 0x000fe40000010000 */
[----:B------:R-:W-:Y:S02]  /*21a0*/  FMUL.FTZ R146, R158, R153 ;  /* 0x000000999e927220 */ /* 0x000fe40000410000 */
[----:B------:R-:W-:Y:S01]  /*21b0*/  @P0 FADD.FTZ R141, R102, R141 ;  /* 0x0000008d668d0221 */ /* 0x000fe20000010000 */
[----:B------:R-:W-:Y:S01]  /*21c0*/  SEL R138, R151, R138, P1 ;  /* 0x0000008a978a7207 */ /* 0x000fe20000800000 */
[----:B------:R-:W-:-:S02]  /*21d0*/  @P0 FADD.FTZ R142, R103, R142 ;  /* 0x0000008e678e0221 */ /* 0x000fc40000010000 */
[----:B------:R-:W-:Y:S01]  /*21e0*/  @P0 FADD.FTZ R145, R104, R145 ;  /* 0x0000009168910221 */ /* 0x000fe20000010000 */
[----:B------:R-:W-:Y:S01]  /*21f0*/  SEL R134, R141, R134, P1 ;  /* 0x000000868d867207 */ /* 0x000fe20000800000 */
[----:B------:R-:W-:Y:S01]  /*2200*/  @P0 FADD.FTZ R144, R105, R144 ;  /* 0x0000009069900221 */ /* 0x000fe20000010000 */
[----:B------:R-:W-:Y:S01]  /*2210*/  SEL R135, R142, R135, P1 ;  /* 0x000000878e877207 */ /* 0x000fe20000800000 */
[-C--:B------:R-:W-:Y:S01]  /*2220*/  FMUL.FTZ R143, R151, R225.reuse ;  /* 0x000000e1978f7220 */ /* 0x080fe20000410000 */
[----:B------:R-:W-:Y:S01]  /*2230*/  HFMA2.MMA R151, -RZ, RZ, 0, 9.5367431640625e-07 ;  /* 0x00000010ff977435 */ /* 0x000fe200000001ff */
[----:B------:R-:W-:Y:S01]  /*2240*/  @P0 FADD.FTZ R146, R107, R146 ;  /* 0x000000926b920221 */ /* 0x000fe20000010000 */
[----:B------:R-:W-:Y:S01]  /*2250*/  SEL R136, R145, R136, P1 ;  /* 0x0000008891887207 */ /* 0x000fe20000800000 */
[----:B------:R-:W-:Y:S01]  /*2260*/  FMUL.FTZ R141, R141, R225 ;  /* 0x000000e18d8d7220 */ /* 0x000fe20000410000 */
[----:B------:R-:W-:Y:S01]  /*2270*/  SEL R137, R144, R137, P1 ;  /* 0x0000008990897207 */ /* 0x000fe20000800000 */
[----:B------:R-:W-:Y:S01]  /*2280*/  FMUL.FTZ R142, R142, R225 ;  /* 0x000000e18e8e7220 */ /* 0x000fe20000410000 */
[----:B------:R-:W-:Y:S01]  /*2290*/  SEL R139, R146, R139, P1 ;  /* 0x0000008b928b7207 */ /* 0x000fe20000800000 */
[----:B------:R-:W-:-:S02]  /*22a0*/  FMUL.FTZ R145, R145, R225 ;  /* 0x000000e191917220 */ /* 0x000fc40000410000 */
[----:B------:R-:W-:Y:S01]  /*22b0*/  FMUL.FTZ R144, R144, R225 ;  /* 0x000000e190907220 */ /* 0x000fe20000410000 */
[----:B------:R-:W-:Y:S01]  /*22c0*/  F2FP.BF16.PACK_AB R141, R142, R141 ;  /* 0x0000008d8e8d723e */ /* 0x000fe200000010ff */
[----:B------:R-:W-:Y:S02]  /*22d0*/  FMUL.FTZ R150, R146, R225 ;  /* 0x000000e192967220 */ /* 0x000fe40000410000 */
[----:B------:R-:W-:Y:S01]  /*22e0*/  @P1 IMAD.WIDE.U32 R146, R0, R147, c[0x0][0x258] ;  /* 0x0000960000921625 */ /* 0x000fe200078e0093 */
[----:B------:R-:W-:Y:S02]  /*22f0*/  F2FP.BF16.PACK_AB R142, R144, R145 ;  /* 0x00000091908e723e */ /* 0x000fe400000010ff */
[----:B------:R-:W-:Y:S01]  /*2300*/  F2FP.BF16.PACK_AB R143, R150, R143 ;  /* 0x0000008f968f723e */ /* 0x000fe200000010ff */
[C---:B------:R-:W-:Y:S01]  /*2310*/  IMAD.WIDE.U32 R144, R0.reuse, R151, c[0x0][0x248] ;  /* 0x0000920000907625 */ /* 0x040fe200078e0097 */
[----:B------:R0:W-:Y:S01]  /*2320*/  @P1 STG.E.128 [R146.64], R132 ;  /* 0x0000008492001986 */ /* 0x0001e2000c101d04 */
[----:B------:R-:W-:-:S03]  /*2330*/  IADD3 R0, R0, 0x100, RZ ;  /* 0x0000010000007810 */ /* 0x000fc60007ffe0ff */
[----:B------:R0:W-:Y:S04]  /*2340*/  @P1 STG.E.128 [R146.64+0x10], R136 ;  /* 0x0000108892001986 */ /* 0x0001e8000c101d04 */
[----:B------:R0:W-:Y:S02]  /*2350*/  STG.E.128 [R144.64], R140 ;  /* 0x0000008c90007986 */ /* 0x0001e4000c101d04 */
.L_x_3946:
[----:B------:R-:W-:Y:S05]  /*2360*/  BSYNC B0 ;  /* 0x0000000000007941 */ /* 0x000fea0003800000 */
.L_x_3945:
        /* <DEDUP_REMOVED lines=9> */
[----:B------:R-:W-:-:S02]  /*2400*/  FADD.FTZ R143, R207, -R140 ;  /* 0x8000008ccf8f7221 */ /* 0x000fc40000010000 */
[C---:B------:R-:W-:Y:S02]  /*2410*/  FMUL.FTZ R141, R158.reuse, R141 ;  /* 0x0000008d9e8d7220 */ /* 0x040fe40000410000 */
[----:B------:R-:W-:Y:S02]  /*2420*/  FMUL.FTZ R142, R158, R143 ;  /* 0x0000008f9e8e7220 */ /* 0x000fe40000410000 */
[-CC-:B------:R-:W-:Y:S02]  /*2430*/  FFMA.FTZ R151, R169, R148.reuse, R149.reuse ;  /* 0x00000094a9977223 */ /* 0x180fe40000010095 */
[----:B------:R-:W-:Y:S02]  /*2440*/  FFMA.FTZ R144, R204, R148, R149 ;  /* 0x00000094cc907223 */ /* 0x000fe40000010095 */
[----:B------:R-:W-:Y:S02]  /*2450*/  @P0 FADD.FTZ R141, R108, R141 ;  /* 0x0000008d6c8d0221 */ /* 0x000fe40000010000 */
[----:B------:R-:W-:-:S02]  /*2460*/  @P0 FADD.FTZ R142, R109, R142 ;  /* 0x0000008e6d8e0221 */ /* 0x000fc40000010000 */
[CC--:B------:R-:W-:Y:S01]  /*2470*/  FMUL.FTZ R140, R141.reuse, R225.reuse ;  /* 0x000000e18d8c7220 */ /* 0x0c0fe20000410000 */
[----:B------:R-:W-:Y:S01]  /*2480*/  SEL R132, R141, R132, P1 ;  /* 0x000000848d847207 */ /* 0x000fe20000800000 */
[C---:B------:R-:W-:Y:S01]  /*2490*/  FMUL.FTZ R143, R142.reuse, R225 ;  /* 0x000000e18e8f7220 */ /* 0x040fe20000410000 */
[----:B------:R-:W-:Y:S01]  /*24a0*/  SEL R133, R142, R133, P1 ;  /* 0x000000858e857207 */ /* 0x000fe20000800000 */
[-CC-:B------:R-:W-:Y:S02]  /*24b0*/  FFMA.FTZ R142, R206, R148.reuse, R149.reuse ;  /* 0x00000094ce8e7223 */ /* 0x180fe40000010095 */
[--C-:B------:R-:W-:Y:S01]  /*24c0*/  FFMA.FTZ R146, R202, R148, R149.reuse ;  /* 0x00000094ca927223 */ /* 0x100fe20000010095 */
[----:B------:R-:W-:Y:S01]  /*24d0*/  F2FP.BF16.PACK_AB R140, R143, R140 ;  /* 0x0000008c8f8c723e */ /* 0x000fe200000010ff */
[----:B------:R-:W-:Y:S02]  /*24e0*/  FFMA.FTZ R150, R160, R148, R149 ;  /* 0x00000094a0967223 */ /* 0x000fe40000010095 */
[----:B------:R-:W-:-:S02]  /*24f0*/  FADD.FTZ R151, R162, -R151 ;  /* 0x80000097a2977221 */ /* 0x000fc40000010000 */
[----:B------:R-:W-:Y:S02]  /*2500*/  FFMA.FTZ R153, R166, R148, R149 ;  /* 0x00000094a6997223 */ /* 0x000fe40000010095 */
[----:B------:R-:W-:Y:S02]  /*2510*/  FADD.FTZ R141, R205, -R142 ;  /* 0x8000008ecd8d7221 */ /* 0x000fe40000010000 */
[----:B------:R-:W-:Y:S02]  /*2520*/  FADD.FTZ R143, R203, -R144 ;  /* 0x80000090cb8f7221 */ /* 0x000fe40000010000 */
[----:B------:R-:W-:Y:S02]  /*2530*/  FADD.FTZ R145, R201, -R146 ;  /* 0x80000092c9917221 */ /* 0x000fe40000010000 */
[----:B------:R-:W-:Y:S02]  /*2540*/  FADD.FTZ R147, R167, -R150 ;  /* 0x80000096a7937221 */ /* 0x000fe40000010000 */
[----:B------:R-:W-:-:S02]  /*2550*/  FMUL.FTZ R151, R158, R151 ;  /* 0x000000979e977220 */ /* 0x000fc40000410000 */
[----:B------:R-:W-:Y:S02]  /*2560*/  FADD.FTZ R153, R164, -R153 ;  /* 0x80000099a4997221 */ /* 0x000fe40000010000 */
[C---:B------:R-:W-:Y:S02]  /*2570*/  FMUL.FTZ R141, R158.reuse, R141 ;  /* 0x0000008d9e8d7220 */ /* 0x040fe40000410000 */
[C---:B------:R-:W-:Y:S02]  /*2580*/  FMUL.FTZ R142, R158.reuse, R143 ;  /* 0x0000008f9e8e7220 */ /* 0x040fe40000410000 */
[C---:B------:R-:W-:Y:S02]  /*2590*/  FMUL.FTZ R145, R158.reuse, R145 ;  /* 0x000000919e917220 */ /* 0x040fe40000410000 */
[----:B------:R-:W-:Y:S01]  /*25a0*/  FMUL.FTZ R144, R158, R147 ;  /* 0x000000939e907220 */ /* 0x000fe20000410000 */
[----:B------:R-:W-:Y:S01]  /*25b0*/  @P1 MOV R147, 0x20 ;  /* 0x0000002000931802 */ /* 0x000fe20000000f00 */
[----:B------:R-:W-:-:S02]  /*25c0*/  @P0 FADD.FTZ R151, R114, R151 ;  /* 0x0000009772970221 */ /* 0x000fc40000010000 */
[----:B------:R-:W-:Y:S02]  /*25d0*/  FMUL.FTZ R146, R158, R153 ;  /* 0x000000999e927220 */ /* 0x000fe40000410000 */
[----:B------:R-:W-:Y:S01]  /*25e0*/  @P0 FADD.FTZ R141, R110, R141 ;  /* 0x0000008d6e8d0221 */ /* 0x000fe20000010000 */
[----:B------:R-:W-:Y:S01]  /*25f0*/  SEL R138, R151, R138, P1 ;  /* 0x0000008a978a7207 */ /* 0x000fe20000800000 */
[----:B------:R-:W-:Y:S02]  /*2600*/  @P0 FADD.FTZ R142, R111, R142 ;  /* 0x0000008e6f8e0221 */ /* 0x000fe40000010000 */
        /* <DEDUP_REMOVED lines=24> */
.L_x_3948:
[----:B------:R-:W-:Y:S05]  /*2790*/  BSYNC B0 ;  /* 0x0000000000007941 */ /* 0x000fea0003800000 */
.L_x_3947:
        /* <DEDUP_REMOVED lines=66> */
.L_x_3950:
[----:B------:R-:W-:Y:S05]  /*2bc0*/  BSYNC B0 ;  /* 0x0000000000007941 */ /* 0x000fea0003800000 */
.L_x_3949:
        /* <DEDUP_REMOVED lines=9> */
[----:B------:R-:W-:-:S02]  /*2c60*/  FFMA.FTZ R142, R188, R148, R149 ;  /* 0x00000094bc8e7223 */ /* 0x000fc40000010095 */
[-CC-:B------:R-:W-:Y:S02]  /*2c70*/  FFMA.FTZ R144, R196, R148.reuse, R149.reuse ;  /* 0x00000094c4907223 */ /* 0x180fe40000010095 */
[-CC-:B------:R-:W-:Y:S02]  /*2c80*/  FFMA.FTZ R153, R197, R148.reuse, R149.reuse ;  /* 0x00000094c5997223 */ /* 0x180fe40000010095 */
[-CC-:B------:R-:W-:Y:S02]  /*2c90*/  FFMA.FTZ R151, R191, R148.reuse, R149.reuse ;  /* 0x00000094bf977223 */ /* 0x180fe40000010095 */
[----:B------:R-:W-:Y:S02]  /*2ca0*/  FFMA.FTZ R148, R200, R148, R149 ;  /* 0x00000094c8947223 */ /* 0x000fe40000010095 */
[----:B------:R-:W-:Y:S02]  /*2cb0*/  FADD.FTZ R141, R186, -R141 ;  /* 0x8000008dba8d7221 */ /* 0x000fe40000010000 */
[----:B------:R-:W-:-:S02]  /*2cc0*/  FADD.FTZ R143, R187, -R140 ;  /* 0x8000008cbb8f7221 */ /* 0x000fc40000010000 */
[----:B------:R-:W-:Y:S02]  /*2cd0*/  FADD.FTZ R145, R190, -R145 ;  /* 0x80000091be917221 */ /* 0x000fe40000010000 */
[----:B------:R-:W-:Y:S02]  /*2ce0*/  FADD.FTZ R147, R189, -R142 ;  /* 0x8000008ebd937221 */ /* 0x000fe40000010000 */
[----:B------:R-:W-:Y:S02]  /*2cf0*/  FADD.FTZ R149, R193, -R144 ;  /* 0x80000090c1957221 */ /* 0x000fe40000010000 */
[----:B------:R-:W-:Y:S02]  /*2d00*/  FADD.FTZ R153, R198, -R153 ;  /* 0x80000099c6997221 */ /* 0x000fe40000010000 */
[----:B------:R-:W-:Y:S02]  /*2d10*/  FADD.FTZ R151, R192, -R151 ;  /* 0x80000097c0977221 */ /* 0x000fe40000010000 */
[----:B------:R-:W-:-:S02]  /*2d20*/  FADD.FTZ R155, R199, -R148 ;  /* 0x80000094c79b7221 */ /* 0x000fc40000010000 */
[C---:B------:R-:W-:Y:S02]  /*2d30*/  FMUL.FTZ R141, R158.reuse, R141 ;  /* 0x0000008d9e8d7220 */ /* 0x040fe40000410000 */
[C---:B------:R-:W-:Y:S02]  /*2d40*/  FMUL.FTZ R142, R158.reuse, R143 ;  /* 0x0000008f9e8e7220 */ /* 0x040fe40000410000 */
[C---:B------:R-:W-:Y:S02]  /*2d50*/  FMUL.FTZ R145, R158.reuse, R145 ;  /* 0x000000919e917220 */ /* 0x040fe40000410000 */
[C---:B------:R-:W-:Y:S01]  /*2d60*/  FMUL.FTZ R144, R158.reuse, R147 ;  /* 0x000000939e907220 */ /* 0x040fe20000410000 */
[----:B------:R-:W-:Y:S01]  /*2d70*/  @P1 MOV R147, 0x20 ;  /* 0x0000002000931802 */ /* 0x000fe20000000f00 */
[C---:B------:R-:W-:Y:S01]  /*2d80*/  FMUL.FTZ R146, R158.reuse, R149 ;  /* 0x000000959e927220 */ /* 0x040fe20000410000 */
[----:B------:R-:W-:Y:S01]  /*2d90*/  HFMA2.MMA R149, -RZ, RZ, 0, 9.5367431640625e-07 ;  /* 0x00000010ff957435 */ /* 0x000fe200000001ff */
[----:B------:R-:W-:-:S02]  /*2da0*/  FMUL.FTZ R153, R158, R153 ;  /* 0x000000999e997220 */ /* 0x000fc40000410000 */
[C---:B------:R-:W-:Y:S02]  /*2db0*/  FMUL.FTZ R151, R158.reuse, R151 ;  /* 0x000000979e977220 */ /* 0x040fe40000410000 */
[----:B------:R-:W-:Y:S02]  /*2dc0*/  FMUL.FTZ R158, R158, R155 ;  /* 0x0000009b9e9e7220 */ /* 0x000fe40000410000 */
[----:B------:R-:W-:Y:S02]  /*2dd0*/  @P0 FADD.FTZ R141, R124, R141 ;  /* 0x0000008d7c8d0221 */ /* 0x000fe40000010000 */
[----:B------:R-:W-:Y:S02]  /*2de0*/  @P0 FADD.FTZ R142, R125, R142 ;  /* 0x0000008e7d8e0221 */ /* 0x000fe40000010000 */
[----:B------:R-:W-:Y:S01]  /*2df0*/  @P0 FADD.FTZ R145, R126, R145 ;  /* 0x000000917e910221 */ /* 0x000fe20000010000 */
[----:B------:R-:W-:Y:S01]  /*2e00*/  SEL R132, R141, R132, P1 ;  /* 0x000000848d847207 */ /* 0x000fe20000800000 */
        /* <DEDUP_REMOVED lines=10> */
[-C--:B------:R-:W-:Y:S01]  /*2eb0*/  FMUL.FTZ R140, R141, R225.reuse ;  /* 0x000000e18d8c7220 */ /* 0x080fe20000410000 */
[----:B------:R-:W-:Y:S01]  /*2ec0*/  SEL R136, R151, R136, P1 ;  /* 0x0000008897887207 */ /* 0x000fe20000800000 */
[----:B------:R-:W-:Y:S01]  /*2ed0*/  FMUL.FTZ R141, R142, R225 ;  /* 0x000000e18e8d7220 */ /* 0x000fe20000410000 */
[----:B------:R-:W-:Y:S01]  /*2ee0*/  SEL R139, R158, R139, P1 ;  /* 0x0000008b9e8b7207 */ /* 0x000fe20000800000 */
[----:B------:R-:W-:-:S02]  /*2ef0*/  FMUL.FTZ R145, R145, R225 ;  /* 0x000000e191917220 */ /* 0x000fc40000410000 */
[-C--:B------:R-:W-:Y:S01]  /*2f00*/  FMUL.FTZ R144, R144, R225.reuse ;  /* 0x000000e190907220 */ /* 0x080fe20000410000 */
[----:B------:R-:W-:Y:S01]  /*2f10*/  F2FP.BF16.PACK_AB R140, R141, R140 ;  /* 0x0000008c8d8c723e */ /* 0x000fe200000010ff */
[-C--:B------:R-:W-:Y:S02]  /*2f20*/  FMUL.FTZ R142, R151, R225.reuse ;  /* 0x000000e1978e7220 */ /* 0x080fe40000410000 */
[----:B------:R-:W-:Y:S01]  /*2f30*/  FMUL.FTZ R143, R146, R225 ;  /* 0x000000e1928f7220 */ /* 0x000fe20000410000 */
[----:B------:R-:W-:Y:S01]  /*2f40*/  F2FP.BF16.PACK_AB R141, R144, R145 ;  /* 0x00000091908d723e */ /* 0x000fe200000010ff */
[-C--:B------:R-:W-:Y:S02]  /*2f50*/  FMUL.FTZ R153, R153, R225.reuse ;  /* 0x000000e199997220 */ /* 0x080fe40000410000 */
[----:B------:R-:W-:Y:S01]  /*2f60*/  FMUL.FTZ R146, R158, R225 ;  /* 0x000000e19e927220 */ /* 0x000fe20000410000 */
[----:B------:R-:W-:Y:S01]  /*2f70*/  F2FP.BF16.PACK_AB R142, R143, R142 ;  /* 0x0000008e8f8e723e */ /* 0x000fe200000010ff */
[----:B------:R-:W-:-:S03]  /*2f80*/  @P1 IMAD.WIDE.U32 R144, R0, R147, c[0x0][0x258] ;  /* 0x0000960000901625 */ /* 0x000fc600078e0093 */
[----:B------:R-:W-:Y:S01]  /*2f90*/  F2FP.BF16.PACK_AB R143, R146, R153 ;  /* 0x00000099928f723e */ /* 0x000fe200000010ff */
[----:B------:R-:W-:Y:S01]  /*2fa0*/  IMAD.WIDE.U32 R146, R0, R149, c[0x0][0x248] ;  /* 0x0000920000927625 */ /* 0x000fe200078e0095 */
[----:B------:R0:W-:Y:S04]  /*2fb0*/  @P1 STG.E.128 [R144.64], R132 ;  /* 0x0000008490001986 */ /* 0x0001e8000c101d04 */
[----:B------:R0:W-:Y:S04]  /*2fc0*/  @P1 STG.E.128 [R144.64+0x10], R136 ;  /* 0x0000108890001986 */ /* 0x0001e8000c101d04 */
[----:B------:R0:W-:Y:S02]  /*2fd0*/  STG.E.128 [R146.64], R140 ;  /* 0x0000008c92007986 */ /* 0x0001e4000c101d04 */
.L_x_3952:
[----:B------:R-:W-:Y:S05]  /*2fe0*/  BSYNC B0 ;  /* 0x0000000000007941 */ /* 0x000fea0003800000 */
.L_x_3951:
[----:B------:R-:W-:Y:S02]  /*2ff0*/  IADD3 R11, R11, c[0x0][0x160], RZ ;  /* 0x000058000b0b7a10 */ /* 0x000fe40007ffe0ff */
[----:B------:R-:W-:-:S02]  /*3000*/  LOP3.LUT P1, RZ, R9, 0xff, RZ, 0xc0, !PT ;  /* 0x000000ff09ff7812 */ /* 0x000fc4000782c0ff */
[----:B------:R-:W-:Y:S02]  /*3010*/  ISETP.GE.AND P0, PT, R11, c[0x0][0x164], PT ;  /* 0x000059000b007a0c */ /* 0x000fe40003f06270 */
[----:B------:R-:W-:-:S11]  /*3020*/  SEL R9, RZ, 0x1, P1 ;  /* 0x00000001ff097807 */ /* 0x000fd60000800000 */
[----:B0-----:R-:W-:Y:S01]  /*3030*/  @P0 CALL.REL.NOINC `(.L_x_3934) ;  /* 0x0000001000000944 */ /* 0x001fe20003c00000 */
[----:B------:R-:W-:Y:S05]  /*3040*/  BRA `(.L_x_3953) ;  /* 0xffffd5e000007947 */ /* 0x000fea000383ffff */
.L_x_3934:
        /* <DEDUP_REMOVED lines=39> */
.L_x_3943:
[----:B------:R-:W-:Y:S02]  /*32c0*/  MOV R145, R155 ;  /* 0x0000009b00917202 */ /* 0x000fe40000000f00 */
[----:B------:R-:W-:-:S02]  /*32d0*/  MOV R150, 0x10 ;  /* 0x0000001000967802 */ /* 0x000fc40000000f00 */
[----:B------:R-:W-:Y:S02]  /*32e0*/  MOV R195, 0x1f ;  /* 0x0000001f00c37802 */ /* 0x000fe40000000f00 */
[----:B------:R-:W-:Y:S02]  /*32f0*/  MOV R152, 0xffffffff ;  /* 0xffffffff00987802 */ /* 0x000fe40000000f00 */
[----:B------:R-:W-:Y:S02]  /*3300*/  MOV R140, 0x3320 ;  /* 0x00003320008c7802 */ /* 0x000fe40000000f00 */
[----:B------:R-:W-:Y:S05]  /*3310*/  CALL.REL.NOINC `($__internal_60_$__cuda_sm70_shflsync_down_p) ;  /* 0x0000045000007944 */ /* 0x000fea0003c00000 */
[----:B-1----:R-:W-:Y:S01]  /*3320*/  MOV R144, R195 ;  /* 0x000000c300907202 */ /* 0x002fe20000000f00 */
[----:B0-----:R-:W-:Y:S05]  /*3330*/  BRA `(.L_x_3954) ;  /* 0xffffe8f000007947 */ /* 0x001fea000383ffff */
.L_x_3944:
[----:B------:R-:W-:Y:S01]  /*3340*/  HFMA2.MMA R150, -RZ, RZ, 0, 9.5367431640625e-07 ;  /* 0x00000010ff967435 */ /* 0x000fe200000001ff */
[----:B------:R-:W-:Y:S02]  /*3350*/  MOV R145, R154 ;  /* 0x0000009a00917202 */ /* 0x000fe40000000f00 */
[----:B------:R-:W-:Y:S02]  /*3360*/  MOV R195, 0x1f ;  /* 0x0000001f00c37802 */ /* 0x000fe40000000f00 */
[----:B------:R-:W-:-:S02]  /*3370*/  MOV R152, 0xffffffff ;  /* 0xffffffff00987802 */ /* 0x000fc40000000f00 */
[----:B------:R-:W-:Y:S02]  /*3380*/  MOV R140, 0x33a0 ;  /* 0x000033a0008c7802 */ /* 0x000fe40000000f00 */
[----:B01----:R-:W-:Y:S05]  /*3390*/  CALL.REL.NOINC `($__internal_60_$__cuda_sm70_shflsync_down_p) ;  /* 0x000003d000007944 */ /* 0x003fea0003c00000 */
[----:B------:R-:W-:Y:S01]  /*33a0*/  FADD.FTZ R144, R144, R155 ;  /* 0x0000009b90907221 */ /* 0x000fe20000010000 */
[----:B0-----:R-:W-:Y:S01]  /*33b0*/  HFMA2.MMA R150, -RZ, RZ, 0, 4.76837158203125e-07 ;  /* 0x00000008ff967435 */ /* 0x001fe200000001ff */
[----:B-1----:R-:W-:Y:S01]  /*33c0*/  FADD.FTZ R154, R154, R195 ;  /* 0x000000c39a9a7221 */ /* 0x002fe20000010000 */
[----:B------:R-:W-:Y:S02]  /*33d0*/  MOV R195, 0x1f ;  /* 0x0000001f00c37802 */ /* 0x000fe40000000f00 */
[----:B------:R-:W-:Y:S02]  /*33e0*/  MOV R152, 0xffffffff ;  /* 0xffffffff00987802 */ /* 0x000fe40000000f00 */
[----:B------:R-:W-:Y:S02]  /*33f0*/  MOV R145, R144 ;  /* 0x0000009000917202 */ /* 0x000fe40000000f00 */
[----:B------:R-:W-:Y:S02]  /*3400*/  MOV R140, 0x3420 ;  /* 0x00003420008c7802 */ /* 0x000fe40000000f00 */
[----:B------:R-:W-:Y:S05]  /*3410*/  CALL.REL.NOINC `($__internal_60_$__cuda_sm70_shflsync_down_p) ;  /* 0x0000035000007944 */ /* 0x000fea0003c00000 */
[----:B0-----:R-:W-:Y:S01]  /*3420*/  HFMA2.MMA R150, -RZ, RZ, 0, 4.76837158203125e-07 ;  /* 0x00000008ff967435 */ /* 0x001fe200000001ff */
[----:B-1----:R-:W-:-:S02]  /*3430*/  MOV R143, R195 ;  /* 0x000000c3008f7202 */ /* 0x002fc40000000f00 */
[----:B------:R-:W-:Y:S02]  /*3440*/  MOV R145, R154 ;  /* 0x0000009a00917202 */ /* 0x000fe40000000f00 */
[----:B------:R-:W-:Y:S02]  /*3450*/  MOV R195, 0x1f ;  /* 0x0000001f00c37802 */ /* 0x000fe40000000f00 */
[----:B------:R-:W-:Y:S02]  /*3460*/  MOV R152, 0xffffffff ;  /* 0xffffffff00987802 */ /* 0x000fe40000000f00 */
[----:B------:R-:W-:Y:S02]  /*3470*/  MOV R140, 0x3490 ;  /* 0x00003490008c7802 */ /* 0x000fe40000000f00 */
[----:B------:R-:W-:Y:S05]  /*3480*/  CALL.REL.NOINC `($__internal_60_$__cuda_sm70_shflsync_down_p) ;  /* 0x000002e000007944 */ /* 0x000fea0003c00000 */
[----:B------:R-:W-:Y:S01]  /*3490*/  FADD.FTZ R144, R143, R144 ;  /* 0x000000908f907221 */ /* 0x000fe20000010000 */
[----:B0-----:R-:W-:Y:S01]  /*34a0*/  HFMA2.MMA R150, -RZ, RZ, 0, 2.384185791015625e-07 ;  /* 0x00000004ff967435 */ /* 0x001fe200000001ff */
[----:B-1----:R-:W-:Y:S01]  /*34b0*/  FADD.FTZ R154, R154, R195 ;  /* 0x000000c39a9a7221 */ /* 0x002fe20000010000 */
[----:B------:R-:W-:Y:S02]  /*34c0*/  MOV R195, 0x1f ;  /* 0x0000001f00c37802 */ /* 0x000fe40000000f00 */
[----:B------:R-:W-:-:S02]  /*34d0*/  MOV R152, 0xffffffff ;  /* 0xffffffff00987802 */ /* 0x000fc40000000f00 */
[----:B------:R-:W-:Y:S02]  /*34e0*/  MOV R145, R144 ;  /* 0x0000009000917202 */ /* 0x000fe40000000f00 */
[----:B------:R-:W-:Y:S02]  /*34f0*/  MOV R140, 0x3510 ;  /* 0x00003510008c7802 */ /* 0x000fe40000000f00 */
[----:B------:R-:W-:Y:S05]  /*3500*/  CALL.REL.NOINC `($__internal_60_$__cuda_sm70_shflsync_down_p) ;  /* 0x0000026000007944 */ /* 0x000fea0003c00000 */
[----:B0-----:R-:W-:Y:S01]  /*3510*/  HFMA2.MMA R150, -RZ, RZ, 0, 2.384185791015625e-07 ;  /* 0x00000004ff967435 */ /* 0x001fe200000001ff */
[----:B-1----:R-:W-:Y:S02]  /*3520*/  MOV R143, R195 ;  /* 0x000000c3008f7202 */ /* 0x002fe40000000f00 */
[----:B------:R-:W-:Y:S02]  /*3530*/  MOV R145, R154 ;  /* 0x0000009a00917202 */ /* 0x000fe40000000f00 */
[----:B------:R-:W-:Y:S02]  /*3540*/  MOV R195, 0x1f ;  /* 0x0000001f00c37802 */ /* 0x000fe40000000f00 */
[----:B------:R-:W-:Y:S02]  /*3550*/  MOV R152, 0xffffffff ;  /* 0xffffffff00987802 */ /* 0x000fe40000000f00 */
[----:B------:R-:W-:-:S02]  /*3560*/  MOV R140, 0x3580 ;  /* 0x00003580008c7802 */ /* 0x000fc40000000f00 */
[----:B------:R-:W-:Y:S05]  /*3570*/  CALL.REL.NOINC `($__internal_60_$__cuda_sm70_shflsync_down_p) ;  /* 0x000001f000007944 */ /* 0x000fea0003c00000 */
[----:B------:R-:W-:Y:S01]  /*3580*/  FADD.FTZ R144, R143, R144 ;  /* 0x000000908f907221 */ /* 0x000fe20000010000 */
[----:B0-----:R-:W-:Y:S01]  /*3590*/  HFMA2.MMA R150, -RZ, RZ, 0, 1.1920928955078125e-07 ;  /* 0x00000002ff967435 */ /* 0x001fe200000001ff */
[----:B-1----:R-:W-:Y:S01]  /*35a0*/  FADD.FTZ R148, R154, R195 ;  /* 0x000000c39a947221 */ /* 0x002fe20000010000 */
[----:B------:R-:W-:-:S02]  /*35b0*/  MOV R195, 0x1f ;  /* 0x0000001f00c37802 */ /* 0x000fc40000000f00 */
[----:B------:R-:W-:Y:S02]  /*35c0*/  MOV R152, 0xffffffff ;  /* 0xffffffff00987802 */ /* 0x000fe40000000f00 */
[----:B------:R-:W-:Y:S02]  /*35d0*/  MOV R145, R144 ;  /* 0x0000009000917202 */ /* 0x000fe40000000f00 */
[----:B------:R-:W-:Y:S02]  /*35e0*/  MOV R140, 0x3600 ;  /* 0x00003600008c7802 */ /* 0x000fe40000000f00 */
[----:B------:R-:W-:Y:S05]  /*35f0*/  CALL.REL.NOINC `($__internal_60_$__cuda_sm70_shflsync_down_p) ;  /* 0x0000017000007944 */ /* 0x000fea0003c00000 */
[----:B0-----:R-:W-:Y:S01]  /*3600*/  HFMA2.MMA R150, -RZ, RZ, 0, 1.1920928955078125e-07 ;  /* 0x00000002ff967435 */ /* 0x001fe200000001ff */
[----:B-1----:R-:W-:Y:S02]  /*3610*/  MOV R143, R195 ;  /* 0x000000c3008f7202 */ /* 0x002fe40000000f00 */
[----:B------:R-:W-:Y:S02]  /*3620*/  MOV R145, R148 ;  /* 0x0000009400917202 */ /* 0x000fe40000000f00 */
[----:B------:R-:W-:Y:S02]  /*3630*/  MOV R195, 0x1f ;  /* 0x0000001f00c37802 */ /* 0x000fe40000000f00 */
[----:B------:R-:W-:-:S02]  /*3640*/  MOV R152, 0xffffffff ;  /* 0xffffffff00987802 */ /* 0x000fc40000000f00 */
[----:B------:R-:W-:Y:S02]  /*3650*/  MOV R140, 0x3670 ;  /* 0x00003670008c7802 */ /* 0x000fe40000000f00 */
[----:B------:R-:W-:Y:S05]  /*3660*/  CALL.REL.NOINC `($__internal_60_$__cuda_sm70_shflsync_down_p) ;  /* 0x0000010000007944 */ /* 0x000fea0003c00000 */
[----:B------:R-:W-:Y:S01]  /*3670*/  FADD.FTZ R146, R143, R144 ;  /* 0x000000908f927221 */ /* 0x000fe20000010000 */
[----:B0-----:R-:W-:Y:S01]  /*3680*/  HFMA2.MMA R150, -RZ, RZ, 0, 5.9604644775390625e-08 ;  /* 0x00000001ff967435 */ /* 0x001fe200000001ff */
[----:B-1----:R-:W-:Y:S01]  /*3690*/  FADD.FTZ R148, R148, R195 ;  /* 0x000000c394947221 */ /* 0x002fe20000010000 */
[----:B------:R-:W-:Y:S02]  /*36a0*/  MOV R195, 0x1f ;  /* 0x0000001f00c37802 */ /* 0x000fe40000000f00 */
[----:B------:R-:W-:Y:S02]  /*36b0*/  MOV R152, 0xffffffff ;  /* 0xffffffff00987802 */ /* 0x000fe40000000f00 */
[----:B------:R-:W-:Y:S02]  /*36c0*/  MOV R145, R146 ;  /* 0x0000009200917202 */ /* 0x000fe40000000f00 */
[----:B------:R-:W-:Y:S02]  /*36d0*/  MOV R140, 0x36f0 ;  /* 0x000036f0008c7802 */ /* 0x000fe40000000f00 */
[----:B------:R-:W-:Y:S05]  /*36e0*/  CALL.REL.NOINC `($__internal_60_$__cuda_sm70_shflsync_down_p) ;  /* 0x0000008000007944 */ /* 0x000fea0003c00000 */
[----:B0-----:R-:W-:Y:S01]  /*36f0*/  HFMA2.MMA R150, -RZ, RZ, 0, 5.9604644775390625e-08 ;  /* 0x00000001ff967435 */ /* 0x001fe200000001ff */
[----:B-1----:R-:W-:-:S02]  /*3700*/  MOV R147, R195 ;  /* 0x000000c300937202 */ /* 0x002fc40000000f00 */
[----:B------:R-:W-:Y:S02]  /*3710*/  MOV R145, R148 ;  /* 0x0000009400917202 */ /* 0x000fe40000000f00 */
[----:B------:R-:W-:Y:S02]  /*3720*/  MOV R195, 0x1f ;  /* 0x0000001f00c37802 */ /* 0x000fe40000000f00 */
[----:B------:R-:W-:Y:S02]  /*3730*/  MOV R152, 0xffffffff ;  /* 0xffffffff00987802 */ /* 0x000fe40000000f00 */
[----:B------:R-:W-:Y:S02]  /*3740*/  MOV R140, 0x3760 ;  /* 0x00003760008c7802 */ /* 0x000fe40000000f00 */
[----:B------:R-:W-:Y:S05]  /*3750*/  CALL.REL.NOINC `($__internal_60_$__cuda_sm70_shflsync_down_p) ;  /* 0x0000001000007944 */ /* 0x000fea0003c00000 */
[----:B01----:R-:W-:Y:S05]  /*3760*/  BRA `(.L_x_3955) ;  /* 0xffffe5e000007947 */ /* 0x003fea000383ffff */
        .weak           $__internal_60_$__cuda_sm70_shflsync_down_p
        .type           $__internal_60_$__cuda_sm70_shflsync_down_p,@function
        .size           $__internal_60_$__cuda_sm70_shflsync_down_p,(.L_x_11794 - $__internal_60_$__cuda_sm70_shflsync_down_p)
$__internal_60_$__cuda_sm70_shflsync_down_p:
[----:B------:R-:W-:Y:S01]  /*3770*/  HFMA2.MMA R141, -RZ, RZ, 0, 0 ;  /* 0x00000000ff8d7435 */ /* 0x000fe200000001ff */
[----:B------:R-:W-:Y:S04]  /*3780*/  WARPSYNC R152 ;  /* 0x0000009800007348 */ /* 0x000fe80003800000 */
[----:B------:R0:W1:Y:S01]  /*3790*/  SHFL.DOWN PT, R195, R145, R150, R195 ;  /* 0x0800009691c37389 */ /* 0x00006200000e00c3 */
[----:B------:R-:W-:Y:S05]  /*37a0*/  RET.REL.NODEC R140 `(_ZN10layer_norm13ln_bwd_kernelINS_13Kernel_traitsI13__nv_bfloat16S2_fS2_fjLj8192ELj1ELj1ELj8ELj16ENS_18Kernel_traits_baseILj8192ES2_S2_fS2_fjLj256EEEEELb0ELb0ELb0ELb0EEEvNS_9BwdParamsE) ;  /* 0xffffc8508c007950 */ /* 0x000fea0003c3ffff */
.L_x_3956:
        /* <DEDUP_REMOVED lines=13> */
.L_x_11794:


//--------------------- .text._ZN10layer_norm13ln_bwd_kernelINS_13Kernel_traitsI13__nv_bfloat16S2_fS2_fjLj8192ELj1ELj1ELj8ELj16ENS_18Kernel_traits_baseILj8192ES2_S2_fS2_fjLj256EEEEELb0ELb0ELb0ELb1EEEvNS_9BwdParamsE --------------------------
	.section	.text._ZN10layer_norm13ln_bwd_kernelINS_13Kernel_traitsI13__nv_bfloat16S2_fS2_fjLj8192ELj1ELj1ELj8ELj16ENS_18Kernel_traits_baseILj8192ES2_S2_fS2_fjLj256EEEEELb0ELb0ELb0ELb1EEEvNS_9BwdParamsE,"ax",@progbits
	.sectioninfo	@"SHI_REGISTERS=250"
	.align	128
        .global         _ZN10layer_norm13ln_bwd_kernelINS_13Kernel_traitsI13__nv_bfloat16S2_fS2_fjLj8192ELj1ELj1ELj8ELj16ENS_18Kernel_traits_baseILj8192ES2_S2_fS2_fjLj256EEEEELb0ELb0ELb0ELb1EEEvNS_9BwdParamsE
        .type           _ZN10layer_norm13ln_bwd_kernelINS_13Kernel_traitsI13__nv_bfloat16S2_fS2_fjLj8192ELj1ELj1ELj8ELj16ENS_18Kernel_traits_baseILj8192ES2_S2_fS2_fjLj256EEEEELb0ELb0ELb0ELb1EEEvNS_9BwdParamsE,@function
        .size           _ZN10layer_norm13ln_bwd_kernelINS_13Kernel_traitsI13__nv_bfloat16S2_fS2_fjLj8192ELj1ELj1ELj8ELj16ENS_18Kernel_traits_baseILj8192ES2_S2_fS2_fjLj256EEEEELb0ELb0ELb0ELb1EEEvNS_9BwdParamsE,(.L_x_11795 - _ZN10layer_norm13ln_bwd_kernelINS_13Kernel_traitsI13__nv_bfloat16S2_fS2_fjLj8192ELj1ELj1ELj8ELj16ENS_18Kernel_traits_baseILj8192ES2_S2_fS2_fjLj256EEEEELb0ELb0ELb0ELb1EEEvNS_9BwdParamsE)
        .other          _ZN10layer_norm13ln_bwd_kernelINS_13Kernel_traitsI13__nv_bfloat16S2_fS2_fjLj8192ELj1ELj1ELj8ELj16ENS_18Kernel_traits_baseILj8192ES2_S2_fS2_fjLj256EEEEELb0ELb0ELb0ELb1EEEvNS_9BwdParamsE,@"STO_CUDA_ENTRY STV_DEFAULT"
_ZN10layer_norm13ln_bwd_kernelINS_13Kernel_traitsI13__nv_bfloat16S2_fS2_fjLj8192ELj1ELj1ELj8ELj16ENS_18Kernel_traits_baseILj8192ES2_S2_fS2_fjLj256EEEEELb0ELb0ELb0ELb1EEEvNS_9BwdParamsE:
.text._ZN10layer_norm13ln_bwd_kernelINS_13Kernel_traitsI13__nv_bfloat16S2_fS2_fjLj8192ELj1ELj1ELj8ELj16ENS_18Kernel_traits_baseILj8192ES2_S2_fS2_fjLj256EEEEELb0ELb0ELb0ELb1EEEvNS_9BwdParamsE:
        /* <DEDUP_REMOVED lines=40> */
.L_x_3957:
[----:B------:R-:W-:-:S04]  /*0280*/  SHF.L.U32 R2, R0, 0x4, RZ ;  /* 0x0000000400027819 */ /* 0x000fc800000006ff */
[----:B------:R-:W-:-:S04]  /*0290*/  LOP3.LUT R2, R2, 0xff0, RZ, 0xc0, !PT ;  /* 0x00000ff002027812 */ /* 0x000fc800078ec0ff */
[----:B------:R-:W-:-:S04]  /*02a0*/  IADD3 R2, P0, R2, c[0x0][0x1b0], RZ ;  /* 0x00006c0002027a10 */ /* 0x000fc80007f1e0ff */
[----:B------:R-:W-:-:S05]  /*02b0*/  IADD3.X R3, RZ, c[0x0][0x1b4], RZ, P0, !PT ;  /* 0x00006d00ff037a10 */ /* 0x000fca00007fe4ff */
[----:B------:R0:W2:Y:S04]  /*02c0*/  LDG.E.128 R152, [R2.64+0x2000] ;  /* 0x0020000402987981 */ /* 0x0000a8000c1e1d00 */
[----:B------:R0:W3:Y:S04]  /*02d0*/  LDG.E.128 R160, [R2.64+0x1000] ;  /* 0x0010000402a07981 */ /* 0x0000e8000c1e1d00 */
[----:B------:R0:W4:Y:S04]  /*02e0*/  LDG.E.128 R4, [R2.64] ;  /* 0x0000000402047981 */ /* 0x000128000c1e1d00 */
        /* <DEDUP_REMOVED lines=32> */
[----:B------:R-:W-:Y:S01]  /*04f0*/  PRMT R157, RZ, 0x7610, R154 ;  /* 0x00007610ff9d7816 */ /* 0x000fe2000000009a */
[----:B------:R-:W-:Y:S01]  /*0500*/  HFMA2.MMA R154, -RZ, RZ, 0, 0 ;  /* 0x00000000ff9a7435 */ /* 0x000fe200000001ff */
[--C-:B---3--:R-:W-:Y:S02]  /*0510*/  PRMT R180, RZ, 0x5410, R160.reuse ;  /* 0x00005410ffb47816 */ /* 0x108fe400000000a0 */
[----:B------:R-:W-:Y:S02]  /*0520*/  PRMT R179, RZ, 0x7610, R160 ;  /* 0x00007610ffb37816 */ /* 0x000fe400000000a0 */
[--C-:B------:R-:W-:Y:S02]  /*0530*/  PRMT R178, RZ, 0x5410, R161.reuse ;  /* 0x00005410ffb27816 */ /* 0x100fe400000000a1 */
[----:B------:R-:W-:Y:S02]  /*0540*/  PRMT R167, RZ, 0x7610, R161 ;  /* 0x00007610ffa77816 */ /* 0x000fe400000000a1 */
[----:B------:R-:W-:-:S02]  /*0550*/  PRMT R166, RZ, 0x5410, R162 ;  /* 0x00005410ffa67816 */ /* 0x000fc400000000a2 */
[----:B------:R-:W-:Y:S02]  /*0560*/  PRMT R165, RZ, 0x7610, R162 ;  /* 0x00007610ffa57816 */ /* 0x000fe400000000a2 */
[--C-:B----4-:R-:W-:Y:S02]  /*0570*/  PRMT R188, RZ, 0x5410, R4.reuse ;  /* 0x00005410ffbc7816 */ /* 0x110fe40000000004 */
        /* <DEDUP_REMOVED lines=8> */
[----:B------:R-:W-:Y:S01]  /*0600*/  PRMT R164, RZ, 0x5410, R163 ;  /* 0x00005410ffa47816 */ /* 0x000fe200000000a3 */
[----:B------:R-:W-:Y:S01]  /*0610*/  CS2R R6, SRZ ;  /* 0x0000000000067805 */ /* 0x000fe2000001ff00 */
[--C-:B------:R-:W-:Y:S02]  /*0620*/  PRMT R162, RZ, 0x5410, R152.reuse ;  /* 0x00005410ffa27816 */ /* 0x100fe40000000098 */
[----:B------:R-:W-:Y:S02]  /*0630*/  PRMT R161, RZ, 0x7610, R152 ;  /* 0x00007610ffa17816 */ /* 0x000fe40000000098 */
[----:B------:R-:W-:-:S02]  /*0640*/  PRMT R160, RZ, 0x5410, R153 ;  /* 0x00005410ffa07816 */ /* 0x000fc40000000099 */
[----:B------:R-:W-:Y:S02]  /*0650*/  PRMT R159, RZ, 0x7610, R153 ;  /* 0x00007610ff9f7816 */ /* 0x000fe40000000099 */
[----:B------:R-:W-:Y:S02]  /*0660*/  PRMT R156, RZ, 0x5410, R155 ;  /* 0x00005410ff9c7816 */ /* 0x000fe4000000009b */
[----:B------:R-:W-:Y:S02]  /*0670*/  PRMT R163, RZ, 0x7610, R163 ;  /* 0x00007610ffa37816 */ /* 0x000fe400000000a3 */
[----:B------:R-:W-:Y:S02]  /*0680*/  PRMT R155, RZ, 0x7610, R155 ;  /* 0x00007610ff9b7816 */ /* 0x000fe4000000009b */
[----:B------:R-:W-:Y:S02]  /*0690*/  MOV R152, RZ ;  /* 0x000000ff00987202 */ /* 0x000fe40000000f00 */
        /* <DEDUP_REMOVED lines=8> */
.L_x_3962:
[C---:B------:R-:W-:Y:S01]  /*0720*/  IMAD R84, R189.reuse, c[0x0][0x168], RZ ;  /* 0x00005a00bd547a24 */ /* 0x040fe200078e02ff */
[----:B------:R-:W-:Y:S02]  /*0730*/  LOP3.LUT R198, R0, 0xff, RZ, 0xc0, !PT ;  /* 0x000000ff00c67812 */ /* 0x000fe400078ec0ff */
[----:B------:R-:W-:Y:S02]  /*0740*/  MOV R174, 0x4 ;  /* 0x0000000400ae7802 */ /* 0x000fe40000000f00 */
[----:B------:R-:W-:Y:S02]  /*0750*/  SHF.R.S32.HI R85, RZ, 0x1f, R84 ;  /* 0x0000001fff557819 */ /* 0x000fe40000011454 */
[----:B------:R-:W-:Y:S01]  /*0760*/  MOV R175, 0x20 ;  /* 0x0000002000af7802 */ /* 0x000fe20000000f00 */
[----:B------:R-:W-:Y:S01]  /*0770*/  IMAD.WIDE R102, R189, R174, c[0x0][0x1a0] ;  /* 0x00006800bd667625 */ /* 0x000fe200078e02ae */
[----:B------:R-:W-:-:S04]  /*0780*/  LEA.HI R85, R85, R84, RZ, 0x3 ;  /* 0x0000005455557211 */ /* 0x000fc800078f18ff */
[----:B------:R-:W-:Y:S01]  /*0790*/  LEA.HI.SX32 R198, R85, R198, 0x1d ;  /* 0x000000c655c67211 */ /* 0x000fe200078feaff */
[----:B------:R0:W2:Y:S01]  /*07a0*/  LDG.E R204, [R102.64] ;  /* 0x0000000466cc7981 */ /* 0x0000a2000c1e1900 */
[----:B------:R-:W-:Y:S02]  /*07b0*/  MOV R124, 0x10 ;  /* 0x00000010007c7802 */ /* 0x000fe40000000f00 */
[C---:B------:R-:W-:Y:S01]  /*07c0*/  IADD3 R199, R198.reuse, 0x100, RZ ;  /* 0x00000100c6c77810 */ /* 0x040fe20007ffe0ff */
[CC--:B------:R-:W-:Y:S01]  /*07d0*/  IMAD.WIDE.U32 R116, R198.reuse, R175.reuse, c[0x0][0x188] ;  /* 0x00006200c6747625 */ /* 0x0c0fe200078e00af */
[C---:B------:R-:W-:Y:S02]  /*07e0*/  IADD3 R200, R198.reuse, 0x200, RZ ;  /* 0x00000200c6c87810 */ /* 0x040fe40007ffe0ff */
[C---:B------:R-:W-:Y:S01]  /*07f0*/  IADD3 R197, R198.reuse, 0x300, RZ ;  /* 0x00000300c6c57810 */ /* 0x040fe20007ffe0ff */
[CC--:B------:R-:W-:Y:S01]  /*0800*/  IMAD.WIDE.U32 R168, R199.reuse, R175.reuse, c[0x0][0x188] ;  /* 0x00006200c7a87625 */ /* 0x0c0fe200078e00af */
[----:B------:R1:W3:Y:S03]  /*0810*/  LDG.E.128 R92, [R116.64+0x10] ;  /* 0x00001004745c7981 */ /* 0x0002e6000c1e1d00 */
[-C--:B------:R-:W-:Y:S01]  /*0820*/  IMAD.WIDE.U32 R88, R198, R124.reuse, c[0x0][0x208] ;  /* 0x00008200c6587625 */ /* 0x080fe200078e007c */
[----:B------:R4:W3:Y:S03]  /*0830*/  LDG.E.128 R96, [R168.64] ;  /* 0x00000004a8607981 */ /* 0x0008e6000c1e1d00 */
[-C--:B------:R-:W-:Y:S01]  /*0840*/  IMAD.WIDE.U32 R100, R199, R124.reuse, c[0x0][0x208] ;  /* 0x00008200c7647625 */ /* 0x080fe200078e007c */
[----:B------:R4:W3:Y:S03]  /*0850*/  LDG.E.128 R104, [R168.64+0x10] ;  /* 0x00001004a8687981 */ /* 0x0008e6000c1e1d00 */
[CC--:B------:R-:W-:Y:S01]  /*0860*/  IMAD.WIDE.U32 R112, R200.reuse, R124.reuse, c[0x0][0x208] ;  /* 0x00008200c8707625 */ /* 0x0c0fe200078e007c */
[----:B------:R-:W3:Y:S03]  /*0870*/  LDG.E.128 R88, [R88.64] ;  /* 0x0000000458587981 */ /* 0x000ee6000c1e1d00 */
[C---:B------:R-:W-:Y:S01]  /*0880*/  IMAD.WIDE.U32 R124, R197.reuse, R124, c[0x0][0x208] ;  /* 0x00008200c57c7625 */ /* 0x040fe200078e007c */
[----:B------:R1:W3:Y:S03]  /*0890*/  LDG.E.128 R84, [R116.64] ;  /* 0x0000000474547981 */ /* 0x0002e6000c1e1d00 */
[-C--:B------:R-:W-:Y:S01]  /*08a0*/  IMAD.WIDE.U32 R170, R197, R175.reuse, c[0x0][0x188] ;  /* 0x00006200c5aa7625 */ /* 0x080fe200078e00af */
[----:B0-----:R-:W3:Y:S03]  /*08b0*/  LDG.E.128 R100, [R100.64] ;  /* 0x0000000464647981 */ /* 0x001ee6000c1e1d00 */
[----:B----4-:R-:W-:Y:S01]  /*08c0*/  IMAD.WIDE R168, R189, R174, c[0x0][0x1a8] ;  /* 0x00006a00bda87625 */ /* 0x010fe200078e02ae */
[----:B------:R0:W4:Y:S03]  /*08d0*/  LDG.E.128 R120, [R170.64] ;  /* 0x00000004aa787981 */ /* 0x000126000c1e1d00 */
[----:B------:R-:W-:Y:S01]  /*08e0*/  IMAD.WIDE.U32 R172, R200, R175, c[0x0][0x188] ;  /* 0x00006200c8ac7625 */ /* 0x000fe200078e00af */
[----:B------:R-:W4:Y:S04]  /*08f0*/  LDG.E.128 R124, [R124.64] ;  /* 0x000000047c7c7981 */ /* 0x000f28000c1e1d00 */
[----:B------:R0:W4:Y:S04]  /*0900*/  LDG.E R202, [R168.64] ;  /* 0x00000004a8ca7981 */ /* 0x000128000c1e1900 */
[----:B------:R0:W4:Y:S04]  /*0910*/  LDG.E.128 R108, [R172.64] ;  /* 0x00000004ac6c7981 */ /* 0x000128000c1e1d00 */
[----:B------:R-:W4:Y:S04]  /*0920*/  LDG.E.128 R112, [R112.64] ;  /* 0x0000000470707981 */ /* 0x000f28000c1e1d00 */
[----:B-1----:R0:W4:Y:S04]  /*0930*/  LDG.E.128 R116, [R172.64+0x10] ;  /* 0x00001004ac747981 */ /* 0x002128000c1e1d00 */
[----:B------:R1:W4:Y:S01]  /*0940*/  LDG.E.128 R128, [R170.64+0x10] ;  /* 0x00001004aa807981 */ /* 0x000322000c1e1d00 */
[----:B------:R-:W-:-:S04]  /*0950*/  ISETP.NE.U32.AND P0, PT, RZ, c[0x0][0x1c0], PT ;  /* 0x00007000ff007a0c */ /* 0x000fc80003f05070 */
[----:B------:R-:W-:Y:S02]  /*0960*/  ISETP.NE.AND.EX P0, PT, RZ, c[0x0][0x1c4], PT, P0 ;  /* 0x00007100ff007a0c */ /* 0x000fe40003f05300 */
[----:B0-----:R-:W-:-:S11]  /*0970*/  SHF.R.S32.HI R172, RZ, 0x1f, R189 ;  /* 0x0000001fffac7819 */ /* 0x001fd600000114bd */
[----:B------:R-:W-:-:S04]  /*0980*/  @P0 LEA R176, P2, R189, c[0x0][0x1c0], 0x1 ;  /* 0x00007000bdb00a11 */ /* 0x000fc800078408ff */
[----:B------:R-:W-:-:S05]  /*0990*/  @P0 LEA.HI.X R177, R189, c[0x0][0x1c4], R172, 0x1, P2 ;  /* 0x00007100bdb10a11 */ /* 0x000fca00010f0cac */
[----:B------:R0:W4:Y:S01]  /*09a0*/  @P0 LDG.E.U16 R176, [R176.64] ;  /* 0x00000004b0b00981 */ /* 0x000122000c1e1500 */
[----:B------:R-:W-:-:S04]  /*09b0*/  ISETP.NE.U32.AND P1, PT, RZ, c[0x0][0x218], PT ;  /* 0x00008600ff007a0c */ /* 0x000fc80003f25070 */
[----:B------:R-:W-:Y:S01]  /*09c0*/  ISETP.NE.AND.EX P1, PT, RZ, c[0x0][0x21c], PT, P1 ;  /* 0x00008700ff007a0c */ /* 0x000fe20003f25310 */
[----:B------:R-:W-:-:S12]  /*09d0*/  ULDC.U8 UR6, c[0x0][0x1f0] ;  /* 0x00007c0000067ab9 */ /* 0x000fd80000000000 */
[----:B------:R-:W-:-:S04]  /*09e0*/  @P1 IMAD.WIDE.U32 R172, R198, R175, c[0x0][0x218] ;  /* 0x00008600c6ac1625 */ /* 0x000fc800078e00af */
[-C--:B-1----:R-:W-:Y:S01]  /*09f0*/  @P1 IMAD.WIDE.U32 R170, R199, R175.reuse, c[0x0][0x218] ;  /* 0x00008600c7aa1625 */ /* 0x082fe200078e00af */
[----:B------:R1:W5:Y:S03]  /*0a00*/  @P1 LDG.E.128 R44, [R172.64] ;  /* 0x00000004ac2c1981 */ /* 0x000366000c1e1d00 */
[-C--:B------:R-:W-:Y:S01]  /*0a10*/  @P1 IMAD.WIDE.U32 R168, R200, R175.reuse, c[0x0][0x218] ;  /* 0x00008600c8a81625 */ /* 0x080fe200078e00af */
[----:B------:R1:W5:Y:S03]  /*0a20*/  @P1 LDG.E.128 R48, [R172.64+0x10] ;  /* 0x00001004ac301981 */ /* 0x000366000c1e1d00 */
[----:B------:R-:W-:Y:S01]  /*0a30*/  @P1 IMAD.WIDE.U32 R174, R197, R175, c[0x0][0x218] ;  /* 0x00008600c5ae1625 */ /* 0x000fe200078e00af */
[----:B------:R0:W5:Y:S04]  /*0a40*/  @P1 LDG.E.128 R52, [R170.64] ;  /* 0x00000004aa341981 */ /* 0x000168000c1e1d00 */
[----:B------:R0:W5:Y:S04]  /*0a50*/  @P1 LDG.E.128 R56, [R170.64+0x10] ;  /* 0x00001004aa381981 */ /* 0x000168000c1e1d00 */
[----:B------:R0:W5:Y:S04]  /*0a60*/  @P1 LDG.E.128 R60, [R168.64] ;  /* 0x00000004a83c1981 */ /* 0x000168000c1e1d00 */
[----:B------:R0:W5:Y:S04]  /*0a70*/  @P1 LDG.E.128 R64, [R168.64+0x10] ;  /* 0x00001004a8401981 */ /* 0x000168000c1e1d00 */
[----:B------:R3:W5:Y:S04]  /*0a80*/  @P1 LDG.E.128 R68, [R174.64] ;  /* 0x00000004ae441981 */ /* 0x000768000c1e1d00 */
[----:B------:R3:W5:Y:S01]  /*0a90*/  @P1 LDG.E.128 R72, [R174.64+0x10] ;  /* 0x00001004ae481981 */ /* 0x000762000c1e1d00 */
[----:B------:R-:W-:-:S04]  /*0aa0*/  ISETP.NE.AND P1, PT, RZ, UR6, PT ;  /* 0x00000006ff007c0c */ /* 0x000fc8000bf25270 */
[----:B--2---:R-:W-:-:S05]  /*0ab0*/  FSEL R204, R204, RZ, !P1 ;  /* 0x000000ffcccc7208 */ /* 0x004fca0004800000 */
[C---:B---3--:R-:W-:Y:S02]  /*0ac0*/  FADD.FTZ R175, -R204.reuse, R93 ;  /* 0x0000005dccaf7221 */ /* 0x048fe40000010100 */
[C---:B------:R-:W-:Y:S02]  /*0ad0*/  FADD.FTZ R93, -R204.reuse, R94 ;  /* 0x0000005ecc5d7221 */ /* 0x040fe40000010100 */
[C---:B------:R-:W-:Y:S02]  /*0ae0*/  FADD.FTZ R95, -R204.reuse, R95 ;  /* 0x0000005fcc5f7221 */ /* 0x040fe40000010100 */
[C---:B------:R-:W-:Y:S01]  /*0af0*/  FADD.FTZ R215, -R204.reuse, R106 ;  /* 0x0000006accd77221 */ /* 0x040fe20000010100 */
[----:B0-----:R-:W-:Y:S01]  /*0b00*/  PRMT R171, RZ, 0x5410, R88 ;  /* 0x00005410ffab7816 */ /* 0x001fe20000000058 */
[C---:B------:R-:W-:Y:S01]  /*0b10*/  FADD.FTZ R203, -R204.reuse, R84 ;  /* 0x00000054cccb7221 */ /* 0x040fe20000010100 */
[----:B------:R-:W-:Y:S01]  /*0b20*/  PRMT R84, RZ, 0x7610, R91 ;  /* 0x00007610ff547816 */ /* 0x000fe2000000005b */
[C---:B------:R-:W-:Y:S01]  /*0b30*/  FADD.FTZ R205, -R204.reuse, R85 ;  /* 0x00000055cccd7221 */ /* 0x040fe20000010100 */
[----:B------:R-:W-:Y:S01]  /*0b40*/  PRMT R85, RZ, 0x5410, R91 ;  /* 0x00005410ff557816 */ /* 0x000fe2000000005b */
[C---:B------:R-:W-:Y:S01]  /*0b50*/  FADD.FTZ R207, -R204.reuse, R86 ;  /* 0x00000056cccf7221 */ /* 0x040fe20000010100 */
[----:B------:R-:W-:Y:S01]  /*0b60*/  PRMT R88, RZ, 0x7610, R88 ;  /* 0x00007610ff587816 */ /* 0x000fe20000000058 */
[----:B------:R-:W-:-:S02]  /*0b70*/  FADD.FTZ R209, -R204, R87 ;  /* 0x00000057ccd17221 */ /* 0x000fc40000010100 */
[----:B----4-:R-:W-:Y:S01]  /*0b80*/  FADD.FTZ R229, -R204, R120 ;  /* 0x00000078cce57221 */ /* 0x010fe20000010100 */
[--C-:B------:R-:W-:Y:S01]  /*0b90*/  PRMT R213, RZ, 0x5410, R103.reuse ;  /* 0x00005410ffd57816 */ /* 0x100fe20000000067 */
[----:B------:R-:W-:Y:S01]  /*0ba0*/  FMUL.FTZ R106, R188, R171 ;  /* 0x000000abbc6a7220 */ /* 0x000fe20000410000 */
[--C-:B------:R-:W-:Y:S02]  /*0bb0*/  PRMT R233, RZ, 0x5410, R124.reuse ;  /* 0x00005410ffe97816 */ /* 0x100fe4000000007c */
[----:B------:R-:W-:Y:S01]  /*0bc0*/  PRMT R168, RZ, 0x7610, R124 ;  /* 0x00007610ffa87816 */ /* 0x000fe2000000007c */
[C---:B------:R-:W-:Y:S02]  /*0bd0*/  FMUL.FTZ R120, R202.reuse, R93 ;  /* 0x0000005dca787220 */ /* 0x040fe40000410000 */
[C---:B------:R-:W-:Y:S01]  /*0be0*/  FMUL.FTZ R124, R202.reuse, R95 ;  /* 0x0000005fca7c7220 */ /* 0x040fe20000410000 */
[----:B------:R-:W-:Y:S01]  /*0bf0*/  PRMT R94, RZ, 0x7610, R103 ;  /* 0x00007610ff5e7816 */ /* 0x000fe20000000067 */
[----:B------:R-:W-:Y:S01]  /*0c00*/  FMUL.FTZ R203, R202, R203 ;  /* 0x000000cbcacb7220 */ /* 0x000fe20000410000 */
[--C-:B------:R-:W-:Y:S01]  /*0c10*/  PRMT R169, RZ, 0x5410, R89.reuse ;  /* 0x00005410ffa97816 */ /* 0x100fe20000000059 */
[C---:B------:R-:W-:Y:S01]  /*0c20*/  FADD.FTZ R103, -R204.reuse, R104 ;  /* 0x00000068cc677221 */ /* 0x040fe20000010100 */
        /* <DEDUP_REMOVED lines=8> */
[----:B-1----:R-:W-:Y:S01]  /*0cb0*/  PRMT R172, RZ, 0x7610, R127 ;  /* 0x00007610ffac7816 */ /* 0x002fe2000000007f */
[----:B------:R-:W-:-:S02]  /*0cc0*/  FFMA.FTZ R142, R120, R85, R142 ;  /* 0x00000055788e7223 */ /* 0x000fc4000001008e */
[----:B------:R-:W-:Y:S02]  /*0cd0*/  FMUL.FTZ R125, R182, R85 ;  /* 0x00000055b67d7220 */ /* 0x000fe40000410000 */
[----:B------:R-:W-:Y:S02]  /*0ce0*/  FADD.FTZ R27, R84, R27 ;  /* 0x0000001b541b7221 */ /* 0x000fe40000010000 */
[-C--:B------:R-:W-:Y:S02]  /*0cf0*/  FFMA.FTZ R143, R124, R84.reuse, R143 ;  /* 0x000000547c8f7223 */ /* 0x080fe4000001008f */
[----:B------:R-:W-:Y:S01]  /*0d00*/  FMUL.FTZ R127, R181, R84 ;  /* 0x00000054b57f7220 */ /* 0x000fe20000410000 */
[--C-:B------:R-:W-:Y:S01]  /*0d10*/  PRMT R225, RZ, 0x5410, R115.reuse ;  /* 0x00005410ffe17816 */ /* 0x100fe20000000073 */
[----:B------:R-:W-:Y:S01]  /*0d20*/  FADD.FTZ R91, -R204, R98 ;  /* 0x00000062cc5b7221 */ /* 0x000fe20000010100 */
[----:B------:R-:W-:Y:S01]  /*0d30*/  PRMT R98, RZ, 0x7610, R115 ;  /* 0x00007610ff627816 */ /* 0x000fe20000000073 */
[----:B------:R-:W-:-:S02]  /*0d40*/  FMUL.FTZ R205, R202, R205 ;  /* 0x000000cdcacd7220 */ /* 0x000fc40000410000 */
[----:B------:R-:W-:Y:S02]  /*0d50*/  FMUL.FTZ R110, R187, R88 ;  /* 0x00000058bb6e7220 */ /* 0x000fe40000410000 */
[----:B------:R-:W-:Y:S02]  /*0d60*/  FADD.FTZ R85, RZ, R106 ;  /* 0x0000006aff557221 */ /* 0x000fe40000010000 */
[----:B------:R-:W-:Y:S02]  /*0d70*/  FFMA.FTZ R84, R203, R106, RZ ;  /* 0x0000006acb547223 */ /* 0x000fe400000100ff */
[----:B------:R-:W-:Y:S02]  /*0d80*/  FADD.FTZ R115, -R204, R116 ;  /* 0x00000074cc737221 */ /* 0x000fe40000010100 */
        /* <DEDUP_REMOVED lines=9> */
[----:B------:R-:W-:-:S02]  /*0e20*/  FADD.FTZ R211, -R204, R92 ;  /* 0x0000005cccd37221 */ /* 0x000fc40000010100 */
[----:B------:R-:W-:Y:S02]  /*0e30*/  FADD.FTZ R85, R86, R169 ;  /* 0x000000a956557221 */ /* 0x000fe40000010000 */
[----:B------:R-:W-:Y:S01]  /*0e40*/  FFMA.FTZ R84, R104, R169, R84 ;  /* 0x000000a968547223 */ /* 0x000fe20000010054 */
[----:B------:R-:W-:Y:S01]  /*0e50*/  PRMT R90, RZ, 0x7610, R90 ;  /* 0x00007610ff5a7816 */ /* 0x000fe2000000005a */
[----:B------:R-:W-:Y:S02]  /*0e60*/  FADD.FTZ R227, -R204, R118 ;  /* 0x00000076cce37221 */ /* 0x000fe40000010100 */
[----:B------:R-:W-:Y:S02]  /*0e70*/  FMUL.FTZ R211, R202, R211 ;  /* 0x000000d3cad37220 */ /* 0x000fe40000410000 */
        /* <DEDUP_REMOVED lines=9> */
[----:B------:R-:W-:Y:S02]  /*0f10*/  FFMA.FTZ R84, R175, R122, R84 ;  /* 0x0000007aaf547223 */ /* 0x000fe40000010054 */
[C---:B------:R-:W-:Y:S01]  /*0f20*/  FADD.FTZ R173, -R204.reuse, R99 ;  /* 0x00000063ccad7221 */ /* 0x040fe20000010100 */
[----:B------:R-:W-:Y:S01]  /*0f30*/  PRMT R99, RZ, 0x5410, R100 ;  /* 0x00005410ff637816 */ /* 0x000fe20000000064 */
[----:B------:R-:W-:Y:S02]  /*0f40*/  FADD.FTZ R89, -R204, R96 ;  /* 0x00000060cc597221 */ /* 0x000fe40000010100 */
[----:B------:R-:W-:Y:S02]  /*0f50*/  FADD.FTZ R86, R86, R125 ;  /* 0x0000007d56567221 */ /* 0x000fe40000010000 */
[----:B------:R-:W-:Y:S01]  /*0f60*/  FFMA.FTZ R84, R120, R125, R84 ;  /* 0x0000007d78547223 */ /* 0x000fe20000010054 */
[----:B------:R-:W-:Y:S01]  /*0f70*/  PRMT R100, RZ, 0x7610, R100 ;  /* 0x00007610ff647816 */ /* 0x000fe20000000064 */
[----:B------:R-:W-:-:S02]  /*0f80*/  FADD.FTZ R241, -R204, R128 ;  /* 0x00000080ccf17221 */ /* 0x000fc40000010100 */
[C---:B------:R-:W-:Y:S02]  /*0f90*/  FADD.FTZ R247, -R204.reuse, R131 ;  /* 0x00000083ccf77221 */ /* 0x040fe40000010100 */
[----:B------:R-:W-:Y:S02]  /*0fa0*/  FADD.FTZ R97, -R204, R97 ;  /* 0x00000061cc617221 */ /* 0x000fe40000010100 */
[----:B------:R-:W-:Y:S02]  /*0fb0*/  FMUL.FTZ R128, R202, R89 ;  /* 0x00000059ca807220 */ /* 0x000fe40000410000 */
[----:B------:R-:W-:Y:S02]  /*0fc0*/  FMUL.FTZ R131, R180, R99 ;  /* 0x00000063b4837220 */ /* 0x000fe40000410000 */
[----:B------:R-:W-:Y:S02]  /*0fd0*/  FADD.FTZ R86, R86, R127 ;  /* 0x0000007f56567221 */ /* 0x000fe40000010000 */
[----:B------:R-:W-:Y:S01]  /*0fe0*/  FFMA.FTZ R84, R124, R127, R84 ;  /* 0x0000007f7c547223 */ /* 0x000fe20000010054 */
[----:B------:R-:W-:Y:S01]  /*0ff0*/  PRMT R177, RZ, 0x5410, R101 ;  /* 0x00005410ffb17816 */ /* 0x000fe20000000065 */
[----:B------:R-:W-:-:S02]  /*1000*/  FADD.FTZ R245, -R204, R130 ;  /* 0x00000082ccf57221 */ /* 0x000fc40000010100 */
[----:B------:R-:W-:Y:S02]  /*1010*/  FADD.FTZ R243, -R204, R129 ;  /* 0x00000081ccf37221 */ /* 0x000fe40000010100 */
[C---:B------:R-:W-:Y:S02]  /*1020*/  FMUL.FTZ R130, R202.reuse, R91 ;  /* 0x0000005bca827220 */ /* 0x040fe40000410000 */
        /* <DEDUP_REMOVED lines=36> */
[----:B------:R-:W-:Y:S02]  /*1270*/  FMUL.FTZ R208, R164, R213 ;  /* 0x000000d5a4d07220 */ /* 0x000fe40000410000 */
[----:B------:R-:W-:-:S02]  /*1280*/  FADD.FTZ R85, R85, R102 ;  /* 0x0000006655557221 */ /* 0x000fc40000010000 */
[----:B------:R-:W-:Y:S01]  /*1290*/  FFMA.FTZ R84, R105, R102, R84 ;  /* 0x0000006669547223 */ /* 0x000fe20000010054 */
[----:B------:R-:W-:Y:S01]  /*12a0*/  PRMT R221, RZ, 0x5410, R112 ;  /* 0x00005410ffdd7816 */ /* 0x000fe20000000070 */
[C---:B------:R-:W-:Y:S02]  /*12b0*/  FMUL.FTZ R107, R202.reuse, R107 ;  /* 0x0000006bca6b7220 */ /* 0x040fe40000410000 */
        /* <DEDUP_REMOVED lines=133> */
.L_x_3963:
        /* <DEDUP_REMOVED lines=18> */
.L_x_3964:
[----:B------:R-:W-:Y:S01]  /*1c30*/  LOP3.LUT P2, RZ, R201, 0xff, RZ, 0xc0, !PT ;  /* 0x000000ffc9ff7812 */ /* 0x000fe2000784c0ff */
[----:B--2---:R-:W-:Y:S01]  /*1c40*/  FADD.FTZ R100, R100, R89 ;  /* 0x0000005964647221 */ /* 0x004fe20000010000 */
[----:B------:R-:W-:Y:S01]  /*1c50*/  PLOP3.LUT P0, PT, PT, PT, PT, 0x80, 0x0 ;  /* 0x000000000000781c */ /* 0x000fe20003f0f070 */
[----:B-1----:R-:W-:Y:S01]  /*1c60*/  FADD.FTZ R101, R84, R91 ;  /* 0x0000005b54657221 */ /* 0x002fe20000010000 */
[----:B------:R-:W-:Y:S01]  /*1c70*/  @!P1 PLOP3.LUT P0, PT, P2, PT, PT, 0x80, 0x0 ;  /* 0x000000000000981c */ /* 0x000fe2000170f070 */
[----:B------:R-:W-:Y:S01]  /*1c80*/  ULDC.U8 UR6, c[0x0][0x1f0] ;  /* 0x00007c0000067ab9 */ /* 0x000fe20000000000 */
[----:B------:R-:W-:Y:S02]  /*1c90*/  SHF.R.U32.HI R85, RZ, 0x5, R0 ;  /* 0x00000005ff557819 */ /* 0x000fe40000011600 */
[----:B------:R-:W-:Y:S02]  /*1ca0*/  ISETP.NE.U32.AND P3, PT, RZ, c[0x0][0x258], PT ;  /* 0x00009600ff007a0c */ /* 0x000fe40003f65070 */
[----:B------:R-:W-:-:S02]  /*1cb0*/  @!P1 LOP3.LUT R86, R85, 0x7fffff8, RZ, 0xc0, !PT ;  /* 0x07fffff855569812 */ /* 0x000fc400078ec0ff */
[----:B------:R-:W-:Y:S02]  /*1cc0*/  LOP3.LUT R172, R85, 0x7fffff8, RZ, 0xc0, !PT ;  /* 0x07fffff855ac7812 */ /* 0x000fe400078ec0ff */
[----:B------:R-:W-:Y:S02]  /*1cd0*/  ISETP.NE.AND.EX P3, PT, RZ, c[0x0][0x25c], PT, P3 ;  /* 0x00009700ff007a0c */ /* 0x000fe40003f65330 */
[----:B------:R-:W-:Y:S02]  /*1ce0*/  @!P2 IADD3 R172, R172, 0x8, RZ ;  /* 0x00000008acaca810 */ /* 0x000fe40007ffe0ff */
[----:B------:R-:W-:Y:S02]  /*1cf0*/  @!P0 IADD3 R86, R86, 0x8, RZ ;  /* 0x0000000856568810 */ /* 0x000fe40007ffe0ff */
[----:B------:R-:W-:Y:S01]  /*1d00*/  ISETP.NE.AND P0, PT, RZ, UR6, PT ;  /* 0x00000006ff007c0c */ /* 0x000fe2000bf05270 */
[----:B------:R-:W-:Y:S01]  /*1d10*/  WARPSYNC 0xffffffff ;  /* 0xffffffff00007948 */ /* 0x000fe20003800000 */
[----:B------:R-:W-:-:S02]  /*1d20*/  @!P1 LOP3.LUT R171, R86, 0x7, R85, 0xf8, !PT ;  /* 0x0000000756ab9812 */ /* 0x000fc400078ef855 */
[----:B------:R-:W-:Y:S02]  /*1d30*/  SHF.L.U32 R172, R172, 0x3, RZ ;  /* 0x00000003acac7819 */ /* 0x000fe400000006ff */
[----:B------:R-:W-:Y:S01]  /*1d40*/  IADD3 R189, R189, c[0x0][0x160], RZ ;  /* 0x00005800bdbd7a10 */ /* 0x000fe20007ffe0ff */
[----:B------:R1:W-:Y:S04]  /*1d50*/  @!P1 STS.64 [R171.X8+0x8000], R100 ;  /* 0x00800064ab009388 */ /* 0x0003e80000008a00 */
[----:B------:R-:W-:Y:S01]  /*1d60*/  BAR.SYNC.DEFER_BLOCKING 0x0 ;  /* 0x0000000000007b1d */ /* 0x000fe20000010000 */
[----:B------:R-:W-:-:S04]  /*1d70*/  ISETP.NE.U32.AND P1, PT, RZ, c[0x0][0x258], PT ;  /* 0x00009600ff007a0c */ /* 0x000fc80003f25070 */
[----:B------:R-:W-:-:S13]  /*1d80*/  ISETP.NE.AND.EX P1, PT, RZ, c[0x0][0x25c], PT, P1 ;  /* 0x00009700ff007a0c */ /* 0x000fda0003f25310 */
[----:B-1----:R-:W-:-:S05]  /*1d90*/  @P1 MOV R101, 0x20 ;  /* 0x0000002000651802 */ /* 0x002fca0000000f00 */
[----:B------:R-:W-:Y:S01]  /*1da0*/  @P1 IMAD.WIDE.U32 R100, R198, R101, c[0x0][0x258] ;  /* 0x00009600c6641625 */ /* 0x000fe200078e0065 */
[----:B------:R-:W1:Y:S04]  /*1db0*/  LDS.128 R84, [R172+0x8000] ;  /* 0x00800000ac547984 */ /* 0x000e680000000c00 */
[----:B0-----:R-:W0:Y:S04]  /*1dc0*/  LDS.128 R88, [R172+0x8010] ;  /* 0x00801000ac587984 */ /* 0x001e280000000c00 */
[----:B------:R-:W2:Y:S04]  /*1dd0*/  LDS.128 R92, [R172+0x8020] ;  /* 0x00802000ac5c7984 */ /* 0x000ea80000000c00 */
[----:B------:R-:W3:Y:S01]  /*1de0*/  LDS.128 R96, [R172+0x8030] ;  /* 0x00803000ac607984 */ /* 0x000ee20000000c00 */
        /* <DEDUP_REMOVED lines=14> */
[----:B------:R-:W-:Y:S01]  /*1ed0*/  FADD.FTZ R98, R98, R201 ;  /* 0x000000c962627221 */ /* 0x000fe20000010000 */
[----:B------:R-:W-:Y:S01]  /*1ee0*/  SEL R201, RZ, 0x1, P2 ;  /* 0x00000001ffc97807 */ /* 0x000fe20001000000 */
        /* <DEDUP_REMOVED lines=8> */
[-CC-:B------:R-:W-:Y:S02]  /*1f70*/  FFMA.FTZ R104, R104, R84.reuse, R85.reuse ;  /* 0x0000005468687223 */ /* 0x180fe40000010055 */
[----:B------:R-:W-:Y:S02]  /*1f80*/  FFMA.FTZ R209, R209, R84, R85 ;  /* 0x00000054d1d17223 */ /* 0x000fe40000010055 */
[----:B------:R-:W-:Y:S01]  /*1f90*/  FADD.FTZ R203, R106, -R203 ;  /* 0x800000cb6acb7221 */ /* 0x000fe20000010000 */
[----:B------:R-:W-:Y:S01]  /*1fa0*/  @P1 MOV R106, 0x20 ;  /* 0x00000020006a1802 */ /* 0x000fe20000000f00 */
[----:B------:R-:W-:-:S02]  /*1fb0*/  FADD.FTZ R205, R110, -R205 ;  /* 0x800000cd6ecd7221 */ /* 0x000fc40000010000 */
[-CC-:B------:R-:W-:Y:S02]  /*1fc0*/  FFMA.FTZ R211, R211, R84.reuse, R85.reuse ;  /* 0x00000054d3d37223 */ /* 0x180fe40000010055 */
[-C--:B------:R-:W-:Y:S02]  /*1fd0*/  FFMA.FTZ R175, R175, R84.reuse, R85 ;  /* 0x00000054afaf7223 */ /* 0x080fe40000010055 */
[----:B------:R-:W-:Y:S02]  /*1fe0*/  FADD.FTZ R169, R169, -R104 ;  /* 0x80000068a9a97221 */ /* 0x000fe40000010000 */
[----:B------:R-:W-:Y:S02]  /*1ff0*/  FADD.FTZ R209, R116, -R209 ;  /* 0x800000d174d17221 */ /* 0x000fe40000010000 */
        /* <DEDUP_REMOVED lines=26> */
[C---:B------:R-:W-:Y:S02]  /*21a0*/  FMUL.FTZ R203, R202.reuse, R203 ;  /* 0x000000cbcacb7220 */ /* 0x040fe40000410000 */
[----:B------:R-:W-:Y:S02]  /*21b0*/  FMUL.FTZ R84, R202, R205 ;  /* 0x000000cdca547220 */ /* 0x000fe40000410000 */
[----:B------:R-:W-:Y:S02]  /*21c0*/  FADD.FTZ R211, R118, -R211 ;  /* 0x800000d376d37221 */ /* 0x000fe40000010000 */
[----:B------:R-:W-:Y:S02]  /*21d0*/  FADD.FTZ R175, R122, -R175 ;  /* 0x800000af7aaf7221 */ /* 0x000fe40000010000 */
[C---:B------:R-:W-:Y:S02]  /*21e0*/  FMUL.FTZ R169, R202.reuse, R169 ;  /* 0x000000a9caa97220 */ /* 0x040fe40000410000 */
[----:B------:R-:W-:-:S02]  /*21f0*/  FMUL.FTZ R96, R202, R209 ;  /* 0x000000d1ca607220 */ /* 0x000fc40000410000 */
[----:B------:R-:W-:Y:S02]  /*2200*/  FADD.FTZ R85, R168, -R121 ;  /* 0x80000079a8557221 */ /* 0x000fe40000010000 */
[----:B------:R-:W-:Y:S02]  /*2210*/  FADD.FTZ R125, R125, -R120 ;  /* 0x800000787d7d7221 */ /* 0x000fe40000010000 */
[----:B------:R-:W-:Y:S02]  /*2220*/  FADD.FTZ R127, R127, -R124 ;  /* 0x8000007c7f7f7221 */ /* 0x000fe40000010000 */
[----:B-----5:R-:W-:Y:S02]  /*2230*/  @P0 FADD.FTZ R203, R44, R203 ;  /* 0x000000cb2ccb0221 */ /* 0x020fe40000010000 */
[----:B------:R-:W-:Y:S02]  /*2240*/  @P0 FADD.FTZ R84, R45, R84 ;  /* 0x000000542d540221 */ /* 0x000fe40000010000 */
[----:B------:R-:W-:Y:S01]  /*2250*/  FADD.FTZ R111, R216, -R111 ;  /* 0x8000006fd86f7221 */ /* 0x000fe20000010000 */
[----:B------:R-:W-:Y:S01]  /*2260*/  SEL R92, R203, R76, P3 ;  /* 0x0000004ccb5c7207 */ /* 0x000fe20001800000 */
[----:B------:R-:W-:Y:S01]  /*2270*/  FMUL.FTZ R211, R202, R211 ;  /* 0x000000d3cad37220 */ /* 0x000fe20000410000 */
[----:B------:R-:W-:Y:S01]  /*2280*/  SEL R93, R84, R77, P3 ;  /* 0x0000004d545d7207 */ /* 0x000fe20001800000 */
[----:B------:R-:W-:-:S02]  /*2290*/  FMUL.FTZ R98, R202, R175 ;  /* 0x000000afca627220 */ /* 0x000fc40000410000 */
[----:B------:R-:W-:Y:S02]  /*22a0*/  @P0 FADD.FTZ R169, R46, R169 ;  /* 0x000000a92ea90221 */ /* 0x000fe40000010000 */
[----:B------:R-:W-:Y:S02]  /*22b0*/  @P0 FADD.FTZ R96, R47, R96 ;  /* 0x000000602f600221 */ /* 0x000fe40000010000 */
[----:B------:R-:W-:Y:S01]  /*22c0*/  FADD.FTZ R105, R102, -R105 ;  /* 0x8000006966697221 */ /* 0x000fe20000010000 */
[----:B------:R-:W-:Y:S01]  /*22d0*/  SEL R94, R169, R78, P3 ;  /* 0x0000004ea95e7207 */ /* 0x000fe20001800000 */
[----:B------:R-:W-:Y:S01]  /*22e0*/  FADD.FTZ R115, R218, -R115 ;  /* 0x80000073da737221 */ /* 0x000fe20000010000 */
[----:B------:R-:W-:Y:S01]  /*22f0*/  SEL R95, R96, R79, P3 ;  /* 0x0000004f605f7207 */ /* 0x000fe20001800000 */
[----:B------:R-:W-:Y:S02]  /*2300*/  FMUL.FTZ R118, R202, R85 ;  /* 0x00000055ca767220 */ /* 0x000fe40000410000 */
[----:B------:R-:W-:-:S02]  /*2310*/  FADD.FTZ R131, R131, -R128 ;  /* 0x8000008083837221 */ /* 0x000fc40000010000 */
[----:B------:R-:W-:Y:S01]  /*2320*/  FADD.FTZ R129, R174, -R129 ;  /* 0x80000081ae817221 */ /* 0x000fe20000010000 */
[----:B------:R0:W-:Y:S01]  /*2330*/  @P1 STG.E.128 [R100.64], R92 ;  /* 0x0000005c64001986 */ /* 0x0001e2000c101d04 */
[C---:B------:R-:W-:Y:S02]  /*2340*/  FMUL.FTZ R125, R202.reuse, R125 ;  /* 0x0000007dca7d7220 */ /* 0x040fe40000410000 */
[----:B------:R-:W-:Y:S02]  /*2350*/  FMUL.FTZ R102, R202, R127 ;  /* 0x0000007fca667220 */ /* 0x000fe40000410000 */
[-C--:B------:R-:W-:Y:S02]  /*2360*/  FMUL.FTZ R88, R203, R108.reuse ;  /* 0x0000006ccb587220 */ /* 0x080fe40000410000 */
[----:B------:R-:W-:Y:S02]  /*2370*/  FMUL.FTZ R85, R84, R108 ;  /* 0x0000006c54557220 */ /* 0x000fe40000410000 */
[----:B------:R-:W-:-:S02]  /*2380*/  FADD.FTZ R177, R177, -R130 ;  /* 0x80000082b1b17221 */ /* 0x000fc40000010000 */
[----:B------:R-:W-:Y:S01]  /*2390*/  FADD.FTZ R173, R204, -R173 ;  /* 0x800000adccad7221 */ /* 0x000fe20000010000 */
[----:B------:R-:W-:Y:S01]  /*23a0*/  F2FP.BF16.PACK_AB R88, R85, R88 ;  /* 0x000000585558723e */ /* 0x000fe200000010ff */
[----:B------:R-:W-:Y:S02]  /*23b0*/  FADD.FTZ R109, R112, -R109 ;  /* 0x8000006d706d7221 */ /* 0x000fe40000010000 */
        /* <DEDUP_REMOVED lines=14> */
[----:B------:R-:W-:Y:S02]  /*24a0*/  FMUL.FTZ R130, R202, R111 ;  /* 0x0000006fca827220 */ /* 0x000fe40000410000 */
[----:B------:R-:W-:-:S02]  /*24b0*/  FMUL.FTZ R89, R169, R108 ;  /* 0x0000006ca9597220 */ /* 0x000fc40000410000 */
[----:B------:R-:W-:Y:S02]  /*24c0*/  FMUL.FTZ R86, R96, R108 ;  /* 0x0000006c60567220 */ /* 0x000fe40000410000 */
[----:B------:R-:W-:Y:S02]  /*24d0*/  @P0 FADD.FTZ R211, R48, R211 ;  /* 0x000000d330d30221 */ /* 0x000fe40000010000 */
[----:B------:R-:W-:Y:S01]  /*24e0*/  @P0 FADD.FTZ R98, R49, R98 ;  /* 0x0000006231620221 */ /* 0x000fe20000010000 */
[----:B------:R-:W-:Y:S01]  /*24f0*/  F2FP.BF16.PACK_AB R89, R86, R89 ;  /* 0x000000595659723e */ /* 0x000fe200000010ff */
[----:B------:R-:W-:Y:S01]  /*2500*/  FADD.FTZ R91, R113, -R232 ;  /* 0x800000e8715b7221 */ /* 0x000fe20000010000 */
[----:B------:R-:W-:Y:S01]  /*2510*/  SEL R96, R211, R80, P3 ;  /* 0x00000050d3607207 */ /* 0x000fe20001800000 */
[C---:B------:R-:W-:Y:S01]  /*2520*/  FMUL.FTZ R111, R202.reuse, R115 ;  /* 0x00000073ca6f7220 */ /* 0x040fe20000410000 */
[----:B------:R-:W-:Y:S01]  /*2530*/  HFMA2.MMA R115, -RZ, RZ, 0, 9.5367431640625e-07 ;  /* 0x00000010ff737435 */ /* 0x000fe200000001ff */
[----:B------:R-:W-:Y:S01]  /*2540*/  FMUL.FTZ R131, R202, R131 ;  /* 0x00000083ca837220 */ /* 0x000fe20000410000 */
[----:B------:R-:W-:Y:S01]  /*2550*/  SEL R97, R98, R81, P3 ;  /* 0x0000005162617207 */ /* 0x000fe20001800000 */
[----:B------:R-:W-:-:S02]  /*2560*/  FMUL.FTZ R120, R202, R129 ;  /* 0x00000081ca787220 */ /* 0x000fc40000410000 */
[----:B------:R-:W-:Y:S02]  /*2570*/  @P0 FADD.FTZ R125, R50, R125 ;  /* 0x0000007d327d0221 */ /* 0x000fe40000010000 */
[----:B------:R-:W-:Y:S02]  /*2580*/  @P0 FADD.FTZ R102, R51, R102 ;  /* 0x0000006633660221 */ /* 0x000fe40000010000 */
[C---:B------:R-:W-:Y:S02]  /*2590*/  FMUL.FTZ R177, R202.reuse, R177 ;  /* 0x000000b1cab17220 */ /* 0x040fe40000410000 */
[----:B------:R-:W-:Y:S01]  /*25a0*/  FMUL.FTZ R122, R202, R173 ;  /* 0x000000adca7a7220 */ /* 0x000fe20000410000 */
[----:B------:R-:W-:Y:S01]  /*25b0*/  SEL R99, R102, R83, P3 ;  /* 0x0000005366637207 */ /* 0x000fe20001800000 */
[C---:B------:R-:W-:Y:S02]  /*25c0*/  FMUL.FTZ R128, R202.reuse, R109 ;  /* 0x0000006dca807220 */ /* 0x040fe40000410000 */
[----:B------:R-:W-:-:S02]  /*25d0*/  FMUL.FTZ R112, R202, R117 ;  /* 0x00000075ca707220 */ /* 0x000fc40000410000 */
[C---:B------:R-:W-:Y:S02]  /*25e0*/  FMUL.FTZ R110, R202.reuse, R119 ;  /* 0x00000077ca6e7220 */ /* 0x040fe40000410000 */
[C---:B------:R-:W-:Y:S02]  /*25f0*/  FMUL.FTZ R123, R202.reuse, R103 ;  /* 0x00000067ca7b7220 */ /* 0x040fe40000410000 */
[C---:B------:R-:W-:Y:S01]  /*2600*/  FMUL.FTZ R124, R202.reuse, R105 ;  /* 0x00000069ca7c7220 */ /* 0x040fe20000410000 */
[----:B------:R-:W-:Y:S01]  /*2610*/  @P1 MOV R105, 0x20 ;  /* 0x0000002000691802 */ /* 0x000fe20000000f00 */
[C---:B------:R-:W-:Y:S02]  /*2620*/  FMUL.FTZ R215, R202.reuse, R215 ;  /* 0x000000d7cad77220 */ /* 0x040fe40000410000 */
[C---:B------:R-:W-:Y:S02]  /*2630*/  FMUL.FTZ R126, R202.reuse, R107 ;  /* 0x0000006bca7e7220 */ /* 0x040fe40000410000 */
[----:B------:R-:W-:-:S02]  /*2640*/  FMUL.FTZ R217, R202, R217 ;  /* 0x000000d9cad97220 */ /* 0x000fc40000410000 */
[C---:B------:R-:W-:Y:S02]  /*2650*/  FMUL.FTZ R219, R202.reuse, R219 ;  /* 0x000000dbcadb7220 */ /* 0x040fe40000410000 */
[C---:B------:R-:W-:Y:S02]  /*2660*/  FMUL.FTZ R109, R202.reuse, R227 ;  /* 0x000000e3ca6d7220 */ /* 0x040fe40000410000 */
[C---:B------:R-:W-:Y:S02]  /*2670*/  FMUL.FTZ R121, R202.reuse, R229 ;  /* 0x000000e5ca797220 */ /* 0x040fe40000410000 */
[C---:B------:R-:W-:Y:S02]  /*2680*/  FMUL.FTZ R119, R202.reuse, R231 ;  /* 0x000000e7ca777220 */ /* 0x040fe40000410000 */
[C---:B------:R-:W-:Y:S02]  /*2690*/  FMUL.FTZ R116, R202.reuse, R87 ;  /* 0x00000057ca747220 */ /* 0x040fe40000410000 */
[----:B------:R-:W-:-:S02]  /*26a0*/  FMUL.FTZ R117, R202, R241 ;  /* 0x000000f1ca757220 */ /* 0x000fc40000410000 */
[C---:B------:R-:W-:Y:S02]  /*26b0*/  FMUL.FTZ R114, R202.reuse, R243 ;  /* 0x000000f3ca727220 */ /* 0x040fe40000410000 */
[----:B------:R-:W-:Y:S02]  /*26c0*/  FMUL.FTZ R113, R202, R245 ;  /* 0x000000f5ca717220 */ /* 0x000fe40000410000 */
[-C--:B------:R-:W-:Y:S02]  /*26d0*/  FMUL.FTZ R90, R211, R108.reuse ;  /* 0x0000006cd35a7220 */ /* 0x080fe40000410000 */
[----:B------:R-:W-:Y:S01]  /*26e0*/  FMUL.FTZ R85, R98, R108 ;  /* 0x0000006c62557220 */ /* 0x000fe20000410000 */
[C---:B------:R-:W-:Y:S01]  /*26f0*/  SEL R98, R125.reuse, R82, P3 ;  /* 0x000000527d627207 */ /* 0x040fe20001800000 */
[----:B------:R-:W-:Y:S02]  /*2700*/  FMUL.FTZ R202, R202, R91 ;  /* 0x0000005bcaca7220 */ /* 0x000fe40000410000 */
[----:B------:R-:W-:Y:S01]  /*2710*/  FMUL.FTZ R91, R125, R108 ;  /* 0x0000006c7d5b7220 */ /* 0x000fe20000410000 */
[----:B------:R-:W-:Y:S01]  /*2720*/  F2FP.BF16.PACK_AB R90, R85, R90 ;  /* 0x0000005a555a723e */ /* 0x000fe200000010ff */
[----:B------:R-:W-:Y:S01]  /*2730*/  FMUL.FTZ R86, R102, R108 ;  /* 0x0000006c66567220 */ /* 0x000fe20000410000 */
[----:B------:R-:W-:Y:S01]  /*2740*/  @P1 STG.E.128 [R100.64+0x10], R96 ;  /* 0x0000106064001986 */ /* 0x000fe2000c101d04 */
[----:B------:R-:W-:-:S02]  /*2750*/  @P0 FADD.FTZ R131, R52, R131 ;  /* 0x0000008334830221 */ /* 0x000fc40000010000 */
[----:B------:R-:W-:Y:S01]  /*2760*/  @P0 FADD.FTZ R120, R53, R120 ;  /* 0x0000007835780221 */ /* 0x000fe20000010000 */
[----:B------:R-:W-:Y:S01]  /*2770*/  F2FP.BF16.PACK_AB R91, R86, R91 ;  /* 0x0000005b565b723e */ /* 0x000fe200000010ff */
[----:B------:R-:W-:Y:S02]  /*2780*/  @P0 FADD.FTZ R177, R54, R177 ;  /* 0x000000b136b10221 */ /* 0x000fe40000010000 */
[----:B------:R-:W-:Y:S02]  /*2790*/  @P0 FADD.FTZ R122, R55, R122 ;  /* 0x0000007a377a0221 */ /* 0x000fe40000010000 */
[-C--:B------:R-:W-:Y:S02]  /*27a0*/  FMUL.FTZ R85, R131, R108.reuse ;  /* 0x0000006c83557220 */ /* 0x080fe40000410000 */
[-C--:B------:R-:W-:Y:S02]  /*27b0*/  FMUL.FTZ R84, R120, R108.reuse ;  /* 0x0000006c78547220 */ /* 0x080fe40000410000 */
[----:B------:R-:W-:-:S02]  /*27c0*/  FMUL.FTZ R102, R177, R108 ;  /* 0x0000006cb1667220 */ /* 0x000fc40000410000 */
[----:B------:R-:W-:Y:S01]  /*27d0*/  FMUL.FTZ R103, R122, R108 ;  /* 0x0000006c7a677220 */ /* 0x000fe20000410000 */
[----:B------:R-:W-:Y:S01]  /*27e0*/  F2FP.BF16.PACK_AB R84, R84, R85 ;  /* 0x000000555454723e */ /* 0x000fe200000010ff */
[----:B------:R-:W-:-:S03]  /*27f0*/  IMAD.WIDE.U32 R86, R198, R115, c[0x0][0x248] ;  /* 0x00009200c6567625 */ /* 0x000fc600078e0073 */
[----:B------:R-:W-:Y:S01]  /*2800*/  F2FP.BF16.PACK_AB R85, R103, R102 ;  /* 0x000000666755723e */ /* 0x000fe200000010ff */
[----:B------:R-:W-:Y:S01]  /*2810*/  @P0 FADD.FTZ R123, R56, R123 ;  /* 0x0000007b387b0221 */ /* 0x000fe20000010000 */
[----:B------:R1:W-:Y:S01]  /*2820*/  STG.E.128 [R86.64], R88 ;  /* 0x0000005856007986 */ /* 0x0003e2000c101d04 */
[----:B------:R-:W-:Y:S02]  /*2830*/  @P0 FADD.FTZ R124, R57, R124 ;  /* 0x0000007c397c0221 */ /* 0x000fe40000010000 */
[----:B------:R-:W-:Y:S02]  /*2840*/  @P0 FADD.FTZ R215, R58, R215 ;  /* 0x000000d73ad70221 */ /* 0x000fe40000010000 */
[----:B------:R-:W-:Y:S02]  /*2850*/  @P0 FADD.FTZ R126, R59, R126 ;  /* 0x0000007e3b7e0221 */ /* 0x000fe40000010000 */
[----:B------:R-:W-:Y:S01]  /*2860*/  FMUL.FTZ R102, R123, R108 ;  /* 0x0000006c7b667220 */ /* 0x000fe20000410000 */
[C---:B0-----:R-:W-:Y:S01]  /*2870*/  SEL R94, R215.reuse, R82, P3 ;  /* 0x00000052d75e7207 */ /* 0x041fe20001800000 */
[-C--:B------:R-:W-:Y:S01]  /*2880*/  FMUL.FTZ R103, R124, R108.reuse ;  /* 0x0000006c7c677220 */ /* 0x080fe20000410000 */
[----:B------:R-:W-:Y:S01]  /*2890*/  SEL R95, R126, R83, P3 ;  /* 0x000000537e5f7207 */ /* 0x000fe20001800000 */
[----:B------:R-:W-:-:S02]  /*28a0*/  FMUL.FTZ R92, R215, R108 ;  /* 0x0000006cd75c7220 */ /* 0x000fc40000410000 */
[----:B------:R-:W-:Y:S02]  /*28b0*/  FMUL.FTZ R93, R126, R108 ;  /* 0x0000006c7e5d7220 */ /* 0x000fe40000410000 */
[----:B------:R-:W-:Y:S01]  /*28c0*/  @P1 IMAD.WIDE.U32 R106, R199, R106, c[0x0][0x258] ;  /* 0x00009600c76a1625 */ /* 0x000fe200078e006a */
[----:B-1----:R-:W-:-:S03]  /*28d0*/  IADD3 R88, R198, 0x100, RZ ;  /* 0x00000100c6587810 */ /* 0x002fc60007ffe0ff */
[----:B------:R-:W-:Y:S01]  /*28e0*/  @P0 FADD.FTZ R111, R64, R111 ;  /* 0x0000006f406f0221 */ /* 0x000fe20000010000 */
[----:B------:R-:W-:Y:S01]  /*28f0*/  F2FP.BF16.PACK_AB R86, R103, R102 ;  /* 0x000000666756723e */ /* 0x000fe200000010ff */
[----:B------:R-:W-:Y:S01]  /*2900*/  @P0 FADD.FTZ R112, R65, R112 ;  /* 0x0000007041700221 */ /* 0x000fe20000010000 */
[----:B------:R-:W-:Y:S01]  /*2910*/  F2FP.BF16.PACK_AB R87, R93, R92 ;  /* 0x0000005c5d57723e */ /* 0x000fe200000010ff */
[----:B------:R-:W-:Y:S01]  /*2920*/  IMAD.WIDE.U32 R102, R115, R88, c[0x0][0x248] ;  /* 0x0000920073667625 */ /* 0x000fe200078e0058 */
[----:B------:R-:W-:Y:S02]  /*2930*/  SEL R88, R131, R76, P3 ;  /* 0x0000004c83587207 */ /* 0x000fe40001800000 */
        /* <DEDUP_REMOVED lines=10> */
[----:B------:R0:W-:Y:S01]  /*29e0*/  @P1 STG.E.128 [R106.64], R88 ;  /* 0x000000586a001986 */ /* 0x0001e2000c101d04 */
[----:B------:R-:W-:Y:S01]  /*29f0*/  @P0 FADD.FTZ R130, R63, R130 ;  /* 0x000000823f820221 */ /* 0x000fe20000010000 */
[C---:B------:R-:W-:Y:S01]  /*2a00*/  SEL R96, R217.reuse, R76, P3 ;  /* 0x0000004cd9607207 */ /* 0x040fe20001800000 */
[-C--:B------:R-:W-:Y:S01]  /*2a10*/  FMUL.FTZ R100, R217, R108.reuse ;  /* 0x0000006cd9647220 */ /* 0x080fe20000410000 */
[----:B------:R1:W-:Y:S01]  /*2a20*/  @P1 STG.E.128 [R106.64+0x10], R92 ;  /* 0x0000105c6a001986 */ /* 0x0003e2000c101d04 */
[C---:B------:R-:W-:Y:S01]  /*2a30*/  FMUL.FTZ R101, R128.reuse, R108 ;  /* 0x0000006c80657220 */ /* 0x040fe20000410000 */
[----:B------:R-:W-:Y:S01]  /*2a40*/  SEL R97, R128, R77, P3 ;  /* 0x0000004d80617207 */ /* 0x000fe20001800000 */
[----:B------:R-:W-:Y:S01]  /*2a50*/  @P0 FADD.FTZ R121, R68, R121 ;  /* 0x0000007944790221 */ /* 0x000fe20000010000 */
[----:B------:R2:W-:Y:S01]  /*2a60*/  STG.E.128 [R102.64], R84 ;  /* 0x0000005466007986 */ /* 0x0005e2000c101d04 */
[----:B------:R-:W-:Y:S01]  /*2a70*/  @P0 FADD.FTZ R118, R69, R118 ;  /* 0x0000007645760221 */ /* 0x000fe20000010000 */
[----:B------:R-:W-:Y:S01]  /*2a80*/  SEL R98, R219, R78, P3 ;  /* 0x0000004edb627207 */ /* 0x000fe20001800000 */
[----:B------:R-:W-:Y:S01]  /*2a90*/  @P0 FADD.FTZ R119, R70, R119 ;  /* 0x0000007746770221 */ /* 0x000fe20000010000 */
[----:B------:R-:W-:Y:S01]  /*2aa0*/  SEL R99, R130, R79, P3 ;  /* 0x0000004f82637207 */ /* 0x000fe20001800000 */
[----:B------:R-:W-:Y:S01]  /*2ab0*/  @P0 FADD.FTZ R116, R71, R116 ;  /* 0x0000007447740221 */ /* 0x000fe20000010000 */
[----:B------:R-:W-:Y:S01]  /*2ac0*/  F2FP.BF16.PACK_AB R100, R101, R100 ;  /* 0x000000646564723e */ /* 0x000fe200000010ff */
[----:B------:R-:W-:Y:S01]  /*2ad0*/  @P0 FADD.FTZ R117, R72, R117 ;  /* 0x0000007548750221 */ /* 0x000fe20000010000 */
[----:B------:R-:W-:Y:S01]  /*2ae0*/  SEL R76, R121, R76, P3 ;  /* 0x0000004c794c7207 */ /* 0x000fe20001800000 */
[----:B------:R-:W-:Y:S01]  /*2af0*/  @P0 FADD.FTZ R114, R73, R114 ;  /* 0x0000007249720221 */ /* 0x000fe20000010000 */
[----:B------:R-:W-:Y:S01]  /*2b00*/  SEL R77, R118, R77, P3 ;  /* 0x0000004d764d7207 */ /* 0x000fe20001800000 */
[----:B0-----:R-:W-:Y:S01]  /*2b10*/  FMUL.FTZ R88, R111, R108 ;  /* 0x0000006c6f587220 */ /* 0x001fe20000410000 */
[----:B------:R-:W-:Y:S01]  /*2b20*/  SEL R78, R119, R78, P3 ;  /* 0x0000004e774e7207 */ /* 0x000fe20001800000 */
[----:B------:R-:W-:Y:S01]  /*2b30*/  FMUL.FTZ R89, R112, R108 ;  /* 0x0000006c70597220 */ /* 0x000fe20000410000 */
[----:B-1----:R-:W-:Y:S01]  /*2b40*/  IADD3 R92, R198, 0x200, RZ ;  /* 0x00000200c65c7810 */ /* 0x002fe20007ffe0ff */
[----:B------:R-:W-:Y:S01]  /*2b50*/  @P1 IMAD.WIDE.U32 R104, R200, R105, c[0x0][0x258] ;  /* 0x00009600c8681625 */ /* 0x000fe200078e0069 */
[----:B------:R-:W-:-:S02]  /*2b60*/  IADD3 R94, R198, 0x300, RZ ;  /* 0x00000300c65e7810 */ /* 0x000fc40007ffe0ff */
[----:B--2---:R-:W-:Y:S01]  /*2b70*/  F2FP.BF16.PACK_AB R102, R89, R88 ;  /* 0x000000585966723e */ /* 0x004fe200000010ff */
[CC--:B------:R-:W-:Y:S01]  /*2b80*/  FMUL.FTZ R103, R109.reuse, R108.reuse ;  /* 0x0000006c6d677220 */ /* 0x0c0fe20000410000 */
[----:B------:R0:W-:Y:S01]  /*2b90*/  @P1 STG.E.128 [R104.64], R96 ;  /* 0x0000006068001986 */ /* 0x0001e2000c101d04 */
[----:B------:R-:W-:Y:S01]  /*2ba0*/  FMUL.FTZ R84, R110, R108 ;  /* 0x0000006c6e547220 */ /* 0x000fe20000410000 */
[----:B------:R-:W-:Y:S01]  /*2bb0*/  SEL R86, R109, R82, P3 ;  /* 0x000000526d567207 */ /* 0x000fe20001800000 */
[----:B------:R-:W-:Y:S01]  /*2bc0*/  @P0 FADD.FTZ R113, R74, R113 ;  /* 0x000000714a710221 */ /* 0x000fe20000010000 */
[----:B------:R-:W-:Y:S01]  /*2bd0*/  SEL R79, R116, R79, P3 ;  /* 0x0000004f744f7207 */ /* 0x000fe20001800000 */
[-C--:B------:R-:W-:Y:S01]  /*2be0*/  FMUL.FTZ R88, R121, R108.reuse ;  /* 0x0000006c79587220 */ /* 0x080fe20000410000 */
[----:B------:R-:W-:Y:S01]  /*2bf0*/  F2FP.BF16.PACK_AB R103, R84, R103 ;  /* 0x000000675467723e */ /* 0x000fe200000010ff */
[----:B------:R-:W-:Y:S01]  /*2c00*/  FMUL.FTZ R85, R118, R108 ;  /* 0x0000006c76557220 */ /* 0x000fe20000410000 */
[----:B------:R-:W-:Y:S01]  /*2c10*/  SEL R82, R113, R82, P3 ;  /* 0x0000005271527207 */ /* 0x000fe20001800000 */
[----:B------:R-:W-:-:S02]  /*2c20*/  FMUL.FTZ R89, R119, R108 ;  /* 0x0000006c77597220 */ /* 0x000fc40000410000 */
[----:B------:R-:W-:Y:S01]  /*2c30*/  FMUL.FTZ R84, R116, R108 ;  /* 0x0000006c74547220 */ /* 0x000fe20000410000 */
[----:B------:R-:W-:Y:S01]  /*2c40*/  F2FP.BF16.PACK_AB R88, R85, R88 ;  /* 0x000000585558723e */ /* 0x000fe200000010ff */
[-C--:B------:R-:W-:Y:S01]  /*2c50*/  FMUL.FTZ R90, R117, R108.reuse ;  /* 0x0000006c755a7220 */ /* 0x080fe20000410000 */
[----:B------:R-:W-:Y:S01]  /*2c60*/  SEL R85, R112, R81, P3 ;  /* 0x0000005170557207 */ /* 0x000fe20001800000 */
[-C--:B------:R-:W-:Y:S01]  /*2c70*/  FMUL.FTZ R87, R114, R108.reuse ;  /* 0x0000006c72577220 */ /* 0x080fe20000410000 */
[----:B------:R-:W-:Y:S01]  /*2c80*/  F2FP.BF16.PACK_AB R89, R84, R89 ;  /* 0x000000595459723e */ /* 0x000fe200000010ff */
[----:B------:R-:W-:Y:S01]  /*2c90*/  @P0 FADD.FTZ R202, R75, R202 ;  /* 0x000000ca4bca0221 */ /* 0x000fe20000010000 */
[----:B0-----:R-:W-:Y:S01]  /*2ca0*/  @P1 MOV R96, 0x20 ;  /* 0x0000002000601802 */ /* 0x001fe20000000f00 */
[----:B------:R-:W-:Y:S01]  /*2cb0*/  FMUL.FTZ R101, R219, R108 ;  /* 0x0000006cdb657220 */ /* 0x000fe20000410000 */
[----:B------:R-:W-:Y:S01]  /*2cc0*/  F2FP.BF16.PACK_AB R90, R87, R90 ;  /* 0x0000005a575a723e */ /* 0x000fe200000010ff */
[----:B------:R-:W-:Y:S01]  /*2cd0*/  FMUL.FTZ R130, R130, R108 ;  /* 0x0000006c82827220 */ /* 0x000fe20000410000 */
[----:B------:R-:W-:Y:S01]  /*2ce0*/  SEL R84, R111, R80, P3 ;  /* 0x000000506f547207 */ /* 0x000fe20001800000 */
[-C--:B------:R-:W-:Y:S01]  /*2cf0*/  FMUL.FTZ R91, R113, R108.reuse ;  /* 0x0000006c715b7220 */ /* 0x080fe20000410000 */
[----:B------:R-:W-:Y:S01]  /*2d00*/  SEL R87, R110, R83, P3 ;  /* 0x000000536e577207 */ /* 0x000fe20001800000 */
[----:B------:R-:W-:Y:S01]  /*2d10*/  FMUL.FTZ R108, R202, R108 ;  /* 0x0000006cca6c7220 */ /* 0x000fe20000410000 */
[----:B------:R-:W-:Y:S01]  /*2d20*/  F2FP.BF16.PACK_AB R101, R130, R101 ;  /* 0x000000658265723e */ /* 0x000fe200000010ff */
[----:B------:R-:W-:Y:S01]  /*2d30*/  IMAD.WIDE.U32 R92, R115, R92, c[0x0][0x248] ;  /* 0x00009200735c7625 */ /* 0x000fe200078e005c */
[----:B------:R-:W-:Y:S01]  /*2d40*/  SEL R80, R117, R80, P3 ;  /* 0x0000005075507207 */ /* 0x000fe20001800000 */
[----:B------:R0:W-:Y:S01]  /*2d50*/  @P1 STG.E.128 [R104.64+0x10], R84 ;  /* 0x0000105468001986 */ /* 0x0001e2000c101d04 */
[----:B------:R-:W-:Y:S01]  /*2d60*/  SEL R81, R114, R81, P3 ;  /* 0x0000005172517207 */ /* 0x000fe20001800000 */
[----:B------:R-:W-:Y:S01]  /*2d70*/  @P1 IMAD.WIDE.U32 R96, R197, R96, c[0x0][0x258] ;  /* 0x00009600c5601625 */ /* 0x000fe200078e0060 */
[----:B------:R-:W-:Y:S01]  /*2d80*/  SEL R83, R202, R83, P3 ;  /* 0x00000053ca537207 */ /* 0x000fe20001800000 */
[----:B------:R0:W-:Y:S01]  /*2d90*/  STG.E.128 [R92.64], R100 ;  /* 0x000000645c007986 */ /* 0x0001e2000c101d04 */
[----:B------:R-:W-:Y:S01]  /*2da0*/  F2FP.BF16.PACK_AB R91, R108, R91 ;  /* 0x0000005b6c5b723e */ /* 0x000fe200000010ff */
[----:B------:R-:W-:Y:S01]  /*2db0*/  IMAD.WIDE.U32 R94, R115, R94, c[0x0][0x248] ;  /* 0x00009200735e7625 */ /* 0x000fe200078e005e */
[----:B------:R-:W-:Y:S01]  /*2dc0*/  ISETP.GE.AND P0, PT, R189, c[0x0][0x164], PT ;  /* 0x00005900bd007a0c */ /* 0x000fe20003f06270 */
[----:B------:R0:W-:Y:S04]  /*2dd0*/  @P1 STG.E.128 [R96.64], R76 ;  /* 0x0000004c60001986 */ /* 0x0001e8000c101d04 */
[----:B------:R0:W-:Y:S04]  /*2de0*/  @P1 STG.E.128 [R96.64+0x10], R80 ;  /* 0x0000105060001986 */ /* 0x0001e8000c101d04 */
[----:B------:R0:W-:Y:S04]  /*2df0*/  STG.E.128 [R94.64], R88 ;  /* 0x000000585e007986 */ /* 0x0001e8000c101d04 */
[----:B0-----:R-:W-:Y:S01]  /*2e00*/  @P0 CALL.REL.NOINC `(.L_x_3961) ;  /* 0x0000001000000944 */ /* 0x001fe20003c00000 */
[----:B------:R-:W-:Y:S05]  /*2e10*/  BRA `(.L_x_3962) ;  /* 0xffffd90000007947 */ /* 0x000fea000383ffff */
.L_x_3961:
        /* <DEDUP_REMOVED lines=40> */
.L_x_3958:
        /* <DEDUP_REMOVED lines=25> */
.L_x_3959:
[----:B------:R-:W-:Y:S01]  /*3230*/  HFMA2.MMA R88, -RZ, RZ, 0, 9.5367431640625e-07 ;  /* 0x00000010ff587435 */ /* 0x000fe200000001ff */
[----:B------:R-:W-:-:S02]  /*3240*/  MOV R87, R89 ;  /* 0x0000005900577202 */ /* 0x000fc40000000f00 */
[----:B------:R-:W-:Y:S02]  /*3250*/  MOV R90, 0x1f ;  /* 0x0000001f005a7802 */ /* 0x000fe40000000f00 */
[----:B------:R-:W-:Y:S02]  /*3260*/  MOV R93, 0xffffffff ;  /* 0xffffffff005d7802 */ /* 0x000fe40000000f00 */
[----:B------:R-:W-:Y:S02]  /*3270*/  MOV R84, 0x3290 ;  /* 0x0000329000547802 */ /* 0x000fe40000000f00 */
[----:B-----5:R-:W-:Y:S05]  /*3280*/  CALL.REL.NOINC `($__internal_61_$__cuda_sm70_shflsync_down_p) ;  /* 0x0000046000007944 */ /* 0x020fea0003c00000 */
[----:B-1----:R-:W-:Y:S01]  /*3290*/  MOV R86, R87 ;  /* 0x0000005700567202 */ /* 0x002fe20000000f00 */
[----:B0-----:R-:W-:Y:S05]  /*32a0*/  BRA `(.L_x_3963) ;  /* 0xffffe86000007947 */ /* 0x001fea000383ffff */
.L_x_3960:
[----:B------:R-:W-:Y:S01]  /*32b0*/  HFMA2.MMA R88, -RZ, RZ, 0, 9.5367431640625e-07 ;  /* 0x00000010ff587435 */ /* 0x000fe200000001ff */
[----:B------:R-:W-:Y:S02]  /*32c0*/  MOV R87, R91 ;  /* 0x0000005b00577202 */ /* 0x000fe40000000f00 */
[----:B------:R-:W-:Y:S02]  /*32d0*/  MOV R90, 0x1f ;  /* 0x0000001f005a7802 */ /* 0x000fe40000000f00 */
[----:B------:R-:W-:-:S02]  /*32e0*/  MOV R93, 0xffffffff ;  /* 0xffffffff005d7802 */ /* 0x000fc40000000f00 */
[----:B------:R-:W-:Y:S02]  /*32f0*/  MOV R84, 0x3310 ;  /* 0x0000331000547802 */ /* 0x000fe40000000f00 */
[----:B01---5:R-:W-:Y:S05]  /*3300*/  CALL.REL.NOINC `($__internal_61_$__cuda_sm70_shflsync_down_p) ;  /* 0x000003e000007944 */ /* 0x023fea0003c00000 */
[----:B------:R-:W-:Y:S01]  /*3310*/  FADD.FTZ R89, R89, R86 ;  /* 0x0000005659597221 */ /* 0x000fe20000010000 */
[----:B0-----:R-:W-:Y:S01]  /*3320*/  HFMA2.MMA R88, -RZ, RZ, 0, 4.76837158203125e-07 ;  /* 0x00000008ff587435 */ /* 0x001fe200000001ff */
[----:B-1----:R-:W-:Y:S01]  /*3330*/  FADD.FTZ R92, R91, R87 ;  /* 0x000000575b5c7221 */ /* 0x002fe20000010000 */
[----:B------:R-:W-:Y:S02]  /*3340*/  MOV R90, 0x1f ;  /* 0x0000001f005a7802 */ /* 0x000fe40000000f00 */
[----:B------:R-:W-:Y:S02]  /*3350*/  MOV R93, 0xffffffff ;  /* 0xffffffff005d7802 */ /* 0x000fe40000000f00 */
[----:B------:R-:W-:Y:S02]  /*3360*/  MOV R87, R89 ;  /* 0x0000005900577202 */ /* 0x000fe40000000f00 */
[----:B------:R-:W-:Y:S02]  /*3370*/  MOV R84, 0x3390 ;  /* 0x0000339000547802 */ /* 0x000fe40000000f00 */
[----:B------:R-:W-:Y:S05]  /*3380*/  CALL.REL.NOINC `($__internal_61_$__cuda_sm70_shflsync_down_p) ;  /* 0x0000036000007944 */ /* 0x000fea0003c00000 */
[----:B0-----:R-:W-:Y:S01]  /*3390*/  HFMA2.MMA R88, -RZ, RZ, 0, 4.76837158203125e-07 ;  /* 0x00000008ff587435 */ /* 0x001fe200000001ff */
[----:B-1----:R-:W-:-:S02]  /*33a0*/  MOV R86, R87 ;  /* 0x0000005700567202 */ /* 0x002fc40000000f00 */
[----:B------:R-:W-:Y:S02]  /*33b0*/  MOV R87, R92 ;  /* 0x0000005c00577202 */ /* 0x000fe40000000f00 */
[----:B------:R-:W-:Y:S02]  /*33c0*/  MOV R90, 0x1f ;  /* 0x0000001f005a7802 */ /* 0x000fe40000000f00 */
[----:B------:R-:W-:Y:S02]  /*33d0*/  MOV R93, 0xffffffff ;  /* 0xffffffff005d7802 */ /* 0x000fe40000000f00 */
[----:B------:R-:W-:Y:S02]  /*33e0*/  MOV R84, 0x3400 ;  /* 0x0000340000547802 */ /* 0x000fe40000000f00 */
[----:B------:R-:W-:Y:S05]  /*33f0*/  CALL.REL.NOINC `($__internal_61_$__cuda_sm70_shflsync_down_p) ;  /* 0x000002f000007944 */ /* 0x000fea0003c00000 */
[----:B------:R-:W-:Y:S01]  /*3400*/  FADD.FTZ R89, R86, R89 ;  /* 0x0000005956597221 */ /* 0x000fe20000010000 */
[----:B0-----:R-:W-:Y:S01]  /*3410*/  HFMA2.MMA R88, -RZ, RZ, 0, 2.384185791015625e-07 ;  /* 0x00000004ff587435 */ /* 0x001fe200000001ff */
[----:B-1----:R-:W-:Y:S01]  /*3420*/  FADD.FTZ R92, R92, R87 ;  /* 0x000000575c5c7221 */ /* 0x002fe20000010000 */
[----:B------:R-:W-:Y:S02]  /*3430*/  MOV R90, 0x1f ;  /* 0x0000001f005a7802 */ /* 0x000fe40000000f00 */
[----:B------:R-:W-:-:S02]  /*3440*/  MOV R93, 0xffffffff ;  /* 0xffffffff005d7802 */ /* 0x000fc40000000f00 */
[----:B------:R-:W-:Y:S02]  /*3450*/  MOV R87, R89 ;  /* 0x0000005900577202 */ /* 0x000fe40000000f00 */
[----:B------:R-:W-:Y:S02]  /*3460*/  MOV R84, 0x3480 ;  /* 0x0000348000547802 */ /* 0x000fe40000000f00 */
[----:B------:R-:W-:Y:S05]  /*3470*/  CALL.REL.NOINC `($__internal_61_$__cuda_sm70_shflsync_down_p) ;  /* 0x0000027000007944 */ /* 0x000fea0003c00000 */
[----:B0-----:R-:W-:Y:S01]  /*3480*/  HFMA2.MMA R88, -RZ, RZ, 0, 2.384185791015625e-07 ;  /* 0x00000004ff587435 */ /* 0x001fe200000001ff */
[----:B-1----:R-:W-:Y:S02]  /*3490*/  MOV R86, R87 ;  /* 0x0000005700567202 */ /* 0x002fe40000000f00 */
[----:B------:R-:W-:Y:S02]  /*34a0*/  MOV R87, R92 ;  /* 0x0000005c00577202 */ /* 0x000fe40000000f00 */
[----:B------:R-:W-:Y:S02]  /*34b0*/  MOV R90, 0x1f ;  /* 0x0000001f005a7802 */ /* 0x000fe40000000f00 */
[----:B------:R-:W-:Y:S02]  /*34c0*/  MOV R93, 0xffffffff ;  /* 0xffffffff005d7802 */ /* 0x000fe40000000f00 */
[----:B------:R-:W-:-:S02]  /*34d0*/  MOV R84, 0x34f0 ;  /* 0x000034f000547802 */ /* 0x000fc40000000f00 */
[----:B------:R-:W-:Y:S05]  /*34e0*/  CALL.REL.NOINC `($__internal_61_$__cuda_sm70_shflsync_down_p) ;  /* 0x0000020000007944 */ /* 0x000fea0003c00000 */
[----:B------:R-:W-:Y:S01]  /*34f0*/  FADD.FTZ R89, R86, R89 ;  /* 0x0000005956597221 */ /* 0x000fe20000010000 */
[----:B0-----:R-:W-:Y:S01]  /*3500*/  HFMA2.MMA R88, -RZ, RZ, 0, 1.1920928955078125e-07 ;  /* 0x00000002ff587435 */ /* 0x001fe200000001ff */
[----:B-1----:R-:W-:Y:S01]  /*3510*/  FADD.FTZ R92, R92, R87 ;  /* 0x000000575c5c7221 */ /* 0x002fe20000010000 */
[----:B------:R-:W-:-:S02]  /*3520*/  MOV R90, 0x1f ;  /* 0x0000001f005a7802 */ /* 0x000fc40000000f00 */
[----:B------:R-:W-:Y:S02]  /*3530*/  MOV R93, 0xffffffff ;  /* 0xffffffff005d7802 */ /* 0x000fe40000000f00 */
[----:B------:R-:W-:Y:S02]  /*3540*/  MOV R87, R89 ;  /* 0x0000005900577202 */ /* 0x000fe40000000f00 */
[----:B------:R-:W-:Y:S02]  /*3550*/  MOV R84, 0x3570 ;  /* 0x0000357000547802 */ /* 0x000fe40000000f00 */
[----:B------:R-:W-:Y:S05]  /*3560*/  CALL.REL.NOINC `($__internal_61_$__cuda_sm70_shflsync_down_p) ;  /* 0x0000018000007944 */ /* 0x000fea0003c00000 */
[----:B0-----:R-:W-:Y:S01]  /*3570*/  HFMA2.MMA R88, -RZ, RZ, 0, 1.1920928955078125e-07 ;  /* 0x00000002ff587435 */ /* 0x001fe200000001ff */
[----:B-1----:R-:W-:Y:S02]  /*3580*/  MOV R86, R87 ;  /* 0x0000005700567202 */ /* 0x002fe40000000f00 */
[----:B------:R-:W-:Y:S02]  /*3590*/  MOV R87, R92 ;  /* 0x0000005c00577202 */ /* 0x000fe40000000f00 */
[----:B------:R-:W-:Y:S02]  /*35a0*/  MOV R90, 0x1f ;  /* 0x0000001f005a7802 */ /* 0x000fe40000000f00 */
[----:B------:R-:W-:-:S02]  /*35b0*/  MOV R93, 0xffffffff ;  /* 0xffffffff005d7802 */ /* 0x000fc40000000f00 */
[----:B------:R-:W-:Y:S02]  /*35c0*/  MOV R84, 0x35e0 ;  /* 0x000035e000547802 */ /* 0x000fe40000000f00 */
[----:B------:R-:W-:Y:S05]  /*35d0*/  CALL.REL.NOINC `($__internal_61_$__cuda_sm70_shflsync_down_p) ;  /* 0x0000011000007944 */ /* 0x000fea0003c00000 */
[----:B------:R-:W-:Y:S01]  /*35e0*/  FADD.FTZ R89, R86, R89 ;  /* 0x0000005956597221 */ /* 0x000fe20000010000 */
[----:B0-----:R-:W-:Y:S01]  /*35f0*/  HFMA2.MMA R88, -RZ, RZ, 0, 5.9604644775390625e-08 ;  /* 0x00000001ff587435 */ /* 0x001fe200000001ff */
[----:B-1----:R-:W-:Y:S01]  /*3600*/  FADD.FTZ R91, R92, R87 ;  /* 0x000000575c5b7221 */ /* 0x002fe20000010000 */
[----:B------:R-:W-:Y:S02]  /*3610*/  MOV R90, 0x1f ;  /* 0x0000001f005a7802 */ /* 0x000fe40000000f00 */
[----:B------:R-:W-:Y:S02]  /*3620*/  MOV R93, 0xffffffff ;  /* 0xffffffff005d7802 */ /* 0x000fe40000000f00 */
[----:B------:R-:W-:Y:S02]  /*3630*/  MOV R87, R89 ;  /* 0x0000005900577202 */ /* 0x000fe40000000f00 */
[----:B------:R-:W-:Y:S02]  /*3640*/  MOV R84, 0x3660 ;  /* 0x0000366000547802 */ /* 0x000fe40000000f00 */
[----:B------:R-:W-:Y:S05]  /*3650*/  CALL.REL.NOINC `($__internal_61_$__cuda_sm70_shflsync_down_p) ;  /* 0x0000009000007944 */ /* 0x000fea0003c00000 */
[----:B0-----:R-:W-:Y:S01]  /*3660*/  HFMA2.MMA R88, -RZ, RZ, 0, 5.9604644775390625e-08 ;  /* 0x00000001ff587435 */ /* 0x001fe200000001ff */
[----:B-1----:R-:W-:-:S02]  /*3670*/  MOV R100, R87 ;  /* 0x0000005700647202 */ /* 0x002fc40000000f00 */
[----:B------:R-:W-:Y:S02]  /*3680*/  MOV R87, R91 ;  /* 0x0000005b00577202 */ /* 0x000fe40000000f00 */
[----:B------:R-:W-:Y:S02]  /*3690*/  MOV R90, 0x1f ;  /* 0x0000001f005a7802 */ /* 0x000fe40000000f00 */
[----:B------:R-:W-:Y:S02]  /*36a0*/  MOV R93, 0xffffffff ;  /* 0xffffffff005d7802 */ /* 0x000fe40000000f00 */
[----:B------:R-:W-:Y:S02]  /*36b0*/  MOV R84, 0x36d0 ;  /* 0x000036d000547802 */ /* 0x000fe40000000f00 */
[----:B------:R-:W-:Y:S05]  /*36c0*/  CALL.REL.NOINC `($__internal_61_$__cuda_sm70_shflsync_down_p) ;  /* 0x0000002000007944 */ /* 0x000fea0003c00000 */
[----:B-1----:R-:W-:Y:S01]  /*36d0*/  MOV R84, R87 ;  /* 0x0000005700547202 */ /* 0x002fe20000000f00 */
[----:B0-----:R-:W-:Y:S05]  /*36e0*/  BRA `(.L_x_3964) ;  /* 0xffffe54000007947 */ /* 0x001fea000383ffff */
        .weak           $__internal_61_$__cuda_sm70_shflsync_down_p
        .type           $__internal_61_$__cuda_sm70_shflsync_down_p,@function
        .size           $__internal_61_$__cuda_sm70_shflsync_down_p,(.L_x_11795 - $__internal_61_$__cuda_sm70_shflsync_down_p)
$__internal_61_$__cuda_sm70_shflsync_down_p:
[----:B------:R-:W-:Y:S01]  /*36f0*/  HFMA2.MMA R85, -RZ, RZ, 0, 0 ;  /* 0x00000000ff557435 */ /* 0x000fe200000001ff */
[----:B------:R-:W-:Y:S04]  /*3700*/  WARPSYNC R93 ;  /* 0x0000005d00007348 */ /* 0x000fe80003800000 */
[----:B------:R0:W1:Y:S01]  /*3710*/  SHFL.DOWN PT, R87, R87, R88, R90 ;  /* 0x0800005857577389 */ /* 0x00006200000e005a */
[----:B------:R-:W-:Y:S05]  /*3720*/  RET.REL.NODEC R84 `(_ZN10layer_norm13ln_bwd_kernelINS_13Kernel_traitsI13__nv_bfloat16S2_fS2_fjLj8192ELj1ELj1ELj8ELj16ENS_18Kernel_traits_baseILj8192ES2_S2_fS2_fjLj256EEEEELb0ELb0ELb0ELb1EEEvNS_9BwdParamsE) ;  /* 0xffffc8d054007950 */ /* 0x000fea0003c3ffff */
.L_x_3965:
        /* <DEDUP_REMOVED lines=13> */
.L_x_11795:


//--------------------- .text._ZN10layer_norm13ln_bwd_kernelINS_13Kernel_traitsI13__nv_bfloat16S2_fS2_fjLj8192ELj1ELj1ELj8ELj16ENS_18Kernel_traits_baseILj8192ES2_S2_fS2_fjLj256EEEEELb0ELb0ELb1ELb0EEEvNS_9BwdParamsE --------------------------
	.section	.text._ZN10layer_norm13ln_bwd_kernelINS_13Kernel_traitsI13__nv_bfloat16S2_fS2_fjLj8192ELj1ELj1ELj8ELj16ENS_18Kernel_traits_baseILj8192ES2_S2_fS2_fjLj256EEEEELb0ELb0ELb1ELb0EEEvNS_9BwdParamsE,"ax",@progbits
	.sectioninfo	@"SHI_REGISTERS=236"
	.align	128
        .global         _ZN10layer_norm13ln_bwd_kernelINS_13Kernel_traitsI13__nv_bfloat16S2_fS2_fjLj8192ELj1ELj1ELj8ELj16ENS_18Kernel_traits_baseILj8192ES2_S2_fS2_fjLj256EEEEELb0ELb0ELb1ELb0EEEvNS_9BwdParamsE
        .type           _ZN10layer_norm13ln_bwd_kernelINS_13Kernel_traitsI13__nv_bfloat16S2_fS2_fjLj8192ELj1ELj1ELj8ELj16ENS_18Kernel_traits_baseILj8192ES2_S2_fS2_fjLj256EEEEELb0ELb0ELb1ELb0EEEvNS_9BwdParamsE,@function
        .size           _ZN10layer_norm13ln_bwd_kernelINS_13Kernel_traitsI13__nv_bfloat16S2_fS2_fjLj8192ELj1ELj1ELj8ELj16ENS_18Kernel_traits_baseILj8192ES2_S2_fS2_fjLj256EEEEELb0ELb0ELb1ELb0EEEvNS_9BwdParamsE,(.L_x_11796 - _ZN10layer_norm13ln_bwd_kernelINS_13Kernel_traitsI13__nv_bfloat16S2_fS2_fjLj8192ELj1ELj1ELj8ELj16ENS_18Kernel_traits_baseILj8192ES2_S2_fS2_fjLj256EEEEELb0ELb0ELb1ELb0EEEvNS_9BwdParamsE)
        .other          _ZN10layer_norm13ln_bwd_kernelINS_13Kernel_traitsI13__nv_bfloat16S2_fS2_fjLj8192ELj1ELj1ELj8ELj16ENS_18Kernel_traits_baseILj8192ES2_S2_fS2_fjLj256EEEEELb0ELb0ELb1ELb0EEEvNS_9BwdParamsE,@"STO_CUDA_ENTRY STV_DEFAULT"
_ZN10layer_norm13ln_bwd_kernelINS_13Kernel_traitsI13__nv_bfloat16S2_fS2_fjLj8192ELj1ELj1ELj8ELj16ENS_18Kernel_traits_baseILj8192ES2_S2_fS2_fjLj256EEEEELb0ELb0ELb1ELb0EEEvNS_9BwdParamsE:
.text._ZN10layer_norm13ln_bwd_kernelINS_13Kernel_traitsI13__nv_bfloat16S2_fS2_fjLj8192ELj1ELj1ELj8ELj16ENS_18Kernel_traits_baseILj8192ES2_S2_fS2_fjLj256EEEEELb0ELb0ELb1ELb0EEEvNS_9BwdParamsE:
        /* <DEDUP_REMOVED lines=13> */
[----:B------:R-:W-:-:S04]  /*00d0*/  ISETP.GE.U32.AND P3, PT, R162, 0x400, PT ;  /* 0x00000400a200780c */ /* 0x000fc80003f66070 */
[----:B------:R-:W-:-:S03]  /*00e0*/  P2R R0, PR, RZ, 0x8 ;  /* 0x00000008ff007803 */ /* 0x000fc60000000000 */
[----:B------:R-:W-:Y:S02]  /*00f0*/  @P0 IMAD.MOV.U32 R3, RZ, RZ, 0x10 ;  /* 0x00000010ff030424 */ /* 0x000fe400078e00ff */
[----:B------:R-:W-:Y:S02]  /*0100*/  @P1 MOV R7, 0x10 ;  /* 0x0000001000071802 */ /* 0x000fe40000000f00 */
[C---:B------:R-:W-:Y:S01]  /*0110*/  @P0 IMAD.WIDE.U32 R2, R4.reuse, R3, c[0x0][0x1b0] ;  /* 0x00006c0004020625 */ /* 0x040fe200078e0003 */
[----:B------:R-:W-:Y:S02]  /*0120*/  @P0 LOP3.LUT R4, R4, 0x100, RZ, 0xfc, !PT ;  /* 0x0000010004040812 */ /* 0x000fe400078efcff */
[----:B------:R-:W-:Y:S01]  /*0130*/  @P2 MOV R9, 0x10 ;  /* 0x0000001000092802 */ /* 0x000fe20000000f00 */
[----:B------:R-:W-:Y:S01]  /*0140*/  @P3 IMAD.MOV.U32 R5, RZ, RZ, 0x10 ;  /* 0x00000010ff053424 */ /* 0x000fe200078e00ff */
        /* <DEDUP_REMOVED lines=46> */
[--C-:B-----5:R-:W-:Y:S01]  /*0430*/  PRMT R161, RZ, 0x5410, R12.reuse ;  /* 0x00005410ffa17816 */ /* 0x120fe2000000000c */
[----:B------:R-:W-:Y:S01]  /*0440*/  IMAD.MOV.U32 R93, RZ, RZ, RZ ;  /* 0x000000ffff5d7224 */ /* 0x000fe200078e00ff */
        /* <DEDUP_REMOVED lines=23> */
[----:B------:R-:W-:Y:S02]  /*05c0*/  MOV R12, R0 ;  /* 0x00000000000c7202 */ /* 0x000fe40000000f00 */
[----:B------:R-:W-:-:S02]  /*05d0*/  PRMT R11, RZ, 0x5410, R96 ;  /* 0x00005410ff0b7816 */ /* 0x000fc40000000060 */
[----:B------:R-:W-:Y:S02]  /*05e0*/  PRMT R9, RZ, 0x7610, R96 ;  /* 0x00007610ff097816 */ /* 0x000fe40000000060 */
[--C-:B------:R-:W-:Y:S02]  /*05f0*/  PRMT R8, RZ, 0x5410, R97.reuse ;  /* 0x00005410ff087816 */ /* 0x100fe40000000061 */
[----:B------:R-:W-:Y:S02]  /*0600*/  PRMT R7, RZ, 0x7610, R97 ;  /* 0x00007610ff077816 */ /* 0x000fe40000000061 */
[--C-:B------:R-:W-:Y:S02]  /*0610*/  PRMT R6, RZ, 0x5410, R98.reuse ;  /* 0x00005410ff067816 */ /* 0x100fe40000000062 */
[----:B------:R-:W-:Y:S02]  /*0620*/  PRMT R5, RZ, 0x7610, R98 ;  /* 0x00007610ff057816 */ /* 0x000fe40000000062 */
[----:B------:R-:W-:-:S02]  /*0630*/  PRMT R4, RZ, 0x5410, R99 ;  /* 0x00005410ff047816 */ /* 0x000fc40000000063 */
[----:B0-----:R-:W-:Y:S02]  /*0640*/  PRMT R3, RZ, 0x7610, R99 ;  /* 0x00007610ff037816 */ /* 0x001fe40000000063 */
.L_x_4059:
        /* <DEDUP_REMOVED lines=8> */
[----:B------:R-:W-:Y:S01]  /*06d0*/  LOP3.LUT R194, R163, 0xff, RZ, 0xc0, !PT ;  /* 0x000000ffa3c27812 */ /* 0x000fe200078ec0ff */
[----:B------:R-:W-:Y:S01]  /*06e0*/  BSSY B0, `(.L_x_3967) ;  /* 0x0000178000007945 */ /* 0x000fe20003800000 */
[----:B------:R-:W-:Y:S02]  /*06f0*/  MOV R153, 0x20 ;  /* 0x0000002000997802 */ /* 0x000fe40000000f00 */
[----:B------:R-:W-:-:S04]  /*0700*/  SHF.R.S32.HI R147, RZ, 0x1f, R146 ;  /* 0x0000001fff937819 */ /* 0x000fc80000011492 */
[----:B------:R-:W-:-:S04]  /*0710*/  LEA.HI R147, R147, R146, RZ, 0x3 ;  /* 0x0000009293937211 */ /* 0x000fc800078f18ff */
[----:B------:R-:W-:-:S05]  /*0720*/  LEA.HI.SX32 R164, R147, R194, 0x1d ;  /* 0x000000c293a47211 */ /* 0x000fca00078feaff */
[----:B------:R-:W-:Y:S01]  /*0730*/  IMAD.WIDE.U32 R232, R164, R153, c[0x0][0x218] ;  /* 0x00008600a4e87625 */ /* 0x000fe200078e0099 */
[----:B--2---:R-:W-:-:S13]  /*0740*/  ISETP.GT.AND P3, PT, R144, RZ, PT ;  /* 0x000000ff9000720c */ /* 0x004fda0003f64270 */
[----:B------:R-:W-:Y:S05]  /*0750*/  @P3 BRA `(.L_x_3968) ;  /* 0x0000028000003947 */ /* 0x000fea0003800000 */
[----:B0-----:R-:W-:Y:S01]  /*0760*/  BSSY B1, `(.L_x_3969) ;  /* 0x0000009000017945 */ /* 0x001fe20003800000 */
[----:B------:R-:W-:Y:S01]  /*0770*/  IMAD.MOV.U32 R142, RZ, RZ, R164 ;  /* 0x000000ffff8e7224 */ /* 0x000fe200078e00a4 */
[----:B------:R-:W-:Y:S05]  /*0780*/  @!P0 BRA `(.L_x_3970) ;  /* 0x0000006000008947 */ /* 0x000fea0003800000 */
[----:B------:R-:W-:-:S04]  /*0790*/  ISETP.NE.U32.AND P4, PT, RZ, c[0x0][0x218], PT ;  /* 0x00008600ff007a0c */ /* 0x000fc80003f85070 */
[----:B------:R-:W-:-:S13]  /*07a0*/  ISETP.NE.AND.EX P4, PT, RZ, c[0x0][0x21c], PT, P4 ;  /* 0x00008700ff007a0c */ /* 0x000fda0003f85340 */
[----:B------:R-:W-:Y:S05]  /*07b0*/  @!P4 BRA `(.L_x_3971) ;  /* 0x000000200000c947 */ /* 0x000fea0003800000 */
[----:B------:R0:W5:Y:S04]  /*07c0*/  LDG.E.128 R96, [R232.64] ;  /* 0x00000004e8607981 */ /* 0x000168000c1e1d00 */
[----:B------:R0:W5:Y:S02]  /*07d0*/  LDG.E.128 R100, [R232.64+0x10] ;  /* 0x00001004e8647981 */ /* 0x000164000c1e1d00 */
.L_x_3971:
[----:B------:R-:W-:Y:S02]  /*07e0*/  IADD3 R142, R164, 0x100, RZ ;  /* 0x00000100a48e7810 */ /* 0x000fe40007ffe0ff */
.L_x_3970:
[----:B------:R-:W-:Y:S05]  /*07f0*/  BSYNC B1 ;  /* 0x0000000000017941 */ /* 0x000fea0003800000 */
.L_x_3969:
[----:B------:R-:W-:Y:S01]  /*0800*/  BSSY B1, `(.L_x_3972) ;  /* 0x0000009000017945 */ /* 0x000fe20003800000 */
[----:B------:R-:W-:Y:S05]  /*0810*/  @!P1 BRA `(.L_x_3973) ;  /* 0x0000007000009947 */ /* 0x000fea0003800000 */
[----:B------:R-:W-:-:S04]  /*0820*/  ISETP.NE.U32.AND P4, PT, RZ, c[0x0][0x218], PT ;  /* 0x00008600ff007a0c */ /* 0x000fc80003f85070 */
[----:B------:R-:W-:-:S13]  /*0830*/  ISETP.NE.AND.EX P4, PT, RZ, c[0x0][0x21c], PT, P4 ;  /* 0x00008700ff007a0c */ /* 0x000fda0003f85340 */
[----:B------:R-:W-:Y:S05]  /*0840*/  @!P4 BRA `(.L_x_3974) ;  /* 0x000000300000c947 */ /* 0x000fea0003800000 */
[----:B------:R-:W-:-:S05]  /*0850*/  IMAD.WIDE.U32 R140, R142, R153, c[0x0][0x218] ;  /* 0x000086008e8c7625 */ /* 0x000fca00078e0099 */
[----:B------:R1:W5:Y:S04]  /*0860*/  LDG.E.128 R104, [R140.64] ;  /* 0x000000048c687981 */ /* 0x000368000c1e1d00 */
[----:B------:R1:W5:Y:S02]  /*0870*/  LDG.E.128 R108, [R140.64+0x10] ;  /* 0x000010048c6c7981 */ /* 0x000364000c1e1d00 */
.L_x_3974:
[----:B------:R-:W-:Y:S02]  /*0880*/  IADD3 R142, R142, 0x100, RZ ;  /* 0x000001008e8e7810 */ /* 0x000fe40007ffe0ff */
.L_x_3973:
[----:B------:R-:W-:Y:S05]  /*0890*/  BSYNC B1 ;  /* 0x0000000000017941 */ /* 0x000fea0003800000 */
.L_x_3972:
[----:B------:R-:W-:Y:S01]  /*08a0*/  BSSY B1, `(.L_x_3975) ;  /* 0x0000009000017945 */ /* 0x000fe20003800000 */
[----:B------:R-:W-:Y:S05]  /*08b0*/  @!P2 BRA `(.L_x_3976) ;  /* 0x000000700000a947 */ /* 0x000fea0003800000 */
[----:B------:R-:W-:-:S04]  /*08c0*/  ISETP.NE.U32.AND P4, PT, RZ, c[0x0][0x218], PT ;  /* 0x00008600ff007a0c */ /* 0x000fc80003f85070 */
[----:B------:R-:W-:-:S13]  /*08d0*/  ISETP.NE.AND.EX P4, PT, RZ, c[0x0][0x21c], PT, P4 ;  /* 0x00008700ff007a0c */ /* 0x000fda0003f85340 */
[----:B------:R-:W-:Y:S05]  /*08e0*/  @!P4 BRA `(.L_x_3977) ;  /* 0x000000300000c947 */ /* 0x000fea0003800000 */
[----:B-1----:R-:W-:-:S05]  /*08f0*/  IMAD.WIDE.U32 R140, R142, R153, c[0x0][0x218] ;  /* 0x000086008e8c7625 */ /* 0x002fca00078e0099 */
[----:B------:R1:W5:Y:S04]  /*0900*/  LDG.E.128 R112, [R140.64] ;  /* 0x000000048c707981 */ /* 0x000368000c1e1d00 */
[----:B------:R1:W5:Y:S02]  /*0910*/  LDG.E.128 R116, [R140.64+0x10] ;  /* 0x000010048c747981 */ /* 0x000364000c1e1d00 */
.L_x_3977:
[----:B------:R-:W-:Y:S02]  /*0920*/  IADD3 R142, R142, 0x100, RZ ;  /* 0x000001008e8e7810 */ /* 0x000fe40007ffe0ff */
.L_x_3976:
[----:B------:R-:W-:Y:S05]  /*0930*/  BSYNC B1 ;  /* 0x0000000000017941 */ /* 0x000fea0003800000 */
.L_x_3975:
[----:B------:R-:W-:Y:S01]  /*0940*/  ISETP.NE.U32.AND P4, PT, RZ, c[0x0][0x218], PT ;  /* 0x00008600ff007a0c */ /* 0x000fe20003f85070 */
[----:B------:R-:W-:Y:S01]  /*0950*/  HFMA2.MMA R195, -RZ, RZ, 0, 0 ;  /* 0x00000000ffc37435 */ /* 0x000fe200000001ff */
[----:B------:R-:W-:Y:S02]  /*0960*/  MOV R155, RZ ;  /* 0x000000ff009b7202 */ /* 0x000fe40000000f00 */
[----:B------:R-:W-:-:S04]  /*0970*/  ISETP.NE.AND.EX P4, PT, RZ, c[0x0][0x21c], PT, P4 ;  /* 0x00008700ff007a0c */ /* 0x000fc80003f85340 */
[----:B------:R-:W-:-:S13]  /*0980*/  ISETP.LT.U32.OR P4, PT, R162, 0x400, !P4 ;  /* 0x00000400a200780c */ /* 0x000fda0006781470 */
[----:B------:R-:W-:Y:S05]  /*0990*/  @P4 BRA `(.L_x_3978) ;  /* 0x000014c000004947 */ /* 0x000fea0003800000 */
[----:B-1----:R-:W-:-:S05]  /*09a0*/  IMAD.WIDE.U32 R140, R142, R153, c[0x0][0x218] ;  /* 0x000086008e8c7625 */ /* 0x002fca00078e0099 */
[----:B------:R1:W5:Y:S04]  /*09b0*/  LDG.E.128 R120, [R140.64] ;  /* 0x000000048c787981 */ /* 0x000368000c1e1d00 */
[----:B------:R1:W5:Y:S01]  /*09c0*/  LDG.E.128 R124, [R140.64+0x10] ;  /* 0x000010048c7c7981 */ /* 0x000362000c1e1d00 */
[----:B------:R-:W-:Y:S05]  /*09d0*/  BRA `(.L_x_3978) ;  /* 0x0000148000007947 */ /* 0x000fea0003800000 */
.L_x_3968:
[----:B0-----:R-:W-:-:S06]  /*09e0*/  IMAD.WIDE R140, R12, R149, c[0x0][0x1a0] ;  /* 0x000068000c8c7625 */ /* 0x001fcc00078e0295 */
[----:B------:R-:W2:Y:S01]  /*09f0*/  LDG.E R140, [R140.64] ;  /* 0x000000048c8c7981 */ /* 0x000ea2000c1e1900 */
[----:B------:R-:W-:Y:S01]  /*0a00*/  IADD3 R142, R144, -0x1, RZ ;  /* 0xffffffff908e7810 */ /* 0x000fe20007ffe0ff */
[----:B------:R-:W-:Y:S01]  /*0a10*/  BSSY B1, `(.L_x_3979) ;  /* 0x0000057000017945 */ /* 0x000fe20003800000 */
[----:B------:R-:W-:Y:S01]  /*0a20*/  ISETP.NE.AND P4, PT, R25, RZ, PT ;  /* 0x000000ff1900720c */ /* 0x000fe20003f85270 */
[----:B------:R-:W-:Y:S01]  /*0a30*/  HFMA2.MMA R155, -RZ, RZ, 0, 0 ;  /* 0x00000000ff9b7435 */ /* 0x000fe200000001ff */
[----:B------:R-:W-:Y:S01]  /*0a40*/  IMAD.MOV.U32 R195, RZ, RZ, RZ ;  /* 0x000000ffffc37224 */ /* 0x000fe200078e00ff */
[----:B------:R-:W-:Y:S01]  /*0a50*/  MOV R154, R164 ;  /* 0x000000a4009a7202 */ /* 0x000fe20000000f00 */
[----:B------:R-:W-:-:S05]  /*0a60*/  IMAD R142, R142, c[0x0][0x168], RZ ;  /* 0x00005a008e8e7a24 */ /* 0x000fca00078e02ff */
[----:B------:R-:W-:-:S04]  /*0a70*/  SHF.R.S32.HI R143, RZ, 0x1f, R142 ;  /* 0x0000001fff8f7819 */ /* 0x000fc8000001148e */
[----:B------:R-:W-:-:S04]  /*0a80*/  LEA.HI R143, R143, R142, RZ, 0x3 ;  /* 0x0000008e8f8f7211 */ /* 0x000fc800078f18ff */
[----:B------:R-:W-:Y:S02]  /*0a90*/  LEA.HI.SX32 R194, R143, R194, 0x1d ;  /* 0x000000c28fc27211 */ /* 0x000fe400078feaff */
[----:B--2---:R-:W-:Y:S01]  /*0aa0*/  FSEL R152, R140, RZ, !P4 ;  /* 0x000000ff8c987208 */ /* 0x004fe20006000000 */
[----:B------:R-:W-:Y:S05]  /*0ab0*/  @!P0 BRA `(.L_x_3980) ;  /* 0x000004c000008947 */ /* 0x000fea0003800000 */
[----:B------:R-:W-:Y:S02]  /*0ac0*/  IMAD.MOV.U32 R145, RZ, RZ, 0x10 ;  /* 0x00000010ff917424 */ /* 0x000fe400078e00ff */
[----:B------:R-:W-:-:S04]  /*0ad0*/  IMAD.WIDE.U32 R154, R164, R153, c[0x0][0x188] ;  /* 0x00006200a49a7625 */ /* 0x000fc800078e0099 */
[----:B------:R-:W-:Y:S01]  /*0ae0*/  IMAD.WIDE.U32 R144, R194, R145, c[0x0][0x208] ;  /* 0x00008200c2907625 */ /* 0x000fe200078e0091 */
[----:B------:R0:W2:Y:S04]  /*0af0*/  LDG.E.128 R140, [R154.64] ;  /* 0x000000049a8c7981 */ /* 0x0000a8000c1e1d00 */
[----:B------:R0:W3:Y:S04]  /*0b00*/  LDG.E.128 R148, [R154.64+0x10] ;  /* 0x000010049a947981 */ /* 0x0000e8000c1e1d00 */
[----:B------:R-:W4:Y:S01]  /*0b10*/  LDG.E.128 R144, [R144.64] ;  /* 0x0000000490907981 */ /* 0x000f22000c1e1d00 */
[----:B------:R-:W-:-:S04]  /*0b20*/  ISETP.NE.U32.AND P4, PT, RZ, c[0x0][0x218], PT ;  /* 0x00008600ff007a0c */ /* 0x000fc80003f85070 */
[----:B------:R-:W-:-:S13]  /*0b30*/  ISETP.NE.AND.EX P4, PT, RZ, c[0x0][0x21c], PT, P4 ;  /* 0x00008700ff007a0c */ /* 0x000fda0003f85340 */
[----:B------:R1:W5:Y:S04]  /*0b40*/  @P4 LDG.E.128 R96, [R232.64] ;  /* 0x00000004e8604981 */ /* 0x000368000c1e1d00 */
[----:B------:R1:W5:Y:S01]  /*0b50*/  @P4 LDG.E.128 R100, [R232.64+0x10] ;  /* 0x00001004e8644981 */ /* 0x000362000c1e1d00 */
[----:B0-----:R-:W-:Y:S02]  /*0b60*/  IADD3 R154, R164, 0x100, RZ ;  /* 0x00000100a49a7810 */ /* 0x001fe40007ffe0ff */
[----:B------:R-:W-:Y:S01]  /*0b70*/  IADD3 R194, R194, 0x100, RZ ;  /* 0x00000100c2c27810 */ /* 0x000fe20007ffe0ff */
[----:B--2---:R-:W-:-:S04]  /*0b80*/  FADD.FTZ R165, -R152, R140 ;  /* 0x0000008c98a57221 */ /* 0x004fc80000010100 */
[----:B-----5:R-:W-:Y:S01]  /*0b90*/  FMUL.FTZ R230, R2, R165 ;  /* 0x000000a502e67220 */ /* 0x020fe20000410000 */
[--C-:B----4-:R-:W-:Y:S01]  /*0ba0*/  PRMT R229, RZ, 0x5410, R144.reuse ;  /* 0x00005410ffe57816 */ /* 0x110fe20000000090 */
[C---:B------:R-:W-:Y:S01]  /*0bb0*/  FADD.FTZ R141, -R152.reuse, R141 ;  /* 0x0000008d988d7221 */ /* 0x040fe20000010100 */
[----:B------:R-:W-:Y:S01]  /*0bc0*/  PRMT R144, RZ, 0x7610, R144 ;  /* 0x00007610ff907816 */ /* 0x000fe20000000090 */
[----:B------:R-:W-:Y:S02]  /*0bd0*/  FADD.FTZ R195, -R152, R142 ;  /* 0x0000008e98c37221 */ /* 0x000fe40000010100 */
[-C--:B------:R-:W-:Y:S02]  /*0be0*/  FFMA.FTZ R92, R230, R229.reuse, R92 ;  /* 0x000000e5e65c7223 */ /* 0x080fe4000001005c */
[----:B------:R-:W-:Y:S02]  /*0bf0*/  FADD.FTZ R60, R60, R229 ;  /* 0x000000e53c3c7221 */ /* 0x000fe40000010000 */
[----:B------:R-:W-:Y:S01]  /*0c00*/  FMUL.FTZ R229, R161, R229 ;  /* 0x000000e5a1e57220 */ /* 0x000fe20000410000 */
[----:B------:R-:W-:Y:S01]  /*0c10*/  PRMT R225, RZ, 0x5410, R145 ;  /* 0x00005410ffe17816 */ /* 0x000fe20000000091 */
[----:B------:R-:W-:-:S02]  /*0c20*/  FMUL.FTZ R228, R2, R141 ;  /* 0x0000008d02e47220 */ /* 0x000fc40000410000 */
[----:B------:R-:W-:Y:S02]  /*0c30*/  FMUL.FTZ R226, R2, R195 ;  /* 0x000000c302e27220 */ /* 0x000fe40000410000 */
[----:B------:R-:W-:Y:S02]  /*0c40*/  FMUL.FTZ R227, R160, R144 ;  /* 0x00000090a0e37220 */ /* 0x000fe40000410000 */
[----:B------:R-:W-:Y:S02]  /*0c50*/  FADD.FTZ R140, RZ, R229 ;  /* 0x000000e5ff8c7221 */ /* 0x000fe40000010000 */
[----:B------:R-:W-:Y:S01]  /*0c60*/  FFMA.FTZ R141, R230, R229, RZ ;  /* 0x000000e5e68d7223 */ /* 0x000fe200000100ff */
[--C-:B------:R-:W-:Y:S01]  /*0c70*/  PRMT R217, RZ, 0x5410, R147.reuse ;  /* 0x00005410ffd97816 */ /* 0x100fe20000000093 */
[----:B------:R-:W-:Y:S01]  /*0c80*/  FFMA.FTZ R94, R226, R225, R94 ;  /* 0x000000e1e25e7223 */ /* 0x000fe2000001005e */
[----:B------:R-:W-:Y:S01]  /*0c90*/  PRMT R142, RZ, 0x7610, R147 ;  /* 0x00007610ff8e7816 */ /* 0x000fe20000000093 */
[----:B---3--:R-:W-:Y:S01]  /*0ca0*/  FADD.FTZ R147, -R152, R148 ;  /* 0x0000009498937221 */ /* 0x008fe20000010100 */
[----:B------:R-:W-:Y:S01]  /*0cb0*/  PRMT R145, RZ, 0x7610, R145 ;  /* 0x00007610ff917816 */ /* 0x000fe20000000091 */
[----:B------:R-:W-:-:S02]  /*0cc0*/  FADD.FTZ R62, R62, R225 ;  /* 0x000000e13e3e7221 */ /* 0x000fc40000010000 */
[----:B------:R-:W-:Y:S02]  /*0cd0*/  FADD.FTZ R143, -R152, R143 ;  /* 0x0000008f988f7221 */ /* 0x000fe40000010100 */
[----:B------:R-:W-:Y:S02]  /*0ce0*/  FMUL.FTZ R225, R159, R225 ;  /* 0x000000e19fe17220 */ /* 0x000fe40000410000 */
[----:B------:R-:W-:Y:S02]  /*0cf0*/  FADD.FTZ R140, R140, R227 ;  /* 0x000000e38c8c7221 */ /* 0x000fe40000010000 */
[----:B------:R-:W-:Y:S01]  /*0d00*/  FFMA.FTZ R141, R228, R227, R141 ;  /* 0x000000e3e48d7223 */ /* 0x000fe2000001008d */
[----:B------:R-:W-:Y:S01]  /*0d10*/  PRMT R221, RZ, 0x5410, R146 ;  /* 0x00005410ffdd7816 */ /* 0x000fe20000000092 */
[C---:B------:R-:W-:Y:S02]  /*0d20*/  FMUL.FTZ R222, R2.reuse, R147 ;  /* 0x0000009302de7220 */ /* 0x040fe40000410000 */
[----:B------:R-:W-:-:S02]  /*0d30*/  FMUL.FTZ R224, R2, R143 ;  /* 0x0000008f02e07220 */ /* 0x000fc40000410000 */
[----:B------:R-:W-:Y:S02]  /*0d40*/  FMUL.FTZ R223, R158, R145 ;  /* 0x000000919edf7220 */ /* 0x000fe40000410000 */
[----:B------:R-:W-:Y:S02]  /*0d50*/  FADD.FTZ R140, R140, R225 ;  /* 0x000000e18c8c7221 */ /* 0x000fe40000010000 */
[----:B------:R-:W-:Y:S01]  /*0d60*/  FFMA.FTZ R141, R226, R225, R141 ;  /* 0x000000e1e28d7223 */ /* 0x000fe2000001008d */
[----:B------:R-:W-:Y:S01]  /*0d70*/  PRMT R146, RZ, 0x7610, R146 ;  /* 0x00007610ff927816 */ /* 0x000fe20000000092 */
[----:B------:R-:W-:Y:S02]  /*0d80*/  FADD.FTZ R155, -R152, R150 ;  /* 0x00000096989b7221 */ /* 0x000fe40000010100 */
[----:B------:R-:W-:Y:S02]  /*0d90*/  FADD.FTZ R56, R56, R221 ;  /* 0x000000dd38387221 */ /* 0x000fe40000010000 */
[----:B------:R-:W-:-:S02]  /*0da0*/  FFMA.FTZ R88, R222, R221, R88 ;  /* 0x000000ddde587223 */ /* 0x000fc40000010058 */
[----:B------:R-:W-:Y:S02]  /*0db0*/  FADD.FTZ R149, -R152, R149 ;  /* 0x0000009598957221 */ /* 0x000fe40000010100 */
        /* <DEDUP_REMOVED lines=22> */
[----:B------:R-:W-:-:S02]  /*0f20*/  FADD.FTZ R57, R57, R146 ;  /* 0x0000009239397221 */ /* 0x000fc40000010000 */
[----:B------:R-:W-:Y:S02]  /*0f30*/  FFMA.FTZ R89, R220, R146, R89 ;  /* 0x00000092dc597223 */ /* 0x000fe40000010059 */
[----:B------:R-:W-:Y:S02]  /*0f40*/  FADD.FTZ R59, R59, R142 ;  /* 0x0000008e3b3b7221 */ /* 0x000fe40000010000 */
[----:B------:R-:W-:Y:S02]  /*0f50*/  FFMA.FTZ R91, R216, R142, R91 ;  /* 0x0000008ed85b7223 */ /* 0x000fe4000001005b */
[----:B------:R-:W-:Y:S02]  /*0f60*/  FADD.FTZ R195, R140, R165 ;  /* 0x000000a58cc37221 */ /* 0x000fe40000010000 */
[----:B------:R-:W-:Y:S02]  /*0f70*/  FFMA.FTZ R155, R216, R165, R141 ;  /* 0x000000a5d89b7223 */ /* 0x000fe4000001008d */
.L_x_3980:
[----:B-1----:R-:W-:Y:S05]  /*0f80*/  BSYNC B1 ;  /* 0x0000000000017941 */ /* 0x002fea0003800000 */
.L_x_3979:
[----:B------:R-:W-:Y:S01]  /*0f90*/  BSSY B1, `(.L_x_3981) ;  /* 0x000004f000017945 */ /* 0x000fe20003800000 */
[----:B------:R-:W-:Y:S05]  /*0fa0*/  @!P1 BRA `(.L_x_3982) ;  /* 0x000004d000009947 */ /* 0x000fea0003800000 */
[----:B------:R-:W-:Y:S01]  /*0fb0*/  HFMA2.MMA R145, -RZ, RZ, 0, 9.5367431640625e-07 ;  /* 0x00000010ff917435 */ /* 0x000fe200000001ff */
[----:B------:R-:W-:-:S05]  /*0fc0*/  IMAD.WIDE.U32 R168, R154, R153, c[0x0][0x188] ;  /* 0x000062009aa87625 */ /* 0x000fca00078e0099 */
[----:B------:R-:W2:Y:S04]  /*0fd0*/  LDG.E.128 R140, [R168.64] ;  /* 0x00000004a88c7981 */ /* 0x000ea8000c1e1d00 */
[----:B------:R-:W-:Y:S01]  /*0fe0*/  IMAD.WIDE.U32 R144, R194, R145, c[0x0][0x208] ;  /* 0x00008200c2907625 */ /* 0x000fe200078e0091 */
[----:B------:R-:W3:Y:S05]  /*0ff0*/  LDG.E.128 R148, [R168.64+0x10] ;  /* 0x00001004a8947981 */ /* 0x000eea000c1e1d00 */
[----:B------:R-:W4:Y:S01]  /*1000*/  LDG.E.128 R144, [R144.64] ;  /* 0x0000000490907981 */ /* 0x000f22000c1e1d00 */
[----:B------:R-:W-:-:S04]  /*1010*/  ISETP.NE.U32.AND P4, PT, RZ, c[0x0][0x218], PT ;  /* 0x00008600ff007a0c */ /* 0x000fc80003f85070 */
[----:B------:R-:W-:-:S13]  /*1020*/  ISETP.NE.AND.EX P4, PT, RZ, c[0x0][0x21c], PT, P4 ;  /* 0x00008700ff007a0c */ /* 0x000fda0003f85340 */
[----:B------:R-:W-:-:S05]  /*1030*/  @P4 IMAD.WIDE.U32 R166, R154, R153, c[0x0][0x218] ;  /* 0x000086009aa64625 */ /* 0x000fca00078e0099 */
[----:B------:R0:W5:Y:S04]  /*1040*/  @P4 LDG.E.128 R104, [R166.64] ;  /* 0x00000004a6684981 */ /* 0x000168000c1e1d00 */
[----:B------:R0:W5:Y:S01]  /*1050*/  @P4 LDG.E.128 R108, [R166.64+0x10] ;  /* 0x00001004a66c4981 */ /* 0x000162000c1e1d00 */
[----:B------:R-:W-:Y:S02]  /*1060*/  IADD3 R194, R194, 0x100, RZ ;  /* 0x00000100c2c27810 */ /* 0x000fe40007ffe0ff */
[----:B------:R-:W-:Y:S01]  /*1070*/  IADD3 R154, R154, 0x100, RZ ;  /* 0x000001009a9a7810 */ /* 0x000fe20007ffe0ff */
[----:B--2---:R-:W-:-:S04]  /*1080*/  FADD.FTZ R171, -R152, R140 ;  /* 0x0000008c98ab7221 */ /* 0x004fc80000010100 */
[----:B0----5:R-:W-:Y:S02]  /*1090*/  FMUL.FTZ R167, R2, R171 ;  /* 0x000000ab02a77220 */ /* 0x021fe40000410000 */
[C---:B------:R-:W-:Y:S01]  /*10a0*/  FADD.FTZ R173, -R152.reuse, R142 ;  /* 0x0000008e98ad7221 */ /* 0x040fe20000010100 */
[----:B----4-:R-:W-:Y:S01]  /*10b0*/  PRMT R174, RZ, 0x5410, R144 ;  /* 0x00005410ffae7816 */ /* 0x010fe20000000090 */
[C---:B---3--:R-:W-:Y:S01]  /*10c0*/  FADD.FTZ R175, -R152.reuse, R150 ;  /* 0x0000009698af7221 */ /* 0x048fe20000010100 */
[----:B------:R-:W-:Y:S01]  /*10d0*/  PRMT R144, RZ, 0x7610, R144 ;  /* 0x00007610ff907816 */ /* 0x000fe20000000090 */
[----:B------:R-:W-:Y:S02]  /*10e0*/  FADD.FTZ R141, -R152, R141 ;  /* 0x0000008d988d7221 */ /* 0x000fe40000010100 */
[----:B------:R-:W-:Y:S02]  /*10f0*/  FFMA.FTZ R84, R167, R174, R84 ;  /* 0x000000aea7547223 */ /* 0x000fe40000010054 */
[----:B------:R-:W-:-:S02]  /*1100*/  FADD.FTZ R52, R52, R174 ;  /* 0x000000ae34347221 */ /* 0x000fc40000010000 */
[----:B------:R-:W-:Y:S01]  /*1110*/  FMUL.FTZ R174, R29, R174 ;  /* 0x000000ae1dae7220 */ /* 0x000fe20000410000 */
[----:B------:R-:W-:Y:S01]  /*1120*/  PRMT R176, RZ, 0x5410, R145 ;  /* 0x00005410ffb07816 */ /* 0x000fe20000000091 */
[C---:B------:R-:W-:Y:S02]  /*1130*/  FMUL.FTZ R169, R2.reuse, R173 ;  /* 0x000000ad02a97220 */ /* 0x040fe40000410000 */
        /* <DEDUP_REMOVED lines=8> */
[----:B------:R-:W-:Y:S02]  /*11c0*/  FADD.FTZ R143, -R152, R143 ;  /* 0x0000008f988f7221 */ /* 0x000fe40000010100 */
[----:B------:R-:W-:Y:S02]  /*11d0*/  FMUL.FTZ R176, R27, R176 ;  /* 0x000000b01bb07220 */ /* 0x000fe40000410000 */
[----:B------:R-:W-:-:S02]  /*11e0*/  FADD.FTZ R141, R140, R175 ;  /* 0x000000af8c8d7221 */ /* 0x000fc40000010000 */
[----:B------:R-:W-:Y:S01]  /*11f0*/  FFMA.FTZ R155, R166, R175, R155 ;  /* 0x000000afa69b7223 */ /* 0x000fe2000001009b */
[--C-:B------:R-:W-:Y:S02]  /*1200*/  PRMT R181, RZ, 0x5410, R147.reuse ;  /* 0x00005410ffb57816 */ /* 0x100fe40000000093 */
[----:B------:R-:W-:Y:S01]  /*1210*/  PRMT R142, RZ, 0x7610, R147 ;  /* 0x00007610ff8e7816 */ /* 0x000fe20000000093 */
[----:B------:R-:W-:Y:S01]  /*1220*/  FADD.FTZ R147, -R152, R148 ;  /* 0x0000009498937221 */ /* 0x000fe20000010100 */
[----:B------:R-:W-:Y:S01]  /*1230*/  PRMT R179, RZ, 0x5410, R146 ;  /* 0x00005410ffb37816 */ /* 0x000fe20000000092 */
[----:B------:R-:W-:Y:S02]  /*1240*/  FMUL.FTZ R168, R2, R143 ;  /* 0x0000008f02a87220 */ /* 0x000fe40000410000 */
[----:B------:R-:W-:Y:S02]  /*1250*/  FMUL.FTZ R177, R26, R145 ;  /* 0x000000911ab17220 */ /* 0x000fe40000410000 */
[----:B------:R-:W-:-:S02]  /*1260*/  FADD.FTZ R140, R141, R176 ;  /* 0x000000b08d8c7221 */ /* 0x000fc40000010000 */
[----:B------:R-:W-:Y:S01]  /*1270*/  FFMA.FTZ R155, R169, R176, R155 ;  /* 0x000000b0a99b7223 */ /* 0x000fe2000001009b */
[----:B------:R-:W-:Y:S01]  /*1280*/  PRMT R146, RZ, 0x7610, R146 ;  /* 0x00007610ff927816 */ /* 0x000fe20000000092 */
        /* <DEDUP_REMOVED lines=23> */
[----:B------:R-:W-:Y:S02]  /*1400*/  FFMA.FTZ R87, R168, R145, R87 ;  /* 0x00000091a8577223 */ /* 0x000fe40000010057 */
[----:B------:R-:W-:Y:S02]  /*1410*/  FADD.FTZ R55, R55, R145 ;  /* 0x0000009137377221 */ /* 0x000fe40000010000 */
[----:B------:R-:W-:Y:S02]  /*1420*/  FADD.FTZ R49, R49, R146 ;  /* 0x0000009231317221 */ /* 0x000fe40000010000 */
[----:B------:R-:W-:Y:S02]  /*1430*/  FFMA.FTZ R81, R170, R146, R81 ;  /* 0x00000092aa517223 */ /* 0x000fe40000010051 */
[----:B------:R-:W-:Y:S02]  /*1440*/  FADD.FTZ R51, R51, R142 ;  /* 0x0000008e33337221 */ /* 0x000fe40000010000 */
[----:B------:R-:W-:-:S02]  /*1450*/  FFMA.FTZ R83, R172, R142, R83 ;  /* 0x0000008eac537223 */ /* 0x000fc40000010053 */
[----:B------:R-:W-:Y:S02]  /*1460*/  FADD.FTZ R195, R140, R181 ;  /* 0x000000b58cc37221 */ /* 0x000fe40000010000 */
[----:B------:R-:W-:Y:S02]  /*1470*/  FFMA.FTZ R155, R172, R181, R155 ;  /* 0x000000b5ac9b7223 */ /* 0x000fe4000001009b */
.L_x_3982:
[----:B------:R-:W-:Y:S05]  /*1480*/  BSYNC B1 ;  /* 0x0000000000017941 */ /* 0x000fea0003800000 */
.L_x_3981:
[----:B------:R-:W-:Y:S01]  /*1490*/  BSSY B1, `(.L_x_3983) ;  /* 0x000004f000017945 */ /* 0x000fe20003800000 */
[----:B------:R-:W-:Y:S05]  /*14a0*/  @!P2 BRA `(.L_x_3984) ;  /* 0x000004d00000a947 */ /* 0x000fea0003800000 */
[----:B------:R-:W-:Y:S01]  /*14b0*/  MOV R145, 0x10 ;  /* 0x0000001000917802 */ /* 0x000fe20000000f00 */
[----:B------:R-:W-:-:S04]  /*14c0*/  IMAD.WIDE.U32 R184, R154, R153, c[0x0][0x188] ;  /* 0x000062009ab87625 */ /* 0x000fc800078e0099 */
[----:B------:R-:W-:Y:S01]  /*14d0*/  IMAD.WIDE.U32 R144, R194, R145, c[0x0][0x208] ;  /* 0x00008200c2907625 */ /* 0x000fe200078e0091 */
[----:B------:R-:W2:Y:S04]  /*14e0*/  LDG.E.128 R140, [R184.64] ;  /* 0x00000004b88c7981 */ /* 0x000ea8000c1e1d00 */
[----:B------:R0:W3:Y:S04]  /*14f0*/  LDG.E.128 R148, [R184.64+0x10] ;  /* 0x00001004b8947981 */ /* 0x0000e8000c1e1d00 */
        /* <DEDUP_REMOVED lines=8> */
[C---:B--2---:R-:W-:Y:S02]  /*1580*/  FADD.FTZ R189, -R152.reuse, R141 ;  /* 0x0000008d98bd7221 */ /* 0x044fe40000010100 */
[----:B------:R-:W-:-:S02]  /*1590*/  FADD.FTZ R193, -R152, R143 ;  /* 0x0000008f98c17221 */ /* 0x000fc40000010100 */
[C---:B------:R-:W-:Y:S01]  /*15a0*/  FADD.FTZ R187, -R152.reuse, R140 ;  /* 0x0000008c98bb7221 */ /* 0x040fe20000010100 */
[----:B----4-:R-:W-:Y:S01]  /*15b0*/  PRMT R141, RZ, 0x5410, R144 ;  /* 0x00005410ff8d7816 */ /* 0x010fe20000000090 */
[----:B------:R-:W-:Y:S01]  /*15c0*/  FADD.FTZ R191, -R152, R142 ;  /* 0x0000008e98bf7221 */ /* 0x000fe20000010100 */
[--C-:B------:R-:W-:Y:S01]  /*15d0*/  PRMT R140, RZ, 0x7610, R145.reuse ;  /* 0x00007610ff8c7816 */ /* 0x100fe20000000091 */
[C---:B0----5:R-:W-:Y:S01]  /*15e0*/  FMUL.FTZ R184, R2.reuse, R193 ;  /* 0x000000c102b87220 */ /* 0x061fe20000410000 */
[----:B------:R-:W-:Y:S01]  /*15f0*/  PRMT R144, RZ, 0x7610, R144 ;  /* 0x00007610ff907816 */ /* 0x000fe20000000090 */
[----:B-1----:R-:W-:Y:S02]  /*1600*/  FMUL.FTZ R183, R2, R187 ;  /* 0x000000bb02b77220 */ /* 0x002fe40000410000 */
[----:B------:R-:W-:Y:S01]  /*1610*/  FMUL.FTZ R190, R20, R141 ;  /* 0x0000008d14be7220 */ /* 0x000fe20000410000 */
[----:B------:R-:W-:Y:S01]  /*1620*/  PRMT R143, RZ, 0x5410, R145 ;  /* 0x00005410ff8f7816 */ /* 0x000fe20000000091 */
[----:B------:R-:W-:-:S02]  /*1630*/  FMUL.FTZ R185, R2, R191 ;  /* 0x000000bf02b97220 */ /* 0x000fc40000410000 */
[-C--:B------:R-:W-:Y:S02]  /*1640*/  FFMA.FTZ R79, R184, R140.reuse, R79 ;  /* 0x0000008cb84f7223 */ /* 0x080fe4000001004f */
[----:B------:R-:W-:Y:S02]  /*1650*/  FADD.FTZ R47, R47, R140 ;  /* 0x0000008c2f2f7221 */ /* 0x000fe40000010000 */
[----:B------:R-:W-:Y:S02]  /*1660*/  FMUL.FTZ R193, R17, R140 ;  /* 0x0000008c11c17220 */ /* 0x000fe40000410000 */
[----:B------:R-:W-:Y:S02]  /*1670*/  FMUL.FTZ R182, R2, R189 ;  /* 0x000000bd02b67220 */ /* 0x000fe40000410000 */
[----:B------:R-:W-:Y:S02]  /*1680*/  FMUL.FTZ R191, R19, R144 ;  /* 0x0000009013bf7220 */ /* 0x000fe40000410000 */
[----:B------:R-:W-:-:S02]  /*1690*/  FADD.FTZ R140, R195, R190 ;  /* 0x000000bec38c7221 */ /* 0x000fc40000010000 */
[C---:B------:R-:W-:Y:S02]  /*16a0*/  FFMA.FTZ R155, R183.reuse, R190, R155 ;  /* 0x000000beb79b7223 */ /* 0x040fe4000001009b */
[----:B------:R-:W-:Y:S02]  /*16b0*/  FFMA.FTZ R76, R183, R141, R76 ;  /* 0x0000008db74c7223 */ /* 0x000fe4000001004c */
[----:B------:R-:W-:Y:S02]  /*16c0*/  FADD.FTZ R44, R44, R141 ;  /* 0x0000008d2c2c7221 */ /* 0x000fe40000010000 */
        /* <DEDUP_REMOVED lines=8> */
[C---:B---3--:R-:W-:Y:S01]  /*1750*/  FADD.FTZ R147, -R152.reuse, R148 ;  /* 0x0000009498937221 */ /* 0x048fe20000010100 */
[----:B------:R-:W-:Y:S01]  /*1760*/  PRMT R146, RZ, 0x7610, R146 ;  /* 0x00007610ff927816 */ /* 0x000fe20000000092 */
[----:B------:R-:W-:-:S02]  /*1770*/  FADD.FTZ R197, -R152, R150 ;  /* 0x0000009698c57221 */ /* 0x000fc40000010100 */
[----:B------:R-:W-:Y:S02]  /*1780*/  FADD.FTZ R149, -R152, R149 ;  /* 0x0000009598957221 */ /* 0x000fe40000010100 */
[----:B------:R-:W-:Y:S02]  /*1790*/  FMUL.FTZ R187, R2, R147 ;  /* 0x0000009302bb7220 */ /* 0x000fe40000410000 */
        /* <DEDUP_REMOVED lines=30> */
.L_x_3984:
[----:B------:R-:W-:Y:S05]  /*1980*/  BSYNC B1 ;  /* 0x0000000000017941 */ /* 0x000fea0003800000 */
.L_x_3983:
[----:B------:R-:W-:-:S13]  /*1990*/  ISETP.GE.U32.AND P4, PT, R162, 0x400, PT ;  /* 0x00000400a200780c */ /* 0x000fda0003f86070 */
[----:B------:R-:W-:Y:S05]  /*19a0*/  @!P4 BRA `(.L_x_3978) ;  /* 0x000004b00000c947 */ /* 0x000fea0003800000 */
[----:B------:R-:W-:Y:S02]  /*19b0*/  IMAD.MOV.U32 R145, RZ, RZ, 0x10 ;  /* 0x00000010ff917424 */ /* 0x000fe400078e00ff */
        /* <DEDUP_REMOVED lines=10> */
[----:B--2---:R-:W-:-:S04]  /*1a60*/  FADD.FTZ R153, -R152, R140 ;  /* 0x0000008c98997221 */ /* 0x004fc80000010100 */
[----:B0----5:R-:W-:Y:S01]  /*1a70*/  FMUL.FTZ R201, R2, R153 ;  /* 0x0000009902c97220 */ /* 0x021fe20000410000 */
[--C-:B----4-:R-:W-:Y:S01]  /*1a80*/  PRMT R206, RZ, 0x5410, R144.reuse ;  /* 0x00005410ffce7816 */ /* 0x110fe20000000090 */
[----:B------:R-:W-:Y:S01]  /*1a90*/  FADD.FTZ R141, -R152, R141 ;  /* 0x0000008d988d7221 */ /* 0x000fe20000010100 */
[----:B------:R-:W-:-:S03]  /*1aa0*/  PRMT R144, RZ, 0x7610, R144 ;  /* 0x00007610ff907816 */ /* 0x000fc60000000090 */
[-C--:B------:R-:W-:Y:S02]  /*1ab0*/  FFMA.FTZ R68, R201, R206.reuse, R68 ;  /* 0x000000cec9447223 */ /* 0x080fe40000010044 */
[----:B------:R-:W-:Y:S02]  /*1ac0*/  FADD.FTZ R36, R36, R206 ;  /* 0x000000ce24247221 */ /* 0x000fe40000010000 */
[----:B------:R-:W-:Y:S02]  /*1ad0*/  FMUL.FTZ R206, R11, R206 ;  /* 0x000000ce0bce7220 */ /* 0x000fe40000410000 */
[C---:B------:R-:W-:Y:S01]  /*1ae0*/  FADD.FTZ R207, -R152.reuse, R143 ;  /* 0x0000008f98cf7221 */ /* 0x040fe20000010100 */
[----:B------:R-:W-:Y:S01]  /*1af0*/  PRMT R143, RZ, 0x5410, R145 ;  /* 0x00005410ff8f7816 */ /* 0x000fe20000000091 */
[----:B------:R-:W-:Y:S02]  /*1b00*/  FADD.FTZ R205, -R152, R142 ;  /* 0x0000008e98cd7221 */ /* 0x000fe40000010100 */
[----:B------:R-:W-:-:S02]  /*1b10*/  FMUL.FTZ R200, R2, R141 ;  /* 0x0000008d02c87220 */ /* 0x000fc40000410000 */
[----:B------:R-:W-:Y:S02]  /*1b20*/  FMUL.FTZ R209, R9, R144 ;  /* 0x0000009009d17220 */ /* 0x000fe40000410000 */
[----:B------:R-:W-:Y:S02]  /*1b30*/  FADD.FTZ R140, R195, R206 ;  /* 0x000000cec38c7221 */ /* 0x000fe40000010000 */
[----:B------:R-:W-:Y:S01]  /*1b40*/  FFMA.FTZ R155, R201, R206, R155 ;  /* 0x000000cec99b7223 */ /* 0x000fe2000001009b */
[----:B------:R-:W-:Y:S01]  /*1b50*/  PRMT R142, RZ, 0x7610, R145 ;  /* 0x00007610ff8e7816 */ /* 0x000fe20000000091 */
[----:B-1----:R-:W-:Y:S02]  /*1b60*/  FMUL.FTZ R203, R2, R205 ;  /* 0x000000cd02cb7220 */ /* 0x002fe40000410000 */
[----:B------:R-:W-:Y:S02]  /*1b70*/  FMUL.FTZ R208, R8, R143 ;  /* 0x0000008f08d07220 */ /* 0x000fe40000410000 */
[----:B------:R-:W-:-:S02]  /*1b80*/  FADD.FTZ R141, R140, R209 ;  /* 0x000000d18c8d7221 */ /* 0x000fc40000010000 */
[----:B------:R-:W-:Y:S01]  /*1b90*/  FFMA.FTZ R155, R200, R209, R155 ;  /* 0x000000d1c89b7223 */ /* 0x000fe2000001009b */
[----:B------:R-:W-:Y:S01]  /*1ba0*/  PRMT R213, RZ, 0x5410, R146 ;  /* 0x00005410ffd57816 */ /* 0x000fe20000000092 */
[----:B---3--:R-:W-:Y:S02]  /*1bb0*/  FADD.FTZ R145, -R152, R148 ;  /* 0x0000009498917221 */ /* 0x008fe40000010100 */
[C---:B------:R-:W-:Y:S02]  /*1bc0*/  FMUL.FTZ R202, R2.reuse, R207 ;  /* 0x000000cf02ca7220 */ /* 0x040fe40000410000 */
[----:B------:R-:W-:Y:S02]  /*1bd0*/  FMUL.FTZ R211, R7, R142 ;  /* 0x0000008e07d37220 */ /* 0x000fe40000410000 */
[----:B------:R-:W-:Y:S02]  /*1be0*/  FADD.FTZ R140, R141, R208 ;  /* 0x000000d08d8c7221 */ /* 0x000fe40000010000 */
        /* <DEDUP_REMOVED lines=8> */
[----:B------:R-:W-:Y:S01]  /*1c70*/  FADD.FTZ R32, R32, R213 ;  /* 0x000000d520207221 */ /* 0x000fe20000010000 */
[----:B------:R-:W-:Y:S01]  /*1c80*/  PRMT R154, RZ, 0x7610, R147 ;  /* 0x00007610ff9a7816 */ /* 0x000fe20000000093 */
[----:B------:R-:W-:-:S02]  /*1c90*/  FADD.FTZ R147, -R152, R150 ;  /* 0x0000009698937221 */ /* 0x000fc40000010100 */
[----:B------:R-:W-:Y:S02]  /*1ca0*/  FFMA.FTZ R64, R205, R213, R64 ;  /* 0x000000d5cd407223 */ /* 0x000fe40000010040 */
[C---:B------:R-:W-:Y:S02]  /*1cb0*/  FMUL.FTZ R204, R2.reuse, R149 ;  /* 0x0000009502cc7220 */ /* 0x040fe40000410000 */
[----:B------:R-:W-:Y:S02]  /*1cc0*/  FMUL.FTZ R213, R5, R146 ;  /* 0x0000009205d57220 */ /* 0x000fe40000410000 */
        /* <DEDUP_REMOVED lines=17> */
[----:B------:R-:W-:Y:S02]  /*1de0*/  FFMA.FTZ R71, R202, R142, R71 ;  /* 0x0000008eca477223 */ /* 0x000fe40000010047 */
[----:B------:R-:W-:Y:S02]  /*1df0*/  FADD.FTZ R39, R39, R142 ;  /* 0x0000008e27277221 */ /* 0x000fe40000010000 */
[----:B------:R-:W-:Y:S02]  /*1e00*/  FADD.FTZ R33, R33, R146 ;  /* 0x0000009221217221 */ /* 0x000fe40000010000 */
[----:B------:R-:W-:-:S02]  /*1e10*/  FFMA.FTZ R65, R204, R146, R65 ;  /* 0x00000092cc417223 */ /* 0x000fc40000010041 */
[----:B------:R-:W-:Y:S02]  /*1e20*/  FADD.FTZ R35, R35, R154 ;  /* 0x0000009a23237221 */ /* 0x000fe40000010000 */
[----:B------:R-:W-:Y:S02]  /*1e30*/  FFMA.FTZ R67, R214, R154, R67 ;  /* 0x0000009ad6437223 */ /* 0x000fe40000010043 */
[----:B------:R-:W-:Y:S02]  /*1e40*/  FADD.FTZ R195, R140, R215 ;  /* 0x000000d78cc37221 */ /* 0x000fe40000010000 */
[----:B------:R-:W-:Y:S02]  /*1e50*/  FFMA.FTZ R155, R214, R215, R155 ;  /* 0x000000d7d69b7223 */ /* 0x000fe4000001009b */
.L_x_3978:
[----:B------:R-:W-:Y:S05]  /*1e60*/  BSYNC B0 ;  /* 0x0000000000007941 */ /* 0x000fea0003800000 */
.L_x_3967:
[----:B------:R-:W-:Y:S02]  /*1e70*/  LOP3.LUT P5, RZ, R10, 0xff, RZ, 0xc0, !PT ;  /* 0x000000ff0aff7812 */ /* 0x000fe400078ac0ff */
[----:B------:R-:W-:Y:S02]  /*1e80*/  SHF.R.U32.HI R142, RZ, 0x5, R163 ;  /* 0x00000005ff8e7819 */ /* 0x000fe400000116a3 */
[----:B------:R-:W-:-:S02]  /*1e90*/  LOP3.LUT P4, RZ, R163, 0x1f, RZ, 0xc0, !PT ;  /* 0x0000001fa3ff7812 */ /* 0x000fc4000788c0ff */
[----:B------:R-:W-:-:S07]  /*1ea0*/  LOP3.LUT R231, R142, 0x7fffff8, RZ, 0xc0, !PT ;  /* 0x07fffff88ee77812 */ /* 0x000fce00078ec0ff */
[----:B------:R-:W-:Y:S01]  /*1eb0*/  @!P5 IADD3 R231, R231, 0x8, RZ ;  /* 0x00000008e7e7d810 */ /* 0x000fe20007ffe0ff */
[----:B------:R-:W-:Y:S05]  /*1ec0*/  BRA.DIV ~URZ, `(.L_x_3985) ;  /* 0x00002a727f007947 */ /* 0x000fea000b800000 */
[----:B------:R2:W3:Y:S02]  /*1ed0*/  SHFL.DOWN PT, R144, R195, 0x10, 0x1f ;  /* 0x0a001f00c3907f89 */ /* 0x0004e400000e0000 */
.L_x_4060:
[----:B------:R-:W-:Y:S05]  /*1ee0*/  BRA.DIV ~URZ, `(.L_x_3986) ;  /* 0x00002ad27f007947 */ /* 0x000fea000b800000 */
[----:B-1----:R-:W1:Y:S01]  /*1ef0*/  SHFL.DOWN PT, R140, R155, 0x10, 0x1f ;  /* 0x0a001f009b8c7f89 */ /* 0x002e6200000e0000 */
[----:B---3--:R-:W-:-:S05]  /*1f00*/  FADD.FTZ R148, R144, R195 ;  /* 0x000000c390947221 */ /* 0x008fca0000010000 */
[----:B------:R-:W3:Y:S01]  /*1f10*/  SHFL.DOWN PT, R141, R148, 0x8, 0x1f ;  /* 0x09001f00948d7f89 */ /* 0x000ee200000e0000 */
[----:B-1----:R-:W-:-:S05]  /*1f20*/  FADD.FTZ R140, R140, R155 ;  /* 0x0000009b8c8c7221 */ /* 0x002fca0000010000 */
[----:B------:R-:W1:Y:S01]  /*1f30*/  SHFL.DOWN PT, R143, R140, 0x8, 0x1f ;  /* 0x09001f008c8f7f89 */ /* 0x000e6200000e0000 */
        /* <DEDUP_REMOVED lines=9> */
[----:B------:R3:W4:Y:S01]  /*1fd0*/  SHFL.DOWN PT, R194, R145, 0x1, 0x1f ;  /* 0x08201f0091c27f89 */ /* 0x00072200000e0000 */
[----:B-1----:R-:W-:-:S05]  /*1fe0*/  FADD.FTZ R147, R146, R147 ;  /* 0x0000009392937221 */ /* 0x002fca0000010000 */
[----:B------:R3:W1:Y:S02]  /*1ff0*/  SHFL.DOWN PT, R140, R147, 0x1, 0x1f ;  /* 0x08201f00938c7f89 */ /* 0x00066400000e0000 */
.L_x_4061:
[----:B------:R-:W-:Y:S01]  /*2000*/  @!P4 LOP3.LUT R142, R142, 0x7, RZ, 0xc0, !PT ;  /* 0x000000078e8ec812 */ /* 0x000fe200078ec0ff */
[----:B----4-:R-:W-:Y:S01]  /*2010*/  FADD.FTZ R194, R194, R145 ;  /* 0x00000091c2c27221 */ /* 0x010fe20000010000 */
[----:B------:R-:W-:Y:S01]  /*2020*/  WARPSYNC 0xffffffff ;  /* 0xffffffff00007948 */ /* 0x000fe20003800000 */
[----:B-12---:R-:W-:Y:S01]  /*2030*/  FADD.FTZ R195, R140, R147 ;  /* 0x000000938cc37221 */ /* 0x006fe20000010000 */
[----:B0-----:R-:W-:Y:S01]  /*2040*/  @!P4 IADD3 R232, R231, R142, RZ ;  /* 0x0000008ee7e8c210 */ /* 0x001fe20007ffe0ff */
[----:B------:R-:W-:Y:S01]  /*2050*/  BSSY B0, `(.L_x_3987) ;  /* 0x00000b1000007945 */ /* 0x000fe20003800000 */
[----:B------:R-:W-:-:S03]  /*2060*/  ISETP.NE.AND P5, PT, R25, RZ, PT ;  /* 0x000000ff1900720c */ /* 0x000fc60003fa5270 */
[----:B------:R-:W-:Y:S04]  /*2070*/  @!P4 STS.64 [R232.X8+0x8000], R194 ;  /* 0x008000c2e800c388 */ /* 0x000fe80000008a00 */
[----:B------:R-:W-:Y:S01]  /*2080*/  BAR.SYNC.DEFER_BLOCKING 0x0 ;  /* 0x0000000000007b1d */ /* 0x000fe20000010000 */
[----:B-----5:R-:W-:-:S13]  /*2090*/  ISETP.GE.AND P4, PT, R0, 0x1, PT ;  /* 0x000000010000780c */ /* 0x020fda0003f86270 */
[----:B------:R-:W-:-:S05]  /*20a0*/  @P4 IADD3 R0, R0, -0x1, RZ ;  /* 0xffffffff00004810 */ /* 0x000fca0007ffe0ff */
[----:B------:R-:W-:Y:S01]  /*20b0*/  @P4 IMAD R0, R0, c[0x0][0x168], RZ ;  /* 0x00005a0000004a24 */ /* 0x000fe200078e02ff */
[----:B------:R-:W0:Y:S04]  /*20c0*/  LDS.128 R140, [R231.X8+0x8000] ;  /* 0x00800000e78c7984 */ /* 0x000e280000008c00 */
[----:B---3--:R-:W1:Y:S04]  /*20d0*/  LDS.128 R144, [R231.X8+0x8010] ;  /* 0x00801000e7907984 */ /* 0x008e680000008c00 */
        /* <DEDUP_REMOVED lines=27> */
[----:B------:R-:W-:Y:S01]  /*2290*/  @!P3 ISETP.NE.U32.AND P5, PT, RZ, c[0x0][0x218], PT ;  /* 0x00008600ff00ba0c */ /* 0x000fe20003fa5070 */
[----:B------:R-:W-:Y:S03]  /*22a0*/  BSSY B1, `(.L_x_3989) ;  /* 0x000001f000017945 */ /* 0x000fe60003800000 */
[----:B------:R-:W-:-:S04]  /*22b0*/  @!P3 ISETP.NE.AND.EX P5, PT, RZ, c[0x0][0x21c], PT, P5 ;  /* 0x00008700ff00ba0c */ /* 0x000fc80003fa5350 */
[----:B------:R-:W-:Y:S02]  /*22c0*/  @!P3 FSEL R141, R96, RZ, P5 ;  /* 0x000000ff608db208 */ /* 0x000fe40002800000 */
[----:B------:R-:W-:-:S04]  /*22d0*/  @!P3 ISETP.NE.U32.AND P5, PT, RZ, c[0x0][0x218], PT ;  /* 0x00008600ff00ba0c */ /* 0x000fc80003fa5070 */
        /* <DEDUP_REMOVED lines=19> */
[----:B------:R-:W-:Y:S01]  /*2410*/  @!P3 FSEL R150, R103, RZ, P5 ;  /* 0x000000ff6796b208 */ /* 0x000fe20002800000 */
[----:B------:R-:W-:Y:S05]  /*2420*/  @!P3 BRA `(.L_x_3990) ;  /* 0x000000600000b947 */ /* 0x000fea0003800000 */
[----:B------:R-:W-:Y:S01]  /*2430*/  ISETP.NE.U32.AND P5, PT, RZ, c[0x0][0x218], PT ;  /* 0x00008600ff007a0c */ /* 0x000fe20003fa5070 */
[----:B------:R-:W-:-:S03]  /*2440*/  FFMA.FTZ R140, R230, R145, R144 ;  /* 0x00000091e68c7223 */ /* 0x000fc60000010090 */
[----:B------:R-:W-:Y:S01]  /*2450*/  ISETP.NE.AND.EX P5, PT, RZ, c[0x0][0x21c], PT, P5 ;  /* 0x00008700ff007a0c */ /* 0x000fe20003fa5350 */
[----:B------:R-:W-:-:S04]  /*2460*/  FADD.FTZ R141, R229, -R140 ;  /* 0x8000008ce58d7221 */ /* 0x000fc80000010000 */
[----:B------:R-:W-:-:S08]  /*2470*/  FMUL.FTZ R141, R2, R141 ;  /* 0x0000008d028d7220 */ /* 0x000fd00000410000 */
[----:B------:R-:W-:Y:S02]  /*2480*/  @P5 FADD.FTZ R141, R96, R141 ;  /* 0x0000008d608d5221 */ /* 0x000fe40000010000 */
.L_x_3990:
[----:B------:R-:W-:Y:S05]  /*2490*/  BSYNC B1 ;  /* 0x0000000000017941 */ /* 0x000fea0003800000 */
.L_x_3989:
[----:B------:R-:W-:Y:S01]  /*24a0*/  ISETP.NE.U32.AND P5, PT, RZ, c[0x0][0x258], PT ;  /* 0x00009600ff007a0c */ /* 0x000fe20003fa5070 */
[----:B------:R-:W-:Y:S03]  /*24b0*/  BSSY B1, `(.L_x_3991) ;  /* 0x000000b000017945 */ /* 0x000fe60003800000 */
[----:B------:R-:W-:-:S04]  /*24c0*/  ISETP.NE.AND.EX P5, PT, RZ, c[0x0][0x25c], PT, P5 ;  /* 0x00009700ff007a0c */ /* 0x000fc80003fa5350 */
[C---:B------:R-:W-:Y:S01]  /*24d0*/  SEL R128, R141.reuse, R128, P5 ;  /* 0x000000808d807207 */ /* 0x040fe20002800000 */
[----:B------:R-:W-:Y:S01]  /*24e0*/  @P4 FMUL.FTZ R141, R141, c[0x0][0x1ec] ;  /* 0x00007b008d8d4a20 */ /* 0x000fe20000410000 */
[----:B------:R-:W-:Y:S05]  /*24f0*/  @!P3 BRA `(.L_x_3992) ;  /* 0x000000600000b947 */ /* 0x000fea0003800000 */
[----:B------:R-:W-:Y:S01]  /*2500*/  ISETP.NE.U32.AND P6, PT, RZ, c[0x0][0x218], PT ;  /* 0x00008600ff007a0c */ /* 0x000fe20003fc5070 */
[----:B------:R-:W-:-:S03]  /*2510*/  FFMA.FTZ R140, R228, R145, R144 ;  /* 0x00000091e48c7223 */ /* 0x000fc60000010090 */
[----:B------:R-:W-:Y:S01]  /*2520*/  ISETP.NE.AND.EX P6, PT, RZ, c[0x0][0x21c], PT, P6 ;  /* 0x00008700ff007a0c */ /* 0x000fe20003fc5360 */
[----:B------:R-:W-:-:S04]  /*2530*/  FADD.FTZ R143, R227, -R140 ;  /* 0x8000008ce38f7221 */ /* 0x000fc80000010000 */
[----:B------:R-:W-:-:S08]  /*2540*/  FMUL.FTZ R142, R2, R143 ;  /* 0x0000008f028e7220 */ /* 0x000fd00000410000 */
[----:B------:R-:W-:Y:S02]  /*2550*/  @P6 FADD.FTZ R142, R97, R142 ;  /* 0x0000008e618e6221 */ /* 0x000fe40000010000 */
.L_x_3992:
[----:B------:R-:W-:Y:S05]  /*2560*/  BSYNC B1 ;  /* 0x0000000000017941 */ /* 0x000fea0003800000 */
.L_x_3991:
[----:B------:R-:W-:Y:S01]  /*2570*/  BSSY B1, `(.L_x_3993) ;  /* 0x0000009000017945 */ /* 0x000fe20003800000 */
[----:B------:R-:W-:Y:S01]  /*2580*/  SEL R129, R142, R129, P5 ;  /* 0x000000818e817207 */ /* 0x000fe20002800000 */
[----:B------:R-:W-:Y:S05]  /*2590*/  @!P3 BRA `(.L_x_3994) ;  /* 0x000000600000b947 */ /* 0x000fea0003800000 */
[----:B------:R-:W-:Y:S01]  /*25a0*/  ISETP.NE.U32.AND P6, PT, RZ, c[0x0][0x218], PT ;  /* 0x00008600ff007a0c */ /* 0x000fe20003fc5070 */
[----:B------:R-:W-:-:S03]  /*25b0*/  FFMA.FTZ R140, R226, R145, R144 ;  /* 0x00000091e28c7223 */ /* 0x000fc60000010090 */
[----:B------:R-:W-:Y:S01]  /*25c0*/  ISETP.NE.AND.EX P6, PT, RZ, c[0x0][0x21c], PT, P6 ;  /* 0x00008700ff007a0c */ /* 0x000fe20003fc5360 */
[----:B------:R-:W-:-:S04]  /*25d0*/  FADD.FTZ R143, R225, -R140 ;  /* 0x8000008ce18f7221 */ /* 0x000fc80000010000 */
[----:B------:R-:W-:-:S08]  /*25e0*/  FMUL.FTZ R147, R2, R143 ;  /* 0x0000008f02937220 */ /* 0x000fd00000410000 */
[----:B------:R-:W-:Y:S02]  /*25f0*/  @P6 FADD.FTZ R147, R98, R147 ;  /* 0x0000009362936221 */ /* 0x000fe40000010000 */
.L_x_3994:
[----:B------:R-:W-:Y:S05]  /*2600*/  BSYNC B1 ;  /* 0x0000000000017941 */ /* 0x000fea0003800000 */
.L_x_3993:
        /* <DEDUP_REMOVED lines=9> */
.L_x_3996:
[----:B------:R-:W-:Y:S05]  /*26a0*/  BSYNC B1 ;  /* 0x0000000000017941 */ /* 0x000fea0003800000 */
.L_x_3995:
        /* <DEDUP_REMOVED lines=9> */
.L_x_3998:
[----:B------:R-:W-:Y:S05]  /*2740*/  BSYNC B1 ;  /* 0x0000000000017941 */ /* 0x000fea0003800000 */
.L_x_3997:
        /* <DEDUP_REMOVED lines=9> */
.L_x_4000:
[----:B------:R-:W-:Y:S05]  /*27e0*/  BSYNC B1 ;  /* 0x0000000000017941 */ /* 0x000fea0003800000 */
.L_x_3999:
        /* <DEDUP_REMOVED lines=9> */
.L_x_4002:
[----:B------:R-:W-:Y:S05]  /*2880*/  BSYNC B1 ;  /* 0x0000000000017941 */ /* 0x000fea0003800000 */
.L_x_4001:
        /* <DEDUP_REMOVED lines=9> */
.L_x_4004:
[----:B------:R-:W-:Y:S05]  /*2920*/  BSYNC B1 ;  /* 0x0000000000017941 */ /* 0x000fea0003800000 */
.L_x_4003:
[----:B------:R-:W-:Y:S01]  /*2930*/  SEL R135, R150, R135, P5 ;  /* 0x0000008796877207 */ /* 0x000fe20002800000 */
[----:B------:R-:W-:Y:S01]  /*2940*/  @P4 FMUL.FTZ R147, R147, c[0x0][0x1ec] ;  /* 0x00007b0093934a20 */ /* 0x000fe20000410000 */
[----:B------:R-:W-:Y:S01]  /*2950*/  ISETP.NE.U32.AND P5, PT, RZ, c[0x0][0x258], PT ;  /* 0x00009600ff007a0c */ /* 0x000fe20003fa5070 */
[----:B------:R-:W-:Y:S01]  /*2960*/  @P4 FMUL.FTZ R149, R149, c[0x0][0x1ec] ;  /* 0x00007b0095954a20 */ /* 0x000fe20000410000 */
[----:B------:R-:W-:Y:S01]  /*2970*/  @P4 F2FP.BF16.PACK_AB R141, RZ, R141 ;  /* 0x0000008dff8d423e */ /* 0x000fe200000010ff */
[----:B------:R-:W-:Y:S01]  /*2980*/  @P4 FMUL.FTZ R151, R151, c[0x0][0x1ec] ;  /* 0x00007b0097974a20 */ /* 0x000fe20000410000 */
[----:B------:R-:W-:Y:S01]  /*2990*/  ISETP.NE.AND.EX P5, PT, RZ, c[0x0][0x25c], PT, P5 ;  /* 0x00009700ff007a0c */ /* 0x000fe20003fa5350 */
[----:B------:R-:W-:Y:S01]  /*29a0*/  @P4 FMUL.FTZ R142, R142, c[0x0][0x1ec] ;  /* 0x00007b008e8e4a20 */ /* 0x000fe20000410000 */
[----:B------:R-:W-:Y:S01]  /*29b0*/  @P4 F2FP.BF16.PACK_AB R147, RZ, R147 ;  /* 0x00000093ff93423e */ /* 0x000fe200000010ff */
[----:B------:R-:W-:Y:S01]  /*29c0*/  @P4 FMUL.FTZ R146, R146, c[0x0][0x1ec] ;  /* 0x00007b0092924a20 */ /* 0x000fe20000410000 */
[----:B------:R-:W-:Y:S01]  /*29d0*/  @P4 F2FP.BF16.PACK_AB R149, RZ, R149 ;  /* 0x00000095ff95423e */ /* 0x000fe200000010ff */
[----:B------:R-:W-:Y:S01]  /*29e0*/  @P4 FMUL.FTZ R148, R148, c[0x0][0x1ec] ;  /* 0x00007b0094944a20 */ /* 0x000fe20000410000 */
[----:B------:R-:W-:Y:S01]  /*29f0*/  @P4 F2FP.BF16.PACK_AB R151, RZ, R151 ;  /* 0x00000097ff97423e */ /* 0x000fe200000010ff */
[----:B------:R-:W-:Y:S01]  /*2a00*/  @P4 FMUL.FTZ R150, R150, c[0x0][0x1ec] ;  /* 0x00007b0096964a20 */ /* 0x000fe20000410000 */
[----:B------:R-:W-:-:S02]  /*2a10*/  @P4 F2FP.BF16.PACK_AB R142, RZ, R142 ;  /* 0x0000008eff8e423e */ /* 0x000fc400000010ff */
[----:B------:R-:W-:Y:S02]  /*2a20*/  @P4 PRMT R136, R141, 0x7610, R136 ;  /* 0x000076108d884816 */ /* 0x000fe40000000088 */
[----:B------:R-:W-:Y:S01]  /*2a30*/  @P4 MOV R141, 0x10 ;  /* 0x00000010008d4802 */ /* 0x000fe20000000f00 */
[----:B------:R-:W-:Y:S01]  /*2a40*/  @P5 IMAD.MOV.U32 R143, RZ, RZ, 0x20 ;  /* 0x00000020ff8f5424 */ /* 0x000fe200078e00ff */
[----:B------:R-:W-:Y:S02]  /*2a50*/  @P4 F2FP.BF16.PACK_AB R146, RZ, R146 ;  /* 0x00000092ff92423e */ /* 0x000fe400000010ff */
[----:B------:R-:W-:Y:S01]  /*2a60*/  @P4 PRMT R137, R147, 0x7610, R137 ;  /* 0x0000761093894816 */ /* 0x000fe20000000089 */
[----:B------:R-:W-:Y:S01]  /*2a70*/  @P4 IMAD.WIDE.U32 R140, R0, R141, c[0x0][0x248] ;  /* 0x00009200008c4625 */ /* 0x000fe200078e008d */
[----:B------:R-:W-:Y:S02]  /*2a80*/  @P4 PRMT R138, R149, 0x7610, R138 ;  /* 0x00007610958a4816 */ /* 0x000fe4000000008a */
[----:B------:R-:W-:-:S02]  /*2a90*/  @P4 F2FP.BF16.PACK_AB R148, RZ, R148 ;  /* 0x00000094ff94423e */ /* 0x000fc400000010ff */
[----:B------:R-:W-:Y:S02]  /*2aa0*/  @P4 F2FP.BF16.PACK_AB R150, RZ, R150 ;  /* 0x00000096ff96423e */ /* 0x000fe400000010ff */
[----:B------:R-:W-:Y:S02]  /*2ab0*/  @P4 PRMT R139, R151, 0x7610, R139 ;  /* 0x00007610978b4816 */ /* 0x000fe4000000008b */
[----:B------:R-:W-:Y:S01]  /*2ac0*/  @P4 PRMT R136, R136, 0x5410, R142 ;  /* 0x0000541088884816 */ /* 0x000fe2000000008e */
[----:B------:R-:W-:Y:S01]  /*2ad0*/  @P5 IMAD.WIDE.U32 R142, R164, R143, c[0x0][0x258] ;  /* 0x00009600a48e5625 */ /* 0x000fe200078e008f */
[----:B------:R-:W-:Y:S02]  /*2ae0*/  @P4 PRMT R137, R137, 0x5410, R146 ;  /* 0x0000541089894816 */ /* 0x000fe40000000092 */
[----:B------:R-:W-:Y:S02]  /*2af0*/  @P4 PRMT R138, R138, 0x5410, R148 ;  /* 0x000054108a8a4816 */ /* 0x000fe40000000094 */
[----:B------:R-:W-:Y:S01]  /*2b00*/  @P4 PRMT R139, R139, 0x5410, R150 ;  /* 0x000054108b8b4816 */ /* 0x000fe20000000096 */
[----:B------:R0:W-:Y:S01]  /*2b10*/  @P5 STG.E.128 [R142.64], R128 ;  /* 0x000000808e005986 */ /* 0x0001e2000c101d04 */
[----:B------:R-:W-:-:S02]  /*2b20*/  IADD3 R164, R164, 0x100, RZ ;  /* 0x00000100a4a47810 */ /* 0x000fc40007ffe0ff */
[----:B------:R-:W-:Y:S01]  /*2b30*/  IADD3 R0, R0, 0x100, RZ ;  /* 0x0000010000007810 */ /* 0x000fe20007ffe0ff */
[----:B------:R0:W-:Y:S04]  /*2b40*/  @P5 STG.E.128 [R142.64+0x10], R132 ;  /* 0x000010848e005986 */ /* 0x0001e8000c101d04 */
[----:B------:R0:W-:Y:S02]  /*2b50*/  @P4 STG.E.128 [R140.64], R136 ;  /* 0x000000888c004986 */ /* 0x0001e4000c101d04 */
.L_x_3988:
[----:B------:R-:W-:Y:S05]  /*2b60*/  BSYNC B0 ;  /* 0x0000000000007941 */ /* 0x000fea0003800000 */
.L_x_3987:
[----:B------:R-:W-:Y:S01]  /*2b70*/  BSSY B0, `(.L_x_4005) ;  /* 0x000008f000007945 */ /* 0x000fe20003800000 */
[----:B------:R-:W-:Y:S05]  /*2b80*/  @!P1 BRA `(.L_x_4006) ;  /* 0x000008d000009947 */ /* 0x000fea0003800000 */
[----:B------:R-:W-:Y:S01]  /*2b90*/  @!P3 ISETP.NE.U32.AND P5, PT, RZ, c[0x0][0x218], PT ;  /* 0x00008600ff00ba0c */ /* 0x000fe20003fa5070 */
[----:B------:R-:W-:Y:S03]  /*2ba0*/  BSSY B1, `(.L_x_4007) ;  /* 0x000001f000017945 */ /* 0x000fe60003800000 */
[----:B------:R-:W-:-:S04]  /*2bb0*/  @!P3 ISETP.NE.AND.EX P5, PT, RZ, c[0x0][0x21c], PT, P5 ;  /* 0x00008700ff00ba0c */ /* 0x000fc80003fa5350 */
[----:B0-----:R-:W-:Y:S02]  /*2bc0*/  @!P3 FSEL R141, R104, RZ, P5 ;  /* 0x000000ff688db208 */ /* 0x001fe40002800000 */
        /* <DEDUP_REMOVED lines=28> */
.L_x_4008:
[----:B------:R-:W-:Y:S05]  /*2d90*/  BSYNC B1 ;  /* 0x0000000000017941 */ /* 0x000fea0003800000 */
.L_x_4007:
        /* <DEDUP_REMOVED lines=12> */
.L_x_4010:
[----:B------:R-:W-:Y:S05]  /*2e60*/  BSYNC B1 ;  /* 0x0000000000017941 */ /* 0x000fea0003800000 */
.L_x_4009:
        /* <DEDUP_REMOVED lines=9> */
.L_x_4012:
[----:B------:R-:W-:Y:S05]  /*2f00*/  BSYNC B1 ;  /* 0x0000000000017941 */ /* 0x000fea0003800000 */
.L_x_4011:
        /* <DEDUP_REMOVED lines=9> */
.L_x_4014:
[----:B------:R-:W-:Y:S05]  /*2fa0*/  BSYNC B1 ;  /* 0x0000000000017941 */ /* 0x000fea0003800000 */
.L_x_4013:
        /* <DEDUP_REMOVED lines=9> */
.L_x_4016:
[----:B------:R-:W-:Y:S05]  /*3040*/  BSYNC B1 ;  /* 0x0000000000017941 */ /* 0x000fea0003800000 */
.L_x_4015:
        /* <DEDUP_REMOVED lines=9> */
.L_x_4018:
[----:B------:R-:W-:Y:S05]  /*30e0*/  BSYNC B1 ;  /* 0x0000000000017941 */ /* 0x000fea0003800000 */
.L_x_4017:
        /* <DEDUP_REMOVED lines=9> */
.L_x_4020:
[----:B------:R-:W-:Y:S05]  /*3180*/  BSYNC B1 ;  /* 0x0000000000017941 */ /* 0x000fea0003800000 */
.L_x_4019:
        /* <DEDUP_REMOVED lines=9> */
.L_x_4022:
[----:B------:R-:W-:Y:S05]  /*3220*/  BSYNC B1 ;  /* 0x0000000000017941 */ /* 0x000fea0003800000 */
.L_x_4021:
        /* <DEDUP_REMOVED lines=16> */
[----:B------:R-:W-:Y:S02]  /*3330*/  @P4 F2FP.BF16.PACK_AB R140, RZ, R140 ;  /* 0x0000008cff8c423e */ /* 0x000fe400000010ff */
[----:B------:R-:W-:Y:S02]  /*3340*/  @P5 MOV R143, 0x20 ;  /* 0x00000020008f5802 */ /* 0x000fe40000000f00 */
[----:B------:R-:W-:Y:S01]  /*3350*/  @P4 PRMT R136, R141, 0x7610, R136 ;  /* 0x000076108d884816 */ /* 0x000fe20000000088 */
[----:B------:R-:W-:Y:S01]  /*3360*/  @P4 IMAD.MOV.U32 R141, RZ, RZ, 0x10 ;  /* 0x00000010ff8d4424 */ /* 0x000fe200078e00ff */
[----:B------:R-:W-:Y:S02]  /*3370*/  @P4 PRMT R138, R149, 0x7610, R138 ;  /* 0x00007610958a4816 */ /* 0x000fe4000000008a */
[----:B------:R-:W-:-:S02]  /*3380*/  @P4 F2FP.BF16.PACK_AB R146, RZ, R146 ;  /* 0x00000092ff92423e */ /* 0x000fc400000010ff */
[----:B------:R-:W-:Y:S02]  /*3390*/  @P4 F2FP.BF16.PACK_AB R148, RZ, R148 ;  /* 0x00000094ff94423e */ /* 0x000fe400000010ff */
[----:B------:R-:W-:Y:S02]  /*33a0*/  @P4 PRMT R139, R151, 0x7610, R139 ;  /* 0x00007610978b4816 */ /* 0x000fe4000000008b */
[----:B------:R-:W-:Y:S01]  /*33b0*/  @P4 PRMT R137, R137, 0x5410, R142 ;  /* 0x0000541089894816 */ /* 0x000fe2000000008e */
[----:B------:R-:W-:Y:S01]  /*33c0*/  @P5 IMAD.WIDE.U32 R142, R164, R143, c[0x0][0x258] ;  /* 0x00009600a48e5625 */ /* 0x000fe200078e008f */
[----:B------:R-:W-:Y:S02]  /*33d0*/  @P4 PRMT R136, R136, 0x5410, R140 ;  /* 0x0000541088884816 */ /* 0x000fe4000000008c */
[----:B------:R-:W-:Y:S01]  /*33e0*/  @P4 PRMT R138, R138, 0x5410, R146 ;  /* 0x000054108a8a4816 */ /* 0x000fe20000000092 */
[C---:B------:R-:W-:Y:S01]  /*33f0*/  @P4 IMAD.WIDE.U32 R140, R0.reuse, R141, c[0x0][0x248] ;  /* 0x00009200008c4625 */ /* 0x040fe200078e008d */
[----:B------:R-:W-:Y:S01]  /*3400*/  @P4 PRMT R139, R139, 0x5410, R148 ;  /* 0x000054108b8b4816 */ /* 0x000fe20000000094 */
[----:B------:R0:W-:Y:S01]  /*3410*/  @P5 STG.E.128 [R142.64], R128 ;  /* 0x000000808e005986 */ /* 0x0001e2000c101d04 */
[----:B------:R-:W-:-:S02]  /*3420*/  IADD3 R0, R0, 0x100, RZ ;  /* 0x0000010000007810 */ /* 0x000fc40007ffe0ff */
[----:B------:R-:W-:Y:S01]  /*3430*/  IADD3 R164, R164, 0x100, RZ ;  /* 0x00000100a4a47810 */ /* 0x000fe20007ffe0ff */
[----:B------:R0:W-:Y:S04]  /*3440*/  @P5 STG.E.128 [R142.64+0x10], R132 ;  /* 0x000010848e005986 */ /* 0x0001e8000c101d04 */
[----:B------:R0:W-:Y:S02]  /*3450*/  @P4 STG.E.128 [R140.64], R136 ;  /* 0x000000888c004986 */ /* 0x0001e4000c101d04 */
.L_x_4006:
[----:B------:R-:W-:Y:S05]  /*3460*/  BSYNC B0 ;  /* 0x0000000000007941 */ /* 0x000fea0003800000 */
.L_x_4005:
        /* <DEDUP_REMOVED lines=34> */
.L_x_4026:
[----:B------:R-:W-:Y:S05]  /*3690*/  BSYNC B1 ;  /* 0x0000000000017941 */ /* 0x000fea0003800000 */
.L_x_4025:
        /* <DEDUP_REMOVED lines=12> */
.L_x_4028:
[----:B------:R-:W-:Y:S05]  /*3760*/  BSYNC B1 ;  /* 0x0000000000017941 */ /* 0x000fea0003800000 */
.L_x_4027:
        /* <DEDUP_REMOVED lines=9> */
.L_x_4030:
[----:B------:R-:W-:Y:S05]  /*3800*/  BSYNC B1 ;  /* 0x0000000000017941 */ /* 0x000fea0003800000 */
.L_x_4029:
        /* <DEDUP_REMOVED lines=9> */
.L_x_4032:
[----:B------:R-:W-:Y:S05]  /*38a0*/  BSYNC B1 ;  /* 0x0000000000017941 */ /* 0x000fea0003800000 */
.L_x_4031:
        /* <DEDUP_REMOVED lines=9> */
.L_x_4034:
[----:B------:R-:W-:Y:S05]  /*3940*/  BSYNC B1 ;  /* 0x0000000000017941 */ /* 0x000fea0003800000 */
.L_x_4033:
        /* <DEDUP_REMOVED lines=9> */
.L_x_4036:
[----:B------:R-:W-:Y:S05]  /*39e0*/  BSYNC B1 ;  /* 0x0000000000017941 */ /* 0x000fea0003800000 */
.L_x_4035:
        /* <DEDUP_REMOVED lines=9> */
.L_x_4038:
[----:B------:R-:W-:Y:S05]  /*3a80*/  BSYNC B1 ;  /* 0x0000000000017941 */ /* 0x000fea0003800000 */
.L_x_4037:
        /* <DEDUP_REMOVED lines=9> */
.L_x_4040:
[----:B------:R-:W-:Y:S05]  /*3b20*/  BSYNC B1 ;  /* 0x0000000000017941 */ /* 0x000fea0003800000 */
.L_x_4039:
        /* <DEDUP_REMOVED lines=14> */
[----:B------:R-:W-:-:S02]  /*3c10*/  @P4 PRMT R136, R141, 0x7610, R136 ;  /* 0x000076108d884816 */ /* 0x000fc40000000088 */
[----:B------:R-:W-:Y:S02]  /*3c20*/  @P4 F2FP.BF16.PACK_AB R142, RZ, R142 ;  /* 0x0000008eff8e423e */ /* 0x000fe400000010ff */
[----:B------:R-:W-:Y:S02]  /*3c30*/  @P4 PRMT R137, R147, 0x7610, R137 ;  /* 0x0000761093894816 */ /* 0x000fe40000000089 */
[----:B------:R-:W-:Y:S02]  /*3c40*/  @P5 MOV R143, 0x20 ;  /* 0x00000020008f5802 */ /* 0x000fe40000000f00 */
[----:B------:R-:W-:Y:S02]  /*3c50*/  @P4 F2FP.BF16.PACK_AB R140, RZ, R140 ;  /* 0x0000008cff8c423e */ /* 0x000fe400000010ff */
[----:B------:R-:W-:Y:S02]  /*3c60*/  @P4 MOV R141, 0x10 ;  /* 0x00000010008d4802 */ /* 0x000fe40000000f00 */
[----:B------:R-:W-:-:S02]  /*3c70*/  @P4 PRMT R138, R149, 0x7610, R138 ;  /* 0x00007610958a4816 */ /* 0x000fc4000000008a */
[----:B------:R-:W-:Y:S02]  /*3c80*/  @P4 F2FP.BF16.PACK_AB R146, RZ, R146 ;  /* 0x00000092ff92423e */ /* 0x000fe400000010ff */
        /* <DEDUP_REMOVED lines=13> */
.L_x_4024:
[----:B------:R-:W-:Y:S05]  /*3d60*/  BSYNC B0 ;  /* 0x0000000000007941 */ /* 0x000fea0003800000 */
.L_x_4023:
[----:B------:R-:W-:Y:S01]  /*3d70*/  ISETP.GE.U32.AND P5, PT, R162, 0x400, PT ;  /* 0x00000400a200780c */ /* 0x000fe20003fa6070 */
[----:B------:R-:W-:-:S12]  /*3d80*/  BSSY B0, `(.L_x_4041) ;  /* 0x000008d000007945 */ /* 0x000fd80003800000 */
        /* <DEDUP_REMOVED lines=33> */
.L_x_4044:
[----:B------:R-:W-:Y:S05]  /*3fa0*/  BSYNC B1 ;  /* 0x0000000000017941 */ /* 0x000fea0003800000 */
.L_x_4043:
[----:B------:R-:W-:Y:S01]  /*3fb0*/  BSSY B1, `(.L_x_4045) ;  /* 0x0000009000017945 */ /* 0x000fe20003800000 */
        /* <DEDUP_REMOVED lines=8> */
.L_x_4046:
[----:B------:R-:W-:Y:S05]  /*4040*/  BSYNC B1 ;  /* 0x0000000000017941 */ /* 0x000fea0003800000 */
.L_x_4045:
        /* <DEDUP_REMOVED lines=9> */
.L_x_4048:
[----:B------:R-:W-:Y:S05]  /*40e0*/  BSYNC B1 ;  /* 0x0000000000017941 */ /* 0x000fea0003800000 */
.L_x_4047:
        /* <DEDUP_REMOVED lines=9> */
.L_x_4050:
[----:B------:R-:W-:Y:S05]  /*4180*/  BSYNC B1 ;  /* 0x0000000000017941 */ /* 0x000fea0003800000 */
.L_x_4049:
        /* <DEDUP_REMOVED lines=9> */
.L_x_4052:
[----:B------:R-:W-:Y:S05]  /*4220*/  BSYNC B1 ;  /* 0x0000000000017941 */ /* 0x000fea0003800000 */
.L_x_4051:
[----:B------:R-:W-:Y:S01]  /*4230*/  BSSY B1, `(.L_x_4053) ;  /* 0x0000008000017945 */ /* 0x000fe20003800000 */
[----:B------:R-:W-:Y:S05]  /*4240*/  @!P3 BRA `(.L_x_4054) ;  /* 0x000000600000b947 */ /* 0x000fea0003800000 */
[----:B------:R-:W-:Y:S01]  /*4250*/  ISETP.NE.U32.AND P5, PT, RZ, c[0x0][0x218], PT ;  /* 0x00008600ff007a0c */ /* 0x000fe20003fa5070 */
[----:B------:R-:W-:-:S03]  /*4260*/  FFMA.FTZ R152, R204, R145, R144 ;  /* 0x00000091cc987223 */ /* 0x000fc60000010090 */
[----:B------:R-:W-:Y:S01]  /*4270*/  ISETP.NE.AND.EX P5, PT, RZ, c[0x0][0x21c], PT, P5 ;  /* 0x00008700ff007a0c */ /* 0x000fe20003fa5350 */
[----:B------:R-:W-:-:S04]  /*4280*/  FADD.FTZ R153, R213, -R152 ;  /* 0x80000098d5997221 */ /* 0x000fc80000010000 */
[----:B------:R-:W-:-:S08]  /*4290*/  FMUL.FTZ R152, R2, R153 ;  /* 0x0000009902987220 */ /* 0x000fd00000410000 */
[----:B------:R-:W-:Y:S02]  /*42a0*/  @P5 FADD.FTZ R152, R125, R152 ;  /* 0x000000987d985221 */ /* 0x000fe40000010000 */
.L_x_4054:
[----:B------:R-:W-:Y:S05]  /*42b0*/  BSYNC B1 ;  /* 0x0000000000017941 */ /* 0x000fea0003800000 */
.L_x_4053:
        /* <DEDUP_REMOVED lines=8> */
.L_x_4056:
[----:B------:R-:W-:Y:S05]  /*4340*/  BSYNC B1 ;  /* 0x0000000000017941 */ /* 0x000fea0003800000 */
.L_x_4055:
        /* <DEDUP_REMOVED lines=8> */
.L_x_4058:
[----:B------:R-:W-:Y:S05]  /*43d0*/  BSYNC B1 ;  /* 0x0000000000017941 */ /* 0x000fea0003800000 */
.L_x_4057:
[----:B------:R-:W-:Y:S01]  /*43e0*/  ISETP.NE.U32.AND P3, PT, RZ, c[0x0][0x258], PT ;  /* 0x00009600ff007a0c */ /* 0x000fe20003f65070 */
[----:B------:R-:W-:Y:S01]  /*43f0*/  @P4 FMUL.FTZ R2, R151, c[0x0][0x1ec] ;  /* 0x00007b0097024a20 */ /* 0x000fe20000410000 */
[----:B------:R-:W-:Y:S01]  /*4400*/  @P4 F2FP.BF16.PACK_AB R142, RZ, R142 ;  /* 0x0000008eff8e423e */ /* 0x000fe200000010ff */
[----:B------:R-:W-:Y:S01]  /*4410*/  @P4 FMUL.FTZ R145, R155, c[0x0][0x1ec] ;  /* 0x00007b009b914a20 */ /* 0x000fe20000410000 */
[----:B------:R-:W-:Y:S01]  /*4420*/  ISETP.NE.AND.EX P3, PT, RZ, c[0x0][0x25c], PT, P3 ;  /* 0x00009700ff007a0c */ /* 0x000fe20003f65330 */
[----:B------:R-:W-:Y:S01]  /*4430*/  @P4 FMUL.FTZ R144, R152, c[0x0][0x1ec] ;  /* 0x00007b0098904a20 */ /* 0x000fe20000410000 */
[----:B------:R-:W-:Y:S02]  /*4440*/  ISETP.NE.U32.AND P5, PT, RZ, c[0x0][0x258], PT ;  /* 0x00009600ff007a0c */ /* 0x000fe40003fa5070 */
[----:B------:R-:W-:Y:S02]  /*4450*/  @P4 F2FP.BF16.PACK_AB R2, RZ, R2 ;  /* 0x00000002ff02423e */ /* 0x000fe400000010ff */
[----:B------:R-:W-:-:S02]  /*4460*/  @P4 F2FP.BF16.PACK_AB R143, RZ, R143 ;  /* 0x0000008fff8f423e */ /* 0x000fc400000010ff */
[----:B------:R-:W-:Y:S02]  /*4470*/  ISETP.NE.AND.EX P5, PT, RZ, c[0x0][0x25c], PT, P5 ;  /* 0x00009700ff007a0c */ /* 0x000fe40003fa5350 */
[----:B------:R-:W-:Y:S02]  /*4480*/  @P4 PRMT R136, R142, 0x7610, R136 ;  /* 0x000076108e884816 */ /* 0x000fe40000000088 */
[----:B------:R-:W-:Y:S01]  /*4490*/  @P4 PRMT R138, R2, 0x7610, R138 ;  /* 0x00007610028a4816 */ /* 0x000fe2000000008a */
[----:B------:R-:W-:Y:S01]  /*44a0*/  @P4 FMUL.FTZ R2, R140, c[0x0][0x1ec] ;  /* 0x00007b008c024a20 */ /* 0x000fe20000410000 */
[----:B------:R-:W-:Y:S02]  /*44b0*/  @P4 F2FP.BF16.PACK_AB R148, RZ, R148 ;  /* 0x00000094ff94423e */ /* 0x000fe400000010ff */
[----:B------:R-:W-:Y:S02]  /*44c0*/  @P4 F2FP.BF16.PACK_AB R145, RZ, R145 ;  /* 0x00000091ff91423e */ /* 0x000fe400000010ff */
[----:B------:R-:W-:-:S02]  /*44d0*/  SEL R128, R141, R128, P5 ;  /* 0x000000808d807207 */ /* 0x000fc40002800000 */
[----:B------:R-:W-:Y:S01]  /*44e0*/  @P4 PRMT R136, R136, 0x5410, R143 ;  /* 0x0000541088884816 */ /* 0x000fe2000000008f */
[----:B------:R-:W-:Y:S01]  /*44f0*/  @P3 IMAD.MOV.U32 R143, RZ, RZ, 0x20 ;  /* 0x00000020ff8f3424 */ /* 0x000fe200078e00ff */
[----:B------:R-:W-:Y:S02]  /*4500*/  @P4 MOV R141, 0x10 ;  /* 0x00000010008d4802 */ /* 0x000fe40000000f00 */
[----:B------:R-:W-:Y:S01]  /*4510*/  @P4 F2FP.BF16.PACK_AB R149, RZ, R149 ;  /* 0x00000095ff95423e */ /* 0x000fe200000010ff */
[----:B------:R-:W-:Y:S01]  /*4520*/  @P3 IMAD.WIDE.U32 R142, R164, R143, c[0x0][0x258] ;  /* 0x00009600a48e3625 */ /* 0x000fe200078e008f */
[----:B------:R-:W-:Y:S02]  /*4530*/  @P4 F2FP.BF16.PACK_AB R144, RZ, R144 ;  /* 0x00000090ff90423e */ /* 0x000fe400000010ff */
[----:B------:R-:W-:Y:S02]  /*4540*/  @P4 PRMT R137, R148, 0x7610, R137 ;  /* 0x0000761094894816 */ /* 0x000fe40000000089 */
[----:B------:R-:W-:-:S02]  /*4550*/  @P4 F2FP.BF16.PACK_AB R2, RZ, R2 ;  /* 0x00000002ff02423e */ /* 0x000fc400000010ff */
[----:B------:R-:W-:Y:S02]  /*4560*/  @P4 PRMT R139, R145, 0x7610, R139 ;  /* 0x00007610918b4816 */ /* 0x000fe4000000008b */
[----:B------:R-:W-:Y:S02]  /*4570*/  SEL R129, R146, R129, P5 ;  /* 0x0000008192817207 */ /* 0x000fe40002800000 */
[----:B------:R-:W-:Y:S02]  /*4580*/  SEL R130, R147, R130, P5 ;  /* 0x0000008293827207 */ /* 0x000fe40002800000 */
[----:B------:R-:W-:Y:S02]  /*4590*/  SEL R131, R150, R131, P5 ;  /* 0x0000008396837207 */ /* 0x000fe40002800000 */
[----:B------:R-:W-:Y:S02]  /*45a0*/  SEL R132, R151, R132, P5 ;  /* 0x0000008497847207 */ /* 0x000fe40002800000 */
[----:B------:R-:W-:Y:S01]  /*45b0*/  SEL R133, R152, R133, P5 ;  /* 0x0000008598857207 */ /* 0x000fe20002800000 */
[----:B------:R0:W-:Y:S01]  /*45c0*/  @P3 STG.E.128 [R142.64], R128 ;  /* 0x000000808e003986 */ /* 0x0001e2000c101d04 */
[----:B------:R-:W-:-:S02]  /*45d0*/  SEL R134, R155, R134, P5 ;  /* 0x000000869b867207 */ /* 0x000fc40002800000 */
[----:B------:R-:W-:Y:S01]  /*45e0*/  SEL R135, R140, R135, P5 ;  /* 0x000000878c877207 */ /* 0x000fe20002800000 */
[----:B------:R-:W-:Y:S01]  /*45f0*/  @P4 IMAD.WIDE.U32 R140, R0, R141, c[0x0][0x248] ;  /* 0x00009200008c4625 */ /* 0x000fe200078e008d */
[----:B------:R-:W-:Y:S02]  /*4600*/  @P4 PRMT R137, R137, 0x5410, R149 ;  /* 0x0000541089894816 */ /* 0x000fe40000000095 */
[----:B------:R-:W-:Y:S01]  /*4610*/  @P4 PRMT R138, R138, 0x5410, R144 ;  /* 0x000054108a8a4816 */ /* 0x000fe20000000090 */
[----:B------:R0:W-:Y:S01]  /*4620*/  @P3 STG.E.128 [R142.64+0x10], R132 ;  /* 0x000010848e003986 */ /* 0x0001e2000c101d04 */
[----:B------:R-:W-:-:S05]  /*4630*/  @P4 PRMT R139, R139, 0x5410, R2 ;  /* 0x000054108b8b4816 */ /* 0x000fca0000000002 */
[----:B------:R0:W-:Y:S02]  /*4640*/  @P4 STG.E.128 [R140.64], R136 ;  /* 0x000000888c004986 */ /* 0x0001e4000c101d04 */
.L_x_4042:
[----:B------:R-:W-:Y:S05]  /*4650*/  BSYNC B0 ;  /* 0x0000000000007941 */ /* 0x000fea0003800000 */
.L_x_4041:
[----:B------:R-:W-:Y:S02]  /*4660*/  IADD3 R12, R12, c[0x0][0x160], RZ ;  /* 0x000058000c0c7a10 */ /* 0x000fe40007ffe0ff */
[----:B------:R-:W-:Y:S02]  /*4670*/  LOP3.LUT P4, RZ, R10, 0xff, RZ, 0xc0, !PT ;  /* 0x000000ff0aff7812 */ /* 0x000fe4000788c0ff */
[----:B------:R-:W-:Y:S02]  /*4680*/  ISETP.GE.AND P3, PT, R12, c[0x0][0x164], PT ;  /* 0x000059000c007a0c */ /* 0x000fe40003f66270 */
[----:B------:R-:W-:-:S11]  /*4690*/  SEL R10, RZ, 0x1, P4 ;  /* 0x00000001ff0a7807 */ /* 0x000fd60002000000 */
[----:B0-----:R-:W-:Y:S01]  /*46a0*/  @P3 CALL.REL.NOINC `(.L_x_3966) ;  /* 0x0000001000003944 */ /* 0x001fe20003c00000 */
[----:B------:R-:W-:Y:S05]  /*46b0*/  BRA `(.L_x_4059) ;  /* 0xffffbf9000007947 */ /* 0x000fea000383ffff */
.L_x_3966:
[----:B-1----:R-:W0:Y:S01]  /*46c0*/  S2UR UR6, SR_CTAID.X ;  /* 0x00000000000679c3 */ /* 0x002e220000002500 */
[----:B------:R-:W0:Y:S01]  /*46d0*/  S2R R2, SR_TID.X ;  /* 0x0000000000027919 */ /* 0x000e220000002100 */
[----:B------:R-:W-:Y:S01]  /*46e0*/  @P0 MOV R5, 0x20 ;  /* 0x0000002000050802 */ /* 0x000fe20000000f00 */
[----:B------:R-:W-:Y:S01]  /*46f0*/  @P1 IMAD.MOV.U32 R9, RZ, RZ, 0x20 ;  /* 0x00000020ff091424 */ /* 0x000fe200078e00ff */
[----:B------:R-:W-:Y:S02]  /*4700*/  ISETP.GE.U32.AND P3, PT, R162, 0x400, PT ;  /* 0x00000400a200780c */ /* 0x000fe40003f66070 */
        /* <DEDUP_REMOVED lines=35> */
.L_x_3985:
[----:B------:R-:W-:Y:S01]  /*4940*/  HFMA2.MMA R148, -RZ, RZ, 0, 1.847743988037109375e-06 ;  /* 0x0000001fff947435 */ /* 0x000fe200000001ff */
[----:B------:R-:W-:Y:S01]  /*4950*/  IMAD.MOV.U32 R146, RZ, RZ, R195 ;  /* 0x000000ffff927224 */ /* 0x000fe200078e00c3 */
[----:B------:R-:W-:Y:S01]  /*4960*/  MOV R149, 0x10 ;  /* 0x0000001000957802 */ /* 0x000fe20000000f00 */
[----:B------:R-:W-:Y:S01]  /*4970*/  IMAD.MOV.U32 R151, RZ, RZ, -0x1 ;  /* 0xffffffffff977424 */ /* 0x000fe200078e00ff */
[----:B-1----:R-:W-:-:S02]  /*4980*/  MOV R140, 0x49a0 ;  /* 0x000049a0008c7802 */ /* 0x002fc40000000f00 */
[----:B0----5:R-:W-:Y:S05]  /*4990*/  CALL.REL.NOINC `($__internal_62_$__cuda_sm70_shflsync_down_p) ;  /* 0x0000046000007944 */ /* 0x021fea0003c00000 */
[----:B-1----:R-:W-:Y:S01]  /*49a0*/  MOV R144, R146 ;  /* 0x0000009200907202 */ /* 0x002fe20000000f00 */
[----:B0-----:R-:W-:Y:S05]  /*49b0*/  BRA `(.L_x_4060) ;  /* 0xffffd52000007947 */ /* 0x001fea000383ffff */
.L_x_3986:
[----:B------:R-:W-:Y:S01]  /*49c0*/  HFMA2.MMA R148, -RZ, RZ, 0, 1.847743988037109375e-06 ;  /* 0x0000001fff947435 */ /* 0x000fe200000001ff */
[----:B------:R-:W-:Y:S01]  /*49d0*/  MOV R146, R155 ;  /* 0x0000009b00927202 */ /* 0x000fe20000000f00 */
[----:B------:R-:W-:Y:S01]  /*49e0*/  IMAD.MOV.U32 R149, RZ, RZ, 0x10 ;  /* 0x00000010ff957424 */ /* 0x000fe200078e00ff */
[----:B------:R-:W-:-:S02]  /*49f0*/  MOV R151, 0xffffffff ;  /* 0xffffffff00977802 */ /* 0x000fc40000000f00 */
[----:B-1----:R-:W-:Y:S02]  /*4a00*/  MOV R140, 0x4a20 ;  /* 0x00004a20008c7802 */ /* 0x002fe40000000f00 */
[----:B0-23-5:R-:W-:Y:S05]  /*4a10*/  CALL.REL.NOINC `($__internal_62_$__cuda_sm70_shflsync_down_p) ;  /* 0x000003e000007944 */ /* 0x02dfea0003c00000 */
[----:B------:R-:W-:Y:S01]  /*4a20*/  FADD.FTZ R144, R144, R195 ;  /* 0x000000c390907221 */ /* 0x000fe20000010000 */
[----:B0-----:R-:W-:Y:S01]  /*4a30*/  HFMA2.MMA R148, -RZ, RZ, 0, 1.847743988037109375e-06 ;  /* 0x0000001fff947435 */ /* 0x001fe200000001ff */
[----:B-1----:R-:W-:Y:S01]  /*4a40*/  FADD.FTZ R155, R155, R146 ;  /* 0x000000929b9b7221 */ /* 0x002fe20000010000 */
[----:B------:R-:W-:Y:S01]  /*4a50*/  MOV R151, 0xffffffff ;  /* 0xffffffff00977802 */ /* 0x000fe20000000f00 */
[----:B------:R-:W-:Y:S01]  /*4a60*/  IMAD.MOV.U32 R149, RZ, RZ, 0x8 ;  /* 0x00000008ff957424 */ /* 0x000fe200078e00ff */
[----:B------:R-:W-:Y:S01]  /*4a70*/  MOV R140, 0x4aa0 ;  /* 0x00004aa0008c7802 */ /* 0x000fe20000000f00 */
[----:B------:R-:W-:Y:S02]  /*4a80*/  IMAD.MOV.U32 R146, RZ, RZ, R144 ;  /* 0x000000ffff927224 */ /* 0x000fe400078e0090 */
[----:B------:R-:W-:Y:S05]  /*4a90*/  CALL.REL.NOINC `($__internal_62_$__cuda_sm70_shflsync_down_p) ;  /* 0x0000036000007944 */ /* 0x000fea0003c00000 */
[----:B0-----:R-:W-:Y:S01]  /*4aa0*/  HFMA2.MMA R148, -RZ, RZ, 0, 1.847743988037109375e-06 ;  /* 0x0000001fff947435 */ /* 0x001fe200000001ff */
[----:B-1----:R-:W-:Y:S01]  /*4ab0*/  MOV R143, R146 ;  /* 0x00000092008f7202 */ /* 0x002fe20000000f00 */
[----:B------:R-:W-:Y:S01]  /*4ac0*/  IMAD.MOV.U32 R149, RZ, RZ, 0x8 ;  /* 0x00000008ff957424 */ /* 0x000fe200078e00ff */
[----:B------:R-:W-:Y:S02]  /*4ad0*/  MOV R146, R155 ;  /* 0x0000009b00927202 */ /* 0x000fe40000000f00 */
[----:B------:R-:W-:-:S02]  /*4ae0*/  MOV R151, 0xffffffff ;  /* 0xffffffff00977802 */ /* 0x000fc40000000f00 */
[----:B------:R-:W-:Y:S02]  /*4af0*/  MOV R140, 0x4b10 ;  /* 0x00004b10008c7802 */ /* 0x000fe40000000f00 */
[----:B------:R-:W-:Y:S05]  /*4b00*/  CALL.REL.NOINC `($__internal_62_$__cuda_sm70_shflsync_down_p) ;  /* 0x000002f000007944 */ /* 0x000fea0003c00000 */
        /* <DEDUP_REMOVED lines=20> */
[----:B------:R-:W-:Y:S02]  /*4c50*/  MOV R146, R144 ;  /* 0x0000009000927202 */ /* 0x000fe40000000f00 */
[----:B------:R-:W-:Y:S02]  /*4c60*/  MOV R140, 0x4c80 ;  /* 0x00004c80008c7802 */ /* 0x000fe40000000f00 */
[----:B------:R-:W-:Y:S05]  /*4c70*/  CALL.REL.NOINC `($__internal_62_$__cuda_sm70_shflsync_down_p) ;  /* 0x0000018000007944 */ /* 0x000fea0003c00000 */
[----:B0-----:R-:W-:Y:S01]  /*4c80*/  HFMA2.MMA R149, -RZ, RZ, 0, 1.1920928955078125e-07 ;  /* 0x00000002ff957435 */ /* 0x001fe200000001ff */
[----:B-1----:R-:W-:Y:S01]  /*4c90*/  IMAD.MOV.U32 R143, RZ, RZ, R146 ;  /* 0x000000ffff8f7224 */ /* 0x002fe200078e0092 */
[----:B------:R-:W-:Y:S01]  /*4ca0*/  MOV R146, R147 ;  /* 0x0000009300927202 */ /* 0x000fe20000000f00 */
[----:B------:R-:W-:Y:S01]  /*4cb0*/  IMAD.MOV.U32 R151, RZ, RZ, -0x1 ;  /* 0xffffffffff977424 */ /* 0x000fe200078e00ff */
[----:B------:R-:W-:-:S02]  /*4cc0*/  MOV R148, 0x1f ;  /* 0x0000001f00947802 */ /* 0x000fc40000000f00 */
[----:B------:R-:W-:Y:S02]  /*4cd0*/  MOV R140, 0x4cf0 ;  /* 0x00004cf0008c7802 */ /* 0x000fe40000000f00 */
[----:B------:R-:W-:Y:S05]  /*4ce0*/  CALL.REL.NOINC `($__internal_62_$__cuda_sm70_shflsync_down_p) ;  /* 0x0000011000007944 */ /* 0x000fea0003c00000 */
[----:B------:R-:W-:Y:S01]  /*4cf0*/  FADD.FTZ R145, R143, R144 ;  /* 0x000000908f917221 */ /* 0x000fe20000010000 */
[----:B0-----:R-:W-:Y:S01]  /*4d00*/  HFMA2.MMA R149, -RZ, RZ, 0, 5.9604644775390625e-08 ;  /* 0x00000001ff957435 */ /* 0x001fe200000001ff */
[----:B-1----:R-:W-:Y:S01]  /*4d10*/  FADD.FTZ R147, R147, R146 ;  /* 0x0000009293937221 */ /* 0x002fe20000010000 */
[----:B------:R-:W-:Y:S01]  /*4d20*/  MOV R148, 0x1f ;  /* 0x0000001f00947802 */ /* 0x000fe20000000f00 */
[----:B------:R-:W-:Y:S01]  /*4d30*/  IMAD.MOV.U32 R146, RZ, RZ, R145 ;  /* 0x000000ffff927224 */ /* 0x000fe200078e0091 */
[----:B------:R-:W-:Y:S02]  /*4d40*/  MOV R151, 0xffffffff ;  /* 0xffffffff00977802 */ /* 0x000fe40000000f00 */
[----:B------:R-:W-:Y:S02]  /*4d50*/  MOV R140, 0x4d70 ;  /* 0x00004d70008c7802 */ /* 0x000fe40000000f00 */
[----:B------:R-:W-:Y:S05]  /*4d60*/  CALL.REL.NOINC `($__internal_62_$__cuda_sm70_shflsync_down_p) ;  /* 0x0000009000007944 */ /* 0x000fea0003c00000 */
[----:B0-----:R-:W-:Y:S01]  /*4d70*/  HFMA2.MMA R149, -RZ, RZ, 0, 5.9604644775390625e-08 ;  /* 0x00000001ff957435 */ /* 0x001fe200000001ff */
[----:B-1----:R-:W-:Y:S01]  /*4d80*/  MOV R194, R146 ;  /* 0x0000009200c27202 */ /* 0x002fe20000000f00 */
[----:B------:R-:W-:Y:S01]  /*4d90*/  IMAD.MOV.U32 R148, RZ, RZ, 0x1f ;  /* 0x0000001fff947424 */ /* 0x000fe200078e00ff */
[----:B------:R-:W-:-:S02]  /*4da0*/  MOV R146, R147 ;  /* 0x0000009300927202 */ /* 0x000fc40000000f00 */
[----:B------:R-:W-:Y:S02]  /*4db0*/  MOV R151, 0xffffffff ;  /* 0xffffffff00977802 */ /* 0x000fe40000000f00 */
[----:B------:R-:W-:Y:S02]  /*4dc0*/  MOV R140, 0x4de0 ;  /* 0x00004de0008c7802 */ /* 0x000fe40000000f00 */
[----:B------:R-:W-:Y:S05]  /*4dd0*/  CALL.REL.NOINC `($__internal_62_$__cuda_sm70_shflsync_down_p) ;  /* 0x0000002000007944 */ /* 0x000fea0003c00000 */
[----:B-1----:R-:W-:Y:S01]  /*4de0*/  MOV R140, R146 ;  /* 0x00000092008c7202 */ /* 0x002fe20000000f00 */
[----:B0-----:R-:W-:Y:S05]  /*4df0*/  BRA `(.L_x_4061) ;  /* 0xffffd20000007947 */ /* 0x001fea000383ffff */
        .weak           $__internal_62_$__cuda_sm70_shflsync_down_p
        .type           $__internal_62_$__cuda_sm70_shflsync_down_p,@function
        .size           $__internal_62_$__cuda_sm70_shflsync_down_p,(.L_x_11796 - $__internal_62_$__cuda_sm70_shflsync_down_p)
$__internal_62_$__cuda_sm70_shflsync_down_p:
[----:B------:R-:W-:Y:S01]  /*4e00*/  HFMA2.MMA R141, -RZ, RZ, 0, 0 ;  /* 0x00000000ff8d7435 */ /* 0x000fe200000001ff */
[----:B------:R-:W-:Y:S04]  /*4e10*/  WARPSYNC R151 ;  /* 0x0000009700007348 */ /* 0x000fe80003800000 */
[----:B------:R0:W1:Y:S01]  /*4e20*/  SHFL.DOWN PT, R146, R146, R149, R148 ;  /* 0x0800009592927389 */ /* 0x00006200000e0094 */
[----:B------:R-:W-:Y:S05]  /*4e30*/  RET.REL.NODEC R140 `(_ZN10layer_norm13ln_bwd_kernelINS_13Kernel_traitsI13__nv_bfloat16S2_fS2_fjLj8192ELj1ELj1ELj8ELj16ENS_18Kernel_traits_baseILj8192ES2_S2_fS2_fjLj256EEEEELb0ELb0ELb1ELb0EEEvNS_9BwdParamsE) ;  /* 0xffffb1c08c007950 */ /* 0x000fea0003c3ffff */
.L_x_4062:
        /* <DEDUP_REMOVED lines=12> */
.L_x_11796:


//--------------------- .text._ZN10layer_norm13ln_bwd_kernelINS_13Kernel_traitsI13__nv_bfloat16S2_fS2_fjLj8192ELj1ELj1ELj8ELj16ENS_18Kernel_traits_baseILj8192ES2_S2_fS2_fjLj256EEEEELb0ELb0ELb1ELb1EEEvNS_9BwdParamsE --------------------------
	.section	.text._ZN10layer_norm13ln_bwd_kernelINS_13Kernel_traitsI13__nv_bfloat16S2_fS2_fjLj8192ELj1ELj1ELj8ELj16ENS_18Kernel_traits_baseILj8192ES2_S2_fS2_fjLj256EEEEELb0ELb0ELb1ELb1EEEvNS_9BwdParamsE,"ax",@progbits
	.sectioninfo	@"SHI_REGISTERS=254"
	.align	128
        .global         _ZN10layer_norm13ln_bwd_kernelINS_13Kernel_traitsI13__nv_bfloat16S2_fS2_fjLj8192ELj1ELj1ELj8ELj16ENS_18Kernel_traits_baseILj8192ES2_S2_fS2_fjLj256EEEEELb0ELb0ELb1ELb1EEEvNS_9BwdParamsE
        .type           _ZN10layer_norm13ln_bwd_kernelINS_13Kernel_traitsI13__nv_bfloat16S2_fS2_fjLj8192ELj1ELj1ELj8ELj16ENS_18Kernel_traits_baseILj8192ES2_S2_fS2_fjLj256EEEEELb0ELb0ELb1ELb1EEEvNS_9BwdParamsE,@function
        .size           _ZN10layer_norm13ln_bwd_kernelINS_13Kernel_traitsI13__nv_bfloat16S2_fS2_fjLj8192ELj1ELj1ELj8ELj16ENS_18Kernel_traits_baseILj8192ES2_S2_fS2_fjLj256EEEEELb0ELb0ELb1ELb1EEEvNS_9BwdParamsE,(.L_x_11797 - _ZN10layer_norm13ln_bwd_kernelINS_13Kernel_traitsI13__nv_bfloat16S2_fS2_fjLj8192ELj1ELj1ELj8ELj16ENS_18Kernel_traits_baseILj8192ES2_S2_fS2_fjLj256EEEEELb0ELb0ELb1ELb1EEEvNS_9BwdParamsE)
        .other          _ZN10layer_norm13ln_bwd_kernelINS_13Kernel_traitsI13__nv_bfloat16S2_fS2_fjLj8192ELj1ELj1ELj8ELj16ENS_18Kernel_traits_baseILj8192ES2_S2_fS2_fjLj256EEEEELb0ELb0ELb1ELb1EEEvNS_9BwdParamsE,@"STO_CUDA_ENTRY STV_DEFAULT"
_ZN10layer_norm13ln_bwd_kernelINS_13Kernel_traitsI13__nv_bfloat16S2_fS2_fjLj8192ELj1ELj1ELj8ELj16ENS_18Kernel_traits_baseILj8192ES2_S2_fS2_fjLj256EEEEELb0ELb0ELb1ELb1EEEvNS_9BwdParamsE:
.text._ZN10layer_norm13ln_bwd_kernelINS_13Kernel_traitsI13__nv_bfloat16S2_fS2_fjLj8192ELj1ELj1ELj8ELj16ENS_18Kernel_traits_baseILj8192ES2_S2_fS2_fjLj256EEEEELb0ELb0ELb1ELb1EEEvNS_9BwdParamsE:
        /* <DEDUP_REMOVED lines=40> */
.L_x_4063:
[----:B------:R-:W-:-:S04]  /*0280*/  SHF.L.U32 R0, R194, 0x4, RZ ;  /* 0x00000004c2007819 */ /* 0x000fc800000006ff */
[----:B------:R-:W-:-:S04]  /*0290*/  LOP3.LUT R0, R0, 0xff0, RZ, 0xc0, !PT ;  /* 0x00000ff000007812 */ /* 0x000fc800078ec0ff */
[----:B------:R-:W-:-:S04]  /*02a0*/  IADD3 R2, P0, R0, c[0x0][0x1b0], RZ ;  /* 0x00006c0000027a10 */ /* 0x000fc80007f1e0ff */
[----:B------:R-:W-:-:S05]  /*02b0*/  IADD3.X R3, RZ, c[0x0][0x1b4], RZ, P0, !PT ;  /* 0x00006d00ff037a10 */ /* 0x000fca00007fe4ff */
[----:B------:R-:W2:Y:S04]  /*02c0*/  LDG.E.128 R8, [R2.64+0x1000] ;  /* 0x0010000402087981 */ /* 0x000ea8000c1e1d00 */
[----:B------:R-:W3:Y:S04]  /*02d0*/  LDG.E.128 R4, [R2.64] ;  /* 0x0000000402047981 */ /* 0x000ee8000c1e1d00 */
[----:B------:R-:W4:Y:S04]  /*02e0*/  LDG.E.128 R24, [R2.64+0x2000] ;  /* 0x0020000402187981 */ /* 0x000f28000c1e1d00 */
[----:B------:R-:W5:Y:S01]  /*02f0*/  LDG.E.128 R88, [R2.64+0x3000] ;  /* 0x0030000402587981 */ /* 0x000f62000c1e1d00 */
[----:B------:R-:W0:Y:S01]  /*0300*/  LDC.U8 R12, c[0x0][0x1f0] ;  /* 0x00007c00ff0c7b82 */ /* 0x000e220000000000 */
        /* <DEDUP_REMOVED lines=32> */
[----:B------:R-:W-:Y:S01]  /*0510*/  HFMA2.MMA R11, -RZ, RZ, 0, 5.9604644775390625e-08 ;  /* 0x00000001ff0b7435 */ /* 0x000fe200000001ff */
        /* <DEDUP_REMOVED lines=18> */
[--C-:B------:R-:W-:Y:S01]  /*0640*/  PRMT R16, RZ, 0x5410, R26.reuse ;  /* 0x00005410ff107816 */ /* 0x100fe2000000001a */
[----:B------:R-:W-:Y:S01]  /*0650*/  CS2R R24, SRZ ;  /* 0x0000000000187805 */ /* 0x000fe2000001ff00 */
[----:B------:R-:W-:Y:S02]  /*0660*/  PRMT R15, RZ, 0x7610, R26 ;  /* 0x00007610ff0f7816 */ /* 0x000fe4000000001a */
[--C-:B------:R-:W-:Y:S02]  /*0670*/  PRMT R14, RZ, 0x5410, R27.reuse ;  /* 0x00005410ff0e7816 */ /* 0x100fe4000000001b */
[----:B------:R-:W-:Y:S02]  /*0680*/  PRMT R13, RZ, 0x7610, R27 ;  /* 0x00007610ff0d7816 */ /* 0x000fe4000000001b */
[----:B------:R-:W-:Y:S01]  /*0690*/  CS2R R26, SRZ ;  /* 0x00000000001a7805 */ /* 0x000fe2000001ff00 */
[----:B-----5:R-:W-:-:S02]  /*06a0*/  PRMT R10, RZ, 0x5410, R88 ;  /* 0x00005410ff0a7816 */ /* 0x020fc40000000058 */
[----:B------:R-:W-:Y:S02]  /*06b0*/  PRMT R9, RZ, 0x7610, R88 ;  /* 0x00007610ff097816 */ /* 0x000fe40000000058 */
[--C-:B------:R-:W-:Y:S02]  /*06c0*/  PRMT R8, RZ, 0x5410, R89.reuse ;  /* 0x00005410ff087816 */ /* 0x100fe40000000059 */
[----:B------:R-:W-:Y:S02]  /*06d0*/  PRMT R7, RZ, 0x7610, R89 ;  /* 0x00007610ff077816 */ /* 0x000fe40000000059 */
[--C-:B------:R-:W-:Y:S02]  /*06e0*/  PRMT R6, RZ, 0x5410, R90.reuse ;  /* 0x00005410ff067816 */ /* 0x100fe4000000005a */
[----:B------:R-:W-:Y:S02]  /*06f0*/  PRMT R5, RZ, 0x7610, R90 ;  /* 0x00007610ff057816 */ /* 0x000fe4000000005a */
[----:B------:R-:W-:-:S02]  /*0700*/  PRMT R4, RZ, 0x5410, R91 ;  /* 0x00005410ff047816 */ /* 0x000fc4000000005b */
[----:B0-----:R-:W-:Y:S02]  /*0710*/  PRMT R3, RZ, 0x7610, R91 ;  /* 0x00007610ff037816 */ /* 0x001fe4000000005b */
.L_x_4134:
        /* <DEDUP_REMOVED lines=29> */
[----:B------:R0:W5:Y:S04]  /*08f0*/  LDG.E.128 R92, [R240.64+0x10] ;  /* 0x00001004f05c7981 */ /* 0x000168000c1e1d00 */
[----:B------:R0:W5:Y:S04]  /*0900*/  LDG.E.128 R96, [R238.64] ;  /* 0x00000004ee607981 */ /* 0x000168000c1e1d00 */
[----:B------:R0:W5:Y:S04]  /*0910*/  LDG.E.128 R100, [R238.64+0x10] ;  /* 0x00001004ee647981 */ /* 0x000168000c1e1d00 */
[----:B------:R0:W5:Y:S04]  /*0920*/  LDG.E.128 R104, [R236.64] ;  /* 0x00000004ec687981 */ /* 0x000168000c1e1d00 */
[----:B------:R0:W5:Y:S04]  /*0930*/  LDG.E.128 R108, [R236.64+0x10] ;  /* 0x00001004ec6c7981 */ /* 0x000168000c1e1d00 */
[----:B------:R0:W5:Y:S04]  /*0940*/  LDG.E.128 R112, [R234.64] ;  /* 0x00000004ea707981 */ /* 0x000168000c1e1d00 */
[----:B------:R0:W5:Y:S01]  /*0950*/  LDG.E.128 R116, [R234.64+0x10] ;  /* 0x00001004ea747981 */ /* 0x000162000c1e1d00 */
[----:B------:R-:W-:-:S02]  /*0960*/  MOV R136, RZ ;  /* 0x000000ff00887202 */ /* 0x000fc40000000f00 */
[----:B------:R-:W-:Y:S01]  /*0970*/  MOV R135, RZ ;  /* 0x000000ff00877202 */ /* 0x000fe20000000f00 */
[----:B------:R-:W-:Y:S05]  /*0980*/  BRA `(.L_x_4067) ;  /* 0x000012b000007947 */ /* 0x000fea0003800000 */
.L_x_4066:
[----:B0-----:R-:W-:Y:S01]  /*0990*/  IADD3 R132, R136, -0x1, RZ ;  /* 0xffffffff88847810 */ /* 0x001fe20007ffe0ff */
[----:B------:R-:W-:Y:S01]  /*09a0*/  HFMA2.MMA R173, -RZ, RZ, 0, 9.5367431640625e-07 ;  /* 0x00000010ffad7435 */ /* 0x000fe200000001ff */
[----:B------:R-:W-:-:S04]  /*09b0*/  IMAD.WIDE R148, R193, R140, c[0x0][0x1a0] ;  /* 0x00006800c1947625 */ /* 0x000fc800078e028c */
[----:B------:R-:W-:Y:S01]  /*09c0*/  IMAD R132, R132, c[0x0][0x168], RZ ;  /* 0x00005a0084847a24 */ /* 0x000fe200078e02ff */
[----:B------:R0:W2:Y:S04]  /*09d0*/  LDG.E R199, [R148.64] ;  /* 0x0000000494c77981 */ /* 0x0000a8000c1e1900 */
[----:B------:R-:W-:-:S04]  /*09e0*/  SHF.R.S32.HI R133, RZ, 0x1f, R132 ;  /* 0x0000001fff857819 */ /* 0x000fc80000011484 */
[----:B------:R-:W-:-:S04]  /*09f0*/  LEA.HI R133, R133, R132, RZ, 0x3 ;  /* 0x0000008485857211 */ /* 0x000fc800078f18ff */
[----:B------:R-:W-:Y:S01]  /*0a00*/  LEA.HI.SX32 R172, R133, R138, 0x1d ;  /* 0x0000008a85ac7211 */ /* 0x000fe200078feaff */
[----:B------:R-:W-:-:S03]  /*0a10*/  IMAD.WIDE.U32 R164, R197, R176, c[0x0][0x188] ;  /* 0x00006200c5a47625 */ /* 0x000fc600078e00b0 */
[C---:B------:R-:W-:Y:S01]  /*0a20*/  IADD3 R150, R172.reuse, 0x100, RZ ;  /* 0x00000100ac967810 */ /* 0x040fe20007ffe0ff */
[CC--:B------:R-:W-:Y:S01]  /*0a30*/  IMAD.WIDE.U32 R136, R172.reuse, R173.reuse, c[0x0][0x208] ;  /* 0x00008200ac887625 */ /* 0x0c0fe200078e00ad */
[C---:B------:R-:W-:Y:S01]  /*0a40*/  IADD3 R160, R172.reuse, 0x200, RZ ;  /* 0x00000200aca07810 */ /* 0x040fe20007ffe0ff */
[----:B------:R1:W3:Y:S01]  /*0a50*/  LDG.E.128 R132, [R164.64] ;  /* 0x00000004a4847981 */ /* 0x0002e2000c1e1d00 */
[----:B------:R-:W-:Y:S01]  /*0a60*/  IADD3 R172, R172, 0x300, RZ ;  /* 0x00000300acac7810 */ /* 0x000fe20007ffe0ff */
[----:B------:R-:W-:Y:S02]  /*0a70*/  IMAD.WIDE.U32 R204, R196, R176, c[0x0][0x188] ;  /* 0x00006200c4cc7625 */ /* 0x000fe400078e00b0 */
[----:B------:R-:W4:Y:S02]  /*0a80*/  LDG.E.128 R136, [R136.64] ;  /* 0x0000000488887981 */ /* 0x000f24000c1e1d00 */
[-C--:B------:R-:W-:Y:S02]  /*0a90*/  IMAD.WIDE.U32 R150, R150, R173.reuse, c[0x0][0x208] ;  /* 0x0000820096967625 */ /* 0x080fe400078e00ad */
[----:B------:R1:W4:Y:S02]  /*0aa0*/  LDG.E.128 R140, [R164.64+0x10] ;  /* 0x00001004a48c7981 */ /* 0x000324000c1e1d00 */
[----:B------:R-:W-:-:S02]  /*0ab0*/  IMAD.WIDE.U32 R160, R160, R173, c[0x0][0x208] ;  /* 0x00008200a0a07625 */ /* 0x000fc400078e00ad */
[----:B------:R-:W4:Y:S02]  /*0ac0*/  LDG.E.128 R144, [R204.64] ;  /* 0x00000004cc907981 */ /* 0x000f24000c1e1d00 */
[-C--:B------:R-:W-:Y:S02]  /*0ad0*/  IMAD.WIDE.U32 R200, R0, R176.reuse, c[0x0][0x188] ;  /* 0x0000620000c87625 */ /* 0x080fe400078e00b0 */
[----:B0-----:R-:W4:Y:S02]  /*0ae0*/  LDG.E.128 R148, [R150.64] ;  /* 0x0000000496947981 */ /* 0x001f24000c1e1d00 */
[----:B------:R-:W-:Y:S02]  /*0af0*/  IMAD.WIDE.U32 R172, R172, R173, c[0x0][0x208] ;  /* 0x00008200acac7625 */ /* 0x000fe400078e00ad */
[----:B------:R-:W4:Y:S02]  /*0b00*/  LDG.E.128 R152, [R204.64+0x10] ;  /* 0x00001004cc987981 */ /* 0x000f24000c1e1d00 */
[----:B------:R-:W-:-:S02]  /*0b10*/  IMAD.WIDE.U32 R202, R195, R176, c[0x0][0x188] ;  /* 0x00006200c3ca7625 */ /* 0x000fc400078e00b0 */
[----:B------:R2:W4:Y:S04]  /*0b20*/  LDG.E.128 R168, [R200.64] ;  /* 0x00000004c8a87981 */ /* 0x000528000c1e1d00 */
[----:B------:R-:W4:Y:S04]  /*0b30*/  LDG.E.128 R172, [R172.64] ;  /* 0x00000004acac7981 */ /* 0x000f28000c1e1d00 */
[----:B------:R2:W4:Y:S04]  /*0b40*/  LDG.E.128 R176, [R200.64+0x10] ;  /* 0x00001004c8b07981 */ /* 0x000528000c1e1d00 */
[----:B-1----:R0:W4:Y:S04]  /*0b50*/  LDG.E.128 R164, [R202.64+0x10] ;  /* 0x00001004caa47981 */ /* 0x002128000c1e1d00 */
[----:B------:R0:W4:Y:S04]  /*0b60*/  LDG.E.128 R156, [R202.64] ;  /* 0x00000004ca9c7981 */ /* 0x000128000c1e1d00 */
[----:B------:R-:W4:Y:S01]  /*0b70*/  LDG.E.128 R160, [R160.64] ;  /* 0x00000004a0a07981 */ /* 0x000f22000c1e1d00 */
[----:B------:R-:W-:-:S04]  /*0b80*/  ISETP.NE.U32.AND P0, PT, RZ, c[0x0][0x218], PT ;  /* 0x00008600ff007a0c */ /* 0x000fc80003f05070 */
[----:B------:R-:W-:-:S13]  /*0b90*/  ISETP.NE.AND.EX P0, PT, RZ, c[0x0][0x21c], PT, P0 ;  /* 0x00008700ff007a0c */ /* 0x000fda0003f05300 */
[----:B------:R1:W5:Y:S04]  /*0ba0*/  @P0 LDG.E.128 R88, [R240.64] ;  /* 0x00000004f0580981 */ /* 0x000368000c1e1d00 */
[----:B------:R1:W5:Y:S04]  /*0bb0*/  @P0 LDG.E.128 R92, [R240.64+0x10] ;  /* 0x00001004f05c0981 */ /* 0x000368000c1e1d00 */
[----:B------:R0:W5:Y:S04]  /*0bc0*/  @P0 LDG.E.128 R96, [R238.64] ;  /* 0x00000004ee600981 */ /* 0x000168000c1e1d00 */
[----:B------:R0:W5:Y:S04]  /*0bd0*/  @P0 LDG.E.128 R100, [R238.64+0x10] ;  /* 0x00001004ee640981 */ /* 0x000168000c1e1d00 */
[----:B------:R0:W5:Y:S04]  /*0be0*/  @P0 LDG.E.128 R104, [R236.64] ;  /* 0x00000004ec680981 */ /* 0x000168000c1e1d00 */
[----:B------:R0:W5:Y:S04]  /*0bf0*/  @P0 LDG.E.128 R108, [R236.64+0x10] ;  /* 0x00001004ec6c0981 */ /* 0x000168000c1e1d00 */
[----:B------:R0:W5:Y:S04]  /*0c00*/  @P0 LDG.E.128 R112, [R234.64] ;  /* 0x00000004ea700981 */ /* 0x000168000c1e1d00 */
[----:B------:R0:W5:Y:S01]  /*0c10*/  @P0 LDG.E.128 R116, [R234.64+0x10] ;  /* 0x00001004ea740981 */ /* 0x000162000c1e1d00 */
[----:B------:R-:W-:-:S04]  /*0c20*/  ISETP.NE.AND P0, PT, R12, RZ, PT ;  /* 0x000000ff0c00720c */ /* 0x000fc80003f05270 */
[----:B--2---:R-:W-:-:S05]  /*0c30*/  FSEL R200, R199, RZ, !P0 ;  /* 0x000000ffc7c87208 */ /* 0x004fca0004000000 */
[----:B---3--:R-:W-:Y:S01]  /*0c40*/  FADD.FTZ R201, -R200, R132 ;  /* 0x00000084c8c97221 */ /* 0x008fe20000010100 */
[----:B----4-:R-:W-:-:S03]  /*0c50*/  PRMT R231, RZ, 0x5410, R136 ;  /* 0x00005410ffe77816 */ /* 0x010fc60000000088 */
[----:B-----5:R-:W-:Y:S02]  /*0c60*/  FMUL.FTZ R232, R2, R201 ;  /* 0x000000c902e87220 */ /* 0x020fe40000410000 */
[C---:B------:R-:W-:Y:S02]  /*0c70*/  FADD.FTZ R217, -R200.reuse, R142 ;  /* 0x0000008ec8d97221 */ /* 0x040fe40000010100 */
[C---:B------:R-:W-:Y:S02]  /*0c80*/  FADD.FTZ R219, -R200.reuse, R143 ;  /* 0x0000008fc8db7221 */ /* 0x040fe40000010100 */
[C---:B0-----:R-:W-:Y:S01]  /*0c90*/  FADD.FTZ R235, -R200.reuse, R146 ;  /* 0x00000092c8eb7221 */ /* 0x041fe20000010100 */
[----:B------:R-:W-:Y:S01]  /*0ca0*/  PRMT R132, RZ, 0x7610, R139 ;  /* 0x00007610ff847816 */ /* 0x000fe2000000008b */
[C---:B------:R-:W-:Y:S01]  /*0cb0*/  FADD.FTZ R203, -R200.reuse, R133 ;  /* 0x00000085c8cb7221 */ /* 0x040fe20000010100 */
[--C-:B------:R-:W-:Y:S02]  /*0cc0*/  PRMT R143, RZ, 0x5410, R148.reuse ;  /* 0x00005410ff8f7816 */ /* 0x100fe40000000094 */
[----:B------:R-:W-:Y:S01]  /*0cd0*/  PRMT R146, RZ, 0x7610, R148 ;  /* 0x00007610ff927816 */ /* 0x000fe20000000094 */
[C---:B------:R-:W-:Y:S01]  /*0ce0*/  FADD.FTZ R153, -R200.reuse, R153 ;  /* 0x00000099c8997221 */ /* 0x040fe20000010100 */
[----:B------:R-:W-:Y:S01]  /*0cf0*/  PRMT R133, RZ, 0x5410, R139 ;  /* 0x00005410ff857816 */ /* 0x000fe2000000008b */
[----:B------:R-:W-:-:S02]  /*0d00*/  FADD.FTZ R209, -R200, R140 ;  /* 0x0000008cc8d17221 */ /* 0x000fc40000010100 */
[C---:B------:R-:W-:Y:S01]  /*0d10*/  FADD.FTZ R148, -R200.reuse, R170 ;  /* 0x000000aac8947221 */ /* 0x040fe20000010100 */
[----:B------:R-:W-:Y:S01]  /*0d20*/  PRMT R136, RZ, 0x7610, R136 ;  /* 0x00007610ff887816 */ /* 0x000fe20000000088 */
[----:B------:R-:W-:Y:S01]  /*0d30*/  FADD.FTZ R229, -R200, R144 ;  /* 0x00000090c8e57221 */ /* 0x000fe20000010100 */
[--C-:B------:R-:W-:Y:S01]  /*0d40*/  PRMT R223, RZ, 0x5410, R173.reuse ;  /* 0x00005410ffdf7816 */ /* 0x100fe200000000ad */
[C---:B------:R-:W-:Y:S01]  /*0d50*/  FMUL.FTZ R170, R2.reuse, R219 ;  /* 0x000000db02aa7220 */ /* 0x040fe20000410000 */
[----:B------:R-:W-:Y:S01]  /*0d60*/  PRMT R224, RZ, 0x7610, R173 ;  /* 0x00007610ffe07816 */ /* 0x000fe200000000ad */
[----:B------:R-:W-:Y:S02]  /*0d70*/  FMUL.FTZ R173, R2, R217 ;  /* 0x000000d902ad7220 */ /* 0x000fe40000410000 */
[----:B------:R-:W-:Y:S02]  /*0d80*/  FADD.FTZ R202, -R200, R177 ;  /* 0x000000b1c8ca7221 */ /* 0x000fe40000010100 */
[----:B------:R-:W-:-:S02]  /*0d90*/  FFMA.FTZ R24, R232, R231, R24 ;  /* 0x000000e7e8187223 */ /* 0x000fc40000010018 */
[----:B------:R-:W-:Y:S02]  /*0da0*/  FADD.FTZ R243, -R200, R164 ;  /* 0x000000a4c8f37221 */ /* 0x000fe40000010100 */
[----:B------:R-:W-:Y:S01]  /*0db0*/  FADD.FTZ R68, R68, R231 ;  /* 0x000000e744447221 */ /* 0x000fe20000010000 */
        /* <DEDUP_REMOVED lines=15> */
[----:B------:R-:W-:-:S02]  /*0eb0*/  FMUL.FTZ R230, R2, R203 ;  /* 0x000000cb02e67220 */ /* 0x000fc40000410000 */
[----:B------:R-:W-:Y:S02]  /*0ec0*/  FMUL.FTZ R148, R2, R202 ;  /* 0x000000ca02947220 */ /* 0x000fe40000410000 */
[C---:B------:R-:W-:Y:S01]  /*0ed0*/  FADD.FTZ R205, -R200.reuse, R134 ;  /* 0x00000086c8cd7221 */ /* 0x040fe20000010100 */
[----:B------:R-:W-:Y:S01]  /*0ee0*/  PRMT R134, RZ, 0x7610, R137 ;  /* 0x00007610ff867816 */ /* 0x000fe20000000089 */
[----:B------:R-:W-:Y:S02]  /*0ef0*/  FADD.FTZ R178, -R200, R178 ;  /* 0x000000b2c8b27221 */ /* 0x000fe40000010100 */
[C---:B------:R-:W-:Y:S02]  /*0f00*/  FMUL.FTZ R175, R2.reuse, R209 ;  /* 0x000000d102af7220 */ /* 0x040fe40000410000 */
[----:B------:R-:W-:Y:S02]  /*0f10*/  FMUL.FTZ R171, R2, R229 ;  /* 0x000000e502ab7220 */ /* 0x000fe40000410000 */
[----:B------:R-:W-:-:S02]  /*0f20*/  FADD.FTZ R66, R66, R133 ;  /* 0x0000008542427221 */ /* 0x000fc40000010000 */
[-C--:B------:R-:W-:Y:S02]  /*0f30*/  FFMA.FTZ R30, R173, R133.reuse, R30 ;  /* 0x00000085ad1e7223 */ /* 0x080fe4000001001e */
[----:B------:R-:W-:Y:S02]  /*0f40*/  FMUL.FTZ R202, R186, R133 ;  /* 0x00000085baca7220 */ /* 0x000fe40000410000 */
[----:B------:R-:W-:Y:S02]  /*0f50*/  FADD.FTZ R67, R67, R132 ;  /* 0x0000008443437221 */ /* 0x000fe40000010000 */
[-C--:B------:R-:W-:Y:S02]  /*0f60*/  FFMA.FTZ R31, R170, R132.reuse, R31 ;  /* 0x00000084aa1f7223 */ /* 0x080fe4000001001f */
[----:B------:R-:W-:Y:S01]  /*0f70*/  FMUL.FTZ R203, R185, R132 ;  /* 0x00000084b9cb7220 */ /* 0x000fe20000410000 */
[--C-:B------:R-:W-:Y:S01]  /*0f80*/  PRMT R137, RZ, 0x5410, R151.reuse ;  /* 0x00005410ff897816 */ /* 0x100fe20000000097 */
[----:B------:R-:W-:Y:S01]  /*0f90*/  FMUL.FTZ R229, R191, R136 ;  /* 0x00000088bfe57220 */ /* 0x000fe20000410000 */
[----:B------:R-:W-:Y:S01]  /*0fa0*/  PRMT R140, RZ, 0x7610, R151 ;  /* 0x00007610ff8c7816 */ /* 0x000fe20000000097 */
[----:B------:R-:W-:-:S02]  /*0fb0*/  FADD.FTZ R132, RZ, R231 ;  /* 0x000000e7ff847221 */ /* 0x000fc40000010000 */
[----:B------:R-:W-:Y:S02]  /*0fc0*/  FFMA.FTZ R133, R232, R231, RZ ;  /* 0x000000e7e8857223 */ /* 0x000fe400000100ff */
[C---:B------:R-:W-:Y:S02]  /*0fd0*/  FADD.FTZ R249, -R200.reuse, R167 ;  /* 0x000000a7c8f97221 */ /* 0x040fe40000010100 */
[C---:B------:R-:W-:Y:S02]  /*0fe0*/  FADD.FTZ R233, -R200.reuse, R145 ;  /* 0x00000091c8e97221 */ /* 0x040fe40000010100 */
[C---:B------:R-:W-:Y:S02]  /*0ff0*/  FADD.FTZ R237, -R200.reuse, R147 ;  /* 0x00000093c8ed7221 */ /* 0x040fe40000010100 */
[C---:B------:R-:W-:Y:S02]  /*1000*/  FADD.FTZ R151, -R200.reuse, R154 ;  /* 0x0000009ac8977221 */ /* 0x040fe40000010100 */
[----:B------:R-:W-:-:S02]  /*1010*/  FADD.FTZ R155, -R200, R155 ;  /* 0x0000009bc89b7221 */ /* 0x000fc40000010100 */
[C---:B------:R-:W-:Y:S02]  /*1020*/  FADD.FTZ R239, -R200.reuse, R156 ;  /* 0x0000009cc8ef7221 */ /* 0x040fe40000010100 */
[C---:B------:R-:W-:Y:S02]  /*1030*/  FADD.FTZ R157, -R200.reuse, R157 ;  /* 0x0000009dc89d7221 */ /* 0x040fe40000010100 */
[C---:B-1----:R-:W-:Y:S02]  /*1040*/  FADD.FTZ R241, -R200.reuse, R158 ;  /* 0x0000009ec8f17221 */ /* 0x042fe40000010100 */
[C---:B------:R-:W-:Y:S02]  /*1050*/  FADD.FTZ R159, -R200.reuse, R159 ;  /* 0x0000009fc89f7221 */ /* 0x040fe40000010100 */
[C---:B------:R-:W-:Y:S02]  /*1060*/  FADD.FTZ R245, -R200.reuse, R165 ;  /* 0x000000a5c8f57221 */ /* 0x040fe40000010100 */
[----:B------:R-:W-:-:S02]  /*1070*/  FADD.FTZ R247, -R200, R166 ;  /* 0x000000a6c8f77221 */ /* 0x000fc40000010100 */
[C---:B------:R-:W-:Y:S02]  /*1080*/  FADD.FTZ R251, -R200.reuse, R168 ;  /* 0x000000a8c8fb7221 */ /* 0x040fe40000010100 */
[C---:B------:R-:W-:Y:S02]  /*1090*/  FADD.FTZ R152, -R200.reuse, R169 ;  /* 0x000000a9c8987221 */ /* 0x040fe40000010100 */
[C---:B------:R-:W-:Y:S02]  /*10a0*/  FADD.FTZ R176, -R200.reuse, R176 ;  /* 0x000000b0c8b07221 */ /* 0x040fe40000010100 */
[----:B------:R-:W-:Y:S02]  /*10b0*/  FADD.FTZ R177, -R200, R179 ;  /* 0x000000b3c8b17221 */ /* 0x000fe40000010100 */
[C---:B------:R-:W-:Y:S02]  /*10c0*/  FMUL.FTZ R167, R2.reuse, R149 ;  /* 0x0000009502a77220 */ /* 0x040fe40000410000 */
[----:B------:R-:W-:-:S02]  /*10d0*/  FMUL.FTZ R179, R2, R205 ;  /* 0x000000cd02b37220 */ /* 0x000fc40000410000 */
[----:B------:R-:W-:Y:S02]  /*10e0*/  FMUL.FTZ R149, R2, R178 ;  /* 0x000000b202957220 */ /* 0x000fe40000410000 */
[----:B------:R-:W-:Y:S02]  /*10f0*/  FADD.FTZ R64, R64, R135 ;  /* 0x0000008740407221 */ /* 0x000fe40000010000 */
[-C--:B------:R-:W-:Y:S02]  /*1100*/  FFMA.FTZ R28, R175, R135.reuse, R28 ;  /* 0x00000087af1c7223 */ /* 0x080fe4000001001c */
[----:B------:R-:W-:Y:S02]  /*1110*/  FMUL.FTZ R200, R188, R135 ;  /* 0x00000087bcc87220 */ /* 0x000fe40000410000 */
[----:B------:R-:W-:Y:S02]  /*1120*/  FMUL.FTZ R178, R190, R199 ;  /* 0x000000c7beb27220 */ /* 0x000fe40000410000 */
[----:B------:R-:W-:-:S02]  /*1130*/  FADD.FTZ R135, R132, R229 ;  /* 0x000000e584877221 */ /* 0x000fc40000010000 */
[----:B------:R-:W-:Y:S01]  /*1140*/  FFMA.FTZ R133, R230, R229, R133 ;  /* 0x000000e5e6857223 */ /* 0x000fe20000010085 */
[----:B------:R-:W-:Y:S01]  /*1150*/  PRMT R225, RZ, 0x5410, R174 ;  /* 0x00005410ffe17816 */ /* 0x000fe200000000ae */
[----:B------:R-:W-:Y:S01]  /*1160*/  FFMA.FTZ R26, R179, R199, R26 ;  /* 0x000000c7b31a7223 */ /* 0x000fe2000001001a */
[----:B------:R-:W-:Y:S01]  /*1170*/  PRMT R226, RZ, 0x7610, R174 ;  /* 0x00007610ffe27816 */ /* 0x000fe200000000ae */
[----:B------:R-:W-:Y:S02]  /*1180*/  FADD.FTZ R70, R70, R199 ;  /* 0x000000c746467221 */ /* 0x000fe40000010000 */
[----:B------:R-:W-:Y:S02]  /*1190*/  FMUL.FTZ R174, R2, R207 ;  /* 0x000000cf02ae7220 */ /* 0x000fe40000410000 */
[----:B------:R-:W-:Y:S02]  /*11a0*/  FMUL.FTZ R199, R189, R134 ;  /* 0x00000086bdc77220 */ /* 0x000fe40000410000 */
[----:B------:R-:W-:-:S02]  /*11b0*/  FADD.FTZ R132, R135, R178 ;  /* 0x000000b287847221 */ /* 0x000fc40000010000 */
[----:B------:R-:W-:Y:S01]  /*11c0*/  FFMA.FTZ R133, R179, R178, R133 ;  /* 0x000000b2b3857223 */ /* 0x000fe20000010085 */
[----:B------:R-:W-:Y:S01]  /*11d0*/  PRMT R138, RZ, 0x7610, R138 ;  /* 0x00007610ff8a7816 */ /* 0x000fe2000000008a */
[----:B------:R-:W-:Y:S02]  /*11e0*/  FADD.FTZ R135, R132, R199 ;  /* 0x000000c784877221 */ /* 0x000fe40000010000 */
[----:B------:R-:W-:Y:S01]  /*11f0*/  FFMA.FTZ R133, R174, R199, R133 ;  /* 0x000000c7ae857223 */ /* 0x000fe20000010085 */
[--C-:B------:R-:W-:Y:S01]  /*1200*/  PRMT R221, RZ, 0x5410, R172.reuse ;  /* 0x00005410ffdd7816 */ /* 0x100fe200000000ac */
[----:B------:R-:W-:Y:S01]  /*1210*/  FMUL.FTZ R201, R187, R138 ;  /* 0x0000008abbc97220 */ /* 0x000fe20000410000 */
[----:B------:R-:W-:Y:S01]  /*1220*/  PRMT R222, RZ, 0x7610, R172 ;  /* 0x00007610ffde7816 */ /* 0x000fe200000000ac */
[----:B------:R-:W-:Y:S02]  /*1230*/  FMUL.FTZ R172, R2, R211 ;  /* 0x000000d302ac7220 */ /* 0x000fe40000410000 */
[----:B------:R-:W-:-:S02]  /*1240*/  FADD.FTZ R132, R135, R200 ;  /* 0x000000c887847221 */ /* 0x000fc40000010000 */
[----:B------:R-:W-:Y:S02]  /*1250*/  FFMA.FTZ R133, R175, R200, R133 ;  /* 0x000000c8af857223 */ /* 0x000fe40000010085 */
[----:B------:R-:W-:Y:S02]  /*1260*/  FADD.FTZ R135, R132, R201 ;  /* 0x000000c984877221 */ /* 0x000fe40000010000 */
[----:B------:R-:W-:Y:S02]  /*1270*/  FFMA.FTZ R133, R172, R201, R133 ;  /* 0x000000c9ac857223 */ /* 0x000fe40000010085 */
[----:B------:R-:W-:Y:S02]  /*1280*/  FADD.FTZ R132, R135, R202 ;  /* 0x000000ca87847221 */ /* 0x000fe40000010000 */
[----:B------:R-:W-:Y:S02]  /*1290*/  FFMA.FTZ R133, R173, R202, R133 ;  /* 0x000000caad857223 */ /* 0x000fe40000010085 */
        /* <DEDUP_REMOVED lines=24> */
[----:B------:R-:W-:Y:S01]  /*1420*/  FFMA.FTZ R133, R164, R209, R133 ;  /* 0x000000d1a4857223 */ /* 0x000fe20000010085 */
[----:B------:R-:W-:Y:S01]  /*1430*/  PRMT R213, RZ, 0x5410, R160 ;  /* 0x00005410ffd57816 */ /* 0x000fe200000000a0 */
[----:B------:R-:W-:Y:S01]  /*1440*/  FMUL.FTZ R211, R21, R140 ;  /* 0x0000008c15d37220 */ /* 0x000fe20000410000 */
[----:B------:R-:W-:Y:S01]  /*1450*/  PRMT R147, RZ, 0x5410, R162 ;  /* 0x00005410ff937816 */ /* 0x000fe200000000a2 */
[----:B------:R-:W-:Y:S01]  /*1460*/  FADD.FTZ R132, R135, R210 ;  /* 0x000000d287847221 */ /* 0x000fe20000010000 */
[----:B------:R-:W-:Y:S01]  /*1470*/  PRMT R218, RZ, 0x7610, R162 ;  /* 0x00007610ffda7816 */ /* 0x000fe200000000a2 */
[----:B------:R-:W-:-:S02]  /*1480*/  FMUL.FTZ R162, R2, R155 ;  /* 0x0000009b02a27220 */ /* 0x000fc40000410000 */
[----:B------:R-:W-:Y:S01]  /*1490*/  FFMA.FTZ R133, R165, R210, R133 ;  /* 0x000000d2a5857223 */ /* 0x000fe20000010085 */
[--C-:B------:R-:W-:Y:S02]  /*14a0*/  PRMT R145, RZ, 0x5410, R163.reuse ;  /* 0x00005410ff917816 */ /* 0x100fe400000000a3 */
[----:B------:R-:W-:Y:S01]  /*14b0*/  PRMT R220, RZ, 0x7610, R163 ;  /* 0x00007610ffdc7816 */ /* 0x000fe200000000a3 */
[----:B------:R-:W-:Y:S01]  /*14c0*/  FMUL.FTZ R163, R2, R239 ;  /* 0x000000ef02a37220 */ /* 0x000fe20000410000 */
[----:B------:R-:W-:Y:S01]  /*14d0*/  PRMT R214, RZ, 0x7610, R160 ;  /* 0x00007610ffd67816 */ /* 0x000fe200000000a0 */
[----:B------:R-:W-:Y:S02]  /*14e0*/  FMUL.FTZ R212, R20, R213 ;  /* 0x000000d514d47220 */ /* 0x000fe40000410000 */
[----:B------:R-:W-:Y:S02]  /*14f0*/  FADD.FTZ R135, R132, R211 ;  /* 0x000000d384877221 */ /* 0x000fe40000010000 */
[----:B------:R-:W-:Y:S01]  /*1500*/  FFMA.FTZ R133, R162, R211, R133 ;  /* 0x000000d3a2857223 */ /* 0x000fe20000010085 */
[----:B------:R-:W-:Y:S01]  /*1510*/  PRMT R215, RZ, 0x5410, R161 ;  /* 0x00005410ffd77816 */ /* 0x000fe200000000a1 */
[----:B------:R-:W-:-:S02]  /*1520*/  FMUL.FTZ R160, R2, R157 ;  /* 0x0000009d02a07220 */ /* 0x000fc40000410000 */
[----:B------:R-:W-:Y:S02]  /*1530*/  FFMA.FTZ R84, R163, R213, R84 ;  /* 0x000000d5a3547223 */ /* 0x000fe40000010054 */
[----:B------:R-:W-:Y:S02]  /*1540*/  FADD.FTZ R52, R52, R213 ;  /* 0x000000d534347221 */ /* 0x000fe40000010000 */
        /* <DEDUP_REMOVED lines=9> */
[----:B------:R-:W-:Y:S02]  /*15e0*/  FFMA.FTZ R133, R160, R213, R133 ;  /* 0x000000d5a0857223 */ /* 0x000fe40000010085 */
[----:B------:R-:W-:-:S02]  /*15f0*/  FMUL.FTZ R158, R2, R159 ;  /* 0x0000009f029e7220 */ /* 0x000fc40000410000 */
[----:B------:R-:W-:Y:S02]  /*1600*/  FFMA.FTZ R86, R161, R215, R86 ;  /* 0x000000d7a1567223 */ /* 0x000fe40000010056 */
[----:B------:R-:W-:Y:S02]  /*1610*/  FADD.FTZ R54, R54, R215 ;  /* 0x000000d736367221 */ /* 0x000fe40000010000 */
        /* <DEDUP_REMOVED lines=29> */
[----:B------:R-:W-:Y:S02]  /*17f0*/  FMUL.FTZ R152, R2, R152 ;  /* 0x0000009802987220 */ /* 0x000fe40000410000 */
[----:B------:R-:W-:Y:S02]  /*1800*/  FFMA.FTZ R76, R155, R221, R76 ;  /* 0x000000dd9b4c7223 */ /* 0x000fe4000001004c */
[----:B------:R-:W-:Y:S02]  /*1810*/  FADD.FTZ R44, R44, R221 ;  /* 0x000000dd2c2c7221 */ /* 0x000fe40000010000 */
[----:B------:R-:W-:Y:S02]  /*1820*/  FMUL.FTZ R221, R9, R222 ;  /* 0x000000de09dd7220 */ /* 0x000fe40000410000 */
[----:B------:R-:W-:-:S02]  /*1830*/  FADD.FTZ R132, R135, R220 ;  /* 0x000000dc87847221 */ /* 0x000fc40000010000 */
[----:B------:R-:W-:Y:S02]  /*1840*/  FFMA.FTZ R133, R155, R220, R133 ;  /* 0x000000dc9b857223 */ /* 0x000fe40000010085 */
[----:B------:R-:W-:Y:S02]  /*1850*/  FFMA.FTZ R77, R152, R222, R77 ;  /* 0x000000de984d7223 */ /* 0x000fe4000001004d */
[----:B------:R-:W-:Y:S02]  /*1860*/  FADD.FTZ R45, R45, R222 ;  /* 0x000000de2d2d7221 */ /* 0x000fe40000010000 */
[----:B------:R-:W-:Y:S02]  /*1870*/  FMUL.FTZ R222, R8, R223 ;  /* 0x000000df08de7220 */ /* 0x000fe40000410000 */
[----:B------:R-:W-:Y:S02]  /*1880*/  FADD.FTZ R135, R132, R221 ;  /* 0x000000dd84877221 */ /* 0x000fe40000010000 */
[----:B------:R-:W-:-:S02]  /*1890*/  FFMA.FTZ R133, R152, R221, R133 ;  /* 0x000000dd98857223 */ /* 0x000fc40000010085 */
[----:B------:R-:W-:Y:S02]  /*18a0*/  FMUL.FTZ R150, R2, R150 ;  /* 0x0000009602967220 */ /* 0x000fe40000410000 */
        /* <DEDUP_REMOVED lines=57> */
.L_x_4067:
[----:B------:R-:W-:Y:S05]  /*1c40*/  BSYNC B0 ;  /* 0x0000000000007941 */ /* 0x000fea0003800000 */
.L_x_4065:
[----:B------:R-:W-:Y:S02]  /*1c50*/  LOP3.LUT P1, RZ, R11, 0xff, RZ, 0xc0, !PT ;  /* 0x000000ff0bff7812 */ /* 0x000fe4000782c0ff */
[----:B------:R-:W-:Y:S02]  /*1c60*/  SHF.R.U32.HI R134, RZ, 0x5, R194 ;  /* 0x00000005ff867819 */ /* 0x000fe400000116c2 */
[----:B------:R-:W-:-:S02]  /*1c70*/  LOP3.LUT P0, RZ, R194, 0x1f, RZ, 0xc0, !PT ;  /* 0x0000001fc2ff7812 */ /* 0x000fc4000780c0ff */
[----:B------:R-:W-:-:S07]  /*1c80*/  LOP3.LUT R233, R134, 0x7fffff8, RZ, 0xc0, !PT ;  /* 0x07fffff886e97812 */ /* 0x000fce00078ec0ff */
[----:B------:R-:W-:Y:S01]  /*1c90*/  @!P1 IADD3 R233, R233, 0x8, RZ ;  /* 0x00000008e9e99810 */ /* 0x000fe20007ffe0ff */
[----:B------:R-:W-:Y:S05]  /*1ca0*/  BRA.DIV ~URZ, `(.L_x_4068) ;  /* 0x000027c27f007947 */ /* 0x000fea000b800000 */
[----:B------:R1:W2:Y:S02]  /*1cb0*/  SHFL.DOWN PT, R138, R135, 0x10, 0x1f ;  /* 0x0a001f00878a7f89 */ /* 0x0002a400000e0000 */
.L_x_4135:
        /* <DEDUP_REMOVED lines=18> */
.L_x_4136:
[----:B------:R-:W-:Y:S01]  /*1de0*/  @!P0 LOP3.LUT R134, R134, 0x7, RZ, 0xc0, !PT ;  /* 0x0000000786868812 */ /* 0x000fe200078ec0ff */
[----:B---3--:R-:W-:Y:S01]  /*1df0*/  FADD.FTZ R176, R139, R136 ;  /* 0x000000888bb07221 */ /* 0x008fe20000010000 */
[----:B------:R-:W-:Y:S01]  /*1e00*/  WARPSYNC 0xffffffff ;  /* 0xffffffff00007948 */ /* 0x000fe20003800000 */
[----:B--2---:R-:W-:Y:S01]  /*1e10*/  FADD.FTZ R177, R177, R140 ;  /* 0x0000008cb1b17221 */ /* 0x004fe20000010000 */
[----:B0-----:R-:W-:Y:S01]  /*1e20*/  @!P0 IADD3 R234, R233, R134, RZ ;  /* 0x00000086e9ea8210 */ /* 0x001fe20007ffe0ff */
[----:B------:R-:W-:Y:S01]  /*1e30*/  BSSY B0, `(.L_x_4070) ;  /* 0x0000037000007945 */ /* 0x000fe20003800000 */
[----:B-----5:R-:W-:Y:S02]  /*1e40*/  ISETP.GE.AND P6, PT, R198, 0x1, PT ;  /* 0x00000001c600780c */ /* 0x020fe40003fc6270 */
[----:B------:R-:W-:Y:S01]  /*1e50*/  ISETP.NE.AND P2, PT, R12, RZ, PT ;  /* 0x000000ff0c00720c */ /* 0x000fe20003f45270 */
[----:B------:R0:W-:Y:S04]  /*1e60*/  @!P0 STS.64 [R234.X8+0x8000], R176 ;  /* 0x008000b0ea008388 */ /* 0x0001e80000008a00 */
[----:B------:R-:W-:Y:S01]  /*1e70*/  BAR.SYNC.DEFER_BLOCKING 0x0 ;  /* 0x0000000000007b1d */ /* 0x000fe20000010000 */
[----:B------:R-:W-:-:S02]  /*1e80*/  @!P5 ISETP.NE.U32.AND P4, PT, RZ, c[0x0][0x218], PT ;  /* 0x00008600ff00da0c */ /* 0x000fc40003f85070 */
[----:B------:R-:W-:Y:S02]  /*1e90*/  @!P5 ISETP.NE.U32.AND P1, PT, RZ, c[0x0][0x218], PT ;  /* 0x00008600ff00da0c */ /* 0x000fe40003f25070 */
[----:B------:R-:W-:Y:S02]  /*1ea0*/  @!P5 ISETP.NE.U32.AND P0, PT, RZ, c[0x0][0x218], PT ;  /* 0x00008600ff00da0c */ /* 0x000fe40003f05070 */
[----:B------:R-:W-:Y:S02]  /*1eb0*/  @P6 IADD3 R198, R198, -0x1, RZ ;  /* 0xffffffffc6c66810 */ /* 0x000fe40007ffe0ff */
[----:B------:R-:W-:Y:S02]  /*1ec0*/  @!P5 ISETP.NE.AND.EX P4, PT, RZ, c[0x0][0x21c], PT, P4 ;  /* 0x00008700ff00da0c */ /* 0x000fe40003f85340 */
[----:B------:R-:W-:Y:S01]  /*1ed0*/  @!P5 ISETP.NE.AND.EX P1, PT, RZ, c[0x0][0x21c], PT, P1 ;  /* 0x00008700ff00da0c */ /* 0x000fe20003f25310 */
[----:B------:R-:W-:Y:S01]  /*1ee0*/  @P6 IMAD R198, R198, c[0x0][0x168], RZ ;  /* 0x00005a00c6c66a24 */ /* 0x000fe200078e02ff */
[----:B------:R-:W-:-:S02]  /*1ef0*/  @!P5 ISETP.NE.AND.EX P0, PT, RZ, c[0x0][0x21c], PT, P0 ;  /* 0x00008700ff00da0c */ /* 0x000fc40003f05300 */
[----:B0-----:R-:W-:Y:S02]  /*1f00*/  @!P5 FSEL R176, R89, RZ, P1 ;  /* 0x000000ff59b0d208 */ /* 0x001fe40000800000 */
[----:B------:R-:W-:Y:S02]  /*1f10*/  ISETP.NE.U32.AND P3, PT, RZ, c[0x0][0x258], PT ;  /* 0x00009600ff007a0c */ /* 0x000fe40003f65070 */
[----:B------:R-:W-:Y:S01]  /*1f20*/  @!P5 ISETP.NE.U32.AND P1, PT, RZ, c[0x0][0x218], PT ;  /* 0x00008600ff00da0c */ /* 0x000fe20003f25070 */
        /* <DEDUP_REMOVED lines=9> */
[----:B------:R-:W-:Y:S01]  /*1fc0*/  @!P5 FSEL R135, R88, RZ, P4 ;  /* 0x000000ff5887d208 */ /* 0x000fe20002000000 */
[----:B-1----:R-:W-:Y:S01]  /*1fd0*/  FADD.FTZ R235, R235, R136 ;  /* 0x00000088ebeb7221 */ /* 0x002fe20000010000 */
[----:B------:R-:W-:Y:S01]  /*1fe0*/  @!P5 ISETP.NE.U32.AND P4, PT, RZ, c[0x0][0x218], PT ;  /* 0x00008600ff00da0c */ /* 0x000fe20003f85070 */
[----:B------:R-:W-:Y:S01]  /*1ff0*/  FADD.FTZ R132, R132, R137 ;  /* 0x0000008984847221 */ /* 0x000fe20000010000 */
[----:B------:R-:W-:Y:S01]  /*2000*/  @P6 LEA.HI R133, R133, R198, RZ, 0x3 ;  /* 0x000000c685856211 */ /* 0x000fe200078f18ff */
[----:B------:R-:W-:-:S02]  /*2010*/  FADD.FTZ R235, R138, R235 ;  /* 0x000000eb8aeb7221 */ /* 0x000fc40000010000 */
[----:B------:R-:W-:Y:S02]  /*2020*/  FADD.FTZ R132, R139, R132 ;  /* 0x000000848b847221 */ /* 0x000fe40000010000 */
[----:B--2---:R-:W-:Y:S02]  /*2030*/  FADD.FTZ R235, R235, R140 ;  /* 0x0000008cebeb7221 */ /* 0x004fe40000010000 */
[----:B------:R-:W-:Y:S02]  /*2040*/  FADD.FTZ R132, R132, R141 ;  /* 0x0000008d84847221 */ /* 0x000fe40000010000 */
[----:B------:R-:W-:Y:S02]  /*2050*/  FADD.FTZ R235, R142, R235 ;  /* 0x000000eb8eeb7221 */ /* 0x000fe40000010000 */
[----:B------:R-:W-:Y:S01]  /*2060*/  FADD.FTZ R132, R143, R132 ;  /* 0x000000848f847221 */ /* 0x000fe20000010000 */
[----:B------:R-:W-:Y:S01]  /*2070*/  @!P5 FSEL R143, R90, RZ, P0 ;  /* 0x000000ff5a8fd208 */ /* 0x000fe20000000000 */
[----:B---3--:R-:W-:Y:S01]  /*2080*/  FADD.FTZ R235, R235, R144 ;  /* 0x00000090ebeb7221 */ /* 0x008fe20000010000 */
[----:B------:R-:W-:Y:S01]  /*2090*/  ISETP.NE.U32.AND P0, PT, RZ, c[0x0][0x258], PT ;  /* 0x00009600ff007a0c */ /* 0x000fe20003f05070 */
[----:B------:R-:W-:-:S02]  /*20a0*/  FADD.FTZ R132, R132, R145 ;  /* 0x0000009184847221 */ /* 0x000fc40000010000 */
[----:B------:R-:W-:Y:S02]  /*20b0*/  FADD.FTZ R146, R146, R235 ;  /* 0x000000eb92927221 */ /* 0x000fe40000010000 */
[----:B------:R-:W-:Y:S02]  /*20c0*/  FADD.FTZ R132, R147, R132 ;  /* 0x0000008493847221 */ /* 0x000fe40000010000 */
[----:B------:R-:W-:Y:S02]  /*20d0*/  FMUL.FTZ R145, R146, c[0x0][0x1e0] ;  /* 0x0000780092917a20 */ /* 0x000fe40000410000 */
[----:B------:R-:W-:-:S03]  /*20e0*/  FMUL.FTZ R144, R132, c[0x0][0x1e0] ;  /* 0x0000780084907a20 */ /* 0x000fc60000410000 */
[----:B------:R-:W-:Y:S02]  /*20f0*/  FSEL R145, R145, RZ, !P2 ;  /* 0x000000ff91917208 */ /* 0x000fe40005000000 */
        /* <DEDUP_REMOVED lines=10> */
.L_x_4071:
[----:B------:R-:W-:Y:S05]  /*21a0*/  BSYNC B0 ;  /* 0x0000000000007941 */ /* 0x000fea0003800000 */
.L_x_4070:
[----:B------:R-:W-:Y:S01]  /*21b0*/  @P6 FMUL.FTZ R147, R135, c[0x0][0x1ec] ;  /* 0x00007b0087936a20 */ /* 0x000fe20000410000 */
[----:B------:R-:W-:Y:S01]  /*21c0*/  @P6 LOP3.LUT R132, R194, 0xff, RZ, 0xc0, !PT ;  /* 0x000000ffc2846812 */ /* 0x000fe200078ec0ff */
[----:B------:R-:W-:Y:S01]  /*21d0*/  BSSY B0, `(.L_x_4072) ;  /* 0x000000f000007945 */ /* 0x000fe20003800000 */
[----:B------:R-:W-:Y:S02]  /*21e0*/  @!P5 ISETP.NE.AND.EX P4, PT, RZ, c[0x0][0x21c], PT, P4 ;  /* 0x00008700ff00da0c */ /* 0x000fe40003f85340 */
[----:B------:R-:W-:Y:S02]  /*21f0*/  MOV R146, RZ ;  /* 0x000000ff00927202 */ /* 0x000fe40000000f00 */
[----:B------:R-:W-:Y:S02]  /*2200*/  @!P5 ISETP.NE.U32.AND P2, PT, RZ, c[0x0][0x218], PT ;  /* 0x00008600ff00da0c */ /* 0x000fe40003f45070 */
[----:B------:R-:W-:Y:S02]  /*2210*/  ISETP.NE.AND.EX P0, PT, RZ, c[0x0][0x25c], PT, P0 ;  /* 0x00009700ff007a0c */ /* 0x000fe40003f05300 */
[----:B------:R-:W-:-:S02]  /*2220*/  @P6 LEA.HI.SX32 R146, R133, R132, 0x1d ;  /* 0x0000008485926211 */ /* 0x000fc400078feaff */
[----:B------:R-:W-:Y:S02]  /*2230*/  @P6 F2FP.BF16.PACK_AB R147, RZ, R147 ;  /* 0x00000093ff93623e */ /* 0x000fe400000010ff */
        /* <DEDUP_REMOVED lines=8> */
.L_x_4073:
[----:B------:R-:W-:Y:S05]  /*22c0*/  BSYNC B0 ;  /* 0x0000000000007941 */ /* 0x000fea0003800000 */
.L_x_4072:
        /* <DEDUP_REMOVED lines=8> */
.L_x_4075:
[----:B------:R-:W-:Y:S05]  /*2350*/  BSYNC B0 ;  /* 0x0000000000007941 */ /* 0x000fea0003800000 */
.L_x_4074:
        /* <DEDUP_REMOVED lines=8> */
.L_x_4077:
[----:B------:R-:W-:Y:S05]  /*23e0*/  BSYNC B0 ;  /* 0x0000000000007941 */ /* 0x000fea0003800000 */
.L_x_4076:
        /* <DEDUP_REMOVED lines=8> */
.L_x_4079:
[----:B------:R-:W-:Y:S05]  /*2470*/  BSYNC B0 ;  /* 0x0000000000007941 */ /* 0x000fea0003800000 */
.L_x_4078:
[----:B------:R-:W-:Y:S01]  /*2480*/  @P0 MOV R140, 0x20 ;  /* 0x00000020008c0802 */ /* 0x000fe20000000f00 */
[----:B------:R-:W-:Y:S01]  /*2490*/  BSSY B0, `(.L_x_4080) ;  /* 0x0000014000007945 */ /* 0x000fe20003800000 */
[----:B------:R-:W-:Y:S02]  /*24a0*/  ISETP.NE.AND.EX P3, PT, RZ, c[0x0][0x25c], PT, P3 ;  /* 0x00009700ff007a0c */ /* 0x000fe40003f65330 */
[----:B------:R-:W-:Y:S01]  /*24b0*/  @!P5 ISETP.NE.U32.AND P4, PT, RZ, c[0x0][0x218], PT ;  /* 0x00008600ff00da0c */ /* 0x000fe20003f85070 */
[----:B------:R-:W-:Y:S01]  /*24c0*/  @P0 IMAD.WIDE.U32 R140, R197, R140, c[0x0][0x258] ;  /* 0x00009600c58c0625 */ /* 0x000fe200078e008c */
[----:B------:R-:W-:Y:S02]  /*24d0*/  @!P5 ISETP.NE.AND.EX P1, PT, RZ, c[0x0][0x21c], PT, P1 ;  /* 0x00008700ff00da0c */ /* 0x000fe40003f25310 */
[----:B------:R-:W-:Y:S02]  /*24e0*/  SEL R132, R135, R120, P3 ;  /* 0x0000007887847207 */ /* 0x000fe40001800000 */
[----:B------:R-:W-:-:S02]  /*24f0*/  @!P5 ISETP.NE.AND.EX P2, PT, RZ, c[0x0][0x21c], PT, P2 ;  /* 0x00008700ff00da0c */ /* 0x000fc40003f45320 */
[----:B------:R-:W-:Y:S02]  /*2500*/  @!P5 ISETP.NE.AND.EX P4, PT, RZ, c[0x0][0x21c], PT, P4 ;  /* 0x00008700ff00da0c */ /* 0x000fe40003f85340 */
[----:B------:R-:W-:Y:S02]  /*2510*/  SEL R133, R176, R121, P3 ;  /* 0x00000079b0857207 */ /* 0x000fe40001800000 */
[----:B------:R-:W-:Y:S02]  /*2520*/  SEL R134, R143, R122, P3 ;  /* 0x0000007a8f867207 */ /* 0x000fe40001800000 */
[----:B------:R-:W-:Y:S02]  /*2530*/  SEL R135, R142, R123, P3 ;  /* 0x0000007b8e877207 */ /* 0x000fe40001800000 */
[----:B------:R-:W-:Y:S02]  /*2540*/  SEL R136, R177, R124, P3 ;  /* 0x0000007cb1887207 */ /* 0x000fe40001800000 */
        /* <DEDUP_REMOVED lines=8> */
.L_x_4081:
[----:B------:R-:W-:Y:S05]  /*25d0*/  BSYNC B0 ;  /* 0x0000000000007941 */ /* 0x000fea0003800000 */
.L_x_4080:
[----:B------:R-:W-:Y:S01]  /*25e0*/  BSSY B0, `(.L_x_4082) ;  /* 0x000000a000007945 */ /* 0x000fe20003800000 */
        /* <DEDUP_REMOVED lines=9> */
.L_x_4083:
[----:B------:R-:W-:Y:S05]  /*2680*/  BSYNC B0 ;  /* 0x0000000000007941 */ /* 0x000fea0003800000 */
.L_x_4082:
        /* <DEDUP_REMOVED lines=10> */
.L_x_4085:
[----:B------:R-:W-:Y:S05]  /*2730*/  BSYNC B0 ;  /* 0x0000000000007941 */ /* 0x000fea0003800000 */
.L_x_4084:
[----:B------:R-:W-:Y:S01]  /*2740*/  @P0 STG.E.128 [R140.64], R132 ;  /* 0x000000848c000986 */ /* 0x000fe2000c101d04 */
[----:B------:R-:W-:Y:S01]  /*2750*/  @P6 FMUL.FTZ R143, R143, c[0x0][0x1ec] ;  /* 0x00007b008f8f6a20 */ /* 0x000fe20000410000 */
[----:B------:R-:W-:Y:S01]  /*2760*/  @!P5 ISETP.NE.U32.AND P2, PT, RZ, c[0x0][0x218], PT ;  /* 0x00008600ff00da0c */ /* 0x000fe20003f45070 */
[----:B------:R-:W-:Y:S01]  /*2770*/  @P6 FMUL.FTZ R177, R177, c[0x0][0x1ec] ;  /* 0x00007b00b1b16a20 */ /* 0x000fe20000410000 */
[----:B------:R-:W-:Y:S01]  /*2780*/  SEL R139, R234, R127, P3 ;  /* 0x0000007fea8b7207 */ /* 0x000fe20001800000 */
[----:B------:R-:W-:Y:S01]  /*2790*/  @P6 FMUL.FTZ R176, R176, c[0x0][0x1ec] ;  /* 0x00007b00b0b06a20 */ /* 0x000fe20000410000 */
[----:B------:R-:W-:Y:S01]  /*27a0*/  @P6 F2FP.BF16.PACK_AB R143, RZ, R143 ;  /* 0x0000008fff8f623e */ /* 0x000fe200000010ff */
[----:B------:R-:W-:Y:S01]  /*27b0*/  @P6 FMUL.FTZ R142, R142, c[0x0][0x1ec] ;  /* 0x00007b008e8e6a20 */ /* 0x000fe20000410000 */
[----:B------:R-:W-:Y:S01]  /*27c0*/  @P6 F2FP.BF16.PACK_AB R177, RZ, R177 ;  /* 0x000000b1ffb1623e */ /* 0x000fe200000010ff */
[----:B------:R-:W-:Y:S01]  /*27d0*/  @P6 FMUL.FTZ R198, R198, c[0x0][0x1ec] ;  /* 0x00007b00c6c66a20 */ /* 0x000fe20000410000 */
[----:B------:R-:W-:Y:S01]  /*27e0*/  @P6 PRMT R128, R147, 0x7610, R128 ;  /* 0x0000761093806816 */ /* 0x000fe20000000080 */
[----:B------:R-:W-:Y:S01]  /*27f0*/  @P6 FMUL.FTZ R197, R197, c[0x0][0x1ec] ;  /* 0x00007b00c5c56a20 */ /* 0x000fe20000410000 */
[----:B------:R-:W-:Y:S01]  /*2800*/  @P6 F2FP.BF16.PACK_AB R176, RZ, R176 ;  /* 0x000000b0ffb0623e */ /* 0x000fe200000010ff */
[----:B------:R-:W-:Y:S01]  /*2810*/  BSSY B0, `(.L_x_4086) ;  /* 0x0000015000007945 */ /* 0x000fe20003800000 */
[----:B------:R-:W-:Y:S01]  /*2820*/  @P6 PRMT R129, R143, 0x7610, R129 ;  /* 0x000076108f816816 */ /* 0x000fe20000000081 */
[----:B------:R0:W-:Y:S01]  /*2830*/  @P0 STG.E.128 [R140.64+0x10], R136 ;  /* 0x000010888c000986 */ /* 0x0001e2000c101d04 */
[----:B------:R-:W-:-:S02]  /*2840*/  @P6 F2FP.BF16.PACK_AB R142, RZ, R142 ;  /* 0x0000008eff8e623e */ /* 0x000fc400000010ff */
[----:B------:R-:W-:Y:S02]  /*2850*/  @P6 F2FP.BF16.PACK_AB R198, RZ, R198 ;  /* 0x000000c6ffc6623e */ /* 0x000fe400000010ff */
[----:B------:R-:W-:Y:S02]  /*2860*/  @!P5 ISETP.NE.AND.EX P2, PT, RZ, c[0x0][0x21c], PT, P2 ;  /* 0x00008700ff00da0c */ /* 0x000fe40003f45320 */
[----:B------:R-:W-:Y:S02]  /*2870*/  @P6 PRMT R130, R177, 0x7610, R130 ;  /* 0x00007610b1826816 */ /* 0x000fe40000000082 */
[----:B------:R-:W-:Y:S02]  /*2880*/  @P6 PRMT R128, R128, 0x5410, R176 ;  /* 0x0000541080806816 */ /* 0x000fe400000000b0 */
[----:B------:R-:W-:Y:S02]  /*2890*/  @!P5 ISETP.NE.U32.AND P4, PT, RZ, c[0x0][0x218], PT ;  /* 0x00008600ff00da0c */ /* 0x000fe40003f85070 */
[----:B------:R-:W-:-:S02]  /*28a0*/  @!P5 ISETP.NE.U32.AND P1, PT, RZ, c[0x0][0x218], PT ;  /* 0x00008600ff00da0c */ /* 0x000fc40003f25070 */
[----:B------:R-:W-:Y:S02]  /*28b0*/  @P6 PRMT R129, R129, 0x5410, R142 ;  /* 0x0000541081816816 */ /* 0x000fe4000000008e */
[----:B------:R-:W-:Y:S02]  /*28c0*/  @P6 PRMT R130, R130, 0x5410, R198 ;  /* 0x0000541082826816 */ /* 0x000fe400000000c6 */
[----:B------:R-:W-:Y:S02]  /*28d0*/  @P6 F2FP.BF16.PACK_AB R197, RZ, R197 ;  /* 0x000000c5ffc5623e */ /* 0x000fe400000010ff */
[----:B0-----:R-:W-:Y:S01]  /*28e0*/  @!P5 FSEL R139, R96, RZ, P2 ;  /* 0x000000ff608bd208 */ /* 0x001fe20001000000 */
[----:B------:R-:W-:Y:S05]  /*28f0*/  @!P5 BRA `(.L_x_4087) ;  /* 0x000000600000d947 */ /* 0x000fea0003800000 */
[----:B------:R-:W-:Y:S01]  /*2900*/  ISETP.NE.U32.AND P2, PT, RZ, c[0x0][0x218], PT ;  /* 0x00008600ff007a0c */ /* 0x000fe20003f45070 */
[----:B------:R-:W-:-:S03]  /*2910*/  FFMA.FTZ R133, R171, R144, R145 ;  /* 0x00000090ab857223 */ /* 0x000fc60000010091 */
[----:B------:R-:W-:Y:S01]  /*2920*/  ISETP.NE.AND.EX P2, PT, RZ, c[0x0][0x21c], PT, P2 ;  /* 0x00008700ff007a0c */ /* 0x000fe20003f45320 */
[----:B------:R-:W-:-:S04]  /*2930*/  FADD.FTZ R133, R204, -R133 ;  /* 0x80000085cc857221 */ /* 0x000fc80000010000 */
[----:B------:R-:W-:-:S08]  /*2940*/  FMUL.FTZ R139, R2, R133 ;  /* 0x00000085028b7220 */ /* 0x000fd00000410000 */
[----:B------:R-:W-:Y:S02]  /*2950*/  @P2 FADD.FTZ R139, R96, R139 ;  /* 0x0000008b608b2221 */ /* 0x000fe40000010000 */
.L_x_4087:
[----:B------:R-:W-:Y:S05]  /*2960*/  BSYNC B0 ;  /* 0x0000000000007941 */ /* 0x000fea0003800000 */
.L_x_4086:
[----:B------:R-:W-:Y:S01]  /*2970*/  @!P5 ISETP.NE.U32.AND P2, PT, RZ, c[0x0][0x218], PT ;  /* 0x00008600ff00da0c */ /* 0x000fe20003f45070 */
[----:B------:R-:W-:Y:S01]  /*2980*/  @P6 FMUL.FTZ R234, R234, c[0x0][0x1ec] ;  /* 0x00007b00eaea6a20 */ /* 0x000fe20000410000 */
[----:B------:R-:W-:Y:S01]  /*2990*/  @P0 MOV R133, 0x20 ;  /* 0x0000002000850802 */ /* 0x000fe20000000f00 */
[----:B------:R-:W-:Y:S01]  /*29a0*/  BSSY B0, `(.L_x_4088) ;  /* 0x0000012000007945 */ /* 0x000fe20003800000 */
[----:B------:R-:W-:Y:S02]  /*29b0*/  @P6 MOV R137, 0x10 ;  /* 0x0000001000896802 */ /* 0x000fe40000000f00 */
[----:B------:R-:W-:Y:S02]  /*29c0*/  @!P5 ISETP.NE.AND.EX P2, PT, RZ, c[0x0][0x21c], PT, P2 ;  /* 0x00008700ff00da0c */ /* 0x000fe40003f45320 */
[----:B------:R-:W-:Y:S01]  /*29d0*/  @P6 PRMT R131, R197, 0x7610, R131 ;  /* 0x00007610c5836816 */ /* 0x000fe20000000083 */
[----:B------:R-:W-:Y:S01]  /*29e0*/  @P0 IMAD.WIDE.U32 R196, R196, R133, c[0x0][0x258] ;  /* 0x00009600c4c40625 */ /* 0x000fe200078e0085 */
[----:B------:R-:W-:-:S02]  /*29f0*/  @!P5 ISETP.NE.AND.EX P4, PT, RZ, c[0x0][0x21c], PT, P4 ;  /* 0x00008700ff00da0c */ /* 0x000fc40003f85340 */
[----:B------:R-:W-:Y:S01]  /*2a00*/  @!P5 ISETP.NE.AND.EX P1, PT, RZ, c[0x0][0x21c], PT, P1 ;  /* 0x00008700ff00da0c */ /* 0x000fe20003f25310 */
[----:B------:R-:W-:Y:S01]  /*2a10*/  @P6 IMAD.WIDE.U32 R136, R146, R137, c[0x0][0x248] ;  /* 0x0000920092886625 */ /* 0x000fe200078e0089 */
[----:B------:R-:W-:Y:S02]  /*2a20*/  @P6 F2FP.BF16.PACK_AB R234, RZ, R234 ;  /* 0x000000eaffea623e */ /* 0x000fe400000010ff */
        /* <DEDUP_REMOVED lines=9> */
.L_x_4089:
[----:B------:R-:W-:Y:S05]  /*2ac0*/  BSYNC B0 ;  /* 0x0000000000007941 */ /* 0x000fea0003800000 */
.L_x_4088:
        /* <DEDUP_REMOVED lines=10> */
.L_x_4091:
[----:B------:R-:W-:Y:S05]  /*2b70*/  BSYNC B0 ;  /* 0x0000000000007941 */ /* 0x000fea0003800000 */
.L_x_4090:
        /* <DEDUP_REMOVED lines=10> */
.L_x_4093:
[----:B------:R-:W-:Y:S05]  /*2c20*/  BSYNC B0 ;  /* 0x0000000000007941 */ /* 0x000fea0003800000 */
.L_x_4092:
[----:B------:R-:W-:Y:S01]  /*2c30*/  @P6 PRMT R131, R131, 0x5410, R234 ;  /* 0x0000541083836816 */ /* 0x000fe200000000ea */
[----:B------:R-:W-:Y:S01]  /*2c40*/  @P6 FMUL.FTZ R139, R139, c[0x0][0x1ec] ;  /* 0x00007b008b8b6a20 */ /* 0x000fe20000410000 */
[----:B------:R-:W-:Y:S01]  /*2c50*/  @!P5 ISETP.NE.U32.AND P4, PT, RZ, c[0x0][0x218], PT ;  /* 0x00008600ff00da0c */ /* 0x000fe20003f85070 */
[----:B------:R-:W-:Y:S01]  /*2c60*/  @P6 FMUL.FTZ R140, R138, c[0x0][0x1ec] ;  /* 0x00007b008a8c6a20 */ /* 0x000fe20000410000 */
[----:B------:R-:W-:Y:S01]  /*2c70*/  @!P5 ISETP.NE.U32.AND P2, PT, RZ, c[0x0][0x218], PT ;  /* 0x00008600ff00da0c */ /* 0x000fe20003f45070 */
[----:B------:R0:W-:Y:S01]  /*2c80*/  @P6 STG.E.128 [R136.64], R128 ;  /* 0x0000008088006986 */ /* 0x0001e2000c101d04 */
[----:B------:R-:W-:Y:S01]  /*2c90*/  @!P5 ISETP.NE.U32.AND P1, PT, RZ, c[0x0][0x218], PT ;  /* 0x00008600ff00da0c */ /* 0x000fe20003f25070 */
[----:B------:R-:W-:Y:S01]  /*2ca0*/  @P6 FMUL.FTZ R141, R141, c[0x0][0x1ec] ;  /* 0x00007b008d8d6a20 */ /* 0x000fe20000410000 */
[C---:B------:R-:W-:Y:S01]  /*2cb0*/  SEL R135, R142.reuse, R123, P3 ;  /* 0x0000007b8e877207 */ /* 0x040fe20001800000 */
[----:B------:R-:W-:Y:S01]  /*2cc0*/  BSSY B0, `(.L_x_4094) ;  /* 0x0000017000007945 */ /* 0x000fe20003800000 */
[----:B------:R-:W-:Y:S01]  /*2cd0*/  @!P5 ISETP.NE.AND.EX P4, PT, RZ, c[0x0][0x21c], PT, P4 ;  /* 0x00008700ff00da0c */ /* 0x000fe20003f85340 */
[----:B------:R-:W-:Y:S01]  /*2ce0*/  @P6 FMUL.FTZ R142, R142, c[0x0][0x1ec] ;  /* 0x00007b008e8e6a20 */ /* 0x000fe20000410000 */
[----:B------:R-:W-:Y:S01]  /*2cf0*/  @!P5 ISETP.NE.AND.EX P2, PT, RZ, c[0x0][0x21c], PT, P2 ;  /* 0x00008700ff00da0c */ /* 0x000fe20003f45320 */
[----:B------:R1:W-:Y:S01]  /*2d00*/  @P0 STG.E.128 [R196.64], R132 ;  /* 0x00000084c4000986 */ /* 0x0003e2000c101d04 */
[----:B------:R-:W-:-:S02]  /*2d10*/  @!P5 ISETP.NE.AND.EX P1, PT, RZ, c[0x0][0x21c], PT, P1 ;  /* 0x00008700ff00da0c */ /* 0x000fc40003f25310 */
[----:B------:R-:W-:Y:S02]  /*2d20*/  @P6 F2FP.BF16.PACK_AB R140, RZ, R140 ;  /* 0x0000008cff8c623e */ /* 0x000fe400000010ff */
[----:B------:R-:W-:Y:S02]  /*2d30*/  @!P5 FSEL R138, R101, RZ, P2 ;  /* 0x000000ff658ad208 */ /* 0x000fe40001000000 */
[----:B------:R-:W-:Y:S02]  /*2d40*/  @!P5 ISETP.NE.U32.AND P2, PT, RZ, c[0x0][0x218], PT ;  /* 0x00008600ff00da0c */ /* 0x000fe40003f45070 */
[----:B------:R-:W-:Y:S02]  /*2d50*/  @P6 F2FP.BF16.PACK_AB R141, RZ, R141 ;  /* 0x0000008dff8d623e */ /* 0x000fe400000010ff */
[----:B0-----:R-:W-:Y:S02]  /*2d60*/  @P6 F2FP.BF16.PACK_AB R137, RZ, R139 ;  /* 0x0000008bff89623e */ /* 0x001fe400000010ff */
[----:B------:R-:W-:-:S02]  /*2d70*/  @!P5 FSEL R139, R100, RZ, P4 ;  /* 0x000000ff648bd208 */ /* 0x000fc40002000000 */
[----:B------:R-:W-:Y:S02]  /*2d80*/  @P6 PRMT R128, R137, 0x7610, R128 ;  /* 0x0000761089806816 */ /* 0x000fe40000000080 */
[----:B------:R-:W-:Y:S02]  /*2d90*/  @!P5 ISETP.NE.U32.AND P4, PT, RZ, c[0x0][0x218], PT ;  /* 0x00008600ff00da0c */ /* 0x000fe40003f85070 */
[----:B-1----:R-:W-:Y:S02]  /*2da0*/  @!P5 FSEL R135, R102, RZ, P1 ;  /* 0x000000ff6687d208 */ /* 0x002fe40000800000 */
[----:B------:R-:W-:Y:S01]  /*2db0*/  @P6 PRMT R128, R128, 0x5410, R140 ;  /* 0x0000541080806816 */ /* 0x000fe2000000008c */
[----:B------:R-:W-:Y:S05]  /*2dc0*/  @!P5 BRA `(.L_x_4095) ;  /* 0x000000600000d947 */ /* 0x000fea0003800000 */
[----:B------:R-:W-:Y:S01]  /*2dd0*/  ISETP.NE.U32.AND P1, PT, RZ, c[0x0][0x218], PT ;  /* 0x00008600ff007a0c */ /* 0x000fe20003f25070 */
[----:B------:R-:W-:-:S03]  /*2de0*/  FFMA.FTZ R133, R167, R144, R145 ;  /* 0x00000090a7857223 */ /* 0x000fc60000010091 */
[----:B------:R-:W-:Y:S01]  /*2df0*/  ISETP.NE.AND.EX P1, PT, RZ, c[0x0][0x21c], PT, P1 ;  /* 0x00008700ff007a0c */ /* 0x000fe20003f25310 */
[----:B------:R-:W-:-:S04]  /*2e00*/  FADD.FTZ R133, R208, -R133 ;  /* 0x80000085d0857221 */ /* 0x000fc80000010000 */
[----:B------:R-:W-:-:S08]  /*2e10*/  FMUL.FTZ R139, R2, R133 ;  /* 0x00000085028b7220 */ /* 0x000fd00000410000 */
[----:B------:R-:W-:Y:S02]  /*2e20*/  @P1 FADD.FTZ R139, R100, R139 ;  /* 0x0000008b648b1221 */ /* 0x000fe40000010000 */
.L_x_4095:
[----:B------:R-:W-:Y:S05]  /*2e30*/  BSYNC B0 ;  /* 0x0000000000007941 */ /* 0x000fea0003800000 */
.L_x_4094:
        /* <DEDUP_REMOVED lines=8> */
.L_x_4097:
[----:B------:R-:W-:Y:S05]  /*2ec0*/  BSYNC B0 ;  /* 0x0000000000007941 */ /* 0x000fea0003800000 */
.L_x_4096:
[----:B------:R-:W-:Y:S01]  /*2ed0*/  @P6 FMUL.FTZ R132, R139, c[0x0][0x1ec] ;  /* 0x00007b008b846a20 */ /* 0x000fe20000410000 */
[----:B------:R-:W-:Y:S01]  /*2ee0*/  @P6 F2FP.BF16.PACK_AB R142, RZ, R142 ;  /* 0x0000008eff8e623e */ /* 0x000fe200000010ff */
[----:B------:R-:W-:Y:S01]  /*2ef0*/  @P6 FMUL.FTZ R133, R138, c[0x0][0x1ec] ;  /* 0x00007b008a856a20 */ /* 0x000fe20000410000 */
[----:B------:R-:W-:Y:S01]  /*2f00*/  @!P5 ISETP.NE.AND.EX P4, PT, RZ, c[0x0][0x21c], PT, P4 ;  /* 0x00008700ff00da0c */ /* 0x000fe20003f85340 */
[----:B------:R-:W-:Y:S01]  /*2f10*/  BSSY B0, `(.L_x_4098) ;  /* 0x000000e000007945 */ /* 0x000fe20003800000 */
[----:B------:R-:W-:Y:S02]  /*2f20*/  @P6 PRMT R129, R141, 0x7610, R129 ;  /* 0x000076108d816816 */ /* 0x000fe40000000081 */
[----:B------:R-:W-:Y:S02]  /*2f30*/  @!P5 ISETP.NE.U32.AND P1, PT, RZ, c[0x0][0x218], PT ;  /* 0x00008600ff00da0c */ /* 0x000fe40003f25070 */
[----:B------:R-:W-:Y:S02]  /*2f40*/  @P6 F2FP.BF16.PACK_AB R132, RZ, R132 ;  /* 0x00000084ff84623e */ /* 0x000fe400000010ff */
[----:B------:R-:W-:-:S02]  /*2f50*/  @P6 F2FP.BF16.PACK_AB R133, RZ, R133 ;  /* 0x00000085ff85623e */ /* 0x000fc400000010ff */
[----:B------:R-:W-:Y:S02]  /*2f60*/  @!P5 FSEL R136, R103, RZ, P4 ;  /* 0x000000ff6788d208 */ /* 0x000fe40002000000 */
        /* <DEDUP_REMOVED lines=8> */
.L_x_4099:
[----:B------:R-:W-:Y:S05]  /*2ff0*/  BSYNC B0 ;  /* 0x0000000000007941 */ /* 0x000fea0003800000 */
.L_x_4098:
        /* <DEDUP_REMOVED lines=8> */
.L_x_4101:
[----:B------:R-:W-:Y:S05]  /*3080*/  BSYNC B0 ;  /* 0x0000000000007941 */ /* 0x000fea0003800000 */
.L_x_4100:
[----:B------:R-:W-:Y:S01]  /*3090*/  @P6 FMUL.FTZ R134, R135, c[0x0][0x1ec] ;  /* 0x00007b0087866a20 */ /* 0x000fe20000410000 */
[----:B------:R-:W-:Y:S01]  /*30a0*/  @P6 PRMT R130, R132, 0x7610, R130 ;  /* 0x0000761084826816 */ /* 0x000fe20000000082 */
[----:B------:R-:W-:Y:S01]  /*30b0*/  @P6 FMUL.FTZ R137, R136, c[0x0][0x1ec] ;  /* 0x00007b0088896a20 */ /* 0x000fe20000410000 */
[----:B------:R-:W-:Y:S01]  /*30c0*/  @!P5 ISETP.NE.AND.EX P2, PT, RZ, c[0x0][0x21c], PT, P2 ;  /* 0x00008700ff00da0c */ /* 0x000fe20003f45320 */
[----:B------:R-:W-:Y:S01]  /*30d0*/  BSSY B0, `(.L_x_4102) ;  /* 0x000000d000007945 */ /* 0x000fe20003800000 */
[----:B------:R-:W-:Y:S02]  /*30e0*/  @!P5 ISETP.NE.U32.AND P4, PT, RZ, c[0x0][0x218], PT ;  /* 0x00008600ff00da0c */ /* 0x000fe40003f85070 */
[----:B------:R-:W-:Y:S02]  /*30f0*/  @P6 PRMT R130, R130, 0x5410, R133 ;  /* 0x0000541082826816 */ /* 0x000fe40000000085 */
[----:B------:R-:W-:Y:S02]  /*3100*/  @P6 F2FP.BF16.PACK_AB R147, RZ, R134 ;  /* 0x00000086ff93623e */ /* 0x000fe400000010ff */
[----:B------:R-:W-:-:S02]  /*3110*/  @P6 F2FP.BF16.PACK_AB R176, RZ, R137 ;  /* 0x00000089ffb0623e */ /* 0x000fc400000010ff */
        /* <DEDUP_REMOVED lines=8> */
.L_x_4103:
[----:B------:R-:W-:Y:S05]  /*31a0*/  BSYNC B0 ;  /* 0x0000000000007941 */ /* 0x000fea0003800000 */
.L_x_4102:
[----:B------:R-:W-:Y:S01]  /*31b0*/  @P6 MOV R143, 0x10 ;  /* 0x00000010008f6802 */ /* 0x000fe20000000f00 */
[----:B------:R-:W-:Y:S01]  /*31c0*/  BSSY B0, `(.L_x_4104) ;  /* 0x0000016000007945 */ /* 0x000fe20003800000 */
[----:B------:R-:W-:Y:S02]  /*31d0*/  @P0 MOV R140, 0x20 ;  /* 0x00000020008c0802 */ /* 0x000fe40000000f00 */
[----:B------:R-:W-:Y:S02]  /*31e0*/  @P6 IADD3 R142, R146, 0x100, RZ ;  /* 0x00000100928e6810 */ /* 0x000fe40007ffe0ff */
[----:B------:R-:W-:Y:S01]  /*31f0*/  @!P5 ISETP.NE.U32.AND P2, PT, RZ, c[0x0][0x218], PT ;  /* 0x00008600ff00da0c */ /* 0x000fe20003f45070 */
[----:B------:R-:W-:Y:S01]  /*3200*/  @P0 IMAD.WIDE.U32 R140, R195, R140, c[0x0][0x258] ;  /* 0x00009600c38c0625 */ /* 0x000fe200078e008c */
[----:B------:R-:W-:Y:S02]  /*3210*/  @!P5 ISETP.NE.AND.EX P1, PT, RZ, c[0x0][0x21c], PT, P1 ;  /* 0x00008700ff00da0c */ /* 0x000fe40003f25310 */
[----:B------:R-:W-:Y:S01]  /*3220*/  SEL R134, R135, R126, P3 ;  /* 0x0000007e87867207 */ /* 0x000fe20001800000 */
[----:B------:R-:W-:Y:S01]  /*3230*/  @P6 IMAD.WIDE.U32 R142, R142, R143, c[0x0][0x248] ;  /* 0x000092008e8e6625 */ /* 0x000fe200078e008f */
[----:B------:R-:W-:-:S02]  /*3240*/  SEL R135, R136, R127, P3 ;  /* 0x0000007f88877207 */ /* 0x000fc40001800000 */
[----:B------:R-:W-:Y:S02]  /*3250*/  @!P5 ISETP.NE.AND.EX P4, PT, RZ, c[0x0][0x21c], PT, P4 ;  /* 0x00008700ff00da0c */ /* 0x000fe40003f85340 */
[----:B------:R-:W-:Y:S02]  /*3260*/  @!P5 ISETP.NE.AND.EX P2, PT, RZ, c[0x0][0x21c], PT, P2 ;  /* 0x00008700ff00da0c */ /* 0x000fe40003f45320 */
        /* <DEDUP_REMOVED lines=11> */
.L_x_4105:
[----:B------:R-:W-:Y:S05]  /*3320*/  BSYNC B0 ;  /* 0x0000000000007941 */ /* 0x000fea0003800000 */
.L_x_4104:
        /* <DEDUP_REMOVED lines=10> */
.L_x_4107:
[----:B------:R-:W-:Y:S05]  /*33d0*/  BSYNC B0 ;  /* 0x0000000000007941 */ /* 0x000fea0003800000 */
.L_x_4106:
        /* <DEDUP_REMOVED lines=10> */
.L_x_4109:
[----:B------:R-:W-:Y:S05]  /*3480*/  BSYNC B0 ;  /* 0x0000000000007941 */ /* 0x000fea0003800000 */
.L_x_4108:
[----:B------:R-:W-:Y:S01]  /*3490*/  @P6 PRMT R131, R147, 0x7610, R131 ;  /* 0x0000761093836816 */ /* 0x000fe20000000083 */
[----:B------:R0:W-:Y:S01]  /*34a0*/  @P0 STG.E.128 [R196.64+0x10], R132 ;  /* 0x00001084c4000986 */ /* 0x0001e2000c101d04 */
[----:B------:R-:W-:Y:S01]  /*34b0*/  SEL R139, R234, R123, P3 ;  /* 0x0000007bea8b7207 */ /* 0x000fe20001800000 */
[----:B------:R-:W-:Y:S01]  /*34c0*/  @P6 FMUL.FTZ R177, R177, c[0x0][0x1ec] ;  /* 0x00007b00b1b16a20 */ /* 0x000fe20000410000 */
[----:B------:R-:W-:Y:S01]  /*34d0*/  @P6 PRMT R131, R131, 0x5410, R176 ;  /* 0x0000541083836816 */ /* 0x000fe200000000b0 */
[----:B------:R-:W-:Y:S01]  /*34e0*/  @P6 FMUL.FTZ R198, R198, c[0x0][0x1ec] ;  /* 0x00007b00c6c66a20 */ /* 0x000fe20000410000 */
[----:B------:R-:W-:Y:S01]  /*34f0*/  @!P5 ISETP.NE.U32.AND P1, PT, RZ, c[0x0][0x218], PT ;  /* 0x00008600ff00da0c */ /* 0x000fe20003f25070 */
[----:B------:R-:W-:Y:S01]  /*3500*/  @P6 FMUL.FTZ R195, R195, c[0x0][0x1ec] ;  /* 0x00007b00c3c36a20 */ /* 0x000fe20000410000 */
[----:B------:R-:W-:Y:S01]  /*3510*/  @P6 F2FP.BF16.PACK_AB R177, RZ, R177 ;  /* 0x000000b1ffb1623e */ /* 0x000fe200000010ff */
[----:B------:R1:W-:Y:S01]  /*3520*/  @P6 STG.E.128 [R142.64], R128 ;  /* 0x000000808e006986 */ /* 0x0003e2000c101d04 */
[----:B------:R-:W-:Y:S01]  /*3530*/  @!P5 ISETP.NE.AND.EX P1, PT, RZ, c[0x0][0x21c], PT, P1 ;  /* 0x00008700ff00da0c */ /* 0x000fe20003f25310 */
[----:B------:R-:W-:Y:S01]  /*3540*/  BSSY B0, `(.L_x_4110) ;  /* 0x000000f000007945 */ /* 0x000fe20003800000 */
[----:B------:R-:W-:Y:S01]  /*3550*/  @!P5 ISETP.NE.U32.AND P2, PT, RZ, c[0x0][0x218], PT ;  /* 0x00008600ff00da0c */ /* 0x000fe20003f45070 */
[----:B------:R2:W-:Y:S01]  /*3560*/  @P0 STG.E.128 [R140.64], R136 ;  /* 0x000000888c000986 */ /* 0x0005e2000c101d04 */
[----:B------:R-:W-:-:S02]  /*3570*/  @!P5 ISETP.NE.U32.AND P4, PT, RZ, c[0x0][0x218], PT ;  /* 0x00008600ff00da0c */ /* 0x000fc40003f85070 */
[----:B------:R-:W-:Y:S02]  /*3580*/  @P6 F2FP.BF16.PACK_AB R198, RZ, R198 ;  /* 0x000000c6ffc6623e */ /* 0x000fe400000010ff */
[----:B------:R-:W-:Y:S02]  /*3590*/  @P6 F2FP.BF16.PACK_AB R195, RZ, R195 ;  /* 0x000000c3ffc3623e */ /* 0x000fe400000010ff */
[----:B0-----:R-:W-:Y:S02]  /*35a0*/  @!P5 FSEL R133, R108, RZ, P1 ;  /* 0x000000ff6c85d208 */ /* 0x001fe40000800000 */
[----:B-1----:R-:W-:Y:S01]  /*35b0*/  @P6 PRMT R128, R177, 0x7610, R128 ;  /* 0x00007610b1806816 */ /* 0x002fe20000000080 */
[----:B------:R-:W-:Y:S05]  /*35c0*/  @!P5 BRA `(.L_x_4111) ;  /* 0x000000600000d947 */ /* 0x000fea0003800000 */
[----:B------:R-:W-:Y:S01]  /*35d0*/  ISETP.NE.U32.AND P1, PT, RZ, c[0x0][0x218], PT ;  /* 0x00008600ff007a0c */ /* 0x000fe20003f25070 */
[----:B------:R-:W-:-:S03]  /*35e0*/  FFMA.FTZ R133, R159, R144, R145 ;  /* 0x000000909f857223 */ /* 0x000fc60000010091 */
[----:B------:R-:W-:Y:S01]  /*35f0*/  ISETP.NE.AND.EX P1, PT, RZ, c[0x0][0x21c], PT, P1 ;  /* 0x00008700ff007a0c */ /* 0x000fe20003f25310 */
[----:B------:R-:W-:-:S04]  /*3600*/  FADD.FTZ R133, R216, -R133 ;  /* 0x80000085d8857221 */ /* 0x000fc80000010000 */
[----:B------:R-:W-:-:S08]  /*3610*/  FMUL.FTZ R133, R2, R133 ;  /* 0x0000008502857220 */ /* 0x000fd00000410000 */
[----:B------:R-:W-:Y:S02]  /*3620*/  @P1 FADD.FTZ R133, R108, R133 ;  /* 0x000000856c851221 */ /* 0x000fe40000010000 */
.L_x_4111:
[----:B------:R-:W-:Y:S05]  /*3630*/  BSYNC B0 ;  /* 0x0000000000007941 */ /* 0x000fea0003800000 */
.L_x_4110:
[----:B------:R-:W-:Y:S01]  /*3640*/  @P6 FMUL.FTZ R234, R234, c[0x0][0x1ec] ;  /* 0x00007b00eaea6a20 */ /* 0x000fe20000410000 */
[----:B------:R-:W-:Y:S01]  /*3650*/  @!P5 ISETP.NE.AND.EX P2, PT, RZ, c[0x0][0x21c], PT, P2 ;  /* 0x00008700ff00da0c */ /* 0x000fe20003f45320 */
[----:B------:R-:W-:Y:S01]  /*3660*/  @P6 FMUL.FTZ R132, R133, c[0x0][0x1ec] ;  /* 0x00007b0085846a20 */ /* 0x000fe20000410000 */
[----:B------:R-:W-:Y:S01]  /*3670*/  BSSY B0, `(.L_x_4112) ;  /* 0x000000f000007945 */ /* 0x000fe20003800000 */
[----:B------:R-:W-:Y:S02]  /*3680*/  @!P5 ISETP.NE.U32.AND P1, PT, RZ, c[0x0][0x218], PT ;  /* 0x00008600ff00da0c */ /* 0x000fe40003f25070 */
[----:B------:R-:W-:Y:S02]  /*3690*/  @!P5 ISETP.NE.AND.EX P4, PT, RZ, c[0x0][0x21c], PT, P4 ;  /* 0x00008700ff00da0c */ /* 0x000fe40003f85340 */
[----:B------:R-:W-:Y:S02]  /*36a0*/  @P6 PRMT R128, R128, 0x5410, R198 ;  /* 0x0000541080806816 */ /* 0x000fe400000000c6 */
[----:B------:R-:W-:-:S02]  /*36b0*/  @P6 PRMT R129, R195, 0x7610, R129 ;  /* 0x00007610c3816816 */ /* 0x000fc40000000081 */
[----:B------:R-:W-:Y:S02]  /*36c0*/  @P6 F2FP.BF16.PACK_AB R234, RZ, R234 ;  /* 0x000000eaffea623e */ /* 0x000fe400000010ff */
        /* <DEDUP_REMOVED lines=9> */
.L_x_4113:
[----:B------:R-:W-:Y:S05]  /*3760*/  BSYNC B0 ;  /* 0x0000000000007941 */ /* 0x000fea0003800000 */
.L_x_4112:
[----:B------:R-:W-:Y:S01]  /*3770*/  BSSY B0, `(.L_x_4114) ;  /* 0x000000a000007945 */ /* 0x000fe20003800000 */
[----:B------:R-:W-:Y:S01]  /*3780*/  @P6 FMUL.FTZ R135, R134, c[0x0][0x1ec] ;  /* 0x00007b0086876a20 */ /* 0x000fe20000410000 */
[----:B--2---:R-:W-:Y:S01]  /*3790*/  @!P5 FSEL R137, R110, RZ, P4 ;  /* 0x000000ff6e89d208 */ /* 0x004fe20002000000 */
[----:B------:R-:W-:Y:S05]  /*37a0*/  @!P5 BRA `(.L_x_4115) ;  /* 0x000000600000d947 */ /* 0x000fea0003800000 */
[----:B------:R-:W-:Y:S01]  /*37b0*/  ISETP.NE.U32.AND P2, PT, RZ, c[0x0][0x218], PT ;  /* 0x00008600ff007a0c */ /* 0x000fe20003f45070 */
[----:B------:R-:W-:-:S03]  /*37c0*/  FFMA.FTZ R137, R157, R144, R145 ;  /* 0x000000909d897223 */ /* 0x000fc60000010091 */
[----:B------:R-:W-:Y:S01]  /*37d0*/  ISETP.NE.AND.EX P2, PT, RZ, c[0x0][0x21c], PT, P2 ;  /* 0x00008700ff007a0c */ /* 0x000fe20003f45320 */
[----:B------:R-:W-:-:S04]  /*37e0*/  FADD.FTZ R137, R218, -R137 ;  /* 0x80000089da897221 */ /* 0x000fc80000010000 */
[----:B------:R-:W-:-:S08]  /*37f0*/  FMUL.FTZ R137, R2, R137 ;  /* 0x0000008902897220 */ /* 0x000fd00000410000 */
[----:B------:R-:W-:Y:S02]  /*3800*/  @P2 FADD.FTZ R137, R110, R137 ;  /* 0x000000896e892221 */ /* 0x000fe40000010000 */
.L_x_4115:
[----:B------:R-:W-:Y:S05]  /*3810*/  BSYNC B0 ;  /* 0x0000000000007941 */ /* 0x000fea0003800000 */
.L_x_4114:
[----:B------:R-:W-:Y:S01]  /*3820*/  @P6 FMUL.FTZ R138, R137, c[0x0][0x1ec] ;  /* 0x00007b00898a6a20 */ /* 0x000fe20000410000 */
[----:B------:R-:W-:Y:S01]  /*3830*/  @!P5 ISETP.NE.AND.EX P1, PT, RZ, c[0x0][0x21c], PT, P1 ;  /* 0x00008700ff00da0c */ /* 0x000fe20003f25310 */
[----:B------:R-:W-:Y:S01]  /*3840*/  BSSY B0, `(.L_x_4116) ;  /* 0x000000f000007945 */ /* 0x000fe20003800000 */
[----:B------:R-:W-:Y:S02]  /*3850*/  @P6 PRMT R129, R129, 0x5410, R234 ;  /* 0x0000541081816816 */ /* 0x000fe400000000ea */
[----:B------:R-:W-:Y:S02]  /*3860*/  @P6 PRMT R130, R132, 0x7610, R130 ;  /* 0x0000761084826816 */ /* 0x000fe40000000082 */
[----:B------:R-:W-:Y:S02]  /*3870*/  @P6 F2FP.BF16.PACK_AB R136, RZ, R135 ;  /* 0x00000087ff88623e */ /* 0x000fe400000010ff */
[----:B------:R-:W-:Y:S02]  /*3880*/  @P6 F2FP.BF16.PACK_AB R138, RZ, R138 ;  /* 0x0000008aff8a623e */ /* 0x000fe400000010ff */
[----:B------:R-:W-:-:S02]  /*3890*/  @P6 MOV R176, 0x10 ;  /* 0x0000001000b06802 */ /* 0x000fc40000000f00 */
[----:B------:R-:W-:Y:S02]  /*38a0*/  @P6 IADD3 R143, R146, 0x200, RZ ;  /* 0x00000200928f6810 */ /* 0x000fe40007ffe0ff */
        /* <DEDUP_REMOVED lines=8> */
.L_x_4117:
[----:B------:R-:W-:Y:S05]  /*3930*/  BSYNC B0 ;  /* 0x0000000000007941 */ /* 0x000fea0003800000 */
.L_x_4116:
[----:B------:R-:W-:Y:S01]  /*3940*/  @P6 FMUL.FTZ R139, R142, c[0x0][0x1ec] ;  /* 0x00007b008e8b6a20 */ /* 0x000fe20000410000 */
[----:B------:R-:W-:Y:S01]  /*3950*/  @P6 PRMT R131, R138, 0x7610, R131 ;  /* 0x000076108a836816 */ /* 0x000fe20000000083 */
[----:B------:R-:W-:Y:S01]  /*3960*/  BSSY B0, `(.L_x_4118) ;  /* 0x0000020000007945 */ /* 0x000fe20003800000 */
[----:B------:R-:W-:Y:S02]  /*3970*/  SEL R132, R133, R124, P3 ;  /* 0x0000007c85847207 */ /* 0x000fe40001800000 */
[----:B------:R-:W-:Y:S02]  /*3980*/  @P6 F2FP.BF16.PACK_AB R139, RZ, R139 ;  /* 0x0000008bff8b623e */ /* 0x000fe400000010ff */
[----:B------:R-:W-:Y:S02]  /*3990*/  SEL R133, R134, R125, P3 ;  /* 0x0000007d86857207 */ /* 0x000fe40001800000 */
[----:B------:R-:W-:Y:S02]  /*39a0*/  SEL R134, R137, R126, P3 ;  /* 0x0000007e89867207 */ /* 0x000fe40001800000 */
[----:B------:R-:W-:-:S02]  /*39b0*/  SEL R135, R142, R127, P3 ;  /* 0x0000007f8e877207 */ /* 0x000fc40001800000 */
[----:B------:R-:W-:Y:S01]  /*39c0*/  @P6 PRMT R130, R130, 0x5410, R136 ;  /* 0x0000541082826816 */ /* 0x000fe20000000088 */
[----:B------:R-:W-:Y:S01]  /*39d0*/  @P6 IMAD.WIDE.U32 R136, R143, R176, c[0x0][0x248] ;  /* 0x000092008f886625 */ /* 0x000fe200078e00b0 */
[----:B------:R-:W-:Y:S01]  /*39e0*/  @P6 PRMT R131, R131, 0x5410, R139 ;  /* 0x0000541083836816 */ /* 0x000fe2000000008b */
[----:B------:R0:W-:Y:S01]  /*39f0*/  @P0 STG.E.128 [R140.64+0x10], R132 ;  /* 0x000010848c000986 */ /* 0x0001e2000c101d04 */
[----:B------:R-:W-:Y:S02]  /*3a00*/  @!P5 ISETP.NE.U32.AND P2, PT, RZ, c[0x0][0x218], PT ;  /* 0x00008600ff00da0c */ /* 0x000fe40003f45070 */
[----:B------:R-:W-:Y:S01]  /*3a10*/  @!P5 ISETP.NE.U32.AND P4, PT, RZ, c[0x0][0x218], PT ;  /* 0x00008600ff00da0c */ /* 0x000fe20003f85070 */
[----:B------:R1:W-:Y:S01]  /*3a20*/  @P6 STG.E.128 [R136.64], R128 ;  /* 0x0000008088006986 */ /* 0x0003e2000c101d04 */
[----:B------:R-:W-:Y:S02]  /*3a30*/  @!P5 ISETP.NE.AND.EX P2, PT, RZ, c[0x0][0x21c], PT, P2 ;  /* 0x00008700ff00da0c */ /* 0x000fe40003f45320 */
[----:B------:R-:W-:-:S02]  /*3a40*/  @!P5 ISETP.NE.U32.AND P1, PT, RZ, c[0x0][0x218], PT ;  /* 0x00008600ff00da0c */ /* 0x000fc40003f25070 */
[----:B------:R-:W-:Y:S02]  /*3a50*/  @!P5 FSEL R139, R112, RZ, P2 ;  /* 0x000000ff708bd208 */ /* 0x000fe40001000000 */
[----:B------:R-:W-:Y:S02]  /*3a60*/  @!P5 ISETP.NE.U32.AND P2, PT, RZ, c[0x0][0x218], PT ;  /* 0x00008600ff00da0c */ /* 0x000fe40003f45070 */
[----:B------:R-:W-:Y:S02]  /*3a70*/  @!P5 ISETP.NE.AND.EX P4, PT, RZ, c[0x0][0x21c], PT, P4 ;  /* 0x00008700ff00da0c */ /* 0x000fe40003f85340 */
[----:B------:R-:W-:Y:S02]  /*3a80*/  @!P5 ISETP.NE.AND.EX P1, PT, RZ, c[0x0][0x21c], PT, P1 ;  /* 0x00008700ff00da0c */ /* 0x000fe40003f25310 */
[----:B------:R-:W-:Y:S02]  /*3a90*/  @!P5 ISETP.NE.AND.EX P2, PT, RZ, c[0x0][0x21c], PT, P2 ;  /* 0x00008700ff00da0c */ /* 0x000fe40003f45320 */
[----:B0-----:R-:W-:-:S02]  /*3aa0*/  @!P5 FSEL R134, R113, RZ, P4 ;  /* 0x000000ff7186d208 */ /* 0x001fc40002000000 */
[----:B------:R-:W-:Y:S02]  /*3ab0*/  @!P5 FSEL R135, R114, RZ, P1 ;  /* 0x000000ff7287d208 */ /* 0x000fe40000800000 */
[----:B------:R-:W-:Y:S02]  /*3ac0*/  @!P5 ISETP.NE.U32.AND P4, PT, RZ, c[0x0][0x218], PT ;  /* 0x00008600ff00da0c */ /* 0x000fe40003f85070 */
[----:B------:R-:W-:Y:S02]  /*3ad0*/  @!P5 ISETP.NE.U32.AND P1, PT, RZ, c[0x0][0x218], PT ;  /* 0x00008600ff00da0c */ /* 0x000fe40003f25070 */
[----:B------:R-:W-:Y:S01]  /*3ae0*/  @!P5 FSEL R138, R115, RZ, P2 ;  /* 0x000000ff738ad208 */ /* 0x000fe20001000000 */
[----:B------:R-:W-:Y:S05]  /*3af0*/  @!P5 BRA `(.L_x_4119) ;  /* 0x000000600000d947 */ /* 0x000fea0003800000 */
[----:B-1----:R-:W-:Y:S01]  /*3b00*/  ISETP.NE.U32.AND P2, PT, RZ, c[0x0][0x218], PT ;  /* 0x00008600ff007a0c */ /* 0x002fe20003f45070 */
[----:B------:R-:W-:-:S03]  /*3b10*/  FFMA.FTZ R133, R155, R144, R145 ;  /* 0x000000909b857223 */ /* 0x000fc60000010091 */
[----:B------:R-:W-:Y:S01]  /*3b20*/  ISETP.NE.AND.EX P2, PT, RZ, c[0x0][0x21c], PT, P2 ;  /* 0x00008700ff007a0c */ /* 0x000fe20003f45320 */
[----:B------:R-:W-:-:S04]  /*3b30*/  FADD.FTZ R133, R220, -R133 ;  /* 0x80000085dc857221 */ /* 0x000fc80000010000 */
[----:B------:R-:W-:-:S08]  /*3b40*/  FMUL.FTZ R139, R2, R133 ;  /* 0x00000085028b7220 */ /* 0x000fd00000410000 */
[----:B------:R-:W-:Y:S02]  /*3b50*/  @P2 FADD.FTZ R139, R112, R139 ;  /* 0x0000008b708b2221 */ /* 0x000fe40000010000 */
.L_x_4119:
[----:B-1----:R-:W-:Y:S05]  /*3b60*/  BSYNC B0 ;  /* 0x0000000000007941 */ /* 0x002fea0003800000 */
.L_x_4118:
        /* <DEDUP_REMOVED lines=8> */
.L_x_4121:
[----:B------:R-:W-:Y:S05]  /*3bf0*/  BSYNC B0 ;  /* 0x0000000000007941 */ /* 0x000fea0003800000 */
.L_x_4120:
        /* <DEDUP_REMOVED lines=8> */
.L_x_4123:
[----:B------:R-:W-:Y:S05]  /*3c80*/  BSYNC B0 ;  /* 0x0000000000007941 */ /* 0x000fea0003800000 */
.L_x_4122:
        /* <DEDUP_REMOVED lines=8> */
.L_x_4125:
[----:B------:R-:W-:Y:S05]  /*3d10*/  BSYNC B0 ;  /* 0x0000000000007941 */ /* 0x000fea0003800000 */
.L_x_4124:
[----:B------:R-:W-:Y:S01]  /*3d20*/  @P6 FMUL.FTZ R132, R139, c[0x0][0x1ec] ;  /* 0x00007b008b846a20 */ /* 0x000fe20000410000 */
[----:B------:R-:W-:Y:S01]  /*3d30*/  @!P5 ISETP.NE.U32.AND P2, PT, RZ, c[0x0][0x218], PT ;  /* 0x00008600ff00da0c */ /* 0x000fe20003f45070 */
[----:B------:R-:W-:Y:S01]  /*3d40*/  @P6 FMUL.FTZ R133, R134, c[0x0][0x1ec] ;  /* 0x00007b0086856a20 */ /* 0x000fe20000410000 */
[----:B------:R-:W-:Y:S01]  /*3d50*/  @!P5 ISETP.NE.AND.EX P4, PT, RZ, c[0x0][0x21c], PT, P4 ;  /* 0x00008700ff00da0c */ /* 0x000fe20003f85340 */
[----:B------:R-:W-:Y:S01]  /*3d60*/  BSSY B0, `(.L_x_4126) ;  /* 0x000000f000007945 */ /* 0x000fe20003800000 */
[----:B------:R-:W-:Y:S01]  /*3d70*/  @!P5 ISETP.NE.AND.EX P1, PT, RZ, c[0x0][0x21c], PT, P1 ;  /* 0x00008700ff00da0c */ /* 0x000fe20003f25310 */
[----:B------:R-:W-:Y:S01]  /*3d80*/  @P6 FMUL.FTZ R136, R135, c[0x0][0x1ec] ;  /* 0x00007b0087886a20 */ /* 0x000fe20000410000 */
[----:B------:R-:W-:Y:S01]  /*3d90*/  @!P5 ISETP.NE.AND.EX P2, PT, RZ, c[0x0][0x21c], PT, P2 ;  /* 0x00008700ff00da0c */ /* 0x000fe20003f45320 */
[----:B------:R-:W-:Y:S01]  /*3da0*/  @P6 FMUL.FTZ R137, R138, c[0x0][0x1ec] ;  /* 0x00007b008a896a20 */ /* 0x000fe20000410000 */
        /* <DEDUP_REMOVED lines=10> */
.L_x_4127:
[----:B------:R-:W-:Y:S05]  /*3e50*/  BSYNC B0 ;  /* 0x0000000000007941 */ /* 0x000fea0003800000 */
.L_x_4126:
[----:B------:R-:W-:Y:S01]  /*3e60*/  BSSY B0, `(.L_x_4128) ;  /* 0x000000a000007945 */ /* 0x000fe20003800000 */
[----:B------:R-:W-:Y:S01]  /*3e70*/  @P6 FMUL.FTZ R140, R141, c[0x0][0x1ec] ;  /* 0x00007b008d8c6a20 */ /* 0x000fe20000410000 */
        /* <DEDUP_REMOVED lines=8> */
.L_x_4129:
[----:B------:R-:W-:Y:S05]  /*3f00*/  BSYNC B0 ;  /* 0x0000000000007941 */ /* 0x000fea0003800000 */
.L_x_4128:
        /* <DEDUP_REMOVED lines=10> */
.L_x_4131:
[----:B------:R-:W-:Y:S05]  /*3fb0*/  BSYNC B0 ;  /* 0x0000000000007941 */ /* 0x000fea0003800000 */
.L_x_4130:
[----:B------:R-:W-:Y:S01]  /*3fc0*/  @P6 FMUL.FTZ R176, R147, c[0x0][0x1ec] ;  /* 0x00007b0093b06a20 */ /* 0x000fe20000410000 */
[----:B------:R-:W-:Y:S01]  /*3fd0*/  @P6 F2FP.BF16.PACK_AB R136, RZ, R136 ;  /* 0x00000088ff88623e */ /* 0x000fe200000010ff */
[----:B------:R-:W-:Y:S01]  /*3fe0*/  BSSY B0, `(.L_x_4132) ;  /* 0x000001d000007945 */ /* 0x000fe20003800000 */
[----:B------:R-:W-:Y:S02]  /*3ff0*/  @P6 F2FP.BF16.PACK_AB R140, RZ, R140 ;  /* 0x0000008cff8c623e */ /* 0x000fe400000010ff */
[----:B------:R-:W-:Y:S02]  /*4000*/  @!P5 ISETP.NE.U32.AND P1, PT, RZ, c[0x0][0x218], PT ;  /* 0x00008600ff00da0c */ /* 0x000fe40003f25070 */
[----:B------:R-:W-:Y:S02]  /*4010*/  @P6 F2FP.BF16.PACK_AB R137, RZ, R137 ;  /* 0x00000089ff89623e */ /* 0x000fe400000010ff */
[----:B------:R-:W-:Y:S02]  /*4020*/  @P6 F2FP.BF16.PACK_AB R143, RZ, R143 ;  /* 0x0000008fff8f623e */ /* 0x000fe400000010ff */
[----:B------:R-:W-:-:S02]  /*4030*/  @P6 F2FP.BF16.PACK_AB R176, RZ, R176 ;  /* 0x000000b0ffb0623e */ /* 0x000fc400000010ff */
[----:B------:R-:W-:Y:S02]  /*4040*/  @P6 PRMT R128, R132, 0x7610, R128 ;  /* 0x0000761084806816 */ /* 0x000fe40000000080 */
[----:B------:R-:W-:Y:S02]  /*4050*/  @P6 PRMT R129, R136, 0x7610, R129 ;  /* 0x0000761088816816 */ /* 0x000fe40000000081 */
[----:B------:R-:W-:Y:S02]  /*4060*/  @!P5 ISETP.NE.AND.EX P1, PT, RZ, c[0x0][0x21c], PT, P1 ;  /* 0x00008700ff00da0c */ /* 0x000fe40003f25310 */
[----:B------:R-:W-:Y:S02]  /*4070*/  @P6 PRMT R130, R140, 0x7610, R130 ;  /* 0x000076108c826816 */ /* 0x000fe40000000082 */
[----:B------:R-:W-:Y:S02]  /*4080*/  SEL R120, R139, R120, P3 ;  /* 0x000000788b787207 */ /* 0x000fe40001800000 */
[----:B------:R-:W-:-:S02]  /*4090*/  SEL R121, R134, R121, P3 ;  /* 0x0000007986797207 */ /* 0x000fc40001800000 */
[----:B------:R-:W-:Y:S02]  /*40a0*/  SEL R122, R135, R122, P3 ;  /* 0x0000007a877a7207 */ /* 0x000fe40001800000 */
[----:B------:R-:W-:Y:S02]  /*40b0*/  @P6 PRMT R128, R128, 0x5410, R133 ;  /* 0x0000541080806816 */ /* 0x000fe40000000085 */
[----:B------:R-:W-:Y:S02]  /*40c0*/  SEL R123, R138, R123, P3 ;  /* 0x0000007b8a7b7207 */ /* 0x000fe40001800000 */
[----:B------:R-:W-:Y:S02]  /*40d0*/  SEL R124, R141, R124, P3 ;  /* 0x0000007c8d7c7207 */ /* 0x000fe40001800000 */
[----:B------:R-:W-:Y:S02]  /*40e0*/  @P6 PRMT R129, R129, 0x5410, R137 ;  /* 0x0000541081816816 */ /* 0x000fe40000000089 */
[----:B------:R-:W-:-:S02]  /*40f0*/  SEL R125, R142, R125, P3 ;  /* 0x0000007d8e7d7207 */ /* 0x000fc40001800000 */
[----:B------:R-:W-:Y:S02]  /*4100*/  SEL R126, R147, R126, P3 ;  /* 0x0000007e937e7207 */ /* 0x000fe40001800000 */
[----:B------:R-:W-:Y:S02]  /*4110*/  @!P5 FSEL R132, R119, RZ, P1 ;  /* 0x000000ff7784d208 */ /* 0x000fe40000800000 */
[----:B------:R-:W-:Y:S02]  /*4120*/  @P6 PRMT R130, R130, 0x5410, R143 ;  /* 0x0000541082826816 */ /* 0x000fe4000000008f */
        /* <DEDUP_REMOVED lines=8> */
.L_x_4133:
[----:B------:R-:W-:Y:S05]  /*41b0*/  BSYNC B0 ;  /* 0x0000000000007941 */ /* 0x000fea0003800000 */
.L_x_4132:
[----:B------:R-:W-:Y:S01]  /*41c0*/  @P6 FMUL.FTZ R2, R132, c[0x0][0x1ec] ;  /* 0x00007b0084026a20 */ /* 0x000fe20000410000 */
[----:B------:R-:W-:Y:S02]  /*41d0*/  @P0 MOV R135, 0x20 ;  /* 0x0000002000870802 */ /* 0x000fe40000000f00 */
[----:B------:R-:W-:Y:S02]  /*41e0*/  @P6 IADD3 R133, R146, 0x300, RZ ;  /* 0x0000030092856810 */ /* 0x000fe40007ffe0ff */
[----:B------:R-:W-:Y:S01]  /*41f0*/  @P6 MOV R136, 0x10 ;  /* 0x0000001000886802 */ /* 0x000fe20000000f00 */
[----:B------:R-:W-:Y:S01]  /*4200*/  @P0 IMAD.WIDE.U32 R134, R0, R135, c[0x0][0x258] ;  /* 0x0000960000860625 */ /* 0x000fe200078e0087 */
[----:B------:R-:W-:Y:S02]  /*4210*/  @P6 F2FP.BF16.PACK_AB R2, RZ, R2 ;  /* 0x00000002ff02623e */ /* 0x000fe400000010ff */
[----:B------:R-:W-:Y:S01]  /*4220*/  SEL R127, R132, R127, P3 ;  /* 0x0000007f847f7207 */ /* 0x000fe20001800000 */
[----:B------:R-:W-:Y:S01]  /*4230*/  @P6 IMAD.WIDE.U32 R132, R133, R136, c[0x0][0x248] ;  /* 0x0000920085846625 */ /* 0x000fe200078e0088 */
[----:B------:R-:W-:Y:S01]  /*4240*/  @P6 PRMT R131, R131, 0x5410, R2 ;  /* 0x0000541083836816 */ /* 0x000fe20000000002 */
[----:B------:R0:W-:Y:S01]  /*4250*/  @P0 STG.E.128 [R134.64], R120 ;  /* 0x0000007886000986 */ /* 0x0001e2000c101d04 */
[----:B------:R-:W-:-:S02]  /*4260*/  IADD3 R193, R193, c[0x0][0x160], RZ ;  /* 0x00005800c1c17a10 */ /* 0x000fc40007ffe0ff */
[----:B------:R-:W-:Y:S01]  /*4270*/  LOP3.LUT P1, RZ, R11, 0xff, RZ, 0xc0, !PT ;  /* 0x000000ff0bff7812 */ /* 0x000fe2000782c0ff */
[----:B------:R0:W-:Y:S01]  /*4280*/  @P0 STG.E.128 [R134.64+0x10], R124 ;  /* 0x0000107c86000986 */ /* 0x0001e2000c101d04 */
[----:B------:R-:W-:Y:S02]  /*4290*/  ISETP.GE.AND P0, PT, R193, c[0x0][0x164], PT ;  /* 0x00005900c1007a0c */ /* 0x000fe40003f06270 */
[----:B------:R-:W-:Y:S01]  /*42a0*/  SEL R11, RZ, 0x1, P1 ;  /* 0x00000001ff0b7807 */ /* 0x000fe20000800000 */
[----:B------:R0:W-:Y:S10]  /*42b0*/  @P6 STG.E.128 [R132.64], R128 ;  /* 0x0000008084006986 */ /* 0x0001f4000c101d04 */
[----:B0-----:R-:W-:Y:S01]  /*42c0*/  @P0 CALL.REL.NOINC `(.L_x_4064) ;  /* 0x0000001000000944 */ /* 0x001fe20003c00000 */
[----:B------:R-:W-:Y:S05]  /*42d0*/  BRA `(.L_x_4134) ;  /* 0xffffc44000007947 */ /* 0x000fea000383ffff */
.L_x_4064:
[----:B------:R-:W0:Y:S01]  /*42e0*/  S2UR UR6, SR_CTAID.X ;  /* 0x00000000000679c3 */ /* 0x000e220000002500 */
[----:B------:R-:W-:Y:S01]  /*42f0*/  HFMA2.MMA R5, -RZ, RZ, 0, 1.9073486328125e-06 ;  /* 0x00000020ff057435 */ /* 0x000fe200000001ff */
[----:B------:R-:W-:-:S02]  /*4300*/  LOP3.LUT R3, R194, 0xff, RZ, 0xc0, !PT ;  /* 0x000000ffc2037812 */ /* 0x000fc400078ec0ff */
        /* <DEDUP_REMOVED lines=22> */
.L_x_4068:
[----:B------:R-:W-:Y:S01]  /*4470*/  HFMA2.MMA R142, -RZ, RZ, 0, 9.5367431640625e-07 ;  /* 0x00000010ff8e7435 */ /* 0x000fe200000001ff */
[----:B------:R-:W-:-:S02]  /*4480*/  MOV R137, R135 ;  /* 0x0000008700897202 */ /* 0x000fc40000000f00 */
[----:B------:R-:W-:Y:S02]  /*4490*/  MOV R177, 0x1f ;  /* 0x0000001f00b17802 */ /* 0x000fe40000000f00 */
[----:B------:R-:W-:Y:S02]  /*44a0*/  MOV R144, 0xffffffff ;  /* 0xffffffff00907802 */ /* 0x000fe40000000f00 */
[----:B------:R-:W-:Y:S02]  /*44b0*/  MOV R132, 0x44d0 ;  /* 0x000044d000847802 */ /* 0x000fe40000000f00 */
[----:B0----5:R-:W-:Y:S05]  /*44c0*/  CALL.REL.NOINC `($__internal_63_$__cuda_sm70_shflsync_down_p) ;  /* 0x0000045000007944 */ /* 0x021fea0003c00000 */
[----:B-1----:R-:W-:Y:S01]  /*44d0*/  MOV R138, R177 ;  /* 0x000000b1008a7202 */ /* 0x002fe20000000f00 */
[----:B0-----:R-:W-:Y:S05]  /*44e0*/  BRA `(.L_x_4135) ;  /* 0xffffd7d000007947 */ /* 0x001fea000383ffff */
.L_x_4069:
[----:B------:R-:W-:Y:S01]  /*44f0*/  HFMA2.MMA R142, -RZ, RZ, 0, 9.5367431640625e-07 ;  /* 0x00000010ff8e7435 */ /* 0x000fe200000001ff */
[----:B------:R-:W-:Y:S02]  /*4500*/  MOV R137, R136 ;  /* 0x0000008800897202 */ /* 0x000fe40000000f00 */
[----:B------:R-:W-:Y:S02]  /*4510*/  MOV R177, 0x1f ;  /* 0x0000001f00b17802 */ /* 0x000fe40000000f00 */
[----:B------:R-:W-:-:S02]  /*4520*/  MOV R144, 0xffffffff ;  /* 0xffffffff00907802 */ /* 0x000fc40000000f00 */
[----:B------:R-:W-:Y:S02]  /*4530*/  MOV R132, 0x4550 ;  /* 0x0000455000847802 */ /* 0x000fe40000000f00 */
[----:B012--5:R-:W-:Y:S05]  /*4540*/  CALL.REL.NOINC `($__internal_63_$__cuda_sm70_shflsync_down_p) ;  /* 0x000003d000007944 */ /* 0x027fea0003c00000 */
[----:B------:R-:W-:Y:S01]  /*4550*/  FADD.FTZ R138, R138, R135 ;  /* 0x000000878a8a7221 */ /* 0x000fe20000010000 */
[----:B0-----:R-:W-:Y:S01]  /*4560*/  HFMA2.MMA R142, -RZ, RZ, 0, 4.76837158203125e-07 ;  /* 0x00000008ff8e7435 */ /* 0x001fe200000001ff */
[----:B-1----:R-:W-:Y:S01]  /*4570*/  FADD.FTZ R136, R136, R177 ;  /* 0x000000b188887221 */ /* 0x002fe20000010000 */
[----:B------:R-:W-:Y:S02]  /*4580*/  MOV R177, 0x1f ;  /* 0x0000001f00b17802 */ /* 0x000fe40000000f00 */
[----:B------:R-:W-:Y:S02]  /*4590*/  MOV R144, 0xffffffff ;  /* 0xffffffff00907802 */ /* 0x000fe40000000f00 */
[----:B------:R-:W-:Y:S02]  /*45a0*/  MOV R137, R138 ;  /* 0x0000008a00897202 */ /* 0x000fe40000000f00 */
[----:B------:R-:W-:Y:S02]  /*45b0*/  MOV R132, 0x45d0 ;  /* 0x000045d000847802 */ /* 0x000fe40000000f00 */
[----:B------:R-:W-:Y:S05]  /*45c0*/  CALL.REL.NOINC `($__internal_63_$__cuda_sm70_shflsync_down_p) ;  /* 0x0000035000007944 */ /* 0x000fea0003c00000 */
[----:B0-----:R-:W-:Y:S01]  /*45d0*/  HFMA2.MMA R142, -RZ, RZ, 0, 4.76837158203125e-07 ;  /* 0x00000008ff8e7435 */ /* 0x001fe200000001ff */
[----:B-1----:R-:W-:-:S02]  /*45e0*/  MOV R135, R177 ;  /* 0x000000b100877202 */ /* 0x002fc40000000f00 */
[----:B------:R-:W-:Y:S02]  /*45f0*/  MOV R137, R136 ;  /* 0x0000008800897202 */ /* 0x000fe40000000f00 */
[----:B------:R-:W-:Y:S02]  /*4600*/  MOV R177, 0x1f ;  /* 0x0000001f00b17802 */ /* 0x000fe40000000f00 */
[----:B------:R-:W-:Y:S02]  /*4610*/  MOV R144, 0xffffffff ;  /* 0xffffffff00907802 */ /* 0x000fe40000000f00 */
[----:B------:R-:W-:Y:S02]  /*4620*/  MOV R132, 0x4640 ;  /* 0x0000464000847802 */ /* 0x000fe40000000f00 */
[----:B------:R-:W-:Y:S05]  /*4630*/  CALL.REL.NOINC `($__internal_63_$__cuda_sm70_shflsync_down_p) ;  /* 0x000002e000007944 */ /* 0x000fea0003c00000 */
[----:B------:R-:W-:Y:S01]  /*4640*/  FADD.FTZ R138, R135, R138 ;  /* 0x0000008a878a7221 */ /* 0x000fe20000010000 */
[----:B0-----:R-:W-:Y:S01]  /*4650*/  HFMA2.MMA R142, -RZ, RZ, 0, 2.384185791015625e-07 ;  /* 0x00000004ff8e7435 */ /* 0x001fe200000001ff */
[----:B-1----:R-:W-:Y:S01]  /*4660*/  FADD.FTZ R136, R136, R177 ;  /* 0x000000b188887221 */ /* 0x002fe20000010000 */
[----:B------:R-:W-:Y:S02]  /*4670*/  MOV R177, 0x1f ;  /* 0x0000001f00b17802 */ /* 0x000fe40000000f00 */
[----:B------:R-:W-:-:S02]  /*4680*/  MOV R144, 0xffffffff ;  /* 0xffffffff00907802 */ /* 0x000fc40000000f00 */
[----:B------:R-:W-:Y:S02]  /*4690*/  MOV R137, R138 ;  /* 0x0000008a00897202 */ /* 0x000fe40000000f00 */
[----:B------:R-:W-:Y:S02]  /*46a0*/  MOV R132, 0x46c0 ;  /* 0x000046c000847802 */ /* 0x000fe40000000f00 */
[----:B------:R-:W-:Y:S05]  /*46b0*/  CALL.REL.NOINC `($__internal_63_$__cuda_sm70_shflsync_down_p) ;  /* 0x0000026000007944 */ /* 0x000fea0003c00000 */
[----:B0-----:R-:W-:Y:S01]  /*46c0*/  HFMA2.MMA R142, -RZ, RZ, 0, 2.384185791015625e-07 ;  /* 0x00000004ff8e7435 */ /* 0x001fe200000001ff */
[----:B-1----:R-:W-:Y:S02]  /*46d0*/  MOV R135, R177 ;  /* 0x000000b100877202 */ /* 0x002fe40000000f00 */
[----:B------:R-:W-:Y:S02]  /*46e0*/  MOV R137, R136 ;  /* 0x0000008800897202 */ /* 0x000fe40000000f00 */
[----:B------:R-:W-:Y:S02]  /*46f0*/  MOV R177, 0x1f ;  /* 0x0000001f00b17802 */ /* 0x000fe40000000f00 */
[----:B------:R-:W-:Y:S02]  /*4700*/  MOV R144, 0xffffffff ;  /* 0xffffffff00907802 */ /* 0x000fe40000000f00 */
[----:B------:R-:W-:-:S02]  /*4710*/  MOV R132, 0x4730 ;  /* 0x0000473000847802 */ /* 0x000fc40000000f00 */
[----:B------:R-:W-:Y:S05]  /*4720*/  CALL.REL.NOINC `($__internal_63_$__cuda_sm70_shflsync_down_p) ;  /* 0x000001f000007944 */ /* 0x000fea0003c00000 */
[----:B------:R-:W-:Y:S01]  /*4730*/  FADD.FTZ R138, R135, R138 ;  /* 0x0000008a878a7221 */ /* 0x000fe20000010000 */
[----:B0-----:R-:W-:Y:S01]  /*4740*/  HFMA2.MMA R142, -RZ, RZ, 0, 1.1920928955078125e-07 ;  /* 0x00000002ff8e7435 */ /* 0x001fe200000001ff */
[----:B-1----:R-:W-:Y:S01]  /*4750*/  FADD.FTZ R140, R136, R177 ;  /* 0x000000b1888c7221 */ /* 0x002fe20000010000 */
[----:B------:R-:W-:-:S02]  /*4760*/  MOV R177, 0x1f ;  /* 0x0000001f00b17802 */ /* 0x000fc40000000f00 */
[----:B------:R-:W-:Y:S02]  /*4770*/  MOV R144, 0xffffffff ;  /* 0xffffffff00907802 */ /* 0x000fe40000000f00 */
[----:B------:R-:W-:Y:S02]  /*4780*/  MOV R137, R138 ;  /* 0x0000008a00897202 */ /* 0x000fe40000000f00 */
[----:B------:R-:W-:Y:S02]  /*4790*/  MOV R132, 0x47b0 ;  /* 0x000047b000847802 */ /* 0x000fe40000000f00 */
[----:B------:R-:W-:Y:S05]  /*47a0*/  CALL.REL.NOINC `($__internal_63_$__cuda_sm70_shflsync_down_p) ;  /* 0x0000017000007944 */ /* 0x000fea0003c00000 */
[----:B0-----:R-:W-:Y:S01]  /*47b0*/  HFMA2.MMA R142, -RZ, RZ, 0, 1.1920928955078125e-07 ;  /* 0x00000002ff8e7435 */ /* 0x001fe200000001ff */
[----:B-1----:R-:W-:Y:S02]  /*47c0*/  MOV R135, R177 ;  /* 0x000000b100877202 */ /* 0x002fe40000000f00 */
[----:B------:R-:W-:Y:S02]  /*47d0*/  MOV R137, R140 ;  /* 0x0000008c00897202 */ /* 0x000fe40000000f00 */
[----:B------:R-:W-:Y:S02]  /*47e0*/  MOV R177, 0x1f ;  /* 0x0000001f00b17802 */ /* 0x000fe40000000f00 */
[----:B------:R-:W-:-:S02]  /*47f0*/  MOV R144, 0xffffffff ;  /* 0xffffffff00907802 */ /* 0x000fc40000000f00 */
[----:B------:R-:W-:Y:S02]  /*4800*/  MOV R132, 0x4820 ;  /* 0x0000482000847802 */ /* 0x000fe40000000f00 */
[----:B------:R-:W-:Y:S05]  /*4810*/  CALL.REL.NOINC `($__internal_63_$__cuda_sm70_shflsync_down_p) ;  /* 0x0000010000007944 */ /* 0x000fea0003c00000 */
[----:B------:R-:W-:Y:S01]  /*4820*/  FADD.FTZ R136, R135, R138 ;  /* 0x0000008a87887221 */ /* 0x000fe20000010000 */
[----:B0-----:R-:W-:Y:S01]  /*4830*/  HFMA2.MMA R142, -RZ, RZ, 0, 5.9604644775390625e-08 ;  /* 0x00000001ff8e7435 */ /* 0x001fe200000001ff */
[----:B-1----:R-:W-:Y:S01]  /*4840*/  FADD.FTZ R140, R140, R177 ;  /* 0x000000b18c8c7221 */ /* 0x002fe20000010000 */
[----:B------:R-:W-:Y:S02]  /*4850*/  MOV R177, 0x1f ;  /* 0x0000001f00b17802 */ /* 0x000fe40000000f00 */
[----:B------:R-:W-:Y:S02]  /*4860*/  MOV R144, 0xffffffff ;  /* 0xffffffff00907802 */ /* 0x000fe40000000f00 */
[----:B------:R-:W-:Y:S02]  /*4870*/  MOV R137, R136 ;  /* 0x0000008800897202 */ /* 0x000fe40000000f00 */
[----:B------:R-:W-:Y:S02]  /*4880*/  MOV R132, 0x48a0 ;  /* 0x000048a000847802 */ /* 0x000fe40000000f00 */
[----:B------:R-:W-:Y:S05]  /*4890*/  CALL.REL.NOINC `($__internal_63_$__cuda_sm70_shflsync_down_p) ;  /* 0x0000008000007944 */ /* 0x000fea0003c00000 */
[----:B0-----:R-:W-:Y:S01]  /*48a0*/  HFMA2.MMA R142, -RZ, RZ, 0, 5.9604644775390625e-08 ;  /* 0x00000001ff8e7435 */ /* 0x001fe200000001ff */
[----:B-1----:R-:W-:-:S02]  /*48b0*/  MOV R139, R177 ;  /* 0x000000b1008b7202 */ /* 0x002fc40000000f00 */
[----:B------:R-:W-:Y:S02]  /*48c0*/  MOV R137, R140 ;  /* 0x0000008c00897202 */ /* 0x000fe40000000f00 */
[----:B------:R-:W-:Y:S02]  /*48d0*/  MOV R177, 0x1f ;  /* 0x0000001f00b17802 */ /* 0x000fe40000000f00 */
[----:B------:R-:W-:Y:S02]  /*48e0*/  MOV R144, 0xffffffff ;  /* 0xffffffff00907802 */ /* 0x000fe40000000f00 */
[----:B------:R-:W-:Y:S02]  /*48f0*/  MOV R132, 0x4910 ;  /* 0x0000491000847802 */ /* 0x000fe40000000f00 */
[----:B------:R-:W-:Y:S05]  /*4900*/  CALL.REL.NOINC `($__internal_63_$__cuda_sm70_shflsync_down_p) ;  /* 0x0000001000007944 */ /* 0x000fea0003c00000 */
[----:B01----:R-:W-:Y:S05]  /*4910*/  BRA `(.L_x_4136) ;  /* 0xffffd4c000007947 */ /* 0x003fea000383ffff */
        .weak           $__internal_63_$__cuda_sm70_shflsync_down_p
        .type           $__internal_63_$__cuda_sm70_shflsync_down_p,@function
        .size           $__internal_63_$__cuda_sm70_shflsync_down_p,(.L_x_11797 - $__internal_63_$__cuda_sm70_shflsync_down_p)
$__internal_63_$__cuda_sm70_shflsync_down_p:
[----:B------:R-:W-:Y:S01]  /*4920*/  HFMA2.MMA R133, -RZ, RZ, 0, 0 ;  /* 0x00000000ff857435 */ /* 0x000fe200000001ff */
[----:B------:R-:W-:Y:S04]  /*4930*/  WARPSYNC R144 ;  /* 0x0000009000007348 */ /* 0x000fe80003800000 */
[----:B------:R0:W1:Y:S01]  /*4940*/  SHFL.DOWN PT, R177, R137, R142, R177 ;  /* 0x0800008e89b17389 */ /* 0x00006200000e00b1 */
[----:B------:R-:W-:Y:S05]  /*4950*/  RET.REL.NODEC R132 `(_ZN10layer_norm13ln_bwd_kernelINS_13Kernel_traitsI13__nv_bfloat16S2_fS2_fjLj8192ELj1ELj1ELj8ELj16ENS_18Kernel_traits_baseILj8192ES2_S2_fS2_fjLj256EEEEELb0ELb0ELb1ELb1EEEvNS_9BwdParamsE) ;  /* 0xffffb6a084007950 */ /* 0x000fea0003c3ffff */
.L_x_4137:
        /* <DEDUP_REMOVED lines=10> */
.L_x_11797:


//--------------------- .text._ZN10layer_norm13ln_bwd_kernelINS_13Kernel_traitsI13__nv_bfloat16S2_fS2_fjLj8192ELj1ELj1ELj8ELj16ENS_18Kernel_traits_baseILj8192ES2_S2_fS2_fjLj256EEEEELb0ELb1ELb0ELb0EEEvNS_9BwdParamsE --------------------------
	.section	.text._ZN10layer_norm13ln_bwd_kernelINS_13Kernel_traitsI13__nv_bfloat16S2_fS2_fjLj8192ELj1ELj1ELj8ELj16ENS_18Kernel_traits_baseILj8192ES2_S2_fS2_fjLj256EEEEELb0ELb1ELb0ELb0EEEvNS_9BwdParamsE,"ax",@progbits
	.sectioninfo	@"SHI_REGISTERS=255"
	.align	128
        .global         _ZN10layer_norm13ln_bwd_kernelINS_13Kernel_traitsI13__nv_bfloat16S2_fS2_fjLj8192ELj1ELj1ELj8ELj16ENS_18Kernel_traits_baseILj8192ES2_S2_fS2_fjLj256EEEEELb0ELb1ELb0ELb0EEEvNS_9BwdParamsE
        .type           _ZN10layer_norm13ln_bwd_kernelINS_13Kernel_traitsI13__nv_bfloat16S2_fS2_fjLj8192ELj1ELj1ELj8ELj16ENS_18Kernel_traits_baseILj8192ES2_S2_fS2_fjLj256EEEEELb0ELb1ELb0ELb0EEEvNS_9BwdParamsE,@function
        .size           _ZN10layer_norm13ln_bwd_kernelINS_13Kernel_traitsI13__nv_bfloat16S2_fS2_fjLj8192ELj1ELj1ELj8ELj16ENS_18Kernel_traits_baseILj8192ES2_S2_fS2_fjLj256EEEEELb0ELb1ELb0ELb0EEEvNS_9BwdParamsE,(.L_x_11798 - _ZN10layer_norm13ln_bwd_kernelINS_13Kernel_traitsI13__nv_bfloat16S2_fS2_fjLj8192ELj1ELj1ELj8ELj16ENS_18Kernel_traits_baseILj8192ES2_S2_fS2_fjLj256EEEEELb0ELb1ELb0ELb0EEEvNS_9BwdParamsE)
        .other          _ZN10layer_norm13ln_bwd_kernelINS_13Kernel_traitsI13__nv_bfloat16S2_fS2_fjLj8192ELj1ELj1ELj8ELj16ENS_18Kernel_traits_baseILj8192ES2_S2_fS2_fjLj256EEEEELb0ELb1ELb0ELb0EEEvNS_9BwdParamsE,@"STO_CUDA_ENTRY STV_DEFAULT"
_ZN10layer_norm13ln_bwd_kernelINS_13Kernel_traitsI13__nv_bfloat16S2_fS2_fjLj8192ELj1ELj1ELj8ELj16ENS_18Kernel_traits_baseILj8192ES2_S2_fS2_fjLj256EEEEELb0ELb1ELb0ELb0EEEvNS_9BwdParamsE:
.text._ZN10layer_norm13ln_bwd_kernelINS_13Kernel_traitsI13__nv_bfloat16S2_fS2_fjLj8192ELj1ELj1ELj8ELj16ENS_18Kernel_traits_baseILj8192ES2_S2_fS2_fjLj256EEEEELb0ELb1ELb0ELb0EEEvNS_9BwdParamsE:
        /* <DEDUP_REMOVED lines=89> */
[--C-:B0----5:R-:W-:Y:S01]  /*0590*/  PRMT R3, RZ, 0x5410, R48.reuse ;  /* 0x00005410ff037816 */ /* 0x121fe20000000030 */
        /* <DEDUP_REMOVED lines=13> */
[--C-:B-1----:R-:W-:Y:S01]  /*0670*/  PRMT R2, RZ, 0x5410, R50.reuse ;  /* 0x00005410ff027816 */ /* 0x102fe20000000032 */
        /* <DEDUP_REMOVED lines=17> */
[----:B------:R-:W-:Y:S01]  /*0790*/  STL [R1+0x5c], R32 ;  /* 0x00005c2001007387 */ /* 0x000fe20000100800 */
[----:B------:R-:W-:Y:S02]  /*07a0*/  PRMT R235, RZ, 0x5410, R15 ;  /* 0x00005410ffeb7816 */ /* 0x000fe4000000000f */
[----:B0-----:R-:W-:Y:S02]  /*07b0*/  PRMT R3, RZ, 0x7610, R28 ;  /* 0x00007610ff037816 */ /* 0x001fe4000000001c */
[----:B------:R-:W-:-:S02]  /*07c0*/  PRMT R28, RZ, 0x7610, R29 ;  /* 0x00007610ff1c7816 */ /* 0x000fc4000000001d */
[----:B-1----:R-:W-:Y:S01]  /*07d0*/  PRMT R2, RZ, 0x5410, R29 ;  /* 0x00005410ff027816 */ /* 0x002fe2000000001d */
        /* <DEDUP_REMOVED lines=16> */
[----:B------:R-:W-:Y:S01]  /*08e0*/  PRMT R226, RZ, 0x7610, R11 ;  /* 0x00007610ffe27816 */ /* 0x000fe2000000000b */
[----:B------:R-:W-:Y:S01]  /*08f0*/  STL [R1+0x44], R28 ;  /* 0x0000441c01007387 */ /* 0x000fe20000100800 */
[----:B------:R-:W-:Y:S02]  /*0900*/  PRMT R225, RZ, 0x5410, R4 ;  /* 0x00005410ffe17816 */ /* 0x000fe40000000004 */
[----:B0-----:R-:W-:Y:S02]  /*0910*/  PRMT R3, RZ, 0x7610, R31 ;  /* 0x00007610ff037816 */ /* 0x001fe4000000001f */
[----:B------:R-:W-:Y:S02]  /*0920*/  MOV R145, RZ ;  /* 0x000000ff00917202 */ /* 0x000fe40000000f00 */
[--C-:B-1----:R-:W-:Y:S01]  /*0930*/  PRMT R2, RZ, 0x5410, R24.reuse ;  /* 0x00005410ff027816 */ /* 0x102fe20000000018 */
[----:B------:R0:W-:Y:S01]  /*0940*/  STL [R1+0x40], R3 ;  /* 0x0000400301007387 */ /* 0x0001e20000100800 */
[----:B------:R-:W-:-:S02]  /*0950*/  PRMT R24, RZ, 0x7610, R24 ;  /* 0x00007610ff187816 */ /* 0x000fc40000000018 */
[----:B------:R-:W-:Y:S01]  /*0960*/  PRMT R224, RZ, 0x7610, R4 ;  /* 0x00007610ffe07816 */ /* 0x000fe20000000004 */
        /* <DEDUP_REMOVED lines=10> */
[----:B--2---:R-:W-:Y:S01]  /*0a10*/  PRMT R24, RZ, 0x5410, R26 ;  /* 0x00005410ff187816 */ /* 0x004fe2000000001a */
[----:B------:R1:W-:Y:S01]  /*0a20*/  STL [R1+0x30], R2 ;  /* 0x0000300201007387 */ /* 0x0003e20000100800 */
[----:B------:R-:W-:-:S03]  /*0a30*/  PRMT R218, RZ, 0x7610, R7 ;  /* 0x00007610ffda7816 */ /* 0x000fc60000000007 */
[----:B------:R2:W-:Y:S01]  /*0a40*/  STL [R1+0x2c], R24 ;  /* 0x00002c1801007387 */ /* 0x0005e20000100800 */
[----:B0-----:R-:W-:Y:S02]  /*0a50*/  PRMT R3, RZ, 0x7610, R26 ;  /* 0x00007610ff037816 */ /* 0x001fe4000000001a */
[----:B-1----:R-:W-:-:S03]  /*0a60*/  PRMT R2, RZ, 0x5410, R27 ;  /* 0x00005410ff027816 */ /* 0x002fc6000000001b */
[----:B------:R0:W-:Y:S01]  /*0a70*/  STL [R1+0x28], R3 ;  /* 0x0000280301007387 */ /* 0x0001e20000100800 */
[----:B--2---:R-:W-:-:S03]  /*0a80*/  PRMT R24, RZ, 0x7610, R27 ;  /* 0x00007610ff187816 */ /* 0x004fc6000000001b */
[----:B------:R1:W-:Y:S04]  /*0a90*/  STL [R1+0x24], R2 ;  /* 0x0000240201007387 */ /* 0x0003e80000100800 */
[----:B------:R-:W-:Y:S01]  /*0aa0*/  STL [R1+0x20], R24 ;  /* 0x0000201801007387 */ /* 0x000fe20000100800 */
[--C-:B0-----:R-:W-:Y:S02]  /*0ab0*/  PRMT R3, RZ, 0x5410, R20.reuse ;  /* 0x00005410ff037816 */ /* 0x101fe40000000014 */
[----:B-1----:R-:W-:-:S03]  /*0ac0*/  PRMT R2, RZ, 0x7610, R20 ;  /* 0x00007610ff027816 */ /* 0x002fc60000000014 */
[----:B------:R0:W-:Y:S01]  /*0ad0*/  STL [R1+0x1c], R3 ;  /* 0x00001c0301007387 */ /* 0x0001e20000100800 */
[----:B------:R-:W-:-:S03]  /*0ae0*/  PRMT R20, RZ, 0x5410, R21 ;  /* 0x00005410ff147816 */ /* 0x000fc60000000015 */
[----:B------:R1:W-:Y:S04]  /*0af0*/  STL [R1+0x18], R2 ;  /* 0x0000180201007387 */ /* 0x0003e80000100800 */
[----:B------:R2:W-:Y:S01]  /*0b00*/  STL [R1+0x14], R20 ;  /* 0x0000141401007387 */ /* 0x0005e20000100800 */
[----:B0-----:R-:W-:Y:S02]  /*0b10*/  PRMT R3, RZ, 0x7610, R21 ;  /* 0x00007610ff037816 */ /* 0x001fe40000000015 */
[----:B-1----:R-:W-:-:S03]  /*0b20*/  PRMT R2, RZ, 0x5410, R22 ;  /* 0x00005410ff027816 */ /* 0x002fc60000000016 */
[----:B------:R0:W-:Y:S01]  /*0b30*/  STL [R1+0x10], R3 ;  /* 0x0000100301007387 */ /* 0x0001e20000100800 */
[----:B--2---:R-:W-:-:S03]  /*0b40*/  PRMT R20, RZ, 0x7610, R22 ;  /* 0x00007610ff147816 */ /* 0x004fc60000000016 */
[----:B------:R1:W-:Y:S04]  /*0b50*/  STL [R1+0xc], R2 ;  /* 0x00000c0201007387 */ /* 0x0003e80000100800 */
[----:B------:R2:W-:Y:S01]  /*0b60*/  STL [R1+0x8], R20 ;  /* 0x0000081401007387 */ /* 0x0005e20000100800 */
[--C-:B0-----:R-:W-:Y:S02]  /*0b70*/  PRMT R3, RZ, 0x5410, R23.reuse ;  /* 0x00005410ff037816 */ /* 0x101fe40000000017 */
[----:B-1----:R-:W-:-:S03]  /*0b80*/  PRMT R2, RZ, 0x7610, R23 ;  /* 0x00007610ff027816 */ /* 0x002fc60000000017 */
[----:B------:R2:W-:Y:S04]  /*0b90*/  STL [R1+0x4], R3 ;  /* 0x0000040301007387 */ /* 0x0005e80000100800 */
[----:B------:R2:W-:Y:S02]  /*0ba0*/  STL [R1], R2 ;  /* 0x0000000201007387 */ /* 0x0005e40000100800 */
.L_x_4157:
[----:B------:R-:W-:Y:S02]  /*0bb0*/  ISETP.NE.U32.AND P0, PT, RZ, c[0x0][0x1c0], PT ;  /* 0x00007000ff007a0c */ /* 0x000fe40003f05070 */
[----:B--2---:R-:W-:Y:S02]  /*0bc0*/  SHF.R.S32.HI R2, RZ, 0x1f, R0 ;  /* 0x0000001fff027819 */ /* 0x004fe40000011400 */
[----:B------:R-:W-:-:S13]  /*0bd0*/  ISETP.NE.AND.EX P0, PT, RZ, c[0x0][0x1c4], PT, P0 ;  /* 0x00007100ff007a0c */ /* 0x000fda0003f05300 */
[----:B------:R-:W-:-:S04]  /*0be0*/  @P0 LEA R164, P1, R0, c[0x0][0x1c0], 0x1 ;  /* 0x0000700000a40a11 */ /* 0x000fc800078208ff */
[----:B------:R-:W-:-:S05]  /*0bf0*/  @P0 LEA.HI.X R165, R0, c[0x0][0x1c4], R2, 0x1, P1 ;  /* 0x0000710000a50a11 */ /* 0x000fca00008f0c02 */
[----:B------:R0:W2:Y:S01]  /*0c00*/  @P0 LDG.E.U16 R2, [R164.64] ;  /* 0x00000004a4020981 */ /* 0x0000a2000c1e1500 */
[----:B------:R-:W-:-:S05]  /*0c10*/  MOV R176, 0x4 ;  /* 0x0000000400b07802 */ /* 0x000fca0000000f00 */
[----:B0-----:R-:W-:-:S06]  /*0c20*/  IMAD.WIDE R164, R0, R176, c[0x0][0x1a0] ;  /* 0x0000680000a47625 */ /* 0x001fcc00078e02b0 */
[----:B------:R0:W3:Y:S01]  /*0c30*/  LDG.E R164, [R164.64] ;  /* 0x00000004a4a47981 */ /* 0x0000e2000c1e1900 */
[----:B------:R-:W1:Y:S01]  /*0c40*/  LDC.U8 R166, c[0x0][0x1f0] ;  /* 0x00007c00ffa67b82 */ /* 0x000e620000000000 */
[----:B------:R-:W-:Y:S02]  /*0c50*/  IMAD.WIDE R176, R0, R176, c[0x0][0x1a8] ;  /* 0x00006a0000b07625 */ /* 0x000fe400078e02b0 */
[----:B------:R-:W4:Y:S04]  /*0c60*/  S2R R250, SR_TID.X ;  /* 0x0000000000fa7919 */ /* 0x000f280000002100 */
[----:B------:R0:W5:Y:S01]  /*0c70*/  LDG.E R176, [R176.64] ;  /* 0x00000004b0b07981 */ /* 0x000162000c1e1900 */
[----:B------:R-:W-:Y:S01]  /*0c80*/  BSSY B0, `(.L_x_4139) ;  /* 0x0000063000007945 */ /* 0x000fe20003800000 */
[----:B------:R-:W-:Y:S01]  /*0c90*/  CS2R R210, SRZ ;  /* 0x0000000000d27805 */ /* 0x000fe2000001ff00 */
[----:B0-----:R-:W-:-:S02]  /*0ca0*/  MOV R177, 0x3f800000 ;  /* 0x3f80000000b17802 */ /* 0x001fc40000000f00 */
[----:B--2---:R-:W-:Y:S01]  /*0cb0*/  @P0 PRMT R177, RZ, 0x5410, R2 ;  /* 0x00005410ffb10816 */ /* 0x004fe20000000002 */
[----:B------:R-:W-:Y:S01]  /*0cc0*/  IMAD R2, R0, c[0x0][0x168], RZ ;  /* 0x00005a0000027a24 */ /* 0x000fe200078e02ff */
[----:B-1----:R-:W-:-:S04]  /*0cd0*/  ISETP.NE.AND P0, PT, R166, RZ, PT ;  /* 0x000000ffa600720c */ /* 0x002fc80003f05270 */
[----:B------:R-:W-:-:S04]  /*0ce0*/  SHF.R.S32.HI R165, RZ, 0x1f, R2 ;  /* 0x0000001fffa57819 */ /* 0x000fc80000011402 */
[----:B------:R-:W-:Y:S02]  /*0cf0*/  LEA.HI R2, R165, R2, RZ, 0x3 ;  /* 0x00000002a5027211 */ /* 0x000fe400078f18ff */
[----:B----4-:R-:W-:-:S04]  /*0d00*/  LOP3.LUT R165, R250, 0xff, RZ, 0xc0, !PT ;  /* 0x000000fffaa57812 */ /* 0x010fc800078ec0ff */
[----:B------:R-:W-:Y:S02]  /*0d10*/  LEA.HI.SX32 R2, R2, R165, 0x1d ;  /* 0x000000a502027211 */ /* 0x000fe400078feaff */
[----:B---3--:R-:W-:Y:S02]  /*0d20*/  FSEL R209, R164, RZ, !P0 ;  /* 0x000000ffa4d17208 */ /* 0x008fe40004000000 */
[----:B------:R-:W-:Y:S01]  /*0d30*/  MOV R212, R2 ;  /* 0x0000000200d47202 */ /* 0x000fe20000000f00 */
[----:B------:R-:W-:Y:S05]  /*0d40*/  @!P2 BRA `(.L_x_4140) ;  /* 0x000005600000a947 */ /* 0x000fea0003800000 */
[----:B------:R-:W-:Y:S01]  /*0d50*/  HFMA2.MMA R164, -RZ, RZ, 0, 9.5367431640625e-07 ;  /* 0x00000010ffa47435 */ /* 0x000fe200000001ff */
[C---:B------:R-:W-:Y:S01]  /*0d60*/  LEA R4, P0, R2.reuse, c[0x0][0x188], 0x5 ;  /* 0x0000620002047a11 */ /* 0x040fe200078028ff */
[----:B------:R-:W2:Y:S03]  /*0d70*/  LDL R171, [R1+0x7c] ;  /* 0x00007c0001ab7983 */ /* 0x000ea60000100800 */
[C---:B------:R-:W-:Y:S01]  /*0d80*/  LEA.HI.X R5, R2.reuse, c[0x0][0x18c], RZ, 0x5, P0 ;  /* 0x0000630002057a11 */ /* 0x040fe200000f2cff */
[----:B------:R-:W3:Y:S04]  /*0d90*/  LDL R214, [R1+0x78] ;  /* 0x0000780001d67983 */ /* 0x000ee80000100800 */
[----:B------:R-:W-:Y:S01]  /*0da0*/  IMAD.WIDE.U32 R164, R2, R164, c[0x0][0x208] ;  /* 0x0000820002a47625 */ /* 0x000fe200078e00a4 */
[----:B------:R0:W4:Y:S04]  /*0db0*/  LDG.E.128 R8, [R4.64] ;  /* 0x0000000404087981 */ /* 0x000128000c1e1d00 */
[----:B------:R-:W2:Y:S04]  /*0dc0*/  LDL R204, [R1+0x70] ;  /* 0x0000700001cc7983 */ /* 0x000ea80000100800 */
[----:B------:R-:W2:Y:S04]  /*0dd0*/  LDG.E.128 R164, [R164.64] ;  /* 0x00000004a4a47981 */ /* 0x000ea8000c1e1d00 */
[----:B0-----:R-:W3:Y:S01]  /*0de0*/  LDG.E.128 R4, [R4.64+0x10] ;  /* 0x0000100404047981 */ /* 0x001ee2000c1e1d00 */
[----:B------:R-:W-:-:S03]  /*0df0*/  ISETP.NE.U32.AND P0, PT, RZ, c[0x0][0x218], PT ;  /* 0x00008600ff007a0c */ /* 0x000fc60003f05070 */
[----:B------:R-:W3:Y:S01]  /*0e00*/  LDL R206, [R1+0x74] ;  /* 0x0000740001ce7983 */ /* 0x000ee20000100800 */
[----:B------:R-:W-:-:S03]  /*0e10*/  ISETP.NE.AND.EX P0, PT, RZ, c[0x0][0x21c], PT, P0 ;  /* 0x00008700ff007a0c */ /* 0x000fc60003f05300 */
[----:B------:R-:W3:Y:S04]  /*0e20*/  LDL R252, [R1+0x6c] ;  /* 0x00006c0001fc7983 */ /* 0x000ee80000100800 */
[----:B------:R-:W3:Y:S06]  /*0e30*/  LDL R251, [R1+0x68] ;  /* 0x0000680001fb7983 */ /* 0x000eec0000100800 */
[----:B------:R-:W-:-:S04]  /*0e40*/  @P0 LEA R168, P1, R2, c[0x0][0x218], 0x5 ;  /* 0x0000860002a80a11 */ /* 0x000fc800078228ff */
[----:B------:R-:W-:-:S05]  /*0e50*/  @P0 LEA.HI.X R169, R2, c[0x0][0x21c], RZ, 0x5, P1 ;  /* 0x0000870002a90a11 */ /* 0x000fca00008f2cff */
[----:B------:R4:W5:Y:S04]  /*0e60*/  @P0 LDG.E.128 R48, [R168.64] ;  /* 0x00000004a8300981 */ /* 0x000968000c1e1d00 */
[----:B------:R4:W5:Y:S02]  /*0e70*/  @P0 LDG.E.128 R44, [R168.64+0x10] ;  /* 0x00001004a82c0981 */ /* 0x000964000c1e1d00 */
[C---:B----4-:R-:W-:Y:S01]  /*0e80*/  FADD.FTZ R168, -R209.reuse, R9 ;  /* 0x00000009d1a87221 */ /* 0x050fe20000010100 */
[--C-:B--2---:R-:W-:Y:S02]  /*0e90*/  PRMT R169, RZ, 0x5410, R164.reuse ;  /* 0x00005410ffa97816 */ /* 0x104fe400000000a4 */
[----:B------:R-:W-:Y:S01]  /*0ea0*/  PRMT R216, RZ, 0x7610, R164 ;  /* 0x00007610ffd87816 */ /* 0x000fe200000000a4 */
[----:B---3--:R-:W-:-:S02]  /*0eb0*/  FADD.FTZ R164, -R209, R5 ;  /* 0x00000005d1a47221 */ /* 0x008fc40000010100 */
[----:B------:R-:W-:Y:S02]  /*0ec0*/  FMUL.FTZ R5, R171, R169 ;  /* 0x000000a9ab057220 */ /* 0x000fe40000410000 */
[----:B------:R-:W2:Y:S01]  /*0ed0*/  LDL R171, [R1+0x64] ;  /* 0x0000640001ab7983 */ /* 0x000ea20000100800 */
[C---:B------:R-:W-:Y:S02]  /*0ee0*/  FADD.FTZ R170, -R209.reuse, R4 ;  /* 0x00000004d1aa7221 */ /* 0x040fe40000010100 */
[----:B-----5:R-:W-:Y:S02]  /*0ef0*/  FMUL.FTZ R4, R176, R168 ;  /* 0x000000a8b0047220 */ /* 0x020fe40000410000 */
[----:B------:R-:W3:Y:S01]  /*0f00*/  LDL R168, [R1+0x60] ;  /* 0x0000600001a87983 */ /* 0x000ee20000100800 */
[C---:B------:R-:W-:Y:S02]  /*0f10*/  FADD.FTZ R3, -R209.reuse, R8 ;  /* 0x00000008d1037221 */ /* 0x040fe40000010100 */
[C---:B------:R-:W-:Y:S01]  /*0f20*/  FADD.FTZ R8, -R209.reuse, R11 ;  /* 0x0000000bd1087221 */ /* 0x040fe20000010100 */
[--C-:B------:R-:W-:Y:S01]  /*0f30*/  PRMT R215, RZ, 0x5410, R165.reuse ;  /* 0x00005410ffd77816 */ /* 0x100fe200000000a5 */
[C---:B------:R-:W-:Y:S01]  /*0f40*/  FADD.FTZ R9, -R209.reuse, R10 ;  /* 0x0000000ad1097221 */ /* 0x040fe20000010100 */
[----:B------:R-:W-:Y:S01]  /*0f50*/  PRMT R165, RZ, 0x7610, R165 ;  /* 0x00007610ffa57816 */ /* 0x000fe200000000a5 */
[----:B------:R-:W-:-:S02]  /*0f60*/  FADD.FTZ R11, -R209, R7 ;  /* 0x00000007d10b7221 */ /* 0x000fc40000010100 */
[C---:B------:R-:W-:Y:S02]  /*0f70*/  FMUL.FTZ R7, R176.reuse, R8 ;  /* 0x00000008b0077220 */ /* 0x040fe40000410000 */
[----:B------:R-:W-:Y:S02]  /*0f80*/  FMUL.FTZ R3, R176, R3 ;  /* 0x00000003b0037220 */ /* 0x000fe40000410000 */
[----:B------:R-:W-:Y:S02]  /*0f90*/  FADD.FTZ R10, -R209, R6 ;  /* 0x00000006d10a7221 */ /* 0x000fe40000010100 */
[----:B------:R-:W-:Y:S02]  /*0fa0*/  FADD.FTZ R113, R113, R216 ;  /* 0x000000d871717221 */ /* 0x000fe40000010000 */
[----:B------:R-:W-:Y:S02]  /*0fb0*/  FFMA.FTZ R145, R4, R216, R145 ;  /* 0x000000d804917223 */ /* 0x000fe40000010091 */
[----:B------:R-:W-:-:S02]  /*0fc0*/  FMUL.FTZ R6, R176, R9 ;  /* 0x00000009b0067220 */ /* 0x000fc40000410000 */
[----:B------:R-:W-:Y:S02]  /*0fd0*/  FMUL.FTZ R216, R214, R216 ;  /* 0x000000d8d6d87220 */ /* 0x000fe40000410000 */
[----:B------:R-:W-:Y:S02]  /*0fe0*/  FADD.FTZ R115, R115, R165 ;  /* 0x000000a573737221 */ /* 0x000fe40000010000 */
[-C--:B------:R-:W-:Y:S02]  /*0ff0*/  FFMA.FTZ R147, R7, R165.reuse, R147 ;  /* 0x000000a507937223 */ /* 0x080fe40000010093 */
[----:B------:R-:W-:Y:S02]  /*1000*/  FMUL.FTZ R214, R204, R165 ;  /* 0x000000a5ccd67220 */ /* 0x000fe40000410000 */
[----:B------:R-:W-:Y:S02]  /*1010*/  FMUL.FTZ R9, R176, R164 ;  /* 0x000000a4b0097220 */ /* 0x000fe40000410000 */
[----:B------:R-:W-:-:S02]  /*1020*/  FADD.FTZ R165, RZ, R5 ;  /* 0x00000005ffa57221 */ /* 0x000fc40000010000 */
[----:B------:R-:W-:Y:S02]  /*1030*/  FFMA.FTZ R164, R3, R5, RZ ;  /* 0x0000000503a47223 */ /* 0x000fe400000100ff */
[----:B------:R-:W-:Y:S02]  /*1040*/  FADD.FTZ R114, R114, R215 ;  /* 0x000000d772727221 */ /* 0x000fe40000010000 */
[-C--:B------:R-:W-:Y:S02]  /*1050*/  FFMA.FTZ R146, R6, R215.reuse, R146 ;  /* 0x000000d706927223 */ /* 0x080fe40000010092 */
[----:B------:R-:W-:Y:S02]  /*1060*/  FMUL.FTZ R215, R206, R215 ;  /* 0x000000d7ced77220 */ /* 0x000fe40000410000 */
[----:B------:R-:W-:Y:S02]  /*1070*/  FADD.FTZ R165, R165, R216 ;  /* 0x000000d8a5a57221 */ /* 0x000fe40000010000 */
[----:B------:R-:W-:Y:S01]  /*1080*/  FFMA.FTZ R164, R4, R216, R164 ;  /* 0x000000d804a47223 */ /* 0x000fe200000100a4 */
[----:B------:R-:W-:Y:S01]  /*1090*/  PRMT R207, RZ, 0x5410, R166 ;  /* 0x00005410ffcf7816 */ /* 0x000fe200000000a6 */
        /* <DEDUP_REMOVED lines=18> */
[----:B------:R-:W-:Y:S02]  /*11c0*/  FFMA.FTZ R164, R9, R206, R164 ;  /* 0x000000ce09a47223 */ /* 0x000fe400000100a4 */
[----:B------:R-:W-:Y:S01]  /*11d0*/  FMUL.FTZ R11, R176, R11 ;  /* 0x0000000bb00b7220 */ /* 0x000fe20000410000 */
[----:B------:R-:W-:Y:S01]  /*11e0*/  IADD3 R212, R2, 0x100, RZ ;  /* 0x0000010002d47810 */ /* 0x000fe20007ffe0ff */
[----:B------:R-:W-:Y:S02]  /*11f0*/  FADD.FTZ R112, R112, R169 ;  /* 0x000000a970707221 */ /* 0x000fe40000010000 */
[----:B------:R-:W-:-:S02]  /*1200*/  FFMA.FTZ R144, R3, R169, R144 ;  /* 0x000000a903907223 */ /* 0x000fc40000010090 */
[----:B------:R-:W-:Y:S02]  /*1210*/  FADD.FTZ R109, R109, R166 ;  /* 0x000000a66d6d7221 */ /* 0x000fe40000010000 */
[----:B------:R-:W-:Y:S02]  /*1220*/  FFMA.FTZ R141, R9, R166, R141 ;  /* 0x000000a6098d7223 */ /* 0x000fe4000001008d */
[----:B------:R-:W-:Y:S02]  /*1230*/  FADD.FTZ R111, R111, R167 ;  /* 0x000000a76f6f7221 */ /* 0x000fe40000010000 */
[----:B------:R-:W-:Y:S02]  /*1240*/  FFMA.FTZ R143, R11, R167, R143 ;  /* 0x000000a70b8f7223 */ /* 0x000fe4000001008f */
[----:B--2---:R-:W-:-:S04]  /*1250*/  FMUL.FTZ R205, R171, R205 ;  /* 0x000000cdabcd7220 */ /* 0x004fc80000410000 */
[----:B------:R-:W-:Y:S02]  /*1260*/  FADD.FTZ R165, R165, R205 ;  /* 0x000000cda5a57221 */ /* 0x000fe40000010000 */
[----:B---3--:R-:W-:Y:S02]  /*1270*/  FMUL.FTZ R204, R168, R167 ;  /* 0x000000a7a8cc7220 */ /* 0x008fe40000410000 */
[----:B------:R-:W-:Y:S02]  /*1280*/  FFMA.FTZ R164, R10, R205, R164 ;  /* 0x000000cd0aa47223 */ /* 0x000fe400000100a4 */
[----:B------:R-:W-:Y:S02]  /*1290*/  FADD.FTZ R211, R165, R204 ;  /* 0x000000cca5d37221 */ /* 0x000fe40000010000 */
[----:B------:R-:W-:Y:S02]  /*12a0*/  FFMA.FTZ R210, R11, R204, R164 ;  /* 0x000000cc0bd27223 */ /* 0x000fe400000100a4 */
.L_x_4140:
[----:B------:R-:W-:Y:S05]  /*12b0*/  BSYNC B0 ;  /* 0x0000000000007941 */ /* 0x000fea0003800000 */
.L_x_4139:
[----:B------:R-:W-:Y:S01]  /*12c0*/  BSSY B0, `(.L_x_4141) ;  /* 0x0000058000007945 */ /* 0x000fe20003800000 */
[----:B------:R-:W-:Y:S05]  /*12d0*/  @!P3 BRA `(.L_x_4142) ;  /* 0x000005600000b947 */ /* 0x000fea0003800000 */
[----:B------:R-:W-:Y:S01]  /*12e0*/  LEA R16, P0, R212, c[0x0][0x188], 0x5 ;  /* 0x00006200d4107a11 */ /* 0x000fe200078028ff */
[----:B------:R-:W2:Y:S01]  /*12f0*/  LDL R199, [R1+0x58] ;  /* 0x0000580001c77983 */ /* 0x000ea20000100800 */
[----:B------:R-:W-:-:S02]  /*1300*/  MOV R168, 0x10 ;  /* 0x0000001000a87802 */ /* 0x000fc40000000f00 */
[C---:B------:R-:W-:Y:S01]  /*1310*/  LEA.HI.X R17, R212.reuse, c[0x0][0x18c], RZ, 0x5, P0 ;  /* 0x00006300d4117a11 */ /* 0x040fe200000f2cff */
[----:B------:R-:W3:Y:S02]  /*1320*/  LDL R201, [R1+0x5c] ;  /* 0x00005c0001c97983 */ /* 0x000ee40000100800 */
[----:B------:R-:W-:Y:S02]  /*1330*/  IMAD.WIDE.U32 R168, R212, R168, c[0x0][0x208] ;  /* 0x00008200d4a87625 */ /* 0x000fe400078e00a8 */
[----:B------:R0:W4:Y:S04]  /*1340*/  LDG.E.128 R164, [R16.64] ;  /* 0x0000000410a47981 */ /* 0x000128000c1e1d00 */
[----:B------:R-:W2:Y:S04]  /*1350*/  LDG.E.128 R168, [R168.64] ;  /* 0x00000004a8a87981 */ /* 0x000ea8000c1e1d00 */
[----:B------:R-:W3:Y:S04]  /*1360*/  LDL R197, [R1+0x54] ;  /* 0x0000540001c57983 */ /* 0x000ee80000100800 */
[----:B0-----:R-:W3:Y:S01]  /*1370*/  LDG.E.128 R16, [R16.64+0x10] ;  /* 0x0000100410107981 */ /* 0x001ee2000c1e1d00 */
[----:B------:R-:W-:-:S03]  /*1380*/  ISETP.NE.U32.AND P0, PT, RZ, c[0x0][0x218], PT ;  /* 0x00008600ff007a0c */ /* 0x000fc60003f05070 */
[----:B------:R-:W3:Y:S01]  /*1390*/  LDL R252, [R1+0x50] ;  /* 0x0000500001fc7983 */ /* 0x000ee20000100800 */
[----:B------:R-:W-:-:S03]  /*13a0*/  ISETP.NE.AND.EX P0, PT, RZ, c[0x0][0x21c], PT, P0 ;  /* 0x00008700ff007a0c */ /* 0x000fc60003f05300 */
[----:B------:R-:W3:Y:S10]  /*13b0*/  LDL R251, [R1+0x4c] ;  /* 0x00004c0001fb7983 */ /* 0x000ef40000100800 */
[----:B------:R-:W-:-:S04]  /*13c0*/  @P0 LEA R14, P1, R212, c[0x0][0x218], 0x5 ;  /* 0x00008600d40e0a11 */ /* 0x000fc800078228ff */
[----:B------:R-:W-:-:S05]  /*13d0*/  @P0 LEA.HI.X R15, R212, c[0x0][0x21c], RZ, 0x5, P1 ;  /* 0x00008700d40f0a11 */ /* 0x000fca00008f2cff */
[----:B------:R4:W5:Y:S04]  /*13e0*/  @P0 LDG.E.128 R40, [R14.64] ;  /* 0x000000040e280981 */ /* 0x000968000c1e1d00 */
[----:B------:R4:W5:Y:S02]  /*13f0*/  @P0 LDG.E.128 R36, [R14.64+0x10] ;  /* 0x000010040e240981 */ /* 0x000964000c1e1d00 */
[----:B----4-:R-:W-:Y:S01]  /*1400*/  FADD.FTZ R14, -R209, R165 ;  /* 0x000000a5d10e7221 */ /* 0x010fe20000010100 */
[----:B--2---:R-:W-:-:S03]  /*1410*/  PRMT R208, RZ, 0x5410, R168 ;  /* 0x00005410ffd07816 */ /* 0x004fc600000000a8 */
[----:B-----5:R-:W-:Y:S01]  /*1420*/  FMUL.FTZ R14, R176, R14 ;  /* 0x0000000eb00e7220 */ /* 0x020fe20000410000 */
[----:B------:R-:W-:Y:S01]  /*1430*/  PRMT R168, RZ, 0x7610, R168 ;  /* 0x00007610ffa87816 */ /* 0x000fe200000000a8 */
[C---:B------:R-:W-:Y:S02]  /*1440*/  FADD.FTZ R167, -R209.reuse, R167 ;  /* 0x000000a7d1a77221 */ /* 0x040fe40000010100 */
[----:B---3--:R-:W-:Y:S02]  /*1450*/  FADD.FTZ R20, -R209, R19 ;  /* 0x00000013d1147221 */ /* 0x008fe40000010100 */
[----:B------:R-:W2:Y:S01]  /*1460*/  LDL R19, [R1+0x48] ;  /* 0x0000480001137983 */ /* 0x000ea20000100800 */
[----:B------:R-:W-:Y:S02]  /*1470*/  FADD.FTZ R105, R105, R168 ;  /* 0x000000a869697221 */ /* 0x000fe40000010000 */
[-C--:B------:R-:W-:Y:S02]  /*1480*/  FFMA.FTZ R137, R14, R168.reuse, R137 ;  /* 0x000000a80e897223 */ /* 0x080fe40000010089 */
[----:B------:R-:W-:-:S02]  /*1490*/  FMUL.FTZ R203, R199, R168 ;  /* 0x000000a8c7cb7220 */ /* 0x000fc40000410000 */
[----:B------:R-:W3:Y:S01]  /*14a0*/  LDL R168, [R1+0x44] ;  /* 0x0000440001a87983 */ /* 0x000ee20000100800 */
[C---:B------:R-:W-:Y:S02]  /*14b0*/  FADD.FTZ R15, -R209.reuse, R166 ;  /* 0x000000a6d10f7221 */ /* 0x040fe40000010100 */
[C---:B------:R-:W-:Y:S02]  /*14c0*/  FADD.FTZ R166, -R209.reuse, R16 ;  /* 0x00000010d1a67221 */ /* 0x040fe40000010100 */
[----:B------:R-:W-:Y:S02]  /*14d0*/  FMUL.FTZ R16, R176, R167 ;  /* 0x000000a7b0107220 */ /* 0x000fe40000410000 */
[----:B------:R-:W4:Y:S01]  /*14e0*/  LDL R167, [R1+0x40] ;  /* 0x0000400001a77983 */ /* 0x000f220000100800 */
[----:B------:R-:W-:-:S04]  /*14f0*/  FADD.FTZ R12, -R209, R164 ;  /* 0x000000a4d10c7221 */ /* 0x000fc80000010100 */
[----:B------:R-:W-:Y:S02]  /*1500*/  FMUL.FTZ R12, R176, R12 ;  /* 0x0000000cb00c7220 */ /* 0x000fe40000410000 */
[----:B------:R-:W-:Y:S02]  /*1510*/  FADD.FTZ R104, R104, R208 ;  /* 0x000000d068687221 */ /* 0x000fe40000010000 */
[-C--:B------:R-:W-:Y:S02]  /*1520*/  FFMA.FTZ R136, R12, R208.reuse, R136 ;  /* 0x000000d00c887223 */ /* 0x080fe40000010088 */
[----:B------:R-:W-:Y:S01]  /*1530*/  FMUL.FTZ R208, R201, R208 ;  /* 0x000000d0c9d07220 */ /* 0x000fe20000410000 */
[----:B------:R-:W-:Y:S01]  /*1540*/  PRMT R202, RZ, 0x5410, R169 ;  /* 0x00005410ffca7816 */ /* 0x000fe200000000a9 */
[----:B------:R-:W-:Y:S02]  /*1550*/  FMUL.FTZ R15, R176, R15 ;  /* 0x0000000fb00f7220 */ /* 0x000fe40000410000 */
[----:B------:R-:W-:-:S02]  /*1560*/  FADD.FTZ R211, R211, R208 ;  /* 0x000000d0d3d37221 */ /* 0x000fc40000010000 */
[----:B------:R-:W-:Y:S01]  /*1570*/  FFMA.FTZ R210, R12, R208, R210 ;  /* 0x000000d00cd27223 */ /* 0x000fe200000100d2 */
[----:B------:R-:W-:Y:S01]  /*1580*/  PRMT R169, RZ, 0x7610, R169 ;  /* 0x00007610ffa97816 */ /* 0x000fe200000000a9 */
[----:B------:R-:W-:Y:S02]  /*1590*/  FADD.FTZ R106, R106, R202 ;  /* 0x000000ca6a6a7221 */ /* 0x000fe40000010000 */
[-C--:B------:R-:W-:Y:S02]  /*15a0*/  FFMA.FTZ R138, R15, R202.reuse, R138 ;  /* 0x000000ca0f8a7223 */ /* 0x080fe4000001008a */
[----:B------:R-:W-:Y:S02]  /*15b0*/  FMUL.FTZ R202, R197, R202 ;  /* 0x000000cac5ca7220 */ /* 0x000fe40000410000 */
[----:B------:R-:W-:Y:S02]  /*15c0*/  FADD.FTZ R211, R211, R203 ;  /* 0x000000cbd3d37221 */ /* 0x000fe40000010000 */
[----:B------:R-:W-:Y:S01]  /*15d0*/  FFMA.FTZ R210, R14, R203, R210 ;  /* 0x000000cb0ed27223 */ /* 0x000fe200000100d2 */
[----:B------:R-:W-:Y:S01]  /*15e0*/  PRMT R200, RZ, 0x5410, R170 ;  /* 0x00005410ffc87816 */ /* 0x000fe200000000aa */
[----:B------:R-:W-:-:S02]  /*15f0*/  FADD.FTZ R165, -R209, R17 ;  /* 0x00000011d1a57221 */ /* 0x000fc40000010100 */
[----:B------:R-:W-:Y:S01]  /*1600*/  FMUL.FTZ R17, R176, R166 ;  /* 0x000000a6b0117220 */ /* 0x000fe20000410000 */
[----:B------:R-:W-:Y:S01]  /*1610*/  PRMT R170, RZ, 0x7610, R170 ;  /* 0x00007610ffaa7816 */ /* 0x000fe200000000aa */
        /* <DEDUP_REMOVED lines=11> */
[----:B------:R-:W-:-:S02]  /*16d0*/  FADD.FTZ R211, R211, R200 ;  /* 0x000000c8d3d37221 */ /* 0x000fc40000010000 */
[----:B------:R-:W-:Y:S01]  /*16e0*/  FFMA.FTZ R210, R17, R200, R210 ;  /* 0x000000c811d27223 */ /* 0x000fe200000100d2 */
[----:B------:R-:W-:Y:S01]  /*16f0*/  PRMT R171, RZ, 0x7610, R171 ;  /* 0x00007610ffab7816 */ /* 0x000fe200000000ab */
[----:B------:R-:W-:Y:S02]  /*1700*/  FADD.FTZ R102, R102, R198 ;  /* 0x000000c666667221 */ /* 0x000fe40000010000 */
[----:B------:R-:W-:Y:S01]  /*1710*/  FMUL.FTZ R20, R176, R20 ;  /* 0x00000014b0147220 */ /* 0x000fe20000410000 */
[----:B------:R-:W-:Y:S01]  /*1720*/  IADD3 R212, R212, 0x100, RZ ;  /* 0x00000100d4d47810 */ /* 0x000fe20007ffe0ff */
[----:B------:R-:W-:Y:S02]  /*1730*/  FADD.FTZ R107, R107, R169 ;  /* 0x000000a96b6b7221 */ /* 0x000fe40000010000 */
[----:B------:R-:W-:Y:S02]  /*1740*/  FFMA.FTZ R139, R16, R169, R139 ;  /* 0x000000a9108b7223 */ /* 0x000fe4000001008b */
[----:B------:R-:W-:-:S02]  /*1750*/  FADD.FTZ R101, R101, R170 ;  /* 0x000000aa65657221 */ /* 0x000fc40000010000 */
[-C--:B------:R-:W-:Y:S02]  /*1760*/  FFMA.FTZ R133, R18, R170.reuse, R133 ;  /* 0x000000aa12857223 */ /* 0x080fe40000010085 */
[----:B------:R-:W-:Y:S02]  /*1770*/  FADD.FTZ R103, R103, R171 ;  /* 0x000000ab67677221 */ /* 0x000fe40000010000 */
[----:B------:R-:W-:Y:S02]  /*1780*/  FFMA.FTZ R135, R20, R171, R135 ;  /* 0x000000ab14877223 */ /* 0x000fe40000010087 */
[----:B--2---:R-:W-:Y:S02]  /*1790*/  FMUL.FTZ R199, R19, R170 ;  /* 0x000000aa13c77220 */ /* 0x004fe40000410000 */
[----:B------:R-:W-:Y:S02]  /*17a0*/  FMUL.FTZ R19, R176, R164 ;  /* 0x000000a4b0137220 */ /* 0x000fe40000410000 */
[----:B------:R-:W-:-:S02]  /*17b0*/  FADD.FTZ R211, R211, R199 ;  /* 0x000000c7d3d37221 */ /* 0x000fc40000010000 */
[-C--:B------:R-:W-:Y:S02]  /*17c0*/  FFMA.FTZ R134, R19, R198.reuse, R134 ;  /* 0x000000c613867223 */ /* 0x080fe40000010086 */
[----:B---3--:R-:W-:Y:S02]  /*17d0*/  FMUL.FTZ R198, R168, R198 ;  /* 0x000000c6a8c67220 */ /* 0x008fe40000410000 */
[----:B------:R-:W-:Y:S02]  /*17e0*/  FFMA.FTZ R210, R18, R199, R210 ;  /* 0x000000c712d27223 */ /* 0x000fe400000100d2 */
[----:B------:R-:W-:Y:S02]  /*17f0*/  FADD.FTZ R211, R211, R198 ;  /* 0x000000c6d3d37221 */ /* 0x000fe40000010000 */
[----:B----4-:R-:W-:Y:S02]  /*1800*/  FMUL.FTZ R197, R167, R171 ;  /* 0x000000aba7c57220 */ /* 0x010fe40000410000 */
[----:B------:R-:W-:-:S02]  /*1810*/  FFMA.FTZ R210, R19, R198, R210 ;  /* 0x000000c613d27223 */ /* 0x000fc400000100d2 */
[----:B------:R-:W-:Y:S02]  /*1820*/  FADD.FTZ R211, R211, R197 ;  /* 0x000000c5d3d37221 */ /* 0x000fe40000010000 */
[----:B------:R-:W-:Y:S02]  /*1830*/  FFMA.FTZ R210, R20, R197, R210 ;  /* 0x000000c514d27223 */ /* 0x000fe400000100d2 */
.L_x_4142:
[----:B------:R-:W-:Y:S05]  /*1840*/  BSYNC B0 ;  /* 0x0000000000007941 */ /* 0x000fea0003800000 */
.L_x_4141:
[----:B------:R-:W-:Y:S01]  /*1850*/  BSSY B0, `(.L_x_4143) ;  /* 0x0000058000007945 */ /* 0x000fe20003800000 */
[----:B------:R-:W-:Y:S05]  /*1860*/  @!P4 BRA `(.L_x_4144) ;  /* 0x000005600000c947 */ /* 0x000fea0003800000 */
[C---:B------:R-:W-:Y:S01]  /*1870*/  LEA R24, P0, R212.reuse, c[0x0][0x188], 0x5 ;  /* 0x00006200d4187a11 */ /* 0x040fe200078028ff */
[----:B------:R-:W2:Y:S03]  /*1880*/  LDL R195, [R1+0x3c] ;  /* 0x00003c0001c37983 */ /* 0x000ea60000100800 */
[----:B------:R-:W-:Y:S01]  /*1890*/  LEA.HI.X R25, R212, c[0x0][0x18c], RZ, 0x5, P0 ;  /* 0x00006300d4197a11 */ /* 0x000fe200000f2cff */
[----:B------:R-:W3:Y:S04]  /*18a0*/  LDL R193, [R1+0x38] ;  /* 0x0000380001c17983 */ /* 0x000ee80000100800 */
[----:B------:R0:W4:Y:S01]  /*18b0*/  LDG.E.128 R164, [R24.64] ;  /* 0x0000000418a47981 */ /* 0x000122000c1e1d00 */
[----:B------:R-:W-:-:S03]  /*18c0*/  HFMA2.MMA R168, -RZ, RZ, 0, 9.5367431640625e-07 ;  /* 0x00000010ffa87435 */ /* 0x000fc600000001ff */
[----:B------:R-:W2:Y:S04]  /*18d0*/  LDL R191, [R1+0x34] ;  /* 0x0000340001bf7983 */ /* 0x000ea80000100800 */
[----:B------:R-:W2:Y:S03]  /*18e0*/  LDL R189, [R1+0x30] ;  /* 0x0000300001bd7983 */ /* 0x000ea60000100800 */
[----:B------:R-:W-:Y:S01]  /*18f0*/  IMAD.WIDE.U32 R168, R212, R168, c[0x0][0x208] ;  /* 0x00008200d4a87625 */ /* 0x000fe200078e00a8 */
[----:B0-----:R-:W2:Y:S04]  /*1900*/  LDG.E.128 R24, [R24.64+0x10] ;  /* 0x0000100418187981 */ /* 0x001ea8000c1e1d00 */
[----:B------:R-:W2:Y:S04]  /*1910*/  LDL R252, [R1+0x2c] ;  /* 0x00002c0001fc7983 */ /* 0x000ea80000100800 */
[----:B------:R-:W2:Y:S04]  /*1920*/  LDG.E.128 R168, [R168.64] ;  /* 0x00000004a8a87981 */ /* 0x000ea8000c1e1d00 */
[----:B------:R-:W3:Y:S01]  /*1930*/  LDL R251, [R1+0x28] ;  /* 0x0000280001fb7983 */ /* 0x000ee20000100800 */
[----:B------:R-:W-:-:S04]  /*1940*/  ISETP.NE.U32.AND P0, PT, RZ, c[0x0][0x218], PT ;  /* 0x00008600ff007a0c */ /* 0x000fc80003f05070 */
[----:B------:R-:W-:Y:S01]  /*1950*/  ISETP.NE.AND.EX P0, PT, RZ, c[0x0][0x21c], PT, P0 ;  /* 0x00008700ff007a0c */ /* 0x000fe20003f05300 */
[C---:B----4-:R-:W-:Y:S02]  /*1960*/  FADD.FTZ R21, -R209.reuse, R165 ;  /* 0x000000a5d1157221 */ /* 0x050fe40000010100 */
[----:B------:R-:W4:Y:S01]  /*1970*/  LDL R165, [R1+0x24] ;  /* 0x0000240001a57983 */ /* 0x000f220000100800 */
[----:B------:R-:W-:-:S03]  /*1980*/  FADD.FTZ R13, -R209, R164 ;  /* 0x000000a4d10d7221 */ /* 0x000fc60000010100 */
[----:B------:R-:W4:Y:S06]  /*1990*/  LDL R164, [R1+0x20] ;  /* 0x0000200001a47983 */ /* 0x000f2c0000100800 */
[----:B------:R-:W-:Y:S01]  /*19a0*/  @P0 LEA R22, P1, R212, c[0x0][0x218], 0x5 ;  /* 0x00008600d4160a11 */ /* 0x000fe200078228ff */
[----:B-----5:R-:W-:-:S03]  /*19b0*/  FMUL.FTZ R13, R176, R13 ;  /* 0x0000000db00d7220 */ /* 0x020fc60000410000 */
[----:B------:R-:W-:-:S05]  /*19c0*/  @P0 LEA.HI.X R23, R212, c[0x0][0x21c], RZ, 0x5, P1 ;  /* 0x00008700d4170a11 */ /* 0x000fca00008f2cff */
[----:B------:R0:W5:Y:S01]  /*19d0*/  @P0 LDG.E.128 R32, [R22.64] ;  /* 0x0000000416200981 */ /* 0x000162000c1e1d00 */
[----:B--2---:R-:W-:-:S03]  /*19e0*/  PRMT R196, RZ, 0x5410, R168 ;  /* 0x00005410ffc47816 */ /* 0x004fc600000000a8 */
[----:B------:R0:W5:Y:S01]  /*19f0*/  @P0 LDG.E.128 R28, [R22.64+0x10] ;  /* 0x00001004161c0981 */ /* 0x000162000c1e1d00 */
[----:B------:R-:W-:Y:S01]  /*1a00*/  PRMT R168, RZ, 0x7610, R168 ;  /* 0x00007610ffa87816 */ /* 0x000fe200000000a8 */
[----:B------:R-:W-:Y:S02]  /*1a10*/  FADD.FTZ R96, R96, R196 ;  /* 0x000000c460607221 */ /* 0x000fe40000010000 */
[-C--:B------:R-:W-:Y:S02]  /*1a20*/  FFMA.FTZ R128, R13, R196.reuse, R128 ;  /* 0x000000c40d807223 */ /* 0x080fe40000010080 */
[----:B------:R-:W-:Y:S02]  /*1a30*/  FMUL.FTZ R196, R195, R196 ;  /* 0x000000c4c3c47220 */ /* 0x000fe40000410000 */
[----:B0-----:R-:W-:Y:S01]  /*1a40*/  FADD.FTZ R22, -R209, R166 ;  /* 0x000000a6d1167221 */ /* 0x001fe20000010100 */
[----:B------:R-:W-:Y:S01]  /*1a50*/  PRMT R194, RZ, 0x5410, R169 ;  /* 0x00005410ffc27816 */ /* 0x000fe200000000a9 */
[----:B------:R-:W-:-:S02]  /*1a60*/  FMUL.FTZ R21, R176, R21 ;  /* 0x00000015b0157220 */ /* 0x000fc40000410000 */
[----:B------:R-:W-:Y:S02]  /*1a70*/  FMUL.FTZ R22, R176, R22 ;  /* 0x00000016b0167220 */ /* 0x000fe40000410000 */
[----:B---3--:R-:W-:Y:S02]  /*1a80*/  FMUL.FTZ R195, R193, R168 ;  /* 0x000000a8c1c37220 */ /* 0x008fe40000410000 */
        /* <DEDUP_REMOVED lines=46> */
[----:B----4-:R-:W-:Y:S02]  /*1d70*/  FMUL.FTZ R190, R165, R190 ;  /* 0x000000bea5be7220 */ /* 0x010fe40000410000 */
[----:B------:R-:W-:Y:S02]  /*1d80*/  FMUL.FTZ R189, R164, R171 ;  /* 0x000000aba4bd7220 */ /* 0x000fe40000410000 */
[----:B------:R-:W-:Y:S02]  /*1d90*/  FADD.FTZ R211, R211, R190 ;  /* 0x000000bed3d37221 */ /* 0x000fe40000010000 */
[----:B------:R-:W-:Y:S02]  /*1da0*/  FFMA.FTZ R210, R26, R190, R210 ;  /* 0x000000be1ad27223 */ /* 0x000fe400000100d2 */
[----:B------:R-:W-:Y:S02]  /*1db0*/  FADD.FTZ R211, R211, R189 ;  /* 0x000000bdd3d37221 */ /* 0x000fe40000010000 */
[----:B------:R-:W-:-:S02]  /*1dc0*/  FFMA.FTZ R210, R27, R189, R210 ;  /* 0x000000bd1bd27223 */ /* 0x000fc400000100d2 */
.L_x_4144:
[----:B------:R-:W-:Y:S05]  /*1dd0*/  BSYNC B0 ;  /* 0x0000000000007941 */ /* 0x000fea0003800000 */
.L_x_4143:
[----:B------:R-:W-:Y:S01]  /*1de0*/  BSSY B0, `(.L_x_4145) ;  /* 0x0000057000007945 */ /* 0x000fe20003800000 */
[----:B------:R-:W-:Y:S05]  /*1df0*/  @!P5 BRA `(.L_x_4146) ;  /* 0x000005500000d947 */ /* 0x000fea0003800000 */
[C---:B------:R-:W-:Y:S01]  /*1e00*/  LEA R168, P0, R212.reuse, c[0x0][0x188], 0x5 ;  /* 0x00006200d4a87a11 */ /* 0x040fe200078028ff */
[----:B------:R-:W2:Y:S03]  /*1e10*/  LDL R185, [R1+0x1c] ;  /* 0x00001c0001b97983 */ /* 0x000ea60000100800 */
[----:B------:R-:W-:Y:S01]  /*1e20*/  LEA.HI.X R169, R212, c[0x0][0x18c], RZ, 0x5, P0 ;  /* 0x00006300d4a97a11 */ /* 0x000fe200000f2cff */
[----:B------:R-:W3:Y:S04]  /*1e30*/  LDL R183, [R1+0x18] ;  /* 0x0000180001b77983 */ /* 0x000ee80000100800 */
[----:B------:R0:W4:Y:S01]  /*1e40*/  LDG.E.128 R164, [R168.64] ;  /* 0x00000004a8a47981 */ /* 0x000122000c1e1d00 */
[----:B------:R-:W-:-:S02]  /*1e50*/  MOV R172, 0x10 ;  /* 0x0000001000ac7802 */ /* 0x000fc40000000f00 */
[----:B------:R-:W-:Y:S01]  /*1e60*/  ISETP.NE.U32.AND P0, PT, RZ, c[0x0][0x218], PT ;  /* 0x00008600ff007a0c */ /* 0x000fe20003f05070 */
[----:B------:R-:W2:Y:S02]  /*1e70*/  LDL R181, [R1+0x14] ;  /* 0x0000140001b57983 */ /* 0x000ea40000100800 */
[C---:B------:R-:W-:Y:S01]  /*1e80*/  IMAD.WIDE.U32 R172, R212.reuse, R172, c[0x0][0x208] ;  /* 0x00008200d4ac7625 */ /* 0x040fe200078e00ac */
[----:B------:R-:W-:Y:S01]  /*1e90*/  ISETP.NE.AND.EX P0, PT, RZ, c[0x0][0x21c], PT, P0 ;  /* 0x00008700ff007a0c */ /* 0x000fe20003f05300 */
[----:B------:R-:W2:Y:S04]  /*1ea0*/  LDL R252, [R1+0xc] ;  /* 0x00000c0001fc7983 */ /* 0x000ea80000100800 */
[----:B------:R-:W2:Y:S04]  /*1eb0*/  LDG.E.128 R172, [R172.64] ;  /* 0x00000004acac7981 */ /* 0x000ea8000c1e1d00 */
[----:B0-----:R-:W3:Y:S04]  /*1ec0*/  LDG.E.128 R168, [R168.64+0x10] ;  /* 0x00001004a8a87981 */ /* 0x001ee8000c1e1d00 */
[C---:B------:R-:W-:Y:S01]  /*1ed0*/  @P0 LEA R178, P1, R212.reuse, c[0x0][0x218], 0x5 ;  /* 0x00008600d4b20a11 */ /* 0x040fe200078228ff */
[----:B------:R-:W3:Y:S03]  /*1ee0*/  LDL R251, [R1+0x8] ;  /* 0x0000080001fb7983 */ /* 0x000ee60000100800 */
[----:B------:R-:W-:-:S02]  /*1ef0*/  @P0 LEA.HI.X R179, R212, c[0x0][0x21c], RZ, 0x5, P1 ;  /* 0x00008700d4b30a11 */ /* 0x000fc400008f2cff */
[----:B------:R-:W3:Y:S04]  /*1f00*/  LDL R212, [R1+0x10] ;  /* 0x0000100001d47983 */ /* 0x000ee80000100800 */
[----:B------:R0:W5:Y:S04]  /*1f10*/  @P0 LDG.E.128 R148, [R178.64] ;  /* 0x00000004b2940981 */ /* 0x000168000c1e1d00 */
[----:B------:R0:W5:Y:S01]  /*1f20*/  @P0 LDG.E.128 R152, [R178.64+0x10] ;  /* 0x00001004b2980981 */ /* 0x000162000c1e1d00 */
[C---:B----4-:R-:W-:Y:S02]  /*1f30*/  FADD.FTZ R165, -R209.reuse, R165 ;  /* 0x000000a5d1a57221 */ /* 0x050fe40000010100 */
[----:B------:R-:W-:-:S02]  /*1f40*/  FADD.FTZ R164, -R209, R164 ;  /* 0x000000a4d1a47221 */ /* 0x000fc40000010100 */
[C---:B-----5:R-:W-:Y:S02]  /*1f50*/  FMUL.FTZ R187, R176.reuse, R165 ;  /* 0x000000a5b0bb7220 */ /* 0x060fe40000410000 */
[----:B------:R-:W4:Y:S01]  /*1f60*/  LDL R165, [R1+0x4] ;  /* 0x0000040001a57983 */ /* 0x000f220000100800 */
[----:B------:R-:W-:-:S03]  /*1f70*/  FMUL.FTZ R213, R176, R164 ;  /* 0x000000a4b0d57220 */ /* 0x000fc60000410000 */
[----:B------:R-:W4:Y:S01]  /*1f80*/  LDL R164, [R1] ;  /* 0x0000000001a47983 */ /* 0x000f220000100800 */
[----:B--2---:R-:W-:Y:S01]  /*1f90*/  PRMT R188, RZ, 0x5410, R172 ;  /* 0x00005410ffbc7816 */ /* 0x004fe200000000ac */
[----:B------:R-:W-:Y:S01]  /*1fa0*/  FADD.FTZ R166, -R209, R166 ;  /* 0x000000a6d1a67221 */ /* 0x000fe20000010100 */
[----:B------:R-:W-:-:S03]  /*1fb0*/  PRMT R186, RZ, 0x7610, R172 ;  /* 0x00007610ffba7816 */ /* 0x000fc600000000ac */
[----:B------:R-:W-:Y:S02]  /*1fc0*/  FADD.FTZ R88, R88, R188 ;  /* 0x000000bc58587221 */ /* 0x000fe40000010000 */
[-C--:B------:R-:W-:Y:S02]  /*1fd0*/  FFMA.FTZ R120, R213, R188.reuse, R120 ;  /* 0x000000bcd5787223 */ /* 0x080fe40000010078 */
[----:B------:R-:W-:Y:S01]  /*1fe0*/  FMUL.FTZ R188, R185, R188 ;  /* 0x000000bcb9bc7220 */ /* 0x000fe20000410000 */
[----:B------:R-:W-:Y:S01]  /*1ff0*/  PRMT R184, RZ, 0x5410, R173 ;  /* 0x00005410ffb87816 */ /* 0x000fe200000000ad */
[----:B------:R-:W-:Y:S02]  /*2000*/  FADD.FTZ R167, -R209, R167 ;  /* 0x000000a7d1a77221 */ /* 0x000fe40000010100 */
[----:B------:R-:W-:Y:S02]  /*2010*/  FADD.FTZ R89, R89, R186 ;  /* 0x000000ba59597221 */ /* 0x000fe40000010000 */
[----:B------:R-:W-:-:S02]  /*2020*/  FMUL.FTZ R185, R176, R166 ;  /* 0x000000a6b0b97220 */ /* 0x000fc40000410000 */
[-C--:B------:R-:W-:Y:S02]  /*2030*/  FFMA.FTZ R121, R187, R186.reuse, R121 ;  /* 0x000000babb797223 */ /* 0x080fe40000010079 */
[----:B---3--:R-:W-:Y:S02]  /*2040*/  FMUL.FTZ R186, R183, R186 ;  /* 0x000000bab7ba7220 */ /* 0x008fe40000410000 */
[----:B------:R-:W-:Y:S02]  /*2050*/  FADD.FTZ R211, R211, R188 ;  /* 0x000000bcd3d37221 */ /* 0x000fe40000010000 */
[----:B------:R-:W-:Y:S01]  /*2060*/  FFMA.FTZ R210, R213, R188, R210 ;  /* 0x000000bcd5d27223 */ /* 0x000fe200000100d2 */
[----:B------:R-:W-:Y:S01]  /*2070*/  PRMT R182, RZ, 0x7610, R173 ;  /* 0x00007610ffb67816 */ /* 0x000fe200000000ad */
[----:B------:R-:W-:Y:S02]  /*2080*/  FADD.FTZ R168, -R209, R168 ;  /* 0x000000a8d1a87221 */ /* 0x000fe40000010100 */
[----:B------:R-:W-:-:S02]  /*2090*/  FADD.FTZ R90, R90, R184 ;  /* 0x000000b85a5a7221 */ /* 0x000fc40000010000 */
        /* <DEDUP_REMOVED lines=20> */
[--C-:B------:R-:W-:Y:S01]  /*21e0*/  PRMT R173, RZ, 0x5410, R175.reuse ;  /* 0x00005410ffad7816 */ /* 0x100fe200000000af */
[----:B0-----:R-:W-:Y:S01]  /*21f0*/  FMUL.FTZ R179, R176, R169 ;  /* 0x000000a9b0b37220 */ /* 0x001fe20000410000 */
[----:B------:R-:W-:Y:S01]  /*2200*/  PRMT R172, RZ, 0x7610, R175 ;  /* 0x00007610ffac7816 */ /* 0x000fe200000000af */
[----:B------:R-:W-:-:S02]  /*2210*/  FADD.FTZ R171, -R209, R171 ;  /* 0x000000abd1ab7221 */ /* 0x000fc40000010100 */
        /* <DEDUP_REMOVED lines=13> */
[----:B----4-:R-:W-:Y:S02]  /*22f0*/  FMUL.FTZ R173, R165, R173 ;  /* 0x000000ada5ad7220 */ /* 0x010fe40000410000 */
[----:B------:R-:W-:Y:S02]  /*2300*/  FMUL.FTZ R172, R164, R172 ;  /* 0x000000aca4ac7220 */ /* 0x000fe40000410000 */
[----:B------:R-:W-:Y:S02]  /*2310*/  FADD.FTZ R211, R211, R173 ;  /* 0x000000add3d37221 */ /* 0x000fe40000010000 */
[----:B------:R-:W-:Y:S02]  /*2320*/  FFMA.FTZ R210, R178, R173, R210 ;  /* 0x000000adb2d27223 */ /* 0x000fe400000100d2 */
[----:B------:R-:W-:-:S02]  /*2330*/  FADD.FTZ R211, R211, R172 ;  /* 0x000000acd3d37221 */ /* 0x000fc40000010000 */
[----:B------:R-:W-:Y:S02]  /*2340*/  FFMA.FTZ R210, R174, R172, R210 ;  /* 0x000000acaed27223 */ /* 0x000fe400000100d2 */
.L_x_4146:
[----:B------:R-:W-:Y:S05]  /*2350*/  BSYNC B0 ;  /* 0x0000000000007941 */ /* 0x000fea0003800000 */
.L_x_4145:
[----:B------:R-:W-:Y:S02]  /*2360*/  LOP3.LUT P1, RZ, R217, 0xff, RZ, 0xc0, !PT ;  /* 0x000000ffd9ff7812 */ /* 0x000fe4000782c0ff */
[----:B------:R-:W-:Y:S02]  /*2370*/  SHF.R.U32.HI R169, RZ, 0x5, R250 ;  /* 0x00000005ffa97819 */ /* 0x000fe400000116fa */
[----:B------:R-:W-:Y:S02]  /*2380*/  LOP3.LUT P0, RZ, R250, 0x1f, RZ, 0xc0, !PT ;  /* 0x0000001ffaff7812 */ /* 0x000fe4000780c0ff */
[----:B------:R-:W-:-:S07]  /*2390*/  LOP3.LUT R168, R169, 0x7fffff8, RZ, 0xc0, !PT ;  /* 0x07fffff8a9a87812 */ /* 0x000fce00078ec0ff */
[----:B------:R-:W-:Y:S01]  /*23a0*/  @!P1 IADD3 R168, R168, 0x8, RZ ;  /* 0x00000008a8a89810 */ /* 0x000fe20007ffe0ff */
[----:B------:R-:W-:Y:S05]  /*23b0*/  BRA.DIV ~URZ, `(.L_x_4147) ;  /* 0x00001f327f007947 */ /* 0x000fea000b800000 */
[----:B------:R0:W1:Y:S02]  /*23c0*/  SHFL.DOWN PT, R167, R211, 0x10, 0x1f ;  /* 0x0a001f00d3a77f89 */ /* 0x00006400000e0000 */
.L_x_4164:
        /* <DEDUP_REMOVED lines=18> */
.L_x_4165:
[----:B--2---:R-:W-:Y:S01]  /*24f0*/  @!P0 LOP3.LUT R166, R169, 0x7, RZ, 0xc0, !PT ;  /* 0x00000007a9a68812 */ /* 0x004fe200078ec0ff */
[----:B------:R-:W-:Y:S01]  /*2500*/  FADD.FTZ R164, R167, R211 ;  /* 0x000000d3a7a47221 */ /* 0x000fe20000010000 */
[----:B------:R-:W-:Y:S01]  /*2510*/  WARPSYNC 0xffffffff ;  /* 0xffffffff00007948 */ /* 0x000fe20003800000 */
[----:B0-----:R-:W-:Y:S01]  /*2520*/  FADD.FTZ R165, R165, R210 ;  /* 0x000000d2a5a57221 */ /* 0x001fe20000010000 */
[----:B------:R-:W-:Y:S01]  /*2530*/  @!P0 IADD3 R166, R168, R166, RZ ;  /* 0x000000a6a8a68210 */ /* 0x000fe20007ffe0ff */
[----:B------:R-:W0:Y:S01]  /*2540*/  LDC.U8 R171, c[0x0][0x1f0] ;  /* 0x00007c00ffab7b82 */ /* 0x000e220000000000 */
[----:B------:R-:W-:Y:S03]  /*2550*/  BSSY B0, `(.L_x_4149) ;  /* 0x0000078000007945 */ /* 0x000fe60003800000 */
[----:B------:R-:W-:Y:S04]  /*2560*/  @!P0 STS.64 [R166.X8+0x8000], R164 ;  /* 0x008000a4a6008388 */ /* 0x000fe80000008a00 */
[----:B------:R-:W-:Y:S01]  /*2570*/  BAR.SYNC.DEFER_BLOCKING 0x0 ;  /* 0x0000000000007b1d */ /* 0x000fe20000010000 */
[----:B0-----:R-:W-:-:S05]  /*2580*/  ISETP.NE.AND P0, PT, R171, RZ, PT ;  /* 0x000000ffab00720c */ /* 0x001fca0003f05270 */
[----:B------:R-:W0:Y:S02]  /*2590*/  LDS.128 R164, [R168.X8+0x8000] ;  /* 0x00800000a8a47984 */ /* 0x000e240000008c00 */
[----:B0-----:R-:W-:Y:S02]  /*25a0*/  FADD.FTZ R164, RZ, R164 ;  /* 0x000000a4ffa47221 */ /* 0x001fe40000010000 */
[----:B------:R-:W-:Y:S02]  /*25b0*/  FADD.FTZ R165, RZ, R165 ;  /* 0x000000a5ffa57221 */ /* 0x000fe40000010000 */
        /* <DEDUP_REMOVED lines=17> */
[----:B------:R-:W-:Y:S02]  /*26d0*/  FMUL.FTZ R164, R164, c[0x0][0x1e0] ;  /* 0x00007800a4a47a20 */ /* 0x000fe40000410000 */
[----:B------:R-:W-:-:S03]  /*26e0*/  FMUL.FTZ R209, R165, c[0x0][0x1e0] ;  /* 0x00007800a5d17a20 */ /* 0x000fc60000410000 */
[----:B-1----:R-:W-:Y:S01]  /*26f0*/  FSEL R210, R164, RZ, !P0 ;  /* 0x000000ffa4d27208 */ /* 0x002fe20004000000 */
[----:B------:R-:W-:Y:S05]  /*2700*/  @!P2 BRA `(.L_x_4150) ;  /* 0x000005c00000a947 */ /* 0x000fea0003800000 */
[----:B------:R-:W-:-:S10]  /*2710*/  HFMA2.MMA R171, -RZ, RZ, 0, 9.5367431640625e-07 ;  /* 0x00000010ffab7435 */ /* 0x000fd400000001ff */
[----:B------:R-:W-:-:S06]  /*2720*/  IMAD.WIDE.U32 R164, R2, R171, c[0x0][0x170] ;  /* 0x00005c0002a47625 */ /* 0x000fcc00078e00ab */
[----:B------:R-:W2:Y:S01]  /*2730*/  LDG.E.128 R164, [R164.64] ;  /* 0x00000004a4a47981 */ /* 0x000ea2000c1e1d00 */
        /* <DEDUP_REMOVED lines=8> */
[----:B------:R-:W-:Y:S01]  /*27c0*/  ISETP.NE.U32.AND P6, PT, RZ, c[0x0][0x258], PT ;  /* 0x00009600ff007a0c */ /* 0x000fe20003fc5070 */
[----:B-----5:R-:W-:-:S02]  /*27d0*/  FMUL.FTZ R169, R176, R169 ;  /* 0x000000a9b0a97220 */ /* 0x020fc40000410000 */
[----:B------:R-:W-:-:S06]  /*27e0*/  FMUL.FTZ R168, R176, R168 ;  /* 0x000000a8b0a87220 */ /* 0x000fcc0000410000 */
[----:B------:R-:W-:Y:S02]  /*27f0*/  @P1 FADD.FTZ R169, R49, R169 ;  /* 0x000000a931a91221 */ /* 0x000fe40000010000 */
[----:B------:R-:W-:-:S03]  /*2800*/  @P1 FADD.FTZ R168, R48, R168 ;  /* 0x000000a830a81221 */ /* 0x000fc60000010000 */
[C---:B------:R-:W-:Y:S01]  /*2810*/  SEL R157, R169.reuse, R157, P0 ;  /* 0x0000009da99d7207 */ /* 0x040fe20000000000 */
[-C--:B------:R-:W-:Y:S01]  /*2820*/  FMUL.FTZ R169, R169, R177.reuse ;  /* 0x000000b1a9a97220 */ /* 0x080fe20000410000 */
[C---:B------:R-:W-:Y:S01]  /*2830*/  SEL R156, R168.reuse, R156, P0 ;  /* 0x0000009ca89c7207 */ /* 0x040fe20000000000 */
[----:B------:R-:W-:Y:S01]  /*2840*/  FMUL.FTZ R168, R168, R177 ;  /* 0x000000b1a8a87220 */ /* 0x000fe20000410000 */
[--C-:B--2---:R-:W-:Y:S02]  /*2850*/  PRMT R170, RZ, 0x5410, R164.reuse ;  /* 0x00005410ffaa7816 */ /* 0x104fe400000000a4 */
[----:B------:R-:W-:-:S03]  /*2860*/  PRMT R164, RZ, 0x7610, R164 ;  /* 0x00007610ffa47816 */ /* 0x000fc600000000a4 */
[----:B------:R-:W-:Y:S01]  /*2870*/  FFMA.FTZ R80, R168, R170, R80 ;  /* 0x000000aaa8507223 */ /* 0x000fe20000010050 */
[----:B------:R-:W-:Y:S01]  /*2880*/  PRMT R170, RZ, 0x5410, R165 ;  /* 0x00005410ffaa7816 */ /* 0x000fe200000000a5 */
[----:B------:R-:W-:Y:S01]  /*2890*/  FFMA.FTZ R81, R169, R164, R81 ;  /* 0x000000a4a9517223 */ /* 0x000fe20000010051 */
[----:B------:R-:W-:Y:S01]  /*28a0*/  PRMT R165, RZ, 0x7610, R165 ;  /* 0x00007610ffa57816 */ /* 0x000fe200000000a5 */
[----:B------:R-:W-:Y:S02]  /*28b0*/  FMUL.FTZ R164, R249, R168 ;  /* 0x000000a8f9a47220 */ /* 0x000fe40000410000 */
[----:B------:R-:W-:Y:S02]  /*28c0*/  FMUL.FTZ R169, R248, R169 ;  /* 0x000000a9f8a97220 */ /* 0x000fe40000410000 */
[----:B------:R-:W-:-:S03]  /*28d0*/  FFMA.FTZ R168, R6, R209, R210 ;  /* 0x000000d106a87223 */ /* 0x000fc600000100d2 */
[----:B------:R-:W-:Y:S01]  /*28e0*/  F2FP.BF16.PACK_AB R164, R169, R164 ;  /* 0x000000a4a9a4723e */ /* 0x000fe200000010ff */
[----:B------:R-:W-:Y:S02]  /*28f0*/  FFMA.FTZ R169, R7, R209, R210 ;  /* 0x000000d107a97223 */ /* 0x000fe400000100d2 */
[----:B------:R-:W-:Y:S02]  /*2900*/  FADD.FTZ R168, R215, -R168 ;  /* 0x800000a8d7a87221 */ /* 0x000fe40000010000 */
[----:B------:R-:W-:Y:S02]  /*2910*/  FADD.FTZ R169, R214, -R169 ;  /* 0x800000a9d6a97221 */ /* 0x000fe40000010000 */
[C---:B------:R-:W-:Y:S02]  /*2920*/  FMUL.FTZ R168, R176.reuse, R168 ;  /* 0x000000a8b0a87220 */ /* 0x040fe40000410000 */
[----:B------:R-:W-:Y:S02]  /*2930*/  FMUL.FTZ R169, R176, R169 ;  /* 0x000000a9b0a97220 */ /* 0x000fe40000410000 */
[----:B------:R-:W-:-:S02]  /*2940*/  @P1 FADD.FTZ R168, R50, R168 ;  /* 0x000000a832a81221 */ /* 0x000fc40000010000 */
[----:B------:R-:W-:-:S03]  /*2950*/  @P1 FADD.FTZ R169, R51, R169 ;  /* 0x000000a933a91221 */ /* 0x000fc60000010000 */
[C---:B------:R-:W-:Y:S01]  /*2960*/  SEL R158, R168.reuse, R158, P0 ;  /* 0x0000009ea89e7207 */ /* 0x040fe20000000000 */
[----:B------:R-:W-:Y:S01]  /*2970*/  FMUL.FTZ R168, R168, R177 ;  /* 0x000000b1a8a87220 */ /* 0x000fe20000410000 */
[C---:B------:R-:W-:Y:S01]  /*2980*/  SEL R159, R169.reuse, R159, P0 ;  /* 0x0000009fa99f7207 */ /* 0x040fe20000000000 */
[----:B------:R-:W-:Y:S02]  /*2990*/  FMUL.FTZ R169, R169, R177 ;  /* 0x000000b1a9a97220 */ /* 0x000fe40000410000 */
[----:B------:R-:W-:Y:S01]  /*29a0*/  FFMA.FTZ R82, R168, R170, R82 ;  /* 0x000000aaa8527223 */ /* 0x000fe20000010052 */
[--C-:B------:R-:W-:Y:S01]  /*29b0*/  PRMT R170, RZ, 0x5410, R166.reuse ;  /* 0x00005410ffaa7816 */ /* 0x100fe200000000a6 */
[----:B------:R-:W-:Y:S01]  /*29c0*/  FFMA.FTZ R83, R169, R165, R83 ;  /* 0x000000a5a9537223 */ /* 0x000fe20000010053 */
[----:B------:R-:W-:Y:S01]  /*29d0*/  PRMT R166, RZ, 0x7610, R166 ;  /* 0x00007610ffa67816 */ /* 0x000fe200000000a6 */
[----:B------:R-:W-:Y:S02]  /*29e0*/  FMUL.FTZ R165, R247, R168 ;  /* 0x000000a8f7a57220 */ /* 0x000fe40000410000 */
[----:B------:R-:W-:-:S02]  /*29f0*/  FMUL.FTZ R169, R246, R169 ;  /* 0x000000a9f6a97220 */ /* 0x000fc40000410000 */
        /* <DEDUP_REMOVED lines=14> */
[----:B------:R-:W-:Y:S01]  /*2ae0*/  PRMT R170, RZ, 0x5410, R167 ;  /* 0x00005410ffaa7816 */ /* 0x000fe200000000a7 */
        /* <DEDUP_REMOVED lines=12> */
[----:B------:R-:W-:Y:S01]  /*2bb0*/  @P1 FADD.FTZ R169, R47, R169 ;  /* 0x000000a92fa91221 */ /* 0x000fe20000010000 */
[----:B------:R-:W-:Y:S02]  /*2bc0*/  ISETP.NE.AND.EX P1, PT, RZ, c[0x0][0x25c], PT, P6 ;  /* 0x00009700ff007a0c */ /* 0x000fe40003f25360 */
[C---:B------:R-:W-:Y:S01]  /*2bd0*/  SEL R162, R168.reuse, R162, P0 ;  /* 0x000000a2a8a27207 */ /* 0x040fe20000000000 */
[----:B------:R-:W-:Y:S01]  /*2be0*/  FMUL.FTZ R168, R168, R177 ;  /* 0x000000b1a8a87220 */ /* 0x000fe20000410000 */
[C---:B------:R-:W-:Y:S01]  /*2bf0*/  SEL R163, R169.reuse, R163, P0 ;  /* 0x000000a3a9a37207 */ /* 0x040fe20000000000 */
[----:B------:R-:W-:Y:S02]  /*2c00*/  FMUL.FTZ R169, R169, R177 ;  /* 0x000000b1a9a97220 */ /* 0x000fe40000410000 */
[----:B------:R-:W-:Y:S02]  /*2c10*/  FFMA.FTZ R78, R168, R170, R78 ;  /* 0x000000aaa84e7223 */ /* 0x000fe4000001004e */
[----:B------:R-:W-:-:S02]  /*2c20*/  FFMA.FTZ R79, R169, R167, R79 ;  /* 0x000000a7a94f7223 */ /* 0x000fc4000001004f */
[----:B------:R-:W-:Y:S02]  /*2c30*/  FMUL.FTZ R167, R243, R168 ;  /* 0x000000a8f3a77220 */ /* 0x000fe40000410000 */
[----:B------:R-:W-:Y:S01]  /*2c40*/  FMUL.FTZ R169, R242, R169 ;  /* 0x000000a9f2a97220 */ /* 0x000fe20000410000 */
[----:B------:R-:W-:-:S04]  /*2c50*/  @P1 MOV R168, 0x20 ;  /* 0x0000002000a81802 */ /* 0x000fc80000000f00 */
[----:B------:R-:W-:Y:S01]  /*2c60*/  F2FP.BF16.PACK_AB R167, R169, R167 ;  /* 0x000000a7a9a7723e */ /* 0x000fe200000010ff */
[----:B------:R-:W-:-:S05]  /*2c70*/  @P1 IMAD.WIDE.U32 R168, R2, R168, c[0x0][0x258] ;  /* 0x0000960002a81625 */ /* 0x000fca00078e00a8 */
[----:B------:R-:W-:Y:S04]  /*2c80*/  @P1 STG.E.128 [R168.64], R156 ;  /* 0x0000009ca8001986 */ /* 0x000fe8000c101d04 */
[----:B------:R0:W-:Y:S02]  /*2c90*/  @P1 STG.E.128 [R168.64+0x10], R160 ;  /* 0x000010a0a8001986 */ /* 0x0001e4000c101d04 */
[C---:B0-----:R-:W-:Y:S01]  /*2ca0*/  IMAD.WIDE.U32 R168, R2.reuse, R171, c[0x0][0x248] ;  /* 0x0000920002a87625 */ /* 0x041fe200078e00ab */
[----:B------:R-:W-:-:S04]  /*2cb0*/  IADD3 R2, R2, 0x100, RZ ;  /* 0x0000010002027810 */ /* 0x000fc80007ffe0ff */
[----:B------:R0:W-:Y:S03]  /*2cc0*/  STG.E.128 [R168.64], R164 ;  /* 0x000000a4a8007986 */ /* 0x0001e6000c101d04 */
.L_x_4150:
[----:B------:R-:W-:Y:S05]  /*2cd0*/  BSYNC B0 ;  /* 0x0000000000007941 */ /* 0x000fea0003800000 */
.L_x_4149:
[----:B------:R-:W-:Y:S01]  /*2ce0*/  BSSY B0, `(.L_x_4151) ;  /* 0x000005f000007945 */ /* 0x000fe20003800000 */
[----:B------:R-:W-:Y:S05]  /*2cf0*/  @!P3 BRA `(.L_x_4152) ;  /* 0x000005d00000b947 */ /* 0x000fea0003800000 */
[----:B0-----:R-:W-:-:S10]  /*2d00*/  HFMA2.MMA R164, -RZ, RZ, 0, 9.5367431640625e-07 ;  /* 0x00000010ffa47435 */ /* 0x001fd400000001ff */
        /* <DEDUP_REMOVED lines=12> */
[----:B------:R-:W-:Y:S01]  /*2dd0*/  FMUL.FTZ R251, R176, R251 ;  /* 0x000000fbb0fb7220 */ /* 0x000fe20000410000 */
[----:B------:R-:W-:Y:S01]  /*2de0*/  ISETP.NE.AND.EX P6, PT, RZ, c[0x0][0x25c], PT, P6 ;  /* 0x00009700ff007a0c */ /* 0x000fe20003fc5360 */
[-CC-:B------:R-:W-:Y:S02]  /*2df0*/  FFMA.FTZ R168, R12, R209.reuse, R210.reuse ;  /* 0x000000d10ca87223 */ /* 0x180fe400000100d2 */
[----:B------:R-:W-:Y:S02]  /*2e00*/  FFMA.FTZ R252, R16, R209, R210 ;  /* 0x000000d110fc7223 */ /* 0x000fe400000100d2 */
[----:B------:R-:W-:Y:S02]  /*2e10*/  @P0 FADD.FTZ R169, R41, R169 ;  /* 0x000000a929a90221 */ /* 0x000fe40000010000 */
[----:B------:R-:W-:Y:S02]  /*2e20*/  @P0 FADD.FTZ R251, R42, R251 ;  /* 0x000000fb2afb0221 */ /* 0x000fe40000010000 */
[----:B------:R-:W-:Y:S01]  /*2e30*/  FADD.FTZ R168, R208, -R168 ;  /* 0x800000a8d0a87221 */ /* 0x000fe20000010000 */
[C---:B------:R-:W-:Y:S01]  /*2e40*/  SEL R157, R169.reuse, R157, P1 ;  /* 0x0000009da99d7207 */ /* 0x040fe20000800000 */
[----:B------:R-:W-:Y:S01]  /*2e50*/  FMUL.FTZ R169, R169, R177 ;  /* 0x000000b1a9a97220 */ /* 0x000fe20000410000 */
[----:B------:R-:W-:Y:S01]  /*2e60*/  SEL R158, R251, R158, P1 ;  /* 0x0000009efb9e7207 */ /* 0x000fe20000800000 */
[----:B------:R-:W-:-:S02]  /*2e70*/  FADD.FTZ R252, R201, -R252 ;  /* 0x800000fcc9fc7221 */ /* 0x000fc40000010000 */
[----:B------:R-:W-:Y:S02]  /*2e80*/  FMUL.FTZ R251, R251, R177 ;  /* 0x000000b1fbfb7220 */ /* 0x000fe40000410000 */
[C---:B------:R-:W-:Y:S02]  /*2e90*/  FMUL.FTZ R168, R176.reuse, R168 ;  /* 0x000000a8b0a87220 */ /* 0x040fe40000410000 */
[----:B------:R-:W-:Y:S02]  /*2ea0*/  FMUL.FTZ R252, R176, R252 ;  /* 0x000000fcb0fc7220 */ /* 0x000fe40000410000 */
[-CC-:B------:R-:W-:Y:S02]  /*2eb0*/  FFMA.FTZ R211, R18, R209.reuse, R210.reuse ;  /* 0x000000d112d37223 */ /* 0x180fe400000100d2 */
[-CC-:B------:R-:W-:Y:S02]  /*2ec0*/  FFMA.FTZ R212, R19, R209.reuse, R210.reuse ;  /* 0x000000d113d47223 */ /* 0x180fe400000100d2 */
[----:B------:R-:W-:-:S02]  /*2ed0*/  FFMA.FTZ R250, R20, R209, R210 ;  /* 0x000000d114fa7223 */ /* 0x000fc400000100d2 */
[----:B------:R-:W-:Y:S02]  /*2ee0*/  @P0 FADD.FTZ R168, R40, R168 ;  /* 0x000000a828a80221 */ /* 0x000fe40000010000 */
[----:B------:R-:W-:Y:S02]  /*2ef0*/  @P0 FADD.FTZ R252, R43, R252 ;  /* 0x000000fc2bfc0221 */ /* 0x000fe40000010000 */
[----:B------:R-:W-:Y:S01]  /*2f00*/  FADD.FTZ R211, R199, -R211 ;  /* 0x800000d3c7d37221 */ /* 0x000fe20000010000 */
[----:B------:R-:W-:Y:S01]  /*2f10*/  SEL R156, R168, R156, P1 ;  /* 0x0000009ca89c7207 */ /* 0x000fe20000800000 */
[----:B------:R-:W-:Y:S01]  /*2f20*/  FADD.FTZ R212, R198, -R212 ;  /* 0x800000d4c6d47221 */ /* 0x000fe20000010000 */
[----:B------:R-:W-:Y:S01]  /*2f30*/  SEL R159, R252, R159, P1 ;  /* 0x0000009ffc9f7207 */ /* 0x000fe20000800000 */
[----:B------:R-:W-:Y:S02]  /*2f40*/  FADD.FTZ R250, R197, -R250 ;  /* 0x800000fac5fa7221 */ /* 0x000fe40000010000 */
[----:B------:R-:W-:-:S02]  /*2f50*/  FMUL.FTZ R168, R168, R177 ;  /* 0x000000b1a8a87220 */ /* 0x000fc40000410000 */
[----:B------:R-:W-:Y:S02]  /*2f60*/  FMUL.FTZ R252, R252, R177 ;  /* 0x000000b1fcfc7220 */ /* 0x000fe40000410000 */
[C---:B------:R-:W-:Y:S02]  /*2f70*/  FMUL.FTZ R211, R176.reuse, R211 ;  /* 0x000000d3b0d37220 */ /* 0x040fe40000410000 */
[C---:B------:R-:W-:Y:S02]  /*2f80*/  FMUL.FTZ R212, R176.reuse, R212 ;  /* 0x000000d4b0d47220 */ /* 0x040fe40000410000 */
[----:B------:R-:W-:Y:S02]  /*2f90*/  FMUL.FTZ R250, R176, R250 ;  /* 0x000000fab0fa7220 */ /* 0x000fe40000410000 */
[----:B------:R-:W-:Y:S02]  /*2fa0*/  @P0 FADD.FTZ R211, R37, R211 ;  /* 0x000000d325d30221 */ /* 0x000fe40000010000 */
[----:B------:R-:W-:-:S02]  /*2fb0*/  @P0 FADD.FTZ R212, R38, R212 ;  /* 0x000000d426d40221 */ /* 0x000fc40000010000 */
[----:B------:R-:W-:Y:S01]  /*2fc0*/  @P0 FADD.FTZ R250, R39, R250 ;  /* 0x000000fa27fa0221 */ /* 0x000fe20000010000 */
[C---:B------:R-:W-:Y:S01]  /*2fd0*/  SEL R161, R211.reuse, R161, P1 ;  /* 0x000000a1d3a17207 */ /* 0x040fe20000800000 */
[-C--:B------:R-:W-:Y:S01]  /*2fe0*/  FMUL.FTZ R211, R211, R177.reuse ;  /* 0x000000b1d3d37220 */ /* 0x080fe20000410000 */
[C---:B------:R-:W-:Y:S01]  /*2ff0*/  SEL R162, R212.reuse, R162, P1 ;  /* 0x000000a2d4a27207 */ /* 0x040fe20000800000 */
[----:B------:R-:W-:Y:S01]  /*3000*/  FMUL.FTZ R212, R212, R177 ;  /* 0x000000b1d4d47220 */ /* 0x000fe20000410000 */
[C---:B------:R-:W-:Y:S01]  /*3010*/  SEL R163, R250.reuse, R163, P1 ;  /* 0x000000a3faa37207 */ /* 0x040fe20000800000 */
[----:B------:R-:W-:Y:S01]  /*3020*/  FMUL.FTZ R250, R250, R177 ;  /* 0x000000b1fafa7220 */ /* 0x000fe20000410000 */
[--C-:B--2---:R-:W-:Y:S02]  /*3030*/  PRMT R170, RZ, 0x5410, R164.reuse ;  /* 0x00005410ffaa7816 */ /* 0x104fe400000000a4 */
[----:B------:R-:W-:-:S03]  /*3040*/  PRMT R164, RZ, 0x7610, R164 ;  /* 0x00007610ffa47816 */ /* 0x000fc600000000a4 */
[----:B------:R-:W-:Y:S02]  /*3050*/  FFMA.FTZ R72, R168, R170, R72 ;  /* 0x000000aaa8487223 */ /* 0x000fe40000010048 */
[----:B------:R-:W-:Y:S01]  /*3060*/  FFMA.FTZ R73, R169, R164, R73 ;  /* 0x000000a4a9497223 */ /* 0x000fe20000010049 */
[--C-:B------:R-:W-:Y:S01]  /*3070*/  PRMT R164, RZ, 0x5410, R165.reuse ;  /* 0x00005410ffa47816 */ /* 0x100fe200000000a5 */
[----:B------:R-:W-:Y:S01]  /*3080*/  FMUL.FTZ R168, R241, R168 ;  /* 0x000000a8f1a87220 */ /* 0x000fe20000410000 */
[----:B------:R-:W-:-:S03]  /*3090*/  PRMT R165, RZ, 0x7610, R165 ;  /* 0x00007610ffa57816 */ /* 0x000fc600000000a5 */
[----:B------:R-:W-:Y:S02]  /*30a0*/  FFMA.FTZ R74, R251, R164, R74 ;  /* 0x000000a4fb4a7223 */ /* 0x000fe4000001004a */
[----:B------:R-:W-:Y:S02]  /*30b0*/  FFMA.FTZ R164, R17, R209, R210 ;  /* 0x000000d111a47223 */ /* 0x000fe400000100d2 */
[----:B------:R-:W-:Y:S02]  /*30c0*/  FFMA.FTZ R75, R252, R165, R75 ;  /* 0x000000a5fc4b7223 */ /* 0x000fe4000001004b */
[----:B------:R-:W-:Y:S02]  /*30d0*/  FADD.FTZ R164, R200, -R164 ;  /* 0x800000a4c8a47221 */ /* 0x000fe40000010000 */
[----:B------:R-:W-:Y:S02]  /*30e0*/  FMUL.FTZ R165, R240, R169 ;  /* 0x000000a9f0a57220 */ /* 0x000fe40000410000 */
[----:B------:R-:W-:-:S02]  /*30f0*/  FMUL.FTZ R164, R176, R164 ;  /* 0x000000a4b0a47220 */ /* 0x000fc40000410000 */
[----:B------:R-:W-:Y:S01]  /*3100*/  FMUL.FTZ R169, R239, R251 ;  /* 0x000000fbefa97220 */ /* 0x000fe20000410000 */
[----:B------:R-:W-:Y:S01]  /*3110*/  F2FP.BF16.PACK_AB R168, R165, R168 ;  /* 0x000000a8a5a8723e */ /* 0x000fe200000010ff */
[----:B------:R-:W-:Y:S01]  /*3120*/  @P0 FADD.FTZ R164, R36, R164 ;  /* 0x000000a424a40221 */ /* 0x000fe20000010000 */
[----:B------:R-:W-:Y:S01]  /*3130*/  @P6 LEA R170, P0, R2, c[0x0][0x258], 0x5 ;  /* 0x0000960002aa6a11 */ /* 0x000fe200078028ff */
[----:B------:R-:W-:Y:S01]  /*3140*/  FMUL.FTZ R252, R238, R252 ;  /* 0x000000fceefc7220 */ /* 0x000fe20000410000 */
[----:B------:R-:W-:Y:S02]  /*3150*/  PRMT R165, RZ, 0x5410, R166 ;  /* 0x00005410ffa57816 */ /* 0x000fe400000000a6 */
[C---:B------:R-:W-:Y:S01]  /*3160*/  SEL R160, R164.reuse, R160, P1 ;  /* 0x000000a0a4a07207 */ /* 0x040fe20000800000 */
[----:B------:R-:W-:Y:S01]  /*3170*/  FMUL.FTZ R164, R164, R177 ;  /* 0x000000b1a4a47220 */ /* 0x000fe20000410000 */
[----:B------:R-:W-:Y:S02]  /*3180*/  @P6 LEA.HI.X R171, R2, c[0x0][0x25c], RZ, 0x5, P0 ;  /* 0x0000970002ab6a11 */ /* 0x000fe400000f2cff */
[----:B------:R-:W-:Y:S01]  /*3190*/  F2FP.BF16.PACK_AB R169, R252, R169 ;  /* 0x000000a9fca9723e */ /* 0x000fe200000010ff */
[----:B------:R-:W-:Y:S01]  /*31a0*/  FFMA.FTZ R68, R164, R165, R68 ;  /* 0x000000a5a4447223 */ /* 0x000fe20000010044 */
[----:B------:R-:W-:Y:S01]  /*31b0*/  PRMT R166, RZ, 0x7610, R166 ;  /* 0x00007610ffa67816 */ /* 0x000fe200000000a6 */
[----:B------:R-:W-:Y:S01]  /*31c0*/  @P6 STG.E.128 [R170.64], R156 ;  /* 0x0000009caa006986 */ /* 0x000fe2000c101d04 */
[----:B------:R-:W-:-:S03]  /*31d0*/  FMUL.FTZ R165, R236, R211 ;  /* 0x000000d3eca57220 */ /* 0x000fc60000410000 */
[----:B------:R0:W-:Y:S01]  /*31e0*/  @P6 STG.E.128 [R170.64+0x10], R160 ;  /* 0x000010a0aa006986 */ /* 0x0001e2000c101d04 */
[----:B------:R-:W-:Y:S02]  /*31f0*/  FFMA.FTZ R69, R211, R166, R69 ;  /* 0x000000a6d3457223 */ /* 0x000fe40000010045 */
[----:B0-----:R-:W-:Y:S02]  /*3200*/  FMUL.FTZ R170, R237, R164 ;  /* 0x000000a4edaa7220 */ /* 0x001fe40000410000 */
[----:B------:R-:W-:Y:S02]  /*3210*/  FMUL.FTZ R171, R235, R212 ;  /* 0x000000d4ebab7220 */ /* 0x000fe40000410000 */
[----:B------:R-:W-:Y:S01]  /*3220*/  FMUL.FTZ R164, R234, R250 ;  /* 0x000000faeaa47220 */ /* 0x000fe20000410000 */
[----:B------:R-:W-:-:S04]  /*3230*/  F2FP.BF16.PACK_AB R170, R165, R170 ;  /* 0x000000aaa5aa723e */ /* 0x000fc800000010ff */
[----:B------:R-:W-:Y:S02]  /*3240*/  F2FP.BF16.PACK_AB R171, R164, R171 ;  /* 0x000000aba4ab723e */ /* 0x000fe400000010ff */
[----:B------:R-:W-:-:S04]  /*3250*/  LEA R164, P0, R2, c[0x0][0x248], 0x4 ;  /* 0x0000920002a47a11 */ /* 0x000fc800078020ff */
[C---:B------:R-:W-:Y:S02]  /*3260*/  LEA.HI.X R165, R2.reuse, c[0x0][0x24c], RZ, 0x4, P0 ;  /* 0x0000930002a57a11 */ /* 0x040fe400000f24ff */
[----:B------:R-:W-:-:S03]  /*3270*/  IADD3 R2, R2, 0x100, RZ ;  /* 0x0000010002027810 */ /* 0x000fc60007ffe0ff */
[----:B------:R0:W-:Y:S02]  /*3280*/  STG.E.128 [R164.64], R168 ;  /* 0x000000a8a4007986 */ /* 0x0001e4000c101d04 */
[--C-:B0-----:R-:W-:Y:S02]  /*3290*/  PRMT R164, RZ, 0x5410, R167.reuse ;  /* 0x00005410ffa47816 */ /* 0x101fe400000000a7 */
[----:B------:R-:W-:-:S03]  /*32a0*/  PRMT R167, RZ, 0x7610, R167 ;  /* 0x00007610ffa77816 */ /* 0x000fc600000000a7 */
[----:B------:R-:W-:Y:S02]  /*32b0*/  FFMA.FTZ R70, R212, R164, R70 ;  /* 0x000000a4d4467223 */ /* 0x000fe40000010046 */
[----:B------:R-:W-:Y:S02]  /*32c0*/  FFMA.FTZ R71, R250, R167, R71 ;  /* 0x000000a7fa477223 */ /* 0x000fe40000010047 */
.L_x_4152:
[----:B------:R-:W-:Y:S05]  /*32d0*/  BSYNC B0 ;  /* 0x0000000000007941 */ /* 0x000fea0003800000 */
.L_x_4151:
[----:B------:R-:W-:Y:S01]  /*32e0*/  BSSY B0, `(.L_x_4153) ;  /* 0x000005f000007945 */ /* 0x000fe20003800000 */
[----:B------:R-:W-:Y:S05]  /*32f0*/  @!P4 BRA `(.L_x_4154) ;  /* 0x000005d00000c947 */ /* 0x000fea0003800000 */
[----:B0-----:R-:W-:-:S05]  /*3300*/  MOV R164, 0x10 ;  /* 0x0000001000a47802 */ /* 0x001fca0000000f00 */
        /* <DEDUP_REMOVED lines=92> */
.L_x_4154:
[----:B------:R-:W-:Y:S05]  /*38d0*/  BSYNC B0 ;  /* 0x0000000000007941 */ /* 0x000fea0003800000 */
.L_x_4153:
        /* <DEDUP_REMOVED lines=22> */
[C---:B-----5:R-:W-:Y:S02]  /*3a40*/  FMUL.FTZ R168, R176.reuse, R168 ;  /* 0x000000a8b0a87220 */ /* 0x060fe40000410000 */
[C---:B------:R-:W-:Y:S02]  /*3a50*/  FMUL.FTZ R169, R176.reuse, R169 ;  /* 0x000000a9b0a97220 */ /* 0x040fe40000410000 */
[C---:B------:R-:W-:Y:S02]  /*3a60*/  FMUL.FTZ R211, R176.reuse, R211 ;  /* 0x000000d3b0d37220 */ /* 0x040fe40000410000 */
[C---:B------:R-:W-:Y:S02]  /*3a70*/  FMUL.FTZ R212, R176.reuse, R212 ;  /* 0x000000d4b0d47220 */ /* 0x040fe40000410000 */
[C---:B------:R-:W-:Y:S02]  /*3a80*/  FMUL.FTZ R210, R176.reuse, R210 ;  /* 0x000000d2b0d27220 */ /* 0x040fe40000410000 */
        /* <DEDUP_REMOVED lines=22> */
[-C--:B------:R-:W-:Y:S02]  /*3bf0*/  FMUL.FTZ R212, R212, R177.reuse ;  /* 0x000000b1d4d47220 */ /* 0x080fe40000410000 */
[-C--:B------:R-:W-:Y:S02]  /*3c00*/  FMUL.FTZ R210, R210, R177.reuse ;  /* 0x000000b1d2d27220 */ /* 0x080fe40000410000 */
[-C--:B------:R-:W-:Y:S02]  /*3c10*/  FMUL.FTZ R209, R209, R177.reuse ;  /* 0x000000b1d1d17220 */ /* 0x080fe40000410000 */
[-C--:B------:R-:W-:Y:S02]  /*3c20*/  FMUL.FTZ R176, R165, R177.reuse ;  /* 0x000000b1a5b07220 */ /* 0x080fe40000410000 */
[----:B------:R-:W-:Y:S01]  /*3c30*/  FMUL.FTZ R177, R164, R177 ;  /* 0x000000b1a4b17220 */ /* 0x000fe20000410000 */
[----:B------:R-:W-:-:S10]  /*3c40*/  HFMA2.MMA R164, -RZ, RZ, 0, 9.5367431640625e-07 ;  /* 0x00000010ffa47435 */ /* 0x000fd400000001ff */
[----:B------:R-:W-:-:S06]  /*3c50*/  IMAD.WIDE.U32 R164, R2, R164, c[0x0][0x170] ;  /* 0x00005c0002a47625 */ /* 0x000fcc00078e00a4 */
[----:B------:R-:W2:Y:S01]  /*3c60*/  LDG.E.128 R164, [R164.64] ;  /* 0x00000004a4a47981 */ /* 0x000ea2000c1e1d00 */
[----:B------:R-:W-:-:S04]  /*3c70*/  ISETP.NE.U32.AND P0, PT, RZ, c[0x0][0x258], PT ;  /* 0x00009600ff007a0c */ /* 0x000fc80003f05070 */
[----:B------:R-:W-:Y:S02]  /*3c80*/  ISETP.NE.AND.EX P0, PT, RZ, c[0x0][0x25c], PT, P0 ;  /* 0x00009700ff007a0c */ /* 0x000fe40003f05300 */
[--C-:B--2---:R-:W-:Y:S02]  /*3c90*/  PRMT R170, RZ, 0x5410, R164.reuse ;  /* 0x00005410ffaa7816 */ /* 0x104fe400000000a4 */
[----:B------:R-:W-:-:S03]  /*3ca0*/  PRMT R164, RZ, 0x7610, R164 ;  /* 0x00007610ffa47816 */ /* 0x000fc600000000a4 */
[----:B------:R-:W-:-:S06]  /*3cb0*/  FFMA.FTZ R56, R168, R170, R56 ;  /* 0x000000aaa8387223 */ /* 0x000fcc0000010038 */
[C---:B------:R-:W-:Y:S01]  /*3cc0*/  @P0 LEA R170, P1, R2.reuse, c[0x0][0x258], 0x5 ;  /* 0x0000960002aa0a11 */ /* 0x040fe200078228ff */
[----:B------:R-:W-:Y:S01]  /*3cd0*/  FFMA.FTZ R57, R169, R164, R57 ;  /* 0x000000a4a9397223 */ /* 0x000fe20000010039 */
[--C-:B------:R-:W-:Y:S01]  /*3ce0*/  PRMT R164, RZ, 0x5410, R165.reuse ;  /* 0x00005410ffa47816 */ /* 0x100fe200000000a5 */
[----:B------:R-:W-:Y:S01]  /*3cf0*/  FMUL.FTZ R168, R225, R168 ;  /* 0x000000a8e1a87220 */ /* 0x000fe20000410000 */
[----:B------:R-:W-:Y:S02]  /*3d00*/  @P0 LEA.HI.X R171, R2, c[0x0][0x25c], RZ, 0x5, P1 ;  /* 0x0000970002ab0a11 */ /* 0x000fe400008f2cff */
[----:B------:R-:W-:Y:S01]  /*3d10*/  PRMT R165, RZ, 0x7610, R165 ;  /* 0x00007610ffa57816 */ /* 0x000fe200000000a5 */
[----:B------:R-:W-:Y:S02]  /*3d20*/  FFMA.FTZ R58, R211, R164, R58 ;  /* 0x000000a4d33a7223 */ /* 0x000fe4000001003a */
[----:B------:R-:W-:Y:S01]  /*3d30*/  FMUL.FTZ R164, R224, R169 ;  /* 0x000000a9e0a47220 */ /* 0x000fe20000410000 */
[----:B------:R-:W-:Y:S01]  /*3d40*/  @P0 STG.E.128 [R170.64], R156 ;  /* 0x0000009caa000986 */ /* 0x000fe2000c101d04 */
[----:B------:R-:W-:-:S02]  /*3d50*/  FFMA.FTZ R59, R212, R165, R59 ;  /* 0x000000a5d43b7223 */ /* 0x000fc4000001003b */
[----:B------:R-:W-:Y:S01]  /*3d60*/  FMUL.FTZ R165, R220, R209 ;  /* 0x000000d1dca57220 */ /* 0x000fe20000410000 */
[----:B------:R-:W-:Y:S01]  /*3d70*/  F2FP.BF16.PACK_AB R168, R164, R168 ;  /* 0x000000a8a4a8723e */ /* 0x000fe200000010ff */
[----:B------:R0:W-:Y:S01]  /*3d80*/  @P0 STG.E.128 [R170.64+0x10], R160 ;  /* 0x000010a0aa000986 */ /* 0x0001e2000c101d04 */
[--C-:B------:R-:W-:Y:S01]  /*3d90*/  PRMT R164, RZ, 0x5410, R166.reuse ;  /* 0x00005410ffa47816 */ /* 0x100fe200000000a6 */
[----:B------:R-:W-:Y:S01]  /*3da0*/  FMUL.FTZ R169, R223, R211 ;  /* 0x000000d3dfa97220 */ /* 0x000fe20000410000 */
[----:B------:R-:W-:Y:S01]  /*3db0*/  PRMT R166, RZ, 0x7610, R166 ;  /* 0x00007610ffa67816 */ /* 0x000fe200000000a6 */
[----:B------:R-:W-:Y:S02]  /*3dc0*/  FMUL.FTZ R212, R222, R212 ;  /* 0x000000d4ded47220 */ /* 0x000fe40000410000 */
[----:B------:R-:W-:Y:S02]  /*3dd0*/  FFMA.FTZ R52, R210, R164, R52 ;  /* 0x000000a4d2347223 */ /* 0x000fe40000010034 */
[----:B------:R-:W-:Y:S01]  /*3de0*/  FMUL.FTZ R164, R218, R177 ;  /* 0x000000b1daa47220 */ /* 0x000fe20000410000 */
[----:B------:R-:W-:Y:S01]  /*3df0*/  F2FP.BF16.PACK_AB R169, R212, R169 ;  /* 0x000000a9d4a9723e */ /* 0x000fe200000010ff */
[----:B------:R-:W-:-:S02]  /*3e00*/  FFMA.FTZ R53, R209, R166, R53 ;  /* 0x000000a6d1357223 */ /* 0x000fc40000010035 */
[----:B0-----:R-:W-:Y:S02]  /*3e10*/  FMUL.FTZ R171, R219, R176 ;  /* 0x000000b0dbab7220 */ /* 0x001fe40000410000 */
[----:B------:R-:W-:-:S03]  /*3e20*/  FMUL.FTZ R170, R221, R210 ;  /* 0x000000d2ddaa7220 */ /* 0x000fc60000410000 */
[----:B------:R-:W-:Y:S02]  /*3e30*/  F2FP.BF16.PACK_AB R171, R164, R171 ;  /* 0x000000aba4ab723e */ /* 0x000fe400000010ff */
[C---:B------:R-:W-:Y:S02]  /*3e40*/  LEA R164, P0, R2.reuse, c[0x0][0x248], 0x4 ;  /* 0x0000920002a47a11 */ /* 0x040fe400078020ff */
[----:B------:R-:W-:Y:S02]  /*3e50*/  F2FP.BF16.PACK_AB R170, R165, R170 ;  /* 0x000000aaa5aa723e */ /* 0x000fe400000010ff */
[----:B------:R-:W-:Y:S02]  /*3e60*/  LEA.HI.X R165, R2, c[0x0][0x24c], RZ, 0x4, P0 ;  /* 0x0000930002a57a11 */ /* 0x000fe400000f24ff */
[--C-:B------:R-:W-:Y:S02]  /*3e70*/  PRMT R2, RZ, 0x5410, R167.reuse ;  /* 0x00005410ff027816 */ /* 0x100fe400000000a7 */
[----:B------:R-:W-:Y:S01]  /*3e80*/  PRMT R167, RZ, 0x7610, R167 ;  /* 0x00007610ffa77816 */ /* 0x000fe200000000a7 */
[----:B------:R0:W-:Y:S02]  /*3e90*/  STG.E.128 [R164.64], R168 ;  /* 0x000000a8a4007986 */ /* 0x0001e4000c101d04 */
[----:B------:R-:W-:-:S02]  /*3ea0*/  FFMA.FTZ R54, R176, R2, R54 ;  /* 0x00000002b0367223 */ /* 0x000fc40000010036 */
[----:B------:R-:W-:Y:S02]  /*3eb0*/  FFMA.FTZ R55, R177, R167, R55 ;  /* 0x000000a7b1377223 */ /* 0x000fe40000010037 */
.L_x_4156:
[----:B------:R-:W-:Y:S05]  /*3ec0*/  BSYNC B0 ;  /* 0x0000000000007941 */ /* 0x000fea0003800000 */
.L_x_4155:
[----:B------:R-:W-:Y:S02]  /*3ed0*/  IADD3 R0, R0, c[0x0][0x160], RZ ;  /* 0x0000580000007a10 */ /* 0x000fe40007ffe0ff */
[----:B------:R-:W-:Y:S02]  /*3ee0*/  LOP3.LUT P1, RZ, R217, 0xff, RZ, 0xc0, !PT ;  /* 0x000000ffd9ff7812 */ /* 0x000fe4000782c0ff */
[----:B------:R-:W-:Y:S02]  /*3ef0*/  ISETP.GE.AND P0, PT, R0, c[0x0][0x164], PT ;  /* 0x0000590000007a0c */ /* 0x000fe40003f06270 */
[----:B------:R-:W-:-:S11]  /*3f00*/  SEL R217, RZ, 0x1, P1 ;  /* 0x00000001ffd97807 */ /* 0x000fd60000800000 */
[----:B0----5:R-:W-:Y:S01]  /*3f10*/  @P0 CALL.REL.NOINC `(.L_x_4138) ;  /* 0x0000001000000944 */ /* 0x021fe20003c00000 */
[----:B------:R-:W-:Y:S05]  /*3f20*/  BRA `(.L_x_4157) ;  /* 0xffffcc8000007947 */ /* 0x000fea000383ffff */
.L_x_4138:
        /* <DEDUP_REMOVED lines=8> */
[----:B-----5:R-:W-:-:S05]  /*3fb0*/  MOV R7, 0x20 ;  /* 0x0000002000077802 */ /* 0x020fca0000000f00 */
        /* <DEDUP_REMOVED lines=10> */
.L_x_4159:
[----:B------:R-:W-:Y:S05]  /*4060*/  BSYNC B0 ;  /* 0x0000000000007941 */ /* 0x000fea0003800000 */
.L_x_4158:
        /* <DEDUP_REMOVED lines=13> */
.L_x_4161:
[----:B------:R-:W-:Y:S05]  /*4140*/  BSYNC B0 ;  /* 0x0000000000007941 */ /* 0x000fea0003800000 */
.L_x_4160:
        /* <DEDUP_REMOVED lines=13> */
.L_x_4163:
[----:B------:R-:W-:Y:S05]  /*4220*/  BSYNC B0 ;  /* 0x0000000000007941 */ /* 0x000fea0003800000 */
.L_x_4162:
[----:B------:R-:W-:Y:S05]  /*4230*/  @!P5 EXIT ;  /* 0x000000000000d94d */ /* 0x000fea0003800000 */
[----:B0----5:R-:W-:-:S10]  /*4240*/  HFMA2.MMA R7, -RZ, RZ, 0, 1.9073486328125e-06 ;  /* 0x00000020ff077435 */ /* 0x021fd400000001ff */
        /* <DEDUP_REMOVED lines=10> */
.L_x_4147:
[----:B------:R-:W-:Y:S01]  /*42f0*/  HFMA2.MMA R166, -RZ, RZ, 0, 9.5367431640625e-07 ;  /* 0x00000010ffa67435 */ /* 0x000fe200000001ff */
[----:B------:R-:W-:-:S02]  /*4300*/  MOV R165, R211 ;  /* 0x000000d300a57202 */ /* 0x000fc40000000f00 */
[----:B------:R-:W-:Y:S02]  /*4310*/  MOV R171, 0x1f ;  /* 0x0000001f00ab7802 */ /* 0x000fe40000000f00 */
[----:B------:R-:W-:Y:S02]  /*4320*/  MOV R170, 0xffffffff ;  /* 0xffffffff00aa7802 */ /* 0x000fe40000000f00 */
[----:B------:R-:W-:Y:S02]  /*4330*/  MOV R164, 0x4350 ;  /* 0x0000435000a47802 */ /* 0x000fe40000000f00 */
[----:B-----5:R-:W-:Y:S05]  /*4340*/  CALL.REL.NOINC `($__internal_64_$__cuda_sm70_shflsync_down_p) ;  /* 0x0000046000007944 */ /* 0x020fea0003c00000 */
[----:B-1----:R-:W-:Y:S01]  /*4350*/  MOV R167, R166 ;  /* 0x000000a600a77202 */ /* 0x002fe20000000f00 */
[----:B------:R-:W-:Y:S05]  /*4360*/  BRA `(.L_x_4164) ;  /* 0xffffe06000007947 */ /* 0x000fea000383ffff */
.L_x_4148:
[----:B------:R-:W-:Y:S01]  /*4370*/  HFMA2.MMA R166, -RZ, RZ, 0, 9.5367431640625e-07 ;  /* 0x00000010ffa67435 */ /* 0x000fe200000001ff */
[----:B------:R-:W-:Y:S02]  /*4380*/  MOV R165, R210 ;  /* 0x000000d200a57202 */ /* 0x000fe40000000f00 */
[----:B------:R-:W-:Y:S02]  /*4390*/  MOV R171, 0x1f ;  /* 0x0000001f00ab7802 */ /* 0x000fe40000000f00 */
[----:B------:R-:W-:-:S02]  /*43a0*/  MOV R170, 0xffffffff ;  /* 0xffffffff00aa7802 */ /* 0x000fc40000000f00 */
[----:B------:R-:W-:Y:S02]  /*43b0*/  MOV R164, 0x43d0 ;  /* 0x000043d000a47802 */ /* 0x000fe40000000f00 */
[----:B01---5:R-:W-:Y:S05]  /*43c0*/  CALL.REL.NOINC `($__internal_64_$__cuda_sm70_shflsync_down_p) ;  /* 0x000003e000007944 */ /* 0x023fea0003c00000 */
[----:B------:R-:W-:Y:S01]  /*43d0*/  FADD.FTZ R211, R167, R211 ;  /* 0x000000d3a7d37221 */ /* 0x000fe20000010000 */
[----:B------:R-:W-:Y:S01]  /*43e0*/  MOV R171, 0x1f ;  /* 0x0000001f00ab7802 */ /* 0x000fe20000000f00 */
[----:B-1----:R-:W-:Y:S01]  /*43f0*/  FADD.FTZ R210, R210, R166 ;  /* 0x000000a6d2d27221 */ /* 0x002fe20000010000 */
[----:B------:R-:W-:Y:S01]  /*4400*/  HFMA2.MMA R166, -RZ, RZ, 0, 4.76837158203125e-07 ;  /* 0x00000008ffa67435 */ /* 0x000fe200000001ff */
[----:B------:R-:W-:Y:S02]  /*4410*/  MOV R170, 0xffffffff ;  /* 0xffffffff00aa7802 */ /* 0x000fe40000000f00 */
[----:B------:R-:W-:Y:S02]  /*4420*/  MOV R165, R211 ;  /* 0x000000d300a57202 */ /* 0x000fe40000000f00 */
[----:B------:R-:W-:Y:S02]  /*4430*/  MOV R164, 0x4450 ;  /* 0x0000445000a47802 */ /* 0x000fe40000000f00 */
[----:B------:R-:W-:Y:S05]  /*4440*/  CALL.REL.NOINC `($__internal_64_$__cuda_sm70_shflsync_down_p) ;  /* 0x0000036000007944 */ /* 0x000fea0003c00000 */
[----:B-1----:R-:W-:Y:S01]  /*4450*/  MOV R167, R166 ;  /* 0x000000a600a77202 */ /* 0x002fe20000000f00 */
[----:B------:R-:W-:Y:S01]  /*4460*/  HFMA2.MMA R166, -RZ, RZ, 0, 4.76837158203125e-07 ;  /* 0x00000008ffa67435 */ /* 0x000fe200000001ff */
[----:B------:R-:W-:-:S02]  /*4470*/  MOV R165, R210 ;  /* 0x000000d200a57202 */ /* 0x000fc40000000f00 */
[----:B------:R-:W-:Y:S02]  /*4480*/  MOV R171, 0x1f ;  /* 0x0000001f00ab7802 */ /* 0x000fe40000000f00 */
[----:B------:R-:W-:Y:S02]  /*4490*/  MOV R170, 0xffffffff ;  /* 0xffffffff00aa7802 */ /* 0x000fe40000000f00 */
[----:B------:R-:W-:Y:S02]  /*44a0*/  MOV R164, 0x44c0 ;  /* 0x000044c000a47802 */ /* 0x000fe40000000f00 */
[----:B------:R-:W-:Y:S05]  /*44b0*/  CALL.REL.NOINC `($__internal_64_$__cuda_sm70_shflsync_down_p) ;  /* 0x000002f000007944 */ /* 0x000fea0003c00000 */
[----:B------:R-:W-:Y:S01]  /*44c0*/  FADD.FTZ R211, R167, R211 ;  /* 0x000000d3a7d37221 */ /* 0x000fe20000010000 */
[----:B------:R-:W-:Y:S01]  /*44d0*/  MOV R171, 0x1f ;  /* 0x0000001f00ab7802 */ /* 0x000fe20000000f00 */
[----:B-1----:R-:W-:Y:S01]  /*44e0*/  FADD.FTZ R210, R210, R166 ;  /* 0x000000a6d2d27221 */ /* 0x002fe20000010000 */
[----:B------:R-:W-:Y:S01]  /*44f0*/  HFMA2.MMA R166, -RZ, RZ, 0, 2.384185791015625e-07 ;  /* 0x00000004ffa67435 */ /* 0x000fe200000001ff */
[----:B------:R-:W-:Y:S02]  /*4500*/  MOV R170, 0xffffffff ;  /* 0xffffffff00aa7802 */ /* 0x000fe40000000f00 */
[----:B------:R-:W-:-:S02]  /*4510*/  MOV R165, R211 ;  /* 0x000000d300a57202 */ /* 0x000fc40000000f00 */
[----:B------:R-:W-:Y:S02]  /*4520*/  MOV R164, 0x4540 ;  /* 0x0000454000a47802 */ /* 0x000fe40000000f00 */
[----:B------:R-:W-:Y:S05]  /*4530*/  CALL.REL.NOINC `($__internal_64_$__cuda_sm70_shflsync_down_p) ;  /* 0x0000027000007944 */ /* 0x000fea0003c00000 */
[----:B-1----:R-:W-:Y:S01]  /*4540*/  MOV R167, R166 ;  /* 0x000000a600a77202 */ /* 0x002fe20000000f00 */
[----:B------:R-:W-:Y:S01]  /*4550*/  HFMA2.MMA R166, -RZ, RZ, 0, 2.384185791015625e-07 ;  /* 0x00000004ffa67435 */ /* 0x000fe200000001ff */
[----:B------:R-:W-:Y:S02]  /*4560*/  MOV R165, R210 ;  /* 0x000000d200a57202 */ /* 0x000fe40000000f00 */
[----:B------:R-:W-:Y:S02]  /*4570*/  MOV R171, 0x1f ;  /* 0x0000001f00ab7802 */ /* 0x000fe40000000f00 */
[----:B------:R-:W-:Y:S02]  /*4580*/  MOV R170, 0xffffffff ;  /* 0xffffffff00aa7802 */ /* 0x000fe40000000f00 */
[----:B------:R-:W-:Y:S02]  /*4590*/  MOV R164, 0x45b0 ;  /* 0x000045b000a47802 */ /* 0x000fe40000000f00 */
[----:B------:R-:W-:Y:S05]  /*45a0*/  CALL.REL.NOINC `($__internal_64_$__cuda_sm70_shflsync_down_p) ;  /* 0x0000020000007944 */ /* 0x000fea0003c00000 */
[----:B------:R-:W-:Y:S01]  /*45b0*/  FADD.FTZ R211, R167, R211 ;  /* 0x000000d3a7d37221 */ /* 0x000fe20000010000 */
[----:B------:R-:W-:Y:S01]  /*45c0*/  MOV R171, 0x1f ;  /* 0x0000001f00ab7802 */ /* 0x000fe20000000f00 */
[----:B-1----:R-:W-:Y:S01]  /*45d0*/  FADD.FTZ R210, R210, R166 ;  /* 0x000000a6d2d27221 */ /* 0x002fe20000010000 */
[----:B------:R-:W-:Y:S01]  /*45e0*/  HFMA2.MMA R166, -RZ, RZ, 0, 1.1920928955078125e-07 ;  /* 0x00000002ffa67435 */ /* 0x000fe200000001ff */
[----:B------:R-:W-:-:S02]  /*45f0*/  MOV R170, 0xffffffff ;  /* 0xffffffff00aa7802 */ /* 0x000fc40000000f00 */
[----:B------:R-:W-:Y:S02]  /*4600*/  MOV R165, R211 ;  /* 0x000000d300a57202 */ /* 0x000fe40000000f00 */
[----:B------:R-:W-:Y:S02]  /*4610*/  MOV R164, 0x4630 ;  /* 0x0000463000a47802 */ /* 0x000fe40000000f00 */
[----:B------:R-:W-:Y:S05]  /*4620*/  CALL.REL.NOINC `($__internal_64_$__cuda_sm70_shflsync_down_p) ;  /* 0x0000018000007944 */ /* 0x000fea0003c00000 */
[----:B-1----:R-:W-:Y:S01]  /*4630*/  MOV R167, R166 ;  /* 0x000000a600a77202 */ /* 0x002fe20000000f00 */
[----:B------:R-:W-:Y:S01]  /*4640*/  HFMA2.MMA R166, -RZ, RZ, 0, 1.1920928955078125e-07 ;  /* 0x00000002ffa67435 */ /* 0x000fe200000001ff */
[----:B------:R-:W-:Y:S02]  /*4650*/  MOV R165, R210 ;  /* 0x000000d200a57202 */ /* 0x000fe40000000f00 */
[----:B------:R-:W-:Y:S02]  /*4660*/  MOV R171, 0x1f ;  /* 0x0000001f00ab7802 */ /* 0x000fe40000000f00 */
[----:B------:R-:W-:Y:S02]  /*4670*/  MOV R170, 0xffffffff ;  /* 0xffffffff00aa7802 */ /* 0x000fe40000000f00 */
[----:B------:R-:W-:-:S02]  /*4680*/  MOV R164, 0x46a0 ;  /* 0x000046a000a47802 */ /* 0x000fc40000000f00 */
[----:B------:R-:W-:Y:S05]  /*4690*/  CALL.REL.NOINC `($__internal_64_$__cuda_sm70_shflsync_down_p) ;  /* 0x0000011000007944 */ /* 0x000fea0003c00000 */
[----:B------:R-:W-:Y:S01]  /*46a0*/  FADD.FTZ R211, R167, R211 ;  /* 0x000000d3a7d37221 */ /* 0x000fe20000010000 */
[----:B------:R-:W-:Y:S01]  /*46b0*/  MOV R171, 0x1f ;  /* 0x0000001f00ab7802 */ /* 0x000fe20000000f00 */
[----:B-1----:R-:W-:Y:S01]  /*46c0*/  FADD.FTZ R210, R210, R166 ;  /* 0x000000a6d2d27221 */ /* 0x002fe20000010000 */
[----:B------:R-:W-:Y:S01]  /*46d0*/  HFMA2.MMA R166, -RZ, RZ, 0, 5.9604644775390625e-08 ;  /* 0x00000001ffa67435 */ /* 0x000fe200000001ff */
[----:B------:R-:W-:-:S02]  /*46e0*/  MOV R170, 0xffffffff ;  /* 0xffffffff00aa7802 */ /* 0x000fc40000000f00 */
[----:B------:R-:W-:Y:S02]  /*46f0*/  MOV R165, R211 ;  /* 0x000000d300a57202 */ /* 0x000fe40000000f00 */
[----:B------:R-:W-:Y:S02]  /*4700*/  MOV R164, 0x4720 ;  /* 0x0000472000a47802 */ /* 0x000fe40000000f00 */
[----:B------:R-:W-:Y:S05]  /*4710*/  CALL.REL.NOINC `($__internal_64_$__cuda_sm70_shflsync_down_p) ;  /* 0x0000009000007944 */ /* 0x000fea0003c00000 */
[----:B-1----:R-:W-:Y:S01]  /*4720*/  MOV R167, R166 ;  /* 0x000000a600a77202 */ /* 0x002fe20000000f00 */
[----:B------:R-:W-:Y:S01]  /*4730*/  HFMA2.MMA R166, -RZ, RZ, 0, 5.9604644775390625e-08 ;  /* 0x00000001ffa67435 */ /* 0x000fe200000001ff */
[----:B------:R-:W-:Y:S02]  /*4740*/  MOV R165, R210 ;  /* 0x000000d200a57202 */ /* 0x000fe40000000f00 */
[----:B------:R-:W-:Y:S02]  /*4750*/  MOV R171, 0x1f ;  /* 0x0000001f00ab7802 */ /* 0x000fe40000000f00 */
[----:B------:R-:W-:Y:S02]  /*4760*/  MOV R170, 0xffffffff ;  /* 0xffffffff00aa7802 */ /* 0x000fe40000000f00 */
[----:B------:R-:W-:-:S02]  /*4770*/  MOV R164, 0x4790 ;  /* 0x0000479000a47802 */ /* 0x000fc40000000f00 */
[----:B------:R-:W-:Y:S05]  /*4780*/  CALL.REL.NOINC `($__internal_64_$__cuda_sm70_shflsync_down_p) ;  /* 0x0000002000007944 */ /* 0x000fea0003c00000 */
[----:B-1----:R-:W-:Y:S01]  /*4790*/  MOV R165, R166 ;  /* 0x000000a600a57202 */ /* 0x002fe20000000f00 */
[----:B------:R-:W-:Y:S05]  /*47a0*/  BRA `(.L_x_4165) ;  /* 0xffffdd4000007947 */ /* 0x000fea000383ffff */
        .weak           $__internal_64_$__cuda_sm70_shflsync_down_p
        .type           $__internal_64_$__cuda_sm70_shflsync_down_p,@function
        .size           $__internal_64_$__cuda_sm70_shflsync_down_p,(.L_x_11798 - $__internal_64_$__cuda_sm70_shflsync_down_p)
$__internal_64_$__cuda_sm70_shflsync_down_p:
[----:B------:R-:W-:Y:S04]  /*47b0*/  WARPSYNC R170 ;  /* 0x000000aa00007348 */ /* 0x000fe80003800000 */
[----:B------:R0:W1:Y:S02]  /*47c0*/  SHFL.DOWN PT, R166, R165, R166, R171 ;  /* 0x080000a6a5a67389 */ /* 0x00006400000e00ab */
[----:B0-----:R-:W-:-:S06]  /*47d0*/  HFMA2.MMA R165, -RZ, RZ, 0, 0 ;  /* 0x00000000ffa57435 */ /* 0x001fcc00000001ff */
[----:B------:R-:W-:Y:S05]  /*47e0*/  RET.REL.NODEC R164 `(_ZN10layer_norm13ln_bwd_kernelINS_13Kernel_traitsI13__nv_bfloat16S2_fS2_fjLj8192ELj1ELj1ELj8ELj16ENS_18Kernel_traits_baseILj8192ES2_S2_fS2_fjLj256EEEEELb0ELb1ELb0ELb0EEEvNS_9BwdParamsE) ;  /* 0xffffb810a4007950 */ /* 0x000fea0003c3ffff */
.L_x_4166:
        /* <DEDUP_REMOVED lines=9> */
.L_x_11798:


//--------------------- .text._ZN10layer_norm13ln_bwd_kernelINS_13Kernel_traitsI13__nv_bfloat16S2_fS2_fjLj8192ELj1ELj1ELj8ELj16ENS_18Kernel_traits_baseILj8192ES2_S2_fS2_fjLj256EEEEELb0ELb1ELb0ELb1EEEvNS_9BwdParamsE --------------------------
	.section	.text._ZN10layer_norm13ln_bwd_kernelINS_13Kernel_traitsI13__nv_bfloat16S2_fS2_fjLj8192ELj1ELj1ELj8ELj16ENS_18Kernel_traits_baseILj8192ES2_S2_fS2_fjLj256EEEEELb0ELb1ELb0ELb1EEEvNS_9BwdParamsE,"ax",@progbits
	.sectioninfo	@"SHI_REGISTERS=255"
	.align	128
        .global         _ZN10layer_norm13ln_bwd_kernelINS_13Kernel_traitsI13__nv_bfloat16S2_fS2_fjLj8192ELj1ELj1ELj8ELj16ENS_18Kernel_traits_baseILj8192ES2_S2_fS2_fjLj256EEEEELb0ELb1ELb0ELb1EEEvNS_9BwdParamsE
        .type           _ZN10layer_norm13ln_bwd_kernelINS_13Kernel_traitsI13__nv_bfloat16S2_fS2_fjLj8192ELj1ELj1ELj8ELj16ENS_18Kernel_traits_baseILj8192ES2_S2_fS2_fjLj256EEEEELb0ELb1ELb0ELb1EEEvNS_9BwdParamsE,@function
        .size           _ZN10layer_norm13ln_bwd_kernelINS_13Kernel_traitsI13__nv_bfloat16S2_fS2_fjLj8192ELj1ELj1ELj8ELj16ENS_18Kernel_traits_baseILj8192ES2_S2_fS2_fjLj256EEEEELb0ELb1ELb0ELb1EEEvNS_9BwdParamsE,(.L_x_11799 - _ZN10layer_norm13ln_bwd_kernelINS_13Kernel_traitsI13__nv_bfloat16S2_fS2_fjLj8192ELj1ELj1ELj8ELj16ENS_18Kernel_traits_baseILj8192ES2_S2_fS2_fjLj256EEEEELb0ELb1ELb0ELb1EEEvNS_9BwdParamsE)
        .other          _ZN10layer_norm13ln_bwd_kernelINS_13Kernel_traitsI13__nv_bfloat16S2_fS2_fjLj8192ELj1ELj1ELj8ELj16ENS_18Kernel_traits_baseILj8192ES2_S2_fS2_fjLj256EEEEELb0ELb1ELb0ELb1EEEvNS_9BwdParamsE,@"STO_CUDA_ENTRY STV_DEFAULT"
_ZN10layer_norm13ln_bwd_kernelINS_13Kernel_traitsI13__nv_bfloat16S2_fS2_fjLj8192ELj1ELj1ELj8ELj16ENS_18Kernel_traits_baseILj8192ES2_S2_fS2_fjLj256EEEEELb0ELb1ELb0ELb1EEEvNS_9BwdParamsE:
.text._ZN10layer_norm13ln_bwd_kernelINS_13Kernel_traitsI13__nv_bfloat16S2_fS2_fjLj8192ELj1ELj1ELj8ELj16ENS_18Kernel_traits_baseILj8192ES2_S2_fS2_fjLj256EEEEELb0ELb1ELb0ELb1EEEvNS_9BwdParamsE:
        /* <DEDUP_REMOVED lines=57> */
.L_x_4167:
[----:B------:R-:W-:-:S04]  /*0390*/  SHF.L.U32 R2, R2, 0x4, RZ ;  /* 0x0000000402027819 */ /* 0x000fc800000006ff */
[----:B------:R-:W-:-:S04]  /*03a0*/  LOP3.LUT R8, R2, 0xff0, RZ, 0xc0, !PT ;  /* 0x00000ff002087812 */ /* 0x000fc800078ec0ff */
[----:B------:R-:W-:-:S04]  /*03b0*/  IADD3 R2, P0, R8, c[0x0][0x1b0], RZ ;  /* 0x00006c0008027a10 */ /* 0x000fc80007f1e0ff */
[----:B------:R-:W-:-:S05]  /*03c0*/  IADD3.X R3, RZ, c[0x0][0x1b4], RZ, P0, !PT ;  /* 0x00006d00ff037a10 */ /* 0x000fca00007fe4ff */
[----:B------:R-:W2:Y:S04]  /*03d0*/  LDG.E.128 R12, [R2.64] ;  /* 0x00000004020c7981 */ /* 0x000ea8000c1e1d00 */
[----:B------:R2:W3:Y:S04]  /*03e0*/  LDG.E.128 R20, [R2.64+0x1000] ;  /* 0x0010000402147981 */ /* 0x0004e8000c1e1d00 */
[----:B------:R2:W4:Y:S01]  /*03f0*/  LDG.E.128 R28, [R2.64+0x2000] ;  /* 0x00200004021c7981 */ /* 0x000522000c1e1d00 */
[----:B------:R-:W-:-:S03]  /*0400*/  IADD3 R8, P0, R8, c[0x0][0x1c8], RZ ;  /* 0x0000720008087a10 */ /* 0x000fc60007f1e0ff */
[----:B------:R2:W5:Y:S01]  /*0410*/  LDG.E.128 R32, [R2.64+0x3000] ;  /* 0x0030000402207981 */ /* 0x000562000c1e1d00 */
[----:B------:R-:W-:-:S05]  /*0420*/  IADD3.X R9, RZ, c[0x0][0x1cc], RZ, P0, !PT ;  /* 0x00007300ff097a10 */ /* 0x000fca00007fe4ff */
[----:B------:R0:W3:Y:S04]  /*0430*/  LDG.E.128 R16, [R8.64] ;  /* 0x0000000408107981 */ /* 0x0000e8000c1e1d00 */
[----:B------:R0:W4:Y:S04]  /*0440*/  LDG.E.128 R24, [R8.64+0x1000] ;  /* 0x0010000408187981 */ /* 0x000128000c1e1d00 */
[----:B------:R0:W4:Y:S04]  /*0450*/  LDG.E.128 R4, [R8.64+0x2000] ;  /* 0x0020000408047981 */ /* 0x000128000c1e1d00 */
[----:B------:R0:W4:Y:S01]  /*0460*/  LDG.E.128 R44, [R8.64+0x3000] ;  /* 0x00300004082c7981 */ /* 0x000122000c1e1d00 */
[----:B------:R-:W-:Y:S01]  /*0470*/  HFMA2.MMA R202, -RZ, RZ, 0, 5.9604644775390625e-08 ;  /* 0x00000001ffca7435 */ /* 0x000fe200000001ff */
[----:B------:R-:W-:Y:S01]  /*0480*/  MOV R196, RZ ;  /* 0x000000ff00c47202 */ /* 0x000fe20000000f00 */
[----:B------:R-:W-:Y:S01]  /*0490*/  HFMA2.MMA R194, -RZ, RZ, 0, 0 ;  /* 0x00000000ffc27435 */ /* 0x000fe200000001ff */
[----:B------:R-:W-:Y:S01]  /*04a0*/  CS2R R192, SRZ ;  /* 0x0000000000c07805 */ /* 0x000fe2000001ff00 */
[----:B------:R-:W-:Y:S01]  /*04b0*/  HFMA2.MMA R183, -RZ, RZ, 0, 0 ;  /* 0x00000000ffb77435 */ /* 0x000fe200000001ff */
[----:B------:R-:W-:Y:S01]  /*04c0*/  CS2R R190, SRZ ;  /* 0x0000000000be7805 */ /* 0x000fe2000001ff00 */
[----:B------:R-:W-:Y:S01]  /*04d0*/  HFMA2.MMA R177, -RZ, RZ, 0, 0 ;  /* 0x00000000ffb17435 */ /* 0x000fe200000001ff */
[----:B------:R-:W-:Y:S01]  /*04e0*/  MOV R188, RZ ;  /* 0x000000ff00bc7202 */ /* 0x000fe20000000f00 */
        /* <DEDUP_REMOVED lines=30> */
[----:B------:R-:W-:Y:S01]  /*06d0*/  PRMT R3, RZ, 0x5410, R13 ;  /* 0x00005410ff037816 */ /* 0x000fe2000000000d */
[----:B------:R0:W-:Y:S04]  /*06e0*/  STL [R1+0x78], R2 ;  /* 0x0000780201007387 */ /* 0x0001e80000100800 */
[----:B------:R1:W-:Y:S01]  /*06f0*/  STL [R1+0x74], R8 ;  /* 0x0000740801007387 */ /* 0x0003e20000100800 */
[----:B-----5:R-:W-:-:S03]  /*0700*/  PRMT R252, RZ, 0x7610, R35 ;  /* 0x00007610fffc7816 */ /* 0x020fc60000000023 */
[----:B------:R2:W-:Y:S01]  /*0710*/  STL [R1+0x70], R3 ;  /* 0x0000700301007387 */ /* 0x0005e20000100800 */
[----:B0-----:R-:W-:Y:S02]  /*0720*/  PRMT R2, RZ, 0x7610, R13 ;  /* 0x00007610ff027816 */ /* 0x001fe4000000000d */
[----:B------:R-:W-:Y:S01]  /*0730*/  CS2R R12, SRZ ;  /* 0x00000000000c7805 */ /* 0x000fe2000001ff00 */
[----:B---3--:R-:W-:Y:S02]  /*0740*/  PRMT R251, RZ, 0x5410, R16 ;  /* 0x00005410fffb7816 */ /* 0x008fe40000000010 */
[----:B-1----:R-:W-:Y:S01]  /*0750*/  PRMT R8, RZ, 0x5410, R14 ;  /* 0x00005410ff087816 */ /* 0x002fe2000000000e */
[----:B------:R0:W-:Y:S01]  /*0760*/  STL [R1+0x6c], R2 ;  /* 0x00006c0201007387 */ /* 0x0001e20000100800 */
[----:B------:R-:W-:Y:S02]  /*0770*/  PRMT R250, RZ, 0x7610, R16 ;  /* 0x00007610fffa7816 */ /* 0x000fe40000000010 */
[----:B--2---:R-:W-:Y:S01]  /*0780*/  PRMT R3, RZ, 0x7610, R14 ;  /* 0x00007610ff037816 */ /* 0x004fe2000000000e */
[----:B------:R1:W-:Y:S01]  /*0790*/  STL [R1+0x68], R8 ;  /* 0x0000680801007387 */ /* 0x0003e20000100800 */
[----:B------:R-:W-:-:S02]  /*07a0*/  PRMT R249, RZ, 0x5410, R17 ;  /* 0x00005410fff97816 */ /* 0x000fc40000000011 */
[----:B------:R-:W-:Y:S01]  /*07b0*/  PRMT R248, RZ, 0x7610, R17 ;  /* 0x00007610fff87816 */ /* 0x000fe20000000011 */
[----:B------:R2:W-:Y:S01]  /*07c0*/  STL [R1+0x64], R3 ;  /* 0x0000640301007387 */ /* 0x0005e20000100800 */
[--C-:B------:R-:W-:Y:S01]  /*07d0*/  PRMT R247, RZ, 0x5410, R18.reuse ;  /* 0x00005410fff77816 */ /* 0x100fe20000000012 */
[----:B------:R-:W-:Y:S01]  /*07e0*/  CS2R R16, SRZ ;  /* 0x0000000000107805 */ /* 0x000fe2000001ff00 */
[--C-:B0-----:R-:W-:Y:S02]  /*07f0*/  PRMT R2, RZ, 0x5410, R15.reuse ;  /* 0x00005410ff027816 */ /* 0x101fe4000000000f */
[----:B------:R-:W-:Y:S02]  /*0800*/  PRMT R246, RZ, 0x7610, R18 ;  /* 0x00007610fff67816 */ /* 0x000fe40000000012 */
[----:B-1----:R-:W-:Y:S01]  /*0810*/  PRMT R8, RZ, 0x7610, R15 ;  /* 0x00007610ff087816 */ /* 0x002fe2000000000f */
[----:B------:R0:W-:Y:S01]  /*0820*/  STL [R1+0x60], R2 ;  /* 0x0000600201007387 */ /* 0x0001e20000100800 */
[--C-:B------:R-:W-:Y:S01]  /*0830*/  PRMT R245, RZ, 0x5410, R19.reuse ;  /* 0x00005410fff57816 */ /* 0x100fe20000000013 */
[----:B------:R-:W-:Y:S01]  /*0840*/  CS2R R14, SRZ ;  /* 0x00000000000e7805 */ /* 0x000fe2000001ff00 */
[----:B--2---:R-:W-:Y:S01]  /*0850*/  PRMT R3, RZ, 0x5410, R20 ;  /* 0x00005410ff037816 */ /* 0x004fe20000000014 */
[----:B------:R1:W-:Y:S01]  /*0860*/  STL [R1+0x5c], R8 ;  /* 0x00005c0801007387 */ /* 0x0003e20000100800 */
[----:B------:R-:W-:-:S02]  /*0870*/  PRMT R244, RZ, 0x7610, R19 ;  /* 0x00007610fff47816 */ /* 0x000fc40000000013 */
[--C-:B----4-:R-:W-:Y:S01]  /*0880*/  PRMT R243, RZ, 0x5410, R24.reuse ;  /* 0x00005410fff37816 */ /* 0x110fe20000000018 */
[----:B------:R2:W-:Y:S01]  /*0890*/  STL [R1+0x58], R3 ;  /* 0x0000580301007387 */ /* 0x0005e20000100800 */
[----:B------:R-:W-:Y:S01]  /*08a0*/  PRMT R242, RZ, 0x7610, R24 ;  /* 0x00007610fff27816 */ /* 0x000fe20000000018 */
[----:B------:R-:W-:Y:S01]  /*08b0*/  CS2R R18, SRZ ;  /* 0x0000000000127805 */ /* 0x000fe2000001ff00 */
[----:B0-----:R-:W-:Y:S02]  /*08c0*/  PRMT R2, RZ, 0x7610, R20 ;  /* 0x00007610ff027816 */ /* 0x001fe40000000014 */
[----:B------:R-:W-:Y:S02]  /*08d0*/  PRMT R241, RZ, 0x5410, R25 ;  /* 0x00005410fff17816 */ /* 0x000fe40000000019 */
[----:B-1----:R-:W-:Y:S01]  /*08e0*/  PRMT R8, RZ, 0x5410, R21 ;  /* 0x00005410ff087816 */ /* 0x002fe20000000015 */
[----:B------:R0:W-:Y:S01]  /*08f0*/  STL [R1+0x54], R2 ;  /* 0x0000540201007387 */ /* 0x0001e20000100800 */
[----:B------:R-:W-:-:S02]  /*0900*/  PRMT R240, RZ, 0x7610, R25 ;  /* 0x00007610fff07816 */ /* 0x000fc40000000019 */
[----:B--2---:R-:W-:Y:S01]  /*0910*/  PRMT R3, RZ, 0x7610, R21 ;  /* 0x00007610ff037816 */ /* 0x004fe20000000015 */
[----:B------:R1:W-:Y:S01]  /*0920*/  STL [R1+0x50], R8 ;  /* 0x0000500801007387 */ /* 0x0003e20000100800 */
[--C-:B------:R-:W-:Y:S01]  /*0930*/  PRMT R239, RZ, 0x5410, R26.reuse ;  /* 0x00005410ffef7816 */ /* 0x100fe2000000001a */
[----:B------:R-:W-:Y:S01]  /*0940*/  CS2R R24, SRZ ;  /* 0x0000000000187805 */ /* 0x000fe2000001ff00 */
[----:B------:R-:W-:Y:S01]  /*0950*/  PRMT R238, RZ, 0x7610, R26 ;  /* 0x00007610ffee7816 */ /* 0x000fe2000000001a */
[----:B------:R2:W-:Y:S01]  /*0960*/  STL [R1+0x4c], R3 ;  /* 0x00004c0301007387 */ /* 0x0005e20000100800 */
[--C-:B------:R-:W-:Y:S01]  /*0970*/  PRMT R237, RZ, 0x5410, R27.reuse ;  /* 0x00005410ffed7816 */ /* 0x100fe2000000001b */
[----:B------:R-:W-:Y:S01]  /*0980*/  CS2R R20, SRZ ;  /* 0x0000000000147805 */ /* 0x000fe2000001ff00 */
[----:B0-----:R-:W-:Y:S02]  /*0990*/  PRMT R2, RZ, 0x5410, R22 ;  /* 0x00005410ff027816 */ /* 0x001fe40000000016 */
[----:B------:R-:W-:-:S02]  /*09a0*/  PRMT R236, RZ, 0x7610, R27 ;  /* 0x00007610ffec7816 */ /* 0x000fc4000000001b */
[----:B-1----:R-:W-:Y:S01]  /*09b0*/  PRMT R8, RZ, 0x7610, R22 ;  /* 0x00007610ff087816 */ /* 0x002fe20000000016 */
[----:B------:R0:W-:Y:S01]  /*09c0*/  STL [R1+0x48], R2 ;  /* 0x0000480201007387 */ /* 0x0001e20000100800 */
[--C-:B------:R-:W-:Y:S01]  /*09d0*/  PRMT R235, RZ, 0x5410, R4.reuse ;  /* 0x00005410ffeb7816 */ /* 0x100fe20000000004 */
[----:B------:R-:W-:Y:S01]  /*09e0*/  CS2R R26, SRZ ;  /* 0x00000000001a7805 */ /* 0x000fe2000001ff00 */
[----:B--2---:R-:W-:Y:S01]  /*09f0*/  PRMT R3, RZ, 0x5410, R23 ;  /* 0x00005410ff037816 */ /* 0x004fe20000000017 */
[----:B------:R1:W-:Y:S01]  /*0a00*/  STL [R1+0x44], R8 ;  /* 0x0000440801007387 */ /* 0x0003e20000100800 */
[----:B------:R-:W-:Y:S02]  /*0a10*/  PRMT R234, RZ, 0x7610, R4 ;  /* 0x00007610ffea7816 */ /* 0x000fe40000000004 */
[--C-:B------:R-:W-:Y:S01]  /*0a20*/  PRMT R233, RZ, 0x5410, R5.reuse ;  /* 0x00005410ffe97816 */ /* 0x100fe20000000005 */
[----:B------:R2:W-:Y:S01]  /*0a30*/  STL [R1+0x40], R3 ;  /* 0x0000400301007387 */ /* 0x0005e20000100800 */
[----:B------:R-:W-:-:S02]  /*0a40*/  PRMT R232, RZ, 0x7610, R5 ;  /* 0x00007610ffe87816 */ /* 0x000fc40000000005 */
[----:B0-----:R-:W-:Y:S01]  /*0a50*/  PRMT R2, RZ, 0x7610, R23 ;  /* 0x00007610ff027816 */ /* 0x001fe20000000017 */
[----:B------:R-:W-:Y:S01]  /*0a60*/  CS2R R4, SRZ ;  /* 0x0000000000047805 */ /* 0x000fe2000001ff00 */
[----:B------:R-:W-:Y:S01]  /*0a70*/  PRMT R231, RZ, 0x5410, R6 ;  /* 0x00005410ffe77816 */ /* 0x000fe20000000006 */
[----:B------:R-:W-:Y:S01]  /*0a80*/  CS2R R22, SRZ ;  /* 0x0000000000167805 */ /* 0x000fe2000001ff00 */
        /* <DEDUP_REMOVED lines=8> */
[----:B------:R-:W-:Y:S01]  /*0b10*/  CS2R R6, SRZ ;  /* 0x0000000000067805 */ /* 0x000fe2000001ff00 */
[--C-:B0-----:R-:W-:Y:S02]  /*0b20*/  PRMT R2, RZ, 0x5410, R29.reuse ;  /* 0x00005410ff027816 */ /* 0x101fe4000000001d */
[--C-:B------:R-:W-:Y:S02]  /*0b30*/  PRMT R212, RZ, 0x5410, R44.reuse ;  /* 0x00005410ffd47816 */ /* 0x100fe4000000002c */
[----:B-1----:R-:W-:Y:S01]  /*0b40*/  PRMT R8, RZ, 0x7610, R29 ;  /* 0x00007610ff087816 */ /* 0x002fe2000000001d */
[----:B------:R0:W-:Y:S01]  /*0b50*/  STL [R1+0x30], R2 ;  /* 0x0000300201007387 */ /* 0x0001e20000100800 */
[----:B------:R-:W-:Y:S01]  /*0b60*/  CS2R R28, SRZ ;  /* 0x00000000001c7805 */ /* 0x000fe2000001ff00 */
[----:B------:R-:W-:-:S02]  /*0b70*/  PRMT R211, RZ, 0x7610, R44 ;  /* 0x00007610ffd37816 */ /* 0x000fc4000000002c */
[--C-:B--2---:R-:W-:Y:S01]  /*0b80*/  PRMT R3, RZ, 0x5410, R30.reuse ;  /* 0x00005410ff037816 */ /* 0x104fe2000000001e */
[----:B------:R1:W-:Y:S01]  /*0b90*/  STL [R1+0x2c], R8 ;  /* 0x00002c0801007387 */ /* 0x0003e20000100800 */
[--C-:B------:R-:W-:Y:S02]  /*0ba0*/  PRMT R210, RZ, 0x5410, R45.reuse ;  /* 0x00005410ffd27816 */ /* 0x100fe4000000002d */
[----:B------:R-:W-:Y:S01]  /*0bb0*/  PRMT R201, RZ, 0x7610, R45 ;  /* 0x00007610ffc97816 */ /* 0x000fe2000000002d */
[----:B------:R2:W-:Y:S01]  /*0bc0*/  STL [R1+0x28], R3 ;  /* 0x0000280301007387 */ /* 0x0005e20000100800 */
[----:B0-----:R-:W-:Y:S02]  /*0bd0*/  PRMT R2, RZ, 0x7610, R30 ;  /* 0x00007610ff027816 */ /* 0x001fe4000000001e */
[--C-:B------:R-:W-:Y:S02]  /*0be0*/  PRMT R200, RZ, 0x5410, R46.reuse ;  /* 0x00005410ffc87816 */ /* 0x100fe4000000002e */
[----:B------:R-:W-:Y:S01]  /*0bf0*/  PRMT R199, RZ, 0x7610, R46 ;  /* 0x00007610ffc77816 */ /* 0x000fe2000000002e */
[----:B------:R0:W-:Y:S01]  /*0c00*/  STL [R1+0x24], R2 ;  /* 0x0000240201007387 */ /* 0x0001e20000100800 */
[----:B-1----:R-:W-:-:S02]  /*0c10*/  PRMT R8, RZ, 0x5410, R31 ;  /* 0x00005410ff087816 */ /* 0x002fc4000000001f */
[----:B------:R-:W-:Y:S02]  /*0c20*/  PRMT R198, RZ, 0x5410, R47 ;  /* 0x00005410ffc67816 */ /* 0x000fe4000000002f */
[----:B--2---:R-:W-:Y:S01]  /*0c30*/  PRMT R3, RZ, 0x7610, R31 ;  /* 0x00007610ff037816 */ /* 0x004fe2000000001f */
[----:B------:R1:W-:Y:S01]  /*0c40*/  STL [R1+0x20], R8 ;  /* 0x0000200801007387 */ /* 0x0003e20000100800 */
[----:B------:R-:W-:Y:S01]  /*0c50*/  CS2R R30, SRZ ;  /* 0x00000000001e7805 */ /* 0x000fe2000001ff00 */
[----:B------:R-:W-:Y:S02]  /*0c60*/  PRMT R197, RZ, 0x7610, R47 ;  /* 0x00007610ffc57816 */ /* 0x000fe4000000002f */
[--C-:B0-----:R-:W-:Y:S01]  /*0c70*/  PRMT R2, RZ, 0x5410, R32.reuse ;  /* 0x00005410ff027816 */ /* 0x101fe20000000020 */
[----:B------:R0:W-:Y:S04]  /*0c80*/  STL [R1+0x1c], R3 ;  /* 0x00001c0301007387 */ /* 0x0001e80000100800 */
[----:B------:R2:W-:Y:S01]  /*0c90*/  STL [R1+0x18], R2 ;  /* 0x0000180201007387 */ /* 0x0005e20000100800 */
[----:B-1----:R-:W-:-:S02]  /*0ca0*/  PRMT R8, RZ, 0x7610, R32 ;  /* 0x00007610ff087816 */ /* 0x002fc40000000020 */
[----:B0-----:R-:W-:-:S03]  /*0cb0*/  PRMT R3, RZ, 0x5410, R33 ;  /* 0x00005410ff037816 */ /* 0x001fc60000000021 */
[----:B------:R0:W-:Y:S01]  /*0cc0*/  STL [R1+0x14], R8 ;  /* 0x0000140801007387 */ /* 0x0001e20000100800 */
[----:B--2---:R-:W-:-:S03]  /*0cd0*/  PRMT R2, RZ, 0x7610, R33 ;  /* 0x00007610ff027816 */ /* 0x004fc60000000021 */
[----:B------:R1:W-:Y:S01]  /*0ce0*/  STL [R1+0x10], R3 ;  /* 0x0000100301007387 */ /* 0x0003e20000100800 */
[----:B------:R-:W-:-:S03]  /*0cf0*/  CS2R R32, SRZ ;  /* 0x0000000000207805 */ /* 0x000fc6000001ff00 */
[----:B------:R2:W-:Y:S01]  /*0d00*/  STL [R1+0xc], R2 ;  /* 0x00000c0201007387 */ /* 0x0005e20000100800 */
[--C-:B0-----:R-:W-:Y:S02]  /*0d10*/  PRMT R8, RZ, 0x5410, R34.reuse ;  /* 0x00005410ff087816 */ /* 0x101fe40000000022 */
[----:B-1----:R-:W-:-:S03]  /*0d20*/  PRMT R3, RZ, 0x7610, R34 ;  /* 0x00007610ff037816 */ /* 0x002fc60000000022 */
[----:B------:R0:W-:Y:S01]  /*0d30*/  STL [R1+0x8], R8 ;  /* 0x0000080801007387 */ /* 0x0001e20000100800 */
[----:B--2---:R-:W-:-:S03]  /*0d40*/  PRMT R2, RZ, 0x5410, R35 ;  /* 0x00005410ff027816 */ /* 0x004fc60000000023 */
[----:B------:R-:W-:Y:S01]  /*0d50*/  STL [R1+0x4], R3 ;  /* 0x0000040301007387 */ /* 0x000fe20000100800 */
[----:B------:R-:W-:-:S03]  /*0d60*/  CS2R R34, SRZ ;  /* 0x0000000000227805 */ /* 0x000fc6000001ff00 */
[----:B------:R1:W-:Y:S01]  /*0d70*/  STL [R1], R2 ;  /* 0x0000000201007387 */ /* 0x0003e20000100800 */
[----:B0-----:R-:W-:Y:S01]  /*0d80*/  CS2R R8, SRZ ;  /* 0x0000000000087805 */ /* 0x001fe2000001ff00 */
[----:B-1----:R-:W-:Y:S02]  /*0d90*/  CS2R R2, SRZ ;  /* 0x0000000000027805 */ /* 0x002fe4000001ff00 */
.L_x_4172:
[----:B------:R-:W0:Y:S01]  /*0da0*/  S2R R86, SR_TID.X ;  /* 0x0000000000567919 */ /* 0x000e220000002100 */
[----:B------:R-:W-:Y:S01]  /*0db0*/  ISETP.NE.U32.AND P0, PT, RZ, c[0x0][0x1c0], PT ;  /* 0x00007000ff007a0c */ /* 0x000fe20003f05070 */
[----:B------:R-:W-:Y:S02]  /*0dc0*/  IMAD R84, R0, c[0x0][0x168], RZ ;  /* 0x00005a0000547a24 */ /* 0x000fe400078e02ff */
[----:B------:R-:W2:Y:S01]  /*0dd0*/  LDL R220, [R1+0x74] ;  /* 0x0000740001dc7983 */ /* 0x000ea20000100800 */
[----:B------:R-:W-:Y:S02]  /*0de0*/  ISETP.NE.AND.EX P0, PT, RZ, c[0x0][0x1c4], PT, P0 ;  /* 0x00007100ff007a0c */ /* 0x000fe40003f05300 */
[----:B------:R-:W-:Y:S01]  /*0df0*/  SHF.R.S32.HI R85, RZ, 0x1f, R84 ;  /* 0x0000001fff557819 */ /* 0x000fe20000011454 */
[----:B------:R-:W3:Y:S01]  /*0e00*/  LDL R207, [R1+0x70] ;  /* 0x0000700001cf7983 */ /* 0x000ee20000100800 */
[----:B------:R-:W-:-:S02]  /*0e10*/  MOV R168, 0x4 ;  /* 0x0000000400a87802 */ /* 0x000fc40000000f00 */
[----:B------:R-:W-:Y:S01]  /*0e20*/  LEA.HI R85, R85, R84, RZ, 0x3 ;  /* 0x0000005455557211 */ /* 0x000fe200078f18ff */
[----:B------:R-:W4:Y:S01]  /*0e30*/  LDL R205, [R1+0x6c] ;  /* 0x00006c0001cd7983 */ /* 0x000f220000100800 */
[----:B------:R-:W-:Y:S02]  /*0e40*/  SHF.R.S32.HI R89, RZ, 0x1f, R0 ;  /* 0x0000001fff597819 */ /* 0x000fe40000011400 */
[----:B------:R-:W-:-:S03]  /*0e50*/  MOV R172, 0x20 ;  /* 0x0000002000ac7802 */ /* 0x000fc60000000f00 */
[----:B------:R-:W-:Y:S02]  /*0e60*/  @P0 LEA R84, P1, R0, c[0x0][0x1c0], 0x1 ;  /* 0x0000700000540a11 */ /* 0x000fe400078208ff */
[----:B0-----:R-:W-:Y:S01]  /*0e70*/  LOP3.LUT R180, R86, 0xff, RZ, 0xc0, !PT ;  /* 0x000000ff56b47812 */ /* 0x001fe200078ec0ff */
[----:B------:R-:W-:-:S03]  /*0e80*/  IMAD.WIDE R86, R0, R168, c[0x0][0x1a0] ;  /* 0x0000680000567625 */ /* 0x000fc600078e02a8 */
[----:B------:R-:W-:Y:S02]  /*0e90*/  LEA.HI.SX32 R180, R85, R180, 0x1d ;  /* 0x000000b455b47211 */ /* 0x000fe400078feaff */
[----:B------:R-:W-:Y:S01]  /*0ea0*/  MOV R128, 0x10 ;  /* 0x0000001000807802 */ /* 0x000fe20000000f00 */
[----:B------:R0:W2:Y:S01]  /*0eb0*/  LDG.E R203, [R86.64] ;  /* 0x0000000456cb7981 */ /* 0x0000a2000c1e1900 */
[C---:B------:R-:W-:Y:S02]  /*0ec0*/  IADD3 R195, R180.reuse, 0x100, RZ ;  /* 0x00000100b4c37810 */ /* 0x040fe40007ffe0ff */
[C---:B------:R-:W-:Y:S02]  /*0ed0*/  IADD3 R189, R180.reuse, 0x200, RZ ;  /* 0x00000200b4bd7810 */ /* 0x040fe40007ffe0ff */
[C---:B------:R-:W-:Y:S01]  /*0ee0*/  IADD3 R176, R180.reuse, 0x300, RZ ;  /* 0x00000300b4b07810 */ /* 0x040fe20007ffe0ff */
[----:B------:R-:W-:Y:S01]  /*0ef0*/  IMAD.WIDE.U32 R92, R180, R172, c[0x0][0x188] ;  /* 0x00006200b45c7625 */ /* 0x000fe200078e00ac */
[----:B------:R-:W-:-:S03]  /*0f00*/  @P0 LEA.HI.X R85, R0, c[0x0][0x1c4], R89, 0x1, P1 ;  /* 0x0000710000550a11 */ /* 0x000fc600008f0c59 */
[-C--:B------:R-:W-:Y:S02]  /*0f10*/  IMAD.WIDE.U32 R100, R195, R172.reuse, c[0x0][0x188] ;  /* 0x00006200c3647625 */ /* 0x080fe400078e00ac */
[----:B------:R0:W3:Y:S02]  /*0f20*/  @P0 LDG.E.U16 R204, [R84.64] ;  /* 0x0000000454cc0981 */ /* 0x0000e4000c1e1500 */
[----:B------:R-:W-:Y:S02]  /*0f30*/  IMAD.WIDE.U32 R108, R189, R172, c[0x0][0x188] ;  /* 0x00006200bd6c7625 */ /* 0x000fe400078e00ac */
[----:B------:R1:W3:Y:S02]  /*0f40*/  LDG.E.128 R96, [R100.64] ;  /* 0x0000000464607981 */ /* 0x0002e4000c1e1d00 */
[----:B------:R-:W-:Y:S02]  /*0f50*/  IMAD.WIDE.U32 R88, R180, R128, c[0x0][0x208] ;  /* 0x00008200b4587625 */ /* 0x000fe400078e0080 */
[----:B------:R1:W3:Y:S02]  /*0f60*/  LDG.E.128 R104, [R108.64] ;  /* 0x000000046c687981 */ /* 0x0002e4000c1e1d00 */
[----:B------:R-:W-:-:S02]  /*0f70*/  IMAD.WIDE.U32 R116, R176, R172, c[0x0][0x188] ;  /* 0x00006200b0747625 */ /* 0x000fc400078e00ac */
[----:B0-----:R0:W3:Y:S02]  /*0f80*/  LDG.E.128 R84, [R92.64] ;  /* 0x000000045c547981 */ /* 0x0010e4000c1e1d00 */
[-C--:B------:R-:W-:Y:S02]  /*0f90*/  IMAD.WIDE.U32 R120, R195, R128.reuse, c[0x0][0x208] ;  /* 0x00008200c3787625 */ /* 0x080fe400078e0080 */
[----:B-1----:R-:W4:Y:S02]  /*0fa0*/  LDG.E.128 R100, [R100.64+0x10] ;  /* 0x0000100464647981 */ /* 0x002f24000c1e1d00 */
[-C--:B------:R-:W-:Y:S02]  /*0fb0*/  IMAD.WIDE.U32 R124, R189, R128.reuse, c[0x0][0x208] ;  /* 0x00008200bd7c7625 */ /* 0x080fe400078e0080 */
[----:B------:R1:W4:Y:S02]  /*0fc0*/  LDG.E.128 R112, [R116.64] ;  /* 0x0000000474707981 */ /* 0x000324000c1e1d00 */
[----:B------:R-:W-:-:S02]  /*0fd0*/  IMAD.WIDE.U32 R128, R176, R128, c[0x0][0x208] ;  /* 0x00008200b0807625 */ /* 0x000fc400078e0080 */
[----:B0-----:R-:W4:Y:S04]  /*0fe0*/  LDG.E.128 R92, [R92.64+0x10] ;  /* 0x000010045c5c7981 */ /* 0x001f28000c1e1d00 */
[----:B------:R-:W4:Y:S04]  /*0ff0*/  LDG.E.128 R128, [R128.64] ;  /* 0x0000000480807981 */ /* 0x000f28000c1e1d00 */
[----:B-1----:R-:W4:Y:S01]  /*1000*/  LDG.E.128 R116, [R116.64+0x10] ;  /* 0x0000100474747981 */ /* 0x002f22000c1e1d00 */
[----:B------:R-:W-:Y:S01]  /*1010*/  ISETP.NE.U32.AND P1, PT, RZ, c[0x0][0x218], PT ;  /* 0x00008600ff007a0c */ /* 0x000fe20003f25070 */
[----:B------:R-:W-:Y:S01]  /*1020*/  IMAD.WIDE R168, R0, R168, c[0x0][0x1a8] ;  /* 0x00006a0000a87625 */ /* 0x000fe200078e02a8 */
[----:B------:R-:W-:Y:S01]  /*1030*/  ULDC.U8 UR6, c[0x0][0x1f0] ;  /* 0x00007c0000067ab9 */ /* 0x000fe20000000000 */
[----:B------:R-:W4:Y:S01]  /*1040*/  LDG.E.128 R88, [R88.64] ;  /* 0x0000000458587981 */ /* 0x000f22000c1e1d00 */
[----:B------:R-:W-:-:S03]  /*1050*/  ISETP.NE.AND.EX P1, PT, RZ, c[0x0][0x21c], PT, P1 ;  /* 0x00008700ff007a0c */ /* 0x000fc60003f25310 */
[----:B------:R0:W4:Y:S04]  /*1060*/  LDG.E R182, [R168.64] ;  /* 0x00000004a8b67981 */ /* 0x000128000c1e1900 */
[----:B------:R-:W4:Y:S04]  /*1070*/  LDG.E.128 R108, [R108.64+0x10] ;  /* 0x000010046c6c7981 */ /* 0x000f28000c1e1d00 */
[----:B------:R-:W4:Y:S02]  /*1080*/  LDG.E.128 R120, [R120.64] ;  /* 0x0000000478787981 */ /* 0x000f24000c1e1d00 */
[----:B------:R-:W-:-:S02]  /*1090*/  @P1 IMAD.WIDE.U32 R170, R180, R172, c[0x0][0x218] ;  /* 0x00008600b4aa1625 */ /* 0x000fc400078e00ac */
[----:B------:R-:W4:Y:S02]  /*10a0*/  LDG.E.128 R124, [R124.64] ;  /* 0x000000047c7c7981 */ /* 0x000f24000c1e1d00 */
[-C--:B0-----:R-:W-:Y:S02]  /*10b0*/  @P1 IMAD.WIDE.U32 R168, R195, R172.reuse, c[0x0][0x218] ;  /* 0x00008600c3a81625 */ /* 0x081fe400078e00ac */
[----:B------:R0:W5:Y:S04]  /*10c0*/  @P1 LDG.E.128 R44, [R170.64] ;  /* 0x00000004aa2c1981 */ /* 0x000168000c1e1d00 */
[----:B------:R0:W5:Y:S04]  /*10d0*/  @P1 LDG.E.128 R48, [R170.64+0x10] ;  /* 0x00001004aa301981 */ /* 0x000168000c1e1d00 */
[----:B------:R1:W5:Y:S04]  /*10e0*/  @P1 LDG.E.128 R52, [R168.64] ;  /* 0x00000004a8341981 */ /* 0x000368000c1e1d00 */
[----:B------:R1:W5:Y:S01]  /*10f0*/  @P1 LDG.E.128 R56, [R168.64+0x10] ;  /* 0x00001004a8381981 */ /* 0x000362000c1e1d00 */
[----:B0-----:R-:W-:-:S04]  /*1100*/  @P1 IMAD.WIDE.U32 R170, R189, R172, c[0x0][0x218] ;  /* 0x00008600bdaa1625 */ /* 0x001fc800078e00ac */
[----:B------:R-:W-:Y:S01]  /*1110*/  @P1 IMAD.WIDE.U32 R172, R176, R172, c[0x0][0x218] ;  /* 0x00008600b0ac1625 */ /* 0x000fe200078e00ac */
[----:B------:R0:W5:Y:S04]  /*1120*/  @P1 LDG.E.128 R60, [R170.64] ;  /* 0x00000004aa3c1981 */ /* 0x000168000c1e1d00 */
[----:B------:R0:W5:Y:S04]  /*1130*/  @P1 LDG.E.128 R64, [R170.64+0x10] ;  /* 0x00001004aa401981 */ /* 0x000168000c1e1d00 */
[----:B------:R2:W5:Y:S04]  /*1140*/  @P1 LDG.E.128 R68, [R172.64] ;  /* 0x00000004ac441981 */ /* 0x000568000c1e1d00 */
[----:B------:R2:W5:Y:S01]  /*1150*/  @P1 LDG.E.128 R72, [R172.64+0x10] ;  /* 0x00001004ac481981 */ /* 0x000562000c1e1d00 */
[----:B------:R-:W-:-:S04]  /*1160*/  ISETP.NE.AND P1, PT, RZ, UR6, PT ;  /* 0x00000006ff007c0c */ /* 0x000fc8000bf25270 */
[----:B--2---:R-:W-:Y:S02]  /*1170*/  FSEL R172, R203, RZ, !P1 ;  /* 0x000000ffcbac7208 */ /* 0x004fe40004800000 */
[----:B------:R-:W2:Y:S03]  /*1180*/  LDL R203, [R1+0x78] ;  /* 0x0000780001cb7983 */ /* 0x000ea60000100800 */
[C---:B---3--:R-:W-:Y:S02]  /*1190*/  FADD.FTZ R226, -R172.reuse, R84 ;  /* 0x00000054ace27221 */ /* 0x048fe40000010100 */
[C---:B------:R-:W-:Y:S02]  /*11a0*/  FADD.FTZ R84, -R172.reuse, R104 ;  /* 0x00000068ac547221 */ /* 0x040fe40000010100 */
[C---:B----4-:R-:W-:Y:S02]  /*11b0*/  FADD.FTZ R173, -R172.reuse, R100 ;  /* 0x00000064acad7221 */ /* 0x050fe40000010100 */
[----:B------:R-:W-:-:S02]  /*11c0*/  FADD.FTZ R225, -R172, R85 ;  /* 0x00000055ace17221 */ /* 0x000fc40000010100 */
[C---:B------:R-:W-:Y:S02]  /*11d0*/  FADD.FTZ R104, -R172.reuse, R112 ;  /* 0x00000070ac687221 */ /* 0x040fe40000010100 */
[C---:B------:R-:W-:Y:S02]  /*11e0*/  FADD.FTZ R217, -R172.reuse, R94 ;  /* 0x0000005eacd97221 */ /* 0x040fe40000010100 */
[C---:B0-----:R-:W-:Y:S02]  /*11f0*/  FADD.FTZ R171, -R172.reuse, R95 ;  /* 0x0000005facab7221 */ /* 0x041fe40000010100 */
[C---:B------:R-:W-:Y:S02]  /*1200*/  FADD.FTZ R94, -R172.reuse, R96 ;  /* 0x00000060ac5e7221 */ /* 0x040fe40000010100 */
[C---:B------:R-:W-:Y:S02]  /*1210*/  FADD.FTZ R95, -R172.reuse, R97 ;  /* 0x00000061ac5f7221 */ /* 0x040fe40000010100 */
[----:B------:R-:W-:-:S02]  /*1220*/  FADD.FTZ R96, -R172, R98 ;  /* 0x00000062ac607221 */ /* 0x000fc40000010100 */
[C---:B------:R-:W-:Y:S01]  /*1230*/  FADD.FTZ R97, -R172.reuse, R99 ;  /* 0x00000063ac617221 */ /* 0x040fe20000010100 */
[--C-:B------:R-:W-:Y:S01]  /*1240*/  PRMT R85, RZ, 0x5410, R129.reuse ;  /* 0x00005410ff557816 */ /* 0x100fe20000000081 */
[C---:B------:R-:W-:Y:S01]  /*1250*/  FADD.FTZ R224, -R172.reuse, R86 ;  /* 0x00000056ace07221 */ /* 0x040fe20000010100 */
[----:B------:R-:W-:Y:S01]  /*1260*/  PRMT R86, RZ, 0x7610, R129 ;  /* 0x00007610ff567816 */ /* 0x000fe20000000081 */
[C---:B------:R-:W-:Y:S01]  /*1270*/  FADD.FTZ R99, -R172.reuse, R105 ;  /* 0x00000069ac637221 */ /* 0x040fe20000010100 */
[----:B------:R-:W3:Y:S01]  /*1280*/  LDL R129, [R1+0x64] ;  /* 0x0000640001817983 */ /* 0x000ee20000100800 */
[C---:B------:R-:W-:Y:S02]  /*1290*/  FADD.FTZ R100, -R172.reuse, R106 ;  /* 0x0000006aac647221 */ /* 0x040fe40000010100 */
[C---:B------:R-:W-:Y:S02]  /*12a0*/  FADD.FTZ R98, -R172.reuse, R107 ;  /* 0x0000006bac627221 */ /* 0x040fe40000010100 */
[----:B------:R-:W-:-:S02]  /*12b0*/  FADD.FTZ R112, -R172, R116 ;  /* 0x00000074ac707221 */ /* 0x000fc40000010100 */
[C---:B------:R-:W-:Y:S01]  /*12c0*/  FADD.FTZ R105, -R172.reuse, R113 ;  /* 0x00000071ac697221 */ /* 0x040fe20000010100 */
[----:B------:R-:W-:Y:S01]  /*12d0*/  PRMT R113, RZ, 0x5410, R130 ;  /* 0x00005410ff717816 */ /* 0x000fe20000000082 */
[C---:B------:R-:W-:Y:S02]  /*12e0*/  FADD.FTZ R106, -R172.reuse, R114 ;  /* 0x00000072ac6a7221 */ /* 0x040fe40000010100 */
[C---:B------:R-:W-:Y:S01]  /*12f0*/  FADD.FTZ R107, -R172.reuse, R115 ;  /* 0x00000073ac6b7221 */ /* 0x040fe20000010100 */
[----:B------:R-:W-:Y:S01]  /*1300*/  PRMT R115, RZ, 0x7610, R130 ;  /* 0x00007610ff737816 */ /* 0x000fe20000000082 */
[C---:B------:R-:W-:Y:S01]  /*1310*/  FADD.FTZ R116, -R172.reuse, R118 ;  /* 0x00000076ac747221 */ /* 0x040fe20000010100 */
[----:B------:R-:W4:Y:S01]  /*1320*/  LDL R130, [R1+0x68] ;  /* 0x0000680001827983 */ /* 0x000f220000100800 */
[C---:B------:R-:W-:Y:S01]  /*1330*/  FADD.FTZ R114, -R172.reuse, R117 ;  /* 0x00000075ac727221 */ /* 0x040fe20000010100 */
[----:B------:R-:W-:Y:S01]  /*1340*/  PRMT R117, RZ, 0x5410, R131 ;  /* 0x00005410ff757816 */ /* 0x000fe20000000083 */
[----:B------:R-:W-:Y:S01]  /*1350*/  FADD.FTZ R118, -R172, R119 ;  /* 0x00000077ac767221 */ /* 0x000fe20000010100 */
[----:B------:R-:W-:-:S02]  /*1360*/  PRMT R119, RZ, 0x7610, R131 ;  /* 0x00007610ff777816 */ /* 0x000fc40000000083 */
[----:B------:R-:W4:Y:S01]  /*1370*/  LDL R131, [R1+0x5c] ;  /* 0x00005c0001837983 */ /* 0x000f220000100800 */
[----:B------:R-:W-:-:S03]  /*1380*/  FADD.FTZ R219, -R172, R93 ;  /* 0x0000005dacdb7221 */ /* 0x000fc60000010100 */
[----:B------:R-:W0:Y:S01]  /*1390*/  S2R R93, SR_TID.X ;  /* 0x00000000005d7919 */ /* 0x000e220000002100 */
[----:B------:R-:W-:Y:S01]  /*13a0*/  PRMT R221, RZ, 0x7610, R88 ;  /* 0x00007610ffdd7816 */ /* 0x000fe20000000058 */
[----:B------:R-:W-:Y:S02]  /*13b0*/  FMUL.FTZ R225, R182, R225 ;  /* 0x000000e1b6e17220 */ /* 0x000fe40000410000 */
[----:B------:R-:W-:Y:S01]  /*13c0*/  FADD.FTZ R92, -R172, R92 ;  /* 0x0000005cac5c7221 */ /* 0x000fe20000010100 */
[----:B------:R-:W-:Y:S01]  /*13d0*/  PRMT R222, RZ, 0x5410, R88 ;  /* 0x00005410ffde7816 */ /* 0x000fe20000000058 */
[----:B------:R-:W-:Y:S01]  /*13e0*/  FADD.FTZ R138, R221, R138 ;  /* 0x0000008add8a7221 */ /* 0x000fe20000010000 */
[----:B------:R-:W-:Y:S01]  /*13f0*/  PRMT R218, RZ, 0x5410, R90 ;  /* 0x00005410ffda7816 */ /* 0x000fe2000000005a */
[-C--:B------:R-:W-:Y:S01]  /*1400*/  FFMA.FTZ R40, R225, R221.reuse, R40 ;  /* 0x000000dde1287223 */ /* 0x080fe20000010028 */
[----:B------:R-:W-:Y:S01]  /*1410*/  PRMT R90, RZ, 0x7610, R90 ;  /* 0x00007610ff5a7816 */ /* 0x000fe2000000005a */
[----:B------:R-:W-:Y:S01]  /*1420*/  FMUL.FTZ R226, R182, R226 ;  /* 0x000000e2b6e27220 */ /* 0x000fe20000410000 */
[----:B-1----:R-:W-:Y:S01]  /*1430*/  PRMT R169, RZ, 0x5410, R89 ;  /* 0x00005410ffa97816 */ /* 0x002fe20000000059 */
[----:B------:R-:W-:Y:S01]  /*1440*/  FMUL.FTZ R221, R220, R221 ;  /* 0x000000dddcdd7220 */ /* 0x000fe20000410000 */
[--C-:B------:R-:W-:Y:S01]  /*1450*/  PRMT R170, RZ, 0x5410, R91.reuse ;  /* 0x00005410ffaa7816 */ /* 0x100fe2000000005b */
[C---:B------:R-:W-:Y:S01]  /*1460*/  FMUL.FTZ R220, R182.reuse, R92 ;  /* 0x0000005cb6dc7220 */ /* 0x040fe20000410000 */
[----:B------:R-:W-:Y:S01]  /*1470*/  PRMT R91, RZ, 0x7610, R91 ;  /* 0x00007610ff5b7816 */ /* 0x000fe2000000005b */
[----:B------:R-:W-:-:S02]  /*1480*/  FMUL.FTZ R219, R182, R219 ;  /* 0x000000dbb6db7220 */ /* 0x000fc40000410000 */
[C---:B------:R-:W-:Y:S02]  /*1490*/  FMUL.FTZ R224, R182.reuse, R224 ;  /* 0x000000e0b6e07220 */ /* 0x040fe40000410000 */
[----:B------:R-:W-:Y:S01]  /*14a0*/  FMUL.FTZ R171, R182, R171 ;  /* 0x000000abb6ab7220 */ /* 0x000fe20000410000 */
[--C-:B------:R-:W-:Y:S01]  /*14b0*/  PRMT R88, RZ, 0x7610, R128.reuse ;  /* 0x00007610ff587816 */ /* 0x100fe20000000080 */
[C---:B------:R-:W-:Y:S01]  /*14c0*/  FADD.FTZ R223, -R172.reuse, R87 ;  /* 0x00000057acdf7221 */ /* 0x040fe20000010100 */
[----:B------:R-:W-:Y:S01]  /*14d0*/  PRMT R87, RZ, 0x5410, R128 ;  /* 0x00005410ff577816 */ /* 0x000fe20000000080 */
[C---:B------:R-:W-:Y:S01]  /*14e0*/  FADD.FTZ R101, -R172.reuse, R101 ;  /* 0x00000065ac657221 */ /* 0x040fe20000010100 */
[----:B0-----:R-:W-:Y:S01]  /*14f0*/  LOP3.LUT P1, RZ, R93, 0x1f, RZ, 0xc0, !PT ;  /* 0x0000001f5dff7812 */ /* 0x001fe2000782c0ff */
[C---:B------:R-:W-:Y:S01]  /*1500*/  FADD.FTZ R102, -R172.reuse, R102 ;  /* 0x00000066ac667221 */ /* 0x040fe20000010100 */
[----:B------:R-:W4:Y:S01]  /*1510*/  LDL R128, [R1+0x58] ;  /* 0x0000580001807983 */ /* 0x000f220000100800 */
[----:B------:R-:W-:-:S02]  /*1520*/  FADD.FTZ R103, -R172, R103 ;  /* 0x00000067ac677221 */ /* 0x000fc40000010100 */
[C---:B------:R-:W-:Y:S02]  /*1530*/  FADD.FTZ R108, -R172.reuse, R108 ;  /* 0x0000006cac6c7221 */ /* 0x040fe40000010100 */
[C---:B------:R-:W-:Y:S02]  /*1540*/  FADD.FTZ R109, -R172.reuse, R109 ;  /* 0x0000006dac6d7221 */ /* 0x040fe40000010100 */
[C---:B------:R-:W-:Y:S02]  /*1550*/  FADD.FTZ R110, -R172.reuse, R110 ;  /* 0x0000006eac6e7221 */ /* 0x040fe40000010100 */
[----:B------:R-:W-:Y:S02]  /*1560*/  FADD.FTZ R111, -R172, R111 ;  /* 0x0000006fac6f7221 */ /* 0x000fe40000010100 */
        /* <DEDUP_REMOVED lines=11> */
[----:B--2---:R-:W-:Y:S02]  /*1620*/  FMUL.FTZ R222, R203, R222 ;  /* 0x000000decbde7220 */ /* 0x004fe40000410000 */
[----:B------:R-:W2:Y:S01]  /*1630*/  LDL R203, [R1+0x60] ;  /* 0x0000600001cb7983 */ /* 0x000ea20000100800 */
[----:B---3--:R-:W-:-:S03]  /*1640*/  FMUL.FTZ R172, R129, R90 ;  /* 0x0000005a81ac7220 */ /* 0x008fc60000410000 */
[----:B------:R-:W3:Y:S01]  /*1650*/  LDL R90, [R1+0x48] ;  /* 0x00004800015a7983 */ /* 0x000ee20000100800 */
[----:B------:R-:W-:Y:S01]  /*1660*/  PRMT R89, RZ, 0x7610, R89 ;  /* 0x00007610ff597816 */ /* 0x000fe20000000059 */
[----:B------:R-:W-:Y:S01]  /*1670*/  FMUL.FTZ R223, R182, R223 ;  /* 0x000000dfb6df7220 */ /* 0x000fe20000410000 */
[--C-:B------:R-:W-:Y:S02]  /*1680*/  PRMT R213, RZ, 0x5410, R120.reuse ;  /* 0x00005410ffd57816 */ /* 0x100fe40000000078 */
[----:B------:R-:W-:Y:S01]  /*1690*/  PRMT R214, RZ, 0x7610, R120 ;  /* 0x00007610ffd67816 */ /* 0x000fe20000000078 */
[----:B----4-:R-:W-:Y:S01]  /*16a0*/  FMUL.FTZ R218, R130, R218 ;  /* 0x000000da82da7220 */ /* 0x010fe20000410000 */
[--C-:B------:R-:W-:Y:S01]  /*16b0*/  PRMT R215, RZ, 0x5410, R121.reuse ;  /* 0x00005410ffd77816 */ /* 0x100fe20000000079 */
[----:B------:R-:W4:Y:S01]  /*16c0*/  LDL R130, [R1+0x50] ;  /* 0x0000500001827983 */ /* 0x000f220000100800 */
[----:B------:R-:W-:Y:S01]  /*16d0*/  FMUL.FTZ R169, R131, R91 ;  /* 0x0000005b83a97220 */ /* 0x000fe20000410000 */
[----:B------:R-:W-:-:S02]  /*16e0*/  PRMT R216, RZ, 0x7610, R121 ;  /* 0x00007610ffd87816 */ /* 0x000fc40000000079 */
[----:B------:R-:W4:Y:S01]  /*16f0*/  LDL R91, [R1+0x38] ;  /* 0x00003800015b7983 */ /* 0x000f220000100800 */
[--C-:B------:R-:W-:Y:S01]  /*1700*/  PRMT R208, RZ, 0x5410, R123.reuse ;  /* 0x00005410ffd07816 */ /* 0x100fe2000000007b */
[----:B------:R-:W-:Y:S01]  /*1710*/  FADD.FTZ R140, R89, R140 ;  /* 0x0000008c598c7221 */ /* 0x000fe20000010000 */
[----:B------:R-:W-:Y:S01]  /*1720*/  PRMT R209, RZ, 0x7610, R123 ;  /* 0x00007610ffd17816 */ /* 0x000fe2000000007b */
[-C--:B------:R-:W-:Y:S01]  /*1730*/  FFMA.FTZ R141, R223, R89.reuse, R141 ;  /* 0x00000059df8d7223 */ /* 0x080fe2000001008d */
[--C-:B------:R-:W-:Y:S01]  /*1740*/  PRMT R120, RZ, 0x5410, R125.reuse ;  /* 0x00005410ff787816 */ /* 0x100fe2000000007d */
[----:B------:R-:W-:Y:S01]  /*1750*/  FMUL.FTZ R92, R205, R89 ;  /* 0x00000059cd5c7220 */ /* 0x000fe20000410000 */
[----:B------:R-:W-:Y:S01]  /*1760*/  PRMT R121, RZ, 0x7610, R125 ;  /* 0x00007610ff797816 */ /* 0x000fe2000000007d */
[----:B------:R-:W4:Y:S01]  /*1770*/  LDL R89, [R1+0x3c] ;  /* 0x00003c0001597983 */ /* 0x000f220000100800 */
[--C-:B------:R-:W-:Y:S02]  /*1780*/  PRMT R125, RZ, 0x5410, R126.reuse ;  /* 0x00005410ff7d7816 */ /* 0x100fe4000000007e */
[----:B------:R-:W-:-:S02]  /*1790*/  PRMT R123, RZ, 0x7610, R126 ;  /* 0x00007610ff7b7816 */ /* 0x000fc4000000007e */
[----:B------:R-:W-:Y:S01]  /*17a0*/  MOV R168, 0x3f800000 ;  /* 0x3f80000000a87802 */ /* 0x000fe20000000f00 */
[----:B------:R-:W4:Y:S01]  /*17b0*/  LDL R126, [R1+0x54] ;  /* 0x00005400017e7983 */ /* 0x000f220000100800 */
[----:B------:R-:W-:Y:S01]  /*17c0*/  @P0 PRMT R168, RZ, 0x5410, R204 ;  /* 0x00005410ffa80816 */ /* 0x000fe200000000cc */
[C---:B------:R-:W-:Y:S01]  /*17d0*/  FMUL.FTZ R217, R182.reuse, R217 ;  /* 0x000000d9b6d97220 */ /* 0x040fe20000410000 */
[--C-:B------:R-:W-:Y:S01]  /*17e0*/  PRMT R204, RZ, 0x5410, R122.reuse ;  /* 0x00005410ffcc7816 */ /* 0x100fe2000000007a */
[C---:B------:R-:W-:Y:S01]  /*17f0*/  FMUL.FTZ R94, R182.reuse, R94 ;  /* 0x0000005eb65e7220 */ /* 0x040fe20000410000 */
[----:B------:R-:W-:Y:S01]  /*1800*/  PRMT R206, RZ, 0x7610, R122 ;  /* 0x00007610ffce7816 */ /* 0x000fe2000000007a */
[C---:B------:R-:W-:Y:S01]  /*1810*/  FMUL.FTZ R173, R182.reuse, R173 ;  /* 0x000000adb6ad7220 */ /* 0x040fe20000410000 */
[----:B------:R-:W-:Y:S01]  /*1820*/  PRMT R122, RZ, 0x5410, R124 ;  /* 0x00005410ff7a7816 */ /* 0x000fe2000000007c */
[----:B------:R-:W-:Y:S01]  /*1830*/  FMUL.FTZ R96, R182, R96 ;  /* 0x00000060b6607220 */ /* 0x000fe20000410000 */
[----:B------:R-:W4:Y:S01]  /*1840*/  LDL R129, [R1+0x4c] ;  /* 0x00004c0001817983 */ /* 0x000f220000100800 */
[----:B------:R-:W-:-:S02]  /*1850*/  FADD.FTZ R146, R170, R146 ;  /* 0x00000092aa927221 */ /* 0x000fc40000010000 */
[----:B------:R-:W-:Y:S02]  /*1860*/  FFMA.FTZ R147, R217, R170, R147 ;  /* 0x000000aad9937223 */ /* 0x000fe40000010093 */
[----:B------:R-:W-:Y:S02]  /*1870*/  FADD.FTZ R149, R213, R149 ;  /* 0x00000095d5957221 */ /* 0x000fe40000010000 */
[-C--:B------:R-:W-:Y:S02]  /*1880*/  FFMA.FTZ R35, R94, R213.reuse, R35 ;  /* 0x000000d55e237223 */ /* 0x080fe40000010023 */
[----:B------:R-:W-:Y:S02]  /*1890*/  FADD.FTZ R154, R204, R154 ;  /* 0x0000009acc9a7221 */ /* 0x000fe40000010000 */
[----:B------:R-:W-:Y:S02]  /*18a0*/  FFMA.FTZ R155, R173, R204, R155 ;  /* 0x000000ccad9b7223 */ /* 0x000fe4000001009b */
[----:B------:R-:W-:-:S02]  /*18b0*/  FMUL.FTZ R213, R128, R213 ;  /* 0x000000d580d57220 */ /* 0x000fc40000410000 */
[----:B------:R-:W-:Y:S01]  /*18c0*/  FADD.FTZ R151, R215, R151 ;  /* 0x00000097d7977221 */ /* 0x000fe20000010000 */
[----:B------:R-:W4:Y:S01]  /*18d0*/  LDL R128, [R1+0x44] ;  /* 0x0000440001807983 */ /* 0x000f220000100800 */
[----:B------:R-:W-:Y:S02]  /*18e0*/  FFMA.FTZ R34, R96, R215, R34 ;  /* 0x000000d760227223 */ /* 0x000fe40000010022 */
[----:B--2---:R-:W-:Y:S02]  /*18f0*/  FMUL.FTZ R170, R203, R170 ;  /* 0x000000aacbaa7220 */ /* 0x004fe40000410000 */
[----:B------:R-:W-:Y:S02]  /*1900*/  FMUL.FTZ R203, R182, R101 ;  /* 0x00000065b6cb7220 */ /* 0x000fe40000410000 */
[----:B------:R-:W2:Y:S01]  /*1910*/  LDL R101, [R1+0x30] ;  /* 0x0000300001657983 */ /* 0x000ea20000100800 */
[----:B---3--:R-:W-:-:S03]  /*1920*/  FMUL.FTZ R204, R90, R204 ;  /* 0x000000cc5acc7220 */ /* 0x008fc60000410000 */
[----:B------:R-:W3:Y:S01]  /*1930*/  LDL R90, [R1+0x34] ;  /* 0x00003400015a7983 */ /* 0x000ee20000100800 */
[----:B----4-:R-:W-:Y:S02]  /*1940*/  FMUL.FTZ R215, R130, R215 ;  /* 0x000000d782d77220 */ /* 0x010fe40000410000 */
[----:B------:R-:W-:Y:S02]  /*1950*/  FMUL.FTZ R130, R91, R122 ;  /* 0x0000007a5b827220 */ /* 0x000fe40000410000 */
[----:B------:R-:W4:Y:S01]  /*1960*/  LDL R91, [R1+0x2c] ;  /* 0x00002c00015b7983 */ /* 0x000f220000100800 */
[----:B------:R-:W-:Y:S02]  /*1970*/  FMUL.FTZ R131, R182, R84 ;  /* 0x00000054b6837220 */ /* 0x000fe40000410000 */
[----:B------:R-:W-:Y:S02]  /*1980*/  FADD.FTZ R32, R122, R32 ;  /* 0x000000207a207221 */ /* 0x000fe40000010000 */
[----:B------:R-:W-:-:S02]  /*1990*/  FFMA.FTZ R162, R131, R122, R162 ;  /* 0x0000007a83a27223 */ /* 0x000fc400000100a2 */
[----:B------:R-:W4:Y:S01]  /*19a0*/  LDL R122, [R1+0x28] ;  /* 0x00002800017a7983 */ /* 0x000f220000100800 */
[C---:B------:R-:W-:Y:S02]  /*19b0*/  FMUL.FTZ R207, R182.reuse, R103 ;  /* 0x00000067b6cf7220 */ /* 0x040fe40000410000 */
[----:B------:R-:W-:Y:S01]  /*19c0*/  FMUL.FTZ R95, R182, R95 ;  /* 0x0000005fb65f7220 */ /* 0x000fe20000410000 */
[----:B------:R-:W-:Y:S01]  /*19d0*/  PRMT R227, RZ, 0x7610, R124 ;  /* 0x00007610ffe37816 */ /* 0x000fe2000000007c */
[----:B------:R-:W-:Y:S01]  /*19e0*/  FADD.FTZ R160, R209, R160 ;  /* 0x000000a0d1a07221 */ /* 0x000fe20000010000 */
[----:B------:R-:W4:Y:S01]  /*19f0*/  LDL R103, [R1+0x24] ;  /* 0x0000240001677983 */ /* 0x000f220000100800 */
[----:B------:R-:W-:Y:S02]  /*1a00*/  FFMA.FTZ R33, R207, R209, R33 ;  /* 0x000000d1cf217223 */ /* 0x000fe40000010021 */
[----:B------:R-:W-:Y:S02]  /*1a10*/  FADD.FTZ R150, R214, R150 ;  /* 0x00000096d6967221 */ /* 0x000fe40000010000 */
[----:B------:R-:W-:-:S02]  /*1a20*/  FFMA.FTZ R36, R95, R214, R36 ;  /* 0x000000d65f247223 */ /* 0x000fc40000010024 */
[----:B------:R-:W-:Y:S02]  /*1a30*/  FMUL.FTZ R209, R89, R209 ;  /* 0x000000d159d17220 */ /* 0x000fe40000410000 */
[----:B------:R-:W-:Y:S02]  /*1a40*/  FMUL.FTZ R214, R126, R214 ;  /* 0x000000d67ed67220 */ /* 0x000fe40000410000 */
[----:B------:R-:W-:Y:S01]  /*1a50*/  FADD.FTZ R84, RZ, R222 ;  /* 0x000000deff547221 */ /* 0x000fe20000010000 */
[----:B------:R-:W4:Y:S01]  /*1a60*/  LDL R126, [R1+0x40] ;  /* 0x00004000017e7983 */ /* 0x000f220000100800 */
[----:B------:R-:W-:Y:S02]  /*1a70*/  FFMA.FTZ R89, R226, R222, RZ ;  /* 0x000000dee2597223 */ /* 0x000fe400000100ff */
[----:B------:R-:W-:Y:S02]  /*1a80*/  FADD.FTZ R84, R84, R221 ;  /* 0x000000dd54547221 */ /* 0x000fe40000010000 */
[----:B------:R-:W-:-:S02]  /*1a90*/  FFMA.FTZ R89, R225, R221, R89 ;  /* 0x000000dde1597223 */ /* 0x000fc40000010059 */
[C---:B------:R-:W-:Y:S02]  /*1aa0*/  FMUL.FTZ R97, R182.reuse, R97 ;  /* 0x00000061b6617220 */ /* 0x040fe40000410000 */
[----:B------:R-:W-:Y:S02]  /*1ab0*/  FMUL.FTZ R205, R182, R102 ;  /* 0x00000066b6cd7220 */ /* 0x000fe40000410000 */
[----:B------:R-:W-:Y:S01]  /*1ac0*/  FADD.FTZ R84, R84, R93 ;  /* 0x0000005d54547221 */ /* 0x000fe20000010000 */
[----:B------:R-:W4:Y:S01]  /*1ad0*/  LDL R102, [R1+0x20] ;  /* 0x0000200001667983 */ /* 0x000f220000100800 */
        /* <DEDUP_REMOVED lines=8> */
[----:B--2---:R-:W-:-:S02]  /*1b60*/  FMUL.FTZ R128, R101, R120 ;  /* 0x0000007865807220 */ /* 0x004fc40000410000 */
[----:B---3--:R-:W-:Y:S02]  /*1b70*/  FMUL.FTZ R129, R90, R227 ;  /* 0x000000e35a817220 */ /* 0x008fe40000410000 */
[----:B------:R-:W-:Y:S02]  /*1b80*/  FFMA.FTZ R90, R223, R92, R89 ;  /* 0x0000005cdf5a7223 */ /* 0x000fe40000010059 */
[----:B------:R-:W-:Y:S02]  /*1b90*/  FADD.FTZ R89, R84, R218 ;  /* 0x000000da54597221 */ /* 0x000fe40000010000 */
[----:B------:R-:W-:Y:S02]  /*1ba0*/  FFMA.FTZ R84, R220, R218, R90 ;  /* 0x000000dadc547223 */ /* 0x000fe4000001005a */
[----:B------:R-:W2:Y:S01]  /*1bb0*/  LDL R90, [R1+0x18] ;  /* 0x00001800015a7983 */ /* 0x000ea20000100800 */
[----:B----4-:R-:W-:-:S03]  /*1bc0*/  FMUL.FTZ R101, R91, R121 ;  /* 0x000000795b657220 */ /* 0x010fc60000410000 */
[----:B------:R-:W3:Y:S01]  /*1bd0*/  LDL R91, [R1+0x1c] ;  /* 0x00001c00015b7983 */ /* 0x000ee20000100800 */
[----:B------:R-:W-:-:S04]  /*1be0*/  FADD.FTZ R89, R89, R172 ;  /* 0x000000ac59597221 */ /* 0x000fc80000010000 */
[----:B------:R-:W-:Y:S02]  /*1bf0*/  FADD.FTZ R89, R89, R170 ;  /* 0x000000aa59597221 */ /* 0x000fe40000010000 */
[----:B------:R-:W-:Y:S02]  /*1c00*/  FMUL.FTZ R98, R182, R98 ;  /* 0x00000062b6627220 */ /* 0x000fe40000410000 */
[----:B------:R-:W-:Y:S02]  /*1c10*/  FADD.FTZ R89, R89, R169 ;  /* 0x000000a959597221 */ /* 0x000fe40000010000 */
[----:B------:R-:W-:Y:S02]  /*1c20*/  FADD.FTZ R163, R121, R163 ;  /* 0x000000a379a37221 */ /* 0x000fe40000010000 */
[----:B------:R-:W-:Y:S02]  /*1c30*/  FADD.FTZ R89, R89, R213 ;  /* 0x000000d559597221 */ /* 0x000fe40000010000 */
[----:B------:R-:W-:-:S02]  /*1c40*/  FFMA.FTZ R28, R98, R121, R28 ;  /* 0x00000079621c7223 */ /* 0x000fc4000001001c */
[----:B------:R-:W-:Y:S02]  /*1c50*/  FMUL.FTZ R121, R182, R108 ;  /* 0x0000006cb6797220 */ /* 0x000fe40000410000 */
[----:B------:R-:W-:Y:S02]  /*1c60*/  FADD.FTZ R89, R89, R214 ;  /* 0x000000d659597221 */ /* 0x000fe40000010000 */
[----:B------:R-:W-:Y:S02]  /*1c70*/  FADD.FTZ R164, R125, R164 ;  /* 0x000000a47da47221 */ /* 0x000fe40000010000 */
[-C--:B------:R-:W-:Y:S02]  /*1c80*/  FFMA.FTZ R29, R121, R125.reuse, R29 ;  /* 0x0000007d791d7223 */ /* 0x080fe4000001001d */
[----:B------:R-:W-:Y:S02]  /*1c90*/  FMUL.FTZ R125, R122, R125 ;  /* 0x0000007d7a7d7220 */ /* 0x000fe40000410000 */
[----:B------:R-:W-:-:S02]  /*1ca0*/  FADD.FTZ R89, R89, R215 ;  /* 0x000000d759597221 */ /* 0x000fc40000010000 */
[C---:B------:R-:W-:Y:S02]  /*1cb0*/  FMUL.FTZ R122, R182.reuse, R110 ;  /* 0x0000006eb67a7220 */ /* 0x040fe40000410000 */
[----:B------:R-:W4:Y:S01]  /*1cc0*/  LDL R110, [R1+0x10] ;  /* 0x00001000016e7983 */ /* 0x000f220000100800 */
[----:B------:R-:W-:Y:S02]  /*1cd0*/  FADD.FTZ R89, R89, R216 ;  /* 0x000000d859597221 */ /* 0x000fe40000010000 */
[----:B------:R-:W-:Y:S02]  /*1ce0*/  FMUL.FTZ R100, R182, R100 ;  /* 0x00000064b6647220 */ /* 0x000fe40000410000 */
[----:B------:R-:W-:Y:S02]  /*1cf0*/  FADD.FTZ R89, R89, R204 ;  /* 0x000000cc59597221 */ /* 0x000fe40000010000 */
[----:B------:R-:W-:Y:S02]  /*1d00*/  FADD.FTZ R158, R208, R158 ;  /* 0x0000009ed09e7221 */ /* 0x000fe40000010000 */
[----:B------:R-:W-:-:S02]  /*1d10*/  FFMA.FTZ R159, R205, R208, R159 ;  /* 0x000000d0cd9f7223 */ /* 0x000fc4000001009f */
[----:B------:R-:W-:Y:S02]  /*1d20*/  FMUL.FTZ R208, R126, R208 ;  /* 0x000000d07ed07220 */ /* 0x000fe40000410000 */
[----:B------:R-:W-:Y:S02]  /*1d30*/  FADD.FTZ R31, R120, R31 ;  /* 0x0000001f781f7221 */ /* 0x000fe40000010000 */
[----:B------:R-:W-:Y:S02]  /*1d40*/  FFMA.FTZ R30, R100, R120, R30 ;  /* 0x00000078641e7223 */ /* 0x000fe4000001001e */
[----:B------:R-:W-:Y:S02]  /*1d50*/  FADD.FTZ R89, R89, R206 ;  /* 0x000000ce59597221 */ /* 0x000fe40000010000 */
[----:B------:R-:W-:Y:S01]  /*1d60*/  FMUL.FTZ R120, R182, R109 ;  /* 0x0000006db6787220 */ /* 0x000fe20000410000 */
[----:B------:R-:W-:Y:S01]  /*1d70*/  PRMT R124, RZ, 0x5410, R127 ;  /* 0x00005410ff7c7816 */ /* 0x000fe2000000007f */
[----:B------:R-:W4:Y:S01]  /*1d80*/  LDL R109, [R1+0x14] ;  /* 0x00001400016d7983 */ /* 0x000f220000100800 */
[----:B------:R-:W-:-:S02]  /*1d90*/  FADD.FTZ R89, R89, R208 ;  /* 0x000000d059597221 */ /* 0x000fc40000010000 */
[----:B------:R-:W-:Y:S02]  /*1da0*/  FADD.FTZ R165, R123, R165 ;  /* 0x000000a57ba57221 */ /* 0x000fe40000010000 */
[-C--:B------:R-:W-:Y:S01]  /*1db0*/  FFMA.FTZ R26, R120, R123.reuse, R26 ;  /* 0x0000007b781a7223 */ /* 0x080fe2000001001a */
[----:B------:R-:W-:Y:S01]  /*1dc0*/  PRMT R127, RZ, 0x7610, R127 ;  /* 0x00007610ff7f7816 */ /* 0x000fe2000000007f */
[----:B------:R-:W-:Y:S02]  /*1dd0*/  FMUL.FTZ R123, R103, R123 ;  /* 0x0000007b677b7220 */ /* 0x000fe40000410000 */
[----:B------:R-:W-:Y:S02]  /*1de0*/  FADD.FTZ R166, R124, R166 ;  /* 0x000000a67ca67221 */ /* 0x000fe40000010000 */
[-C--:B------:R-:W-:Y:S02]  /*1df0*/  FFMA.FTZ R27, R122, R124.reuse, R27 ;  /* 0x0000007c7a1b7223 */ /* 0x080fe4000001001b */
[----:B------:R-:W-:-:S02]  /*1e00*/  FMUL.FTZ R103, R102, R124 ;  /* 0x0000007c66677220 */ /* 0x000fc40000410000 */
[----:B------:R-:W-:Y:S02]  /*1e10*/  FADD.FTZ R89, R89, R209 ;  /* 0x000000d159597221 */ /* 0x000fe40000010000 */
[C---:B------:R-:W-:Y:S02]  /*1e20*/  FMUL.FTZ R124, R182.reuse, R111 ;  /* 0x0000006fb67c7220 */ /* 0x040fe40000410000 */
[----:B------:R-:W4:Y:S01]  /*1e30*/  LDL R111, [R1+0xc] ;  /* 0x00000c00016f7983 */ /* 0x000f220000100800 */
[----:B------:R-:W-:Y:S02]  /*1e40*/  FADD.FTZ R89, R89, R130 ;  /* 0x0000008259597221 */ /* 0x000fe40000010000 */
[----:B------:R-:W-:Y:S02]  /*1e50*/  FMUL.FTZ R104, R182, R104 ;  /* 0x00000068b6687220 */ /* 0x000fe40000410000 */
[----:B------:R-:W-:Y:S02]  /*1e60*/  FADD.FTZ R89, R89, R129 ;  /* 0x0000008159597221 */ /* 0x000fe40000010000 */
[----:B------:R-:W-:-:S02]  /*1e70*/  FADD.FTZ R25, R87, R25 ;  /* 0x0000001957197221 */ /* 0x000fc40000010000 */
[-C--:B------:R-:W-:Y:S02]  /*1e80*/  FFMA.FTZ R24, R104, R87.reuse, R24 ;  /* 0x0000005768187223 */ /* 0x080fe40000010018 */
[----:B--2---:R-:W-:Y:S02]  /*1e90*/  FMUL.FTZ R108, R90, R87 ;  /* 0x000000575a6c7220 */ /* 0x004fe40000410000 */
[----:B------:R-:W2:Y:S01]  /*1ea0*/  LDL R90, [R1+0x4] ;  /* 0x00000400015a7983 */ /* 0x000ea20000100800 */
[----:B------:R-:W-:-:S03]  /*1eb0*/  FADD.FTZ R87, R89, R128 ;  /* 0x0000008059577221 */ /* 0x000fc60000010000 */
[----:B------:R-:W2:Y:S01]  /*1ec0*/  LDL R89, [R1] ;  /* 0x0000000001597983 */ /* 0x000ea20000100800 */
[----:B---3--:R-:W-:-:S03]  /*1ed0*/  FMUL.FTZ R102, R91, R127 ;  /* 0x0000007f5b667220 */ /* 0x008fc60000410000 */
[----:B------:R-:W3:Y:S01]  /*1ee0*/  LDL R91, [R1+0x8] ;  /* 0x00000800015b7983 */ /* 0x000ee20000100800 */
[----:B------:R-:W-:-:S04]  /*1ef0*/  FFMA.FTZ R84, R219, R172, R84 ;  /* 0x000000acdb547223 */ /* 0x000fc80000010054 */
        /* <DEDUP_REMOVED lines=9> */
[----:B------:R-:W-:Y:S02]  /*1f90*/  FFMA.FTZ R84, R207, R209, R84 ;  /* 0x000000d1cf547223 */ /* 0x000fe40000010054 */
[----:B------:R-:W-:Y:S02]  /*1fa0*/  FMUL.FTZ R99, R182, R99 ;  /* 0x00000063b6637220 */ /* 0x000fe40000410000 */
[----:B------:R-:W-:-:S04]  /*1fb0*/  FFMA.FTZ R84, R131, R130, R84 ;  /* 0x0000008283547223 */ /* 0x000fc80000010054 */
[----:B------:R-:W-:-:S04]  /*1fc0*/  FFMA.FTZ R84, R99, R129, R84 ;  /* 0x0000008163547223 */ /* 0x000fc80000010054 */
        /* <DEDUP_REMOVED lines=8> */
[----:B----4-:R-:W-:Y:S02]  /*2050*/  FMUL.FTZ R110, R110, R85 ;  /* 0x000000556e6e7220 */ /* 0x010fe40000410000 */
        /* <DEDUP_REMOVED lines=39> */
[----:B--2---:R-:W-:Y:S02]  /*22d0*/  FMUL.FTZ R115, R90, R115 ;  /* 0x000000735a737220 */ /* 0x004fe40000410000 */
[----:B------:R-:W-:Y:S02]  /*22e0*/  FMUL.FTZ R117, R89, R117 ;  /* 0x0000007559757220 */ /* 0x000fe40000410000 */
[----:B---3--:R-:W-:-:S04]  /*22f0*/  FMUL.FTZ R113, R91, R113 ;  /* 0x000000715b717220 */ /* 0x008fc80000410000 */
        /* <DEDUP_REMOVED lines=10> */
.L_x_4173:
        /* <DEDUP_REMOVED lines=15> */
[----:B------:R1:W2:Y:S01]  /*2490*/  SHFL.DOWN PT, R89, R88, 0x1, 0x1f ;  /* 0x08201f0058597f89 */ /* 0x0002a200000e0000 */
[----:B0-----:R-:W-:-:S05]  /*24a0*/  FADD.FTZ R86, R86, R84 ;  /* 0x0000005456567221 */ /* 0x001fca0000010000 */
[----:B------:R1:W0:Y:S02]  /*24b0*/  SHFL.DOWN PT, R85, R86, 0x1, 0x1f ;  /* 0x08201f0056557f89 */ /* 0x00022400000e0000 */
.L_x_4174:
[----:B--2---:R-:W2:Y:S01]  /*24c0*/  S2R R87, SR_TID.X ;  /* 0x0000000000577919 */ /* 0x004ea20000002100 */
[----:B------:R-:W-:Y:S01]  /*24d0*/  LOP3.LUT P3, RZ, R202, 0xff, RZ, 0xc0, !PT ;  /* 0x000000ffcaff7812 */ /* 0x000fe2000786c0ff */
[----:B------:R-:W-:Y:S01]  /*24e0*/  FADD.FTZ R84, R89, R88 ;  /* 0x0000005859547221 */ /* 0x000fe20000010000 */
[----:B------:R-:W-:Y:S01]  /*24f0*/  PLOP3.LUT P0, PT, PT, PT, PT, 0x80, 0x0 ;  /* 0x000000000000781c */ /* 0x000fe20003f0f070 */
[----:B0-----:R-:W-:Y:S01]  /*2500*/  FADD.FTZ R85, R85, R86 ;  /* 0x0000005655557221 */ /* 0x001fe20000010000 */
[----:B------:R-:W-:Y:S01]  /*2510*/  @!P1 PLOP3.LUT P0, PT, P3, PT, PT, 0x80, 0x0 ;  /* 0x000000000000981c */ /* 0x000fe20001f0f070 */
[----:B------:R-:W-:Y:S01]  /*2520*/  ULDC.U8 UR6, c[0x0][0x1f0] ;  /* 0x00007c0000067ab9 */ /* 0x000fe20000000000 */
[----:B------:R-:W-:Y:S01]  /*2530*/  HFMA2.MMA R227, -RZ, RZ, 0, 9.5367431640625e-07 ;  /* 0x00000010ffe37435 */ /* 0x000fe200000001ff */
[----:B--2---:R-:W-:-:S04]  /*2540*/  SHF.R.U32.HI R126, RZ, 0x5, R87 ;  /* 0x00000005ff7e7819 */ /* 0x004fc80000011657 */
        /* <DEDUP_REMOVED lines=10> */
[----:B-1----:R-:W0:Y:S04]  /*25f0*/  LDS.128 R84, [R126+0x8000] ;  /* 0x008000007e547984 */ /* 0x002e280000000c00 */
        /* <DEDUP_REMOVED lines=19> */
[----:B------:R-:W-:Y:S01]  /*2730*/  ISETP.NE.U32.AND P1, PT, RZ, c[0x0][0x258], PT ;  /* 0x00009600ff007a0c */ /* 0x000fe20003f25070 */
[----:B------:R-:W-:Y:S01]  /*2740*/  FADD.FTZ R89, R126, R89 ;  /* 0x000000597e597221 */ /* 0x000fe20000010000 */
[----:B------:R-:W-:Y:S01]  /*2750*/  ISETP.NE.U32.AND P2, PT, RZ, c[0x0][0x258], PT ;  /* 0x00009600ff007a0c */ /* 0x000fe20003f45070 */
[----:B------:R-:W-:Y:S01]  /*2760*/  FMUL.FTZ R88, R88, c[0x0][0x1e0] ;  /* 0x0000780058587a20 */ /* 0x000fe20000410000 */
[----:B------:R-:W-:Y:S01]  /*2770*/  ISETP.NE.AND.EX P1, PT, RZ, c[0x0][0x25c], PT, P1 ;  /* 0x00009700ff007a0c */ /* 0x000fe20003f25310 */
[----:B------:R-:W-:Y:S01]  /*2780*/  FADD.FTZ R89, R91, R89 ;  /* 0x000000595b597221 */ /* 0x000fe20000010000 */
[----:B------:R-:W-:Y:S02]  /*2790*/  ISETP.NE.AND.EX P2, PT, RZ, c[0x0][0x25c], PT, P2 ;  /* 0x00009700ff007a0c */ /* 0x000fe40003f45320 */
[----:B------:R-:W-:Y:S01]  /*27a0*/  FSEL R126, R88, RZ, !P0 ;  /* 0x000000ff587e7208 */ /* 0x000fe20004000000 */
[----:B------:R-:W-:Y:S01]  /*27b0*/  FMUL.FTZ R127, R89, c[0x0][0x1e0] ;  /* 0x00007800597f7a20 */ /* 0x000fe20000410000 */
[----:B------:R-:W-:-:S03]  /*27c0*/  ISETP.NE.U32.AND P0, PT, RZ, c[0x0][0x218], PT ;  /* 0x00008600ff007a0c */ /* 0x000fc60003f05070 */
[-CC-:B------:R-:W-:Y:S01]  /*27d0*/  FFMA.FTZ R226, R226, R127.reuse, R126.reuse ;  /* 0x0000007fe2e27223 */ /* 0x180fe2000001007e */
[----:B------:R-:W-:Y:S01]  /*27e0*/  ISETP.NE.AND.EX P0, PT, RZ, c[0x0][0x21c], PT, P0 ;  /* 0x00008700ff007a0c */ /* 0x000fe20003f05300 */
[-CC-:B------:R-:W-:Y:S02]  /*27f0*/  FFMA.FTZ R225, R225, R127.reuse, R126.reuse ;  /* 0x0000007fe1e17223 */ /* 0x180fe4000001007e */
[-CC-:B------:R-:W-:Y:S02]  /*2800*/  FFMA.FTZ R224, R224, R127.reuse, R126.reuse ;  /* 0x0000007fe0e07223 */ /* 0x180fe4000001007e */
[----:B------:R-:W-:Y:S02]  /*2810*/  FFMA.FTZ R223, R223, R127, R126 ;  /* 0x0000007fdfdf7223 */ /* 0x000fe4000001007e */
[----:B------:R-:W-:Y:S02]  /*2820*/  FADD.FTZ R222, R222, -R226 ;  /* 0x800000e2dede7221 */ /* 0x000fe40000010000 */
[----:B------:R-:W-:-:S02]  /*2830*/  FADD.FTZ R225, R221, -R225 ;  /* 0x800000e1dde17221 */ /* 0x000fc40000010000 */
[----:B------:R-:W-:Y:S02]  /*2840*/  FADD.FTZ R224, R93, -R224 ;  /* 0x800000e05de07221 */ /* 0x000fe40000010000 */
[----:B------:R-:W-:Y:S02]  /*2850*/  FADD.FTZ R92, R92, -R223 ;  /* 0x800000df5c5c7221 */ /* 0x000fe40000010000 */
[C---:B------:R-:W-:Y:S02]  /*2860*/  FMUL.FTZ R222, R182.reuse, R222 ;  /* 0x000000deb6de7220 */ /* 0x040fe40000410000 */
[C---:B------:R-:W-:Y:S02]  /*2870*/  FMUL.FTZ R223, R182.reuse, R225 ;  /* 0x000000e1b6df7220 */ /* 0x040fe40000410000 */
[C---:B------:R-:W-:Y:S02]  /*2880*/  FMUL.FTZ R202, R182.reuse, R224 ;  /* 0x000000e0b6ca7220 */ /* 0x040fe40000410000 */
[----:B------:R-:W-:Y:S01]  /*2890*/  FMUL.FTZ R221, R182, R92 ;  /* 0x0000005cb6dd7220 */ /* 0x000fe20000410000 */
[----:B------:R-:W-:Y:S01]  /*28a0*/  @P1 MOV R92, 0x20 ;  /* 0x00000020005c1802 */ /* 0x000fe20000000f00 */
[----:B-----5:R-:W-:-:S02]  /*28b0*/  @P0 FADD.FTZ R222, R44, R222 ;  /* 0x000000de2cde0221 */ /* 0x020fc40000010000 */
[----:B------:R-:W-:Y:S02]  /*28c0*/  @P0 FADD.FTZ R223, R45, R223 ;  /* 0x000000df2ddf0221 */ /* 0x000fe40000010000 */
[----:B------:R-:W-:Y:S01]  /*28d0*/  @P0 FADD.FTZ R202, R46, R202 ;  /* 0x000000ca2eca0221 */ /* 0x000fe20000010000 */
[----:B------:R-:W-:Y:S01]  /*28e0*/  SEL R88, R222, R76, P2 ;  /* 0x0000004cde587207 */ /* 0x000fe20001000000 */
[----:B------:R-:W-:Y:S01]  /*28f0*/  @P0 FADD.FTZ R221, R47, R221 ;  /* 0x000000dd2fdd0221 */ /* 0x000fe20000010000 */
[----:B------:R-:W-:Y:S01]  /*2900*/  SEL R89, R223, R77, P2 ;  /* 0x0000004ddf597207 */ /* 0x000fe20001000000 */
[----:B------:R-:W-:Y:S01]  /*2910*/  @P1 IMAD.WIDE.U32 R92, R180, R92, c[0x0][0x258] ;  /* 0x00009600b45c1625 */ /* 0x000fe200078e005c */
[----:B------:R-:W-:Y:S02]  /*2920*/  SEL R90, R202, R78, P2 ;  /* 0x0000004eca5a7207 */ /* 0x000fe40001000000 */
[----:B------:R-:W-:Y:S01]  /*2930*/  SEL R91, R221, R79, P2 ;  /* 0x0000004fdd5b7207 */ /* 0x000fe20001000000 */
[----:B------:R-:W-:-:S02]  /*2940*/  FFMA.FTZ R220, R220, R127, R126 ;  /* 0x0000007fdcdc7223 */ /* 0x000fc4000001007e */
[-CC-:B------:R-:W-:Y:S02]  /*2950*/  FFMA.FTZ R219, R219, R127.reuse, R126.reuse ;  /* 0x0000007fdbdb7223 */ /* 0x180fe4000001007e */
[----:B------:R0:W-:Y:S01]  /*2960*/  @P1 STG.E.128 [R92.64], R88 ;  /* 0x000000585c001986 */ /* 0x0001e2000c101d04 */
[----:B------:R-:W-:Y:S02]  /*2970*/  FFMA.FTZ R217, R217, R127, R126 ;  /* 0x0000007fd9d97223 */ /* 0x000fe4000001007e */
[----:B------:R-:W-:Y:S02]  /*2980*/  FADD.FTZ R220, R218, -R220 ;  /* 0x800000dcdadc7221 */ /* 0x000fe40000010000 */
[----:B------:R-:W-:Y:S02]  /*2990*/  FADD.FTZ R219, R172, -R219 ;  /* 0x800000dbacdb7221 */ /* 0x000fe40000010000 */
[-C--:B------:R-:W-:Y:S02]  /*29a0*/  FMUL.FTZ R223, R223, R168.reuse ;  /* 0x000000a8dfdf7220 */ /* 0x080fe40000410000 */
[----:B------:R-:W-:-:S02]  /*29b0*/  FMUL.FTZ R202, R202, R168 ;  /* 0x000000a8caca7220 */ /* 0x000fc40000410000 */
[----:B------:R-:W-:Y:S02]  /*29c0*/  FMUL.FTZ R222, R222, R168 ;  /* 0x000000a8dede7220 */ /* 0x000fe40000410000 */
[-CC-:B------:R-:W-:Y:S02]  /*29d0*/  FFMA.FTZ R95, R95, R127.reuse, R126.reuse ;  /* 0x0000007f5f5f7223 */ /* 0x180fe4000001007e */
[-CC-:B------:R-:W-:Y:S02]  /*29e0*/  FFMA.FTZ R94, R94, R127.reuse, R126.reuse ;  /* 0x0000007f5e5e7223 */ /* 0x180fe4000001007e */
[-CC-:B------:R-:W-:Y:S02]  /*29f0*/  FFMA.FTZ R97, R97, R127.reuse, R126.reuse ;  /* 0x0000007f61617223 */ /* 0x180fe4000001007e */
[----:B0-----:R-:W-:Y:S02]  /*2a00*/  FFMA.FTZ R88, R171, R127, R126 ;  /* 0x0000007fab587223 */ /* 0x001fe4000001007e */
[----:B------:R-:W-:-:S02]  /*2a10*/  FADD.FTZ R171, R170, -R217 ;  /* 0x800000d9aaab7221 */ /* 0x000fc40000010000 */
[----:B------:R-:W-:Y:S02]  /*2a20*/  FADD.FTZ R88, R169, -R88 ;  /* 0x80000058a9587221 */ /* 0x000fe40000010000 */
[C---:B------:R-:W-:Y:S02]  /*2a30*/  FMUL.FTZ R169, R182.reuse, R220 ;  /* 0x000000dcb6a97220 */ /* 0x040fe40000410000 */
[C---:B------:R-:W-:Y:S02]  /*2a40*/  FMUL.FTZ R170, R182.reuse, R219 ;  /* 0x000000dbb6aa7220 */ /* 0x040fe40000410000 */
[C---:B------:R-:W-:Y:S02]  /*2a50*/  FMUL.FTZ R171, R182.reuse, R171 ;  /* 0x000000abb6ab7220 */ /* 0x040fe40000410000 */
[----:B------:R-:W-:Y:S02]  /*2a60*/  FMUL.FTZ R172, R182, R88 ;  /* 0x00000058b6ac7220 */ /* 0x000fe40000410000 */
[----:B------:R-:W-:-:S02]  /*2a70*/  @P0 FADD.FTZ R169, R48, R169 ;  /* 0x000000a930a90221 */ /* 0x000fc40000010000 */
[----:B------:R-:W-:Y:S02]  /*2a80*/  @P0 FADD.FTZ R170, R49, R170 ;  /* 0x000000aa31aa0221 */ /* 0x000fe40000010000 */
[----:B------:R-:W-:Y:S01]  /*2a90*/  @P0 FADD.FTZ R171, R50, R171 ;  /* 0x000000ab32ab0221 */ /* 0x000fe20000010000 */
[----:B------:R-:W-:Y:S01]  /*2aa0*/  SEL R88, R169, R80, P2 ;  /* 0x00000050a9587207 */ /* 0x000fe20001000000 */
[----:B------:R-:W-:Y:S01]  /*2ab0*/  @P0 FADD.FTZ R172, R51, R172 ;  /* 0x000000ac33ac0221 */ /* 0x000fe20000010000 */
[----:B------:R-:W-:Y:S01]  /*2ac0*/  SEL R89, R170, R81, P2 ;  /* 0x00000051aa597207 */ /* 0x000fe20001000000 */
[----:B------:R-:W-:Y:S01]  /*2ad0*/  FMUL.FTZ R169, R169, R168 ;  /* 0x000000a8a9a97220 */ /* 0x000fe20000410000 */
[C---:B------:R-:W-:Y:S01]  /*2ae0*/  SEL R90, R171.reuse, R82, P2 ;  /* 0x00000052ab5a7207 */ /* 0x040fe20001000000 */
[-C--:B------:R-:W-:Y:S01]  /*2af0*/  FMUL.FTZ R171, R171, R168.reuse ;  /* 0x000000a8abab7220 */ /* 0x080fe20000410000 */
[C---:B------:R-:W-:Y:S01]  /*2b00*/  SEL R91, R172.reuse, R83, P2 ;  /* 0x00000053ac5b7207 */ /* 0x040fe20001000000 */
[----:B------:R-:W-:-:S02]  /*2b10*/  FMUL.FTZ R172, R172, R168 ;  /* 0x000000a8acac7220 */ /* 0x000fc40000410000 */
[----:B------:R-:W-:Y:S02]  /*2b20*/  FMUL.FTZ R170, R170, R168 ;  /* 0x000000a8aaaa7220 */ /* 0x000fe40000410000 */
[----:B------:R0:W-:Y:S01]  /*2b30*/  @P1 STG.E.128 [R92.64+0x10], R88 ;  /* 0x000010585c001986 */ /* 0x0001e2000c101d04 */
[----:B------:R-:W-:Y:S02]  /*2b40*/  FFMA.FTZ R203, R203, R127, R126 ;  /* 0x0000007fcbcb7223 */ /* 0x000fe4000001007e */
[----:B------:R-:W-:Y:S02]  /*2b50*/  FADD.FTZ R214, R214, -R95 ;  /* 0x8000005fd6d67221 */ /* 0x000fe40000010000 */
[----:B------:R-:W-:Y:S02]  /*2b60*/  FADD.FTZ R213, R213, -R94 ;  /* 0x8000005ed5d57221 */ /* 0x000fe40000010000 */
[----:B------:R-:W-:Y:S02]  /*2b70*/  FADD.FTZ R216, R216, -R97 ;  /* 0x80000061d8d87221 */ /* 0x000fe40000010000 */
[----:B------:R-:W-:-:S02]  /*2b80*/  FADD.FTZ R203, R206, -R203 ;  /* 0x800000cbcecb7221 */ /* 0x000fc40000010000 */
[----:B------:R-:W-:Y:S02]  /*2b90*/  FFMA.FTZ R173, R173, R127, R126 ;  /* 0x0000007fadad7223 */ /* 0x000fe4000001007e */
[----:B0-----:R-:W-:Y:S02]  /*2ba0*/  FMUL.FTZ R91, R245, R171 ;  /* 0x000000abf55b7220 */ /* 0x001fe40000410000 */
[----:B------:R-:W-:Y:S02]  /*2bb0*/  FMUL.FTZ R92, R244, R172 ;  /* 0x000000acf45c7220 */ /* 0x000fe40000410000 */
[----:B------:R-:W-:-:S03]  /*2bc0*/  FMUL.FTZ R93, R246, R170 ;  /* 0x000000aaf65d7220 */ /* 0x000fc60000410000 */
[----:B------:R-:W-:Y:S01]  /*2bd0*/  F2FP.BF16.PACK_AB R91, R92, R91 ;  /* 0x0000005b5c5b723e */ /* 0x000fe200000010ff */
[-CC-:B------:R-:W-:Y:S01]  /*2be0*/  FFMA.FTZ R206, R205, R127.reuse, R126.reuse ;  /* 0x0000007fcdce7223 */ /* 0x180fe2000001007e */
[----:B------:R-:W-:Y:S01]  /*2bf0*/  LEA R92, P4, R180, c[0x0][0x248], 0x4 ;  /* 0x00009200b45c7a11 */ /* 0x000fe200078820ff */
[----:B------:R-:W-:Y:S02]  /*2c00*/  FFMA.FTZ R207, R207, R127, R126 ;  /* 0x0000007fcfcf7223 */ /* 0x000fe4000001007e */
[----:B------:R-:W-:Y:S02]  /*2c10*/  FADD.FTZ R173, R204, -R173 ;  /* 0x800000adccad7221 */ /* 0x000fe40000010000 */
[----:B------:R-:W-:Y:S02]  /*2c20*/  FADD.FTZ R206, R208, -R206 ;  /* 0x800000ced0ce7221 */ /* 0x000fe40000010000 */
[----:B------:R-:W-:Y:S02]  /*2c30*/  FADD.FTZ R207, R209, -R207 ;  /* 0x800000cfd1cf7221 */ /* 0x000fe40000010000 */
[----:B------:R-:W-:-:S02]  /*2c40*/  FMUL.FTZ R204, R182, R173 ;  /* 0x000000adb6cc7220 */ /* 0x000fc40000410000 */
[C---:B------:R-:W-:Y:S02]  /*2c50*/  FMUL.FTZ R205, R182.reuse, R203 ;  /* 0x000000cbb6cd7220 */ /* 0x040fe40000410000 */
[C---:B------:R-:W-:Y:S02]  /*2c60*/  FMUL.FTZ R206, R182.reuse, R206 ;  /* 0x000000ceb6ce7220 */ /* 0x040fe40000410000 */
[----:B------:R-:W-:Y:S02]  /*2c70*/  FMUL.FTZ R207, R182, R207 ;  /* 0x000000cfb6cf7220 */ /* 0x000fe40000410000 */
[----:B------:R-:W-:Y:S02]  /*2c80*/  @P0 FADD.FTZ R204, R56, R204 ;  /* 0x000000cc38cc0221 */ /* 0x000fe40000010000 */
[----:B------:R-:W-:Y:S02]  /*2c90*/  @P0 FADD.FTZ R205, R57, R205 ;  /* 0x000000cd39cd0221 */ /* 0x000fe40000010000 */
[----:B------:R-:W-:-:S02]  /*2ca0*/  @P0 FADD.FTZ R206, R58, R206 ;  /* 0x000000ce3ace0221 */ /* 0x000fc40000010000 */
[----:B------:R-:W-:Y:S02]  /*2cb0*/  @P0 FADD.FTZ R207, R59, R207 ;  /* 0x000000cf3bcf0221 */ /* 0x000fe40000010000 */
[-CC-:B------:R-:W-:Y:S02]  /*2cc0*/  FFMA.FTZ R131, R131, R127.reuse, R126.reuse ;  /* 0x0000007f83837223 */ /* 0x180fe4000001007e */
[-CC-:B------:R-:W-:Y:S02]  /*2cd0*/  FFMA.FTZ R99, R99, R127.reuse, R126.reuse ;  /* 0x0000007f63637223 */ /* 0x180fe4000001007e */
[-CC-:B------:R-:W-:Y:S02]  /*2ce0*/  FFMA.FTZ R100, R100, R127.reuse, R126.reuse ;  /* 0x0000007f64647223 */ /* 0x180fe4000001007e */
[----:B------:R-:W-:Y:S02]  /*2cf0*/  FFMA.FTZ R98, R98, R127, R126 ;  /* 0x0000007f62627223 */ /* 0x000fe4000001007e */
[----:B------:R-:W-:-:S02]  /*2d00*/  FADD.FTZ R131, R130, -R131 ;  /* 0x8000008382837221 */ /* 0x000fc40000010000 */
[----:B------:R-:W-:Y:S02]  /*2d10*/  FADD.FTZ R99, R129, -R99 ;  /* 0x8000006381637221 */ /* 0x000fe40000010000 */
[----:B------:R-:W-:Y:S02]  /*2d20*/  FADD.FTZ R100, R128, -R100 ;  /* 0x8000006480647221 */ /* 0x000fe40000010000 */
[----:B------:R-:W-:Y:S02]  /*2d30*/  FADD.FTZ R98, R101, -R98 ;  /* 0x8000006265627221 */ /* 0x000fe40000010000 */
[-CC-:B------:R-:W-:Y:S02]  /*2d40*/  FFMA.FTZ R120, R120, R127.reuse, R126.reuse ;  /* 0x0000007f78787223 */ /* 0x180fe4000001007e */
[-CC-:B------:R-:W-:Y:S02]  /*2d50*/  FFMA.FTZ R121, R121, R127.reuse, R126.reuse ;  /* 0x0000007f79797223 */ /* 0x180fe4000001007e */
[----:B------:R-:W-:-:S02]  /*2d60*/  FFMA.FTZ R122, R122, R127, R126 ;  /* 0x0000007f7a7a7223 */ /* 0x000fc4000001007e */
[----:B------:R-:W-:Y:S02]  /*2d70*/  FFMA.FTZ R124, R124, R127, R126 ;  /* 0x0000007f7c7c7223 */ /* 0x000fe4000001007e */
[C---:B------:R-:W-:Y:S02]  /*2d80*/  FMUL.FTZ R131, R182.reuse, R131 ;  /* 0x00000083b6837220 */ /* 0x040fe40000410000 */
[C---:B------:R-:W-:Y:S02]  /*2d90*/  FMUL.FTZ R208, R182.reuse, R99 ;  /* 0x00000063b6d07220 */ /* 0x040fe40000410000 */
[C---:B------:R-:W-:Y:S02]  /*2da0*/  FMUL.FTZ R129, R182.reuse, R100 ;  /* 0x00000064b6817220 */ /* 0x040fe40000410000 */
[----:B------:R-:W-:Y:S01]  /*2db0*/  FMUL.FTZ R130, R182, R98 ;  /* 0x00000062b6827220 */ /* 0x000fe20000410000 */
[----:B------:R-:W-:Y:S01]  /*2dc0*/  IADD3 R128, R180, 0x200, RZ ;  /* 0x00000200b4807810 */ /* 0x000fe20007ffe0ff */
[----:B------:R-:W-:-:S02]  /*2dd0*/  FADD.FTZ R120, R123, -R120 ;  /* 0x800000787b787221 */ /* 0x000fc40000010000 */
[----:B------:R-:W-:Y:S02]  /*2de0*/  FADD.FTZ R121, R125, -R121 ;  /* 0x800000797d797221 */ /* 0x000fe40000010000 */
[----:B------:R-:W-:Y:S02]  /*2df0*/  FADD.FTZ R103, R103, -R122 ;  /* 0x8000007a67677221 */ /* 0x000fe40000010000 */
[----:B------:R-:W-:Y:S01]  /*2e00*/  FADD.FTZ R124, R102, -R124 ;  /* 0x8000007c667c7221 */ /* 0x000fe20000010000 */
[----:B------:R-:W-:Y:S01]  /*2e10*/  @P1 MOV R101, 0x20 ;  /* 0x0000002000651802 */ /* 0x000fe20000000f00 */
[----:B------:R-:W-:Y:S02]  /*2e20*/  @P0 FADD.FTZ R131, R60, R131 ;  /* 0x000000833c830221 */ /* 0x000fe40000010000 */
[----:B------:R-:W-:Y:S02]  /*2e30*/  @P0 FADD.FTZ R208, R61, R208 ;  /* 0x000000d03dd00221 */ /* 0x000fe40000010000 */
[----:B------:R-:W-:-:S02]  /*2e40*/  @P0 FADD.FTZ R129, R62, R129 ;  /* 0x000000813e810221 */ /* 0x000fc40000010000 */
[----:B------:R-:W-:Y:S02]  /*2e50*/  @P0 FADD.FTZ R130, R63, R130 ;  /* 0x000000823f820221 */ /* 0x000fe40000010000 */
[C---:B------:R-:W-:Y:S02]  /*2e60*/  FMUL.FTZ R122, R182.reuse, R120 ;  /* 0x00000078b67a7220 */ /* 0x040fe40000410000 */
[C---:B------:R-:W-:Y:S02]  /*2e70*/  FMUL.FTZ R121, R182.reuse, R121 ;  /* 0x00000079b6797220 */ /* 0x040fe40000410000 */
[C---:B------:R-:W-:Y:S02]  /*2e80*/  FMUL.FTZ R123, R182.reuse, R103 ;  /* 0x00000067b67b7220 */ /* 0x040fe40000410000 */
[----:B------:R-:W-:Y:S01]  /*2e90*/  FMUL.FTZ R120, R182, R124 ;  /* 0x0000007cb6787220 */ /* 0x000fe20000410000 */
[----:B------:R-:W-:Y:S01]  /*2ea0*/  SEL R98, R129, R78, P2 ;  /* 0x0000004e81627207 */ /* 0x000fe20001000000 */
[----:B------:R-:W-:Y:S01]  /*2eb0*/  @P1 IMAD.WIDE.U32 R100, R189, R101, c[0x0][0x258] ;  /* 0x00009600bd641625 */ /* 0x000fe200078e0065 */
[----:B------:R-:W-:-:S03]  /*2ec0*/  SEL R99, R130, R79, P2 ;  /* 0x0000004f82637207 */ /* 0x000fc60001000000 */
[----:B------:R-:W-:Y:S02]  /*2ed0*/  @P0 FADD.FTZ R121, R64, R121 ;  /* 0x0000007940790221 */ /* 0x000fe40000010000 */
[----:B------:R-:W-:Y:S02]  /*2ee0*/  @P0 FADD.FTZ R122, R65, R122 ;  /* 0x0000007a417a0221 */ /* 0x000fe40000010000 */
[----:B------:R-:W-:Y:S02]  /*2ef0*/  @P0 FADD.FTZ R123, R66, R123 ;  /* 0x0000007b427b0221 */ /* 0x000fe40000010000 */
[----:B------:R-:W-:Y:S01]  /*2f00*/  @P0 FADD.FTZ R120, R67, R120 ;  /* 0x0000007843780221 */ /* 0x000fe20000010000 */
[--C-:B--2---:R-:W-:Y:S02]  /*2f10*/  PRMT R88, RZ, 0x5410, R84.reuse ;  /* 0x00005410ff587816 */ /* 0x104fe40000000054 */
[----:B------:R-:W-:Y:S02]  /*2f20*/  PRMT R84, RZ, 0x7610, R84 ;  /* 0x00007610ff547816 */ /* 0x000fe40000000054 */
[----:B------:R-:W-:Y:S01]  /*2f30*/  PRMT R89, RZ, 0x5410, R85 ;  /* 0x00005410ff597816 */ /* 0x000fe20000000055 */
[----:B------:R-:W-:-:S02]  /*2f40*/  FFMA.FTZ R16, R222, R88, R16 ;  /* 0x00000058de107223 */ /* 0x000fc40000010010 */
[----:B------:R-:W-:Y:S02]  /*2f50*/  FFMA.FTZ R17, R223, R84, R17 ;  /* 0x00000054df117223 */ /* 0x000fe40000010011 */
[----:B------:R-:W-:Y:S02]  /*2f60*/  FMUL.FTZ R84, R221, R168 ;  /* 0x000000a8dd547220 */ /* 0x000fe40000410000 */
[----:B------:R-:W-:Y:S02]  /*2f70*/  FFMA.FTZ R14, R202, R89, R14 ;  /* 0x00000059ca0e7223 */ /* 0x000fe4000001000e */
[----:B------:R-:W-:Y:S02]  /*2f80*/  FMUL.FTZ R89, R249, R202 ;  /* 0x000000caf9597220 */ /* 0x000fe40000410000 */
[----:B------:R-:W-:Y:S02]  /*2f90*/  FMUL.FTZ R90, R248, R84 ;  /* 0x00000054f85a7220 */ /* 0x000fe40000410000 */
[----:B------:R-:W-:Y:S01]  /*2fa0*/  FFMA.FTZ R202, R96, R127, R126 ;  /* 0x0000007f60ca7223 */ /* 0x000fe2000001007e */
[----:B------:R-:W-:Y:S01]  /*2fb0*/  @P1 MOV R96, 0x20 ;  /* 0x0000002000601802 */ /* 0x000fe20000000f00 */
[----:B------:R-:W-:Y:S01]  /*2fc0*/  FMUL.FTZ R88, R251, R222 ;  /* 0x000000defb587220 */ /* 0x000fe20000410000 */
[----:B------:R-:W-:Y:S01]  /*2fd0*/  F2FP.BF16.PACK_AB R89, R90, R89 ;  /* 0x000000595a59723e */ /* 0x000fe200000010ff */
[----:B------:R-:W-:-:S02]  /*2fe0*/  FMUL.FTZ R90, R247, R169 ;  /* 0x000000a9f75a7220 */ /* 0x000fc40000410000 */
[----:B------:R-:W-:Y:S02]  /*2ff0*/  FMUL.FTZ R223, R250, R223 ;  /* 0x000000dffadf7220 */ /* 0x000fe40000410000 */
[----:B------:R-:W-:Y:S01]  /*3000*/  FADD.FTZ R202, R215, -R202 ;  /* 0x800000cad7ca7221 */ /* 0x000fe20000010000 */
[----:B------:R-:W-:Y:S01]  /*3010*/  F2FP.BF16.PACK_AB R90, R93, R90 ;  /* 0x0000005a5d5a723e */ /* 0x000fe200000010ff */
[----:B------:R-:W-:Y:S01]  /*3020*/  @P1 IMAD.WIDE.U32 R96, R195, R96, c[0x0][0x258] ;  /* 0x00009600c3601625 */ /* 0x000fe200078e0060 */
[----:B------:R-:W-:Y:S02]  /*3030*/  F2FP.BF16.PACK_AB R88, R223, R88 ;  /* 0x00000058df58723e */ /* 0x000fe400000010ff */
[----:B------:R-:W-:Y:S01]  /*3040*/  LEA.HI.X R93, R180, c[0x0][0x24c], RZ, 0x4, P4 ;  /* 0x00009300b45d7a11 */ /* 0x000fe200020f24ff */
[C---:B------:R-:W-:Y:S02]  /*3050*/  FMUL.FTZ R195, R182.reuse, R214 ;  /* 0x000000d6b6c37220 */ /* 0x040fe40000410000 */
[----:B------:R-:W-:Y:S01]  /*3060*/  FMUL.FTZ R215, R182, R213 ;  /* 0x000000d5b6d77220 */ /* 0x000fe20000410000 */
[----:B------:R-:W-:Y:S01]  /*3070*/  IADD3 R213, R180, 0x100, RZ ;  /* 0x00000100b4d57810 */ /* 0x000fe20007ffe0ff */
[C---:B------:R-:W-:Y:S01]  /*3080*/  FMUL.FTZ R202, R182.reuse, R202 ;  /* 0x000000cab6ca7220 */ /* 0x040fe20000410000 */
[----:B------:R0:W-:Y:S01]  /*3090*/  STG.E.128 [R92.64], R88 ;  /* 0x000000585c007986 */ /* 0x0001e2000c101d04 */
[----:B------:R-:W-:-:S02]  /*30a0*/  FMUL.FTZ R214, R182, R216 ;  /* 0x000000d8b6d67220 */ /* 0x000fc40000410000 */
[----:B------:R-:W-:Y:S02]  /*30b0*/  @P0 FADD.FTZ R215, R52, R215 ;  /* 0x000000d734d70221 */ /* 0x000fe40000010000 */
[----:B------:R-:W-:Y:S02]  /*30c0*/  @P0 FADD.FTZ R195, R53, R195 ;  /* 0x000000c335c30221 */ /* 0x000fe40000010000 */
[----:B------:R-:W-:Y:S02]  /*30d0*/  @P0 FADD.FTZ R202, R54, R202 ;  /* 0x000000ca36ca0221 */ /* 0x000fe40000010000 */
[----:B------:R-:W-:Y:S02]  /*30e0*/  @P0 FADD.FTZ R214, R55, R214 ;  /* 0x000000d637d60221 */ /* 0x000fe40000010000 */
[----:B0-----:R-:W-:Y:S01]  /*30f0*/  IMAD.WIDE.U32 R92, R213, R227, c[0x0][0x170] ;  /* 0x00005c00d55c7625 */ /* 0x001fe200078e00e3 */
[----:B------:R-:W-:Y:S02]  /*3100*/  SEL R88, R215, R76, P2 ;  /* 0x0000004cd7587207 */ /* 0x000fe40001000000 */
[----:B------:R-:W-:-:S02]  /*3110*/  SEL R89, R195, R77, P2 ;  /* 0x0000004dc3597207 */ /* 0x000fc40001000000 */
[----:B------:R-:W-:Y:S01]  /*3120*/  SEL R90, R202, R78, P2 ;  /* 0x0000004eca5a7207 */ /* 0x000fe20001000000 */
[----:B------:R-:W2:Y:S01]  /*3130*/  LDG.E.128 R92, [R92.64] ;  /* 0x000000045c5c7981 */ /* 0x000ea2000c1e1d00 */
[----:B------:R-:W-:Y:S01]  /*3140*/  SEL R91, R214, R79, P2 ;  /* 0x0000004fd65b7207 */ /* 0x000fe20001000000 */
[----:B------:R-:W-:-:S04]  /*3150*/  FMUL.FTZ R173, R215, R168 ;  /* 0x000000a8d7ad7220 */ /* 0x000fc80000410000 */
[----:B------:R0:W-:Y:S01]  /*3160*/  @P1 STG.E.128 [R96.64], R88 ;  /* 0x0000005860001986 */ /* 0x0001e2000c101d04 */
[-C--:B------:R-:W-:Y:S02]  /*3170*/  FMUL.FTZ R195, R195, R168.reuse ;  /* 0x000000a8c3c37220 */ /* 0x080fe40000410000 */
[-C--:B------:R-:W-:Y:S02]  /*3180*/  FMUL.FTZ R202, R202, R168.reuse ;  /* 0x000000a8caca7220 */ /* 0x080fe40000410000 */
[----:B------:R-:W-:Y:S01]  /*3190*/  FMUL.FTZ R203, R214, R168 ;  /* 0x000000a8d6cb7220 */ /* 0x000fe20000410000 */
[----:B0-----:R-:W-:Y:S02]  /*31a0*/  SEL R88, R204, R80, P2 ;  /* 0x00000050cc587207 */ /* 0x001fe40001000000 */
[----:B------:R-:W-:Y:S02]  /*31b0*/  SEL R89, R205, R81, P2 ;  /* 0x00000051cd597207 */ /* 0x000fe40001000000 */
[----:B------:R-:W-:-:S02]  /*31c0*/  SEL R90, R206, R82, P2 ;  /* 0x00000052ce5a7207 */ /* 0x000fc40001000000 */
[----:B------:R-:W-:Y:S01]  /*31d0*/  SEL R91, R207, R83, P2 ;  /* 0x00000053cf5b7207 */ /* 0x000fe20001000000 */
[----:B------:R-:W-:-:S04]  /*31e0*/  FMUL.FTZ R206, R206, R168 ;  /* 0x000000a8cece7220 */ /* 0x000fc80000410000 */
[----:B------:R0:W-:Y:S01]  /*31f0*/  @P1 STG.E.128 [R96.64+0x10], R88 ;  /* 0x0000105860001986 */ /* 0x0001e2000c101d04 */
[-C--:B------:R-:W-:Y:S02]  /*3200*/  FMUL.FTZ R207, R207, R168.reuse ;  /* 0x000000a8cfcf7220 */ /* 0x080fe40000410000 */
[-C--:B------:R-:W-:Y:S02]  /*3210*/  FMUL.FTZ R204, R204, R168.reuse ;  /* 0x000000a8cccc7220 */ /* 0x080fe40000410000 */
[----:B------:R-:W-:Y:S02]  /*3220*/  FMUL.FTZ R205, R205, R168 ;  /* 0x000000a8cdcd7220 */ /* 0x000fe40000410000 */
[----:B0-----:R-:W-:Y:S02]  /*3230*/  FMUL.FTZ R88, R243, R173 ;  /* 0x000000adf3587220 */ /* 0x001fe40000410000 */
[----:B------:R-:W-:Y:S02]  /*3240*/  FMUL.FTZ R91, R242, R195 ;  /* 0x000000c3f25b7220 */ /* 0x000fe40000410000 */
[----:B------:R-:W-:-:S02]  /*3250*/  FMUL.FTZ R89, R241, R202 ;  /* 0x000000caf1597220 */ /* 0x000fc40000410000 */
[----:B------:R-:W-:Y:S01]  /*3260*/  FMUL.FTZ R90, R240, R203 ;  /* 0x000000cbf05a7220 */ /* 0x000fe20000410000 */
[----:B------:R-:W-:Y:S01]  /*3270*/  F2FP.BF16.PACK_AB R88, R91, R88 ;  /* 0x000000585b58723e */ /* 0x000fe200000010ff */
[----:B------:R-:W-:Y:S02]  /*3280*/  FMUL.FTZ R91, R237, R206 ;  /* 0x000000ceed5b7220 */ /* 0x000fe40000410000 */
[----:B------:R-:W-:Y:S01]  /*3290*/  FMUL.FTZ R96, R236, R207 ;  /* 0x000000cfec607220 */ /* 0x000fe20000410000 */
[----:B------:R-:W-:Y:S01]  /*32a0*/  F2FP.BF16.PACK_AB R89, R90, R89 ;  /* 0x000000595a59723e */ /* 0x000fe200000010ff */
[----:B------:R-:W-:Y:S02]  /*32b0*/  FMUL.FTZ R90, R239, R204 ;  /* 0x000000ccef5a7220 */ /* 0x000fe40000410000 */
[----:B------:R-:W-:Y:S01]  /*32c0*/  FMUL.FTZ R97, R238, R205 ;  /* 0x000000cdee617220 */ /* 0x000fe20000410000 */
[----:B------:R-:W-:Y:S02]  /*32d0*/  F2FP.BF16.PACK_AB R91, R96, R91 ;  /* 0x0000005b605b723e */ /* 0x000fe400000010ff */
[----:B------:R-:W-:-:S02]  /*32e0*/  LEA R96, P4, R213, c[0x0][0x248], 0x4 ;  /* 0x00009200d5607a11 */ /* 0x000fc400078820ff */
[----:B------:R-:W-:Y:S02]  /*32f0*/  F2FP.BF16.PACK_AB R90, R97, R90 ;  /* 0x0000005a615a723e */ /* 0x000fe400000010ff */
[----:B------:R-:W-:-:S05]  /*3300*/  LEA.HI.X R97, R213, c[0x0][0x24c], RZ, 0x4, P4 ;  /* 0x00009300d5617a11 */ /* 0x000fca00020f24ff */
[----:B------:R0:W-:Y:S01]  /*3310*/  STG.E.128 [R96.64], R88 ;  /* 0x0000005860007986 */ /* 0x0001e2000c101d04 */
[----:B------:R-:W-:Y:S02]  /*3320*/  FMUL.FTZ R129, R129, R168 ;  /* 0x000000a881817220 */ /* 0x000fe40000410000 */
[----:B0-----:R-:W-:Y:S01]  /*3330*/  IMAD.WIDE.U32 R88, R128, R227, c[0x0][0x170] ;  /* 0x00005c0080587625 */ /* 0x001fe200078e00e3 */
[----:B------:R-:W-:Y:S02]  /*3340*/  SEL R96, R131, R76, P2 ;  /* 0x0000004c83607207 */ /* 0x000fe40001000000 */
[----:B------:R-:W-:-:S03]  /*3350*/  SEL R97, R208, R77, P2 ;  /* 0x0000004dd0617207 */ /* 0x000fc60001000000 */
[----:B------:R-:W3:Y:S01]  /*3360*/  LDG.E.128 R88, [R88.64] ;  /* 0x0000000458587981 */ /* 0x000ee2000c1e1d00 */
[----:B------:R-:W-:-:S03]  /*3370*/  FMUL.FTZ R131, R131, R168 ;  /* 0x000000a883837220 */ /* 0x000fc60000410000 */
[----:B------:R0:W-:Y:S01]  /*3380*/  @P1 STG.E.128 [R100.64], R96 ;  /* 0x0000006064001986 */ /* 0x0001e2000c101d04 */
[-C--:B------:R-:W-:Y:S02]  /*3390*/  FMUL.FTZ R208, R208, R168.reuse ;  /* 0x000000a8d0d07220 */ /* 0x080fe40000410000 */
[----:B------:R-:W-:Y:S01]  /*33a0*/  FMUL.FTZ R130, R130, R168 ;  /* 0x000000a882827220 */ /* 0x000fe20000410000 */
[----:B0-----:R-:W-:Y:S02]  /*33b0*/  SEL R96, R121, R80, P2 ;  /* 0x0000005079607207 */ /* 0x001fe40001000000 */
[----:B------:R-:W-:Y:S02]  /*33c0*/  SEL R97, R122, R81, P2 ;  /* 0x000000517a617207 */ /* 0x000fe40001000000 */
[----:B------:R-:W-:Y:S02]  /*33d0*/  SEL R98, R123, R82, P2 ;  /* 0x000000527b627207 */ /* 0x000fe40001000000 */
[----:B------:R-:W-:Y:S01]  /*33e0*/  SEL R99, R120, R83, P2 ;  /* 0x0000005378637207 */ /* 0x000fe20001000000 */
[----:B------:R-:W-:-:S02]  /*33f0*/  FMUL.FTZ R121, R121, R168 ;  /* 0x000000a879797220 */ /* 0x000fc40000410000 */
[-C--:B------:R-:W-:Y:S02]  /*3400*/  FMUL.FTZ R122, R122, R168.reuse ;  /* 0x000000a87a7a7220 */ /* 0x080fe40000410000 */
[----:B------:R0:W-:Y:S01]  /*3410*/  @P1 STG.E.128 [R100.64+0x10], R96 ;  /* 0x0000106064001986 */ /* 0x0001e2000c101d04 */
[-C--:B------:R-:W-:Y:S02]  /*3420*/  FMUL.FTZ R123, R123, R168.reuse ;  /* 0x000000a87b7b7220 */ /* 0x080fe40000410000 */
[----:B------:R-:W-:Y:S01]  /*3430*/  FMUL.FTZ R120, R120, R168 ;  /* 0x000000a878787220 */ /* 0x000fe20000410000 */
[----:B------:R-:W-:Y:S01]  /*3440*/  IADD3 R180, R180, 0x300, RZ ;  /* 0x00000300b4b47810 */ /* 0x000fe20007ffe0ff */
        /* <DEDUP_REMOVED lines=12> */
[----:B------:R-:W-:Y:S01]  /*3510*/  F2FP.BF16.PACK_AB R99, R101, R99 ;  /* 0x000000636563723e */ /* 0x000fe200000010ff */
[----:B------:R-:W-:Y:S01]  /*3520*/  IMAD.WIDE.U32 R102, R180, R227, c[0x0][0x170] ;  /* 0x00005c00b4667625 */ /* 0x000fe200078e00e3 */
[----:B------:R-:W-:-:S05]  /*3530*/  LEA.HI.X R101, R128, c[0x0][0x24c], RZ, 0x4, P4 ;  /* 0x0000930080657a11 */ /* 0x000fca00020f24ff */
[----:B------:R0:W-:Y:S04]  /*3540*/  STG.E.128 [R100.64], R96 ;  /* 0x0000006064007986 */ /* 0x0001e8000c101d04 */
[----:B0-----:R0:W4:Y:S01]  /*3550*/  LDG.E.128 R96, [R102.64] ;  /* 0x0000000466607981 */ /* 0x001122000c1e1d00 */
[-CC-:B------:R-:W-:Y:S02]  /*3560*/  FFMA.FTZ R106, R106, R127.reuse, R126.reuse ;  /* 0x0000007f6a6a7223 */ /* 0x180fe4000001007e */
[-C--:B------:R-:W-:Y:S02]  /*3570*/  FFMA.FTZ R104, R104, R127.reuse, R126 ;  /* 0x0000007f68687223 */ /* 0x080fe4000001007e */
[----:B------:R-:W-:Y:S02]  /*3580*/  FADD.FTZ R106, R110, -R106 ;  /* 0x8000006a6e6a7221 */ /* 0x000fe40000010000 */
[----:B------:R-:W-:-:S02]  /*3590*/  FFMA.FTZ R105, R105, R127, R126 ;  /* 0x0000007f69697223 */ /* 0x000fc4000001007e */
[-C--:B------:R-:W-:Y:S02]  /*35a0*/  FFMA.FTZ R107, R107, R127.reuse, R126 ;  /* 0x0000007f6b6b7223 */ /* 0x080fe4000001007e */
[----:B0-----:R-:W-:Y:S01]  /*35b0*/  FMUL.FTZ R103, R182, R106 ;  /* 0x0000006ab6677220 */ /* 0x001fe20000410000 */
[----:B------:R-:W-:Y:S01]  /*35c0*/  PRMT R106, RZ, 0x7610, R85 ;  /* 0x00007610ff6a7816 */ /* 0x000fe20000000055 */
[----:B------:R-:W-:Y:S01]  /*35d0*/  FADD.FTZ R104, R108, -R104 ;  /* 0x800000686c687221 */ /* 0x000fe20000010000 */
[----:B------:R-:W-:Y:S01]  /*35e0*/  PRMT R85, RZ, 0x5410, R86 ;  /* 0x00005410ff557816 */ /* 0x000fe20000000056 */
[----:B------:R-:W-:Y:S02]  /*35f0*/  FADD.FTZ R105, R109, -R105 ;  /* 0x800000696d697221 */ /* 0x000fe40000010000 */
[----:B------:R-:W-:Y:S02]  /*3600*/  FADD.FTZ R107, R111, -R107 ;  /* 0x8000006b6f6b7221 */ /* 0x000fe40000010000 */
[----:B------:R-:W-:-:S02]  /*3610*/  FFMA.FTZ R112, R112, R127, R126 ;  /* 0x0000007f70707223 */ /* 0x000fc4000001007e */
[-CC-:B------:R-:W-:Y:S02]  /*3620*/  FFMA.FTZ R114, R114, R127.reuse, R126.reuse ;  /* 0x0000007f72727223 */ /* 0x180fe4000001007e */
[----:B------:R-:W-:Y:S02]  /*3630*/  FFMA.FTZ R116, R116, R127, R126 ;  /* 0x0000007f74747223 */ /* 0x000fe4000001007e */
[C---:B------:R-:W-:Y:S02]  /*3640*/  FMUL.FTZ R101, R182.reuse, R104 ;  /* 0x00000068b6657220 */ /* 0x040fe40000410000 */
[C---:B------:R-:W-:Y:S01]  /*3650*/  FMUL.FTZ R100, R182.reuse, R105 ;  /* 0x00000069b6647220 */ /* 0x040fe20000410000 */
[----:B------:R-:W-:Y:S01]  /*3660*/  PRMT R86, RZ, 0x7610, R86 ;  /* 0x00007610ff567816 */ /* 0x000fe20000000056 */
[----:B------:R-:W-:Y:S01]  /*3670*/  FMUL.FTZ R102, R182, R107 ;  /* 0x0000006bb6667220 */ /* 0x000fe20000410000 */
[----:B------:R-:W-:Y:S01]  /*3680*/  PRMT R107, RZ, 0x5410, R87 ;  /* 0x00005410ff6b7816 */ /* 0x000fe20000000057 */
[----:B------:R-:W-:-:S02]  /*3690*/  FFMA.FTZ R15, R84, R106, R15 ;  /* 0x0000006a540f7223 */ /* 0x000fc4000001000f */
[----:B------:R-:W-:Y:S01]  /*36a0*/  FFMA.FTZ R12, R169, R85, R12 ;  /* 0x00000055a90c7223 */ /* 0x000fe2000001000c */
[----:B------:R-:W-:Y:S01]  /*36b0*/  PRMT R87, RZ, 0x7610, R87 ;  /* 0x00007610ff577816 */ /* 0x000fe20000000057 */
[----:B------:R-:W-:Y:S02]  /*36c0*/  FFMA.FTZ R118, R118, R127, R126 ;  /* 0x0000007f76767223 */ /* 0x000fe4000001007e */
[----:B------:R-:W-:Y:S02]  /*36d0*/  FADD.FTZ R112, R113, -R112 ;  /* 0x8000007071707221 */ /* 0x000fe40000010000 */
[----:B------:R-:W-:Y:S02]  /*36e0*/  FADD.FTZ R115, R115, -R114 ;  /* 0x8000007273737221 */ /* 0x000fe40000010000 */
[----:B------:R-:W-:Y:S02]  /*36f0*/  FADD.FTZ R117, R117, -R116 ;  /* 0x8000007475757221 */ /* 0x000fe40000010000 */
[----:B------:R-:W-:-:S02]  /*3700*/  @P0 FADD.FTZ R101, R68, R101 ;  /* 0x0000006544650221 */ /* 0x000fc40000010000 */
[----:B------:R-:W-:Y:S02]  /*3710*/  @P0 FADD.FTZ R100, R69, R100 ;  /* 0x0000006445640221 */ /* 0x000fe40000010000 */
[----:B------:R-:W-:Y:S02]  /*3720*/  FADD.FTZ R119, R119, -R118 ;  /* 0x8000007677777221 */ /* 0x000fe40000010000 */
[C---:B------:R-:W-:Y:S02]  /*3730*/  FMUL.FTZ R105, R182.reuse, R112 ;  /* 0x00000070b6697220 */ /* 0x040fe40000410000 */
[C---:B------:R-:W-:Y:S02]  /*3740*/  FMUL.FTZ R104, R182.reuse, R115 ;  /* 0x00000073b6687220 */ /* 0x040fe40000410000 */
[----:B------:R-:W-:Y:S02]  /*3750*/  FMUL.FTZ R117, R182, R117 ;  /* 0x00000075b6757220 */ /* 0x000fe40000410000 */
[----:B------:R-:W-:Y:S01]  /*3760*/  FFMA.FTZ R13, R170, R86, R13 ;  /* 0x00000056aa0d7223 */ /* 0x000fe2000001000d */
[----:B------:R-:W-:Y:S01]  /*3770*/  SEL R76, R101, R76, P2 ;  /* 0x0000004c654c7207 */ /* 0x000fe20001000000 */
[----:B------:R-:W-:Y:S01]  /*3780*/  FFMA.FTZ R11, R172, R87, R11 ;  /* 0x00000057ac0b7223 */ /* 0x000fe2000001000b */
[----:B------:R-:W-:Y:S01]  /*3790*/  SEL R77, R100, R77, P2 ;  /* 0x0000004d644d7207 */ /* 0x000fe20001000000 */
[----:B------:R-:W-:-:S02]  /*37a0*/  FMUL.FTZ R182, R182, R119 ;  /* 0x00000077b6b67220 */ /* 0x000fc40000410000 */
[----:B------:R-:W-:Y:S02]  /*37b0*/  @P0 FADD.FTZ R103, R70, R103 ;  /* 0x0000006746670221 */ /* 0x000fe40000010000 */
[----:B------:R-:W-:Y:S02]  /*37c0*/  @P0 FADD.FTZ R102, R71, R102 ;  /* 0x0000006647660221 */ /* 0x000fe40000010000 */
[-C--:B------:R-:W-:Y:S02]  /*37d0*/  FMUL.FTZ R101, R101, R168.reuse ;  /* 0x000000a865657220 */ /* 0x080fe40000410000 */
[----:B------:R-:W-:Y:S02]  /*37e0*/  FMUL.FTZ R100, R100, R168 ;  /* 0x000000a864647220 */ /* 0x000fe40000410000 */
[----:B------:R-:W-:Y:S02]  /*37f0*/  @P0 FADD.FTZ R105, R72, R105 ;  /* 0x0000006948690221 */ /* 0x000fe40000010000 */
[----:B------:R-:W-:-:S02]  /*3800*/  @P0 FADD.FTZ R104, R73, R104 ;  /* 0x0000006849680221 */ /* 0x000fc40000010000 */
[----:B------:R-:W-:Y:S01]  /*3810*/  @P0 FADD.FTZ R117, R74, R117 ;  /* 0x000000754a750221 */ /* 0x000fe20000010000 */
[----:B------:R-:W-:Y:S01]  /*3820*/  SEL R78, R103, R78, P2 ;  /* 0x0000004e674e7207 */ /* 0x000fe20001000000 */
[----:B------:R-:W-:Y:S01]  /*3830*/  @P0 FADD.FTZ R182, R75, R182 ;  /* 0x000000b64bb60221 */ /* 0x000fe20000010000 */
[C---:B------:R-:W-:Y:S01]  /*3840*/  SEL R79, R102.reuse, R79, P2 ;  /* 0x0000004f664f7207 */ /* 0x040fe20001000000 */
[----:B------:R-:W-:Y:S01]  /*3850*/  FMUL.FTZ R103, R103, R168 ;  /* 0x000000a867677220 */ /* 0x000fe20000410000 */
[C---:B------:R-:W-:Y:S01]  /*3860*/  SEL R80, R105.reuse, R80, P2 ;  /* 0x0000005069507207 */ /* 0x040fe20001000000 */
[-C--:B------:R-:W-:Y:S01]  /*3870*/  FMUL.FTZ R102, R102, R168.reuse ;  /* 0x000000a866667220 */ /* 0x080fe20000410000 */
[C---:B------:R-:W-:Y:S01]  /*3880*/  SEL R81, R104.reuse, R81, P2 ;  /* 0x0000005168517207 */ /* 0x040fe20001000000 */
[----:B------:R-:W-:Y:S01]  /*3890*/  FMUL.FTZ R105, R105, R168 ;  /* 0x000000a869697220 */ /* 0x000fe20000410000 */
[----:B------:R-:W-:Y:S01]  /*38a0*/  SEL R82, R117, R82, P2 ;  /* 0x0000005275527207 */ /* 0x000fe20001000000 */
[----:B------:R-:W-:-:S02]  /*38b0*/  FMUL.FTZ R104, R104, R168 ;  /* 0x000000a868687220 */ /* 0x000fc40000410000 */
[----:B------:R-:W-:Y:S01]  /*38c0*/  FMUL.FTZ R117, R117, R168 ;  /* 0x000000a875757220 */ /* 0x000fe20000410000 */
[----:B--2---:R-:W-:Y:S02]  /*38d0*/  PRMT R84, RZ, 0x5410, R92 ;  /* 0x00005410ff547816 */ /* 0x004fe4000000005c */
[--C-:B------:R-:W-:Y:S02]  /*38e0*/  PRMT R85, RZ, 0x5410, R93.reuse ;  /* 0x00005410ff557816 */ /* 0x100fe4000000005d */
[----:B------:R-:W-:Y:S01]  /*38f0*/  PRMT R86, RZ, 0x7610, R93 ;  /* 0x00007610ff567816 */ /* 0x000fe2000000005d */
[----:B------:R-:W-:Y:S02]  /*3900*/  FFMA.FTZ R8, R173, R84, R8 ;  /* 0x00000054ad087223 */ /* 0x000fe40000010008 */
[----:B------:R-:W-:Y:S01]  /*3910*/  FFMA.FTZ R6, R202, R85, R6 ;  /* 0x00000055ca067223 */ /* 0x000fe20000010006 */
[----:B------:R-:W-:Y:S01]  /*3920*/  PRMT R87, RZ, 0x5410, R94 ;  /* 0x00005410ff577816 */ /* 0x000fe2000000005e */
[----:B------:R-:W-:Y:S01]  /*3930*/  FFMA.FTZ R7, R203, R86, R7 ;  /* 0x00000056cb077223 */ /* 0x000fe20000010007 */
[----:B------:R-:W-:-:S02]  /*3940*/  PRMT R92, RZ, 0x7610, R92 ;  /* 0x00007610ff5c7816 */ /* 0x000fc4000000005c */
[----:B------:R-:W-:Y:S01]  /*3950*/  PRMT R94, RZ, 0x7610, R94 ;  /* 0x00007610ff5e7816 */ /* 0x000fe2000000005e */
[----:B------:R-:W-:Y:S01]  /*3960*/  FFMA.FTZ R4, R204, R87, R4 ;  /* 0x00000057cc047223 */ /* 0x000fe20000010004 */
[--C-:B------:R-:W-:Y:S02]  /*3970*/  PRMT R93, RZ, 0x5410, R95.reuse ;  /* 0x00005410ff5d7816 */ /* 0x100fe4000000005f */
[----:B------:R-:W-:Y:S01]  /*3980*/  PRMT R106, RZ, 0x7610, R95 ;  /* 0x00007610ff6a7816 */ /* 0x000fe2000000005f */
[----:B------:R-:W-:Y:S01]  /*3990*/  FMUL.FTZ R168, R182, R168 ;  /* 0x000000a8b6a87220 */ /* 0x000fe20000410000 */
[----:B------:R-:W-:Y:S01]  /*39a0*/  IADD3 R0, R0, c[0x0][0x160], RZ ;  /* 0x0000580000007a10 */ /* 0x000fe20007ffe0ff */
[----:B------:R-:W-:Y:S02]  /*39b0*/  FFMA.FTZ R9, R195, R92, R9 ;  /* 0x0000005cc3097223 */ /* 0x000fe40000010009 */
[----:B------:R-:W-:Y:S02]  /*39c0*/  FFMA.FTZ R5, R205, R94, R5 ;  /* 0x0000005ecd057223 */ /* 0x000fe40000010005 */
[----:B------:R-:W-:-:S02]  /*39d0*/  FFMA.FTZ R2, R206, R93, R2 ;  /* 0x0000005dce027223 */ /* 0x000fc40000010002 */
[----:B------:R-:W-:Y:S02]  /*39e0*/  FFMA.FTZ R3, R207, R106, R3 ;  /* 0x0000006acf037223 */ /* 0x000fe40000010003 */
[----:B------:R-:W-:Y:S02]  /*39f0*/  FMUL.FTZ R94, R199, R104 ;  /* 0x00000068c75e7220 */ /* 0x000fe40000410000 */
[----:B------:R-:W-:Y:S02]  /*3a00*/  FMUL.FTZ R93, R198, R117 ;  /* 0x00000075c65d7220 */ /* 0x000fe40000410000 */
[----:B------:R-:W-:Y:S01]  /*3a10*/  FMUL.FTZ R106, R197, R168 ;  /* 0x000000a8c56a7220 */ /* 0x000fe20000410000 */
[----:B------:R-:W-:Y:S01]  /*3a20*/  SEL R83, R182, R83, P2 ;  /* 0x00000053b6537207 */ /* 0x000fe20001000000 */
[----:B------:R-:W-:Y:S01]  /*3a30*/  FFMA.FTZ R10, R171, R107, R10 ;  /* 0x0000006bab0a7223 */ /* 0x000fe2000001000a */
[----:B------:R-:W-:Y:S02]  /*3a40*/  SEL R202, RZ, 0x1, P3 ;  /* 0x00000001ffca7807 */ /* 0x000fe40001800000 */
[----:B---3--:R-:W-:-:S02]  /*3a50*/  PRMT R84, RZ, 0x5410, R88 ;  /* 0x00005410ff547816 */ /* 0x008fc40000000058 */
[----:B------:R-:W-:Y:S02]  /*3a60*/  PRMT R85, RZ, 0x5410, R90 ;  /* 0x00005410ff557816 */ /* 0x000fe4000000005a */
[----:B------:R-:W-:Y:S01]  /*3a70*/  PRMT R88, RZ, 0x7610, R88 ;  /* 0x00007610ff587816 */ /* 0x000fe20000000058 */
[----:B------:R-:W-:Y:S01]  /*3a80*/  FFMA.FTZ R178, R131, R84, R178 ;  /* 0x0000005483b27223 */ /* 0x000fe200000100b2 */
[----:B------:R-:W-:Y:S01]  /*3a90*/  PRMT R86, RZ, 0x5410, R89 ;  /* 0x00005410ff567816 */ /* 0x000fe20000000059 */
[----:B------:R-:W-:Y:S01]  /*3aa0*/  FFMA.FTZ R184, R121, R85, R184 ;  /* 0x0000005579b87223 */ /* 0x000fe200000100b8 */
[----:B------:R-:W-:Y:S01]  /*3ab0*/  PRMT R87, RZ, 0x5410, R91 ;  /* 0x00005410ff577816 */ /* 0x000fe2000000005b */
[----:B------:R-:W-:Y:S02]  /*3ac0*/  FMUL.FTZ R84, R212, R101 ;  /* 0x00000065d4547220 */ /* 0x000fe40000410000 */
[----:B------:R-:W-:Y:S01]  /*3ad0*/  FMUL.FTZ R85, R211, R100 ;  /* 0x00000064d3557220 */ /* 0x000fe20000410000 */
[----:B------:R-:W-:Y:S01]  /*3ae0*/  PRMT R89, RZ, 0x7610, R89 ;  /* 0x00007610ff597816 */ /* 0x000fe20000000059 */
[----:B------:R-:W-:Y:S01]  /*3af0*/  FFMA.FTZ R177, R208, R88, R177 ;  /* 0x00000058d0b17223 */ /* 0x000fe200000100b1 */
[----:B------:R-:W-:Y:S01]  /*3b00*/  LEA R88, P0, R180, c[0x0][0x248], 0x4 ;  /* 0x00009200b4587a11 */ /* 0x000fe200078020ff */
[----:B------:R-:W-:Y:S01]  /*3b10*/  FFMA.FTZ R181, R129, R86, R181 ;  /* 0x0000005681b57223 */ /* 0x000fe200000100b5 */
[----:B------:R-:W-:Y:S01]  /*3b20*/  F2FP.BF16.PACK_AB R84, R85, R84 ;  /* 0x000000545554723e */ /* 0x000fe200000010ff */
[----:B------:R-:W-:Y:S01]  /*3b30*/  FFMA.FTZ R186, R123, R87, R186 ;  /* 0x000000577bba7223 */ /* 0x000fe200000100ba */
[----:B------:R-:W-:Y:S01]  /*3b40*/  PRMT R90, RZ, 0x7610, R90 ;  /* 0x00007610ff5a7816 */ /* 0x000fe2000000005a */
[----:B------:R-:W-:Y:S01]  /*3b50*/  FMUL.FTZ R85, R210, R103 ;  /* 0x00000067d2557220 */ /* 0x000fe20000410000 */
[----:B------:R-:W-:Y:S01]  /*3b60*/  PRMT R92, RZ, 0x7610, R91 ;  /* 0x00007610ff5c7816 */ /* 0x000fe2000000005b */
[----:B------:R-:W-:Y:S01]  /*3b70*/  FMUL.FTZ R86, R201, R102 ;  /* 0x00000066c9567220 */ /* 0x000fe20000410000 */
[----:B------:R-:W-:Y:S01]  /*3b80*/  @P1 MOV R91, 0x20 ;  /* 0x00000020005b1802 */ /* 0x000fe20000000f00 */
[----:B------:R-:W-:-:S02]  /*3b90*/  FMUL.FTZ R87, R200, R105 ;  /* 0x00000069c8577220 */ /* 0x000fc40000410000 */
[----:B------:R-:W-:Y:S01]  /*3ba0*/  FFMA.FTZ R179, R130, R89, R179 ;  /* 0x0000005982b37223 */ /* 0x000fe200000100b3 */
[----:B------:R-:W-:Y:S01]  /*3bb0*/  LEA.HI.X R89, R180, c[0x0][0x24c], RZ, 0x4, P0 ;  /* 0x00009300b4597a11 */ /* 0x000fe200000f24ff */
[----:B------:R-:W-:Y:S01]  /*3bc0*/  FFMA.FTZ R183, R122, R90, R183 ;  /* 0x0000005a7ab77223 */ /* 0x000fe200000100b7 */
[----:B------:R-:W-:Y:S01]  /*3bd0*/  ISETP.GE.AND P0, PT, R0, c[0x0][0x164], PT ;  /* 0x0000590000007a0c */ /* 0x000fe20003f06270 */
[----:B------:R-:W-:Y:S01]  /*3be0*/  @P1 IMAD.WIDE.U32 R90, R176, R91, c[0x0][0x258] ;  /* 0x00009600b05a1625 */ /* 0x000fe200078e005b */
[----:B------:R-:W-:Y:S02]  /*3bf0*/  F2FP.BF16.PACK_AB R85, R86, R85 ;  /* 0x000000555655723e */ /* 0x000fe400000010ff */
[----:B------:R-:W-:Y:S02]  /*3c00*/  F2FP.BF16.PACK_AB R86, R94, R87 ;  /* 0x000000575e56723e */ /* 0x000fe400000010ff */
[----:B------:R-:W-:Y:S01]  /*3c10*/  F2FP.BF16.PACK_AB R87, R106, R93 ;  /* 0x0000005d6a57723e */ /* 0x000fe200000010ff */
[----:B------:R-:W-:Y:S04]  /*3c20*/  @P1 STG.E.128 [R90.64], R76 ;  /* 0x0000004c5a001986 */ /* 0x000fe8000c101d04 */
[----:B------:R-:W-:Y:S04]  /*3c30*/  @P1 STG.E.128 [R90.64+0x10], R80 ;  /* 0x000010505a001986 */ /* 0x000fe8000c101d04 */
[----:B------:R4:W-:Y:S01]  /*3c40*/  STG.E.128 [R88.64], R84 ;  /* 0x0000005458007986 */ /* 0x0009e2000c101d04 */
[----:B------:R-:W-:Y:S01]  /*3c50*/  FFMA.FTZ R185, R120, R92, R185 ;  /* 0x0000005c78b97223 */ /* 0x000fe200000100b9 */
[----:B----4-:R-:W-:-:S02]  /*3c60*/  PRMT R84, RZ, 0x5410, R96 ;  /* 0x00005410ff547816 */ /* 0x010fc40000000060 */
[----:B------:R-:W-:Y:S02]  /*3c70*/  PRMT R86, RZ, 0x5410, R97 ;  /* 0x00005410ff567816 */ /* 0x000fe40000000061 */
[----:B------:R-:W-:Y:S02]  /*3c80*/  PRMT R87, RZ, 0x5410, R99 ;  /* 0x00005410ff577816 */ /* 0x000fe40000000063 */
[----:B------:R-:W-:Y:S02]  /*3c90*/  PRMT R96, RZ, 0x7610, R96 ;  /* 0x00007610ff607816 */ /* 0x000fe40000000060 */
[----:B------:R-:W-:Y:S02]  /*3ca0*/  PRMT R97, RZ, 0x7610, R97 ;  /* 0x00007610ff617816 */ /* 0x000fe40000000061 */
[--C-:B------:R-:W-:Y:S02]  /*3cb0*/  PRMT R88, RZ, 0x5410, R98.reuse ;  /* 0x00005410ff587816 */ /* 0x100fe40000000062 */
[----:B------:R-:W-:-:S02]  /*3cc0*/  PRMT R85, RZ, 0x7610, R98 ;  /* 0x00007610ff557816 */ /* 0x000fc40000000062 */
[----:B------:R-:W-:Y:S01]  /*3cd0*/  PRMT R99, RZ, 0x7610, R99 ;  /* 0x00007610ff637816 */ /* 0x000fe20000000063 */
[----:B------:R-:W-:Y:S02]  /*3ce0*/  FFMA.FTZ R188, R101, R84, R188 ;  /* 0x0000005465bc7223 */ /* 0x000fe400000100bc */
[----:B------:R-:W-:Y:S02]  /*3cf0*/  FFMA.FTZ R187, R100, R96, R187 ;  /* 0x0000006064bb7223 */ /* 0x000fe400000100bb */
[----:B------:R-:W-:Y:S02]  /*3d00*/  FFMA.FTZ R191, R103, R86, R191 ;  /* 0x0000005667bf7223 */ /* 0x000fe400000100bf */
[----:B------:R-:W-:Y:S02]  /*3d10*/  FFMA.FTZ R190, R102, R97, R190 ;  /* 0x0000006166be7223 */ /* 0x000fe400000100be */
[----:B------:R-:W-:Y:S02]  /*3d20*/  FFMA.FTZ R193, R105, R88, R193 ;  /* 0x0000005869c17223 */ /* 0x000fe400000100c1 */
[----:B------:R-:W-:-:S02]  /*3d30*/  FFMA.FTZ R192, R104, R85, R192 ;  /* 0x0000005568c07223 */ /* 0x000fc400000100c0 */
[----:B------:R-:W-:Y:S02]  /*3d40*/  FFMA.FTZ R196, R117, R87, R196 ;  /* 0x0000005775c47223 */ /* 0x000fe400000100c4 */
[----:B------:R-:W-:Y:S01]  /*3d50*/  FFMA.FTZ R194, R168, R99, R194 ;  /* 0x00000063a8c27223 */ /* 0x000fe200000100c2 */
[----:B------:R-:W-:Y:S01]  /*3d60*/  @P0 CALL.REL.NOINC `(.L_x_4171) ;  /* 0x0000001000000944 */ /* 0x000fe20003c00000 */
[----:B------:R-:W-:Y:S05]  /*3d70*/  BRA `(.L_x_4172) ;  /* 0xffffd02000007947 */ /* 0x000fea000383ffff */
.L_x_4171:
        /* <DEDUP_REMOVED lines=80> */
.L_x_4168:
        /* <DEDUP_REMOVED lines=35> */
.L_x_4169:
[----:B------:R-:W-:Y:S01]  /*44b0*/  HFMA2.MMA R87, -RZ, RZ, 0, 9.5367431640625e-07 ;  /* 0x00000010ff577435 */ /* 0x000fe200000001ff */
[----:B------:R-:W-:-:S02]  /*44c0*/  MOV R85, R88 ;  /* 0x0000005800557202 */ /* 0x000fc40000000f00 */
[----:B------:R-:W-:Y:S02]  /*44d0*/  MOV R126, 0x1f ;  /* 0x0000001f007e7802 */ /* 0x000fe40000000f00 */
[----:B------:R-:W-:Y:S02]  /*44e0*/  MOV R90, 0xffffffff ;  /* 0xffffffff005a7802 */ /* 0x000fe40000000f00 */
[----:B------:R-:W-:Y:S02]  /*44f0*/  MOV R84, 0x4510 ;  /* 0x0000451000547802 */ /* 0x000fe40000000f00 */
[----:B-----5:R-:W-:Y:S05]  /*4500*/  CALL.REL.NOINC `($__internal_65_$__cuda_sm70_shflsync_down_p) ;  /* 0x0000046000007944 */ /* 0x020fea0003c00000 */
[----:B-1----:R-:W-:Y:S01]  /*4510*/  MOV R89, R87 ;  /* 0x0000005700597202 */ /* 0x002fe20000000f00 */
[----:B------:R-:W-:Y:S05]  /*4520*/  BRA `(.L_x_4173) ;  /* 0xffffde7000007947 */ /* 0x000fea000383ffff */
.L_x_4170:
[----:B------:R-:W-:Y:S01]  /*4530*/  HFMA2.MMA R87, -RZ, RZ, 0, 9.5367431640625e-07 ;  /* 0x00000010ff577435 */ /* 0x000fe200000001ff */
[----:B------:R-:W-:Y:S02]  /*4540*/  MOV R85, R86 ;  /* 0x0000005600557202 */ /* 0x000fe40000000f00 */
[----:B------:R-:W-:Y:S02]  /*4550*/  MOV R126, 0x1f ;  /* 0x0000001f007e7802 */ /* 0x000fe40000000f00 */
[----:B------:R-:W-:-:S02]  /*4560*/  MOV R90, 0xffffffff ;  /* 0xffffffff005a7802 */ /* 0x000fc40000000f00 */
[----:B------:R-:W-:Y:S02]  /*4570*/  MOV R84, 0x4590 ;  /* 0x0000459000547802 */ /* 0x000fe40000000f00 */
[----:B01---5:R-:W-:Y:S05]  /*4580*/  CALL.REL.NOINC `($__internal_65_$__cuda_sm70_shflsync_down_p) ;  /* 0x000003e000007944 */ /* 0x023fea0003c00000 */
[----:B------:R-:W-:Y:S01]  /*4590*/  FADD.FTZ R88, R88, R89 ;  /* 0x0000005958587221 */ /* 0x000fe20000010000 */
[----:B------:R-:W-:Y:S01]  /*45a0*/  MOV R126, 0x1f ;  /* 0x0000001f007e7802 */ /* 0x000fe20000000f00 */
[----:B-1----:R-:W-:Y:S01]  /*45b0*/  FADD.FTZ R86, R86, R87 ;  /* 0x0000005756567221 */ /* 0x002fe20000010000 */
[----:B------:R-:W-:Y:S01]  /*45c0*/  HFMA2.MMA R87, -RZ, RZ, 0, 4.76837158203125e-07 ;  /* 0x00000008ff577435 */ /* 0x000fe200000001ff */
[----:B------:R-:W-:Y:S02]  /*45d0*/  MOV R90, 0xffffffff ;  /* 0xffffffff005a7802 */ /* 0x000fe40000000f00 */
[----:B------:R-:W-:Y:S02]  /*45e0*/  MOV R85, R88 ;  /* 0x0000005800557202 */ /* 0x000fe40000000f00 */
[----:B------:R-:W-:Y:S02]  /*45f0*/  MOV R84, 0x4610 ;  /* 0x0000461000547802 */ /* 0x000fe40000000f00 */
[----:B------:R-:W-:Y:S05]  /*4600*/  CALL.REL.NOINC `($__internal_65_$__cuda_sm70_shflsync_down_p) ;  /* 0x0000036000007944 */ /* 0x000fea0003c00000 */
[----:B-1----:R-:W-:Y:S01]  /*4610*/  MOV R89, R87 ;  /* 0x0000005700597202 */ /* 0x002fe20000000f00 */
[----:B------:R-:W-:Y:S01]  /*4620*/  HFMA2.MMA R87, -RZ, RZ, 0, 4.76837158203125e-07 ;  /* 0x00000008ff577435 */ /* 0x000fe200000001ff */
[----:B------:R-:W-:-:S02]  /*4630*/  MOV R85, R86 ;  /* 0x0000005600557202 */ /* 0x000fc40000000f00 */
[----:B------:R-:W-:Y:S02]  /*4640*/  MOV R126, 0x1f ;  /* 0x0000001f007e7802 */ /* 0x000fe40000000f00 */
[----:B------:R-:W-:Y:S02]  /*4650*/  MOV R90, 0xffffffff ;  /* 0xffffffff005a7802 */ /* 0x000fe40000000f00 */
[----:B------:R-:W-:Y:S02]  /*4660*/  MOV R84, 0x4680 ;  /* 0x0000468000547802 */ /* 0x000fe40000000f00 */
[----:B------:R-:W-:Y:S05]  /*4670*/  CALL.REL.NOINC `($__internal_65_$__cuda_sm70_shflsync_down_p) ;  /* 0x000002f000007944 */ /* 0x000fea0003c00000 */
[----:B------:R-:W-:Y:S01]  /*4680*/  FADD.FTZ R88, R89, R88 ;  /* 0x0000005859587221 */ /* 0x000fe20000010000 */
[----:B------:R-:W-:Y:S01]  /*4690*/  MOV R126, 0x1f ;  /* 0x0000001f007e7802 */ /* 0x000fe20000000f00 */
[----:B-1----:R-:W-:Y:S01]  /*46a0*/  FADD.FTZ R86, R86, R87 ;  /* 0x0000005756567221 */ /* 0x002fe20000010000 */
[----:B------:R-:W-:Y:S01]  /*46b0*/  HFMA2.MMA R87, -RZ, RZ, 0, 2.384185791015625e-07 ;  /* 0x00000004ff577435 */ /* 0x000fe200000001ff */
[----:B------:R-:W-:Y:S02]  /*46c0*/  MOV R90, 0xffffffff ;  /* 0xffffffff005a7802 */ /* 0x000fe40000000f00 */
[----:B------:R-:W-:-:S02]  /*46d0*/  MOV R85, R88 ;  /* 0x0000005800557202 */ /* 0x000fc40000000f00 */
[----:B------:R-:W-:Y:S02]  /*46e0*/  MOV R84, 0x4700 ;  /* 0x0000470000547802 */ /* 0x000fe40000000f00 */
[----:B------:R-:W-:Y:S05]  /*46f0*/  CALL.REL.NOINC `($__internal_65_$__cuda_sm70_shflsync_down_p) ;  /* 0x0000027000007944 */ /* 0x000fea0003c00000 */
[----:B-1----:R-:W-:Y:S01]  /*4700*/  MOV R89, R87 ;  /* 0x0000005700597202 */ /* 0x002fe20000000f00 */
[----:B------:R-:W-:Y:S01]  /*4710*/  HFMA2.MMA R87, -RZ, RZ, 0, 2.384185791015625e-07 ;  /* 0x00000004ff577435 */ /* 0x000fe200000001ff */
[----:B------:R-:W-:Y:S02]  /*4720*/  MOV R85, R86 ;  /* 0x0000005600557202 */ /* 0x000fe40000000f00 */
[----:B------:R-:W-:Y:S02]  /*4730*/  MOV R126, 0x1f ;  /* 0x0000001f007e7802 */ /* 0x000fe40000000f00 */
[----:B------:R-:W-:Y:S02]  /*4740*/  MOV R90, 0xffffffff ;  /* 0xffffffff005a7802 */ /* 0x000fe40000000f00 */
[----:B------:R-:W-:Y:S02]  /*4750*/  MOV R84, 0x4770 ;  /* 0x0000477000547802 */ /* 0x000fe40000000f00 */
[----:B------:R-:W-:Y:S05]  /*4760*/  CALL.REL.NOINC `($__internal_65_$__cuda_sm70_shflsync_down_p) ;  /* 0x0000020000007944 */ /* 0x000fea0003c00000 */
[----:B------:R-:W-:Y:S01]  /*4770*/  FADD.FTZ R88, R89, R88 ;  /* 0x0000005859587221 */ /* 0x000fe20000010000 */
[----:B------:R-:W-:Y:S01]  /*4780*/  MOV R126, 0x1f ;  /* 0x0000001f007e7802 */ /* 0x000fe20000000f00 */
[----:B-1----:R-:W-:Y:S01]  /*4790*/  FADD.FTZ R86, R86, R87 ;  /* 0x0000005756567221 */ /* 0x002fe20000010000 */
[----:B------:R-:W-:Y:S01]  /*47a0*/  HFMA2.MMA R87, -RZ, RZ, 0, 1.1920928955078125e-07 ;  /* 0x00000002ff577435 */ /* 0x000fe200000001ff */
[----:B------:R-:W-:-:S02]  /*47b0*/  MOV R90, 0xffffffff ;  /* 0xffffffff005a7802 */ /* 0x000fc40000000f00 */
[----:B------:R-:W-:Y:S02]  /*47c0*/  MOV R85, R88 ;  /* 0x0000005800557202 */ /* 0x000fe40000000f00 */
[----:B------:R-:W-:Y:S02]  /*47d0*/  MOV R84, 0x47f0 ;  /* 0x000047f000547802 */ /* 0x000fe40000000f00 */
[----:B------:R-:W-:Y:S05]  /*47e0*/  CALL.REL.NOINC `($__internal_65_$__cuda_sm70_shflsync_down_p) ;  /* 0x0000018000007944 */ /* 0x000fea0003c00000 */
[----:B-1----:R-:W-:Y:S01]  /*47f0*/  MOV R89, R87 ;  /* 0x0000005700597202 */ /* 0x002fe20000000f00 */
[----:B------:R-:W-:Y:S01]  /*4800*/  HFMA2.MMA R87, -RZ, RZ, 0, 1.1920928955078125e-07 ;  /* 0x00000002ff577435 */ /* 0x000fe200000001ff */
[----:B------:R-:W-:Y:S02]  /*4810*/  MOV R85, R86 ;  /* 0x0000005600557202 */ /* 0x000fe40000000f00 */
[----:B------:R-:W-:Y:S02]  /*4820*/  MOV R126, 0x1f ;  /* 0x0000001f007e7802 */ /* 0x000fe40000000f00 */
[----:B------:R-:W-:Y:S02]  /*4830*/  MOV R90, 0xffffffff ;  /* 0xffffffff005a7802 */ /* 0x000fe40000000f00 */
[----:B------:R-:W-:-:S02]  /*4840*/  MOV R84, 0x4860 ;  /* 0x0000486000547802 */ /* 0x000fc40000000f00 */
[----:B------:R-:W-:Y:S05]  /*4850*/  CALL.REL.NOINC `($__internal_65_$__cuda_sm70_shflsync_down_p) ;  /* 0x0000011000007944 */ /* 0x000fea0003c00000 */
[----:B------:R-:W-:Y:S01]  /*4860*/  FADD.FTZ R88, R89, R88 ;  /* 0x0000005859587221 */ /* 0x000fe20000010000 */
[----:B------:R-:W-:Y:S01]  /*4870*/  MOV R126, 0x1f ;  /* 0x0000001f007e7802 */ /* 0x000fe20000000f00 */
[----:B-1----:R-:W-:Y:S01]  /*4880*/  FADD.FTZ R86, R86, R87 ;  /* 0x0000005756567221 */ /* 0x002fe20000010000 */
[----:B------:R-:W-:Y:S01]  /*4890*/  HFMA2.MMA R87, -RZ, RZ, 0, 5.9604644775390625e-08 ;  /* 0x00000001ff577435 */ /* 0x000fe200000001ff */
[----:B------:R-:W-:-:S02]  /*48a0*/  MOV R90, 0xffffffff ;  /* 0xffffffff005a7802 */ /* 0x000fc40000000f00 */
[----:B------:R-:W-:Y:S02]  /*48b0*/  MOV R85, R88 ;  /* 0x0000005800557202 */ /* 0x000fe40000000f00 */
[----:B------:R-:W-:Y:S02]  /*48c0*/  MOV R84, 0x48e0 ;  /* 0x000048e000547802 */ /* 0x000fe40000000f00 */
[----:B------:R-:W-:Y:S05]  /*48d0*/  CALL.REL.NOINC `($__internal_65_$__cuda_sm70_shflsync_down_p) ;  /* 0x0000009000007944 */ /* 0x000fea0003c00000 */
[----:B-1----:R-:W-:Y:S01]  /*48e0*/  MOV R89, R87 ;  /* 0x0000005700597202 */ /* 0x002fe20000000f00 */
[----:B------:R-:W-:Y:S01]  /*48f0*/  HFMA2.MMA R87, -RZ, RZ, 0, 5.9604644775390625e-08 ;  /* 0x00000001ff577435 */ /* 0x000fe200000001ff */
[----:B------:R-:W-:Y:S02]  /*4900*/  MOV R85, R86 ;  /* 0x0000005600557202 */ /* 0x000fe40000000f00 */
[----:B------:R-:W-:Y:S02]  /*4910*/  MOV R126, 0x1f ;  /* 0x0000001f007e7802 */ /* 0x000fe40000000f00 */
[----:B------:R-:W-:Y:S02]  /*4920*/  MOV R90, 0xffffffff ;  /* 0xffffffff005a7802 */ /* 0x000fe40000000f00 */
[----:B------:R-:W-:-:S02]  /*4930*/  MOV R84, 0x4950 ;  /* 0x0000495000547802 */ /* 0x000fc40000000f00 */
[----:B------:R-:W-:Y:S05]  /*4940*/  CALL.REL.NOINC `($__internal_65_$__cuda_sm70_shflsync_down_p) ;  /* 0x0000002000007944 */ /* 0x000fea0003c00000 */
[----:B-1----:R-:W-:Y:S01]  /*4950*/  MOV R85, R87 ;  /* 0x0000005700557202 */ /* 0x002fe20000000f00 */
[----:B------:R-:W-:Y:S05]  /*4960*/  BRA `(.L_x_4174) ;  /* 0xffffdb5000007947 */ /* 0x000fea000383ffff */
        .weak           $__internal_65_$__cuda_sm70_shflsync_down_p
        .type           $__internal_65_$__cuda_sm70_shflsync_down_p,@function
        .size           $__internal_65_$__cuda_sm70_shflsync_down_p,(.L_x_11799 - $__internal_65_$__cuda_sm70_shflsync_down_p)
$__internal_65_$__cuda_sm70_shflsync_down_p:
[----:B------:R-:W-:Y:S04]  /*4970*/  WARPSYNC R90 ;  /* 0x0000005a00007348 */ /* 0x000fe80003800000 */
[----:B------:R0:W1:Y:S02]  /*4980*/  SHFL.DOWN PT, R87, R85, R87, R126 ;  /* 0x0800005755577389 */ /* 0x00006400000e007e */
[----:B0-----:R-:W-:-:S06]  /*4990*/  HFMA2.MMA R85, -RZ, RZ, 0, 0 ;  /* 0x00000000ff557435 */ /* 0x001fcc00000001ff */
[----:B------:R-:W-:Y:S05]  /*49a0*/  RET.REL.NODEC R84 `(_ZN10layer_norm13ln_bwd_kernelINS_13Kernel_traitsI13__nv_bfloat16S2_fS2_fjLj8192ELj1ELj1ELj8ELj16ENS_18Kernel_traits_baseILj8192ES2_S2_fS2_fjLj256EEEEELb0ELb1ELb0ELb1EEEvNS_9BwdParamsE) ;  /* 0xffffb65054007950 */ /* 0x000fea0003c3ffff */
.L_x_4175:
        /* <DEDUP_REMOVED lines=13> */
.L_x_11799:


//--------------------- .text._ZN10layer_norm13ln_bwd_kernelINS_13Kernel_traitsI13__nv_bfloat16S2_fS2_fjLj8192ELj1ELj1ELj8ELj16ENS_18Kernel_traits_baseILj8192ES2_S2_fS2_fjLj256EEEEELb0ELb1ELb1ELb0EEEvNS_9BwdParamsE --------------------------
	.section	.text._ZN10layer_norm13ln_bwd_kernelINS_13Kernel_traitsI13__nv_bfloat16S2_fS2_fjLj8192ELj1ELj1ELj8ELj16ENS_18Kernel_traits_baseILj8192ES2_S2_fS2_fjLj256EEEEELb0ELb1ELb1ELb0EEEvNS_9BwdParamsE,"ax",@progbits
	.sectioninfo	@"SHI_REGISTERS=255"
	.align	128
        .global         _ZN10layer_norm13ln_bwd_kernelINS_13Kernel_traitsI13__nv_bfloat16S2_fS2_fjLj8192ELj1ELj1ELj8ELj16ENS_18Kernel_traits_baseILj8192ES2_S2_fS2_fjLj256EEEEELb0ELb1ELb1ELb0EEEvNS_9BwdParamsE
        .type           _ZN10layer_norm13ln_bwd_kernelINS_13Kernel_traitsI13__nv_bfloat16S2_fS2_fjLj8192ELj1ELj1ELj8ELj16ENS_18Kernel_traits_baseILj8192ES2_S2_fS2_fjLj256EEEEELb0ELb1ELb1ELb0EEEvNS_9BwdParamsE,@function
        .size           _ZN10layer_norm13ln_bwd_kernelINS_13Kernel_traitsI13__nv_bfloat16S2_fS2_fjLj8192ELj1ELj1ELj8ELj16ENS_18Kernel_traits_baseILj8192ES2_S2_fS2_fjLj256EEEEELb0ELb1ELb1ELb0EEEvNS_9BwdParamsE,(.L_x_11800 - _ZN10layer_norm13ln_bwd_kernelINS_13Kernel_traitsI13__nv_bfloat16S2_fS2_fjLj8192ELj1ELj1ELj8ELj16ENS_18Kernel_traits_baseILj8192ES2_S2_fS2_fjLj256EEEEELb0ELb1ELb1ELb0EEEvNS_9BwdParamsE)
        .other          _ZN10layer_norm13ln_bwd_kernelINS_13Kernel_traitsI13__nv_bfloat16S2_fS2_fjLj8192ELj1ELj1ELj8ELj16ENS_18Kernel_traits_baseILj8192ES2_S2_fS2_fjLj256EEEEELb0ELb1ELb1ELb0EEEvNS_9BwdParamsE,@"STO_CUDA_ENTRY STV_DEFAULT"
_ZN10layer_norm13ln_bwd_kernelINS_13Kernel_traitsI13__nv_bfloat16S2_fS2_fjLj8192ELj1ELj1ELj8ELj16ENS_18Kernel_traits_baseILj8192ES2_S2_fS2_fjLj256EEEEELb0ELb1ELb1ELb0EEEvNS_9BwdParamsE:
.text._ZN10layer_norm13ln_bwd_kernelINS_13Kernel_traitsI13__nv_bfloat16S2_fS2_fjLj8192ELj1ELj1ELj8ELj16ENS_18Kernel_traits_baseILj8192ES2_S2_fS2_fjLj256EEEEELb0ELb1ELb1ELb0EEEvNS_9BwdParamsE:
[----:B------:R-:W-:Y:S02]  /*0000*/  IMAD.MOV.U32 R1, RZ, RZ, c[0x0][0x28] ;  /* 0x00000a00ff017624 */ /* 0x000fe400078e00ff */
        /* <DEDUP_REMOVED lines=16> */
[----:B------:R-:W-:Y:S02]  /*0110*/  @P3 IMAD.MOV.U32 R43, RZ, RZ, 0x10 ;  /* 0x00000010ff2b3424 */ /* 0x000fe400078e00ff */
        /* <DEDUP_REMOVED lines=74> */
[----:B------:R-:W-:Y:S01]  /*05c0*/  IMAD.MOV.U32 R233, RZ, RZ, 0x1 ;  /* 0x00000001ffe97424 */ /* 0x000fe200078e00ff */
[----:B------:R-:W-:Y:S01]  /*05d0*/  PRMT R25, RZ, 0x5410, R125 ;  /* 0x00005410ff197816 */ /* 0x000fe2000000007d */
[----:B------:R1:W-:Y:S01]  /*05e0*/  STL [R1+0xb4], R24 ;  /* 0x0000b41801007387 */ /* 0x0003e20000100800 */
[----:B------:R-:W-:Y:S01]  /*05f0*/  PRMT R252, RZ, 0x5410, R251 ;  /* 0x00005410fffc7816 */ /* 0x000fe200000000fb */
[----:B------:R-:W-:Y:S01]  /*0600*/  IMAD.MOV.U32 R33, RZ, RZ, RZ ;  /* 0x000000ffff217224 */ /* 0x000fe200078e00ff */
[----:B------:R-:W-:Y:S01]  /*0610*/  PRMT R247, RZ, 0x7610, R241 ;  /* 0x00007610fff77816 */ /* 0x000fe200000000f1 */
[----:B------:R2:W-:Y:S01]  /*0620*/  STL [R1+0xb0], R0 ;  /* 0x0000b00001007387 */ /* 0x0005e20000100800 */
[----:B------:R-:W-:-:S02]  /*0630*/  PRMT R246, RZ, 0x5410, R242 ;  /* 0x00005410fff67816 */ /* 0x000fc400000000f2 */
[----:B------:R-:W-:Y:S01]  /*0640*/  PRMT R245, RZ, 0x7610, R242 ;  /* 0x00007610fff57816 */ /* 0x000fe200000000f2 */
        /* <DEDUP_REMOVED lines=20> */
[----:B------:R-:W-:-:S03]  /*0790*/  PRMT R235, RZ, 0x7610, R7 ;  /* 0x00007610ffeb7816 */ /* 0x000fc60000000007 */
[----:B------:R-:W-:Y:S01]  /*07a0*/  STL [R1+0x94], R25 ;  /* 0x0000941901007387 */ /* 0x000fe20000100800 */
[----:B-1----:R-:W-:Y:S02]  /*07b0*/  PRMT R24, RZ, 0x7610, R20 ;  /* 0x00007610ff187816 */ /* 0x002fe40000000014 */
[--C-:B------:R-:W-:Y:S02]  /*07c0*/  PRMT R20, RZ, 0x7610, R21.reuse ;  /* 0x00007610ff147816 */ /* 0x100fe40000000015 */
[----:B--2---:R-:W-:Y:S01]  /*07d0*/  PRMT R0, RZ, 0x5410, R21 ;  /* 0x00005410ff007816 */ /* 0x004fe20000000015 */
[----:B------:R-:W-:Y:S01]  /*07e0*/  STL [R1+0x90], R24 ;  /* 0x0000901801007387 */ /* 0x000fe20000100800 */
[----:B------:R-:W-:-:S03]  /*07f0*/  PRMT R21, RZ, 0x5410, R22 ;  /* 0x00005410ff157816 */ /* 0x000fc60000000016 */
[----:B------:R1:W-:Y:S04]  /*0800*/  STL [R1+0x8c], R0 ;  /* 0x00008c0001007387 */ /* 0x0003e80000100800 */
[----:B------:R2:W-:Y:S04]  /*0810*/  STL [R1+0x88], R20 ;  /* 0x0000881401007387 */ /* 0x0005e80000100800 */
        /* <DEDUP_REMOVED lines=19> */
[--C-:B-1----:R-:W-:Y:S02]  /*0950*/  PRMT R0, RZ, 0x5410, R19.reuse ;  /* 0x00005410ff007816 */ /* 0x102fe40000000013 */
[----:B--2---:R-:W-:-:S03]  /*0960*/  PRMT R17, RZ, 0x7610, R19 ;  /* 0x00007610ff117816 */ /* 0x004fc60000000013 */
[----:B------:R1:W-:Y:S01]  /*0970*/  STL [R1+0x5c], R0 ;  /* 0x00005c0001007387 */ /* 0x0003e20000100800 */
[----:B---3--:R-:W-:-:S03]  /*0980*/  PRMT R16, RZ, 0x5410, R12 ;  /* 0x00005410ff107816 */ /* 0x008fc6000000000c */
[----:B------:R-:W-:Y:S04]  /*0990*/  STL [R1+0x58], R17 ;  /* 0x0000581101007387 */ /* 0x000fe80000100800 */
[----:B------:R-:W-:Y:S01]  /*09a0*/  STL [R1+0x54], R16 ;  /* 0x0000541001007387 */ /* 0x000fe20000100800 */
[----:B-1----:R-:W-:Y:S02]  /*09b0*/  PRMT R0, RZ, 0x7610, R12 ;  /* 0x00007610ff007816 */ /* 0x002fe4000000000c */
[--C-:B------:R-:W-:Y:S02]  /*09c0*/  PRMT R12, RZ, 0x5410, R13.reuse ;  /* 0x00005410ff0c7816 */ /* 0x100fe4000000000d */
[----:B------:R-:W-:Y:S01]  /*09d0*/  PRMT R13, RZ, 0x7610, R13 ;  /* 0x00007610ff0d7816 */ /* 0x000fe2000000000d */
[----:B------:R1:W-:Y:S04]  /*09e0*/  STL [R1+0x50], R0 ;  /* 0x0000500001007387 */ /* 0x0003e80000100800 */
[----:B------:R2:W-:Y:S04]  /*09f0*/  STL [R1+0x4c], R12 ;  /* 0x00004c0c01007387 */ /* 0x0005e80000100800 */
[----:B------:R3:W-:Y:S01]  /*0a00*/  STL [R1+0x48], R13 ;  /* 0x0000480d01007387 */ /* 0x0007e20000100800 */
[----:B-1----:R-:W-:-:S02]  /*0a10*/  PRMT R0, RZ, 0x5410, R14 ;  /* 0x00005410ff007816 */ /* 0x002fc4000000000e */
[----:B--2---:R-:W-:-:S03]  /*0a20*/  PRMT R12, RZ, 0x7610, R14 ;  /* 0x00007610ff0c7816 */ /* 0x004fc6000000000e */
[----:B------:R1:W-:Y:S01]  /*0a30*/  STL [R1+0x44], R0 ;  /* 0x0000440001007387 */ /* 0x0003e20000100800 */
[----:B---3--:R-:W-:-:S03]  /*0a40*/  PRMT R13, RZ, 0x5410, R15 ;  /* 0x00005410ff0d7816 */ /* 0x008fc6000000000f */
[----:B------:R2:W-:Y:S04]  /*0a50*/  STL [R1+0x40], R12 ;  /* 0x0000400c01007387 */ /* 0x0005e80000100800 */
[----:B------:R-:W-:Y:S01]  /*0a60*/  STL [R1+0x3c], R13 ;  /* 0x00003c0d01007387 */ /* 0x000fe20000100800 */
[----:B-1----:R-:W-:Y:S02]  /*0a70*/  PRMT R0, RZ, 0x7610, R15 ;  /* 0x00007610ff007816 */ /* 0x002fe4000000000f */
[----:B--2---:R-:W-:-:S03]  /*0a80*/  PRMT R12, RZ, 0x5410, R8 ;  /* 0x00005410ff0c7816 */ /* 0x004fc60000000008 */
[----:B------:R1:W-:Y:S01]  /*0a90*/  STL [R1+0x38], R0 ;  /* 0x0000380001007387 */ /* 0x0003e20000100800 */
[----:B------:R-:W-:-:S03]  /*0aa0*/  PRMT R8, RZ, 0x7610, R8 ;  /* 0x00007610ff087816 */ /* 0x000fc60000000008 */
[----:B------:R-:W-:Y:S04]  /*0ab0*/  STL [R1+0x34], R12 ;  /* 0x0000340c01007387 */ /* 0x000fe80000100800 */
[----:B------:R2:W-:Y:S01]  /*0ac0*/  STL [R1+0x30], R8 ;  /* 0x0000300801007387 */ /* 0x0005e20000100800 */
[--C-:B-1----:R-:W-:Y:S02]  /*0ad0*/  PRMT R0, RZ, 0x5410, R9.reuse ;  /* 0x00005410ff007816 */ /* 0x102fe40000000009 */
[----:B------:R-:W-:-:S03]  /*0ae0*/  PRMT R9, RZ, 0x7610, R9 ;  /* 0x00007610ff097816 */ /* 0x000fc60000000009 */
[----:B------:R1:W-:Y:S01]  /*0af0*/  STL [R1+0x2c], R0 ;  /* 0x00002c0001007387 */ /* 0x0003e20000100800 */
[----:B--2---:R-:W-:-:S03]  /*0b00*/  PRMT R8, RZ, 0x5410, R10 ;  /* 0x00005410ff087816 */ /* 0x004fc6000000000a */
[----:B------:R2:W-:Y:S04]  /*0b10*/  STL [R1+0x28], R9 ;  /* 0x0000280901007387 */ /* 0x0005e80000100800 */
[----:B------:R3:W-:Y:S01]  /*0b20*/  STL [R1+0x24], R8 ;  /* 0x0000240801007387 */ /* 0x0007e20000100800 */
[----:B-1----:R-:W-:Y:S02]  /*0b30*/  PRMT R0, RZ, 0x7610, R10 ;  /* 0x00007610ff007816 */ /* 0x002fe4000000000a */
[----:B--2---:R-:W-:-:S03]  /*0b40*/  PRMT R9, RZ, 0x5410, R11 ;  /* 0x00005410ff097816 */ /* 0x004fc6000000000b */
[----:B------:R1:W-:Y:S01]  /*0b50*/  STL [R1+0x20], R0 ;  /* 0x0000200001007387 */ /* 0x0003e20000100800 */
[----:B---3--:R-:W-:-:S03]  /*0b60*/  PRMT R8, RZ, 0x7610, R11 ;  /* 0x00007610ff087816 */ /* 0x008fc6000000000b */
[----:B------:R2:W-:Y:S04]  /*0b70*/  STL [R1+0x1c], R9 ;  /* 0x00001c0901007387 */ /* 0x0005e80000100800 */
[----:B------:R3:W-:Y:S01]  /*0b80*/  STL [R1+0x18], R8 ;  /* 0x0000180801007387 */ /* 0x0007e20000100800 */
[--C-:B-1----:R-:W-:Y:S02]  /*0b90*/  PRMT R0, RZ, 0x5410, R248.reuse ;  /* 0x00005410ff007816 */ /* 0x102fe400000000f8 */
[----:B--2---:R-:W-:-:S03]  /*0ba0*/  PRMT R9, RZ, 0x7610, R248 ;  /* 0x00007610ff097816 */ /* 0x004fc600000000f8 */
[----:B------:R1:W-:Y:S01]  /*0bb0*/  STL [R1+0x14], R0 ;  /* 0x0000140001007387 */ /* 0x0003e20000100800 */
[----:B------:R-:W-:Y:S02]  /*0bc0*/  PRMT R248, RZ, 0x5410, R241 ;  /* 0x00005410fff87816 */ /* 0x000fe400000000f1 */
[----:B---3--:R-:W-:Y:S01]  /*0bd0*/  PRMT R8, RZ, 0x5410, R249 ;  /* 0x00005410ff087816 */ /* 0x008fe200000000f9 */
[----:B------:R-:W-:Y:S01]  /*0be0*/  STL [R1+0x10], R9 ;  /* 0x0000100901007387 */ /* 0x000fe20000100800 */
[----:B------:R-:W-:-:S03]  /*0bf0*/  PRMT R241, RZ, 0x7610, R4 ;  /* 0x00007610fff17816 */ /* 0x000fc60000000004 */
[----:B------:R2:W-:Y:S01]  /*0c00*/  STL [R1+0xc], R8 ;  /* 0x00000c0801007387 */ /* 0x0005e20000100800 */
[----:B-1----:R-:W-:Y:S02]  /*0c10*/  PRMT R0, RZ, 0x7610, R249 ;  /* 0x00007610ff007816 */ /* 0x002fe400000000f9 */
[----:B------:R-:W-:-:S03]  /*0c20*/  PRMT R249, RZ, 0x7610, R240 ;  /* 0x00007610fff97816 */ /* 0x000fc600000000f0 */
[----:B------:R1:W-:Y:S01]  /*0c30*/  STL [R1+0x8], R0 ;  /* 0x0000080001007387 */ /* 0x0003e20000100800 */
[----:B--2---:R-:W-:-:S05]  /*0c40*/  PRMT R8, RZ, 0x5410, R250 ;  /* 0x00005410ff087816 */ /* 0x004fca00000000fa */
[----:B------:R2:W-:Y:S01]  /*0c50*/  STL [R1+0x4], R8 ;  /* 0x0000040801007387 */ /* 0x0005e20000100800 */
[----:B-1----:R-:W-:Y:S02]  /*0c60*/  PRMT R0, RZ, 0x7610, R250 ;  /* 0x00007610ff007816 */ /* 0x002fe400000000fa */
[----:B------:R-:W-:Y:S02]  /*0c70*/  PRMT R250, RZ, 0x5410, R240 ;  /* 0x00005410fffa7816 */ /* 0x000fe400000000f0 */
[----:B------:R-:W-:Y:S01]  /*0c80*/  PRMT R240, RZ, 0x5410, R5 ;  /* 0x00005410fff07816 */ /* 0x000fe20000000005 */
[----:B0-----:R2:W-:Y:S04]  /*0c90*/  STL [R1], R0 ;  /* 0x0000000001007387 */ /* 0x0015e80000100800 */
.L_x_4277:
[----:B------:R-:W-:-:S10]  /*0ca0*/  HFMA2.MMA R171, -RZ, RZ, 0, 2.384185791015625e-07 ;  /* 0x00000004ffab7435 */ /* 0x000fd400000001ff */
        /* <DEDUP_REMOVED lines=17> */
[----:B------:R-:W-:Y:S01]  /*0dc0*/  BSSY B1, `(.L_x_4179) ;  /* 0x0000009000017945 */ /* 0x000fe20003800000 */
[----:B------:R-:W-:Y:S01]  /*0dd0*/  IMAD.MOV.U32 R168, RZ, RZ, R4 ;  /* 0x000000ffffa87224 */ /* 0x000fe200078e0004 */
[----:B------:R-:W-:Y:S05]  /*0de0*/  @!P1 BRA `(.L_x_4180) ;  /* 0x0000006000009947 */ /* 0x000fea0003800000 */
[----:B------:R-:W-:-:S04]  /*0df0*/  ISETP.NE.U32.AND P0, PT, RZ, c[0x0][0x218], PT ;  /* 0x00008600ff007a0c */ /* 0x000fc80003f05070 */
[----:B------:R-:W-:-:S13]  /*0e00*/  ISETP.NE.AND.EX P0, PT, RZ, c[0x0][0x21c], PT, P0 ;  /* 0x00008700ff007a0c */ /* 0x000fda0003f05300 */
[----:B------:R-:W-:Y:S05]  /*0e10*/  @!P0 BRA `(.L_x_4181) ;  /* 0x0000002000008947 */ /* 0x000fea0003800000 */
[----:B------:R0:W5:Y:S04]  /*0e20*/  LDG.E.128 R124, [R202.64] ;  /* 0x00000004ca7c7981 */ /* 0x000168000c1e1d00 */
[----:B------:R0:W5:Y:S02]  /*0e30*/  LDG.E.128 R128, [R202.64+0x10] ;  /* 0x00001004ca807981 */ /* 0x000164000c1e1d00 */
.L_x_4181:
[----:B------:R-:W-:Y:S02]  /*0e40*/  IADD3 R168, R4, 0x100, RZ ;  /* 0x0000010004a87810 */ /* 0x000fe40007ffe0ff */
.L_x_4180:
[----:B------:R-:W-:Y:S05]  /*0e50*/  BSYNC B1 ;  /* 0x0000000000017941 */ /* 0x000fea0003800000 */
.L_x_4179:
[----:B------:R-:W-:Y:S01]  /*0e60*/  BSSY B1, `(.L_x_4182) ;  /* 0x0000009000017945 */ /* 0x000fe20003800000 */
[----:B------:R-:W-:Y:S05]  /*0e70*/  @!P2 BRA `(.L_x_4183) ;  /* 0x000000700000a947 */ /* 0x000fea0003800000 */
[----:B------:R-:W-:-:S04]  /*0e80*/  ISETP.NE.U32.AND P0, PT, RZ, c[0x0][0x218], PT ;  /* 0x00008600ff007a0c */ /* 0x000fc80003f05070 */
[----:B------:R-:W-:-:S13]  /*0e90*/  ISETP.NE.AND.EX P0, PT, RZ, c[0x0][0x21c], PT, P0 ;  /* 0x00008700ff007a0c */ /* 0x000fda0003f05300 */
[----:B------:R-:W-:Y:S05]  /*0ea0*/  @!P0 BRA `(.L_x_4184) ;  /* 0x0000003000008947 */ /* 0x000fea0003800000 */
[----:B------:R-:W-:-:S05]  /*0eb0*/  IMAD.WIDE.U32 R136, R168, R173, c[0x0][0x218] ;  /* 0x00008600a8887625 */ /* 0x000fca00078e00ad */
[----:B------:R1:W5:Y:S04]  /*0ec0*/  LDG.E.128 R132, [R136.64] ;  /* 0x0000000488847981 */ /* 0x000368000c1e1d00 */
[----:B-1----:R-:W5:Y:S02]  /*0ed0*/  LDG.E.128 R136, [R136.64+0x10] ;  /* 0x0000100488887981 */ /* 0x002f64000c1e1d00 */
.L_x_4184:
[----:B------:R-:W-:Y:S02]  /*0ee0*/  IADD3 R168, R168, 0x100, RZ ;  /* 0x00000100a8a87810 */ /* 0x000fe40007ffe0ff */
.L_x_4183:
[----:B------:R-:W-:Y:S05]  /*0ef0*/  BSYNC B1 ;  /* 0x0000000000017941 */ /* 0x000fea0003800000 */
.L_x_4182:
        /* <DEDUP_REMOVED lines=8> */
.L_x_4187:
[----:B------:R-:W-:Y:S02]  /*0f80*/  IADD3 R168, R168, 0x100, RZ ;  /* 0x00000100a8a87810 */ /* 0x000fe40007ffe0ff */
.L_x_4186:
[----:B------:R-:W-:Y:S05]  /*0f90*/  BSYNC B1 ;  /* 0x0000000000017941 */ /* 0x000fea0003800000 */
.L_x_4185:
[----:B------:R-:W-:Y:S01]  /*0fa0*/  ISETP.NE.U32.AND P0, PT, RZ, c[0x0][0x218], PT ;  /* 0x00008600ff007a0c */ /* 0x000fe20003f05070 */
[----:B------:R-:W-:Y:S01]  /*0fb0*/  IMAD.MOV.U32 R217, RZ, RZ, RZ ;  /* 0x000000ffffd97224 */ /* 0x000fe200078e00ff */
[----:B------:R-:W-:Y:S02]  /*0fc0*/  MOV R219, RZ ;  /* 0x000000ff00db7202 */ /* 0x000fe40000000f00 */
[----:B------:R-:W-:-:S04]  /*0fd0*/  ISETP.NE.AND.EX P0, PT, RZ, c[0x0][0x21c], PT, P0 ;  /* 0x00008700ff007a0c */ /* 0x000fc80003f05300 */
[----:B------:R-:W-:-:S13]  /*0fe0*/  ISETP.LT.U32.OR P0, PT, R3, 0x400, !P0 ;  /* 0x000004000300780c */ /* 0x000fda0004701470 */
[----:B------:R-:W-:Y:S05]  /*0ff0*/  @P0 BRA `(.L_x_4188) ;  /* 0x000016f000000947 */ /* 0x000fea0003800000 */
[----:B------:R-:W-:-:S05]  /*1000*/  IMAD.WIDE.U32 R24, R168, R173, c[0x0][0x218] ;  /* 0x00008600a8187625 */ /* 0x000fca00078e00ad */
[----:B------:R1:W5:Y:S04]  /*1010*/  LDG.E.128 R28, [R24.64] ;  /* 0x00000004181c7981 */ /* 0x000368000c1e1d00 */
[----:B-1----:R-:W5:Y:S01]  /*1020*/  LDG.E.128 R24, [R24.64+0x10] ;  /* 0x0000100418187981 */ /* 0x002f62000c1e1d00 */
[----:B------:R-:W-:Y:S05]  /*1030*/  BRA `(.L_x_4188) ;  /* 0x000016b000007947 */ /* 0x000fea0003800000 */
.L_x_4178:
[----:B------:R-:W-:-:S05]  /*1040*/  IADD3 R168, R170, -0x1, RZ ;  /* 0xffffffffaaa87810 */ /* 0x000fca0007ffe0ff */
[----:B------:R-:W-:-:S05]  /*1050*/  IMAD R168, R168, c[0x0][0x168], RZ ;  /* 0x00005a00a8a87a24 */ /* 0x000fca00078e02ff */
[----:B------:R-:W-:-:S04]  /*1060*/  SHF.R.S32.HI R169, RZ, 0x1f, R168 ;  /* 0x0000001fffa97819 */ /* 0x000fc800000114a8 */
[----:B------:R-:W-:-:S04]  /*1070*/  LEA.HI R169, R169, R168, RZ, 0x3 ;  /* 0x000000a8a9a97211 */ /* 0x000fc800078f18ff */
[----:B------:R-:W-:Y:S01]  /*1080*/  LEA.HI.SX32 R218, R169, R218, 0x1d ;  /* 0x000000daa9da7211 */ /* 0x000fe200078feaff */
[----:B------:R-:W-:-:S06]  /*1090*/  IMAD.WIDE R168, R2, R171, c[0x0][0x1a0] ;  /* 0x0000680002a87625 */ /* 0x000fcc00078e02ab */
[----:B------:R-:W2:Y:S01]  /*10a0*/  LDG.E R168, [R168.64] ;  /* 0x00000004a8a87981 */ /* 0x000ea2000c1e1900 */
[----:B------:R-:W-:Y:S01]  /*10b0*/  ISETP.NE.AND P0, PT, R234, RZ, PT ;  /* 0x000000ffea00720c */ /* 0x000fe20003f05270 */
[----:B------:R-:W-:Y:S01]  /*10c0*/  BSSY B1, `(.L_x_4189) ;  /* 0x000005a000017945 */ /* 0x000fe20003800000 */
[----:B------:R-:W-:Y:S01]  /*10d0*/  IMAD.MOV.U32 R219, RZ, RZ, RZ ;  /* 0x000000ffffdb7224 */ /* 0x000fe200078e00ff */
[----:B------:R-:W-:Y:S01]  /*10e0*/  MOV R217, RZ ;  /* 0x000000ff00d97202 */ /* 0x000fe20000000f00 */
[----:B------:R-:W-:Y:S01]  /*10f0*/  IMAD.MOV.U32 R221, RZ, RZ, R4 ;  /* 0x000000ffffdd7224 */ /* 0x000fe200078e0004 */
[----:B--2---:R-:W-:Y:S01]  /*1100*/  FSEL R212, R168, RZ, !P0 ;  /* 0x000000ffa8d47208 */ /* 0x004fe20004000000 */
[----:B------:R-:W-:Y:S05]  /*1110*/  @!P1 BRA `(.L_x_4190) ;  /* 0x0000054000009947 */ /* 0x000fea0003800000 */
[----:B------:R-:W-:Y:S01]  /*1120*/  IMAD.WIDE.U32 R176, R4, R173, c[0x0][0x188] ;  /* 0x0000620004b07625 */ /* 0x000fe200078e00ad */
[----:B------:R-:W2:Y:S03]  /*1130*/  LDL R230, [R1+0xb0] ;  /* 0x0000b00001e67983 */ /* 0x000ea60000100800 */
[----:B------:R-:W-:Y:S01]  /*1140*/  IMAD.MOV.U32 R172, RZ, RZ, 0x10 ;  /* 0x00000010ffac7424 */ /* 0x000fe200078e00ff */
[----:B------:R0:W3:Y:S01]  /*1150*/  LDG.E.128 R168, [R176.64] ;  /* 0x00000004b0a87981 */ /* 0x0000e2000c1e1d00 */
[----:B------:R-:W-:-:S02]  /*1160*/  ISETP.NE.U32.AND P0, PT, RZ, c[0x0][0x218], PT ;  /* 0x00008600ff007a0c */ /* 0x000fc40003f05070 */
[----:B------:R-:W-:Y:S01]  /*1170*/  IMAD.WIDE.U32 R172, R218, R172, c[0x0][0x208] ;  /* 0x00008200daac7625 */ /* 0x000fe200078e00ac */
[----:B------:R-:W4:Y:S01]  /*1180*/  LDL R226, [R1+0xac] ;  /* 0x0000ac0001e27983 */ /* 0x000f220000100800 */
[----:B------:R-:W-:-:S03]  /*1190*/  ISETP.NE.AND.EX P0, PT, RZ, c[0x0][0x21c], PT, P0 ;  /* 0x00008700ff007a0c */ /* 0x000fc60003f05300 */
[----:B------:R-:W2:Y:S04]  /*11a0*/  LDL R221, [R1+0xa8] ;  /* 0x0000a80001dd7983 */ /* 0x000ea80000100800 */
[----:B------:R-:W2:Y:S04]  /*11b0*/  LDG.E.128 R172, [R172.64] ;  /* 0x00000004acac7981 */ /* 0x000ea8000c1e1d00 */
[----:B0-----:R-:W4:Y:S04]  /*11c0*/  LDG.E.128 R176, [R176.64+0x10] ;  /* 0x00001004b0b07981 */ /* 0x001f28000c1e1d00 */
[----:B------:R0:W5:Y:S04]  /*11d0*/  @P0 LDG.E.128 R124, [R202.64] ;  /* 0x00000004ca7c0981 */ /* 0x000168000c1e1d00 */
[----:B------:R0:W5:Y:S04]  /*11e0*/  @P0 LDG.E.128 R128, [R202.64+0x10] ;  /* 0x00001004ca800981 */ /* 0x000168000c1e1d00 */
[----:B------:R-:W4:Y:S04]  /*11f0*/  LDL R219, [R1+0xa4] ;  /* 0x0000a40001db7983 */ /* 0x000f280000100800 */
[----:B------:R-:W4:Y:S04]  /*1200*/  LDL R211, [R1+0xa0] ;  /* 0x0000a00001d37983 */ /* 0x000f280000100800 */
[----:B0-----:R-:W4:Y:S04]  /*1210*/  LDL R203, [R1+0xb4] ;  /* 0x0000b40001cb7983 */ /* 0x001f280000100800 */
[----:B------:R-:W4:Y:S01]  /*1220*/  LDL R217, [R1+0x9c] ;  /* 0x00009c0001d97983 */ /* 0x000f220000100800 */
[----:B---3--:R-:W-:-:S04]  /*1230*/  FADD.FTZ R171, -R212, R171 ;  /* 0x000000abd4ab7221 */ /* 0x008fc80000010100 */
[----:B-----5:R-:W-:Y:S02]  /*1240*/  FMUL.FTZ R227, R0, R171 ;  /* 0x000000ab00e37220 */ /* 0x020fe40000410000 */
[----:B------:R-:W3:Y:S01]  /*1250*/  LDL R171, [R1+0x98] ;  /* 0x0000980001ab7983 */ /* 0x000ee20000100800 */
[----:B------:R-:W-:-:S04]  /*1260*/  FADD.FTZ R5, -R212, R168 ;  /* 0x000000a8d4057221 */ /* 0x000fc80000010100 */
[----:B------:R-:W-:Y:S01]  /*1270*/  FMUL.FTZ R5, R0, R5 ;  /* 0x0000000500057220 */ /* 0x000fe20000410000 */
[----:B--2---:R-:W-:Y:S01]  /*1280*/  PRMT R7, RZ, 0x5410, R172 ;  /* 0x00005410ff077816 */ /* 0x004fe200000000ac */
[C---:B------:R-:W-:Y:S01]  /*1290*/  FADD.FTZ R170, -R212.reuse, R170 ;  /* 0x000000aad4aa7221 */ /* 0x040fe20000010100 */
[----:B------:R-:W-:Y:S01]  /*12a0*/  PRMT R172, RZ, 0x7610, R172 ;  /* 0x00007610ffac7816 */ /* 0x000fe200000000ac */
[----:B------:R-:W-:Y:S02]  /*12b0*/  FADD.FTZ R169, -R212, R169 ;  /* 0x000000a9d4a97221 */ /* 0x000fe40000010100 */
[----:B------:R-:W-:Y:S02]  /*12c0*/  FFMA.FTZ R32, R5, R7, R32 ;  /* 0x0000000705207223 */ /* 0x000fe40000010020 */
[----:B------:R-:W-:Y:S01]  /*12d0*/  FADD.FTZ R60, R60, R7 ;  /* 0x000000073c3c7221 */ /* 0x000fe20000010000 */
[----:B------:R-:W-:Y:S01]  /*12e0*/  PRMT R228, RZ, 0x5410, R173 ;  /* 0x00005410ffe47816 */ /* 0x000fe200000000ad */
[----:B------:R-:W-:-:S02]  /*12f0*/  FMUL.FTZ R229, R0, R170 ;  /* 0x000000aa00e57220 */ /* 0x000fc40000410000 */
[----:B------:R-:W-:Y:S02]  /*1300*/  FMUL.FTZ R231, R0, R169 ;  /* 0x000000a900e77220 */ /* 0x000fe40000410000 */
[----:B------:R-:W-:Y:S01]  /*1310*/  FMUL.FTZ R230, R230, R172 ;  /* 0x000000ace6e67220 */ /* 0x000fe20000410000 */
[----:B------:R-:W-:Y:S01]  /*1320*/  PRMT R173, RZ, 0x7610, R173 ;  /* 0x00007610ffad7816 */ /* 0x000fe200000000ad */
[----:B----4-:R-:W-:Y:S02]  /*1330*/  FADD.FTZ R176, -R212, R176 ;  /* 0x000000b0d4b07221 */ /* 0x010fe40000010100 */
[----:B------:R-:W-:Y:S02]  /*1340*/  FFMA.FTZ R34, R229, R228, R34 ;  /* 0x000000e4e5227223 */ /* 0x000fe40000010022 */
[----:B------:R-:W-:-:S04]  /*1350*/  FMUL.FTZ R7, R203, R7 ;  /* 0x00000007cb077220 */ /* 0x000fc80000410000 */
[----:B------:R-:W-:Y:S02]  /*1360*/  FADD.FTZ R168, RZ, R7 ;  /* 0x00000007ffa87221 */ /* 0x000fe40000010000 */
[----:B------:R-:W-:Y:S02]  /*1370*/  FFMA.FTZ R169, R5, R7, RZ ;  /* 0x0000000705a97223 */ /* 0x000fe400000100ff */
[----:B------:R-:W-:Y:S02]  /*1380*/  FADD.FTZ R62, R62, R228 ;  /* 0x000000e43e3e7221 */ /* 0x000fe40000010000 */
[----:B------:R-:W-:Y:S02]  /*1390*/  FMUL.FTZ R228, R226, R228 ;  /* 0x000000e4e2e47220 */ /* 0x000fe40000410000 */
[----:B------:R-:W-:Y:S01]  /*13a0*/  FADD.FTZ R168, R168, R230 ;  /* 0x000000e6a8a87221 */ /* 0x000fe20000010000 */
[----:B------:R-:W-:Y:S01]  /*13b0*/  PRMT R224, RZ, 0x5410, R174 ;  /* 0x00005410ffe07816 */ /* 0x000fe200000000ae */
        /* <DEDUP_REMOVED lines=11> */
[C---:B------:R-:W-:Y:S02]  /*1470*/  FADD.FTZ R177, -R212.reuse, R177 ;  /* 0x000000b1d4b17221 */ /* 0x040fe40000010100 */
[----:B------:R-:W-:Y:S01]  /*1480*/  FFMA.FTZ R170, R227, R226, R169 ;  /* 0x000000e2e3aa7223 */ /* 0x000fe200000100a9 */
[----:B------:R-:W-:Y:S01]  /*1490*/  PRMT R8, RZ, 0x5410, R175 ;  /* 0x00005410ff087816 */ /* 0x000fe200000000af */
[----:B------:R-:W-:-:S02]  /*14a0*/  FADD.FTZ R6, -R212, R179 ;  /* 0x000000b3d4067221 */ /* 0x000fc40000010100 */
[----:B------:R-:W-:Y:S02]  /*14b0*/  FMUL.FTZ R210, R0, R178 ;  /* 0x000000b200d27220 */ /* 0x000fe40000410000 */
[----:B------:R-:W-:Y:S02]  /*14c0*/  FADD.FTZ R169, R168, R224 ;  /* 0x000000e0a8a97221 */ /* 0x000fe40000010000 */
[C---:B------:R-:W-:Y:S02]  /*14d0*/  FMUL.FTZ R223, R0.reuse, R177 ;  /* 0x000000b100df7220 */ /* 0x040fe40000410000 */
[----:B------:R-:W-:Y:S02]  /*14e0*/  FMUL.FTZ R211, R211, R174 ;  /* 0x000000aed3d37220 */ /* 0x000fe40000410000 */
[----:B------:R-:W-:Y:S01]  /*14f0*/  FFMA.FTZ R168, R225, R224, R170 ;  /* 0x000000e0e1a87223 */ /* 0x000fe200000100aa */
[----:B------:R-:W-:Y:S01]  /*1500*/  PRMT R9, RZ, 0x7610, R175 ;  /* 0x00007610ff097816 */ /* 0x000fe200000000af */
[----:B------:R-:W-:-:S02]  /*1510*/  FMUL.FTZ R6, R0, R6 ;  /* 0x0000000600067220 */ /* 0x000fc40000410000 */
        /* <DEDUP_REMOVED lines=8> */
[----:B------:R-:W-:Y:S01]  /*15a0*/  FFMA.FTZ R168, R210, R8, R168 ;  /* 0x00000008d2a87223 */ /* 0x000fe200000100a8 */
[----:B------:R-:W-:Y:S01]  /*15b0*/  IADD3 R218, R218, 0x100, RZ ;  /* 0x00000100dada7810 */ /* 0x000fe20007ffe0ff */
[----:B------:R-:W-:Y:S01]  /*15c0*/  FFMA.FTZ R33, R231, R172, R33 ;  /* 0x000000ace7217223 */ /* 0x000fe20000010021 */
[----:B------:R-:W-:Y:S01]  /*15d0*/  IADD3 R221, R4, 0x100, RZ ;  /* 0x0000010004dd7810 */ /* 0x000fe20007ffe0ff */
[----:B------:R-:W-:Y:S02]  /*15e0*/  FADD.FTZ R61, R61, R172 ;  /* 0x000000ac3d3d7221 */ /* 0x000fe40000010000 */
[----:B------:R-:W-:-:S02]  /*15f0*/  FFMA.FTZ R35, R227, R173, R35 ;  /* 0x000000ade3237223 */ /* 0x000fc40000010023 */
[----:B------:R-:W-:Y:S02]  /*1600*/  FADD.FTZ R63, R63, R173 ;  /* 0x000000ad3f3f7221 */ /* 0x000fe40000010000 */
[----:B------:R-:W-:Y:S02]  /*1610*/  FADD.FTZ R65, R65, R174 ;  /* 0x000000ae41417221 */ /* 0x000fe40000010000 */
[----:B------:R-:W-:Y:S02]  /*1620*/  FFMA.FTZ R37, R223, R174, R37 ;  /* 0x000000aedf257223 */ /* 0x000fe40000010025 */
[----:B---3--:R-:W-:-:S04]  /*1630*/  FMUL.FTZ R9, R171, R9 ;  /* 0x00000009ab097220 */ /* 0x008fc80000410000 */
[----:B------:R-:W-:Y:S02]  /*1640*/  FADD.FTZ R219, R169, R9 ;  /* 0x00000009a9db7221 */ /* 0x000fe40000010000 */
[----:B------:R-:W-:Y:S02]  /*1650*/  FFMA.FTZ R217, R6, R9, R168 ;  /* 0x0000000906d97223 */ /* 0x000fe400000100a8 */
.L_x_4190:
[----:B------:R-:W-:Y:S05]  /*1660*/  BSYNC B1 ;  /* 0x0000000000017941 */ /* 0x000fea0003800000 */
.L_x_4189:
[----:B------:R-:W-:Y:S01]  /*1670*/  BSSY B1, `(.L_x_4191) ;  /* 0x0000058000017945 */ /* 0x000fe20003800000 */
[----:B------:R-:W-:Y:S05]  /*1680*/  @!P2 BRA `(.L_x_4192) ;  /* 0x000005600000a947 */ /* 0x000fea0003800000 */
[----:B------:R-:W-:Y:S01]  /*1690*/  HFMA2.MMA R202, -RZ, RZ, 0, 1.9073486328125e-06 ;  /* 0x00000020ffca7435 */ /* 0x000fe200000001ff */
[----:B------:R-:W-:Y:S01]  /*16a0*/  IMAD.MOV.U32 R172, RZ, RZ, 0x10 ;  /* 0x00000010ffac7424 */ /* 0x000fe200078e00ff */
[----:B------:R-:W-:Y:S01]  /*16b0*/  ISETP.NE.U32.AND P0, PT, RZ, c[0x0][0x218], PT ;  /* 0x00008600ff007a0c */ /* 0x000fe20003f05070 */
[----:B------:R-:W2:Y:S02]  /*16c0*/  LDL R214, [R1+0x90] ;  /* 0x0000900001d67983 */ /* 0x000ea40000100800 */
[----:B------:R-:W-:Y:S02]  /*16d0*/  IMAD.WIDE.U32 R172, R218, R172, c[0x0][0x208] ;  /* 0x00008200daac7625 */ /* 0x000fe400078e00ac */
[----:B------:R-:W3:Y:S03]  /*16e0*/  LDL R203, [R1+0x8c] ;  /* 0x00008c0001cb7983 */ /* 0x000ee60000100800 */
[----:B------:R-:W-:Y:S01]  /*16f0*/  IMAD.WIDE.U32 R176, R221, R202, c[0x0][0x188] ;  /* 0x00006200ddb07625 */ /* 0x000fe200078e00ca */
[----:B------:R-:W4:Y:S04]  /*1700*/  LDG.E.128 R172, [R172.64] ;  /* 0x00000004acac7981 */ /* 0x000f28000c1e1d00 */
[----:B------:R0:W2:Y:S01]  /*1710*/  LDG.E.128 R168, [R176.64] ;  /* 0x00000004b0a87981 */ /* 0x0000a2000c1e1d00 */
[----:B------:R-:W-:-:S03]  /*1720*/  ISETP.NE.AND.EX P0, PT, RZ, c[0x0][0x21c], PT, P0 ;  /* 0x00008700ff007a0c */ /* 0x000fc60003f05300 */
[----:B------:R-:W3:Y:S04]  /*1730*/  LDL R188, [R1+0x88] ;  /* 0x0000880001bc7983 */ /* 0x000ee80000100800 */
[----:B------:R-:W3:Y:S04]  /*1740*/  LDL R190, [R1+0x80] ;  /* 0x0000800001be7983 */ /* 0x000ee80000100800 */
[----:B0-----:R-:W3:Y:S02]  /*1750*/  LDG.E.128 R176, [R176.64+0x10] ;  /* 0x00001004b0b07981 */ /* 0x001ee4000c1e1d00 */
[----:B------:R-:W-:-:S02]  /*1760*/  @P0 IMAD.WIDE.U32 R182, R221, R202, c[0x0][0x218] ;  /* 0x00008600ddb60625 */ /* 0x000fc400078e00ca */
[----:B------:R-:W3:Y:S04]  /*1770*/  LDL R202, [R1+0x84] ;  /* 0x0000840001ca7983 */ /* 0x000ee80000100800 */
[----:B------:R-:W3:Y:S04]  /*1780*/  LDL R192, [R1+0x7c] ;  /* 0x00007c0001c07983 */ /* 0x000ee80000100800 */
[----:B------:R0:W5:Y:S04]  /*1790*/  @P0 LDG.E.128 R132, [R182.64] ;  /* 0x00000004b6840981 */ /* 0x000168000c1e1d00 */
[----:B------:R0:W5:Y:S01]  /*17a0*/  @P0 LDG.E.128 R136, [R182.64+0x10] ;  /* 0x00001004b6880981 */ /* 0x000162000c1e1d00 */
[----:B--2---:R-:W-:-:S04]  /*17b0*/  FADD.FTZ R168, -R212, R168 ;  /* 0x000000a8d4a87221 */ /* 0x004fc80000010100 */
[----:B-----5:R-:W-:Y:S02]  /*17c0*/  FMUL.FTZ R220, R0, R168 ;  /* 0x000000a800dc7220 */ /* 0x020fe40000410000 */
[----:B------:R-:W2:Y:S01]  /*17d0*/  LDL R168, [R1+0x94] ;  /* 0x0000940001a87983 */ /* 0x000ea20000100800 */
[----:B------:R-:W-:-:S04]  /*17e0*/  FADD.FTZ R170, -R212, R170 ;  /* 0x000000aad4aa7221 */ /* 0x000fc80000010100 */
[----:B------:R-:W-:Y:S02]  /*17f0*/  FMUL.FTZ R213, R0, R170 ;  /* 0x000000aa00d57220 */ /* 0x000fe40000410000 */
[----:B------:R-:W2:Y:S01]  /*1800*/  LDL R170, [R1+0x78] ;  /* 0x0000780001aa7983 */ /* 0x000ea20000100800 */
[--C-:B----4-:R-:W-:Y:S01]  /*1810*/  PRMT R216, RZ, 0x5410, R172.reuse ;  /* 0x00005410ffd87816 */ /* 0x110fe200000000ac */
[----:B------:R-:W-:Y:S01]  /*1820*/  FADD.FTZ R169, -R212, R169 ;  /* 0x000000a9d4a97221 */ /* 0x000fe20000010100 */
[----:B------:R-:W-:-:S03]  /*1830*/  PRMT R172, RZ, 0x7610, R172 ;  /* 0x00007610ffac7816 */ /* 0x000fc600000000ac */
[----:B------:R-:W-:Y:S02]  /*1840*/  FFMA.FTZ R40, R220, R216, R40 ;  /* 0x000000d8dc287223 */ /* 0x000fe40000010028 */
[----:B------:R-:W-:Y:S01]  /*1850*/  FADD.FTZ R68, R68, R216 ;  /* 0x000000d844447221 */ /* 0x000fe20000010000 */
[--C-:B------:R-:W-:Y:S01]  /*1860*/  PRMT R187, RZ, 0x5410, R173.reuse ;  /* 0x00005410ffbb7816 */ /* 0x100fe200000000ad */
[----:B------:R-:W-:Y:S02]  /*1870*/  FMUL.FTZ R215, R0, R169 ;  /* 0x000000a900d77220 */ /* 0x000fe40000410000 */
[----:B------:R-:W-:Y:S01]  /*1880*/  FMUL.FTZ R214, R214, R172 ;  /* 0x000000acd6d67220 */ /* 0x000fe20000410000 */
[----:B------:R-:W-:Y:S01]  /*1890*/  PRMT R173, RZ, 0x7610, R173 ;  /* 0x00007610ffad7816 */ /* 0x000fe200000000ad */
[----:B---3--:R-:W-:Y:S02]  /*18a0*/  FADD.FTZ R176, -R212, R176 ;  /* 0x000000b0d4b07221 */ /* 0x008fe40000010100 */
[----:B------:R-:W-:-:S02]  /*18b0*/  FFMA.FTZ R42, R213, R187, R42 ;  /* 0x000000bbd52a7223 */ /* 0x000fc4000001002a */
[----:B------:R-:W-:Y:S02]  /*18c0*/  FADD.FTZ R70, R70, R187 ;  /* 0x000000bb46467221 */ /* 0x000fe40000010000 */
[----:B------:R-:W-:Y:S02]  /*18d0*/  FADD.FTZ R171, -R212, R171 ;  /* 0x000000abd4ab7221 */ /* 0x000fe40000010100 */
[----:B------:R-:W-:Y:S01]  /*18e0*/  FMUL.FTZ R187, R203, R187 ;  /* 0x000000bbcbbb7220 */ /* 0x000fe20000410000 */
[--C-:B------:R-:W-:Y:S01]  /*18f0*/  PRMT R189, RZ, 0x5410, R174.reuse ;  /* 0x00005410ffbd7816 */ /* 0x100fe200000000ae */
[C---:B0-----:R-:W-:Y:S02]  /*1900*/  FMUL.FTZ R183, R0.reuse, R176 ;  /* 0x000000b000b77220 */ /* 0x041fe40000410000 */
[----:B------:R-:W-:Y:S02]  /*1910*/  FMUL.FTZ R182, R0, R171 ;  /* 0x000000ab00b67220 */ /* 0x000fe40000410000 */
        /* <DEDUP_REMOVED lines=8> */
[C---:B------:R-:W-:Y:S02]  /*19a0*/  FMUL.FTZ R185, R0.reuse, R178 ;  /* 0x000000b200b97220 */ /* 0x040fe40000410000 */
[----:B------:R-:W-:-:S02]  /*19b0*/  FMUL.FTZ R184, R0, R177 ;  /* 0x000000b100b87220 */ /* 0x000fc40000410000 */
[----:B------:R-:W-:Y:S01]  /*19c0*/  FMUL.FTZ R190, R190, R174 ;  /* 0x000000aebebe7220 */ /* 0x000fe20000410000 */
[----:B------:R-:W-:Y:S01]  /*19d0*/  PRMT R175, RZ, 0x7610, R175 ;  /* 0x00007610ffaf7816 */ /* 0x000fe200000000af */
[----:B------:R-:W-:Y:S02]  /*19e0*/  FADD.FTZ R74, R74, R191 ;  /* 0x000000bf4a4a7221 */ /* 0x000fe40000010000 */
[-C--:B------:R-:W-:Y:S02]  /*19f0*/  FFMA.FTZ R46, R185, R191.reuse, R46 ;  /* 0x000000bfb92e7223 */ /* 0x080fe4000001002e */
[----:B------:R-:W-:Y:S02]  /*1a00*/  FADD.FTZ R179, -R212, R179 ;  /* 0x000000b3d4b37221 */ /* 0x000fe40000010100 */
[----:B------:R-:W-:Y:S02]  /*1a10*/  FMUL.FTZ R191, R192, R191 ;  /* 0x000000bfc0bf7220 */ /* 0x000fe40000410000 */
[----:B------:R-:W-:Y:S01]  /*1a20*/  FMUL.FTZ R186, R0, R179 ;  /* 0x000000b300ba7220 */ /* 0x000fe20000410000 */
[----:B------:R-:W-:Y:S01]  /*1a30*/  IADD3 R218, R218, 0x100, RZ ;  /* 0x00000100dada7810 */ /* 0x000fe20007ffe0ff */
[----:B------:R-:W-:Y:S01]  /*1a40*/  FFMA.FTZ R41, R215, R172, R41 ;  /* 0x000000acd7297223 */ /* 0x000fe20000010029 */
[----:B------:R-:W-:Y:S01]  /*1a50*/  IADD3 R221, R221, 0x100, RZ ;  /* 0x00000100dddd7810 */ /* 0x000fe20007ffe0ff */
[----:B------:R-:W-:-:S02]  /*1a60*/  FADD.FTZ R69, R69, R172 ;  /* 0x000000ac45457221 */ /* 0x000fc40000010000 */
[----:B------:R-:W-:Y:S02]  /*1a70*/  FFMA.FTZ R43, R182, R173, R43 ;  /* 0x000000adb62b7223 */ /* 0x000fe4000001002b */
[----:B------:R-:W-:Y:S02]  /*1a80*/  FADD.FTZ R71, R71, R173 ;  /* 0x000000ad47477221 */ /* 0x000fe40000010000 */
[----:B------:R-:W-:Y:S02]  /*1a90*/  FADD.FTZ R73, R73, R174 ;  /* 0x000000ae49497221 */ /* 0x000fe40000010000 */
[----:B------:R-:W-:Y:S02]  /*1aa0*/  FFMA.FTZ R45, R184, R174, R45 ;  /* 0x000000aeb82d7223 */ /* 0x000fe4000001002d */
[----:B------:R-:W-:Y:S02]  /*1ab0*/  FADD.FTZ R75, R75, R175 ;  /* 0x000000af4b4b7221 */ /* 0x000fe40000010000 */
[----:B------:R-:W-:-:S02]  /*1ac0*/  FFMA.FTZ R47, R186, R175, R47 ;  /* 0x000000afba2f7223 */ /* 0x000fc4000001002f */
[----:B--2---:R-:W-:-:S04]  /*1ad0*/  FMUL.FTZ R216, R168, R216 ;  /* 0x000000d8a8d87220 */ /* 0x004fc80000410000 */
        /* <DEDUP_REMOVED lines=17> */
.L_x_4192:
[----:B------:R-:W-:Y:S05]  /*1bf0*/  BSYNC B1 ;  /* 0x0000000000017941 */ /* 0x000fea0003800000 */
.L_x_4191:
[----:B------:R-:W-:Y:S01]  /*1c00*/  BSSY B1, `(.L_x_4193) ;  /* 0x0000058000017945 */ /* 0x000fe20003800000 */
[----:B------:R-:W-:Y:S05]  /*1c10*/  @!P3 BRA `(.L_x_4194) ;  /* 0x000005600000b947 */ /* 0x000fea0003800000 */
[----:B------:R-:W-:Y:S01]  /*1c20*/  MOV R16, 0x10 ;  /* 0x0000001000107802 */ /* 0x000fe20000000f00 */
[----:B------:R-:W2:Y:S01]  /*1c30*/  LDL R174, [R1+0x74] ;  /* 0x0000740001ae7983 */ /* 0x000ea20000100800 */
[----:B------:R-:W-:-:S03]  /*1c40*/  IMAD.MOV.U32 R168, RZ, RZ, 0x20 ;  /* 0x00000020ffa87424 */ /* 0x000fc600078e00ff */
[----:B------:R-:W-:Y:S01]  /*1c50*/  IMAD.WIDE.U32 R16, R218, R16, c[0x0][0x208] ;  /* 0x00008200da107625 */ /* 0x000fe200078e0010 */
[----:B------:R-:W3:Y:S03]  /*1c60*/  LDL R179, [R1+0x6c] ;  /* 0x00006c0001b37983 */ /* 0x000ee60000100800 */
[----:B------:R-:W-:Y:S01]  /*1c70*/  IMAD.WIDE.U32 R20, R221, R168, c[0x0][0x188] ;  /* 0x00006200dd147625 */ /* 0x000fe200078e00a8 */
[----:B------:R-:W4:Y:S04]  /*1c80*/  LDL R202, [R1+0x70] ;  /* 0x0000700001ca7983 */ /* 0x000f280000100800 */
[----:B------:R-:W2:Y:S04]  /*1c90*/  LDG.E.128 R16, [R16.64] ;  /* 0x0000000410107981 */ /* 0x000ea8000c1e1d00 */
[----:B------:R0:W3:Y:S01]  /*1ca0*/  LDG.E.128 R12, [R20.64] ;  /* 0x00000004140c7981 */ /* 0x0000e2000c1e1d00 */
[----:B------:R-:W-:-:S03]  /*1cb0*/  ISETP.NE.U32.AND P0, PT, RZ, c[0x0][0x218], PT ;  /* 0x00008600ff007a0c */ /* 0x000fc60003f05070 */
[----:B------:R-:W3:Y:S04]  /*1cc0*/  LDL R177, [R1+0x64] ;  /* 0x0000640001b17983 */ /* 0x000ee80000100800 */
[----:B------:R-:W4:Y:S04]  /*1cd0*/  LDL R178, [R1+0x68] ;  /* 0x0000680001b27983 */ /* 0x000f280000100800 */
[----:B0-----:R-:W4:Y:S01]  /*1ce0*/  LDG.E.128 R20, [R20.64+0x10] ;  /* 0x0000100414147981 */ /* 0x001f22000c1e1d00 */
[----:B------:R-:W-:-:S03]  /*1cf0*/  ISETP.NE.AND.EX P0, PT, RZ, c[0x0][0x21c], PT, P0 ;  /* 0x00008700ff007a0c */ /* 0x000fc60003f05300 */
[----:B------:R-:W4:Y:S04]  /*1d00*/  LDL R176, [R1+0x60] ;  /* 0x0000600001b07983 */ /* 0x000f280000100800 */
[----:B------:R-:W4:Y:S06]  /*1d10*/  LDL R175, [R1+0x5c] ;  /* 0x00005c0001af7983 */ /* 0x000f2c0000100800 */
[----:B------:R-:W-:-:S05]  /*1d20*/  @P0 IMAD.WIDE.U32 R10, R221, R168, c[0x0][0x218] ;  /* 0x00008600dd0a0625 */ /* 0x000fca00078e00a8 */
[----:B------:R3:W5:Y:S04]  /*1d30*/  @P0 LDG.E.128 R140, [R10.64] ;  /* 0x000000040a8c0981 */ /* 0x000768000c1e1d00 */
[----:B------:R3:W5:Y:S01]  /*1d40*/  @P0 LDG.E.128 R144, [R10.64+0x10] ;  /* 0x000010040a900981 */ /* 0x000762000c1e1d00 */
[----:B--2---:R-:W-:Y:S02]  /*1d50*/  PRMT R172, RZ, 0x5410, R16 ;  /* 0x00005410ffac7816 */ /* 0x004fe40000000010 */
[--C-:B------:R-:W-:Y:S02]  /*1d60*/  PRMT R168, RZ, 0x5410, R18.reuse ;  /* 0x00005410ffa87816 */ /* 0x100fe40000000012 */
[----:B------:R-:W-:Y:S01]  /*1d70*/  PRMT R169, RZ, 0x7610, R18 ;  /* 0x00007610ffa97816 */ /* 0x000fe20000000012 */
[----:B------:R-:W-:-:S02]  /*1d80*/  FMUL.FTZ R18, R174, R172 ;  /* 0x000000acae127220 */ /* 0x000fc40000410000 */
[----:B------:R-:W2:Y:S01]  /*1d90*/  LDL R174, [R1+0x58] ;  /* 0x0000580001ae7983 */ /* 0x000ea20000100800 */
[C---:B---3--:R-:W-:Y:S02]  /*1da0*/  FADD.FTZ R10, -R212.reuse, R12 ;  /* 0x0000000cd40a7221 */ /* 0x048fe40000010100 */
[----:B------:R-:W-:Y:S01]  /*1db0*/  FADD.FTZ R12, -R212, R14 ;  /* 0x0000000ed40c7221 */ /* 0x000fe20000010100 */
[----:B------:R-:W-:Y:S02]  /*1dc0*/  PRMT R170, RZ, 0x5410, R17 ;  /* 0x00005410ffaa7816 */ /* 0x000fe40000000011 */
[----:B------:R-:W-:Y:S01]  /*1dd0*/  PRMT R173, RZ, 0x7610, R16 ;  /* 0x00007610ffad7816 */ /* 0x000fe20000000010 */
[----:B-----5:R-:W-:Y:S02]  /*1de0*/  FMUL.FTZ R12, R0, R12 ;  /* 0x0000000c000c7220 */ /* 0x020fe40000410000 */
[----:B------:R-:W-:Y:S02]  /*1df0*/  FADD.FTZ R11, -R212, R13 ;  /* 0x0000000dd40b7221 */ /* 0x000fe40000010100 */
[----:B------:R-:W-:Y:S01]  /*1e00*/  FMUL.FTZ R10, R0, R10 ;  /* 0x0000000a000a7220 */ /* 0x000fe20000410000 */
[----:B------:R-:W-:Y:S01]  /*1e10*/  PRMT R171, RZ, 0x7610, R17 ;  /* 0x00007610ffab7816 */ /* 0x000fe20000000011 */
[----:B----4-:R-:W-:Y:S01]  /*1e20*/  FADD.FTZ R14, -R212, R20 ;  /* 0x00000014d40e7221 */ /* 0x010fe20000010100 */
[--C-:B------:R-:W-:Y:S01]  /*1e30*/  PRMT R180, RZ, 0x5410, R19.reuse ;  /* 0x00005410ffb47816 */ /* 0x100fe20000000013 */
[----:B------:R-:W-:Y:S01]  /*1e40*/  FFMA.FTZ R50, R12, R170, R50 ;  /* 0x000000aa0c327223 */ /* 0x000fe20000010032 */
[----:B------:R-:W-:Y:S01]  /*1e50*/  PRMT R181, RZ, 0x7610, R19 ;  /* 0x00007610ffb57816 */ /* 0x000fe20000000013 */
[----:B------:R-:W-:-:S02]  /*1e60*/  FADD.FTZ R78, R78, R170 ;  /* 0x000000aa4e4e7221 */ /* 0x000fc40000010000 */
[----:B------:R-:W-:Y:S02]  /*1e70*/  FMUL.FTZ R20, R179, R170 ;  /* 0x000000aab3147220 */ /* 0x000fe40000410000 */
[----:B------:R-:W-:Y:S02]  /*1e80*/  FADD.FTZ R17, -R212, R23 ;  /* 0x00000017d4117221 */ /* 0x000fe40000010100 */
[----:B------:R-:W-:Y:S02]  /*1e90*/  FMUL.FTZ R19, R202, R173 ;  /* 0x000000adca137220 */ /* 0x000fe40000410000 */
[----:B------:R-:W-:Y:S02]  /*1ea0*/  FADD.FTZ R170, R219, R18 ;  /* 0x00000012dbaa7221 */ /* 0x000fe40000010000 */
[----:B------:R-:W-:Y:S02]  /*1eb0*/  FMUL.FTZ R11, R0, R11 ;  /* 0x0000000b000b7220 */ /* 0x000fe40000410000 */
[----:B------:R-:W-:-:S02]  /*1ec0*/  FFMA.FTZ R23, R10, R18, R217 ;  /* 0x000000120a177223 */ /* 0x000fc400000100d9 */
[----:B------:R-:W-:Y:S02]  /*1ed0*/  FMUL.FTZ R14, R0, R14 ;  /* 0x0000000e000e7220 */ /* 0x000fe40000410000 */
[----:B------:R-:W-:Y:S02]  /*1ee0*/  FADD.FTZ R170, R170, R19 ;  /* 0x00000013aaaa7221 */ /* 0x000fe40000010000 */
[C---:B------:R-:W-:Y:S02]  /*1ef0*/  FADD.FTZ R13, -R212.reuse, R15 ;  /* 0x0000000fd40d7221 */ /* 0x040fe40000010100 */
[----:B------:R-:W-:Y:S02]  /*1f00*/  FFMA.FTZ R23, R11, R19, R23 ;  /* 0x000000130b177223 */ /* 0x000fe40000010017 */
[C---:B------:R-:W-:Y:S02]  /*1f10*/  FADD.FTZ R16, -R212.reuse, R22 ;  /* 0x00000016d4107221 */ /* 0x040fe40000010100 */
[----:B------:R-:W-:-:S02]  /*1f20*/  FADD.FTZ R15, -R212, R21 ;  /* 0x00000015d40f7221 */ /* 0x000fc40000010100 */
[----:B------:R-:W-:Y:S02]  /*1f30*/  FADD.FTZ R80, R80, R168 ;  /* 0x000000a850507221 */ /* 0x000fe40000010000 */
[-C--:B------:R-:W-:Y:S02]  /*1f40*/  FFMA.FTZ R52, R14, R168.reuse, R52 ;  /* 0x000000a80e347223 */ /* 0x080fe40000010034 */
[----:B------:R-:W-:Y:S02]  /*1f50*/  FMUL.FTZ R22, R177, R168 ;  /* 0x000000a8b1167220 */ /* 0x000fe40000410000 */
[----:B------:R-:W-:Y:S02]  /*1f60*/  FMUL.FTZ R21, R178, R171 ;  /* 0x000000abb2157220 */ /* 0x000fe40000410000 */
[----:B------:R-:W-:Y:S02]  /*1f70*/  FADD.FTZ R168, R170, R20 ;  /* 0x00000014aaa87221 */ /* 0x000fe40000010000 */
[----:B------:R-:W-:-:S02]  /*1f80*/  FMUL.FTZ R13, R0, R13 ;  /* 0x0000000d000d7220 */ /* 0x000fc40000410000 */
        /* <DEDUP_REMOVED lines=19> */
[----:B------:R-:W-:Y:S01]  /*20c0*/  FFMA.FTZ R168, R16, R180, R168 ;  /* 0x000000b410a87223 */ /* 0x000fe200000100a8 */
[----:B------:R-:W-:Y:S01]  /*20d0*/  IADD3 R218, R218, 0x100, RZ ;  /* 0x00000100dada7810 */ /* 0x000fe20007ffe0ff */
[----:B------:R-:W-:Y:S01]  /*20e0*/  FFMA.FTZ R48, R10, R172, R48 ;  /* 0x000000ac0a307223 */ /* 0x000fe20000010030 */
[----:B------:R-:W-:Y:S01]  /*20f0*/  IADD3 R221, R221, 0x100, RZ ;  /* 0x00000100dddd7810 */ /* 0x000fe20007ffe0ff */
[----:B------:R-:W-:Y:S02]  /*2100*/  FADD.FTZ R76, R76, R172 ;  /* 0x000000ac4c4c7221 */ /* 0x000fe40000010000 */
[----:B------:R-:W-:Y:S02]  /*2110*/  FFMA.FTZ R49, R11, R173, R49 ;  /* 0x000000ad0b317223 */ /* 0x000fe40000010031 */
[----:B------:R-:W-:-:S02]  /*2120*/  FADD.FTZ R77, R77, R173 ;  /* 0x000000ad4d4d7221 */ /* 0x000fc40000010000 */
[----:B------:R-:W-:Y:S02]  /*2130*/  FFMA.FTZ R51, R13, R171, R51 ;  /* 0x000000ab0d337223 */ /* 0x000fe40000010033 */
[----:B------:R-:W-:Y:S02]  /*2140*/  FADD.FTZ R79, R79, R171 ;  /* 0x000000ab4f4f7221 */ /* 0x000fe40000010000 */
[----:B--2---:R-:W-:-:S04]  /*2150*/  FMUL.FTZ R181, R174, R181 ;  /* 0x000000b5aeb57220 */ /* 0x004fc80000410000 */
[----:B------:R-:W-:Y:S02]  /*2160*/  FADD.FTZ R219, R169, R181 ;  /* 0x000000b5a9db7221 */ /* 0x000fe40000010000 */
[----:B------:R-:W-:Y:S02]  /*2170*/  FFMA.FTZ R217, R17, R181, R168 ;  /* 0x000000b511d97223 */ /* 0x000fe400000100a8 */
.L_x_4194:
[----:B------:R-:W-:Y:S05]  /*2180*/  BSYNC B1 ;  /* 0x0000000000017941 */ /* 0x000fea0003800000 */
.L_x_4193:
[----:B------:R-:W-:-:S13]  /*2190*/  ISETP.GE.U32.AND P0, PT, R3, 0x400, PT ;  /* 0x000004000300780c */ /* 0x000fda0003f06070 */
[----:B------:R-:W-:Y:S05]  /*21a0*/  @!P0 BRA `(.L_x_4188) ;  /* 0x0000054000008947 */ /* 0x000fea0003800000 */
[----:B------:R-:W-:Y:S02]  /*21b0*/  IMAD.MOV.U32 R202, RZ, RZ, 0x20 ;  /* 0x00000020ffca7424 */ /* 0x000fe400078e00ff */
[----:B------:R-:W-:Y:S01]  /*21c0*/  IMAD.MOV.U32 R176, RZ, RZ, 0x10 ;  /* 0x00000010ffb07424 */ /* 0x000fe200078e00ff */
[----:B------:R-:W-:Y:S01]  /*21d0*/  ISETP.NE.U32.AND P0, PT, RZ, c[0x0][0x218], PT ;  /* 0x00008600ff007a0c */ /* 0x000fe20003f05070 */
[----:B------:R-:W-:Y:S01]  /*21e0*/  IMAD.WIDE.U32 R172, R221, R202, c[0x0][0x188] ;  /* 0x00006200ddac7625 */ /* 0x000fe200078e00ca */
[----:B------:R-:W2:Y:S03]  /*21f0*/  LDL R201, [R1+0x50] ;  /* 0x0000500001c97983 */ /* 0x000ea60000100800 */
[----:B------:R-:W-:Y:S01]  /*2200*/  IMAD.WIDE.U32 R176, R218, R176, c[0x0][0x208] ;  /* 0x00008200dab07625 */ /* 0x000fe200078e00b0 */
[----:B------:R0:W3:Y:S04]  /*2210*/  LDG.E.128 R168, [R172.64] ;  /* 0x00000004aca87981 */ /* 0x0000e8000c1e1d00 */
[----:B------:R-:W4:Y:S04]  /*2220*/  LDL R218, [R1+0x54] ;  /* 0x0000540001da7983 */ /* 0x000f280000100800 */
[----:B------:R-:W2:Y:S01]  /*2230*/  LDG.E.128 R176, [R176.64] ;  /* 0x00000004b0b07981 */ /* 0x000ea2000c1e1d00 */
[----:B------:R-:W-:-:S03]  /*2240*/  ISETP.NE.AND.EX P0, PT, RZ, c[0x0][0x21c], PT, P0 ;  /* 0x00008700ff007a0c */ /* 0x000fc60003f05300 */
[----:B0-----:R-:W4:Y:S04]  /*2250*/  LDG.E.128 R172, [R172.64+0x10] ;  /* 0x00001004acac7981 */ /* 0x001f28000c1e1d00 */
[----:B------:R-:W4:Y:S04]  /*2260*/  LDL R209, [R1+0x4c] ;  /* 0x00004c0001d17983 */ /* 0x000f280000100800 */
[----:B------:R-:W4:Y:S04]  /*2270*/  LDL R205, [R1+0x48] ;  /* 0x0000480001cd7983 */ /* 0x000f280000100800 */
[----:B------:R-:W4:Y:S01]  /*2280*/  LDL R207, [R1+0x44] ;  /* 0x0000440001cf7983 */ /* 0x000f220000100800 */
[----:B------:R-:W-:-:S03]  /*2290*/  @P0 IMAD.WIDE.U32 R194, R221, R202, c[0x0][0x218] ;  /* 0x00008600ddc20625 */ /* 0x000fc600078e00ca */
[----:B------:R-:W4:Y:S04]  /*22a0*/  LDL R203, [R1+0x40] ;  /* 0x0000400001cb7983 */ /* 0x000f280000100800 */
[----:B------:R-:W4:Y:S04]  /*22b0*/  LDL R202, [R1+0x3c] ;  /* 0x00003c0001ca7983 */ /* 0x000f280000100800 */
[----:B------:R0:W5:Y:S04]  /*22c0*/  @P0 LDG.E.128 R28, [R194.64] ;  /* 0x00000004c21c0981 */ /* 0x000168000c1e1d00 */
[----:B------:R0:W5:Y:S01]  /*22d0*/  @P0 LDG.E.128 R24, [R194.64+0x10] ;  /* 0x00001004c2180981 */ /* 0x000162000c1e1d00 */
[----:B---3--:R-:W-:-:S04]  /*22e0*/  FADD.FTZ R170, -R212, R170 ;  /* 0x000000aad4aa7221 */ /* 0x008fc80000010100 */
[----:B0----5:R-:W-:Y:S02]  /*22f0*/  FMUL.FTZ R194, R0, R170 ;  /* 0x000000aa00c27220 */ /* 0x021fe40000410000 */
[----:B------:R-:W3:Y:S01]  /*2300*/  LDL R170, [R1+0x38] ;  /* 0x0000380001aa7983 */ /* 0x000ee20000100800 */
[----:B------:R-:W-:Y:S01]  /*2310*/  FADD.FTZ R168, -R212, R168 ;  /* 0x000000a8d4a87221 */ /* 0x000fe20000010100 */
[----:B--2---:R-:W-:-:S03]  /*2320*/  PRMT R200, RZ, 0x5410, R176 ;  /* 0x00005410ffc87816 */ /* 0x004fc600000000b0 */
[----:B------:R-:W-:Y:S01]  /*2330*/  FMUL.FTZ R222, R0, R168 ;  /* 0x000000a800de7220 */ /* 0x000fe20000410000 */
[----:B------:R-:W-:Y:S01]  /*2340*/  PRMT R176, RZ, 0x7610, R176 ;  /* 0x00007610ffb07816 */ /* 0x000fe200000000b0 */
[----:B------:R-:W-:Y:S02]  /*2350*/  FADD.FTZ R169, -R212, R169 ;  /* 0x000000a9d4a97221 */ /* 0x000fe40000010100 */
[-C--:B------:R-:W-:Y:S02]  /*2360*/  FFMA.FTZ R152, R222, R200.reuse, R152 ;  /* 0x000000c8de987223 */ /* 0x080fe40000010098 */
[----:B------:R-:W-:Y:S02]  /*2370*/  FADD.FTZ R56, R56, R200 ;  /* 0x000000c838387221 */ /* 0x000fe40000010000 */
[----:B----4-:R-:W-:Y:S01]  /*2380*/  FMUL.FTZ R200, R218, R200 ;  /* 0x000000c8dac87220 */ /* 0x010fe20000410000 */
        /* <DEDUP_REMOVED lines=41> */
[----:B------:R-:W-:Y:S02]  /*2620*/  FADD.FTZ R169, R169, R208 ;  /* 0x000000d0a9a97221 */ /* 0x000fe40000010000 */
[----:B------:R-:W-:-:S02]  /*2630*/  FFMA.FTZ R168, R198, R208, R168 ;  /* 0x000000d0c6a87223 */ /* 0x000fc400000100a8 */
[----:B------:R-:W-:Y:S02]  /*2640*/  FFMA.FTZ R153, R193, R176, R153 ;  /* 0x000000b0c1997223 */ /* 0x000fe40000010099 */
[----:B------:R-:W-:Y:S02]  /*2650*/  FADD.FTZ R57, R57, R176 ;  /* 0x000000b039397221 */ /* 0x000fe40000010000 */
[----:B------:R-:W-:Y:S02]  /*2660*/  FFMA.FTZ R155, R195, R177, R155 ;  /* 0x000000b1c39b7223 */ /* 0x000fe4000001009b */
[----:B------:R-:W-:Y:S02]  /*2670*/  FADD.FTZ R59, R59, R177 ;  /* 0x000000b13b3b7221 */ /* 0x000fe40000010000 */
[----:B------:R-:W-:Y:S02]  /*2680*/  FADD.FTZ R85, R85, R178 ;  /* 0x000000b255557221 */ /* 0x000fe40000010000 */
[----:B------:R-:W-:-:S02]  /*2690*/  FFMA.FTZ R89, R197, R178, R89 ;  /* 0x000000b2c5597223 */ /* 0x000fc40000010059 */
[----:B------:R-:W-:Y:S02]  /*26a0*/  FADD.FTZ R87, R87, R179 ;  /* 0x000000b357577221 */ /* 0x000fe40000010000 */
[-C--:B------:R-:W-:Y:S02]  /*26b0*/  FFMA.FTZ R91, R199, R179.reuse, R91 ;  /* 0x000000b3c75b7223 */ /* 0x080fe4000001005b */
[----:B---3--:R-:W-:-:S04]  /*26c0*/  FMUL.FTZ R209, R170, R179 ;  /* 0x000000b3aad17220 */ /* 0x008fc80000410000 */
[----:B------:R-:W-:Y:S02]  /*26d0*/  FADD.FTZ R219, R169, R209 ;  /* 0x000000d1a9db7221 */ /* 0x000fe40000010000 */
[----:B------:R-:W-:Y:S02]  /*26e0*/  FFMA.FTZ R217, R199, R209, R168 ;  /* 0x000000d1c7d97223 */ /* 0x000fe400000100a8 */
.L_x_4188:
[----:B------:R-:W-:Y:S05]  /*26f0*/  BSYNC B0 ;  /* 0x0000000000007941 */ /* 0x000fea0003800000 */
.L_x_4177:
[----:B------:R-:W1:Y:S01]  /*2700*/  S2R R168, SR_TID.X ;  /* 0x0000000000a87919 */ /* 0x000e620000002100 */
[----:B------:R-:W-:Y:S02]  /*2710*/  LOP3.LUT P5, RZ, R233, 0xff, RZ, 0xc0, !PT ;  /* 0x000000ffe9ff7812 */ /* 0x000fe400078ac0ff */
[----:B-1----:R-:W-:Y:S02]  /*2720*/  SHF.R.U32.HI R172, RZ, 0x5, R168 ;  /* 0x00000005ffac7819 */ /* 0x002fe400000116a8 */
[----:B------:R-:W-:Y:S02]  /*2730*/  LOP3.LUT P0, RZ, R168, 0x1f, RZ, 0xc0, !PT ;  /* 0x0000001fa8ff7812 */ /* 0x000fe4000780c0ff */
[----:B------:R-:W-:-:S07]  /*2740*/  LOP3.LUT R173, R172, 0x7fffff8, RZ, 0xc0, !PT ;  /* 0x07fffff8acad7812 */ /* 0x000fce00078ec0ff */
[----:B------:R-:W-:Y:S01]  /*2750*/  @!P5 IADD3 R173, R173, 0x8, RZ ;  /* 0x00000008adadd810 */ /* 0x000fe20007ffe0ff */
[----:B------:R-:W-:Y:S05]  /*2760*/  BRA.DIV ~URZ, `(.L_x_4195) ;  /* 0x000038127f007947 */ /* 0x000fea000b800000 */
[----:B------:R1:W2:Y:S02]  /*2770*/  SHFL.DOWN PT, R171, R219, 0x10, 0x1f ;  /* 0x0a001f00dbab7f89 */ /* 0x0002a400000e0000 */
.L_x_4284:
        /* <DEDUP_REMOVED lines=18> */
.L_x_4285:
[----:B---3-5:R-:W-:Y:S01]  /*28a0*/  ISETP.GE.AND P5, PT, R232, 0x1, PT ;  /* 0x00000001e800780c */ /* 0x028fe20003fa6270 */
[----:B------:R-:W-:Y:S01]  /*28b0*/  FADD.FTZ R168, R171, R219 ;  /* 0x000000dbaba87221 */ /* 0x000fe20000010000 */
[----:B------:R-:W-:Y:S01]  /*28c0*/  @!P0 LOP3.LUT R170, R172, 0x7, RZ, 0xc0, !PT ;  /* 0x00000007acaa8812 */ /* 0x000fe200078ec0ff */
[----:B-1----:R-:W-:Y:S01]  /*28d0*/  FADD.FTZ R169, R169, R217 ;  /* 0x000000d9a9a97221 */ /* 0x002fe20000010000 */
[----:B------:R-:W1:Y:S01]  /*28e0*/  S2R R174, SR_TID.X ;  /* 0x0000000000ae7919 */ /* 0x000e620000002100 */
[----:B------:R-:W-:Y:S01]  /*28f0*/  WARPSYNC 0xffffffff ;  /* 0xffffffff00007948 */ /* 0x000fe20003800000 */
[----:B------:R-:W-:Y:S01]  /*2900*/  @!P0 IADD3 R170, R173, R170, RZ ;  /* 0x000000aaadaa8210 */ /* 0x000fe20007ffe0ff */
[----:B------:R-:W-:Y:S01]  /*2910*/  IMAD.MOV.U32 R172, RZ, RZ, RZ ;  /* 0x000000ffffac7224 */ /* 0x000fe200078e00ff */
[----:B------:R-:W-:Y:S03]  /*2920*/  BSSY B0, `(.L_x_4197) ;  /* 0x00000e3000007945 */ /* 0x000fe60003800000 */
        /* <DEDUP_REMOVED lines=31> */
[----:B------:R-:W-:Y:S01]  /*2b20*/  @!P4 ISETP.NE.U32.AND P0, PT, RZ, c[0x0][0x218], PT ;  /* 0x00008600ff00ca0c */ /* 0x000fe20003f05070 */
[----:B------:R-:W-:Y:S03]  /*2b30*/  BSSY B1, `(.L_x_4199) ;  /* 0x0000006000017945 */ /* 0x000fe60003800000 */
[----:B------:R-:W-:Y:S01]  /*2b40*/  @!P4 ISETP.NE.AND.EX P0, PT, RZ, c[0x0][0x21c], PT, P0 ;  /* 0x00008700ff00ca0c */ /* 0x000fe20003f05300 */
[----:B------:R-:W-:Y:S07]  /*2b50*/  @!P5 BRA `(.L_x_4200) ;  /* 0x000000300000d947 */ /* 0x000fee0003800000 */
[----:B------:R-:W-:-:S04]  /*2b60*/  IMAD.MOV.U32 R156, RZ, RZ, 0x10 ;  /* 0x00000010ff9c7424 */ /* 0x000fc800078e00ff */
[----:B------:R-:W-:-:S06]  /*2b70*/  IMAD.WIDE.U32 R156, R172, R156, c[0x0][0x170] ;  /* 0x00005c00ac9c7625 */ /* 0x000fcc00078e009c */
[----:B------:R-:W5:Y:S02]  /*2b80*/  LDG.E.128 R156, [R156.64] ;  /* 0x000000049c9c7981 */ /* 0x000f64000c1e1d00 */
.L_x_4200:
[----:B------:R-:W-:Y:S05]  /*2b90*/  BSYNC B1 ;  /* 0x0000000000017941 */ /* 0x000fea0003800000 */
.L_x_4199:
[----:B------:R-:W-:Y:S01]  /*2ba0*/  BSSY B1, `(.L_x_4201) ;  /* 0x000000b000017945 */ /* 0x000fe20003800000 */
[----:B------:R-:W-:Y:S01]  /*2bb0*/  @!P4 FSEL R168, R124, RZ, P0 ;  /* 0x000000ff7ca8c208 */ /* 0x000fe20000000000 */
[----:B------:R-:W-:Y:S05]  /*2bc0*/  @!P4 BRA `(.L_x_4202) ;  /* 0x000000800000c947 */ /* 0x000fea0003800000 */
[----:B------:R-:W-:-:S04]  /*2bd0*/  ISETP.NE.AND P0, PT, R234, RZ, PT ;  /* 0x000000ffea00720c */ /* 0x000fc80003f05270 */
[----:B------:R-:W-:Y:S02]  /*2be0*/  FSEL R168, R170, RZ, !P0 ;  /* 0x000000ffaaa87208 */ /* 0x000fe40004000000 */
[----:B------:R-:W-:-:S03]  /*2bf0*/  ISETP.NE.U32.AND P0, PT, RZ, c[0x0][0x218], PT ;  /* 0x00008600ff007a0c */ /* 0x000fc60003f05070 */
[----:B------:R-:W-:Y:S01]  /*2c00*/  FFMA.FTZ R168, R5, R171, R168 ;  /* 0x000000ab05a87223 */ /* 0x000fe200000100a8 */
[----:B------:R-:W-:-:S03]  /*2c10*/  ISETP.NE.AND.EX P0, PT, RZ, c[0x0][0x21c], PT, P0 ;  /* 0x00008700ff007a0c */ /* 0x000fc60003f05300 */
[----:B------:R-:W-:-:S04]  /*2c20*/  FADD.FTZ R168, R7, -R168 ;  /* 0x800000a807a87221 */ /* 0x000fc80000010000 */
[----:B------:R-:W-:-:S06]  /*2c30*/  FMUL.FTZ R168, R0, R168 ;  /* 0x000000a800a87220 */ /* 0x000fcc0000410000 */
[----:B------:R-:W-:Y:S02]  /*2c40*/  @P0 FADD.FTZ R168, R124, R168 ;  /* 0x000000a87ca80221 */ /* 0x000fe40000010000 */
.L_x_4202:
[----:B------:R-:W-:Y:S05]  /*2c50*/  BSYNC B1 ;  /* 0x0000000000017941 */ /* 0x000fea0003800000 */
.L_x_4201:
[----:B------:R-:W3:Y:S01]  /*2c60*/  LDL R173, [R1+0x34] ;  /* 0x0000340001ad7983 */ /* 0x000ee20000100800 */
[----:B------:R-:W-:Y:S01]  /*2c70*/  ISETP.NE.U32.AND P6, PT, RZ, c[0x0][0x258], PT ;  /* 0x00009600ff007a0c */ /* 0x000fe20003fc5070 */
[----:B------:R-:W-:Y:S01]  /*2c80*/  BSSY B1, `(.L_x_4203) ;  /* 0x0000015000017945 */ /* 0x000fe20003800000 */
[----:B-----5:R-:W-:Y:S02]  /*2c90*/  @P5 PRMT R169, RZ, 0x5410, R156 ;  /* 0x00005410ffa95816 */ /* 0x020fe4000000009c */
[----:B------:R-:W-:Y:S02]  /*2ca0*/  ISETP.NE.AND.EX P6, PT, RZ, c[0x0][0x25c], PT, P6 ;  /* 0x00009700ff007a0c */ /* 0x000fe40003fc5360 */
[----:B------:R-:W-:Y:S02]  /*2cb0*/  @!P4 ISETP.NE.U32.AND P0, PT, RZ, c[0x0][0x218], PT ;  /* 0x00008600ff00ca0c */ /* 0x000fe40003f05070 */
[C---:B------:R-:W-:Y:S01]  /*2cc0*/  SEL R160, R168.reuse, R160, P6 ;  /* 0x000000a0a8a07207 */ /* 0x040fe20003000000 */
[----:B------:R-:W-:Y:S01]  /*2cd0*/  @P5 FMUL.FTZ R168, R168, c[0x0][0x1ec] ;  /* 0x00007b00a8a85a20 */ /* 0x000fe20000410000 */
[----:B------:R-:W-:-:S03]  /*2ce0*/  @!P4 ISETP.NE.AND.EX P0, PT, RZ, c[0x0][0x21c], PT, P0 ;  /* 0x00008700ff00ca0c */ /* 0x000fc60003f05300 */
[----:B------:R-:W-:Y:S02]  /*2cf0*/  @P5 FFMA.FTZ R92, R168, R169, R92 ;  /* 0x000000a9a85c5223 */ /* 0x000fe4000001005c */
[----:B---3--:R-:W-:-:S05]  /*2d00*/  @P5 FMUL.FTZ R168, R173, R168 ;  /* 0x000000a8ada85220 */ /* 0x008fca0000410000 */
[----:B------:R-:W-:-:S04]  /*2d10*/  @P5 F2FP.BF16.PACK_AB R168, RZ, R168 ;  /* 0x000000a8ffa8523e */ /* 0x000fc800000010ff */
[----:B------:R-:W-:Y:S02]  /*2d20*/  @P5 PRMT R164, R168, 0x7610, R164 ;  /* 0x00007610a8a45816 */ /* 0x000fe400000000a4 */
        /* <DEDUP_REMOVED lines=10> */
.L_x_4204:
[----:B------:R-:W-:Y:S05]  /*2dd0*/  BSYNC B1 ;  /* 0x0000000000017941 */ /* 0x000fea0003800000 */
.L_x_4203:
[----:B------:R-:W3:Y:S01]  /*2de0*/  LDL R173, [R1+0x30] ;  /* 0x0000300001ad7983 */ /* 0x000ee20000100800 */
[C---:B------:R-:W-:Y:S01]  /*2df0*/  SEL R161, R168.reuse, R161, P6 ;  /* 0x000000a1a8a17207 */ /* 0x040fe20003000000 */
[----:B------:R-:W-:Y:S01]  /*2e00*/  @P5 FMUL.FTZ R168, R168, c[0x0][0x1ec] ;  /* 0x00007b00a8a85a20 */ /* 0x000fe20000410000 */
[----:B------:R-:W-:Y:S01]  /*2e10*/  @P5 PRMT R169, RZ, 0x7610, R156 ;  /* 0x00007610ffa95816 */ /* 0x000fe2000000009c */
[----:B------:R-:W-:Y:S01]  /*2e20*/  BSSY B1, `(.L_x_4205) ;  /* 0x0000011000017945 */ /* 0x000fe20003800000 */
[----:B------:R-:W-:-:S03]  /*2e30*/  @!P4 ISETP.NE.U32.AND P0, PT, RZ, c[0x0][0x218], PT ;  /* 0x00008600ff00ca0c */ /* 0x000fc60003f05070 */
[----:B------:R-:W-:Y:S01]  /*2e40*/  @P5 FFMA.FTZ R93, R168, R169, R93 ;  /* 0x000000a9a85d5223 */ /* 0x000fe2000001005d */
[----:B------:R-:W-:Y:S01]  /*2e50*/  @!P4 ISETP.NE.AND.EX P0, PT, RZ, c[0x0][0x21c], PT, P0 ;  /* 0x00008700ff00ca0c */ /* 0x000fe20003f05300 */
        /* <DEDUP_REMOVED lines=13> */
.L_x_4206:
[----:B------:R-:W-:Y:S05]  /*2f30*/  BSYNC B1 ;  /* 0x0000000000017941 */ /* 0x000fea0003800000 */
.L_x_4205:
        /* <DEDUP_REMOVED lines=21> */
.L_x_4208:
[----:B------:R-:W-:Y:S05]  /*3090*/  BSYNC B1 ;  /* 0x0000000000017941 */ /* 0x000fea0003800000 */
.L_x_4207:
        /* <DEDUP_REMOVED lines=21> */
.L_x_4210:
[----:B------:R-:W-:Y:S05]  /*31f0*/  BSYNC B1 ;  /* 0x0000000000017941 */ /* 0x000fea0003800000 */
.L_x_4209:
        /* <DEDUP_REMOVED lines=21> */
.L_x_4212:
[----:B------:R-:W-:Y:S05]  /*3350*/  BSYNC B1 ;  /* 0x0000000000017941 */ /* 0x000fea0003800000 */
.L_x_4211:
        /* <DEDUP_REMOVED lines=21> */
.L_x_4214:
[----:B------:R-:W-:Y:S05]  /*34b0*/  BSYNC B1 ;  /* 0x0000000000017941 */ /* 0x000fea0003800000 */
.L_x_4213:
        /* <DEDUP_REMOVED lines=21> */
.L_x_4216:
[----:B------:R-:W-:Y:S05]  /*3610*/  BSYNC B1 ;  /* 0x0000000000017941 */ /* 0x000fea0003800000 */
.L_x_4215:
[----:B------:R-:W3:Y:S01]  /*3620*/  LDL R173, [R1+0x18] ;  /* 0x0000180001ad7983 */ /* 0x000ee20000100800 */
[----:B------:R-:W-:Y:S02]  /*3630*/  ISETP.NE.U32.AND P0, PT, RZ, c[0x0][0x258], PT ;  /* 0x00009600ff007a0c */ /* 0x000fe40003f05070 */
[C---:B------:R-:W-:Y:S01]  /*3640*/  SEL R151, R168.reuse, R151, P6 ;  /* 0x00000097a8977207 */ /* 0x040fe20003000000 */
[----:B------:R-:W-:Y:S01]  /*3650*/  @P5 FMUL.FTZ R168, R168, c[0x0][0x1ec] ;  /* 0x00007b00a8a85a20 */ /* 0x000fe20000410000 */
[----:B------:R-:W-:Y:S02]  /*3660*/  @P5 PRMT R169, RZ, 0x7610, R159 ;  /* 0x00007610ffa95816 */ /* 0x000fe4000000009f */
[----:B------:R-:W-:-:S03]  /*3670*/  ISETP.NE.AND.EX P0, PT, RZ, c[0x0][0x25c], PT, P0 ;  /* 0x00009700ff007a0c */ /* 0x000fc60003f05300 */
[----:B------:R-:W-:Y:S02]  /*3680*/  @P5 FFMA.FTZ R99, R168, R169, R99 ;  /* 0x000000a9a8635223 */ /* 0x000fe40000010063 */
[----:B---3--:R-:W-:-:S05]  /*3690*/  @P5 FMUL.FTZ R168, R173, R168 ;  /* 0x000000a8ada85220 */ /* 0x008fca0000410000 */
[----:B------:R-:W-:-:S04]  /*36a0*/  @P5 F2FP.BF16.PACK_AB R168, RZ, R168 ;  /* 0x000000a8ffa8523e */ /* 0x000fc800000010ff */
[----:B------:R-:W-:Y:S02]  /*36b0*/  @P5 PRMT R167, R167, 0x5410, R168 ;  /* 0x00005410a7a75816 */ /* 0x000fe400000000a8 */
[----:B------:R-:W-:-:S05]  /*36c0*/  @P0 MOV R168, 0x20 ;  /* 0x0000002000a80802 */ /* 0x000fca0000000f00 */
[C---:B------:R-:W-:Y:S01]  /*36d0*/  @P0 IMAD.WIDE.U32 R168, R4.reuse, R168, c[0x0][0x258] ;  /* 0x0000960004a80625 */ /* 0x040fe200078e00a8 */
[----:B------:R-:W-:-:S04]  /*36e0*/  IADD3 R4, R4, 0x100, RZ ;  /* 0x0000010004047810 */ /* 0x000fc80007ffe0ff */
[----:B------:R-:W-:Y:S04]  /*36f0*/  @P0 STG.E.128 [R168.64], R160 ;  /* 0x000000a0a8000986 */ /* 0x000fe8000c101d04 */
[----:B------:R1:W-:Y:S02]  /*3700*/  @P0 STG.E.128 [R168.64+0x10], R148 ;  /* 0x00001094a8000986 */ /* 0x0003e4000c101d04 */
[----:B-1----:R-:W-:-:S04]  /*3710*/  @P5 IMAD.MOV.U32 R168, RZ, RZ, 0x10 ;  /* 0x00000010ffa85424 */ /* 0x002fc800078e00ff */
[C---:B------:R-:W-:Y:S01]  /*3720*/  @P5 IMAD.WIDE.U32 R168, R172.reuse, R168, c[0x0][0x248] ;  /* 0x00009200aca85625 */ /* 0x040fe200078e00a8 */
[----:B------:R-:W-:-:S04]  /*3730*/  IADD3 R172, R172, 0x100, RZ ;  /* 0x00000100acac7810 */ /* 0x000fc80007ffe0ff */
[----:B------:R1:W-:Y:S03]  /*3740*/  @P5 STG.E.128 [R168.64], R164 ;  /* 0x000000a4a8005986 */ /* 0x0003e6000c101d04 */
.L_x_4198:
[----:B------:R-:W-:Y:S05]  /*3750*/  BSYNC B0 ;  /* 0x0000000000007941 */ /* 0x000fea0003800000 */
.L_x_4197:
[----:B------:R-:W-:Y:S01]  /*3760*/  BSSY B0, `(.L_x_4217) ;  /* 0x00000c3000007945 */ /* 0x000fe20003800000 */
        /* <DEDUP_REMOVED lines=8> */
.L_x_4220:
[----:B------:R-:W-:Y:S05]  /*37f0*/  BSYNC B1 ;  /* 0x0000000000017941 */ /* 0x000fea0003800000 */
.L_x_4219:
[----:B------:R-:W-:Y:S01]  /*3800*/  BSSY B1, `(.L_x_4221) ;  /* 0x000000b000017945 */ /* 0x000fe20003800000 */
[----:B-1----:R-:W-:Y:S01]  /*3810*/  @!P4 FSEL R168, R132, RZ, P0 ;  /* 0x000000ff84a8c208 */ /* 0x002fe20000000000 */
        /* <DEDUP_REMOVED lines=9> */
.L_x_4222:
[----:B------:R-:W-:Y:S05]  /*38b0*/  BSYNC B1 ;  /* 0x0000000000017941 */ /* 0x000fea0003800000 */
.L_x_4221:
        /* <DEDUP_REMOVED lines=9> */
[-C--:B------:R-:W-:Y:S02]  /*3950*/  @P5 FFMA.FTZ R100, R169, R168.reuse, R100 ;  /* 0x000000a8a9645223 */ /* 0x080fe40000010064 */
        /* <DEDUP_REMOVED lines=13> */
.L_x_4224:
[----:B------:R-:W-:Y:S05]  /*3a30*/  BSYNC B1 ;  /* 0x0000000000017941 */ /* 0x000fea0003800000 */
.L_x_4223:
[----:B------:R-:W3:Y:S01]  /*3a40*/  LDL R173, [R1+0x10] ;  /* 0x0000100001ad7983 */ /* 0x000ee20000100800 */
[C---:B------:R-:W-:Y:S01]  /*3a50*/  SEL R161, R168.reuse, R161, P6 ;  /* 0x000000a1a8a17207 */ /* 0x040fe20003000000 */
[----:B------:R-:W-:Y:S01]  /*3a60*/  @P5 FMUL.FTZ R168, R168, c[0x0][0x1ec] ;  /* 0x00007b00a8a85a20 */ /* 0x000fe20000410000 */
[----:B------:R-:W-:Y:S01]  /*3a70*/  @P5 PRMT R169, RZ, 0x7610, R156 ;  /* 0x00007610ffa95816 */ /* 0x000fe2000000009c */
[----:B------:R-:W-:Y:S01]  /*3a80*/  BSSY B1, `(.L_x_4225) ;  /* 0x0000011000017945 */ /* 0x000fe20003800000 */
[----:B------:R-:W-:-:S03]  /*3a90*/  @!P4 ISETP.NE.U32.AND P0, PT, RZ, c[0x0][0x218], PT ;  /* 0x00008600ff00ca0c */ /* 0x000fc60003f05070 */
[-C--:B------:R-:W-:Y:S01]  /*3aa0*/  @P5 FFMA.FTZ R101, R169, R168.reuse, R101 ;  /* 0x000000a8a9655223 */ /* 0x080fe20000010065 */
        /* <DEDUP_REMOVED lines=14> */
.L_x_4226:
[----:B------:R-:W-:Y:S05]  /*3b90*/  BSYNC B1 ;  /* 0x0000000000017941 */ /* 0x000fea0003800000 */
.L_x_4225:
        /* <DEDUP_REMOVED lines=21> */
.L_x_4228:
[----:B------:R-:W-:Y:S05]  /*3cf0*/  BSYNC B1 ;  /* 0x0000000000017941 */ /* 0x000fea0003800000 */
.L_x_4227:
        /* <DEDUP_REMOVED lines=21> */
.L_x_4230:
[----:B------:R-:W-:Y:S05]  /*3e50*/  BSYNC B1 ;  /* 0x0000000000017941 */ /* 0x000fea0003800000 */
.L_x_4229:
        /* <DEDUP_REMOVED lines=21> */
.L_x_4232:
[----:B------:R-:W-:Y:S05]  /*3fb0*/  BSYNC B1 ;  /* 0x0000000000017941 */ /* 0x000fea0003800000 */
.L_x_4231:
[----:B------:R-:W3:Y:S01]  /*3fc0*/  LDL R173, [R1] ;  /* 0x0000000001ad7983 */ /* 0x000ee20000100800 */
        /* <DEDUP_REMOVED lines=20> */
.L_x_4234:
[----:B------:R-:W-:Y:S05]  /*4110*/  BSYNC B1 ;  /* 0x0000000000017941 */ /* 0x000fea0003800000 */
.L_x_4233:
[C---:B------:R-:W-:Y:S01]  /*4120*/  SEL R150, R168.reuse, R150, P6 ;  /* 0x00000096a8967207 */ /* 0x040fe20003000000 */
[----:B------:R-:W-:Y:S01]  /*4130*/  @P5 FMUL.FTZ R168, R168, c[0x0][0x1ec] ;  /* 0x00007b00a8a85a20 */ /* 0x000fe20000410000 */
[----:B------:R-:W-:Y:S01]  /*4140*/  @P5 PRMT R169, RZ, 0x5410, R159 ;  /* 0x00005410ffa95816 */ /* 0x000fe2000000009f */
[----:B------:R-:W-:Y:S01]  /*4150*/  BSSY B1, `(.L_x_4235) ;  /* 0x0000011000017945 */ /* 0x000fe20003800000 */
[----:B------:R-:W-:-:S03]  /*4160*/  @!P4 ISETP.NE.U32.AND P0, PT, RZ, c[0x0][0x218], PT ;  /* 0x00008600ff00ca0c */ /* 0x000fc60003f05070 */
[-C--:B------:R-:W-:Y:S01]  /*4170*/  @P5 FFMA.FTZ R106, R169, R168.reuse, R106 ;  /* 0x000000a8a96a5223 */ /* 0x080fe2000001006a */
[----:B------:R-:W-:Y:S01]  /*4180*/  @!P4 ISETP.NE.AND.EX P0, PT, RZ, c[0x0][0x21c], PT, P0 ;  /* 0x00008700ff00ca0c */ /* 0x000fe20003f05300 */
[----:B------:R-:W-:-:S05]  /*4190*/  @P5 FMUL.FTZ R168, R252, R168 ;  /* 0x000000a8fca85220 */ /* 0x000fca0000410000 */
        /* <DEDUP_REMOVED lines=12> */
.L_x_4236:
[----:B------:R-:W-:Y:S05]  /*4260*/  BSYNC B1 ;  /* 0x0000000000017941 */ /* 0x000fea0003800000 */
.L_x_4235:
[----:B------:R-:W-:Y:S02]  /*4270*/  ISETP.NE.U32.AND P0, PT, RZ, c[0x0][0x258], PT ;  /* 0x00009600ff007a0c */ /* 0x000fe40003f05070 */
[C---:B------:R-:W-:Y:S01]  /*4280*/  SEL R151, R168.reuse, R151, P6 ;  /* 0x00000097a8977207 */ /* 0x040fe20003000000 */
[----:B------:R-:W-:Y:S01]  /*4290*/  @P5 FMUL.FTZ R168, R168, c[0x0][0x1ec] ;  /* 0x00007b00a8a85a20 */ /* 0x000fe20000410000 */
[----:B------:R-:W-:Y:S02]  /*42a0*/  @P5 PRMT R169, RZ, 0x7610, R159 ;  /* 0x00007610ffa95816 */ /* 0x000fe4000000009f */
[----:B------:R-:W-:-:S03]  /*42b0*/  ISETP.NE.AND.EX P0, PT, RZ, c[0x0][0x25c], PT, P0 ;  /* 0x00009700ff007a0c */ /* 0x000fc60003f05300 */
[-C--:B------:R-:W-:Y:S02]  /*42c0*/  @P5 FFMA.FTZ R107, R169, R168.reuse, R107 ;  /* 0x000000a8a96b5223 */ /* 0x080fe4000001006b */
[----:B------:R-:W-:-:S05]  /*42d0*/  @P5 FMUL.FTZ R168, R251, R168 ;  /* 0x000000a8fba85220 */ /* 0x000fca0000410000 */
        /* <DEDUP_REMOVED lines=11> */
.L_x_4218:
[----:B------:R-:W-:Y:S05]  /*4390*/  BSYNC B0 ;  /* 0x0000000000007941 */ /* 0x000fea0003800000 */
.L_x_4217:
        /* <DEDUP_REMOVED lines=9> */
.L_x_4240:
[----:B------:R-:W-:Y:S05]  /*4430*/  BSYNC B1 ;  /* 0x0000000000017941 */ /* 0x000fea0003800000 */
.L_x_4239:
        /* <DEDUP_REMOVED lines=11> */
.L_x_4242:
[----:B------:R-:W-:Y:S05]  /*44f0*/  BSYNC B1 ;  /* 0x0000000000017941 */ /* 0x000fea0003800000 */
.L_x_4241:
        /* <DEDUP_REMOVED lines=22> */
.L_x_4244:
[----:B------:R-:W-:Y:S05]  /*4660*/  BSYNC B1 ;  /* 0x0000000000017941 */ /* 0x000fea0003800000 */
.L_x_4243:
        /* <DEDUP_REMOVED lines=20> */
.L_x_4246:
[----:B------:R-:W-:Y:S05]  /*47b0*/  BSYNC B1 ;  /* 0x0000000000017941 */ /* 0x000fea0003800000 */
.L_x_4245:
        /* <DEDUP_REMOVED lines=20> */
.L_x_4248:
[----:B------:R-:W-:Y:S05]  /*4900*/  BSYNC B1 ;  /* 0x0000000000017941 */ /* 0x000fea0003800000 */
.L_x_4247:
        /* <DEDUP_REMOVED lines=20> */
.L_x_4250:
[----:B------:R-:W-:Y:S05]  /*4a50*/  BSYNC B1 ;  /* 0x0000000000017941 */ /* 0x000fea0003800000 */
.L_x_4249:
        /* <DEDUP_REMOVED lines=20> */
.L_x_4252:
[----:B------:R-:W-:Y:S05]  /*4ba0*/  BSYNC B1 ;  /* 0x0000000000017941 */ /* 0x000fea0003800000 */
.L_x_4251:
        /* <DEDUP_REMOVED lines=20> */
.L_x_4254:
[----:B------:R-:W-:Y:S05]  /*4cf0*/  BSYNC B1 ;  /* 0x0000000000017941 */ /* 0x000fea0003800000 */
.L_x_4253:
        /* <DEDUP_REMOVED lines=20> */
.L_x_4256:
[----:B------:R-:W-:Y:S05]  /*4e40*/  BSYNC B1 ;  /* 0x0000000000017941 */ /* 0x000fea0003800000 */
.L_x_4255:
        /* <DEDUP_REMOVED lines=18> */
.L_x_4238:
[----:B------:R-:W-:Y:S05]  /*4f70*/  BSYNC B0 ;  /* 0x0000000000007941 */ /* 0x000fea0003800000 */
.L_x_4237:
[----:B------:R-:W-:Y:S01]  /*4f80*/  ISETP.GE.U32.AND P0, PT, R3, 0x400, PT ;  /* 0x000004000300780c */ /* 0x000fe20003f06070 */
[----:B------:R-:W-:-:S12]  /*4f90*/  BSSY B0, `(.L_x_4257) ;  /* 0x00000bb000007945 */ /* 0x000fd80003800000 */
        /* <DEDUP_REMOVED lines=8> */
.L_x_4260:
[----:B------:R-:W-:Y:S05]  /*5020*/  BSYNC B1 ;  /* 0x0000000000017941 */ /* 0x000fea0003800000 */
.L_x_4259:
        /* <DEDUP_REMOVED lines=11> */
.L_x_4262:
[----:B------:R-:W-:Y:S05]  /*50e0*/  BSYNC B1 ;  /* 0x0000000000017941 */ /* 0x000fea0003800000 */
.L_x_4261:
        /* <DEDUP_REMOVED lines=22> */
.L_x_4264:
[----:B------:R-:W-:Y:S05]  /*5250*/  BSYNC B1 ;  /* 0x0000000000017941 */ /* 0x000fea0003800000 */
.L_x_4263:
        /* <DEDUP_REMOVED lines=20> */
.L_x_4266:
[----:B------:R-:W-:Y:S05]  /*53a0*/  BSYNC B1 ;  /* 0x0000000000017941 */ /* 0x000fea0003800000 */
.L_x_4265:
        /* <DEDUP_REMOVED lines=20> */
.L_x_4268:
[----:B------:R-:W-:Y:S05]  /*54f0*/  BSYNC B1 ;  /* 0x0000000000017941 */ /* 0x000fea0003800000 */
.L_x_4267:
        /* <DEDUP_REMOVED lines=20> */
.L_x_4270:
[----:B------:R-:W-:Y:S05]  /*5640*/  BSYNC B1 ;  /* 0x0000000000017941 */ /* 0x000fea0003800000 */
.L_x_4269:
        /* <DEDUP_REMOVED lines=20> */
.L_x_4272:
[----:B------:R-:W-:Y:S05]  /*5790*/  BSYNC B1 ;  /* 0x0000000000017941 */ /* 0x000fea0003800000 */
.L_x_4271:
        /* <DEDUP_REMOVED lines=20> */
.L_x_4274:
[----:B------:R-:W-:Y:S05]  /*58e0*/  BSYNC B1 ;  /* 0x0000000000017941 */ /* 0x000fea0003800000 */
.L_x_4273:
        /* <DEDUP_REMOVED lines=20> */
.L_x_4276:
[----:B------:R-:W-:Y:S05]  /*5a30*/  BSYNC B1 ;  /* 0x0000000000017941 */ /* 0x000fea0003800000 */
.L_x_4275:
[----:B------:R-:W-:Y:S01]  /*5a40*/  ISETP.NE.U32.AND P0, PT, RZ, c[0x0][0x258], PT ;  /* 0x00009600ff007a0c */ /* 0x000fe20003f05070 */
[C---:B------:R-:W-:Y:S01]  /*5a50*/  @P5 FMUL.FTZ R0, R168.reuse, c[0x0][0x1ec] ;  /* 0x00007b00a8005a20 */ /* 0x040fe20000410000 */
[----:B------:R-:W-:Y:S02]  /*5a60*/  SEL R151, R168, R151, P6 ;  /* 0x00000097a8977207 */ /* 0x000fe40003000000 */
[----:B------:R-:W-:Y:S02]  /*5a70*/  ISETP.NE.AND.EX P0, PT, RZ, c[0x0][0x25c], PT, P0 ;  /* 0x00009700ff007a0c */ /* 0x000fe40003f05300 */
[----:B------:R-:W-:-:S05]  /*5a80*/  @P5 PRMT R168, RZ, 0x7610, R159 ;  /* 0x00007610ffa85816 */ /* 0x000fca000000009f */
[-C--:B------:R-:W-:Y:S02]  /*5a90*/  @P5 FFMA.FTZ R123, R168, R0.reuse, R123 ;  /* 0x00000000a87b5223 */ /* 0x080fe4000001007b */
[----:B------:R-:W-:-:S04]  /*5aa0*/  @P5 FMUL.FTZ R0, R235, R0 ;  /* 0x00000000eb005220 */ /* 0x000fc80000410000 */
[----:B------:R-:W-:Y:S02]  /*5ab0*/  @P0 MOV R168, 0x20 ;  /* 0x0000002000a80802 */ /* 0x000fe40000000f00 */
[----:B------:R-:W-:-:S03]  /*5ac0*/  @P5 F2FP.BF16.PACK_AB R0, RZ, R0 ;  /* 0x00000000ff00523e */ /* 0x000fc600000010ff */
[----:B------:R-:W-:Y:S01]  /*5ad0*/  @P0 IMAD.WIDE.U32 R168, R4, R168, c[0x0][0x258] ;  /* 0x0000960004a80625 */ /* 0x000fe200078e00a8 */
[----:B------:R-:W-:-:S04]  /*5ae0*/  @P5 PRMT R167, R167, 0x5410, R0 ;  /* 0x00005410a7a75816 */ /* 0x000fc80000000000 */
[----:B------:R-:W-:Y:S04]  /*5af0*/  @P0 STG.E.128 [R168.64], R160 ;  /* 0x000000a0a8000986 */ /* 0x000fe8000c101d04 */
[----:B------:R1:W-:Y:S02]  /*5b00*/  @P0 STG.E.128 [R168.64+0x10], R148 ;  /* 0x00001094a8000986 */ /* 0x0003e4000c101d04 */
[----:B-1----:R-:W-:-:S04]  /*5b10*/  @P5 IMAD.MOV.U32 R168, RZ, RZ, 0x10 ;  /* 0x00000010ffa85424 */ /* 0x002fc800078e00ff */
[----:B------:R-:W-:-:S05]  /*5b20*/  @P5 IMAD.WIDE.U32 R168, R172, R168, c[0x0][0x248] ;  /* 0x00009200aca85625 */ /* 0x000fca00078e00a8 */
[----:B------:R1:W-:Y:S02]  /*5b30*/  @P5 STG.E.128 [R168.64], R164 ;  /* 0x000000a4a8005986 */ /* 0x0003e4000c101d04 */
.L_x_4258:
[----:B------:R-:W-:Y:S05]  /*5b40*/  BSYNC B0 ;  /* 0x0000000000007941 */ /* 0x000fea0003800000 */
.L_x_4257:
[----:B------:R-:W-:Y:S02]  /*5b50*/  IADD3 R2, R2, c[0x0][0x160], RZ ;  /* 0x0000580002027a10 */ /* 0x000fe40007ffe0ff */
[----:B------:R-:W-:Y:S02]  /*5b60*/  LOP3.LUT P4, RZ, R233, 0xff, RZ, 0xc0, !PT ;  /* 0x000000ffe9ff7812 */ /* 0x000fe4000788c0ff */
[----:B------:R-:W-:Y:S02]  /*5b70*/  ISETP.GE.AND P0, PT, R2, c[0x0][0x164], PT ;  /* 0x0000590002007a0c */ /* 0x000fe40003f06270 */
[----:B------:R-:W-:-:S11]  /*5b80*/  SEL R233, RZ, 0x1, P4 ;  /* 0x00000001ffe97807 */ /* 0x000fd60002000000 */
[----:B012---:R-:W-:Y:S01]  /*5b90*/  @P0 CALL.REL.NOINC `(.L_x_4176) ;  /* 0x0000001000000944 */ /* 0x007fe20003c00000 */
[----:B------:R-:W-:Y:S05]  /*5ba0*/  BRA `(.L_x_4277) ;  /* 0xffffb0f000007947 */ /* 0x000fea000383ffff */
.L_x_4176:
[----:B-1----:R-:W0:Y:S01]  /*5bb0*/  S2UR UR6, SR_CTAID.X ;  /* 0x00000000000679c3 */ /* 0x002e220000002500 */
[----:B------:R-:W0:Y:S01]  /*5bc0*/  S2R R2, SR_TID.X ;  /* 0x0000000000027919 */ /* 0x000e220000002100 */
        /* <DEDUP_REMOVED lines=17> */
.L_x_4279:
[----:B------:R-:W-:Y:S05]  /*5ce0*/  BSYNC B0 ;  /* 0x0000000000007941 */ /* 0x000fea0003800000 */
.L_x_4278:
        /* <DEDUP_REMOVED lines=13> */
.L_x_4281:
[----:B------:R-:W-:Y:S05]  /*5dc0*/  BSYNC B0 ;  /* 0x0000000000007941 */ /* 0x000fea0003800000 */
.L_x_4280:
        /* <DEDUP_REMOVED lines=13> */
.L_x_4283:
[----:B------:R-:W-:Y:S05]  /*5ea0*/  BSYNC B0 ;  /* 0x0000000000007941 */ /* 0x000fea0003800000 */
.L_x_4282:
        /* <DEDUP_REMOVED lines=13> */
.L_x_4195:
[----:B------:R-:W-:Y:S01]  /*5f80*/  MOV R169, R219 ;  /* 0x000000db00a97202 */ /* 0x000fe20000000f00 */
[----:B------:R-:W-:Y:S01]  /*5f90*/  IMAD.MOV.U32 R170, RZ, RZ, 0x10 ;  /* 0x00000010ffaa7424 */ /* 0x000fe200078e00ff */
[----:B------:R-:W-:Y:S01]  /*5fa0*/  MOV R174, 0xffffffff ;  /* 0xffffffff00ae7802 */ /* 0x000fe20000000f00 */
[----:B------:R-:W-:Y:S01]  /*5fb0*/  IMAD.MOV.U32 R175, RZ, RZ, 0x1f ;  /* 0x0000001fffaf7424 */ /* 0x000fe200078e00ff */
[----:B------:R-:W-:-:S02]  /*5fc0*/  MOV R168, 0x5fe0 ;  /* 0x00005fe000a87802 */ /* 0x000fc40000000f00 */
[----:B0----5:R-:W-:Y:S05]  /*5fd0*/  CALL.REL.NOINC `($__internal_66_$__cuda_sm70_shflsync_down_p) ;  /* 0x0000046000007944 */ /* 0x021fea0003c00000 */
[----:B-1----:R-:W-:Y:S01]  /*5fe0*/  IMAD.MOV.U32 R171, RZ, RZ, R170 ;  /* 0x000000ffffab7224 */ /* 0x002fe200078e00aa */
[----:B------:R-:W-:Y:S05]  /*5ff0*/  BRA `(.L_x_4284) ;  /* 0xffffc78000007947 */ /* 0x000fea000383ffff */
.L_x_4196:
[----:B------:R-:W-:Y:S01]  /*6000*/  HFMA2.MMA R170, -RZ, RZ, 0, 9.5367431640625e-07 ;  /* 0x00000010ffaa7435 */ /* 0x000fe200000001ff */
[----:B------:R-:W-:Y:S01]  /*6010*/  IMAD.MOV.U32 R169, RZ, RZ, R217 ;  /* 0x000000ffffa97224 */ /* 0x000fe200078e00d9 */
[----:B------:R-:W-:Y:S01]  /*6020*/  MOV R174, 0xffffffff ;  /* 0xffffffff00ae7802 */ /* 0x000fe20000000f00 */
[----:B------:R-:W-:Y:S01]  /*6030*/  IMAD.MOV.U32 R175, RZ, RZ, 0x1f ;  /* 0x0000001fffaf7424 */ /* 0x000fe200078e00ff */
[----:B------:R-:W-:-:S02]  /*6040*/  MOV R168, 0x6060 ;  /* 0x0000606000a87802 */ /* 0x000fc40000000f00 */
[----:B012--5:R-:W-:Y:S05]  /*6050*/  CALL.REL.NOINC `($__internal_66_$__cuda_sm70_shflsync_down_p) ;  /* 0x000003e000007944 */ /* 0x027fea0003c00000 */
[----:B------:R-:W-:Y:S01]  /*6060*/  FADD.FTZ R219, R171, R219 ;  /* 0x000000dbabdb7221 */ /* 0x000fe20000010000 */
[----:B------:R-:W-:Y:S01]  /*6070*/  HFMA2.MMA R175, -RZ, RZ, 0, 1.847743988037109375e-06 ;  /* 0x0000001fffaf7435 */ /* 0x000fe200000001ff */
[----:B-1----:R-:W-:Y:S01]  /*6080*/  FADD.FTZ R217, R217, R170 ;  /* 0x000000aad9d97221 */ /* 0x002fe20000010000 */
[----:B------:R-:W-:Y:S01]  /*6090*/  MOV R168, 0x60e0 ;  /* 0x000060e000a87802 */ /* 0x000fe20000000f00 */
[----:B------:R-:W-:Y:S01]  /*60a0*/  IMAD.MOV.U32 R170, RZ, RZ, 0x8 ;  /* 0x00000008ffaa7424 */ /* 0x000fe200078e00ff */
[----:B------:R-:W-:Y:S01]  /*60b0*/  MOV R169, R219 ;  /* 0x000000db00a97202 */ /* 0x000fe20000000f00 */
[----:B------:R-:W-:-:S02]  /*60c0*/  IMAD.MOV.U32 R174, RZ, RZ, -0x1 ;  /* 0xffffffffffae7424 */ /* 0x000fc400078e00ff */
[----:B------:R-:W-:Y:S05]  /*60d0*/  CALL.REL.NOINC `($__internal_66_$__cuda_sm70_shflsync_down_p) ;  /* 0x0000036000007944 */ /* 0x000fea0003c00000 */
[----:B------:R-:W-:Y:S01]  /*60e0*/  HFMA2.MMA R175, -RZ, RZ, 0, 1.847743988037109375e-06 ;  /* 0x0000001fffaf7435 */ /* 0x000fe200000001ff */
[----:B-1----:R-:W-:Y:S01]  /*60f0*/  IMAD.MOV.U32 R171, RZ, RZ, R170 ;  /* 0x000000ffffab7224 */ /* 0x002fe200078e00aa */
[----:B------:R-:W-:Y:S01]  /*6100*/  MOV R169, R217 ;  /* 0x000000d900a97202 */ /* 0x000fe20000000f00 */
[----:B------:R-:W-:Y:S01]  /*6110*/  IMAD.MOV.U32 R170, RZ, RZ, 0x8 ;  /* 0x00000008ffaa7424 */ /* 0x000fe200078e00ff */
[----:B------:R-:W-:Y:S01]  /*6120*/  MOV R168, 0x6150 ;  /* 0x0000615000a87802 */ /* 0x000fe20000000f00 */
[----:B------:R-:W-:-:S02]  /*6130*/  IMAD.MOV.U32 R174, RZ, RZ, -0x1 ;  /* 0xffffffffffae7424 */ /* 0x000fc400078e00ff */
[----:B------:R-:W-:Y:S05]  /*6140*/  CALL.REL.NOINC `($__internal_66_$__cuda_sm70_shflsync_down_p) ;  /* 0x000002f000007944 */ /* 0x000fea0003c00000 */
[----:B------:R-:W-:Y:S01]  /*6150*/  FADD.FTZ R219, R171, R219 ;  /* 0x000000dbabdb7221 */ /* 0x000fe20000010000 */
[----:B------:R-:W-:Y:S01]  /*6160*/  MOV R174, 0xffffffff ;  /* 0xffffffff00ae7802 */ /* 0x000fe20000000f00 */
[----:B-1----:R-:W-:Y:S01]  /*6170*/  FADD.FTZ R217, R217, R170 ;  /* 0x000000aad9d97221 */ /* 0x002fe20000010000 */
[----:B------:R-:W-:Y:S01]  /*6180*/  MOV R170, 0x4 ;  /* 0x0000000400aa7802 */ /* 0x000fe20000000f00 */
[----:B------:R-:W-:Y:S01]  /*6190*/  IMAD.MOV.U32 R175, RZ, RZ, 0x1f ;  /* 0x0000001fffaf7424 */ /* 0x000fe200078e00ff */
[----:B------:R-:W-:Y:S01]  /*61a0*/  MOV R168, 0x61d0 ;  /* 0x000061d000a87802 */ /* 0x000fe20000000f00 */
[----:B------:R-:W-:-:S02]  /*61b0*/  IMAD.MOV.U32 R169, RZ, RZ, R219 ;  /* 0x000000ffffa97224 */ /* 0x000fc400078e00db */
[----:B------:R-:W-:Y:S05]  /*61c0*/  CALL.REL.NOINC `($__internal_66_$__cuda_sm70_shflsync_down_p) ;  /* 0x0000027000007944 */ /* 0x000fea0003c00000 */
[----:B-1----:R-:W-:Y:S01]  /*61d0*/  MOV R171, R170 ;  /* 0x000000aa00ab7202 */ /* 0x002fe20000000f00 */
[----:B------:R-:W-:Y:S01]  /*61e0*/  HFMA2.MMA R170, -RZ, RZ, 0, 2.384185791015625e-07 ;  /* 0x00000004ffaa7435 */ /* 0x000fe200000001ff */
[----:B------:R-:W-:Y:S01]  /*61f0*/  IMAD.MOV.U32 R169, RZ, RZ, R217 ;  /* 0x000000ffffa97224 */ /* 0x000fe200078e00d9 */
[----:B------:R-:W-:Y:S01]  /*6200*/  MOV R174, 0xffffffff ;  /* 0xffffffff00ae7802 */ /* 0x000fe20000000f00 */
[----:B------:R-:W-:Y:S01]  /*6210*/  IMAD.MOV.U32 R175, RZ, RZ, 0x1f ;  /* 0x0000001fffaf7424 */ /* 0x000fe200078e00ff */
[----:B------:R-:W-:-:S02]  /*6220*/  MOV R168, 0x6240 ;  /* 0x0000624000a87802 */ /* 0x000fc40000000f00 */
[----:B------:R-:W-:Y:S05]  /*6230*/  CALL.REL.NOINC `($__internal_66_$__cuda_sm70_shflsync_down_p) ;  /* 0x0000020000007944 */ /* 0x000fea0003c00000 */
        /* <DEDUP_REMOVED lines=24> */
[----:B------:R-:W-:Y:S01]  /*63c0*/  HFMA2.MMA R170, -RZ, RZ, 0, 5.9604644775390625e-08 ;  /* 0x00000001ffaa7435 */ /* 0x000fe200000001ff */
[----:B------:R-:W-:Y:S01]  /*63d0*/  IMAD.MOV.U32 R169, RZ, RZ, R217 ;  /* 0x000000ffffa97224 */ /* 0x000fe200078e00d9 */
[----:B------:R-:W-:Y:S01]  /*63e0*/  MOV R174, 0xffffffff ;  /* 0xffffffff00ae7802 */ /* 0x000fe20000000f00 */
[----:B------:R-:W-:Y:S01]  /*63f0*/  IMAD.MOV.U32 R175, RZ, RZ, 0x1f ;  /* 0x0000001fffaf7424 */ /* 0x000fe200078e00ff */
[----:B------:R-:W-:-:S02]  /*6400*/  MOV R168, 0x6420 ;  /* 0x0000642000a87802 */ /* 0x000fc40000000f00 */
[----:B------:R-:W-:Y:S05]  /*6410*/  CALL.REL.NOINC `($__internal_66_$__cuda_sm70_shflsync_down_p) ;  /* 0x0000002000007944 */ /* 0x000fea0003c00000 */
[----:B-1----:R-:W-:Y:S01]  /*6420*/  IMAD.MOV.U32 R169, RZ, RZ, R170 ;  /* 0x000000ffffa97224 */ /* 0x002fe200078e00aa */
[----:B------:R-:W-:Y:S05]  /*6430*/  BRA `(.L_x_4285) ;  /* 0xffffc46000007947 */ /* 0x000fea000383ffff */
        .weak           $__internal_66_$__cuda_sm70_shflsync_down_p
        .type           $__internal_66_$__cuda_sm70_shflsync_down_p,@function
        .size           $__internal_66_$__cuda_sm70_shflsync_down_p,(.L_x_11800 - $__internal_66_$__cuda_sm70_shflsync_down_p)
$__internal_66_$__cuda_sm70_shflsync_down_p:
[----:B------:R-:W-:Y:S04]  /*6440*/  WARPSYNC R174 ;  /* 0x000000ae00007348 */ /* 0x000fe80003800000 */
[----:B------:R0:W1:Y:S02]  /*6450*/  SHFL.DOWN PT, R170, R169, R170, R175 ;  /* 0x080000aaa9aa7389 */ /* 0x00006400000e00af */
[----:B0-----:R-:W-:-:S06]  /*6460*/  HFMA2.MMA R169, -RZ, RZ, 0, 0 ;  /* 0x00000000ffa97435 */ /* 0x001fcc00000001ff */
[----:B------:R-:W-:Y:S05]  /*6470*/  RET.REL.NODEC R168 `(_ZN10layer_norm13ln_bwd_kernelINS_13Kernel_traitsI13__nv_bfloat16S2_fS2_fjLj8192ELj1ELj1ELj8ELj16ENS_18Kernel_traits_baseILj8192ES2_S2_fS2_fjLj256EEEEELb0ELb1ELb1ELb0EEEvNS_9BwdParamsE) ;  /* 0xffff9b80a8007950 */ /* 0x000fea0003c3ffff */
.L_x_4286:
        /* <DEDUP_REMOVED lines=16> */
.L_x_11800:


//--------------------- .text._ZN10layer_norm13ln_bwd_kernelINS_13Kernel_traitsI13__nv_bfloat16S2_fS2_fjLj8192ELj1ELj1ELj8ELj16ENS_18Kernel_traits_baseILj8192ES2_S2_fS2_fjLj256EEEEELb0ELb1ELb1ELb1EEEvNS_9BwdParamsE --------------------------
	.section	.text._ZN10layer_norm13ln_bwd_kernelINS_13Kernel_traitsI13__nv_bfloat16S2_fS2_fjLj8192ELj1ELj1ELj8ELj16ENS_18Kernel_traits_baseILj8192ES2_S2_fS2_fjLj256EEEEELb0ELb1ELb1ELb1EEEvNS_9BwdParamsE,"ax",@progbits
	.sectioninfo	@"SHI_REGISTERS=255"
	.align	128
        .global         _ZN10layer_norm13ln_bwd_kernelINS_13Kernel_traitsI13__nv_bfloat16S2_fS2_fjLj8192ELj1ELj1ELj8ELj16ENS_18Kernel_traits_baseILj8192ES2_S2_fS2_fjLj256EEEEELb0ELb1ELb1ELb1EEEvNS_9BwdParamsE
        .type           _ZN10layer_norm13ln_bwd_kernelINS_13Kernel_traitsI13__nv_bfloat16S2_fS2_fjLj8192ELj1ELj1ELj8ELj16ENS_18Kernel_traits_baseILj8192ES2_S2_fS2_fjLj256EEEEELb0ELb1ELb1ELb1EEEvNS_9BwdParamsE,@function
        .size           _ZN10layer_norm13ln_bwd_kernelINS_13Kernel_traitsI13__nv_bfloat16S2_fS2_fjLj8192ELj1ELj1ELj8ELj16ENS_18Kernel_traits_baseILj8192ES2_S2_fS2_fjLj256EEEEELb0ELb1ELb1ELb1EEEvNS_9BwdParamsE,(.L_x_11801 - _ZN10layer_norm13ln_bwd_kernelINS_13Kernel_traitsI13__nv_bfloat16S2_fS2_fjLj8192ELj1ELj1ELj8ELj16ENS_18Kernel_traits_baseILj8192ES2_S2_fS2_fjLj256EEEEELb0ELb1ELb1ELb1EEEvNS_9BwdParamsE)
        .other          _ZN10layer_norm13ln_bwd_kernelINS_13Kernel_traitsI13__nv_bfloat16S2_fS2_fjLj8192ELj1ELj1ELj8ELj16ENS_18Kernel_traits_baseILj8192ES2_S2_fS2_fjLj256EEEEELb0ELb1ELb1ELb1EEEvNS_9BwdParamsE,@"STO_CUDA_ENTRY STV_DEFAULT"
_ZN10layer_norm13ln_bwd_kernelINS_13Kernel_traitsI13__nv_bfloat16S2_fS2_fjLj8192ELj1ELj1ELj8ELj16ENS_18Kernel_traits_baseILj8192ES2_S2_fS2_fjLj256EEEEELb0ELb1ELb1ELb1EEEvNS_9BwdParamsE:
.text._ZN10layer_norm13ln_bwd_kernelINS_13Kernel_traitsI13__nv_bfloat16S2_fS2_fjLj8192ELj1ELj1ELj8ELj16ENS_18Kernel_traits_baseILj8192ES2_S2_fS2_fjLj256EEEEELb0ELb1ELb1ELb1EEEvNS_9BwdParamsE:
[----:B------:R-:W-:Y:S02]  /*0000*/  MOV R1, c[0x0][0x28] ;  /* 0x00000a0000017a02 */ /* 0x000fe40000000f00 */
[----:B------:R-:W0:Y:S01]  /*0010*/  S2R R3, SR_TID.X ;  /* 0x0000000000037919 */ /* 0x000e220000002100 */
[----:B------:R-:W-:Y:S01]  /*0020*/  ULDC.64 UR4, c[0x0][0x118] ;  /* 0x0000460000047ab9 */ /* 0x000fe20000000a00 */
[----:B------:R-:W-:Y:S01]  /*0030*/  IADD3 R1, R1, -0x78, RZ ;  /* 0xffffff8801017810 */ /* 0x000fe20007ffe0ff */
[----:B0-----:R-:W-:-:S05]  /*0040*/  IMAD.SHL.U32 R0, R3, 0x10, RZ ;  /* 0x0000001003007824 */ /* 0x001fca00078e00ff */
        /* <DEDUP_REMOVED lines=61> */
.L_x_4287:
[----:B0-----:R-:W-:-:S05]  /*0420*/  LEA R8, P0, R6, c[0x0][0x1b0], 0x4 ;  /* 0x00006c0006087a11 */ /* 0x001fca00078020ff */
[----:B------:R-:W-:-:S05]  /*0430*/  IMAD.X R9, RZ, RZ, c[0x0][0x1b4], P0 ;  /* 0x00006d00ff097624 */ /* 0x000fca00000e06ff */
[----:B------:R-:W2:Y:S04]  /*0440*/  LDG.E.128 R12, [R8.64] ;  /* 0x00000004080c7981 */ /* 0x000ea8000c1e1d00 */
[----:B------:R2:W3:Y:S04]  /*0450*/  LDG.E.128 R16, [R8.64+0x1000] ;  /* 0x0010000408107981 */ /* 0x0004e8000c1e1d00 */
[----:B------:R2:W4:Y:S04]  /*0460*/  LDG.E.128 R20, [R8.64+0x2000] ;  /* 0x0020000408147981 */ /* 0x000528000c1e1d00 */
[----:B------:R2:W3:Y:S01]  /*0470*/  LDG.E.128 R4, [R8.64+0x3000] ;  /* 0x0030000408047981 */ /* 0x0004e2000c1e1d00 */
        /* <DEDUP_REMOVED lines=53> */
[----:B------:R1:W-:Y:S04]  /*07d0*/  STL [R1+0x70], R8 ;  /* 0x0000700801007387 */ /* 0x0003e80000100800 */
[----:B------:R2:W-:Y:S01]  /*07e0*/  STL [R1+0x6c], R3 ;  /* 0x00006c0301007387 */ /* 0x0005e20000100800 */
[----:B---3--:R-:W-:-:S03]  /*07f0*/  PRMT R252, RZ, 0x7610, R6 ;  /* 0x00007610fffc7816 */ /* 0x008fc60000000006 */
[----:B------:R3:W-:Y:S01]  /*0800*/  STL [R1+0x68], R0 ;  /* 0x0000680001007387 */ /* 0x0007e20000100800 */
[----:B------:R-:W-:Y:S02]  /*0810*/  PRMT R251, RZ, 0x5410, R7 ;  /* 0x00005410fffb7816 */ /* 0x000fe40000000007 */
[----:B-1----:R-:W-:Y:S02]  /*0820*/  PRMT R8, RZ, 0x7610, R13 ;  /* 0x00007610ff087816 */ /* 0x002fe4000000000d */
[----:B------:R-:W-:Y:S02]  /*0830*/  PRMT R250, RZ, 0x7610, R7 ;  /* 0x00007610fffa7816 */ /* 0x000fe40000000007 */
[--C-:B--2---:R-:W-:Y:S01]  /*0840*/  PRMT R3, RZ, 0x5410, R14.reuse ;  /* 0x00005410ff037816 */ /* 0x104fe2000000000e */
[----:B------:R1:W-:Y:S01]  /*0850*/  STL [R1+0x64], R8 ;  /* 0x0000640801007387 */ /* 0x0003e20000100800 */
[----:B---3--:R-:W-:-:S03]  /*0860*/  PRMT R0, RZ, 0x7610, R14 ;  /* 0x00007610ff007816 */ /* 0x008fc6000000000e */
[----:B------:R2:W-:Y:S04]  /*0870*/  STL [R1+0x60], R3 ;  /* 0x0000600301007387 */ /* 0x0005e80000100800 */
[----:B------:R3:W-:Y:S01]  /*0880*/  STL [R1+0x5c], R0 ;  /* 0x00005c0001007387 */ /* 0x0007e20000100800 */
[--C-:B-1----:R-:W-:Y:S02]  /*0890*/  PRMT R8, RZ, 0x5410, R15.reuse ;  /* 0x00005410ff087816 */ /* 0x102fe4000000000f */
[----:B--2---:R-:W-:-:S03]  /*08a0*/  PRMT R3, RZ, 0x7610, R15 ;  /* 0x00007610ff037816 */ /* 0x004fc6000000000f */
[----:B------:R1:W-:Y:S01]  /*08b0*/  STL [R1+0x58], R8 ;  /* 0x0000580801007387 */ /* 0x0003e20000100800 */
[----:B---3--:R-:W-:-:S03]  /*08c0*/  PRMT R0, RZ, 0x5410, R16 ;  /* 0x00005410ff007816 */ /* 0x008fc60000000010 */
        /* <DEDUP_REMOVED lines=15> */
[----:B----4-:R-:W-:-:S03]  /*09c0*/  PRMT R3, RZ, 0x5410, R20 ;  /* 0x00005410ff037816 */ /* 0x010fc60000000014 */
        /* <DEDUP_REMOVED lines=12> */
[----:B------:R-:W-:Y:S01]  /*0a90*/  STL [R1+0x1c], R8 ;  /* 0x00001c0801007387 */ /* 0x000fe20000100800 */
[----:B---3--:R-:W-:-:S03]  /*0aa0*/  PRMT R0, RZ, 0x7610, R23 ;  /* 0x00007610ff007816 */ /* 0x008fc60000000017 */
[----:B------:R1:W-:Y:S04]  /*0ab0*/  STL [R1+0x18], R3 ;  /* 0x0000180301007387 */ /* 0x0003e80000100800 */
[----:B------:R2:W-:Y:S01]  /*0ac0*/  STL [R1+0x14], R0 ;  /* 0x0000140001007387 */ /* 0x0005e20000100800 */
[--C-:B-1----:R-:W-:Y:S02]  /*0ad0*/  PRMT R3, RZ, 0x5410, R4.reuse ;  /* 0x00005410ff037816 */ /* 0x102fe40000000004 */
[----:B--2---:R-:W-:-:S03]  /*0ae0*/  PRMT R0, RZ, 0x7610, R4 ;  /* 0x00007610ff007816 */ /* 0x004fc60000000004 */
[----:B------:R1:W-:Y:S01]  /*0af0*/  STL [R1+0x10], R3 ;  /* 0x0000100301007387 */ /* 0x0003e20000100800 */
[----:B------:R-:W-:-:S03]  /*0b00*/  PRMT R4, RZ, 0x5410, R5 ;  /* 0x00005410ff047816 */ /* 0x000fc60000000005 */
[----:B------:R2:W-:Y:S04]  /*0b10*/  STL [R1+0xc], R0 ;  /* 0x00000c0001007387 */ /* 0x0005e80000100800 */
[----:B------:R3:W-:Y:S01]  /*0b20*/  STL [R1+0x8], R4 ;  /* 0x0000080401007387 */ /* 0x0007e20000100800 */
[----:B-1----:R-:W-:Y:S02]  /*0b30*/  PRMT R3, RZ, 0x7610, R5 ;  /* 0x00007610ff037816 */ /* 0x002fe40000000005 */
[----:B--2---:R-:W-:-:S03]  /*0b40*/  PRMT R0, RZ, 0x5410, R6 ;  /* 0x00005410ff007816 */ /* 0x004fc60000000006 */
[----:B------:R3:W-:Y:S04]  /*0b50*/  STL [R1+0x4], R3 ;  /* 0x0000040301007387 */ /* 0x0007e80000100800 */
[----:B0-----:R3:W-:Y:S02]  /*0b60*/  STL [R1], R0 ;  /* 0x0000000001007387 */ /* 0x0017e40000100800 */
.L_x_4358:
[----:B------:R-:W-:-:S04]  /*0b70*/  IMAD.MOV.U32 R189, RZ, RZ, 0x4 ;  /* 0x00000004ffbd7424 */ /* 0x000fc800078e00ff */
[----:B------:R-:W-:-:S05]  /*0b80*/  IMAD.WIDE R180, R2, R189, c[0x0][0x1d8] ;  /* 0x0000760002b47625 */ /* 0x000fca00078e02bd */
[----:B------:R0:W2:Y:S04]  /*0b90*/  LDG.E R188, [R180.64] ;  /* 0x00000004b4bc7981 */ /* 0x0000a8000c1e1900 */
[----:B------:R-:W1:Y:S01]  /*0ba0*/  S2R R191, SR_TID.X ;  /* 0x0000000000bf7919 */ /* 0x000e620000002100 */
[----:B0-----:R-:W-:-:S05]  /*0bb0*/  IMAD.WIDE R180, R2, R189, c[0x0][0x1a8] ;  /* 0x00006a0002b47625 */ /* 0x001fca00078e02bd */
[----:B---3-5:R0:W5:Y:S02]  /*0bc0*/  LDG.E R0, [R180.64] ;  /* 0x00000004b4007981 */ /* 0x028164000c1e1900 */
[----:B0-----:R-:W-:-:S05]  /*0bd0*/  IMAD.WIDE R180, R2, R189, c[0x0][0x1d0] ;  /* 0x0000740002b47625 */ /* 0x001fca00078e02bd */
[----:B------:R0:W5:Y:S01]  /*0be0*/  LDG.E R244, [R180.64] ;  /* 0x00000004b4f47981 */ /* 0x000162000c1e1900 */
[----:B-1----:R-:W-:Y:S01]  /*0bf0*/  LOP3.LUT R191, R191, 0xff, RZ, 0xc0, !PT ;  /* 0x000000ffbfbf7812 */ /* 0x002fe200078ec0ff */
[----:B------:R-:W-:Y:S01]  /*0c00*/  BSSY B0, `(.L_x_4289) ;  /* 0x0000167000007945 */ /* 0x000fe20003800000 */
[----:B------:R-:W-:Y:S01]  /*0c10*/  MOV R215, 0x20 ;  /* 0x0000002000d77802 */ /* 0x000fe20000000f00 */
[----:B0-----:R-:W-:-:S05]  /*0c20*/  IMAD R180, R2, c[0x0][0x168], RZ ;  /* 0x00005a0002b47a24 */ /* 0x001fca00078e02ff */
        /* <DEDUP_REMOVED lines=12> */
[----:B------:R-:W-:Y:S01]  /*0cf0*/  ISETP.NE.U32.AND P0, PT, RZ, c[0x0][0x218], PT ;  /* 0x00008600ff007a0c */ /* 0x000fe20003f05070 */
[----:B------:R-:W-:Y:S01]  /*0d00*/  HFMA2.MMA R190, -RZ, RZ, 0, 0 ;  /* 0x00000000ffbe7435 */ /* 0x000fe200000001ff */
[----:B------:R-:W-:Y:S02]  /*0d10*/  IMAD.MOV.U32 R189, RZ, RZ, RZ ;  /* 0x000000ffffbd7224 */ /* 0x000fe400078e00ff */
        /* <DEDUP_REMOVED lines=10> */
[----:B------:R-:W-:Y:S01]  /*0dc0*/  IMAD.MOV.U32 R189, RZ, RZ, RZ ;  /* 0x000000ffffbd7224 */ /* 0x000fe200078e00ff */
[----:B------:R-:W-:Y:S01]  /*0dd0*/  MOV R190, RZ ;  /* 0x000000ff00be7202 */ /* 0x000fe20000000f00 */
[----:B------:R-:W-:Y:S05]  /*0de0*/  BRA `(.L_x_4291) ;  /* 0x0000148000007947 */ /* 0x000fea0003800000 */
.L_x_4290:
[----:B------:R-:W-:Y:S01]  /*0df0*/  IADD3 R188, R188, -0x1, RZ ;  /* 0xffffffffbcbc7810 */ /* 0x000fe20007ffe0ff */
[----:B------:R-:W-:-:S04]  /*0e00*/  IMAD.WIDE R4, R2, R189, c[0x0][0x1a0] ;  /* 0x0000680002047625 */ /* 0x000fc800078e02bd */
[----:B------:R-:W-:Y:S02]  /*0e10*/  IMAD R188, R188, c[0x0][0x168], RZ ;  /* 0x00005a00bcbc7a24 */ /* 0x000fe400078e02ff */
[----:B------:R-:W-:-:S03]  /*0e20*/  IMAD.MOV.U32 R225, RZ, RZ, 0x10 ;  /* 0x00000010ffe17424 */ /* 0x000fc600078e00ff */
[----:B------:R-:W-:Y:S01]  /*0e30*/  SHF.R.S32.HI R3, RZ, 0x1f, R188 ;  /* 0x0000001fff037819 */ /* 0x000fe200000114bc */
[----:B------:R-:W-:-:S03]  /*0e40*/  IMAD.WIDE.U32 R12, R230, R215, c[0x0][0x188] ;  /* 0x00006200e60c7625 */ /* 0x000fc600078e00d7 */
[----:B------:R-:W-:Y:S01]  /*0e50*/  LEA.HI R214, R3, R188, RZ, 0x3 ;  /* 0x000000bc03d67211 */ /* 0x000fe200078f18ff */
[-C--:B------:R-:W-:Y:S01]  /*0e60*/  IMAD.WIDE.U32 R196, R216, R215.reuse, c[0x0][0x188] ;  /* 0x00006200d8c47625 */ /* 0x080fe200078e00d7 */
[----:B------:R0:W2:Y:S01]  /*0e70*/  LDG.E R3, [R4.64] ;  /* 0x0000000404037981 */ /* 0x0000a2000c1e1900 */
[----:B------:R-:W-:Y:S02]  /*0e80*/  ISETP.NE.U32.AND P0, PT, RZ, c[0x0][0x218], PT ;  /* 0x00008600ff007a0c */ /* 0x000fe40003f05070 */
[----:B------:R-:W-:Y:S01]  /*0e90*/  IMAD.WIDE.U32 R188, R218, R215, c[0x0][0x188] ;  /* 0x00006200dabc7625 */ /* 0x000fe200078e00d7 */
[----:B------:R1:W3:Y:S01]  /*0ea0*/  LDG.E.128 R192, [R196.64] ;  /* 0x00000004c4c07981 */ /* 0x0002e2000c1e1d00 */
[----:B------:R-:W-:-:S03]  /*0eb0*/  LEA.HI.SX32 R214, R214, R191, 0x1d ;  /* 0x000000bfd6d67211 */ /* 0x000fc600078feaff */
[----:B0-----:R0:W4:Y:S04]  /*0ec0*/  LDG.E.128 R4, [R12.64] ;  /* 0x000000040c047981 */ /* 0x001128000c1e1d00 */
[----:B-1----:R-:W3:Y:S01]  /*0ed0*/  LDG.E.128 R196, [R196.64+0x10] ;  /* 0x00001004c4c47981 */ /* 0x002ee2000c1e1d00 */
[----:B------:R-:W-:Y:S01]  /*0ee0*/  ISETP.NE.AND.EX P0, PT, RZ, c[0x0][0x21c], PT, P0 ;  /* 0x00008700ff007a0c */ /* 0x000fe20003f05300 */
[C---:B------:R-:W-:Y:S02]  /*0ef0*/  IMAD.WIDE.U32 R8, R214.reuse, R225, c[0x0][0x208] ;  /* 0x00008200d6087625 */ /* 0x040fe400078e00e1 */
[----:B------:R1:W4:Y:S04]  /*0f00*/  LDG.E.128 R16, [R188.64] ;  /* 0x00000004bc107981 */ /* 0x000328000c1e1d00 */
[----:B0-----:R-:W4:Y:S01]  /*0f10*/  LDG.E.128 R12, [R12.64+0x10] ;  /* 0x000010040c0c7981 */ /* 0x001f22000c1e1d00 */
[----:B------:R-:W-:Y:S01]  /*0f20*/  IADD3 R212, R214, 0x200, RZ ;  /* 0x00000200d6d47810 */ /* 0x000fe20007ffe0ff */
[----:B------:R-:W-:Y:S01]  /*0f30*/  IMAD.WIDE.U32 R204, R220, R215, c[0x0][0x188] ;  /* 0x00006200dccc7625 */ /* 0x000fe200078e00d7 */
[----:B------:R-:W-:Y:S01]  /*0f40*/  IADD3 R208, R214, 0x100, RZ ;  /* 0x00000100d6d07810 */ /* 0x000fe20007ffe0ff */
[----:B------:R-:W4:Y:S04]  /*0f50*/  LDG.E.128 R8, [R8.64] ;  /* 0x0000000408087981 */ /* 0x000f28000c1e1d00 */
[----:B-1----:R-:W4:Y:S01]  /*0f60*/  LDG.E.128 R188, [R188.64+0x10] ;  /* 0x00001004bcbc7981 */ /* 0x002f22000c1e1d00 */
[----:B------:R-:W-:Y:S01]  /*0f70*/  IMAD.WIDE.U32 R212, R212, R225, c[0x0][0x208] ;  /* 0x00008200d4d47625 */ /* 0x000fe200078e00e1 */
[----:B------:R-:W-:-:S02]  /*0f80*/  IADD3 R224, R214, 0x300, RZ ;  /* 0x00000300d6e07810 */ /* 0x000fc40007ffe0ff */
[----:B------:R0:W5:Y:S04]  /*0f90*/  @P0 LDG.E.128 R48, [R186.64] ;  /* 0x00000004ba300981 */ /* 0x000168000c1e1d00 */
[----:B------:R-:W4:Y:S04]  /*0fa0*/  LDG.E.128 R212, [R212.64] ;  /* 0x00000004d4d47981 */ /* 0x000f28000c1e1d00 */
[----:B------:R0:W5:Y:S04]  /*0fb0*/  @P0 LDG.E.128 R44, [R186.64+0x10] ;  /* 0x00001004ba2c0981 */ /* 0x000168000c1e1d00 */
[----:B------:R1:W5:Y:S04]  /*0fc0*/  @P0 LDG.E.128 R40, [R184.64] ;  /* 0x00000004b8280981 */ /* 0x000368000c1e1d00 */
[----:B------:R1:W5:Y:S04]  /*0fd0*/  @P0 LDG.E.128 R36, [R184.64+0x10] ;  /* 0x00001004b8240981 */ /* 0x000368000c1e1d00 */
[----:B------:R0:W5:Y:S04]  /*0fe0*/  @P0 LDG.E.128 R32, [R182.64] ;  /* 0x00000004b6200981 */ /* 0x000168000c1e1d00 */
[----:B------:R0:W5:Y:S04]  /*0ff0*/  @P0 LDG.E.128 R28, [R182.64+0x10] ;  /* 0x00001004b61c0981 */ /* 0x000168000c1e1d00 */
[----:B------:R2:W5:Y:S04]  /*1000*/  @P0 LDG.E.128 R24, [R180.64] ;  /* 0x00000004b4180981 */ /* 0x000568000c1e1d00 */
[----:B------:R2:W5:Y:S01]  /*1010*/  @P0 LDG.E.128 R20, [R180.64+0x10] ;  /* 0x00001004b4140981 */ /* 0x000562000c1e1d00 */
[----:B------:R-:W-:-:S03]  /*1020*/  ISETP.NE.AND P0, PT, R249, RZ, PT ;  /* 0x000000fff900720c */ /* 0x000fc60003f05270 */
[----:B------:R0:W4:Y:S01]  /*1030*/  LDG.E.128 R200, [R204.64] ;  /* 0x00000004ccc87981 */ /* 0x000122000c1e1d00 */
[----:B------:R-:W-:Y:S01]  /*1040*/  IMAD.WIDE.U32 R208, R208, R225, c[0x0][0x208] ;  /* 0x00008200d0d07625 */ /* 0x000fe200078e00e1 */
[----:B--2---:R-:W-:-:S03]  /*1050*/  FSEL R180, R3, RZ, !P0 ;  /* 0x000000ff03b47208 */ /* 0x004fc60004000000 */
[----:B------:R-:W-:Y:S02]  /*1060*/  IMAD.WIDE.U32 R224, R224, R225, c[0x0][0x208] ;  /* 0x00008200e0e07625 */ /* 0x000fe400078e00e1 */
[----:B------:R-:W2:Y:S04]  /*1070*/  LDG.E.128 R208, [R208.64] ;  /* 0x00000004d0d07981 */ /* 0x000ea8000c1e1d00 */
[----:B0-----:R-:W2:Y:S04]  /*1080*/  LDG.E.128 R204, [R204.64+0x10] ;  /* 0x00001004cccc7981 */ /* 0x001ea8000c1e1d00 */
[----:B------:R-:W2:Y:S01]  /*1090*/  LDG.E.128 R224, [R224.64] ;  /* 0x00000004e0e07981 */ /* 0x000ea2000c1e1d00 */
[----:B---3--:R-:W-:-:S02]  /*10a0*/  FADD.FTZ R198, -R180, R198 ;  /* 0x000000c6b4c67221 */ /* 0x008fc40000010100 */
[----:B----4-:R-:W-:-:S04]  /*10b0*/  FADD.FTZ R12, -R180, R12 ;  /* 0x0000000cb40c7221 */ /* 0x010fc80000010100 */
[C---:B-----5:R-:W-:Y:S02]  /*10c0*/  FMUL.FTZ R237, R0.reuse, R12 ;  /* 0x0000000c00ed7220 */ /* 0x060fe40000410000 */
[----:B------:R-:W-:Y:S02]  /*10d0*/  FMUL.FTZ R12, R0, R198 ;  /* 0x000000c6000c7220 */ /* 0x000fe40000410000 */
[----:B------:R-:W3:Y:S01]  /*10e0*/  LDL R198, [R1+0x6c] ;  /* 0x00006c0001c67983 */ /* 0x000ee20000100800 */
[C---:B------:R-:W-:Y:S02]  /*10f0*/  FADD.FTZ R13, -R180.reuse, R13 ;  /* 0x0000000db40d7221 */ /* 0x040fe40000010100 */
[----:B------:R-:W-:Y:S02]  /*1100*/  FADD.FTZ R181, -R180, R199 ;  /* 0x000000c7b4b57221 */ /* 0x000fe40000010100 */
[C---:B------:R-:W-:Y:S02]  /*1110*/  FMUL.FTZ R235, R0.reuse, R13 ;  /* 0x0000000d00eb7220 */ /* 0x040fe40000410000 */
[----:B------:R-:W-:-:S02]  /*1120*/  FMUL.FTZ R13, R0, R181 ;  /* 0x000000b5000d7220 */ /* 0x000fc40000410000 */
[C---:B------:R-:W-:Y:S01]  /*1130*/  FADD.FTZ R5, -R180.reuse, R5 ;  /* 0x00000005b4057221 */ /* 0x040fe20000010100 */
[----:B------:R-:W4:Y:S01]  /*1140*/  LDL R181, [R1+0x68] ;  /* 0x0000680001b57983 */ /* 0x000f220000100800 */
[----:B------:R-:W-:Y:S02]  /*1150*/  FADD.FTZ R191, -R180, R191 ;  /* 0x000000bfb4bf7221 */ /* 0x000fe40000010100 */
[C---:B------:R-:W-:Y:S02]  /*1160*/  FMUL.FTZ R243, R0.reuse, R5 ;  /* 0x0000000500f37220 */ /* 0x040fe40000410000 */
[----:B------:R-:W-:Y:S02]  /*1170*/  FMUL.FTZ R5, R0, R191 ;  /* 0x000000bf00057220 */ /* 0x000fe40000410000 */
[C---:B------:R-:W-:Y:S01]  /*1180*/  FADD.FTZ R188, -R180.reuse, R188 ;  /* 0x000000bcb4bc7221 */ /* 0x040fe20000010100 */
[----:B------:R-:W4:Y:S01]  /*1190*/  LDL R191, [R1+0x60] ;  /* 0x0000600001bf7983 */ /* 0x000f220000100800 */
[----:B------:R-:W-:Y:S01]  /*11a0*/  FADD.FTZ R189, -R180, R189 ;  /* 0x000000bdb4bd7221 */ /* 0x000fe20000010100 */
[--C-:B-1----:R-:W-:Y:S01]  /*11b0*/  PRMT R185, RZ, 0x5410, R214.reuse ;  /* 0x00005410ffb97816 */ /* 0x102fe200000000d6 */
[C---:B------:R-:W-:Y:S01]  /*11c0*/  FMUL.FTZ R219, R0.reuse, R188 ;  /* 0x000000bc00db7220 */ /* 0x040fe20000410000 */
[----:B------:R-:W-:Y:S01]  /*11d0*/  PRMT R184, RZ, 0x7610, R214 ;  /* 0x00007610ffb87816 */ /* 0x000fe200000000d6 */
[----:B------:R-:W4:Y:S01]  /*11e0*/  LDL R188, [R1+0x58] ;  /* 0x0000580001bc7983 */ /* 0x000f220000100800 */
[----:B------:R-:W-:-:S03]  /*11f0*/  FMUL.FTZ R214, R0, R189 ;  /* 0x000000bd00d67220 */ /* 0x000fc60000410000 */
[----:B------:R-:W4:Y:S01]  /*1200*/  LDL R189, [R1+0x5c] ;  /* 0x00005c0001bd7983 */ /* 0x000f220000100800 */
[----:B------:R-:W-:-:S05]  /*1210*/  PRMT R242, RZ, 0x7610, R8 ;  /* 0x00007610fff27816 */ /* 0x000fca0000000008 */
[-C--:B------:R-:W-:Y:S02]  /*1220*/  FFMA.FTZ R53, R243, R242.reuse, R53 ;  /* 0x000000f2f3357223 */ /* 0x080fe40000010035 */
[----:B------:R-:W-:Y:S02]  /*1230*/  FADD.FTZ R145, R145, R242 ;  /* 0x000000f291917221 */ /* 0x000fe40000010000 */
[----:B------:R-:W-:Y:S02]  /*1240*/  FADD.FTZ R6, -R180, R6 ;  /* 0x00000006b4067221 */ /* 0x000fe40000010100 */
[----:B---3--:R-:W-:Y:S02]  /*1250*/  FMUL.FTZ R242, R198, R242 ;  /* 0x000000f2c6f27220 */ /* 0x008fe40000410000 */
[----:B------:R-:W3:Y:S01]  /*1260*/  LDL R198, [R1+0x48] ;  /* 0x0000480001c67983 */ /* 0x000ee20000100800 */
[--C-:B------:R-:W-:Y:S01]  /*1270*/  PRMT R240, RZ, 0x5410, R9.reuse ;  /* 0x00005410fff07816 */ /* 0x100fe20000000009 */
[----:B------:R-:W-:Y:S01]  /*1280*/  FMUL.FTZ R241, R0, R6 ;  /* 0x0000000600f17220 */ /* 0x000fe20000410000 */
[----:B------:R-:W-:Y:S01]  /*1290*/  PRMT R221, RZ, 0x5410, R8 ;  /* 0x00005410ffdd7816 */ /* 0x000fe20000000008 */
[C---:B------:R-:W-:Y:S01]  /*12a0*/  FADD.FTZ R8, -R180.reuse, R194 ;  /* 0x000000c2b4087221 */ /* 0x040fe20000010100 */
[----:B------:R-:W-:Y:S01]  /*12b0*/  PRMT R238, RZ, 0x7610, R9 ;  /* 0x00007610ffee7816 */ /* 0x000fe20000000009 */
[----:B------:R-:W3:Y:S01]  /*12c0*/  LDL R194, [R1+0x70] ;  /* 0x0000700001c27983 */ /* 0x000ee20000100800 */
[--C-:B------:R-:W-:Y:S01]  /*12d0*/  PRMT R236, RZ, 0x5410, R10.reuse ;  /* 0x00005410ffec7816 */ /* 0x100fe2000000000a */
[C---:B------:R-:W-:Y:S01]  /*12e0*/  FADD.FTZ R9, -R180.reuse, R195 ;  /* 0x000000c3b4097221 */ /* 0x040fe20000010100 */
[----:B------:R-:W-:Y:S01]  /*12f0*/  PRMT R234, RZ, 0x7610, R10 ;  /* 0x00007610ffea7816 */ /* 0x000fe2000000000a */
[----:B------:R-:W-:Y:S01]  /*1300*/  FADD.FTZ R10, -R180, R196 ;  /* 0x000000c4b40a7221 */ /* 0x000fe20000010100 */
[----:B------:R-:W-:-:S02]  /*1310*/  PRMT R232, RZ, 0x5410, R11 ;  /* 0x00005410ffe87816 */ /* 0x000fc4000000000b */
[----:B------:R-:W-:Y:S01]  /*1320*/  PRMT R229, RZ, 0x7610, R11 ;  /* 0x00007610ffe57816 */ /* 0x000fe2000000000b */
[----:B------:R-:W-:Y:S01]  /*1330*/  FADD.FTZ R11, -R180, R197 ;  /* 0x000000c5b40b7221 */ /* 0x000fe20000010100 */
[----:B--2---:R-:W-:Y:S01]  /*1340*/  PRMT R217, RZ, 0x5410, R210 ;  /* 0x00005410ffd97816 */ /* 0x004fe200000000d2 */
[-C--:B------:R-:W-:Y:S01]  /*1350*/  FFMA.FTZ R54, R241, R240.reuse, R54 ;  /* 0x000000f0f1367223 */ /* 0x080fe20000010036 */
[----:B------:R-:W-:Y:S01]  /*1360*/  PRMT R195, RZ, 0x7610, R210 ;  /* 0x00007610ffc37816 */ /* 0x000fe200000000d2 */
[----:B------:R-:W-:Y:S01]  /*1370*/  FADD.FTZ R146, R146, R240 ;  /* 0x000000f092927221 */ /* 0x000fe20000010000 */
[--C-:B------:R-:W-:Y:S01]  /*1380*/  PRMT R196, RZ, 0x5410, R211.reuse ;  /* 0x00005410ffc47816 */ /* 0x100fe200000000d3 */
[----:B----4-:R-:W-:Y:S01]  /*1390*/  FMUL.FTZ R240, R181, R240 ;  /* 0x000000f0b5f07220 */ /* 0x010fe20000410000 */
[----:B------:R-:W-:Y:S01]  /*13a0*/  PRMT R197, RZ, 0x7610, R211 ;  /* 0x00007610ffc57816 */ /* 0x000fe200000000d3 */
[----:B------:R-:W2:Y:S01]  /*13b0*/  LDL R181, [R1+0x44] ;  /* 0x0000440001b57983 */ /* 0x000ea20000100800 */
[----:B------:R-:W-:-:S02]  /*13c0*/  PRMT R248, RZ, 0x5410, R227 ;  /* 0x00005410fff87816 */ /* 0x000fc400000000e3 */
[----:B------:R-:W-:Y:S02]  /*13d0*/  PRMT R247, RZ, 0x7610, R227 ;  /* 0x00007610fff77816 */ /* 0x000fe400000000e3 */
[--C-:B------:R-:W-:Y:S01]  /*13e0*/  PRMT R211, RZ, 0x5410, R225.reuse ;  /* 0x00005410ffd37816 */ /* 0x100fe200000000e1 */
[----:B------:R-:W4:Y:S01]  /*13f0*/  LDL R227, [R1+0x54] ;  /* 0x0000540001e37983 */ /* 0x000f220000100800 */
[----:B------:R-:W-:Y:S01]  /*1400*/  PRMT R210, RZ, 0x7610, R225 ;  /* 0x00007610ffd27816 */ /* 0x000fe200000000e1 */
[C---:B------:R-:W-:Y:S02]  /*1410*/  FADD.FTZ R14, -R180.reuse, R14 ;  /* 0x0000000eb40e7221 */ /* 0x040fe40000010100 */
[----:B------:R-:W2:Y:S01]  /*1420*/  LDL R225, [R1+0x50] ;  /* 0x0000500001e17983 */ /* 0x000ea20000100800 */
[C---:B------:R-:W-:Y:S02]  /*1430*/  FADD.FTZ R15, -R180.reuse, R15 ;  /* 0x0000000fb40f7221 */ /* 0x040fe40000010100 */
[----:B------:R-:W-:-:S02]  /*1440*/  FADD.FTZ R201, -R180, R201 ;  /* 0x000000c9b4c97221 */ /* 0x000fc40000010100 */
[----:B------:R-:W-:Y:S02]  /*1450*/  FADD.FTZ R140, R140, R236 ;  /* 0x000000ec8c8c7221 */ /* 0x000fe40000010000 */
[-C--:B------:R-:W-:Y:S02]  /*1460*/  FFMA.FTZ R56, R237, R236.reuse, R56 ;  /* 0x000000eced387223 */ /* 0x080fe40000010038 */
[----:B------:R-:W-:Y:S02]  /*1470*/  FMUL.FTZ R236, R191, R236 ;  /* 0x000000ecbfec7220 */ /* 0x000fe40000410000 */
[C---:B------:R-:W-:Y:S01]  /*1480*/  FMUL.FTZ R233, R0.reuse, R14 ;  /* 0x0000000e00e97220 */ /* 0x040fe20000410000 */
[----:B------:R-:W2:Y:S01]  /*1490*/  LDL R191, [R1+0x40] ;  /* 0x0000400001bf7983 */ /* 0x000ea20000100800 */
[C---:B------:R-:W-:Y:S02]  /*14a0*/  FMUL.FTZ R231, R0.reuse, R15 ;  /* 0x0000000f00e77220 */ /* 0x040fe40000410000 */
[----:B------:R-:W-:-:S02]  /*14b0*/  FMUL.FTZ R15, R0, R201 ;  /* 0x000000c9000f7220 */ /* 0x000fc40000410000 */
[----:B------:R-:W2:Y:S01]  /*14c0*/  LDL R201, [R1+0x64] ;  /* 0x0000640001c97983 */ /* 0x000ea20000100800 */
[----:B------:R-:W-:Y:S02]  /*14d0*/  FADD.FTZ R142, R142, R232 ;  /* 0x000000e88e8e7221 */ /* 0x000fe40000010000 */
[-C--:B------:R-:W-:Y:S02]  /*14e0*/  FFMA.FTZ R58, R233, R232.reuse, R58 ;  /* 0x000000e8e93a7223 */ /* 0x080fe4000001003a */
[----:B------:R-:W-:Y:S02]  /*14f0*/  FMUL.FTZ R232, R188, R232 ;  /* 0x000000e8bce87220 */ /* 0x000fe40000410000 */
[----:B------:R-:W-:Y:S01]  /*1500*/  FADD.FTZ R141, R141, R234 ;  /* 0x000000ea8d8d7221 */ /* 0x000fe20000010000 */
[----:B------:R-:W2:Y:S01]  /*1510*/  LDL R188, [R1+0x3c] ;  /* 0x00003c0001bc7983 */ /* 0x000ea20000100800 */
[-C--:B------:R-:W-:Y:S02]  /*1520*/  FFMA.FTZ R57, R235, R234.reuse, R57 ;  /* 0x000000eaeb397223 */ /* 0x080fe40000010039 */
[----:B------:R-:W-:-:S02]  /*1530*/  FMUL.FTZ R234, R189, R234 ;  /* 0x000000eabdea7220 */ /* 0x000fc40000410000 */
[----:B------:R-:W2:Y:S01]  /*1540*/  LDL R189, [R1+0x38] ;  /* 0x0000380001bd7983 */ /* 0x000ea20000100800 */
[C---:B------:R-:W-:Y:S02]  /*1550*/  FADD.FTZ R18, -R180.reuse, R18 ;  /* 0x00000012b4127221 */ /* 0x040fe40000010100 */
[C---:B------:R-:W-:Y:S02]  /*1560*/  FADD.FTZ R200, -R180.reuse, R200 ;  /* 0x000000c8b4c87221 */ /* 0x040fe40000010100 */
[C---:B------:R-:W-:Y:S01]  /*1570*/  FADD.FTZ R3, -R180.reuse, R4 ;  /* 0x00000004b4037221 */ /* 0x040fe20000010100 */
[----:B------:R-:W-:Y:S01]  /*1580*/  PRMT R223, RZ, 0x5410, R209 ;  /* 0x00005410ffdf7816 */ /* 0x000fe200000000d1 */
[----:B------:R-:W-:Y:S01]  /*1590*/  FADD.FTZ R4, -R180, R190 ;  /* 0x000000beb4047221 */ /* 0x000fe20000010100 */
[--C-:B------:R-:W-:Y:S02]  /*15a0*/  PRMT R190, RZ, 0x5410, R224.reuse ;  /* 0x00005410ffbe7816 */ /* 0x100fe400000000e0 */
[----:B------:R-:W-:Y:S01]  /*15b0*/  PRMT R187, RZ, 0x7610, R224 ;  /* 0x00007610ffbb7816 */ /* 0x000fe200000000e0 */
[----:B------:R-:W-:-:S02]  /*15c0*/  FMUL.FTZ R224, R0, R18 ;  /* 0x0000001200e07220 */ /* 0x000fc40000410000 */
[----:B------:R-:W-:Y:S02]  /*15d0*/  FMUL.FTZ R14, R0, R200 ;  /* 0x000000c8000e7220 */ /* 0x000fe40000410000 */
[----:B------:R-:W2:Y:S01]  /*15e0*/  LDL R200, [R1+0x4c] ;  /* 0x00004c0001c87983 */ /* 0x000ea20000100800 */
[-C--:B------:R-:W-:Y:S02]  /*15f0*/  FFMA.FTZ R62, R224, R223.reuse, R62 ;  /* 0x000000dfe03e7223 */ /* 0x080fe4000001003e */
[----:B------:R-:W-:Y:S02]  /*1600*/  FADD.FTZ R138, R138, R223 ;  /* 0x000000df8a8a7221 */ /* 0x000fe40000010000 */
[----:B---3--:R-:W-:Y:S02]  /*1610*/  FMUL.FTZ R223, R198, R223 ;  /* 0x000000dfc6df7220 */ /* 0x008fe40000410000 */
[----:B------:R-:W3:Y:S01]  /*1620*/  LDL R198, [R1+0x30] ;  /* 0x0000300001c67983 */ /* 0x000ee20000100800 */
        /* <DEDUP_REMOVED lines=13> */
[----:B------:R-:W-:Y:S01]  /*1700*/  PRMT R180, RZ, 0x5410, R208 ;  /* 0x00005410ffb47816 */ /* 0x000fe200000000d0 */
[C---:B------:R-:W-:Y:S02]  /*1710*/  FMUL.FTZ R3, R0.reuse, R3 ;  /* 0x0000000300037220 */ /* 0x040fe40000410000 */
[----:B------:R-:W-:-:S02]  /*1720*/  FMUL.FTZ R228, R0, R16 ;  /* 0x0000001000e47220 */ /* 0x000fc40000410000 */
[----:B------:R-:W-:Y:S02]  /*1730*/  FMUL.FTZ R194, R194, R221 ;  /* 0x000000ddc2c27220 */ /* 0x000fe40000410000 */
[----:B------:R-:W-:Y:S02]  /*1740*/  FADD.FTZ R143, R143, R229 ;  /* 0x000000e58f8f7221 */ /* 0x000fe40000010000 */
[----:B------:R-:W-:Y:S02]  /*1750*/  FFMA.FTZ R59, R231, R229, R59 ;  /* 0x000000e5e73b7223 */ /* 0x000fe4000001003b */
[----:B------:R-:W-:Y:S02]  /*1760*/  FFMA.FTZ R52, R3, R221, R52 ;  /* 0x000000dd03347223 */ /* 0x000fe40000010034 */
[----:B------:R-:W-:Y:S02]  /*1770*/  FADD.FTZ R144, R144, R221 ;  /* 0x000000dd90907221 */ /* 0x000fe40000010000 */
[----:B----4-:R-:W-:-:S02]  /*1780*/  FMUL.FTZ R229, R227, R229 ;  /* 0x000000e5e3e57220 */ /* 0x010fc40000410000 */
[-C--:B------:R-:W-:Y:S02]  /*1790*/  FFMA.FTZ R60, R228, R180.reuse, R60 ;  /* 0x000000b4e43c7223 */ /* 0x080fe4000001003c */
[----:B------:R-:W-:Y:S02]  /*17a0*/  FADD.FTZ R136, R136, R180 ;  /* 0x000000b488887221 */ /* 0x000fe40000010000 */
[----:B--2---:R-:W-:Y:S02]  /*17b0*/  FMUL.FTZ R227, R225, R180 ;  /* 0x000000b4e1e37220 */ /* 0x004fe40000410000 */
[----:B------:R-:W-:Y:S02]  /*17c0*/  FMUL.FTZ R221, R181, R209 ;  /* 0x000000d1b5dd7220 */ /* 0x000fe40000410000 */
[----:B------:R-:W-:Y:S02]  /*17d0*/  FADD.FTZ R180, RZ, R194 ;  /* 0x000000c2ffb47221 */ /* 0x000fe40000010000 */
[----:B------:R-:W-:-:S02]  /*17e0*/  FFMA.FTZ R181, R3, R194, RZ ;  /* 0x000000c203b57223 */ /* 0x000fc400000100ff */
[----:B------:R-:W-:Y:S02]  /*17f0*/  FMUL.FTZ R239, R0, R7 ;  /* 0x0000000700ef7220 */ /* 0x000fe40000410000 */
[----:B------:R-:W-:Y:S02]  /*1800*/  FADD.FTZ R132, R132, R217 ;  /* 0x000000d984847221 */ /* 0x000fe40000010000 */
[-C--:B------:R-:W-:Y:S02]  /*1810*/  FFMA.FTZ R64, R219, R217.reuse, R64 ;  /* 0x000000d9db407223 */ /* 0x080fe40000010040 */
[----:B------:R-:W-:Y:S02]  /*1820*/  FADD.FTZ R180, R180, R242 ;  /* 0x000000f2b4b47221 */ /* 0x000fe40000010000 */
[----:B------:R-:W-:Y:S02]  /*1830*/  FFMA.FTZ R181, R243, R242, R181 ;  /* 0x000000f2f3b57223 */ /* 0x000fe400000100b5 */
[----:B------:R-:W-:-:S02]  /*1840*/  FMUL.FTZ R217, R191, R217 ;  /* 0x000000d9bfd97220 */ /* 0x000fc40000410000 */
[----:B------:R-:W2:Y:S01]  /*1850*/  LDL R191, [R1+0x2c] ;  /* 0x00002c0001bf7983 */ /* 0x000ea20000100800 */
[----:B------:R-:W-:Y:S02]  /*1860*/  FFMA.FTZ R55, R239, R238, R55 ;  /* 0x000000eeef377223 */ /* 0x000fe40000010037 */
[----:B------:R-:W-:Y:S02]  /*1870*/  FADD.FTZ R147, R147, R238 ;  /* 0x000000ee93937221 */ /* 0x000fe40000010000 */
[----:B------:R-:W-:Y:S02]  /*1880*/  FMUL.FTZ R4, R0, R4 ;  /* 0x0000000400047220 */ /* 0x000fe40000410000 */
[----:B------:R-:W-:Y:S02]  /*1890*/  FMUL.FTZ R238, R201, R238 ;  /* 0x000000eec9ee7220 */ /* 0x000fe40000410000 */
[----:B------:R-:W-:Y:S01]  /*18a0*/  FADD.FTZ R180, R180, R240 ;  /* 0x000000f0b4b47221 */ /* 0x000fe20000010000 */
[----:B------:R-:W4:Y:S01]  /*18b0*/  LDL R201, [R1+0x34] ;  /* 0x0000340001c97983 */ /* 0x000f220000100800 */
[----:B------:R-:W-:-:S02]  /*18c0*/  FFMA.FTZ R181, R241, R240, R181 ;  /* 0x000000f0f1b57223 */ /* 0x000fc400000100b5 */
        /* <DEDUP_REMOVED lines=8> */
[----:B------:R-:W4:Y:S01]  /*1950*/  LDL R189, [R1+0x24] ;  /* 0x0000240001bd7983 */ /* 0x000f220000100800 */
[----:B------:R-:W-:Y:S02]  /*1960*/  FADD.FTZ R181, R180, R236 ;  /* 0x000000ecb4b57221 */ /* 0x000fe40000010000 */
[----:B------:R-:W-:Y:S02]  /*1970*/  FFMA.FTZ R180, R237, R236, R188 ;  /* 0x000000ecedb47223 */ /* 0x000fe400000100bc */
[----:B------:R-:W4:Y:S01]  /*1980*/  LDL R188, [R1+0x20] ;  /* 0x0000200001bc7983 */ /* 0x000f220000100800 */
[----:B------:R-:W-:Y:S01]  /*1990*/  PRMT R208, RZ, 0x7610, R208 ;  /* 0x00007610ffd07816 */ /* 0x000fe200000000d0 */
[----:B------:R-:W-:Y:S01]  /*19a0*/  FMUL.FTZ R6, R0, R192 ;  /* 0x000000c000067220 */ /* 0x000fe20000410000 */
[----:B------:R-:W-:-:S03]  /*19b0*/  PRMT R182, RZ, 0x5410, R212 ;  /* 0x00005410ffb67816 */ /* 0x000fc600000000d4 */
[----:B------:R-:W-:Y:S02]  /*19c0*/  FMUL.FTZ R225, R200, R208 ;  /* 0x000000d0c8e17220 */ /* 0x000fe40000410000 */
[----:B------:R-:W4:Y:S01]  /*19d0*/  LDL R200, [R1+0x28] ;  /* 0x0000280001c87983 */ /* 0x000f220000100800 */
[-C--:B------:R-:W-:Y:S02]  /*19e0*/  FFMA.FTZ R68, R6, R182.reuse, R68 ;  /* 0x000000b606447223 */ /* 0x080fe40000010044 */
[----:B------:R-:W-:Y:S02]  /*19f0*/  FADD.FTZ R128, R128, R182 ;  /* 0x000000b680807221 */ /* 0x000fe40000010000 */
[----:B---3--:R-:W-:Y:S02]  /*1a00*/  FMUL.FTZ R198, R198, R182 ;  /* 0x000000b6c6c67220 */ /* 0x008fe40000410000 */
[----:B------:R-:W3:Y:S01]  /*1a10*/  LDL R182, [R1+0x14] ;  /* 0x0000140001b67983 */ /* 0x000ee20000100800 */
[----:B------:R-:W-:Y:S01]  /*1a20*/  PRMT R199, RZ, 0x7610, R212 ;  /* 0x00007610ffc77816 */ /* 0x000fe200000000d4 */
[----:B------:R-:W-:Y:S01]  /*1a30*/  FMUL.FTZ R7, R0, R193 ;  /* 0x000000c100077220 */ /* 0x000fe20000410000 */
[----:B------:R-:W-:-:S02]  /*1a40*/  PRMT R246, RZ, 0x5410, R226 ;  /* 0x00005410fff67816 */ /* 0x000fc400000000e2 */
[----:B------:R-:W-:Y:S01]  /*1a50*/  PRMT R212, RZ, 0x7610, R226 ;  /* 0x00007610ffd47816 */ /* 0x000fe200000000e2 */
[C---:B------:R-:W-:Y:S02]  /*1a60*/  FMUL.FTZ R226, R0.reuse, R17 ;  /* 0x0000001100e27220 */ /* 0x040fe40000410000 */
[----:B------:R-:W-:Y:S02]  /*1a70*/  FMUL.FTZ R17, R0, R203 ;  /* 0x000000cb00117220 */ /* 0x000fe40000410000 */
[----:B------:R-:W3:Y:S01]  /*1a80*/  LDL R203, [R1+0x1c] ;  /* 0x00001c0001cb7983 */ /* 0x000ee20000100800 */
[----:B------:R-:W-:Y:S02]  /*1a90*/  FFMA.FTZ R69, R7, R199, R69 ;  /* 0x000000c707457223 */ /* 0x000fe40000010045 */
[----:B------:R-:W-:Y:S01]  /*1aa0*/  FADD.FTZ R129, R129, R199 ;  /* 0x000000c781817221 */ /* 0x000fe20000010000 */
[--C-:B------:R-:W-:Y:S02]  /*1ab0*/  PRMT R183, RZ, 0x5410, R213.reuse ;  /* 0x00005410ffb77816 */ /* 0x100fe400000000d5 */
[----:B------:R-:W-:Y:S01]  /*1ac0*/  PRMT R213, RZ, 0x7610, R213 ;  /* 0x00007610ffd57816 */ /* 0x000fe200000000d5 */
[----:B------:R-:W-:-:S02]  /*1ad0*/  FADD.FTZ R135, R135, R197 ;  /* 0x000000c587877221 */ /* 0x000fc40000010000 */
[----:B------:R-:W-:Y:S02]  /*1ae0*/  FFMA.FTZ R67, R5, R197, R67 ;  /* 0x000000c505437223 */ /* 0x000fe40000010043 */
[C---:B------:R-:W-:Y:S02]  /*1af0*/  FMUL.FTZ R16, R0.reuse, R202 ;  /* 0x000000ca00107220 */ /* 0x040fe40000410000 */
[C---:B------:R-:W-:Y:S02]  /*1b00*/  FMUL.FTZ R10, R0.reuse, R10 ;  /* 0x0000000a000a7220 */ /* 0x040fe40000410000 */
[----:B------:R-:W-:Y:S02]  /*1b10*/  FMUL.FTZ R8, R0, R8 ;  /* 0x0000000800087220 */ /* 0x000fe40000410000 */
[----:B------:R-:W-:Y:S02]  /*1b20*/  FADD.FTZ R124, R124, R185 ;  /* 0x000000b97c7c7221 */ /* 0x000fe40000010000 */
[----:B------:R-:W-:Y:S01]  /*1b30*/  FFMA.FTZ R72, R10, R185, R72 ;  /* 0x000000b90a487223 */ /* 0x000fe20000010048 */
[--C-:B------:R-:W-:Y:S01]  /*1b40*/  PRMT R186, RZ, 0x5410, R215.reuse ;  /* 0x00005410ffba7816 */ /* 0x100fe200000000d7 */
[----:B------:R-:W-:Y:S01]  /*1b50*/  FFMA.FTZ R70, R8, R183, R70 ;  /* 0x000000b708467223 */ /* 0x000fe20000010046 */
[----:B------:R-:W-:Y:S01]  /*1b60*/  PRMT R215, RZ, 0x7610, R215 ;  /* 0x00007610ffd77816 */ /* 0x000fe200000000d7 */
[----:B------:R-:W-:-:S02]  /*1b70*/  FADD.FTZ R130, R130, R183 ;  /* 0x000000b782827221 */ /* 0x000fc40000010000 */
[C---:B------:R-:W-:Y:S02]  /*1b80*/  FMUL.FTZ R222, R0.reuse, R19 ;  /* 0x0000001300de7220 */ /* 0x040fe40000410000 */
[----:B------:R-:W-:Y:S02]  /*1b90*/  FMUL.FTZ R19, R0, R205 ;  /* 0x000000cd00137220 */ /* 0x000fe40000410000 */
[----:B--2---:R-:W-:Y:S02]  /*1ba0*/  FMUL.FTZ R199, R191, R199 ;  /* 0x000000c7bfc77220 */ /* 0x004fe40000410000 */
[----:B------:R-:W2:Y:S01]  /*1bb0*/  LDL R191, [R1+0x18] ;  /* 0x0000180001bf7983 */ /* 0x000ea20000100800 */
[----:B----4-:R-:W-:Y:S02]  /*1bc0*/  FMUL.FTZ R197, R201, R197 ;  /* 0x000000c5c9c57220 */ /* 0x010fe40000410000 */
[----:B------:R-:W-:Y:S02]  /*1bd0*/  FMUL.FTZ R201, R189, R213 ;  /* 0x000000d5bdc97220 */ /* 0x000fe40000410000 */
[----:B------:R-:W4:Y:S01]  /*1be0*/  LDL R189, [R1+0x10] ;  /* 0x0000100001bd7983 */ /* 0x000f220000100800 */
[----:B------:R-:W-:-:S03]  /*1bf0*/  FMUL.FTZ R202, R188, R185 ;  /* 0x000000b9bcca7220 */ /* 0x000fc60000410000 */
[----:B------:R-:W4:Y:S04]  /*1c00*/  LDL R188, [R1+0xc] ;  /* 0x00000c0001bc7983 */ /* 0x000f280000100800 */
[----:B------:R-:W4:Y:S01]  /*1c10*/  LDL R185, [R1+0x8] ;  /* 0x0000080001b97983 */ /* 0x000f220000100800 */
[----:B------:R-:W-:-:S03]  /*1c20*/  FMUL.FTZ R200, R200, R183 ;  /* 0x000000b7c8c87220 */ /* 0x000fc60000410000 */
[----:B------:R-:W4:Y:S01]  /*1c30*/  LDL R183, [R1+0x4] ;  /* 0x0000040001b77983 */ /* 0x000f220000100800 */
[----:B---3--:R-:W-:-:S03]  /*1c40*/  FMUL.FTZ R205, R182, R215 ;  /* 0x000000d7b6cd7220 */ /* 0x008fc60000410000 */
[----:B------:R-:W3:Y:S01]  /*1c50*/  LDL R182, [R1] ;  /* 0x0000000001b67983 */ /* 0x000ee20000100800 */
        /* <DEDUP_REMOVED lines=35> */
[----:B------:R-:W-:-:S02]  /*1e90*/  FMUL.FTZ R18, R0, R204 ;  /* 0x000000cc00127220 */ /* 0x000fc40000410000 */
[----:B--2---:R-:W-:Y:S02]  /*1ea0*/  FMUL.FTZ R204, R191, R186 ;  /* 0x000000babfcc7220 */ /* 0x004fe40000410000 */
        /* <DEDUP_REMOVED lines=8> */
[----:B----4-:R-:W-:-:S04]  /*1f30*/  FMUL.FTZ R206, R189, R190 ;  /* 0x000000bebdce7220 */ /* 0x010fc80000410000 */
[----:B------:R-:W-:Y:S02]  /*1f40*/  FADD.FTZ R181, R181, R206 ;  /* 0x000000ceb5b57221 */ /* 0x000fe40000010000 */
[----:B------:R-:W-:Y:S02]  /*1f50*/  FMUL.FTZ R207, R188, R187 ;  /* 0x000000bbbccf7220 */ /* 0x000fe40000410000 */
[----:B------:R-:W-:Y:S02]  /*1f60*/  FFMA.FTZ R180, R14, R206, R180 ;  /* 0x000000ce0eb47223 */ /* 0x000fe400000100b4 */
[----:B------:R-:W-:Y:S02]  /*1f70*/  FFMA.FTZ R61, R226, R208, R61 ;  /* 0x000000d0e23d7223 */ /* 0x000fe4000001003d */
[----:B------:R-:W-:Y:S02]  /*1f80*/  FADD.FTZ R137, R137, R208 ;  /* 0x000000d089897221 */ /* 0x000fe40000010000 */
[----:B------:R-:W-:-:S02]  /*1f90*/  FMUL.FTZ R208, R185, R211 ;  /* 0x000000d3b9d07220 */ /* 0x000fc40000410000 */
[----:B------:R-:W-:Y:S02]  /*1fa0*/  FADD.FTZ R181, R181, R207 ;  /* 0x000000cfb5b57221 */ /* 0x000fe40000010000 */
[----:B------:R-:W-:Y:S02]  /*1fb0*/  FFMA.FTZ R180, R15, R207, R180 ;  /* 0x000000cf0fb47223 */ /* 0x000fe400000100b4 */
[----:B------:R-:W-:Y:S02]  /*1fc0*/  FFMA.FTZ R63, R222, R209, R63 ;  /* 0x000000d1de3f7223 */ /* 0x000fe4000001003f */
[----:B------:R-:W-:Y:S02]  /*1fd0*/  FADD.FTZ R139, R139, R209 ;  /* 0x000000d18b8b7221 */ /* 0x000fe40000010000 */
[----:B------:R-:W-:Y:S02]  /*1fe0*/  FMUL.FTZ R209, R183, R210 ;  /* 0x000000d2b7d17220 */ /* 0x000fe40000410000 */
[----:B------:R-:W-:-:S02]  /*1ff0*/  FADD.FTZ R181, R181, R208 ;  /* 0x000000d0b5b57221 */ /* 0x000fc40000010000 */
[C---:B------:R-:W-:Y:S02]  /*2000*/  FFMA.FTZ R180, R16.reuse, R208, R180 ;  /* 0x000000d010b47223 */ /* 0x040fe400000100b4 */
[----:B------:R-:W-:Y:S02]  /*2010*/  FFMA.FTZ R79, R17, R210, R79 ;  /* 0x000000d2114f7223 */ /* 0x000fe4000001004f */
[----:B------:R-:W-:Y:S02]  /*2020*/  FADD.FTZ R123, R123, R210 ;  /* 0x000000d27b7b7221 */ /* 0x000fe40000010000 */
[----:B------:R-:W-:Y:S02]  /*2030*/  FADD.FTZ R181, R181, R209 ;  /* 0x000000d1b5b57221 */ /* 0x000fe40000010000 */
[----:B------:R-:W-:Y:S02]  /*2040*/  FFMA.FTZ R180, R17, R209, R180 ;  /* 0x000000d111b47223 */ /* 0x000fe400000100b4 */
[----:B------:R-:W-:-:S02]  /*2050*/  FFMA.FTZ R78, R16, R211, R78 ;  /* 0x000000d3104e7223 */ /* 0x000fc4000001004e */
[----:B------:R-:W-:Y:S02]  /*2060*/  FADD.FTZ R122, R122, R211 ;  /* 0x000000d37a7a7221 */ /* 0x000fe40000010000 */
[-C--:B------:R-:W-:Y:S02]  /*2070*/  FMUL.FTZ R211, R252, R212.reuse ;  /* 0x000000d4fcd37220 */ /* 0x080fe40000410000 */
[----:B------:R-:W-:Y:S02]  /*2080*/  FADD.FTZ R117, R117, R212 ;  /* 0x000000d475757221 */ /* 0x000fe40000010000 */
[----:B------:R-:W-:Y:S02]  /*2090*/  FFMA.FTZ R81, R19, R212, R81 ;  /* 0x000000d413517223 */ /* 0x000fe40000010051 */
[----:B------:R-:W-:Y:S02]  /*20a0*/  FMUL.FTZ R212, R251, R248 ;  /* 0x000000f8fbd47220 */ /* 0x000fe40000410000 */
[----:B------:R-:W-:-:S02]  /*20b0*/  FFMA.FTZ R71, R9, R213, R71 ;  /* 0x000000d509477223 */ /* 0x000fc40000010047 */
[----:B------:R-:W-:Y:S02]  /*20c0*/  FADD.FTZ R131, R131, R213 ;  /* 0x000000d583837221 */ /* 0x000fe40000010000 */
[----:B------:R-:W-:Y:S02]  /*20d0*/  FMUL.FTZ R213, R250, R247 ;  /* 0x000000f7fad57220 */ /* 0x000fe40000410000 */
        /* <DEDUP_REMOVED lines=25> */
.L_x_4291:
[----:B------:R-:W-:Y:S05]  /*2270*/  BSYNC B0 ;  /* 0x0000000000007941 */ /* 0x000fea0003800000 */
.L_x_4289:
        /* <DEDUP_REMOVED lines=8> */
.L_x_4359:
        /* <DEDUP_REMOVED lines=18> */
.L_x_4360:
[----:B--2---:R-:W-:Y:S01]  /*2420*/  @!P0 LOP3.LUT R182, R184, 0x7, RZ, 0xc0, !PT ;  /* 0x00000007b8b68812 */ /* 0x004fe200078ec0ff */
[----:B------:R-:W-:Y:S01]  /*2430*/  FADD.FTZ R180, R183, R190 ;  /* 0x000000beb7b47221 */ /* 0x000fe20000010000 */
[----:B-----5:R-:W-:Y:S01]  /*2440*/  ISETP.GE.AND P3, PT, R244, 0x1, PT ;  /* 0x00000001f400780c */ /* 0x020fe20003f66270 */
[----:B0-----:R-:W-:Y:S01]  /*2450*/  FADD.FTZ R181, R181, R189 ;  /* 0x000000bdb5b57221 */ /* 0x001fe20000010000 */
[----:B------:R-:W-:Y:S01]  /*2460*/  @!P0 IADD3 R182, R188, R182, RZ ;  /* 0x000000b6bcb68210 */ /* 0x000fe20007ffe0ff */
[----:B------:R-:W0:Y:S01]  /*2470*/  S2R R185, SR_TID.X ;  /* 0x0000000000b97919 */ /* 0x000e220000002100 */
[----:B------:R-:W-:Y:S01]  /*2480*/  WARPSYNC 0xffffffff ;  /* 0xffffffff00007948 */ /* 0x000fe20003800000 */
[----:B------:R-:W-:Y:S02]  /*2490*/  IMAD.MOV.U32 R215, RZ, RZ, RZ ;  /* 0x000000ffffd77224 */ /* 0x000fe400078e00ff */
[----:B------:R2:W-:Y:S06]  /*24a0*/  @!P0 STS.64 [R182.X8+0x8000], R180 ;  /* 0x008000b4b6008388 */ /* 0x0005ec0000008a00 */
[----:B--2---:R-:W-:-:S05]  /*24b0*/  @P3 IADD3 R180, R244, -0x1, RZ ;  /* 0xfffffffff4b43810 */ /* 0x004fca0007ffe0ff */
[----:B------:R-:W-:Y:S01]  /*24c0*/  @P3 IMAD R180, R180, c[0x0][0x168], RZ ;  /* 0x00005a00b4b43a24 */ /* 0x000fe200078e02ff */
[----:B0-----:R-:W-:-:S04]  /*24d0*/  LOP3.LUT R185, R185, 0xff, RZ, 0xc0, !PT ;  /* 0x000000ffb9b97812 */ /* 0x001fc800078ec0ff */
[----:B------:R-:W-:-:S04]  /*24e0*/  @P3 SHF.R.S32.HI R181, RZ, 0x1f, R180 ;  /* 0x0000001fffb53819 */ /* 0x000fc800000114b4 */
[----:B------:R-:W-:Y:S02]  /*24f0*/  @P3 LEA.HI R181, R181, R180, RZ, 0x3 ;  /* 0x000000b4b5b53211 */ /* 0x000fe400078f18ff */
[----:B------:R-:W-:Y:S02]  /*2500*/  @P3 MOV R180, 0x10 ;  /* 0x0000001000b43802 */ /* 0x000fe40000000f00 */
[----:B------:R-:W-:Y:S01]  /*2510*/  @P3 LEA.HI.SX32 R215, R181, R185, 0x1d ;  /* 0x000000b9b5d73211 */ /* 0x000fe200078feaff */
[----:B------:R-:W-:Y:S04]  /*2520*/  BAR.SYNC.DEFER_BLOCKING 0x0 ;  /* 0x0000000000007b1d */ /* 0x000fe80000010000 */
[----:B------:R-:W-:Y:S02]  /*2530*/  @P3 IMAD.WIDE.U32 R180, R215, R180, c[0x0][0x170] ;  /* 0x00005c00d7b43625 */ /* 0x000fe400078e00b4 */
[----:B------:R-:W0:Y:S04]  /*2540*/  LDS.128 R184, [R188.X8+0x8000] ;  /* 0x00800000bcb87984 */ /* 0x000e280000008c00 */
[----:B------:R2:W5:Y:S01]  /*2550*/  @P3 LDG.E.128 R164, [R180.64] ;  /* 0x00000004b4a43981 */ /* 0x000562000c1e1d00 */
[----:B------:R-:W-:Y:S01]  /*2560*/  @!P4 ISETP.NE.U32.AND P1, PT, RZ, c[0x0][0x218], PT ;  /* 0x00008600ff00ca0c */ /* 0x000fe20003f25070 */
[----:B------:R-:W-:Y:S01]  /*2570*/  BSSY B0, `(.L_x_4294) ;  /* 0x0000022000007945 */ /* 0x000fe20003800000 */
[----:B------:R-:W-:-:S02]  /*2580*/  @!P4 ISETP.NE.U32.AND P0, PT, RZ, c[0x0][0x218], PT ;  /* 0x00008600ff00ca0c */ /* 0x000fc40003f05070 */
[----:B------:R-:W-:Y:S01]  /*2590*/  @!P4 ISETP.NE.AND.EX P1, PT, RZ, c[0x0][0x21c], PT, P1 ;  /* 0x00008700ff00ca0c */ /* 0x000fe20003f25310 */
[----:B--2---:R-:W2:Y:S01]  /*25a0*/  LDS.128 R180, [R188.X8+0x8010] ;  /* 0x00801000bcb47984 */ /* 0x004ea20000008c00 */
[----:B0-----:R-:W-:Y:S02]  /*25b0*/  FADD.FTZ R184, RZ, R184 ;  /* 0x000000b8ffb87221 */ /* 0x001fe40000010000 */
[----:B------:R-:W-:Y:S02]  /*25c0*/  FADD.FTZ R185, RZ, R185 ;  /* 0x000000b9ffb97221 */ /* 0x000fe40000010000 */
[----:B------:R-:W-:Y:S02]  /*25d0*/  FADD.FTZ R184, R186, R184 ;  /* 0x000000b8bab87221 */ /* 0x000fe40000010000 */
[----:B------:R-:W-:Y:S02]  /*25e0*/  FADD.FTZ R185, R187, R185 ;  /* 0x000000b9bbb97221 */ /* 0x000fe40000010000 */
[----:B--2---:R-:W-:-:S02]  /*25f0*/  FADD.FTZ R180, R184, R180 ;  /* 0x000000b4b8b47221 */ /* 0x004fc40000010000 */
[----:B------:R-:W-:Y:S02]  /*2600*/  FADD.FTZ R181, R185, R181 ;  /* 0x000000b5b9b57221 */ /* 0x000fe40000010000 */
[----:B------:R-:W0:Y:S01]  /*2610*/  LDS.128 R184, [R188.X8+0x8020] ;  /* 0x00802000bcb87984 */ /* 0x000e220000008c00 */
[----:B------:R-:W-:Y:S01]  /*2620*/  FADD.FTZ R182, R182, R180 ;  /* 0x000000b4b6b67221 */ /* 0x000fe20000010000 */
[----:B------:R-:W-:Y:S01]  /*2630*/  @!P4 FSEL R180, R48, RZ, P1 ;  /* 0x000000ff30b4c208 */ /* 0x000fe20000800000 */
[----:B------:R-:W-:Y:S01]  /*2640*/  FADD.FTZ R181, R183, R181 ;  /* 0x000000b5b7b57221 */ /* 0x000fe20000010000 */
[----:B-1----:R-:W1:Y:S01]  /*2650*/  LDS.128 R188, [R188.X8+0x8030] ;  /* 0x00803000bcbc7984 */ /* 0x002e620000008c00 */
[----:B0-----:R-:W-:Y:S02]  /*2660*/  FADD.FTZ R182, R182, R184 ;  /* 0x000000b8b6b67221 */ /* 0x001fe40000010000 */
[----:B------:R-:W-:Y:S02]  /*2670*/  FADD.FTZ R181, R181, R185 ;  /* 0x000000b9b5b57221 */ /* 0x000fe40000010000 */
[----:B------:R-:W-:-:S02]  /*2680*/  FADD.FTZ R182, R186, R182 ;  /* 0x000000b6bab67221 */ /* 0x000fc40000010000 */
[----:B------:R-:W-:Y:S02]  /*2690*/  FADD.FTZ R181, R187, R181 ;  /* 0x000000b5bbb57221 */ /* 0x000fe40000010000 */
[----:B-1----:R-:W-:Y:S02]  /*26a0*/  FADD.FTZ R182, R182, R188 ;  /* 0x000000bcb6b67221 */ /* 0x002fe40000010000 */
[----:B------:R-:W-:Y:S02]  /*26b0*/  FADD.FTZ R181, R181, R189 ;  /* 0x000000bdb5b57221 */ /* 0x000fe40000010000 */
[----:B------:R-:W-:Y:S02]  /*26c0*/  FADD.FTZ R182, R190, R182 ;  /* 0x000000b6beb67221 */ /* 0x000fe40000010000 */
[----:B------:R-:W-:Y:S02]  /*26d0*/  FADD.FTZ R181, R191, R181 ;  /* 0x000000b5bfb57221 */ /* 0x000fe40000010000 */
[----:B------:R-:W-:-:S02]  /*26e0*/  FMUL.FTZ R186, R182, c[0x0][0x1e0] ;  /* 0x00007800b6ba7a20 */ /* 0x000fc40000410000 */
[----:B------:R-:W-:Y:S01]  /*26f0*/  FMUL.FTZ R187, R181, c[0x0][0x1e0] ;  /* 0x00007800b5bb7a20 */ /* 0x000fe20000410000 */
[----:B------:R-:W-:Y:S05]  /*2700*/  @!P4 BRA `(.L_x_4295) ;  /* 0x000000800000c947 */ /* 0x000fea0003800000 */
[----:B------:R-:W-:Y:S02]  /*2710*/  ISETP.NE.AND P2, PT, R249, RZ, PT ;  /* 0x000000fff900720c */ /* 0x000fe40003f45270 */
[----:B------:R-:W-:Y:S02]  /*2720*/  ISETP.NE.U32.AND P1, PT, RZ, c[0x0][0x218], PT ;  /* 0x00008600ff007a0c */ /* 0x000fe40003f25070 */
[----:B------:R-:W-:Y:S02]  /*2730*/  FSEL R180, R186, RZ, !P2 ;  /* 0x000000ffbab47208 */ /* 0x000fe40005000000 */
[----:B------:R-:W-:-:S03]  /*2740*/  ISETP.NE.AND.EX P1, PT, RZ, c[0x0][0x21c], PT, P1 ;  /* 0x00008700ff007a0c */ /* 0x000fc60003f25310 */
[----:B------:R-:W-:-:S04]  /*2750*/  FFMA.FTZ R180, R3, R187, R180 ;  /* 0x000000bb03b47223 */ /* 0x000fc800000100b4 */
[----:B------:R-:W-:-:S04]  /*2760*/  FADD.FTZ R180, R194, -R180 ;  /* 0x800000b4c2b47221 */ /* 0x000fc80000010000 */
[----:B------:R-:W-:-:S04]  /*2770*/  FMUL.FTZ R180, R0, R180 ;  /* 0x000000b400b47220 */ /* 0x000fc80000410000 */
[----:B------:R-:W-:Y:S02]  /*2780*/  @P1 FADD.FTZ R180, R48, R180 ;  /* 0x000000b430b41221 */ /* 0x000fe40000010000 */
.L_x_4295:
[----:B------:R-:W-:Y:S05]  /*2790*/  BSYNC B0 ;  /* 0x0000000000007941 */ /* 0x000fea0003800000 */
.L_x_4294:
[----:B-----5:R-:W-:Y:S01]  /*27a0*/  @P3 PRMT R181, RZ, 0x5410, R164 ;  /* 0x00005410ffb53816 */ /* 0x020fe200000000a4 */
[----:B------:R-:W-:Y:S01]  /*27b0*/  @P3 FMUL.FTZ R184, R180, c[0x0][0x1ec] ;  /* 0x00007b00b4b83a20 */ /* 0x000fe20000410000 */
[----:B------:R-:W-:Y:S01]  /*27c0*/  @!P4 ISETP.NE.AND.EX P0, PT, RZ, c[0x0][0x21c], PT, P0 ;  /* 0x00008700ff00ca0c */ /* 0x000fe20003f05300 */
[----:B------:R-:W-:Y:S02]  /*27d0*/  BSSY B0, `(.L_x_4296) ;  /* 0x000000e000007945 */ /* 0x000fe40003800000 */
[----:B------:R-:W-:Y:S01]  /*27e0*/  @P3 FFMA.FTZ R112, R184, R181, R112 ;  /* 0x000000b5b8703223 */ /* 0x000fe20000010070 */
[----:B------:R-:W-:-:S05]  /*27f0*/  @P3 PRMT R181, RZ, 0x5410, R160 ;  /* 0x00005410ffb53816 */ /* 0x000fca00000000a0 */
[----:B------:R-:W-:Y:S01]  /*2800*/  @P3 FMUL.FTZ R184, R184, R181 ;  /* 0x000000b5b8b83220 */ /* 0x000fe20000410000 */
[----:B------:R-:W-:Y:S01]  /*2810*/  @!P4 FSEL R181, R49, RZ, P0 ;  /* 0x000000ff31b5c208 */ /* 0x000fe20000000000 */
        /* <DEDUP_REMOVED lines=9> */
.L_x_4297:
[----:B------:R-:W-:Y:S05]  /*28b0*/  BSYNC B0 ;  /* 0x0000000000007941 */ /* 0x000fea0003800000 */
.L_x_4296:
[----:B------:R-:W-:Y:S01]  /*28c0*/  @P3 PRMT R183, RZ, 0x7610, R164 ;  /* 0x00007610ffb73816 */ /* 0x000fe200000000a4 */
[----:B------:R-:W-:Y:S01]  /*28d0*/  @P3 FMUL.FTZ R182, R181, c[0x0][0x1ec] ;  /* 0x00007b00b5b63a20 */ /* 0x000fe20000410000 */
[----:B------:R-:W-:Y:S01]  /*28e0*/  @!P4 ISETP.NE.U32.AND P1, PT, RZ, c[0x0][0x218], PT ;  /* 0x00008600ff00ca0c */ /* 0x000fe20003f25070 */
[----:B------:R-:W-:Y:S01]  /*28f0*/  BSSY B0, `(.L_x_4298) ;  /* 0x0000012000007945 */ /* 0x000fe20003800000 */
[----:B------:R-:W-:Y:S01]  /*2900*/  @!P4 ISETP.NE.U32.AND P0, PT, RZ, c[0x0][0x218], PT ;  /* 0x00008600ff00ca0c */ /* 0x000fe20003f05070 */
[C---:B------:R-:W-:Y:S01]  /*2910*/  @P3 FFMA.FTZ R113, R182.reuse, R183, R113 ;  /* 0x000000b7b6713223 */ /* 0x040fe20000010071 */
[----:B------:R-:W-:Y:S02]  /*2920*/  @P3 PRMT R183, RZ, 0x7610, R160 ;  /* 0x00007610ffb73816 */ /* 0x000fe400000000a0 */
[----:B------:R-:W-:Y:S02]  /*2930*/  @!P4 ISETP.NE.AND.EX P1, PT, RZ, c[0x0][0x21c], PT, P1 ;  /* 0x00008700ff00ca0c */ /* 0x000fe40003f25310 */
[----:B------:R-:W-:Y:S01]  /*2940*/  @P3 F2FP.BF16.PACK_AB R184, RZ, R184 ;  /* 0x000000b8ffb8323e */ /* 0x000fe200000010ff */
[----:B------:R-:W-:Y:S01]  /*2950*/  @P3 FMUL.FTZ R189, R182, R183 ;  /* 0x000000b7b6bd3220 */ /* 0x000fe20000410000 */
[----:B------:R-:W-:-:S04]  /*2960*/  @!P4 FSEL R182, R50, RZ, P1 ;  /* 0x000000ff32b6c208 */ /* 0x000fc80000800000 */
[----:B------:R-:W-:Y:S01]  /*2970*/  @P3 F2FP.BF16.PACK_AB R189, RZ, R189 ;  /* 0x000000bdffbd323e */ /* 0x000fe200000010ff */
        /* <DEDUP_REMOVED lines=9> */
.L_x_4299:
[----:B------:R-:W-:Y:S05]  /*2a10*/  BSYNC B0 ;  /* 0x0000000000007941 */ /* 0x000fea0003800000 */
.L_x_4298:
[----:B------:R-:W-:Y:S01]  /*2a20*/  @P3 PRMT R183, RZ, 0x5410, R165 ;  /* 0x00005410ffb73816 */ /* 0x000fe200000000a5 */
        /* <DEDUP_REMOVED lines=16> */
.L_x_4301:
[----:B------:R-:W-:Y:S05]  /*2b30*/  BSYNC B0 ;  /* 0x0000000000007941 */ /* 0x000fea0003800000 */
.L_x_4300:
        /* <DEDUP_REMOVED lines=21> */
.L_x_4303:
[----:B------:R-:W-:Y:S05]  /*2c90*/  BSYNC B0 ;  /* 0x0000000000007941 */ /* 0x000fea0003800000 */
.L_x_4302:
[----:B------:R-:W-:Y:S01]  /*2ca0*/  @P3 PRMT R191, RZ, 0x5410, R166 ;  /* 0x00005410ffbf3816 */ /* 0x000fe200000000a6 */
[----:B------:R-:W-:Y:S01]  /*2cb0*/  @P3 FMUL.FTZ R190, R247, c[0x0][0x1ec] ;  /* 0x00007b00f7be3a20 */ /* 0x000fe20000410000 */
[----:B------:R-:W-:Y:S01]  /*2cc0*/  @!P4 ISETP.NE.AND.EX P0, PT, RZ, c[0x0][0x21c], PT, P0 ;  /* 0x00008700ff00ca0c */ /* 0x000fe20003f05300 */
[----:B------:R-:W-:Y:S02]  /*2cd0*/  BSSY B0, `(.L_x_4304) ;  /* 0x000000e000007945 */ /* 0x000fe40003800000 */
[----:B------:R-:W-:Y:S01]  /*2ce0*/  @P3 FFMA.FTZ R108, R190, R191, R108 ;  /* 0x000000bfbe6c3223 */ /* 0x000fe2000001006c */
[----:B------:R-:W-:Y:S02]  /*2cf0*/  @P3 PRMT R191, RZ, 0x5410, R162 ;  /* 0x00005410ffbf3816 */ /* 0x000fe400000000a2 */
[----:B------:R-:W-:-:S03]  /*2d00*/  @!P4 FSEL R246, R45, RZ, P0 ;  /* 0x000000ff2df6c208 */ /* 0x000fc60000000000 */
[----:B------:R-:W-:Y:S01]  /*2d10*/  @P3 FMUL.FTZ R190, R190, R191 ;  /* 0x000000bfbebe3220 */ /* 0x000fe20000410000 */
        /* <DEDUP_REMOVED lines=9> */
.L_x_4305:
[----:B------:R-:W-:Y:S05]  /*2db0*/  BSYNC B0 ;  /* 0x0000000000007941 */ /* 0x000fea0003800000 */
.L_x_4304:
[----:B------:R-:W-:Y:S01]  /*2dc0*/  @P3 PRMT R244, RZ, 0x7610, R166 ;  /* 0x00007610fff43816 */ /* 0x000fe200000000a6 */
[----:B------:R-:W-:Y:S01]  /*2dd0*/  @P3 FMUL.FTZ R191, R246, c[0x0][0x1ec] ;  /* 0x00007b00f6bf3a20 */ /* 0x000fe20000410000 */
[----:B------:R-:W-:Y:S01]  /*2de0*/  @P3 F2FP.BF16.PACK_AB R190, RZ, R190 ;  /* 0x000000beffbe323e */ /* 0x000fe200000010ff */
[----:B------:R-:W-:Y:S01]  /*2df0*/  BSSY B0, `(.L_x_4306) ;  /* 0x0000019000007945 */ /* 0x000fe20003800000 */
[----:B------:R-:W-:Y:S01]  /*2e00*/  @!P4 ISETP.NE.U32.AND P2, PT, RZ, c[0x0][0x218], PT ;  /* 0x00008600ff00ca0c */ /* 0x000fe20003f45070 */
[C---:B------:R-:W-:Y:S01]  /*2e10*/  @P3 FFMA.FTZ R109, R191.reuse, R244, R109 ;  /* 0x000000f4bf6d3223 */ /* 0x040fe2000001006d */
[----:B------:R-:W-:Y:S02]  /*2e20*/  @P3 PRMT R244, RZ, 0x7610, R162 ;  /* 0x00007610fff43816 */ /* 0x000fe400000000a2 */
[----:B------:R-:W-:Y:S02]  /*2e30*/  @P3 PRMT R178, R190, 0x7610, R178 ;  /* 0x00007610beb23816 */ /* 0x000fe400000000b2 */
[----:B------:R-:W-:Y:S01]  /*2e40*/  @P3 PRMT R176, R184, 0x7610, R176 ;  /* 0x00007610b8b03816 */ /* 0x000fe200000000b0 */
[----:B------:R-:W-:Y:S01]  /*2e50*/  @P3 FMUL.FTZ R244, R191, R244 ;  /* 0x000000f4bff43220 */ /* 0x000fe20000410000 */
[----:B------:R-:W-:-:S02]  /*2e60*/  @P3 PRMT R177, R188, 0x7610, R177 ;  /* 0x00007610bcb13816 */ /* 0x000fc400000000b1 */
[----:B------:R-:W-:Y:S02]  /*2e70*/  @!P4 ISETP.NE.AND.EX P2, PT, RZ, c[0x0][0x21c], PT, P2 ;  /* 0x00008700ff00ca0c */ /* 0x000fe40003f45320 */
[----:B------:R-:W-:Y:S02]  /*2e80*/  @P3 F2FP.BF16.PACK_AB R244, RZ, R244 ;  /* 0x000000f4fff4323e */ /* 0x000fe400000010ff */
[----:B------:R-:W-:Y:S02]  /*2e90*/  @P3 PRMT R176, R176, 0x5410, R189 ;  /* 0x00005410b0b03816 */ /* 0x000fe400000000bd */
[----:B------:R-:W-:Y:S02]  /*2ea0*/  @P3 PRMT R178, R178, 0x5410, R244 ;  /* 0x00005410b2b23816 */ /* 0x000fe400000000f4 */
[----:B------:R-:W-:Y:S02]  /*2eb0*/  @P3 PRMT R177, R177, 0x5410, R185 ;  /* 0x00005410b1b13816 */ /* 0x000fe400000000b9 */
[----:B------:R-:W-:-:S02]  /*2ec0*/  @!P4 ISETP.NE.U32.AND P1, PT, RZ, c[0x0][0x218], PT ;  /* 0x00008600ff00ca0c */ /* 0x000fc40003f25070 */
[----:B------:R-:W-:Y:S02]  /*2ed0*/  ISETP.NE.U32.AND P0, PT, RZ, c[0x0][0x258], PT ;  /* 0x00009600ff007a0c */ /* 0x000fe40003f05070 */
        /* <DEDUP_REMOVED lines=10> */
.L_x_4307:
[----:B------:R-:W-:Y:S05]  /*2f80*/  BSYNC B0 ;  /* 0x0000000000007941 */ /* 0x000fea0003800000 */
.L_x_4306:
[----:B------:R-:W-:Y:S01]  /*2f90*/  @P3 PRMT R184, RZ, 0x5410, R167 ;  /* 0x00005410ffb83816 */ /* 0x000fe200000000a7 */
[----:B------:R-:W-:Y:S01]  /*2fa0*/  @P3 FMUL.FTZ R189, R244, c[0x0][0x1ec] ;  /* 0x00007b00f4bd3a20 */ /* 0x000fe20000410000 */
[----:B------:R-:W-:Y:S01]  /*2fb0*/  @!P4 ISETP.NE.AND.EX P1, PT, RZ, c[0x0][0x21c], PT, P1 ;  /* 0x00008700ff00ca0c */ /* 0x000fe20003f25310 */
[----:B------:R-:W-:Y:S01]  /*2fc0*/  BSSY B0, `(.L_x_4308) ;  /* 0x000000f000007945 */ /* 0x000fe20003800000 */
[----:B------:R-:W-:Y:S01]  /*2fd0*/  ISETP.NE.AND.EX P0, PT, RZ, c[0x0][0x25c], PT, P0 ;  /* 0x00009700ff007a0c */ /* 0x000fe20003f05300 */
        /* <DEDUP_REMOVED lines=13> */
.L_x_4309:
[----:B------:R-:W-:Y:S05]  /*30b0*/  BSYNC B0 ;  /* 0x0000000000007941 */ /* 0x000fea0003800000 */
.L_x_4308:
[----:B------:R-:W-:Y:S01]  /*30c0*/  ISETP.NE.U32.AND P1, PT, RZ, c[0x0][0x258], PT ;  /* 0x00009600ff007a0c */ /* 0x000fe20003f25070 */
[----:B------:R-:W-:Y:S01]  /*30d0*/  @P0 IMAD.MOV.U32 R184, RZ, RZ, 0x20 ;  /* 0x00000020ffb80424 */ /* 0x000fe200078e00ff */
[----:B------:R-:W-:Y:S01]  /*30e0*/  @P3 PRMT R190, RZ, 0x7610, R163 ;  /* 0x00007610ffbe3816 */ /* 0x000fe200000000a3 */
[----:B------:R-:W-:Y:S01]  /*30f0*/  @P3 FMUL.FTZ R188, R191, c[0x0][0x1ec] ;  /* 0x00007b00bfbc3a20 */ /* 0x000fe20000410000 */
[----:B------:R-:W-:Y:S01]  /*3100*/  ISETP.NE.AND.EX P1, PT, RZ, c[0x0][0x25c], PT, P1 ;  /* 0x00009700ff007a0c */ /* 0x000fe20003f25310 */
[----:B------:R-:W-:Y:S01]  /*3110*/  @P0 IMAD.WIDE.U32 R184, R230, R184, c[0x0][0x258] ;  /* 0x00009600e6b80625 */ /* 0x000fe200078e00b8 */
[----:B------:R-:W-:Y:S02]  /*3120*/  @P3 F2FP.BF16.PACK_AB R189, RZ, R189 ;  /* 0x000000bdffbd323e */ /* 0x000fe400000010ff */
[----:B------:R-:W-:Y:S01]  /*3130*/  SEL R180, R180, R168, P1 ;  /* 0x000000a8b4b47207 */ /* 0x000fe20000800000 */
[----:B------:R-:W-:Y:S01]  /*3140*/  @P3 FMUL.FTZ R190, R188, R190 ;  /* 0x000000bebcbe3220 */ /* 0x000fe20000410000 */
[----:B------:R-:W-:-:S02]  /*3150*/  SEL R181, R181, R169, P1 ;  /* 0x000000a9b5b57207 */ /* 0x000fc40000800000 */
[----:B------:R-:W-:Y:S02]  /*3160*/  SEL R182, R182, R170, P1 ;  /* 0x000000aab6b67207 */ /* 0x000fe40000800000 */
[----:B------:R-:W-:Y:S02]  /*3170*/  SEL R183, R183, R171, P1 ;  /* 0x000000abb7b77207 */ /* 0x000fe40000800000 */
[----:B------:R-:W-:Y:S02]  /*3180*/  @P3 F2FP.BF16.PACK_AB R190, RZ, R190 ;  /* 0x000000beffbe323e */ /* 0x000fe400000010ff */
[----:B------:R-:W-:Y:S01]  /*3190*/  @P3 PRMT R179, R189, 0x7610, R179 ;  /* 0x00007610bdb33816 */ /* 0x000fe200000000b3 */
[----:B------:R0:W-:Y:S01]  /*31a0*/  @P0 STG.E.128 [R184.64], R180 ;  /* 0x000000b4b8000986 */ /* 0x0001e2000c101d04 */
[----:B------:R-:W-:Y:S02]  /*31b0*/  IADD3 R189, R215, 0x100, RZ ;  /* 0x00000100d7bd7810 */ /* 0x000fe40007ffe0ff */
[----:B------:R-:W-:-:S02]  /*31c0*/  @P3 PRMT R179, R179, 0x5410, R190 ;  /* 0x00005410b3b33816 */ /* 0x000fc400000000be */
[----:B0-----:R-:W-:Y:S02]  /*31d0*/  SEL R180, R247, R172, P1 ;  /* 0x000000acf7b47207 */ /* 0x001fe40000800000 */
[----:B------:R-:W-:Y:S02]  /*31e0*/  SEL R181, R246, R173, P1 ;  /* 0x000000adf6b57207 */ /* 0x000fe40000800000 */
[----:B------:R-:W-:Y:S02]  /*31f0*/  SEL R182, R244, R174, P1 ;  /* 0x000000aef4b67207 */ /* 0x000fe40000800000 */
[----:B------:R-:W-:-:S05]  /*3200*/  SEL R183, R191, R175, P1 ;  /* 0x000000afbfb77207 */ /* 0x000fca0000800000 */
[----:B------:R0:W-:Y:S01]  /*3210*/  @P0 STG.E.128 [R184.64+0x10], R180 ;  /* 0x000010b4b8000986 */ /* 0x0001e2000c101d04 */
[----:B------:R-:W-:Y:S02]  /*3220*/  @!P4 ISETP.NE.U32.AND P5, PT, RZ, c[0x0][0x218], PT ;  /* 0x00008600ff00ca0c */ /* 0x000fe40003fa5070 */
[----:B0-----:R-:W-:Y:S02]  /*3230*/  @P3 MOV R180, 0x10 ;  /* 0x0000001000b43802 */ /* 0x001fe40000000f00 */
[----:B------:R-:W-:-:S03]  /*3240*/  @P3 PRMT R182, RZ, 0x7610, R167 ;  /* 0x00007610ffb63816 */ /* 0x000fc600000000a7 */
[----:B------:R-:W-:-:S05]  /*3250*/  @P3 IMAD.WIDE.U32 R180, R215, R180, c[0x0][0x248] ;  /* 0x00009200d7b43625 */ /* 0x000fca00078e00b4 */
[----:B------:R0:W-:Y:S01]  /*3260*/  @P3 STG.E.128 [R180.64], R176 ;  /* 0x000000b0b4003986 */ /* 0x0001e2000c101d04 */
[----:B------:R-:W-:Y:S01]  /*3270*/  @!P4 ISETP.NE.AND.EX P5, PT, RZ, c[0x0][0x21c], PT, P5 ;  /* 0x00008700ff00ca0c */ /* 0x000fe20003fa5350 */
[----:B------:R-:W-:Y:S01]  /*3280*/  BSSY B0, `(.L_x_4310) ;  /* 0x0000010000007945 */ /* 0x000fe20003800000 */
[----:B------:R-:W-:Y:S01]  /*3290*/  @P3 FFMA.FTZ R111, R188, R182, R111 ;  /* 0x000000b6bc6f3223 */ /* 0x000fe2000001006f */
[----:B------:R-:W-:Y:S01]  /*32a0*/  @!P4 ISETP.NE.U32.AND P2, PT, RZ, c[0x0][0x218], PT ;  /* 0x00008600ff00ca0c */ /* 0x000fe20003f45070 */
[----:B0-----:R-:W-:-:S04]  /*32b0*/  @P3 IMAD.MOV.U32 R180, RZ, RZ, 0x10 ;  /* 0x00000010ffb43424 */ /* 0x001fc800078e00ff */
[----:B------:R-:W-:-:S05]  /*32c0*/  @P3 IMAD.WIDE.U32 R180, R189, R180, c[0x0][0x170] ;  /* 0x00005c00bdb43625 */ /* 0x000fca00078e00b4 */
[----:B------:R0:W5:Y:S02]  /*32d0*/  @P3 LDG.E.128 R164, [R180.64] ;  /* 0x00000004b4a43981 */ /* 0x000164000c1e1d00 */
[----:B0-----:R-:W-:Y:S01]  /*32e0*/  @!P4 FSEL R180, R40, RZ, P5 ;  /* 0x000000ff28b4c208 */ /* 0x001fe20002800000 */
        /* <DEDUP_REMOVED lines=9> */
.L_x_4311:
[----:B------:R-:W-:Y:S05]  /*3380*/  BSYNC B0 ;  /* 0x0000000000007941 */ /* 0x000fea0003800000 */
.L_x_4310:
        /* <DEDUP_REMOVED lines=17> */
.L_x_4313:
[----:B------:R-:W-:Y:S05]  /*34a0*/  BSYNC B0 ;  /* 0x0000000000007941 */ /* 0x000fea0003800000 */
.L_x_4312:
[----:B------:R-:W-:Y:S01]  /*34b0*/  @P3 PRMT R183, RZ, 0x7610, R164 ;  /* 0x00007610ffb73816 */ /* 0x000fe200000000a4 */
[----:B------:R-:W-:Y:S01]  /*34c0*/  @P3 FMUL.FTZ R182, R181, c[0x0][0x1ec] ;  /* 0x00007b00b5b63a20 */ /* 0x000fe20000410000 */
[----:B------:R-:W-:Y:S01]  /*34d0*/  @!P4 ISETP.NE.U32.AND P5, PT, RZ, c[0x0][0x218], PT ;  /* 0x00008600ff00ca0c */ /* 0x000fe20003fa5070 */
[----:B------:R-:W-:Y:S01]  /*34e0*/  BSSY B0, `(.L_x_4314) ;  /* 0x0000012000007945 */ /* 0x000fe20003800000 */
[----:B------:R-:W-:Y:S01]  /*34f0*/  @!P4 ISETP.NE.U32.AND P2, PT, RZ, c[0x0][0x218], PT ;  /* 0x00008600ff00ca0c */ /* 0x000fe20003f45070 */
[----:B------:R-:W-:Y:S01]  /*3500*/  @P3 FFMA.FTZ R105, R183, R182, R105 ;  /* 0x000000b6b7693223 */ /* 0x000fe20000010069 */
        /* <DEDUP_REMOVED lines=15> */
.L_x_4315:
[----:B------:R-:W-:Y:S05]  /*3600*/  BSYNC B0 ;  /* 0x0000000000007941 */ /* 0x000fea0003800000 */
.L_x_4314:
        /* <DEDUP_REMOVED lines=17> */
.L_x_4317:
[----:B------:R-:W-:Y:S05]  /*3720*/  BSYNC B0 ;  /* 0x0000000000007941 */ /* 0x000fea0003800000 */
.L_x_4316:
        /* <DEDUP_REMOVED lines=21> */
.L_x_4319:
[----:B------:R-:W-:Y:S05]  /*3880*/  BSYNC B0 ;  /* 0x0000000000007941 */ /* 0x000fea0003800000 */
.L_x_4318:
        /* <DEDUP_REMOVED lines=17> */
.L_x_4321:
[----:B------:R-:W-:Y:S05]  /*39a0*/  BSYNC B0 ;  /* 0x0000000000007941 */ /* 0x000fea0003800000 */
.L_x_4320:
[----:B------:R-:W-:Y:S01]  /*39b0*/  @P3 PRMT R244, RZ, 0x7610, R166 ;  /* 0x00007610fff43816 */ /* 0x000fe200000000a6 */
[----:B------:R-:W-:Y:S01]  /*39c0*/  @P3 FMUL.FTZ R184, R246, c[0x0][0x1ec] ;  /* 0x00007b00f6b83a20 */ /* 0x000fe20000410000 */
[----:B------:R-:W-:Y:S01]  /*39d0*/  @!P4 ISETP.NE.U32.AND P2, PT, RZ, c[0x0][0x218], PT ;  /* 0x00008600ff00ca0c */ /* 0x000fe20003f45070 */
[----:B------:R-:W-:Y:S01]  /*39e0*/  BSSY B0, `(.L_x_4322) ;  /* 0x0000013000007945 */ /* 0x000fe20003800000 */
[----:B------:R-:W-:Y:S01]  /*39f0*/  @P3 PRMT R176, R230, 0x7610, R176 ;  /* 0x00007610e6b03816 */ /* 0x000fe200000000b0 */
[----:B------:R-:W-:Y:S01]  /*3a00*/  @P3 FFMA.FTZ R101, R244, R184, R101 ;  /* 0x000000b8f4653223 */ /* 0x000fe20000010065 */
[----:B------:R-:W-:Y:S02]  /*3a10*/  @P3 PRMT R244, RZ, 0x7610, R158 ;  /* 0x00007610fff43816 */ /* 0x000fe4000000009e */
[----:B------:R-:W-:Y:S02]  /*3a20*/  @!P4 ISETP.NE.AND.EX P2, PT, RZ, c[0x0][0x21c], PT, P2 ;  /* 0x00008700ff00ca0c */ /* 0x000fe40003f45320 */
[----:B------:R-:W-:Y:S01]  /*3a30*/  @P3 F2FP.BF16.PACK_AB R191, RZ, R191 ;  /* 0x000000bfffbf323e */ /* 0x000fe200000010ff */
[----:B------:R-:W-:Y:S01]  /*3a40*/  @P3 FMUL.FTZ R184, R184, R244 ;  /* 0x000000f4b8b83220 */ /* 0x000fe20000410000 */
[----:B------:R-:W-:-:S02]  /*3a50*/  @P3 PRMT R176, R176, 0x5410, R190 ;  /* 0x00005410b0b03816 */ /* 0x000fc400000000be */
[----:B------:R-:W-:Y:S02]  /*3a60*/  @!P4 FSEL R244, R38, RZ, P2 ;  /* 0x000000ff26f4c208 */ /* 0x000fe40001000000 */
        /* <DEDUP_REMOVED lines=10> */
.L_x_4323:
[----:B------:R-:W-:Y:S05]  /*3b10*/  BSYNC B0 ;  /* 0x0000000000007941 */ /* 0x000fea0003800000 */
.L_x_4322:
        /* <DEDUP_REMOVED lines=8> */
[----:B------:R-:W-:Y:S01]  /*3ba0*/  @P3 PRMT R177, R177, 0x5410, R188 ;  /* 0x00005410b1b13816 */ /* 0x000fe200000000bc */
        /* <DEDUP_REMOVED lines=13> */
.L_x_4325:
[----:B------:R-:W-:Y:S05]  /*3c80*/  BSYNC B0 ;  /* 0x0000000000007941 */ /* 0x000fea0003800000 */
.L_x_4324:
[----:B------:R-:W-:Y:S01]  /*3c90*/  @P3 PRMT R185, RZ, 0x7610, R159 ;  /* 0x00007610ffb93816 */ /* 0x000fe2000000009f */
[----:B------:R-:W-:Y:S01]  /*3ca0*/  @P3 FMUL.FTZ R188, R230, c[0x0][0x1ec] ;  /* 0x00007b00e6bc3a20 */ /* 0x000fe20000410000 */
[----:B------:R-:W-:Y:S02]  /*3cb0*/  @P3 PRMT R178, R178, 0x5410, R184 ;  /* 0x00005410b2b23816 */ /* 0x000fe400000000b8 */
[----:B------:R-:W-:Y:S01]  /*3cc0*/  @P0 MOV R184, 0x20 ;  /* 0x0000002000b80802 */ /* 0x000fe20000000f00 */
[----:B------:R-:W-:Y:S01]  /*3cd0*/  @P3 FMUL.FTZ R191, R188, R185 ;  /* 0x000000b9bcbf3220 */ /* 0x000fe20000410000 */
[----:B------:R-:W-:Y:S02]  /*3ce0*/  SEL R180, R180, R168, P1 ;  /* 0x000000a8b4b47207 */ /* 0x000fe40000800000 */
[----:B------:R-:W-:Y:S01]  /*3cf0*/  SEL R181, R181, R169, P1 ;  /* 0x000000a9b5b57207 */ /* 0x000fe20000800000 */
[----:B------:R-:W-:Y:S01]  /*3d00*/  @P0 IMAD.WIDE.U32 R184, R218, R184, c[0x0][0x258] ;  /* 0x00009600dab80625 */ /* 0x000fe200078e00b8 */
[----:B------:R-:W-:-:S02]  /*3d10*/  SEL R182, R182, R170, P1 ;  /* 0x000000aab6b67207 */ /* 0x000fc40000800000 */
[----:B------:R-:W-:Y:S02]  /*3d20*/  SEL R183, R183, R171, P1 ;  /* 0x000000abb7b77207 */ /* 0x000fe40000800000 */
[----:B------:R-:W-:Y:S02]  /*3d30*/  @P3 F2FP.BF16.PACK_AB R191, RZ, R191 ;  /* 0x000000bfffbf323e */ /* 0x000fe400000010ff */
[----:B------:R-:W-:Y:S01]  /*3d40*/  @P3 PRMT R179, R190, 0x7610, R179 ;  /* 0x00007610beb33816 */ /* 0x000fe200000000b3 */
[----:B------:R0:W-:Y:S03]  /*3d50*/  @P0 STG.E.128 [R184.64], R180 ;  /* 0x000000b4b8000986 */ /* 0x0001e6000c101d04 */
[----:B------:R-:W-:Y:S02]  /*3d60*/  @P3 PRMT R179, R179, 0x5410, R191 ;  /* 0x00005410b3b33816 */ /* 0x000fe400000000bf */
[----:B0-----:R-:W-:-:S02]  /*3d70*/  SEL R180, R247, R172, P1 ;  /* 0x000000acf7b47207 */ /* 0x001fc40000800000 */
[----:B------:R-:W-:Y:S02]  /*3d80*/  SEL R181, R246, R173, P1 ;  /* 0x000000adf6b57207 */ /* 0x000fe40000800000 */
[----:B------:R-:W-:Y:S02]  /*3d90*/  SEL R182, R244, R174, P1 ;  /* 0x000000aef4b67207 */ /* 0x000fe40000800000 */
[----:B------:R-:W-:-:S05]  /*3da0*/  SEL R183, R230, R175, P1 ;  /* 0x000000afe6b77207 */ /* 0x000fca0000800000 */
[----:B------:R0:W-:Y:S01]  /*3db0*/  @P0 STG.E.128 [R184.64+0x10], R180 ;  /* 0x000010b4b8000986 */ /* 0x0001e2000c101d04 */
[----:B------:R-:W-:Y:S01]  /*3dc0*/  @!P4 ISETP.NE.U32.AND P5, PT, RZ, c[0x0][0x218], PT ;  /* 0x00008600ff00ca0c */ /* 0x000fe20003fa5070 */
[----:B0-----:R-:W-:Y:S01]  /*3dd0*/  @P3 IMAD.MOV.U32 R180, RZ, RZ, 0x10 ;  /* 0x00000010ffb43424 */ /* 0x001fe200078e00ff */
[----:B------:R-:W-:-:S03]  /*3de0*/  @P3 PRMT R182, RZ, 0x7610, R167 ;  /* 0x00007610ffb63816 */ /* 0x000fc600000000a7 */
[----:B------:R-:W-:Y:S01]  /*3df0*/  @P3 IMAD.WIDE.U32 R180, R180, R189, c[0x0][0x248] ;  /* 0x00009200b4b43625 */ /* 0x000fe200078e00bd */
[----:B------:R-:W-:-:S04]  /*3e00*/  IADD3 R189, R215, 0x200, RZ ;  /* 0x00000200d7bd7810 */ /* 0x000fc80007ffe0ff */
[----:B------:R0:W-:Y:S01]  /*3e10*/  @P3 STG.E.128 [R180.64], R176 ;  /* 0x000000b0b4003986 */ /* 0x0001e2000c101d04 */
[----:B------:R-:W-:Y:S01]  /*3e20*/  @!P4 ISETP.NE.AND.EX P5, PT, RZ, c[0x0][0x21c], PT, P5 ;  /* 0x00008700ff00ca0c */ /* 0x000fe20003fa5350 */
[----:B------:R-:W-:Y:S01]  /*3e30*/  BSSY B0, `(.L_x_4326) ;  /* 0x0000010000007945 */ /* 0x000fe20003800000 */
[----:B------:R-:W-:Y:S01]  /*3e40*/  @P3 FFMA.FTZ R103, R182, R188, R103 ;  /* 0x000000bcb6673223 */ /* 0x000fe20000010067 */
[----:B------:R-:W-:Y:S02]  /*3e50*/  @!P4 ISETP.NE.U32.AND P2, PT, RZ, c[0x0][0x218], PT ;  /* 0x00008600ff00ca0c */ /* 0x000fe40003f45070 */
[----:B0-----:R-:W-:-:S05]  /*3e60*/  @P3 MOV R180, 0x10 ;  /* 0x0000001000b43802 */ /* 0x001fca0000000f00 */
        /* <DEDUP_REMOVED lines=12> */
.L_x_4327:
[----:B------:R-:W-:Y:S05]  /*3f30*/  BSYNC B0 ;  /* 0x0000000000007941 */ /* 0x000fea0003800000 */
.L_x_4326:
        /* <DEDUP_REMOVED lines=17> */
.L_x_4329:
[----:B------:R-:W-:Y:S05]  /*4050*/  BSYNC B0 ;  /* 0x0000000000007941 */ /* 0x000fea0003800000 */
.L_x_4328:
        /* <DEDUP_REMOVED lines=21> */
.L_x_4331:
[----:B------:R-:W-:Y:S05]  /*41b0*/  BSYNC B0 ;  /* 0x0000000000007941 */ /* 0x000fea0003800000 */
.L_x_4330:
[----:B------:R-:W-:Y:S01]  /*41c0*/  @P3 PRMT R183, RZ, 0x5410, R165 ;  /* 0x00005410ffb73816 */ /* 0x000fe200000000a5 */
[----:B------:R-:W-:Y:S01]  /*41d0*/  @P3 FMUL.FTZ R191, R182, c[0x0][0x1ec] ;  /* 0x00007b00b6bf3a20 */ /* 0x000fe20000410000 */
[----:B------:R-:W-:Y:S01]  /*41e0*/  @!P4 ISETP.NE.AND.EX P2, PT, RZ, c[0x0][0x21c], PT, P2 ;  /* 0x00008700ff00ca0c */ /* 0x000fe20003f45320 */
[----:B------:R-:W-:Y:S01]  /*41f0*/  BSSY B0, `(.L_x_4332) ;  /* 0x000000f000007945 */ /* 0x000fe20003800000 */
[----:B------:R-:W-:Y:S01]  /*4200*/  @!P4 ISETP.NE.U32.AND P5, PT, RZ, c[0x0][0x218], PT ;  /* 0x00008600ff00ca0c */ /* 0x000fe20003fa5070 */
        /* <DEDUP_REMOVED lines=13> */
.L_x_4333:
[----:B------:R-:W-:Y:S05]  /*42e0*/  BSYNC B0 ;  /* 0x0000000000007941 */ /* 0x000fea0003800000 */
.L_x_4332:
[----:B------:R-:W-:Y:S01]  /*42f0*/  @P3 PRMT R184, RZ, 0x7610, R165 ;  /* 0x00007610ffb83816 */ /* 0x000fe200000000a5 */
[----:B------:R-:W-:Y:S01]  /*4300*/  @P3 FMUL.FTZ R230, R183, c[0x0][0x1ec] ;  /* 0x00007b00b7e63a20 */ /* 0x000fe20000410000 */
[----:B------:R-:W-:Y:S01]  /*4310*/  @!P4 ISETP.NE.AND.EX P5, PT, RZ, c[0x0][0x21c], PT, P5 ;  /* 0x00008700ff00ca0c */ /* 0x000fe20003fa5350 */
[----:B------:R-:W-:Y:S01]  /*4320*/  BSSY B0, `(.L_x_4334) ;  /* 0x000000f000007945 */ /* 0x000fe20003800000 */
[----:B------:R-:W-:Y:S01]  /*4330*/  @!P4 ISETP.NE.U32.AND P2, PT, RZ, c[0x0][0x218], PT ;  /* 0x00008600ff00ca0c */ /* 0x000fe20003f45070 */
        /* <DEDUP_REMOVED lines=13> */
.L_x_4335:
[----:B------:R-:W-:Y:S05]  /*4410*/  BSYNC B0 ;  /* 0x0000000000007941 */ /* 0x000fea0003800000 */
.L_x_4334:
        /* <DEDUP_REMOVED lines=17> */
.L_x_4337:
[----:B------:R-:W-:Y:S05]  /*4530*/  BSYNC B0 ;  /* 0x0000000000007941 */ /* 0x000fea0003800000 */
.L_x_4336:
[----:B------:R-:W-:Y:S01]  /*4540*/  @P3 PRMT R190, RZ, 0x7610, R166 ;  /* 0x00007610ffbe3816 */ /* 0x000fe200000000a6 */
[----:B------:R-:W-:Y:S01]  /*4550*/  @P3 FMUL.FTZ R184, R246, c[0x0][0x1ec] ;  /* 0x00007b00f6b83a20 */ /* 0x000fe20000410000 */
[----:B------:R-:W-:Y:S01]  /*4560*/  @!P4 ISETP.NE.U32.AND P2, PT, RZ, c[0x0][0x218], PT ;  /* 0x00008600ff00ca0c */ /* 0x000fe20003f45070 */
[----:B------:R-:W-:Y:S01]  /*4570*/  BSSY B0, `(.L_x_4338) ;  /* 0x0000013000007945 */ /* 0x000fe20003800000 */
[----:B------:R-:W-:Y:S01]  /*4580*/  @P3 F2FP.BF16.PACK_AB R191, RZ, R191 ;  /* 0x000000bfffbf323e */ /* 0x000fe200000010ff */
[----:B------:R-:W-:Y:S01]  /*4590*/  @P3 FFMA.FTZ R93, R190, R184, R93 ;  /* 0x000000b8be5d3223 */ /* 0x000fe2000001005d */
[----:B------:R-:W-:Y:S02]  /*45a0*/  @P3 PRMT R190, RZ, 0x7610, R154 ;  /* 0x00007610ffbe3816 */ /* 0x000fe4000000009a */
[----:B------:R-:W-:Y:S02]  /*45b0*/  @!P4 ISETP.NE.AND.EX P2, PT, RZ, c[0x0][0x21c], PT, P2 ;  /* 0x00008700ff00ca0c */ /* 0x000fe40003f45320 */
[----:B------:R-:W-:Y:S01]  /*45c0*/  @P3 F2FP.BF16.PACK_AB R230, RZ, R230 ;  /* 0x000000e6ffe6323e */ /* 0x000fe200000010ff */
[----:B------:R-:W-:Y:S01]  /*45d0*/  @P3 FMUL.FTZ R184, R184, R190 ;  /* 0x000000beb8b83220 */ /* 0x000fe20000410000 */
[----:B------:R-:W-:-:S02]  /*45e0*/  @P3 F2FP.BF16.PACK_AB R248, RZ, R248 ;  /* 0x000000f8fff8323e */ /* 0x000fc400000010ff */
        /* <DEDUP_REMOVED lines=11> */
.L_x_4339:
[----:B------:R-:W-:Y:S05]  /*46a0*/  BSYNC B0 ;  /* 0x0000000000007941 */ /* 0x000fea0003800000 */
.L_x_4338:
[----:B------:R-:W-:Y:S01]  /*46b0*/  @P3 PRMT R190, RZ, 0x5410, R155 ;  /* 0x00005410ffbe3816 */ /* 0x000fe2000000009b */
[----:B------:R-:W-:Y:S01]  /*46c0*/  @P3 FMUL.FTZ R218, R244, c[0x0][0x1ec] ;  /* 0x00007b00f4da3a20 */ /* 0x000fe20000410000 */
[----:B------:R-:W-:Y:S01]  /*46d0*/  @!P4 ISETP.NE.U32.AND P2, PT, RZ, c[0x0][0x218], PT ;  /* 0x00008600ff00ca0c */ /* 0x000fe20003f45070 */
[----:B------:R-:W-:Y:S01]  /*46e0*/  BSSY B0, `(.L_x_4340) ;  /* 0x0000013000007945 */ /* 0x000fe20003800000 */
[----:B------:R-:W-:Y:S01]  /*46f0*/  @P3 PRMT R177, R191, 0x7610, R177 ;  /* 0x00007610bfb13816 */ /* 0x000fe200000000b1 */
[----:B------:R-:W-:Y:S01]  /*4700*/  @P3 FMUL.FTZ R190, R218, R190 ;  /* 0x000000bedabe3220 */ /* 0x000fe20000410000 */
[----:B------:R-:W-:Y:S02]  /*4710*/  @P3 PRMT R176, R185, 0x7610, R176 ;  /* 0x00007610b9b03816 */ /* 0x000fe400000000b0 */
[----:B------:R-:W-:Y:S02]  /*4720*/  @!P4 ISETP.NE.AND.EX P2, PT, RZ, c[0x0][0x21c], PT, P2 ;  /* 0x00008700ff00ca0c */ /* 0x000fe40003f45320 */
[----:B------:R-:W-:-:S02]  /*4730*/  @P3 PRMT R177, R177, 0x5410, R230 ;  /* 0x00005410b1b13816 */ /* 0x000fc400000000e6 */
[----:B------:R-:W-:Y:S02]  /*4740*/  @P3 F2FP.BF16.PACK_AB R190, RZ, R190 ;  /* 0x000000beffbe323e */ /* 0x000fe400000010ff */
[----:B------:R-:W-:Y:S02]  /*4750*/  @P3 PRMT R176, R176, 0x5410, R188 ;  /* 0x00005410b0b03816 */ /* 0x000fe400000000bc */
[----:B------:R-:W-:Y:S02]  /*4760*/  @P3 PRMT R178, R248, 0x7610, R178 ;  /* 0x00007610f8b23816 */ /* 0x000fe400000000b2 */
[----:B------:R-:W-:Y:S01]  /*4770*/  @!P4 FSEL R230, R31, RZ, P2 ;  /* 0x000000ff1fe6c208 */ /* 0x000fe20001000000 */
[----:B------:R-:W-:Y:S05]  /*4780*/  @!P4 BRA `(.L_x_4341) ;  /* 0x000000800000c947 */ /* 0x000fea0003800000 */
[----:B------:R-:W-:Y:S02]  /*4790*/  ISETP.NE.AND P5, PT, R249, RZ, PT ;  /* 0x000000fff900720c */ /* 0x000fe40003fa5270 */
[----:B------:R-:W-:Y:S02]  /*47a0*/  ISETP.NE.U32.AND P2, PT, RZ, c[0x0][0x218], PT ;  /* 0x00008600ff007a0c */ /* 0x000fe40003f45070 */
[----:B------:R-:W-:-:S02]  /*47b0*/  FSEL R185, R186, RZ, !P5 ;  /* 0x000000ffbab97208 */ /* 0x000fc40006800000 */
[----:B------:R-:W-:-:S03]  /*47c0*/  ISETP.NE.AND.EX P2, PT, RZ, c[0x0][0x21c], PT, P2 ;  /* 0x00008700ff007a0c */ /* 0x000fc60003f45320 */
[----:B------:R-:W-:-:S04]  /*47d0*/  FFMA.FTZ R185, R13, R187, R185 ;  /* 0x000000bb0db97223 */ /* 0x000fc800000100b9 */
[----:B------:R-:W-:-:S04]  /*47e0*/  FADD.FTZ R185, R205, -R185 ;  /* 0x800000b9cdb97221 */ /* 0x000fc80000010000 */
[----:B------:R-:W-:-:S04]  /*47f0*/  FMUL.FTZ R230, R0, R185 ;  /* 0x000000b900e67220 */ /* 0x000fc80000410000 */
[----:B------:R-:W-:Y:S02]  /*4800*/  @P2 FADD.FTZ R230, R31, R230 ;  /* 0x000000e61fe62221 */ /* 0x000fe40000010000 */
.L_x_4341:
[----:B------:R-:W-:Y:S05]  /*4810*/  BSYNC B0 ;  /* 0x0000000000007941 */ /* 0x000fea0003800000 */
.L_x_4340:
[----:B------:R-:W-:Y:S01]  /*4820*/  @P3 PRMT R185, RZ, 0x7610, R155 ;  /* 0x00007610ffb93816 */ /* 0x000fe2000000009b */
[----:B------:R-:W-:Y:S01]  /*4830*/  @P3 FMUL.FTZ R188, R230, c[0x0][0x1ec] ;  /* 0x00007b00e6bc3a20 */ /* 0x000fe20000410000 */
[----:B------:R-:W-:Y:S01]  /*4840*/  @P3 PRMT R178, R178, 0x5410, R184 ;  /* 0x00005410b2b23816 */ /* 0x000fe200000000b8 */
[----:B------:R-:W-:Y:S01]  /*4850*/  @P0 IMAD.MOV.U32 R184, RZ, RZ, 0x20 ;  /* 0x00000020ffb80424 */ /* 0x000fe200078e00ff */
[----:B------:R-:W-:Y:S01]  /*4860*/  SEL R180, R180, R168, P1 ;  /* 0x000000a8b4b47207 */ /* 0x000fe20000800000 */
[----:B------:R-:W-:Y:S01]  /*4870*/  @P3 FMUL.FTZ R191, R188, R185 ;  /* 0x000000b9bcbf3220 */ /* 0x000fe20000410000 */
[----:B------:R-:W-:Y:S01]  /*4880*/  SEL R181, R181, R169, P1 ;  /* 0x000000a9b5b57207 */ /* 0x000fe20000800000 */
[----:B------:R-:W-:Y:S01]  /*4890*/  @P0 IMAD.WIDE.U32 R184, R216, R184, c[0x0][0x258] ;  /* 0x00009600d8b80625 */ /* 0x000fe200078e00b8 */
[----:B------:R-:W-:Y:S02]  /*48a0*/  SEL R182, R182, R170, P1 ;  /* 0x000000aab6b67207 */ /* 0x000fe40000800000 */
[----:B------:R-:W-:-:S02]  /*48b0*/  SEL R183, R183, R171, P1 ;  /* 0x000000abb7b77207 */ /* 0x000fc40000800000 */
[----:B------:R-:W-:Y:S02]  /*48c0*/  @P3 F2FP.BF16.PACK_AB R191, RZ, R191 ;  /* 0x000000bfffbf323e */ /* 0x000fe400000010ff */
[----:B------:R-:W-:Y:S01]  /*48d0*/  @P3 PRMT R179, R190, 0x7610, R179 ;  /* 0x00007610beb33816 */ /* 0x000fe200000000b3 */
[----:B------:R0:W-:Y:S01]  /*48e0*/  @P0 STG.E.128 [R184.64], R180 ;  /* 0x000000b4b8000986 */ /* 0x0001e2000c101d04 */
[----:B------:R-:W-:Y:S02]  /*48f0*/  IADD3 R215, R215, 0x300, RZ ;  /* 0x00000300d7d77810 */ /* 0x000fe40007ffe0ff */
[----:B------:R-:W-:Y:S02]  /*4900*/  @P3 PRMT R179, R179, 0x5410, R191 ;  /* 0x00005410b3b33816 */ /* 0x000fe400000000bf */
[----:B0-----:R-:W-:Y:S02]  /*4910*/  SEL R180, R247, R172, P1 ;  /* 0x000000acf7b47207 */ /* 0x001fe40000800000 */
[----:B------:R-:W-:-:S02]  /*4920*/  SEL R181, R246, R173, P1 ;  /* 0x000000adf6b57207 */ /* 0x000fc40000800000 */
[----:B------:R-:W-:Y:S02]  /*4930*/  SEL R182, R244, R174, P1 ;  /* 0x000000aef4b67207 */ /* 0x000fe40000800000 */
[----:B------:R-:W-:-:S05]  /*4940*/  SEL R183, R230, R175, P1 ;  /* 0x000000afe6b77207 */ /* 0x000fca0000800000 */
[----:B------:R0:W-:Y:S02]  /*4950*/  @P0 STG.E.128 [R184.64+0x10], R180 ;  /* 0x000010b4b8000986 */ /* 0x0001e4000c101d04 */
[----:B0-----:R-:W-:Y:S02]  /*4960*/  @P3 MOV R180, 0x10 ;  /* 0x0000001000b43802 */ /* 0x001fe40000000f00 */
[----:B------:R-:W-:-:S03]  /*4970*/  @P3 PRMT R182, RZ, 0x7610, R167 ;  /* 0x00007610ffb63816 */ /* 0x000fc600000000a7 */
[----:B------:R-:W-:-:S05]  /*4980*/  @P3 IMAD.WIDE.U32 R180, R180, R189, c[0x0][0x248] ;  /* 0x00009200b4b43625 */ /* 0x000fca00078e00bd */
[----:B------:R0:W-:Y:S02]  /*4990*/  @P3 STG.E.128 [R180.64], R176 ;  /* 0x000000b0b4003986 */ /* 0x0001e4000c101d04 */
[----:B0-----:R-:W-:-:S05]  /*49a0*/  @P3 PRMT R180, RZ, 0x5410, R167 ;  /* 0x00005410ffb43816 */ /* 0x001fca00000000a7 */
[----:B------:R-:W-:Y:S02]  /*49b0*/  @P3 FFMA.FTZ R94, R180, R218, R94 ;  /* 0x000000dab45e3223 */ /* 0x000fe4000001005e */
[----:B------:R-:W-:-:S04]  /*49c0*/  @P3 IMAD.MOV.U32 R180, RZ, RZ, 0x10 ;  /* 0x00000010ffb43424 */ /* 0x000fc800078e00ff */
[----:B------:R-:W-:-:S05]  /*49d0*/  @P3 IMAD.WIDE.U32 R180, R215, R180, c[0x0][0x170] ;  /* 0x00005c00d7b43625 */ /* 0x000fca00078e00b4 */
[----:B------:R0:W5:Y:S01]  /*49e0*/  @P3 LDG.E.128 R164, [R180.64] ;  /* 0x00000004b4a43981 */ /* 0x000162000c1e1d00 */
[----:B------:R-:W-:Y:S01]  /*49f0*/  @!P4 ISETP.NE.U32.AND P5, PT, RZ, c[0x0][0x218], PT ;  /* 0x00008600ff00ca0c */ /* 0x000fe20003fa5070 */
[----:B------:R-:W-:Y:S01]  /*4a00*/  BSSY B0, `(.L_x_4342) ;  /* 0x000000e000007945 */ /* 0x000fe20003800000 */
[----:B------:R-:W-:Y:S01]  /*4a10*/  @P3 FFMA.FTZ R95, R182, R188, R95 ;  /* 0x000000bcb65f3223 */ /* 0x000fe2000001005f */
[----:B------:R-:W-:Y:S02]  /*4a20*/  @!P4 ISETP.NE.U32.AND P2, PT, RZ, c[0x0][0x218], PT ;  /* 0x00008600ff00ca0c */ /* 0x000fe40003f45070 */
[----:B------:R-:W-:-:S04]  /*4a30*/  @!P4 ISETP.NE.AND.EX P5, PT, RZ, c[0x0][0x21c], PT, P5 ;  /* 0x00008700ff00ca0c */ /* 0x000fc80003fa5350 */
[----:B------:R-:W-:Y:S01]  /*4a40*/  @!P4 FSEL R216, R24, RZ, P5 ;  /* 0x000000ff18d8c208 */ /* 0x000fe20002800000 */
[----:B------:R-:W-:Y:S05]  /*4a50*/  @!P4 BRA `(.L_x_4343) ;  /* 0x000000800000c947 */ /* 0x000fea0003800000 */
[----:B0-----:R-:W-:Y:S02]  /*4a60*/  ISETP.NE.AND P6, PT, R249, RZ, PT ;  /* 0x000000fff900720c */ /* 0x001fe40003fc5270 */
[----:B------:R-:W-:Y:S02]  /*4a70*/  ISETP.NE.U32.AND P5, PT, RZ, c[0x0][0x218], PT ;  /* 0x00008600ff007a0c */ /* 0x000fe40003fa5070 */
[----:B------:R-:W-:Y:S02]  /*4a80*/  FSEL R180, R186, RZ, !P6 ;  /* 0x000000ffbab47208 */ /* 0x000fe40007000000 */
[----:B------:R-:W-:-:S03]  /*4a90*/  ISETP.NE.AND.EX P5, PT, RZ, c[0x0][0x21c], PT, P5 ;  /* 0x00008700ff007a0c */ /* 0x000fc60003fa5350 */
[----:B------:R-:W-:-:S04]  /*4aa0*/  FFMA.FTZ R180, R14, R187, R180 ;  /* 0x000000bb0eb47223 */ /* 0x000fc800000100b4 */
[----:B------:R-:W-:-:S04]  /*4ab0*/  FADD.FTZ R180, R206, -R180 ;  /* 0x800000b4ceb47221 */ /* 0x000fc80000010000 */
[----:B------:R-:W-:-:S04]  /*4ac0*/  FMUL.FTZ R216, R0, R180 ;  /* 0x000000b400d87220 */ /* 0x000fc80000410000 */
[----:B------:R-:W-:Y:S02]  /*4ad0*/  @P5 FADD.FTZ R216, R24, R216 ;  /* 0x000000d818d85221 */ /* 0x000fe40000010000 */
.L_x_4343:
[----:B0-----:R-:W-:Y:S05]  /*4ae0*/  BSYNC B0 ;  /* 0x0000000000007941 */ /* 0x001fea0003800000 */
.L_x_4342:
[----:B-----5:R-:W-:Y:S01]  /*4af0*/  @P3 PRMT R180, RZ, 0x5410, R164 ;  /* 0x00005410ffb43816 */ /* 0x020fe200000000a4 */
        /* <DEDUP_REMOVED lines=17> */
.L_x_4345:
[----:B------:R-:W-:Y:S05]  /*4c10*/  BSYNC B0 ;  /* 0x0000000000007941 */ /* 0x000fea0003800000 */
.L_x_4344:
        /* <DEDUP_REMOVED lines=18> */
.L_x_4347:
[----:B------:R-:W-:Y:S05]  /*4d40*/  BSYNC B0 ;  /* 0x0000000000007941 */ /* 0x000fea0003800000 */
.L_x_4346:
        /* <DEDUP_REMOVED lines=18> */
.L_x_4349:
[----:B------:R-:W-:Y:S05]  /*4e70*/  BSYNC B0 ;  /* 0x0000000000007941 */ /* 0x000fea0003800000 */
.L_x_4348:
        /* <DEDUP_REMOVED lines=18> */
.L_x_4351:
[----:B------:R-:W-:Y:S05]  /*4fa0*/  BSYNC B0 ;  /* 0x0000000000007941 */ /* 0x000fea0003800000 */
.L_x_4350:
        /* <DEDUP_REMOVED lines=17> */
.L_x_4353:
[----:B------:R-:W-:Y:S05]  /*50c0*/  BSYNC B0 ;  /* 0x0000000000007941 */ /* 0x000fea0003800000 */
.L_x_4352:
[----:B------:R-:W-:Y:S01]  /*50d0*/  @P3 PRMT R230, RZ, 0x7610, R166 ;  /* 0x00007610ffe63816 */ /* 0x000fe200000000a6 */
[----:B------:R-:W-:Y:S01]  /*50e0*/  @P3 FMUL.FTZ R218, R182, c[0x0][0x1ec] ;  /* 0x00007b00b6da3a20 */ /* 0x000fe20000410000 */
[----:B------:R-:W-:Y:S01]  /*50f0*/  @!P4 ISETP.NE.U32.AND P2, PT, RZ, c[0x0][0x218], PT ;  /* 0x00008600ff00ca0c */ /* 0x000fe20003f45070 */
[----:B------:R-:W-:Y:S01]  /*5100*/  BSSY B0, `(.L_x_4354) ;  /* 0x0000018000007945 */ /* 0x000fe20003800000 */
[----:B------:R-:W-:Y:S01]  /*5110*/  SEL R170, R190, R170, P1 ;  /* 0x000000aabeaa7207 */ /* 0x000fe20000800000 */
[----:B------:R-:W-:Y:S01]  /*5120*/  @P3 FFMA.FTZ R85, R230, R218, R85 ;  /* 0x000000dae6553223 */ /* 0x000fe20000010055 */
[----:B------:R-:W-:Y:S02]  /*5130*/  @P3 PRMT R230, RZ, 0x7610, R150 ;  /* 0x00007610ffe63816 */ /* 0x000fe40000000096 */
[----:B------:R-:W-:Y:S02]  /*5140*/  @!P4 ISETP.NE.AND.EX P2, PT, RZ, c[0x0][0x21c], PT, P2 ;  /* 0x00008700ff00ca0c */ /* 0x000fe40003f45320 */
[----:B------:R-:W-:Y:S01]  /*5150*/  @P3 F2FP.BF16.PACK_AB R189, RZ, R189 ;  /* 0x000000bdffbd323e */ /* 0x000fe200000010ff */
[----:B------:R-:W-:Y:S01]  /*5160*/  @P3 FMUL.FTZ R230, R218, R230 ;  /* 0x000000e6dae63220 */ /* 0x000fe20000410000 */
[----:B------:R-:W-:-:S02]  /*5170*/  @P3 F2FP.BF16.PACK_AB R183, RZ, R183 ;  /* 0x000000b7ffb7323e */ /* 0x000fc400000010ff */
[----:B------:R-:W-:Y:S02]  /*5180*/  @P3 F2FP.BF16.PACK_AB R184, RZ, R184 ;  /* 0x000000b8ffb8323e */ /* 0x000fe400000010ff */
[----:B------:R-:W-:Y:S02]  /*5190*/  @P3 F2FP.BF16.PACK_AB R185, RZ, R185 ;  /* 0x000000b9ffb9323e */ /* 0x000fe400000010ff */
[----:B------:R-:W-:Y:S02]  /*51a0*/  @P3 F2FP.BF16.PACK_AB R188, RZ, R188 ;  /* 0x000000bcffbc323e */ /* 0x000fe400000010ff */
[----:B------:R-:W-:Y:S02]  /*51b0*/  @P3 F2FP.BF16.PACK_AB R230, RZ, R230 ;  /* 0x000000e6ffe6323e */ /* 0x000fe400000010ff */
[----:B------:R-:W-:Y:S02]  /*51c0*/  SEL R168, R216, R168, P1 ;  /* 0x000000a8d8a87207 */ /* 0x000fe40000800000 */
[----:B------:R-:W-:-:S02]  /*51d0*/  SEL R169, R191, R169, P1 ;  /* 0x000000a9bfa97207 */ /* 0x000fc40000800000 */
        /* <DEDUP_REMOVED lines=10> */
.L_x_4355:
[----:B------:R-:W-:Y:S05]  /*5280*/  BSYNC B0 ;  /* 0x0000000000007941 */ /* 0x000fea0003800000 */
.L_x_4354:
[----:B------:R-:W-:Y:S01]  /*5290*/  @P3 PRMT R216, RZ, 0x5410, R167 ;  /* 0x00005410ffd83816 */ /* 0x000fe200000000a7 */
[----:B------:R-:W-:Y:S01]  /*52a0*/  @P3 FMUL.FTZ R191, R190, c[0x0][0x1ec] ;  /* 0x00007b00bebf3a20 */ /* 0x000fe20000410000 */
[----:B------:R-:W-:Y:S01]  /*52b0*/  @!P4 ISETP.NE.U32.AND P2, PT, RZ, c[0x0][0x218], PT ;  /* 0x00008600ff00ca0c */ /* 0x000fe20003f45070 */
[----:B------:R-:W-:Y:S01]  /*52c0*/  BSSY B0, `(.L_x_4356) ;  /* 0x000001b000007945 */ /* 0x000fe20003800000 */
[----:B------:R-:W-:Y:S01]  /*52d0*/  @P3 PRMT R176, R189, 0x7610, R176 ;  /* 0x00007610bdb03816 */ /* 0x000fe200000000b0 */
[----:B------:R-:W-:Y:S01]  /*52e0*/  @P3 FFMA.FTZ R86, R216, R191, R86 ;  /* 0x000000bfd8563223 */ /* 0x000fe20000010056 */
[----:B------:R-:W-:Y:S02]  /*52f0*/  @P3 PRMT R216, RZ, 0x5410, R151 ;  /* 0x00005410ffd83816 */ /* 0x000fe40000000097 */
[----:B------:R-:W-:Y:S02]  /*5300*/  @P3 PRMT R177, R184, 0x7610, R177 ;  /* 0x00007610b8b13816 */ /* 0x000fe400000000b1 */
[----:B------:R-:W-:Y:S01]  /*5310*/  @!P4 ISETP.NE.AND.EX P2, PT, RZ, c[0x0][0x21c], PT, P2 ;  /* 0x00008700ff00ca0c */ /* 0x000fe20003f45320 */
[----:B------:R-:W-:Y:S01]  /*5320*/  @P3 FMUL.FTZ R216, R191, R216 ;  /* 0x000000d8bfd83220 */ /* 0x000fe20000410000 */
[----:B------:R-:W-:-:S02]  /*5330*/  @P3 PRMT R178, R188, 0x7610, R178 ;  /* 0x00007610bcb23816 */ /* 0x000fc400000000b2 */
[----:B------:R-:W-:Y:S02]  /*5340*/  SEL R171, R180, R171, P1 ;  /* 0x000000abb4ab7207 */ /* 0x000fe40000800000 */
[----:B------:R-:W-:Y:S02]  /*5350*/  @P3 F2FP.BF16.PACK_AB R216, RZ, R216 ;  /* 0x000000d8ffd8323e */ /* 0x000fe400000010ff */
[----:B------:R-:W-:Y:S02]  /*5360*/  SEL R172, R181, R172, P1 ;  /* 0x000000acb5ac7207 */ /* 0x000fe40000800000 */
[----:B------:R-:W-:Y:S02]  /*5370*/  SEL R173, R182, R173, P1 ;  /* 0x000000adb6ad7207 */ /* 0x000fe40000800000 */
[----:B------:R-:W-:Y:S02]  /*5380*/  SEL R174, R190, R174, P1 ;  /* 0x000000aebeae7207 */ /* 0x000fe40000800000 */
[----:B------:R-:W-:-:S02]  /*5390*/  @P3 PRMT R176, R176, 0x5410, R183 ;  /* 0x00005410b0b03816 */ /* 0x000fc400000000b7 */
[----:B------:R-:W-:Y:S02]  /*53a0*/  @P3 PRMT R177, R177, 0x5410, R185 ;  /* 0x00005410b1b13816 */ /* 0x000fe400000000b9 */
[----:B------:R-:W-:Y:S02]  /*53b0*/  @P3 PRMT R178, R178, 0x5410, R230 ;  /* 0x00005410b2b23816 */ /* 0x000fe400000000e6 */
        /* <DEDUP_REMOVED lines=11> */
.L_x_4357:
[----:B------:R-:W-:Y:S05]  /*5470*/  BSYNC B0 ;  /* 0x0000000000007941 */ /* 0x000fea0003800000 */
.L_x_4356:
[C---:B------:R-:W-:Y:S01]  /*5480*/  SEL R175, R180.reuse, R175, P1 ;  /* 0x000000afb4af7207 */ /* 0x040fe20000800000 */
[----:B------:R-:W-:Y:S01]  /*5490*/  @P3 FMUL.FTZ R180, R180, c[0x0][0x1ec] ;  /* 0x00007b00b4b43a20 */ /* 0x000fe20000410000 */
[----:B------:R-:W-:Y:S02]  /*54a0*/  @P3 PRMT R0, RZ, 0x7610, R167 ;  /* 0x00007610ff003816 */ /* 0x000fe400000000a7 */
[----:B------:R-:W-:Y:S02]  /*54b0*/  IADD3 R2, R2, c[0x0][0x160], RZ ;  /* 0x0000580002027a10 */ /* 0x000fe40007ffe0ff */
[----:B------:R-:W-:Y:S01]  /*54c0*/  LOP3.LUT P1, RZ, R245, 0xff, RZ, 0xc0, !PT ;  /* 0x000000fff5ff7812 */ /* 0x000fe2000782c0ff */
[----:B------:R-:W-:Y:S01]  /*54d0*/  @P3 FFMA.FTZ R87, R0, R180, R87 ;  /* 0x000000b400573223 */ /* 0x000fe20000010057 */
[----:B------:R-:W-:Y:S02]  /*54e0*/  @P3 PRMT R0, RZ, 0x7610, R151 ;  /* 0x00007610ff003816 */ /* 0x000fe40000000097 */
[----:B------:R-:W-:-:S03]  /*54f0*/  SEL R245, RZ, 0x1, P1 ;  /* 0x00000001fff57807 */ /* 0x000fc60000800000 */
[----:B------:R-:W-:Y:S01]  /*5500*/  @P3 FMUL.FTZ R0, R180, R0 ;  /* 0x00000000b4003220 */ /* 0x000fe20000410000 */
[----:B------:R-:W-:-:S04]  /*5510*/  @P0 MOV R180, 0x20 ;  /* 0x0000002000b40802 */ /* 0x000fc80000000f00 */
[----:B------:R-:W-:Y:S01]  /*5520*/  @P3 F2FP.BF16.PACK_AB R0, RZ, R0 ;  /* 0x00000000ff00323e */ /* 0x000fe200000010ff */
[----:B------:R-:W-:-:S03]  /*5530*/  @P0 IMAD.WIDE.U32 R180, R220, R180, c[0x0][0x258] ;  /* 0x00009600dcb40625 */ /* 0x000fc600078e00b4 */
[----:B------:R-:W-:Y:S02]  /*5540*/  @P3 PRMT R179, R179, 0x5410, R0 ;  /* 0x00005410b3b33816 */ /* 0x000fe40000000000 */
[----:B------:R-:W-:Y:S04]  /*5550*/  @P0 STG.E.128 [R180.64], R168 ;  /* 0x000000a8b4000986 */ /* 0x000fe8000c101d04 */
[----:B------:R0:W-:Y:S01]  /*5560*/  @P0 STG.E.128 [R180.64+0x10], R172 ;  /* 0x000010acb4000986 */ /* 0x0001e2000c101d04 */
[----:B------:R-:W-:Y:S01]  /*5570*/  ISETP.GE.AND P0, PT, R2, c[0x0][0x164], PT ;  /* 0x0000590002007a0c */ /* 0x000fe20003f06270 */
[----:B0-----:R-:W-:-:S04]  /*5580*/  @P3 IMAD.MOV.U32 R180, RZ, RZ, 0x10 ;  /* 0x00000010ffb43424 */ /* 0x001fc800078e00ff */
[----:B------:R-:W-:-:S05]  /*5590*/  @P3 IMAD.WIDE.U32 R180, R215, R180, c[0x0][0x248] ;  /* 0x00009200d7b43625 */ /* 0x000fca00078e00b4 */
[----:B------:R0:W-:Y:S03]  /*55a0*/  @P3 STG.E.128 [R180.64], R176 ;  /* 0x000000b0b4003986 */ /* 0x0001e6000c101d04 */
[----:B0-----:R-:W-:Y:S01]  /*55b0*/  @P0 CALL.REL.NOINC `(.L_x_4288) ;  /* 0x0000001000000944 */ /* 0x001fe20003c00000 */
[----:B------:R-:W-:Y:S05]  /*55c0*/  BRA `(.L_x_4358) ;  /* 0xffffb5a000007947 */ /* 0x000fea000383ffff */
.L_x_4288:
        /* <DEDUP_REMOVED lines=36> */
.L_x_4292:
[----:B------:R-:W-:Y:S01]  /*5810*/  IMAD.MOV.U32 R181, RZ, RZ, R190 ;  /* 0x000000ffffb57224 */ /* 0x000fe200078e00be */
[----:B------:R-:W-:Y:S01]  /*5820*/  MOV R182, 0x10 ;  /* 0x0000001000b67802 */ /* 0x000fe20000000f00 */
[----:B------:R-:W-:Y:S01]  /*5830*/  IMAD.MOV.U32 R186, RZ, RZ, 0x1f ;  /* 0x0000001fffba7424 */ /* 0x000fe200078e00ff */
[----:B------:R-:W-:-:S02]  /*5840*/  MOV R185, 0xffffffff ;  /* 0xffffffff00b97802 */ /* 0x000fc40000000f00 */
[----:B------:R-:W-:Y:S02]  /*5850*/  MOV R180, 0x5870 ;  /* 0x0000587000b47802 */ /* 0x000fe40000000f00 */
[----:B-----5:R-:W-:Y:S05]  /*5860*/  CALL.REL.NOINC `($__internal_67_$__cuda_sm70_shflsync_down_p) ;  /* 0x0000046000007944 */ /* 0x020fea0003c00000 */
[----:B-1----:R-:W-:Y:S01]  /*5870*/  IMAD.MOV.U32 R183, RZ, RZ, R182 ;  /* 0x000000ffffb77224 */ /* 0x002fe200078e00b6 */
[----:B------:R-:W-:Y:S05]  /*5880*/  BRA `(.L_x_4359) ;  /* 0xffffca7000007947 */ /* 0x000fea000383ffff */
.L_x_4293:
[----:B------:R-:W-:Y:S01]  /*5890*/  HFMA2.MMA R186, -RZ, RZ, 0, 1.847743988037109375e-06 ;  /* 0x0000001fffba7435 */ /* 0x000fe200000001ff */
[----:B------:R-:W-:Y:S01]  /*58a0*/  MOV R181, R189 ;  /* 0x000000bd00b57202 */ /* 0x000fe20000000f00 */
[----:B------:R-:W-:Y:S01]  /*58b0*/  IMAD.MOV.U32 R182, RZ, RZ, 0x10 ;  /* 0x00000010ffb67424 */ /* 0x000fe200078e00ff */
[----:B------:R-:W-:Y:S01]  /*58c0*/  MOV R180, 0x58f0 ;  /* 0x000058f000b47802 */ /* 0x000fe20000000f00 */
[----:B------:R-:W-:Y:S02]  /*58d0*/  IMAD.MOV.U32 R185, RZ, RZ, -0x1 ;  /* 0xffffffffffb97424 */ /* 0x000fe400078e00ff */
[----:B01---5:R-:W-:Y:S05]  /*58e0*/  CALL.REL.NOINC `($__internal_67_$__cuda_sm70_shflsync_down_p) ;  /* 0x000003e000007944 */ /* 0x023fea0003c00000 */
[----:B------:R-:W-:Y:S01]  /*58f0*/  FADD.FTZ R190, R183, R190 ;  /* 0x000000beb7be7221 */ /* 0x000fe20000010000 */
[----:B------:R-:W-:Y:S01]  /*5900*/  MOV R185, 0xffffffff ;  /* 0xffffffff00b97802 */ /* 0x000fe20000000f00 */
[----:B-1----:R-:W-:Y:S01]  /*5910*/  FADD.FTZ R189, R189, R182 ;  /* 0x000000b6bdbd7221 */ /* 0x002fe20000010000 */
[----:B------:R-:W-:Y:S01]  /*5920*/  MOV R182, 0x8 ;  /* 0x0000000800b67802 */ /* 0x000fe20000000f00 */
[----:B------:R-:W-:Y:S01]  /*5930*/  IMAD.MOV.U32 R186, RZ, RZ, 0x1f ;  /* 0x0000001fffba7424 */ /* 0x000fe200078e00ff */
[----:B------:R-:W-:Y:S01]  /*5940*/  MOV R180, 0x5970 ;  /* 0x0000597000b47802 */ /* 0x000fe20000000f00 */
[----:B------:R-:W-:-:S02]  /*5950*/  IMAD.MOV.U32 R181, RZ, RZ, R190 ;  /* 0x000000ffffb57224 */ /* 0x000fc400078e00be */
[----:B------:R-:W-:Y:S05]  /*5960*/  CALL.REL.NOINC `($__internal_67_$__cuda_sm70_shflsync_down_p) ;  /* 0x0000036000007944 */ /* 0x000fea0003c00000 */
[----:B-1----:R-:W-:Y:S01]  /*5970*/  MOV R183, R182 ;  /* 0x000000b600b77202 */ /* 0x002fe20000000f00 */
[----:B------:R-:W-:Y:S01]  /*5980*/  HFMA2.MMA R182, -RZ, RZ, 0, 4.76837158203125e-07 ;  /* 0x00000008ffb67435 */ /* 0x000fe200000001ff */
[----:B------:R-:W-:Y:S01]  /*5990*/  IMAD.MOV.U32 R181, RZ, RZ, R189 ;  /* 0x000000ffffb57224 */ /* 0x000fe200078e00bd */
[----:B------:R-:W-:Y:S01]  /*59a0*/  MOV R185, 0xffffffff ;  /* 0xffffffff00b97802 */ /* 0x000fe20000000f00 */
[----:B------:R-:W-:Y:S01]  /*59b0*/  IMAD.MOV.U32 R186, RZ, RZ, 0x1f ;  /* 0x0000001fffba7424 */ /* 0x000fe200078e00ff */
[----:B------:R-:W-:-:S02]  /*59c0*/  MOV R180, 0x59e0 ;  /* 0x000059e000b47802 */ /* 0x000fc40000000f00 */
[----:B------:R-:W-:Y:S05]  /*59d0*/  CALL.REL.NOINC `($__internal_67_$__cuda_sm70_shflsync_down_p) ;  /* 0x000002f000007944 */ /* 0x000fea0003c00000 */
[----:B------:R-:W-:Y:S01]  /*59e0*/  FADD.FTZ R190, R183, R190 ;  /* 0x000000beb7be7221 */ /* 0x000fe20000010000 */
[----:B------:R-:W-:Y:S01]  /*59f0*/  HFMA2.MMA R186, -RZ, RZ, 0, 1.847743988037109375e-06 ;  /* 0x0000001fffba7435 */ /* 0x000fe200000001ff */
[----:B-1----:R-:W-:Y:S01]  /*5a00*/  FADD.FTZ R189, R189, R182 ;  /* 0x000000b6bdbd7221 */ /* 0x002fe20000010000 */
[----:B------:R-:W-:Y:S01]  /*5a10*/  MOV R180, 0x5a60 ;  /* 0x00005a6000b47802 */ /* 0x000fe20000000f00 */
[----:B------:R-:W-:Y:S01]  /*5a20*/  IMAD.MOV.U32 R182, RZ, RZ, 0x4 ;  /* 0x00000004ffb67424 */ /* 0x000fe200078e00ff */
[----:B------:R-:W-:Y:S01]  /*5a30*/  MOV R181, R190 ;  /* 0x000000be00b57202 */ /* 0x000fe20000000f00 */
[----:B------:R-:W-:-:S02]  /*5a40*/  IMAD.MOV.U32 R185, RZ, RZ, -0x1 ;  /* 0xffffffffffb97424 */ /* 0x000fc400078e00ff */
[----:B------:R-:W-:Y:S05]  /*5a50*/  CALL.REL.NOINC `($__internal_67_$__cuda_sm70_shflsync_down_p) ;  /* 0x0000027000007944 */ /* 0x000fea0003c00000 */
[----:B------:R-:W-:Y:S01]  /*5a60*/  HFMA2.MMA R186, -RZ, RZ, 0, 1.847743988037109375e-06 ;  /* 0x0000001fffba7435 */ /* 0x000fe200000001ff */
[----:B-1----:R-:W-:Y:S01]  /*5a70*/  IMAD.MOV.U32 R183, RZ, RZ, R182 ;  /* 0x000000ffffb77224 */ /* 0x002fe200078e00b6 */
[----:B------:R-:W-:Y:S01]  /*5a80*/  MOV R181, R189 ;  /* 0x000000bd00b57202 */ /* 0x000fe20000000f00 */
[----:B------:R-:W-:Y:S01]  /*5a90*/  IMAD.MOV.U32 R182, RZ, RZ, 0x4 ;  /* 0x00000004ffb67424 */ /* 0x000fe200078e00ff */
[----:B------:R-:W-:Y:S01]  /*5aa0*/  MOV R180, 0x5ad0 ;  /* 0x00005ad000b47802 */ /* 0x000fe20000000f00 */
[----:B------:R-:W-:-:S02]  /*5ab0*/  IMAD.MOV.U32 R185, RZ, RZ, -0x1 ;  /* 0xffffffffffb97424 */ /* 0x000fc400078e00ff */
[----:B------:R-:W-:Y:S05]  /*5ac0*/  CALL.REL.NOINC `($__internal_67_$__cuda_sm70_shflsync_down_p) ;  /* 0x0000020000007944 */ /* 0x000fea0003c00000 */
[----:B------:R-:W-:Y:S01]  /*5ad0*/  FADD.FTZ R190, R183, R190 ;  /* 0x000000beb7be7221 */ /* 0x000fe20000010000 */
[----:B------:R-:W-:Y:S01]  /*5ae0*/  HFMA2.MMA R186, -RZ, RZ, 0, 1.847743988037109375e-06 ;  /* 0x0000001fffba7435 */ /* 0x000fe200000001ff */
[----:B-1----:R-:W-:Y:S01]  /*5af0*/  FADD.FTZ R189, R189, R182 ;  /* 0x000000b6bdbd7221 */ /* 0x002fe20000010000 */
[----:B------:R-:W-:Y:S01]  /*5b00*/  MOV R182, 0x2 ;  /* 0x0000000200b67802 */ /* 0x000fe20000000f00 */
[----:B------:R-:W-:Y:S01]  /*5b10*/  IMAD.MOV.U32 R185, RZ, RZ, -0x1 ;  /* 0xffffffffffb97424 */ /* 0x000fe200078e00ff */
[----:B------:R-:W-:-:S02]  /*5b20*/  MOV R181, R190 ;  /* 0x000000be00b57202 */ /* 0x000fc40000000f00 */
[----:B------:R-:W-:Y:S02]  /*5b30*/  MOV R180, 0x5b50 ;  /* 0x00005b5000b47802 */ /* 0x000fe40000000f00 */
[----:B------:R-:W-:Y:S05]  /*5b40*/  CALL.REL.NOINC `($__internal_67_$__cuda_sm70_shflsync_down_p) ;  /* 0x0000018000007944 */ /* 0x000fea0003c00000 */
[----:B-1----:R-:W-:Y:S01]  /*5b50*/  MOV R183, R182 ;  /* 0x000000b600b77202 */ /* 0x002fe20000000f00 */
[----:B------:R-:W-:Y:S01]  /*5b60*/  HFMA2.MMA R182, -RZ, RZ, 0, 1.1920928955078125e-07 ;  /* 0x00000002ffb67435 */ /* 0x000fe200000001ff */
[----:B------:R-:W-:Y:S01]  /*5b70*/  IMAD.MOV.U32 R181, RZ, RZ, R189 ;  /* 0x000000ffffb57224 */ /* 0x000fe200078e00bd */
[----:B------:R-:W-:Y:S01]  /*5b80*/  MOV R186, 0x1f ;  /* 0x0000001f00ba7802 */ /* 0x000fe20000000f00 */
[----:B------:R-:W-:Y:S01]  /*5b90*/  IMAD.MOV.U32 R185, RZ, RZ, -0x1 ;  /* 0xffffffffffb97424 */ /* 0x000fe200078e00ff */
[----:B------:R-:W-:Y:S02]  /*5ba0*/  MOV R180, 0x5bc0 ;  /* 0x00005bc000b47802 */ /* 0x000fe40000000f00 */
[----:B------:R-:W-:Y:S05]  /*5bb0*/  CALL.REL.NOINC `($__internal_67_$__cuda_sm70_shflsync_down_p) ;  /* 0x0000011000007944 */ /* 0x000fea0003c00000 */
[----:B------:R-:W-:Y:S01]  /*5bc0*/  FADD.FTZ R190, R183, R190 ;  /* 0x000000beb7be7221 */ /* 0x000fe20000010000 */
[----:B------:R-:W-:Y:S01]  /*5bd0*/  MOV R186, 0x1f ;  /* 0x0000001f00ba7802 */ /* 0x000fe20000000f00 */
[----:B-1----:R-:W-:Y:S01]  /*5be0*/  FADD.FTZ R189, R189, R182 ;  /* 0x000000b6bdbd7221 */ /* 0x002fe20000010000 */
[----:B------:R-:W-:Y:S01]  /*5bf0*/  HFMA2.MMA R182, -RZ, RZ, 0, 5.9604644775390625e-08 ;  /* 0x00000001ffb67435 */ /* 0x000fe200000001ff */
[----:B------:R-:W-:Y:S01]  /*5c00*/  IMAD.MOV.U32 R185, RZ, RZ, -0x1 ;  /* 0xffffffffffb97424 */ /* 0x000fe200078e00ff */
[----:B------:R-:W-:-:S02]  /*5c10*/  MOV R181, R190 ;  /* 0x000000be00b57202 */ /* 0x000fc40000000f00 */
[----:B------:R-:W-:Y:S02]  /*5c20*/  MOV R180, 0x5c40 ;  /* 0x00005c4000b47802 */ /* 0x000fe40000000f00 */
[----:B------:R-:W-:Y:S05]  /*5c30*/  CALL.REL.NOINC `($__internal_67_$__cuda_sm70_shflsync_down_p) ;  /* 0x0000009000007944 */ /* 0x000fea0003c00000 */
[----:B-1----:R-:W-:Y:S01]  /*5c40*/  MOV R183, R182 ;  /* 0x000000b600b77202 */ /* 0x002fe20000000f00 */
[----:B------:R-:W-:Y:S01]  /*5c50*/  HFMA2.MMA R182, -RZ, RZ, 0, 5.9604644775390625e-08 ;  /* 0x00000001ffb67435 */ /* 0x000fe200000001ff */
[----:B------:R-:W-:Y:S01]  /*5c60*/  IMAD.MOV.U32 R181, RZ, RZ, R189 ;  /* 0x000000ffffb57224 */ /* 0x000fe200078e00bd */
[----:B------:R-:W-:Y:S01]  /*5c70*/  MOV R186, 0x1f ;  /* 0x0000001f00ba7802 */ /* 0x000fe20000000f00 */
[----:B------:R-:W-:Y:S01]  /*5c80*/  IMAD.MOV.U32 R185, RZ, RZ, -0x1 ;  /* 0xffffffffffb97424 */ /* 0x000fe200078e00ff */
[----:B------:R-:W-:Y:S02]  /*5c90*/  MOV R180, 0x5cb0 ;  /* 0x00005cb000b47802 */ /* 0x000fe40000000f00 */
[----:B------:R-:W-:Y:S05]  /*5ca0*/  CALL.REL.NOINC `($__internal_67_$__cuda_sm70_shflsync_down_p) ;  /* 0x0000002000007944 */ /* 0x000fea0003c00000 */
[----:B-1----:R-:W-:Y:S01]  /*5cb0*/  MOV R181, R182 ;  /* 0x000000b600b57202 */ /* 0x002fe20000000f00 */
[----:B------:R-:W-:Y:S05]  /*5cc0*/  BRA `(.L_x_4360) ;  /* 0xffffc75000007947 */ /* 0x000fea000383ffff */
        .weak           $__internal_67_$__cuda_sm70_shflsync_down_p
        .type           $__internal_67_$__cuda_sm70_shflsync_down_p,@function
        .size           $__internal_67_$__cuda_sm70_shflsync_down_p,(.L_x_11801 - $__internal_67_$__cuda_sm70_shflsync_down_p)
$__internal_67_$__cuda_sm70_shflsync_down_p:
[----:B------:R-:W-:Y:S04]  /*5cd0*/  WARPSYNC R185 ;  /* 0x000000b900007348 */ /* 0x000fe80003800000 */
[----:B------:R0:W1:Y:S02]  /*5ce0*/  SHFL.DOWN PT, R182, R181, R182, R186 ;  /* 0x080000b6b5b67389 */ /* 0x00006400000e00ba */
[----:B0-----:R-:W-:-:S06]  /*5cf0*/  HFMA2.MMA R181, -RZ, RZ, 0, 0 ;  /* 0x00000000ffb57435 */ /* 0x001fcc00000001ff */
[----:B------:R-:W-:Y:S05]  /*5d00*/  RET.REL.NODEC R180 `(_ZN10layer_norm13ln_bwd_kernelINS_13Kernel_traitsI13__nv_bfloat16S2_fS2_fjLj8192ELj1ELj1ELj8ELj16ENS_18Kernel_traits_baseILj8192ES2_S2_fS2_fjLj256EEEEELb0ELb1ELb1ELb1EEEvNS_9BwdParamsE) ;  /* 0xffffa2f0b4007950 */ /* 0x000fea0003c3ffff */
.L_x_4361:
        /* <DEDUP_REMOVED lines=15> */
.L_x_11801:


//--------------------- .text._ZN10layer_norm13ln_bwd_kernelINS_13Kernel_traitsI13__nv_bfloat16S2_fS2_fjLj8192ELj1ELj1ELj8ELj16ENS_18Kernel_traits_baseILj8192ES2_S2_fS2_fjLj256EEEEELb1ELb0ELb0ELb0EEEvNS_9BwdParamsE --------------------------
	.section	.text._ZN10layer_norm13ln_bwd_kernelINS_13Kernel_traitsI13__nv_bfloat16S2_fS2_fjLj8192ELj1ELj1ELj8ELj16ENS_18Kernel_traits_baseILj8192ES2_S2_fS2_fjLj256EEEEELb1ELb0ELb0ELb0EEEvNS_9BwdParamsE,"ax",@progbits
	.sectioninfo	@"SHI_REGISTERS=240"
	.align	128
        .global         _ZN10layer_norm13ln_bwd_kernelINS_13Kernel_traitsI13__nv_bfloat16S2_fS2_fjLj8192ELj1ELj1ELj8ELj16ENS_18Kernel_traits_baseILj8192ES2_S2_fS2_fjLj256EEEEELb1ELb0ELb0ELb0EEEvNS_9BwdParamsE
        .type           _ZN10layer_norm13ln_bwd_kernelINS_13Kernel_traitsI13__nv_bfloat16S2_fS2_fjLj8192ELj1ELj1ELj8ELj16ENS_18Kernel_traits_baseILj8192ES2_S2_fS2_fjLj256EEEEELb1ELb0ELb0ELb0EEEvNS_9BwdParamsE,@function
        .size           _ZN10layer_norm13ln_bwd_kernelINS_13Kernel_traitsI13__nv_bfloat16S2_fS2_fjLj8192ELj1ELj1ELj8ELj16ENS_18Kernel_traits_baseILj8192ES2_S2_fS2_fjLj256EEEEELb1ELb0ELb0ELb0EEEvNS_9BwdParamsE,(.L_x_11802 - _ZN10layer_norm13ln_bwd_kernelINS_13Kernel_traitsI13__nv_bfloat16S2_fS2_fjLj8192ELj1ELj1ELj8ELj16ENS_18Kernel_traits_baseILj8192ES2_S2_fS2_fjLj256EEEEELb1ELb0ELb0ELb0EEEvNS_9BwdParamsE)
        .other          _ZN10layer_norm13ln_bwd_kernelINS_13Kernel_traitsI13__nv_bfloat16S2_fS2_fjLj8192ELj1ELj1ELj8ELj16ENS_18Kernel_traits_baseILj8192ES2_S2_fS2_fjLj256EEEEELb1ELb0ELb0ELb0EEEvNS_9BwdParamsE,@"STO_CUDA_ENTRY STV_DEFAULT"
_ZN10layer_norm13ln_bwd_kernelINS_13Kernel_traitsI13__nv_bfloat16S2_fS2_fjLj8192ELj1ELj1ELj8ELj16ENS_18Kernel_traits_baseILj8192ES2_S2_fS2_fjLj256EEEEELb1ELb0ELb0ELb0EEEvNS_9BwdParamsE:
.text._ZN10layer_norm13ln_bwd_kernelINS_13Kernel_traitsI13__nv_bfloat16S2_fS2_fjLj8192ELj1ELj1ELj8ELj16ENS_18Kernel_traits_baseILj8192ES2_S2_fS2_fjLj256EEEEELb1ELb0ELb0ELb0EEEvNS_9BwdParamsE:
        /* <DEDUP_REMOVED lines=99> */
.L_x_4381:
        /* <DEDUP_REMOVED lines=27> */
[----:B------:R-:W2:Y:S01]  /*07e0*/  LDG.E.128 R140, [R194.64] ;  /* 0x00000004c28c7981 */ /* 0x000ea2000c1e1d00 */
[----:B------:R-:W-:-:S03]  /*07f0*/  ISETP.NE.U32.AND P5, PT, RZ, c[0x0][0x218], PT ;  /* 0x00008600ff007a0c */ /* 0x000fc60003fa5070 */
[----:B------:R-:W3:Y:S04]  /*0800*/  LDG.E.128 R148, [R194.64+0x10] ;  /* 0x00001004c2947981 */ /* 0x000ee8000c1e1d00 */
[----:B------:R-:W4:Y:S01]  /*0810*/  LDG.E.128 R144, [R144.64] ;  /* 0x0000000490907981 */ /* 0x000f22000c1e1d00 */
[----:B------:R-:W-:-:S13]  /*0820*/  ISETP.NE.AND.EX P5, PT, RZ, c[0x0][0x21c], PT, P5 ;  /* 0x00008700ff007a0c */ /* 0x000fda0003fa5350 */
[----:B------:R-:W-:-:S04]  /*0830*/  @P5 LEA R154, P6, R0, c[0x0][0x218], 0x5 ;  /* 0x00008600009a5a11 */ /* 0x000fc800078c28ff */
[C---:B------:R-:W-:Y:S02]  /*0840*/  @P5 LEA.HI.X R155, R0.reuse, c[0x0][0x21c], RZ, 0x5, P6 ;  /* 0x00008700009b5a11 */ /* 0x040fe400030f2cff */
[----:B------:R-:W-:-:S03]  /*0850*/  LEA R232, P6, R0, c[0x0][0x190], 0x3 ;  /* 0x0000640000e87a11 */ /* 0x000fc600078c18ff */
[----:B------:R0:W5:Y:S01]  /*0860*/  @P5 LDG.E.128 R100, [R154.64] ;  /* 0x000000049a645981 */ /* 0x000162000c1e1d00 */
[----:B------:R-:W-:-:S03]  /*0870*/  LEA.HI.X R233, R0, c[0x0][0x194], RZ, 0x3, P6 ;  /* 0x0000650000e97a11 */ /* 0x000fc600030f1cff */
[----:B------:R0:W5:Y:S04]  /*0880*/  @P5 LDG.E.128 R104, [R154.64+0x10] ;  /* 0x000010049a685981 */ /* 0x000168000c1e1d00 */
[----:B------:R-:W5:Y:S01]  /*0890*/  LDG.E.64 R232, [R232.64] ;  /* 0x00000004e8e87981 */ /* 0x000f62000c1e1b00 */
        /* <DEDUP_REMOVED lines=41> */
[----:B0-----:R-:W-:Y:S01]  /*0b30*/  PRMT R154, RZ, 0x7610, R147 ;  /* 0x00007610ff9a7816 */ /* 0x001fe20000000093 */
        /* <DEDUP_REMOVED lines=11> */
[----:B------:R-:W-:Y:S01]  /*0bf0*/  FFMA.FTZ R95, R212, R154, R95 ;  /* 0x0000009ad45f7223 */ /* 0x000fe2000001005f */
[----:B------:R-:W-:Y:S01]  /*0c00*/  IADD3 R154, R0, 0x100, RZ ;  /* 0x00000100009a7810 */ /* 0x000fe20007ffe0ff */
        /* <DEDUP_REMOVED lines=10> */
.L_x_4364:
[----:B0-----:R-:W-:Y:S05]  /*0cb0*/  BSYNC B0 ;  /* 0x0000000000007941 */ /* 0x001fea0003800000 */
.L_x_4363:
[----:B------:R-:W-:Y:S01]  /*0cc0*/  BSSY B0, `(.L_x_4365) ;  /* 0x0000053000007945 */ /* 0x000fe20003800000 */
[----:B------:R-:W-:Y:S05]  /*0cd0*/  @!P2 BRA `(.L_x_4366) ;  /* 0x000005100000a947 */ /* 0x000fea0003800000 */
[----:B------:R-:W-:Y:S02]  /*0ce0*/  MOV R145, 0x10 ;  /* 0x0000001000917802 */ /* 0x000fe40000000f00 */
[----:B------:R-:W-:-:S03]  /*0cf0*/  LEA R166, P5, R154, c[0x0][0x188], 0x5 ;  /* 0x000062009aa67a11 */ /* 0x000fc600078a28ff */
[C---:B------:R-:W-:Y:S01]  /*0d00*/  IMAD.WIDE.U32 R144, R154.reuse, R145, c[0x0][0x208] ;  /* 0x000082009a907625 */ /* 0x040fe200078e0091 */
[----:B------:R-:W-:-:S05]  /*0d10*/  LEA.HI.X R167, R154, c[0x0][0x18c], RZ, 0x5, P5 ;  /* 0x000063009aa77a11 */ /* 0x000fca00028f2cff */
[----:B------:R-:W2:Y:S04]  /*0d20*/  LDG.E.128 R140, [R166.64] ;  /* 0x00000004a68c7981 */ /* 0x000ea8000c1e1d00 */
[----:B------:R-:W3:Y:S01]  /*0d30*/  LDG.E.128 R144, [R144.64] ;  /* 0x0000000490907981 */ /* 0x000ee2000c1e1d00 */
[----:B------:R-:W-:-:S03]  /*0d40*/  ISETP.NE.U32.AND P5, PT, RZ, c[0x0][0x218], PT ;  /* 0x00008600ff007a0c */ /* 0x000fc60003fa5070 */
[----:B------:R2:W4:Y:S01]  /*0d50*/  LDG.E.128 R148, [R166.64+0x10] ;  /* 0x00001004a6947981 */ /* 0x000522000c1e1d00 */
        /* <DEDUP_REMOVED lines=8> */
[----:B------:R-:W-:Y:S01]  /*0de0*/  IADD3 R154, R154, 0x100, RZ ;  /* 0x000001009a9a7810 */ /* 0x000fe20007ffe0ff */
[C---:B--2---:R-:W-:Y:S02]  /*0df0*/  FADD.FTZ R167, -R152.reuse, R141 ;  /* 0x0000008d98a77221 */ /* 0x044fe40000010100 */
[C---:B------:R-:W-:Y:S01]  /*0e00*/  FADD.FTZ R143, -R152.reuse, R143 ;  /* 0x0000008f988f7221 */ /* 0x040fe20000010100 */
[----:B---3--:R-:W-:Y:S01]  /*0e10*/  PRMT R141, RZ, 0x5410, R144 ;  /* 0x00005410ff8d7816 */ /* 0x008fe20000000090 */
[C---:B------:R-:W-:Y:S01]  /*0e20*/  FADD.FTZ R169, -R152.reuse, R140 ;  /* 0x0000008c98a97221 */ /* 0x040fe20000010100 */
[----:B------:R-:W-:Y:S01]  /*0e30*/  PRMT R140, RZ, 0x7610, R145 ;  /* 0x00007610ff8c7816 */ /* 0x000fe20000000091 */
[----:B------:R-:W-:Y:S01]  /*0e40*/  FADD.FTZ R201, -R152, R142 ;  /* 0x0000008e98c97221 */ /* 0x000fe20000010100 */
[----:B------:R-:W-:Y:S01]  /*0e50*/  PRMT R144, RZ, 0x7610, R144 ;  /* 0x00007610ff907816 */ /* 0x000fe20000000090 */
[----:B-----5:R-:W-:-:S02]  /*0e60*/  FMUL.FTZ R204, R158, R143 ;  /* 0x0000008f9ecc7220 */ /* 0x020fc40000410000 */
[----:B0-----:R-:W-:Y:S02]  /*0e70*/  FMUL.FTZ R163, R158, R169 ;  /* 0x000000a99ea37220 */ /* 0x001fe40000410000 */
[----:B------:R-:W-:Y:S01]  /*0e80*/  FMUL.FTZ R210, R28, R141 ;  /* 0x0000008d1cd27220 */ /* 0x000fe20000410000 */
[----:B------:R-:W-:Y:S01]  /*0e90*/  PRMT R205, RZ, 0x5410, R145 ;  /* 0x00005410ffcd7816 */ /* 0x000fe20000000091 */
[----:B------:R-:W-:Y:S02]  /*0ea0*/  FMUL.FTZ R206, R158, R201 ;  /* 0x000000c99ece7220 */ /* 0x000fe40000410000 */
[----:B------:R-:W-:Y:S02]  /*0eb0*/  FADD.FTZ R59, R59, R140 ;  /* 0x0000008c3b3b7221 */ /* 0x000fe40000010000 */
[-C--:B------:R-:W-:Y:S02]  /*0ec0*/  FFMA.FTZ R91, R204, R140.reuse, R91 ;  /* 0x0000008ccc5b7223 */ /* 0x080fe4000001005b */
        /* <DEDUP_REMOVED lines=11> */
[----:B----4-:R-:W-:Y:S02]  /*0f80*/  FADD.FTZ R145, -R152, R148 ;  /* 0x0000009498917221 */ /* 0x010fe40000010100 */
[----:B------:R-:W-:Y:S02]  /*0f90*/  FADD.FTZ R140, R140, R205 ;  /* 0x000000cd8c8c7221 */ /* 0x000fe40000010000 */
[----:B------:R-:W-:Y:S01]  /*0fa0*/  FFMA.FTZ R155, R206, R205, R155 ;  /* 0x000000cdce9b7223 */ /* 0x000fe2000001009b */
[----:B------:R-:W-:Y:S01]  /*0fb0*/  PRMT R146, RZ, 0x7610, R146 ;  /* 0x00007610ff927816 */ /* 0x000fe20000000092 */
        /* <DEDUP_REMOVED lines=35> */
.L_x_4366:
[----:B------:R-:W-:Y:S05]  /*11f0*/  BSYNC B0 ;  /* 0x0000000000007941 */ /* 0x000fea0003800000 */
.L_x_4365:
[----:B------:R-:W-:Y:S01]  /*1200*/  BSSY B0, `(.L_x_4367) ;  /* 0x0000053000007945 */ /* 0x000fe20003800000 */
[----:B------:R-:W-:Y:S05]  /*1210*/  @!P3 BRA `(.L_x_4368) ;  /* 0x000005100000b947 */ /* 0x000fea0003800000 */
[----:B------:R-:W-:Y:S01]  /*1220*/  HFMA2.MMA R145, -RZ, RZ, 0, 9.5367431640625e-07 ;  /* 0x00000010ff917435 */ /* 0x000fe200000001ff */
[----:B------:R-:W-:-:S04]  /*1230*/  LEA R172, P5, R154, c[0x0][0x188], 0x5 ;  /* 0x000062009aac7a11 */ /* 0x000fc800078a28ff */
[----:B------:R-:W-:-:S05]  /*1240*/  LEA.HI.X R173, R154, c[0x0][0x18c], RZ, 0x5, P5 ;  /* 0x000063009aad7a11 */ /* 0x000fca00028f2cff */
[----:B------:R-:W-:Y:S01]  /*1250*/  IMAD.WIDE.U32 R144, R154, R145, c[0x0][0x208] ;  /* 0x000082009a907625 */ /* 0x000fe200078e0091 */
[----:B------:R-:W2:Y:S01]  /*1260*/  LDG.E.128 R140, [R172.64] ;  /* 0x00000004ac8c7981 */ /* 0x000ea2000c1e1d00 */
[----:B------:R-:W-:-:S03]  /*1270*/  ISETP.NE.U32.AND P5, PT, RZ, c[0x0][0x218], PT ;  /* 0x00008600ff007a0c */ /* 0x000fc60003fa5070 */
[----:B------:R0:W3:Y:S04]  /*1280*/  LDG.E.128 R148, [R172.64+0x10] ;  /* 0x00001004ac947981 */ /* 0x0000e8000c1e1d00 */
        /* <DEDUP_REMOVED lines=10> */
[----:B--2---:R-:W-:-:S04]  /*1330*/  FADD.FTZ R161, -R152, R140 ;  /* 0x0000008c98a17221 */ /* 0x004fc80000010100 */
[----:B-----5:R-:W-:Y:S01]  /*1340*/  FMUL.FTZ R161, R158, R161 ;  /* 0x000000a19ea17220 */ /* 0x020fe20000410000 */
[----:B----4-:R-:W-:Y:S01]  /*1350*/  PRMT R170, RZ, 0x5410, R144 ;  /* 0x00005410ffaa7816 */ /* 0x010fe20000000090 */
[C---:B0-----:R-:W-:Y:S01]  /*1360*/  FADD.FTZ R173, -R152.reuse, R142 ;  /* 0x0000008e98ad7221 */ /* 0x041fe20000010100 */
        /* <DEDUP_REMOVED lines=8> */
[----:B------:R-:W-:Y:S02]  /*13f0*/  FMUL.FTZ R173, R18, R144 ;  /* 0x0000009012ad7220 */ /* 0x000fe40000410000 */
        /* <DEDUP_REMOVED lines=51> */
.L_x_4368:
[----:B------:R-:W-:Y:S05]  /*1730*/  BSYNC B0 ;  /* 0x0000000000007941 */ /* 0x000fea0003800000 */
.L_x_4367:
        /* <DEDUP_REMOVED lines=19> */
[C---:B------:R-:W-:Y:S01]  /*1870*/  FADD.FTZ R159, -R152.reuse, R140 ;  /* 0x0000008c989f7221 */ /* 0x040fe20000010100 */
[----:B---3--:R-:W-:Y:S01]  /*1880*/  PRMT R141, RZ, 0x5410, R144 ;  /* 0x00005410ff8d7816 */ /* 0x008fe20000000090 */
[----:B------:R-:W-:Y:S01]  /*1890*/  FADD.FTZ R189, -R152, R142 ;  /* 0x0000008e98bd7221 */ /* 0x000fe20000010100 */
[----:B------:R-:W-:Y:S01]  /*18a0*/  PRMT R144, RZ, 0x7610, R144 ;  /* 0x00007610ff907816 */ /* 0x000fe20000000090 */
[----:B-----5:R-:W-:-:S02]  /*18b0*/  FMUL.FTZ R159, R158, R159 ;  /* 0x0000009f9e9f7220 */ /* 0x020fc40000410000 */
[----:B------:R-:W-:Y:S01]  /*18c0*/  FMUL.FTZ R186, R10, R141 ;  /* 0x0000008d0aba7220 */ /* 0x000fe20000410000 */
[----:B------:R-:W-:Y:S01]  /*18d0*/  PRMT R190, RZ, 0x5410, R145 ;  /* 0x00005410ffbe7816 */ /* 0x000fe20000000091 */
[C---:B0-----:R-:W-:Y:S02]  /*18e0*/  FMUL.FTZ R184, R158.reuse, R187 ;  /* 0x000000bb9eb87220 */ /* 0x041fe40000410000 */
[----:B------:R-:W-:Y:S02]  /*18f0*/  FMUL.FTZ R185, R158, R189 ;  /* 0x000000bd9eb97220 */ /* 0x000fe40000410000 */
[----:B------:R-:W-:Y:S02]  /*1900*/  FMUL.FTZ R187, R8, R144 ;  /* 0x0000009008bb7220 */ /* 0x000fe40000410000 */
[----:B------:R-:W-:Y:S02]  /*1910*/  FADD.FTZ R140, R195, R186 ;  /* 0x000000bac38c7221 */ /* 0x000fe40000010000 */
[----:B------:R-:W-:Y:S01]  /*1920*/  FFMA.FTZ R155, R159, R186, R155 ;  /* 0x000000ba9f9b7223 */ /* 0x000fe2000001009b */
[----:B------:R-:W-:Y:S01]  /*1930*/  PRMT R145, RZ, 0x7610, R145 ;  /* 0x00007610ff917816 */ /* 0x000fe20000000091 */
[----:B----4-:R-:W-:-:S02]  /*1940*/  FADD.FTZ R191, -R152, R148 ;  /* 0x0000009498bf7221 */ /* 0x010fc40000010100 */
[----:B------:R-:W-:Y:S02]  /*1950*/  FADD.FTZ R40, R40, R141 ;  /* 0x0000008d28287221 */ /* 0x000fe40000010000 */
[----:B------:R-:W-:Y:S02]  /*1960*/  FFMA.FTZ R72, R159, R141, R72 ;  /* 0x0000008d9f487223 */ /* 0x000fe40000010048 */
[----:B------:R-:W-:Y:S02]  /*1970*/  FADD.FTZ R42, R42, R190 ;  /* 0x000000be2a2a7221 */ /* 0x000fe40000010000 */
[-C--:B------:R-:W-:Y:S02]  /*1980*/  FFMA.FTZ R74, R185, R190.reuse, R74 ;  /* 0x000000beb94a7223 */ /* 0x080fe4000001004a */
[----:B------:R-:W-:Y:S02]  /*1990*/  FADD.FTZ R143, -R152, R143 ;  /* 0x0000008f988f7221 */ /* 0x000fe40000010100 */
        /* <DEDUP_REMOVED lines=8> */
[----:B------:R-:W-:Y:S01]  /*1a20*/  FFMA.FTZ R155, R185, R190, R155 ;  /* 0x000000beb99b7223 */ /* 0x000fe2000001009b */
[----:B------:R-:W-:Y:S01]  /*1a30*/  PRMT R146, RZ, 0x7610, R146 ;  /* 0x00007610ff927816 */ /* 0x000fe20000000092 */
[----:B------:R-:W-:Y:S02]  /*1a40*/  FADD.FTZ R197, -R152, R150 ;  /* 0x0000009698c57221 */ /* 0x000fe40000010100 */
        /* <DEDUP_REMOVED lines=33> */
.L_x_4370:
[----:B------:R-:W-:Y:S05]  /*1c60*/  BSYNC B0 ;  /* 0x0000000000007941 */ /* 0x000fea0003800000 */
.L_x_4369:
        /* <DEDUP_REMOVED lines=9> */
.L_x_4382:
        /* <DEDUP_REMOVED lines=18> */
.L_x_4383:
[----:B------:R-:W-:Y:S01]  /*1e20*/  @!P5 LOP3.LUT R141, R142, 0x7, RZ, 0xc0, !PT ;  /* 0x000000078e8dd812 */ /* 0x000fe200078ec0ff */
[----:B---3--:R-:W-:Y:S01]  /*1e30*/  FADD.FTZ R194, R194, R145 ;  /* 0x00000091c2c27221 */ /* 0x008fe20000010000 */
[----:B------:R-:W-:Y:S01]  /*1e40*/  WARPSYNC 0xffffffff ;  /* 0xffffffff00007948 */ /* 0x000fe20003800000 */
[----:B0-2---:R-:W-:Y:S01]  /*1e50*/  FADD.FTZ R195, R140, R147 ;  /* 0x000000938cc37221 */ /* 0x005fe20000010000 */
[----:B------:R-:W-:Y:S01]  /*1e60*/  @!P5 IADD3 R235, R234, R141, RZ ;  /* 0x0000008deaebd210 */ /* 0x000fe20007ffe0ff */
[----:B------:R-:W-:Y:S01]  /*1e70*/  BSSY B0, `(.L_x_4373) ;  /* 0x0000075000007945 */ /* 0x000fe20003800000 */
[----:B------:R-:W-:-:S03]  /*1e80*/  ISETP.NE.AND P0, PT, R24, RZ, PT ;  /* 0x000000ff1800720c */ /* 0x000fc60003f05270 */
[----:B------:R-:W-:Y:S04]  /*1e90*/  @!P5 STS.64 [R235.X8+0x8000], R194 ;  /* 0x008000c2eb00d388 */ /* 0x000fe80000008a00 */
[----:B------:R-:W-:Y:S06]  /*1ea0*/  BAR.SYNC.DEFER_BLOCKING 0x0 ;  /* 0x0000000000007b1d */ /* 0x000fec0000010000 */
[----:B------:R-:W0:Y:S04]  /*1eb0*/  LDS.128 R140, [R234.X8+0x8000] ;  /* 0x00800000ea8c7984 */ /* 0x000e280000008c00 */
[----:B-1----:R-:W1:Y:S04]  /*1ec0*/  LDS.128 R144, [R234.X8+0x8010] ;  /* 0x00801000ea907984 */ /* 0x002e680000008c00 */
[----:B------:R-:W2:Y:S04]  /*1ed0*/  LDS.128 R148, [R234.X8+0x8020] ;  /* 0x00802000ea947984 */ /* 0x000ea80000008c00 */
[----:B------:R-:W3:Y:S01]  /*1ee0*/  LDS.128 R152, [R234.X8+0x8030] ;  /* 0x00803000ea987984 */ /* 0x000ee20000008c00 */
        /* <DEDUP_REMOVED lines=27> */
[----:B------:R-:W-:Y:S01]  /*20a0*/  FADD.FTZ R143, R222, -R143 ;  /* 0x8000008fde8f7221 */ /* 0x000fe20000010000 */
[----:B------:R-:W-:Y:S01]  /*20b0*/  ISETP.NE.U32.AND P5, PT, RZ, c[0x0][0x258], PT ;  /* 0x00009600ff007a0c */ /* 0x000fe20003fa5070 */
[C---:B------:R-:W-:Y:S01]  /*20c0*/  FMUL.FTZ R141, R158.reuse, R141 ;  /* 0x0000008d9e8d7220 */ /* 0x040fe20000410000 */
[----:B------:R-:W-:Y:S01]  /*20d0*/  HFMA2.MMA R153, -RZ, RZ, 0, 9.5367431640625e-07 ;  /* 0x00000010ff997435 */ /* 0x000fe200000001ff */
[----:B------:R-:W-:Y:S01]  /*20e0*/  FFMA.FTZ R145, R221, R148, R149 ;  /* 0x00000094dd917223 */ /* 0x000fe20000010095 */
[----:B------:R-:W-:Y:S01]  /*20f0*/  ISETP.NE.AND.EX P5, PT, RZ, c[0x0][0x25c], PT, P5 ;  /* 0x00009700ff007a0c */ /* 0x000fe20003fa5350 */
[----:B------:R-:W-:-:S02]  /*2100*/  FMUL.FTZ R142, R158, R143 ;  /* 0x0000008f9e8e7220 */ /* 0x000fc40000410000 */
[----:B------:R-:W-:Y:S02]  /*2110*/  FADD.FTZ R145, R220, -R145 ;  /* 0x80000091dc917221 */ /* 0x000fe40000010000 */
[----:B------:R-:W-:Y:S02]  /*2120*/  @P0 FADD.FTZ R141, R100, R141 ;  /* 0x0000008d648d0221 */ /* 0x000fe40000010000 */
[----:B------:R-:W-:Y:S02]  /*2130*/  FFMA.FTZ R147, R219, R148, R149 ;  /* 0x00000094db937223 */ /* 0x000fe40000010095 */
[C---:B------:R-:W-:Y:S01]  /*2140*/  FMUL.FTZ R140, R141.reuse, R225 ;  /* 0x000000e18d8c7220 */ /* 0x040fe20000410000 */
[----:B------:R-:W-:Y:S01]  /*2150*/  SEL R132, R141, R132, P5 ;  /* 0x000000848d847207 */ /* 0x000fe20002800000 */
[----:B------:R-:W-:Y:S02]  /*2160*/  @P0 FADD.FTZ R142, R101, R142 ;  /* 0x0000008e658e0221 */ /* 0x000fe40000010000 */
[----:B------:R-:W-:-:S02]  /*2170*/  FMUL.FTZ R145, R158, R145 ;  /* 0x000000919e917220 */ /* 0x000fc40000410000 */
[----:B------:R-:W-:Y:S01]  /*2180*/  FADD.FTZ R147, R218, -R147 ;  /* 0x80000093da937221 */ /* 0x000fe20000010000 */
[----:B------:R-:W-:Y:S01]  /*2190*/  SEL R133, R142, R133, P5 ;  /* 0x000000858e857207 */ /* 0x000fe20002800000 */
[----:B------:R-:W-:Y:S02]  /*21a0*/  FMUL.FTZ R140, R140, c[0x0][0x1e8] ;  /* 0x00007a008c8c7a20 */ /* 0x000fe40000410000 */
[----:B------:R-:W-:Y:S02]  /*21b0*/  FMUL.FTZ R143, R142, R225 ;  /* 0x000000e18e8f7220 */ /* 0x000fe40000410000 */
[----:B------:R-:W-:Y:S01]  /*21c0*/  @P0 FADD.FTZ R145, R102, R145 ;  /* 0x0000009166910221 */ /* 0x000fe20000010000 */
[----:B------:R-:W-:Y:S01]  /*21d0*/  FSEL R140, R140, RZ, P6 ;  /* 0x000000ff8c8c7208 */ /* 0x000fe20003000000 */
[----:B------:R-:W-:Y:S01]  /*21e0*/  FMUL.FTZ R146, R158, R147 ;  /* 0x000000939e927220 */ /* 0x000fe20000410000 */
[----:B------:R-:W-:Y:S01]  /*21f0*/  LOP3.LUT P6, RZ, R232, 0xff00, RZ, 0xc0, !PT ;  /* 0x0000ff00e8ff7812 */ /* 0x000fe200078cc0ff */
[----:B------:R-:W-:Y:S01]  /*2200*/  FMUL.FTZ R143, R143, c[0x0][0x1e8] ;  /* 0x00007a008f8f7a20 */ /* 0x000fe20000410000 */
[C---:B------:R-:W-:Y:S01]  /*2210*/  SEL R134, R145.reuse, R134, P5 ;  /* 0x0000008691867207 */ /* 0x040fe20002800000 */
[----:B------:R-:W-:-:S02]  /*2220*/  FMUL.FTZ R144, R145, R225 ;  /* 0x000000e191907220 */ /* 0x000fc40000410000 */
[----:B------:R-:W-:Y:S01]  /*2230*/  @P0 FADD.FTZ R146, R103, R146 ;  /* 0x0000009267920221 */ /* 0x000fe20000010000 */
[----:B------:R-:W-:Y:S01]  /*2240*/  FSEL R143, R143, RZ, P6 ;  /* 0x000000ff8f8f7208 */ /* 0x000fe20003000000 */
[----:B------:R-:W-:Y:S01]  /*2250*/  FMUL.FTZ R144, R144, c[0x0][0x1e8] ;  /* 0x00007a0090907a20 */ /* 0x000fe20000410000 */
[----:B------:R-:W-:Y:S01]  /*2260*/  LOP3.LUT P6, RZ, R232, 0xff0000, RZ, 0xc0, !PT ;  /* 0x00ff0000e8ff7812 */ /* 0x000fe200078cc0ff */
[----:B------:R-:W-:Y:S01]  /*2270*/  FMUL.FTZ R147, R146, R225 ;  /* 0x000000e192937220 */ /* 0x000fe20000410000 */
[----:B------:R-:W-:Y:S01]  /*2280*/  F2FP.BF16.PACK_AB R140, R143, R140 ;  /* 0x0000008c8f8c723e */ /* 0x000fe200000010ff */
[-CC-:B------:R-:W-:Y:S01]  /*2290*/  FFMA.FTZ R143, R217, R148.reuse, R149.reuse ;  /* 0x00000094d98f7223 */ /* 0x180fe20000010095 */
[----:B------:R-:W-:Y:S01]  /*22a0*/  FSEL R141, R144, RZ, P6 ;  /* 0x000000ff908d7208 */ /* 0x000fe20003000000 */
[-CC-:B------:R-:W-:Y:S01]  /*22b0*/  FFMA.FTZ R145, R215, R148.reuse, R149.reuse ;  /* 0x00000094d7917223 */ /* 0x180fe20000010095 */
[----:B------:R-:W-:Y:S01]  /*22c0*/  LOP3.LUT P6, RZ, R232, 0xff000000, RZ, 0xc0, !PT ;  /* 0xff000000e8ff7812 */ /* 0x000fe200078cc0ff */
[----:B------:R-:W-:Y:S01]  /*22d0*/  FMUL.FTZ R147, R147, c[0x0][0x1e8] ;  /* 0x00007a0093937a20 */ /* 0x000fe20000410000 */
[----:B------:R-:W-:Y:S01]  /*22e0*/  SEL R135, R146, R135, P5 ;  /* 0x0000008792877207 */ /* 0x000fe20002800000 */
[----:B------:R-:W-:-:S02]  /*22f0*/  FFMA.FTZ R144, R213, R148, R149 ;  /* 0x00000094d5907223 */ /* 0x000fc40000010095 */
[----:B------:R-:W-:Y:S01]  /*2300*/  FADD.FTZ R143, R216, -R143 ;  /* 0x8000008fd88f7221 */ /* 0x000fe20000010000 */
[----:B------:R-:W-:Y:S01]  /*2310*/  FSEL R142, R147, RZ, P6 ;  /* 0x000000ff938e7208 */ /* 0x000fe20003000000 */
[----:B------:R-:W-:Y:S01]  /*2320*/  FADD.FTZ R145, R214, -R145 ;  /* 0x80000091d6917221 */ /* 0x000fe20000010000 */
[----:B------:R-:W-:Y:S01]  /*2330*/  LOP3.LUT P6, RZ, R233, 0xff, RZ, 0xc0, !PT ;  /* 0x000000ffe9ff7812 */ /* 0x000fe200078cc0ff */
[----:B------:R-:W-:Y:S01]  /*2340*/  FFMA.FTZ R146, R212, R148, R149 ;  /* 0x00000094d4927223 */ /* 0x000fe20000010095 */
[----:B------:R-:W-:Y:S01]  /*2350*/  F2FP.BF16.PACK_AB R141, R142, R141 ;  /* 0x0000008d8e8d723e */ /* 0x000fe200000010ff */
[----:B------:R-:W-:Y:S02]  /*2360*/  FADD.FTZ R147, R211, -R144 ;  /* 0x80000090d3937221 */ /* 0x000fe40000010000 */
[C---:B------:R-:W-:Y:S02]  /*2370*/  FMUL.FTZ R143, R158.reuse, R143 ;  /* 0x0000008f9e8f7220 */ /* 0x040fe40000410000 */
[----:B------:R-:W-:Y:S01]  /*2380*/  FMUL.FTZ R144, R158, R145 ;  /* 0x000000919e907220 */ /* 0x000fe20000410000 */
[----:B------:R-:W-:Y:S01]  /*2390*/  @P5 MOV R145, 0x20 ;  /* 0x0000002000915802 */ /* 0x000fe20000000f00 */
[----:B------:R-:W-:-:S02]  /*23a0*/  FADD.FTZ R151, R209, -R146 ;  /* 0x80000092d1977221 */ /* 0x000fc40000010000 */
[----:B------:R-:W-:Y:S02]  /*23b0*/  @P0 FADD.FTZ R143, R104, R143 ;  /* 0x0000008f688f0221 */ /* 0x000fe40000010000 */
[----:B------:R-:W-:Y:S02]  /*23c0*/  @P0 FADD.FTZ R144, R105, R144 ;  /* 0x0000009069900221 */ /* 0x000fe40000010000 */
[C---:B------:R-:W-:Y:S01]  /*23d0*/  FMUL.FTZ R147, R158.reuse, R147 ;  /* 0x000000939e937220 */ /* 0x040fe20000410000 */
[----:B------:R-:W-:Y:S01]  /*23e0*/  SEL R136, R143, R136, P5 ;  /* 0x000000888f887207 */ /* 0x000fe20002800000 */
[----:B------:R-:W-:Y:S01]  /*23f0*/  FMUL.FTZ R146, R158, R151 ;  /* 0x000000979e927220 */ /* 0x000fe20000410000 */
[----:B------:R-:W-:Y:S01]  /*2400*/  SEL R137, R144, R137, P5 ;  /* 0x0000008990897207 */ /* 0x000fe20002800000 */
[----:B------:R-:W-:Y:S02]  /*2410*/  @P0 FADD.FTZ R147, R106, R147 ;  /* 0x000000936a930221 */ /* 0x000fe40000010000 */
[----:B------:R-:W-:Y:S01]  /*2420*/  @P0 FADD.FTZ R146, R107, R146 ;  /* 0x000000926b920221 */ /* 0x000fe20000010000 */
[----:B------:R-:W-:Y:S01]  /*2430*/  LOP3.LUT P0, RZ, R233, 0xff00, RZ, 0xc0, !PT ;  /* 0x0000ff00e9ff7812 */ /* 0x000fe2000780c0ff */
[-C--:B------:R-:W-:Y:S01]  /*2440*/  FMUL.FTZ R143, R143, R225.reuse ;  /* 0x000000e18f8f7220 */ /* 0x080fe20000410000 */
[----:B------:R-:W-:Y:S01]  /*2450*/  SEL R138, R147, R138, P5 ;  /* 0x0000008a938a7207 */ /* 0x000fe20002800000 */
[----:B------:R-:W-:Y:S01]  /*2460*/  FMUL.FTZ R144, R144, R225 ;  /* 0x000000e190907220 */ /* 0x000fe20000410000 */
[----:B------:R-:W-:Y:S01]  /*2470*/  SEL R139, R146, R139, P5 ;  /* 0x0000008b928b7207 */ /* 0x000fe20002800000 */
[----:B------:R-:W-:-:S02]  /*2480*/  FMUL.FTZ R143, R143, c[0x0][0x1e8] ;  /* 0x00007a008f8f7a20 */ /* 0x000fc40000410000 */
[----:B------:R-:W-:Y:S02]  /*2490*/  FMUL.FTZ R144, R144, c[0x0][0x1e8] ;  /* 0x00007a0090907a20 */ /* 0x000fe40000410000 */
[-C--:B------:R-:W-:Y:S01]  /*24a0*/  FMUL.FTZ R147, R147, R225.reuse ;  /* 0x000000e193937220 */ /* 0x080fe20000410000 */
[----:B------:R-:W-:Y:S01]  /*24b0*/  FSEL R143, R143, RZ, P6 ;  /* 0x000000ff8f8f7208 */ /* 0x000fe20003000000 */
[----:B------:R-:W-:Y:S01]  /*24c0*/  FMUL.FTZ R146, R146, R225 ;  /* 0x000000e192927220 */ /* 0x000fe20000410000 */
[----:B------:R-:W-:Y:S01]  /*24d0*/  FSEL R144, R144, RZ, P0 ;  /* 0x000000ff90907208 */ /* 0x000fe20000000000 */
[----:B------:R-:W-:Y:S01]  /*24e0*/  FMUL.FTZ R147, R147, c[0x0][0x1e8] ;  /* 0x00007a0093937a20 */ /* 0x000fe20000410000 */
[C---:B------:R-:W-:Y:S01]  /*24f0*/  LOP3.LUT P6, RZ, R233.reuse, 0xff0000, RZ, 0xc0, !PT ;  /* 0x00ff0000e9ff7812 */ /* 0x040fe200078cc0ff */
[----:B------:R-:W-:Y:S01]  /*2500*/  FMUL.FTZ R146, R146, c[0x0][0x1e8] ;  /* 0x00007a0092927a20 */ /* 0x000fe20000410000 */
[----:B------:R-:W-:Y:S02]  /*2510*/  LOP3.LUT P0, RZ, R233, 0xff000000, RZ, 0xc0, !PT ;  /* 0xff000000e9ff7812 */ /* 0x000fe4000780c0ff */
[----:B------:R-:W-:-:S02]  /*2520*/  FSEL R150, R147, RZ, P6 ;  /* 0x000000ff93967208 */ /* 0x000fc40003000000 */
[----:B------:R-:W-:Y:S01]  /*2530*/  FSEL R151, R146, RZ, P0 ;  /* 0x000000ff92977208 */ /* 0x000fe20000000000 */
        /* <DEDUP_REMOVED lines=8> */
.L_x_4374:
[----:B------:R-:W-:Y:S05]  /*25c0*/  BSYNC B0 ;  /* 0x0000000000007941 */ /* 0x000fea0003800000 */
.L_x_4373:
        /* <DEDUP_REMOVED lines=9> */
[----:B------:R-:W-:Y:S01]  /*2660*/  FADD.FTZ R143, R207, -R142 ;  /* 0x8000008ecf8f7221 */ /* 0x000fe20000010000 */
[----:B------:R-:W-:Y:S01]  /*2670*/  ISETP.NE.U32.AND P5, PT, RZ, c[0x0][0x258], PT ;  /* 0x00009600ff007a0c */ /* 0x000fe20003fa5070 */
[----:B------:R-:W-:Y:S01]  /*2680*/  FMUL.FTZ R141, R158, R141 ;  /* 0x0000008d9e8d7220 */ /* 0x000fe20000410000 */
[----:B------:R-:W-:Y:S01]  /*2690*/  HFMA2.MMA R153, -RZ, RZ, 0, 9.5367431640625e-07 ;  /* 0x00000010ff997435 */ /* 0x000fe200000001ff */
[-CC-:B------:R-:W-:Y:S01]  /*26a0*/  FFMA.FTZ R140, R206, R148.reuse, R149.reuse ;  /* 0x00000094ce8c7223 */ /* 0x180fe20000010095 */
[----:B------:R-:W-:Y:S01]  /*26b0*/  ISETP.NE.AND.EX P5, PT, RZ, c[0x0][0x25c], PT, P5 ;  /* 0x00009700ff007a0c */ /* 0x000fe20003fa5350 */
[----:B------:R-:W-:-:S02]  /*26c0*/  FFMA.FTZ R144, R204, R148, R149 ;  /* 0x00000094cc907223 */ /* 0x000fc40000010095 */
[----:B------:R-:W-:Y:S02]  /*26d0*/  FMUL.FTZ R142, R158, R143 ;  /* 0x0000008f9e8e7220 */ /* 0x000fe40000410000 */
[----:B------:R-:W-:Y:S02]  /*26e0*/  @P0 FADD.FTZ R141, R108, R141 ;  /* 0x0000008d6c8d0221 */ /* 0x000fe40000010000 */
[----:B------:R-:W-:Y:S02]  /*26f0*/  FADD.FTZ R145, R205, -R140 ;  /* 0x8000008ccd917221 */ /* 0x000fe40000010000 */
[----:B------:R-:W-:Y:S01]  /*2700*/  FADD.FTZ R143, R203, -R144 ;  /* 0x80000090cb8f7221 */ /* 0x000fe20000010000 */
[C---:B------:R-:W-:Y:S01]  /*2710*/  SEL R132, R141.reuse, R132, P5 ;  /* 0x000000848d847207 */ /* 0x040fe20002800000 */
[----:B------:R-:W-:Y:S02]  /*2720*/  FMUL.FTZ R140, R141, R225 ;  /* 0x000000e18d8c7220 */ /* 0x000fe40000410000 */
[----:B------:R-:W-:-:S02]  /*2730*/  @P0 FADD.FTZ R142, R109, R142 ;  /* 0x0000008e6d8e0221 */ /* 0x000fc40000010000 */
[C---:B------:R-:W-:Y:S02]  /*2740*/  FMUL.FTZ R145, R158.reuse, R145 ;  /* 0x000000919e917220 */ /* 0x040fe40000410000 */
[----:B------:R-:W-:Y:S01]  /*2750*/  FMUL.FTZ R146, R158, R143 ;  /* 0x0000008f9e927220 */ /* 0x000fe20000410000 */
[----:B------:R-:W-:Y:S01]  /*2760*/  SEL R133, R142, R133, P5 ;  /* 0x000000858e857207 */ /* 0x000fe20002800000 */
[----:B------:R-:W-:Y:S02]  /*2770*/  FMUL.FTZ R140, R140, c[0x0][0x1e8] ;  /* 0x00007a008c8c7a20 */ /* 0x000fe40000410000 */
[-C--:B------:R-:W-:Y:S02]  /*2780*/  FMUL.FTZ R143, R142, R225.reuse ;  /* 0x000000e18e8f7220 */ /* 0x080fe40000410000 */
[----:B------:R-:W-:Y:S01]  /*2790*/  @P0 FADD.FTZ R145, R110, R145 ;  /* 0x000000916e910221 */ /* 0x000fe20000010000 */
[----:B------:R-:W-:Y:S01]  /*27a0*/  FSEL R140, R140, RZ, P6 ;  /* 0x000000ff8c8c7208 */ /* 0x000fe20003000000 */
[----:B------:R-:W-:Y:S01]  /*27b0*/  FMUL.FTZ R143, R143, c[0x0][0x1e8] ;  /* 0x00007a008f8f7a20 */ /* 0x000fe20000410000 */
[----:B------:R-:W-:Y:S01]  /*27c0*/  LOP3.LUT P6, RZ, R230, 0xff00, RZ, 0xc0, !PT ;  /* 0x0000ff00e6ff7812 */ /* 0x000fe200078cc0ff */
[CC--:B------:R-:W-:Y:S01]  /*27d0*/  FMUL.FTZ R144, R145.reuse, R225.reuse ;  /* 0x000000e191907220 */ /* 0x0c0fe20000410000 */
[----:B------:R-:W-:Y:S01]  /*27e0*/  SEL R134, R145, R134, P5 ;  /* 0x0000008691867207 */ /* 0x000fe20002800000 */
[----:B------:R-:W-:Y:S01]  /*27f0*/  @P0 FADD.FTZ R146, R111, R146 ;  /* 0x000000926f920221 */ /* 0x000fe20000010000 */
[----:B------:R-:W-:Y:S01]  /*2800*/  FSEL R143, R143, RZ, P6 ;  /* 0x000000ff8f8f7208 */ /* 0x000fe20003000000 */
[----:B------:R-:W-:Y:S01]  /*2810*/  FMUL.FTZ R144, R144, c[0x0][0x1e8] ;  /* 0x00007a0090907a20 */ /* 0x000fe20000410000 */
[----:B------:R-:W-:Y:S01]  /*2820*/  LOP3.LUT P6, RZ, R230, 0xff0000, RZ, 0xc0, !PT ;  /* 0x00ff0000e6ff7812 */ /* 0x000fe200078cc0ff */
[C---:B------:R-:W-:Y:S01]  /*2830*/  FMUL.FTZ R147, R146.reuse, R225 ;  /* 0x000000e192937220 */ /* 0x040fe20000410000 */
[----:B------:R-:W-:Y:S01]  /*2840*/  SEL R135, R146, R135, P5 ;  /* 0x0000008792877207 */ /* 0x000fe20002800000 */
[-CC-:B------:R-:W-:Y:S01]  /*2850*/  FFMA.FTZ R146, R160, R148.reuse, R149.reuse ;  /* 0x00000094a0927223 */ /* 0x180fe20000010095 */
[----:B------:R-:W-:Y:S01]  /*2860*/  FSEL R141, R144, RZ, P6 ;  /* 0x000000ff908d7208 */ /* 0x000fe20003000000 */
[----:B------:R-:W-:Y:S01]  /*2870*/  FMUL.FTZ R147, R147, c[0x0][0x1e8] ;  /* 0x00007a0093937a20 */ /* 0x000fe20000410000 */
[----:B------:R-:W-:Y:S01]  /*2880*/  LOP3.LUT P6, RZ, R230, 0xff000000, RZ, 0xc0, !PT ;  /* 0xff000000e6ff7812 */ /* 0x000fe200078cc0ff */
[--C-:B------:R-:W-:Y:S01]  /*2890*/  FFMA.FTZ R144, R202, R148, R149.reuse ;  /* 0x00000094ca907223 */ /* 0x100fe20000010095 */
[----:B------:R-:W-:Y:S01]  /*28a0*/  F2FP.BF16.PACK_AB R140, R143, R140 ;  /* 0x0000008c8f8c723e */ /* 0x000fe200000010ff */
[----:B------:R-:W-:Y:S01]  /*28b0*/  FADD.FTZ R145, R167, -R146 ;  /* 0x80000092a7917221 */ /* 0x000fe20000010000 */
[----:B------:R-:W-:Y:S01]  /*28c0*/  FSEL R142, R147, RZ, P6 ;  /* 0x000000ff938e7208 */ /* 0x000fe20003000000 */
[----:B------:R-:W-:Y:S01]  /*28d0*/  FADD.FTZ R143, R201, -R144 ;  /* 0x80000090c98f7221 */ /* 0x000fe20000010000 */
[----:B------:R-:W-:Y:S01]  /*28e0*/  LOP3.LUT P6, RZ, R231, 0xff, RZ, 0xc0, !PT ;  /* 0x000000ffe7ff7812 */ /* 0x000fe200078cc0ff */
[-CC-:B------:R-:W-:Y:S01]  /*28f0*/  FFMA.FTZ R147, R169, R148.reuse, R149.reuse ;  /* 0x00000094a9937223 */ /* 0x180fe20000010095 */
[----:B------:R-:W-:Y:S01]  /*2900*/  F2FP.BF16.PACK_AB R141, R142, R141 ;  /* 0x0000008d8e8d723e */ /* 0x000fe200000010ff */
[----:B------:R-:W-:-:S02]  /*2910*/  FFMA.FTZ R151, R166, R148, R149 ;  /* 0x00000094a6977223 */ /* 0x000fc40000010095 */
[C---:B------:R-:W-:Y:S02]  /*2920*/  FMUL.FTZ R143, R158.reuse, R143 ;  /* 0x0000008f9e8f7220 */ /* 0x040fe40000410000 */
[----:B------:R-:W-:Y:S02]  /*2930*/  FMUL.FTZ R144, R158, R145 ;  /* 0x000000919e907220 */ /* 0x000fe40000410000 */
[----:B------:R-:W-:Y:S02]  /*2940*/  FADD.FTZ R147, R162, -R147 ;  /* 0x80000093a2937221 */ /* 0x000fe40000010000 */
[----:B------:R-:W-:Y:S02]  /*2950*/  FADD.FTZ R151, R164, -R151 ;  /* 0x80000097a4977221 */ /* 0x000fe40000010000 */
[----:B------:R-:W-:Y:S02]  /*2960*/  @P0 FADD.FTZ R143, R112, R143 ;  /* 0x0000008f708f0221 */ /* 0x000fe40000010000 */
[----:B------:R-:W-:-:S02]  /*2970*/  @P0 FADD.FTZ R144, R113, R144 ;  /* 0x0000009071900221 */ /* 0x000fc40000010000 */
[C---:B------:R-:W-:Y:S01]  /*2980*/  FMUL.FTZ R147, R158.reuse, R147 ;  /* 0x000000939e937220 */ /* 0x040fe20000410000 */
[----:B------:R-:W-:Y:S01]  /*2990*/  SEL R136, R143, R136, P5 ;  /* 0x000000888f887207 */ /* 0x000fe20002800000 */
[----:B------:R-:W-:Y:S01]  /*29a0*/  FMUL.FTZ R146, R158, R151 ;  /* 0x000000979e927220 */ /* 0x000fe20000410000 */
[----:B------:R-:W-:Y:S01]  /*29b0*/  SEL R137, R144, R137, P5 ;  /* 0x0000008990897207 */ /* 0x000fe20002800000 */
[----:B------:R-:W-:Y:S01]  /*29c0*/  @P0 FADD.FTZ R147, R114, R147 ;  /* 0x0000009372930221 */ /* 0x000fe20000010000 */
[----:B------:R-:W-:Y:S01]  /*29d0*/  @P5 MOV R151, 0x20 ;  /* 0x0000002000975802 */ /* 0x000fe20000000f00 */
        /* <DEDUP_REMOVED lines=26> */
.L_x_4376:
[----:B------:R-:W-:Y:S05]  /*2b80*/  BSYNC B0 ;  /* 0x0000000000007941 */ /* 0x000fea0003800000 */
.L_x_4375:
        /* <DEDUP_REMOVED lines=42> */
[----:B------:R-:W-:Y:S01]  /*2e30*/  FMUL.FTZ R147, R147, c[0x0][0x1e8] ;  /* 0x00007a0093937a20 */ /* 0x000fe20000410000 */
[----:B------:R-:W-:Y:S01]  /*2e40*/  LOP3.LUT P6, RZ, R228, 0xff000000, RZ, 0xc0, !PT ;  /* 0xff000000e4ff7812 */ /* 0x000fe200078cc0ff */
[-C--:B------:R-:W-:Y:S01]  /*2e50*/  FFMA.FTZ R144, R178, R148.reuse, R149 ;  /* 0x00000094b2907223 */ /* 0x080fe20000010095 */
[----:B------:R-:W-:Y:S01]  /*2e60*/  SEL R135, R146, R135, P5 ;  /* 0x0000008792877207 */ /* 0x000fe20002800000 */
        /* <DEDUP_REMOVED lines=45> */
.L_x_4378:
[----:B------:R-:W-:Y:S05]  /*3140*/  BSYNC B0 ;  /* 0x0000000000007941 */ /* 0x000fea0003800000 */
.L_x_4377:
        /* <DEDUP_REMOVED lines=8> */
[----:B------:R-:W-:Y:S01]  /*31d0*/  ISETP.NE.U32.AND P5, PT, RZ, c[0x0][0x258], PT ;  /* 0x00009600ff007a0c */ /* 0x000fe20003fa5070 */
[----:B------:R-:W-:Y:S01]  /*31e0*/  FADD.FTZ R143, R187, -R142 ;  /* 0x8000008ebb8f7221 */ /* 0x000fe20000010000 */
[----:B------:R-:W-:Y:S01]  /*31f0*/  LOP3.LUT P6, RZ, R140, 0xff, RZ, 0xc0, !PT ;  /* 0x000000ff8cff7812 */ /* 0x000fe200078cc0ff */
[-CC-:B------:R-:W-:Y:S01]  /*3200*/  FFMA.FTZ R145, R185, R148.reuse, R149.reuse ;  /* 0x00000094b9917223 */ /* 0x180fe20000010095 */
[----:B------:R-:W-:Y:S01]  /*3210*/  ISETP.NE.AND.EX P5, PT, RZ, c[0x0][0x25c], PT, P5 ;  /* 0x00009700ff007a0c */ /* 0x000fe20003fa5350 */
[----:B------:R-:W-:-:S02]  /*3220*/  FFMA.FTZ R144, R188, R148, R149 ;  /* 0x00000094bc907223 */ /* 0x000fc40000010095 */
[C---:B------:R-:W-:Y:S02]  /*3230*/  FMUL.FTZ R141, R158.reuse, R141 ;  /* 0x0000008d9e8d7220 */ /* 0x040fe40000410000 */
[----:B------:R-:W-:Y:S02]  /*3240*/  FMUL.FTZ R142, R158, R143 ;  /* 0x0000008f9e8e7220 */ /* 0x000fe40000410000 */
[----:B------:R-:W-:Y:S02]  /*3250*/  FADD.FTZ R145, R190, -R145 ;  /* 0x80000091be917221 */ /* 0x000fe40000010000 */
[----:B------:R-:W-:Y:S02]  /*3260*/  FADD.FTZ R147, R189, -R144 ;  /* 0x80000090bd937221 */ /* 0x000fe40000010000 */
[----:B------:R-:W-:Y:S02]  /*3270*/  @P0 FADD.FTZ R141, R124, R141 ;  /* 0x0000008d7c8d0221 */ /* 0x000fe40000010000 */
[----:B------:R-:W-:-:S02]  /*3280*/  FFMA.FTZ R151, R191, R148, R149 ;  /* 0x00000094bf977223 */ /* 0x000fc40000010095 */
[--C-:B------:R-:W-:Y:S01]  /*3290*/  FFMA.FTZ R146, R196, R148, R149.reuse ;  /* 0x00000094c4927223 */ /* 0x100fe20000010095 */
[----:B------:R-:W-:Y:S01]  /*32a0*/  SEL R132, R141, R132, P5 ;  /* 0x000000848d847207 */ /* 0x000fe20002800000 */
[-CC-:B------:R-:W-:Y:S02]  /*32b0*/  FFMA.FTZ R153, R197, R148.reuse, R149.reuse ;  /* 0x00000094c5997223 */ /* 0x180fe40000010095 */
[----:B------:R-:W-:Y:S02]  /*32c0*/  @P0 FADD.FTZ R142, R125, R142 ;  /* 0x0000008e7d8e0221 */ /* 0x000fe40000010000 */
[----:B------:R-:W-:Y:S02]  /*32d0*/  FFMA.FTZ R148, R200, R148, R149 ;  /* 0x00000094c8947223 */ /* 0x000fe40000010095 */
[----:B------:R-:W-:Y:S01]  /*32e0*/  FMUL.FTZ R140, R141, R225 ;  /* 0x000000e18d8c7220 */ /* 0x000fe20000410000 */
[----:B------:R-:W-:Y:S01]  /*32f0*/  SEL R133, R142, R133, P5 ;  /* 0x000000858e857207 */ /* 0x000fe20002800000 */
[----:B------:R-:W-:-:S02]  /*3300*/  FMUL.FTZ R145, R158, R145 ;  /* 0x000000919e917220 */ /* 0x000fc40000410000 */
[----:B------:R-:W-:Y:S01]  /*3310*/  FMUL.FTZ R144, R158, R147 ;  /* 0x000000939e907220 */ /* 0x000fe20000410000 */
[----:B------:R-:W-:Y:S01]  /*3320*/  HFMA2.MMA R147, -RZ, RZ, 0, 9.5367431640625e-07 ;  /* 0x00000010ff937435 */ /* 0x000fe200000001ff */
[----:B------:R-:W-:Y:S02]  /*3330*/  FADD.FTZ R151, R192, -R151 ;  /* 0x80000097c0977221 */ /* 0x000fe40000010000 */
[----:B------:R-:W-:Y:S02]  /*3340*/  FADD.FTZ R149, R193, -R146 ;  /* 0x80000092c1957221 */ /* 0x000fe40000010000 */
[----:B------:R-:W-:Y:S02]  /*3350*/  FMUL.FTZ R140, R140, c[0x0][0x1e8] ;  /* 0x00007a008c8c7a20 */ /* 0x000fe40000410000 */
[----:B------:R-:W-:Y:S02]  /*3360*/  @P0 FADD.FTZ R145, R126, R145 ;  /* 0x000000917e910221 */ /* 0x000fe40000010000 */
[----:B------:R-:W-:Y:S01]  /*3370*/  @P0 FADD.FTZ R144, R127, R144 ;  /* 0x000000907f900221 */ /* 0x000fe20000010000 */
[----:B------:R-:W-:Y:S01]  /*3380*/  FSEL R140, R140, RZ, P6 ;  /* 0x000000ff8c8c7208 */ /* 0x000fe20003000000 */
[----:B------:R-:W-:Y:S01]  /*3390*/  FADD.FTZ R153, R198, -R153 ;  /* 0x80000099c6997221 */ /* 0x000fe20000010000 */
[----:B------:R-:W-:Y:S01]  /*33a0*/  SEL R134, R145, R134, P5 ;  /* 0x0000008691867207 */ /* 0x000fe20002800000 */
[----:B------:R-:W-:Y:S01]  /*33b0*/  FMUL.FTZ R151, R158, R151 ;  /* 0x000000979e977220 */ /* 0x000fe20000410000 */
[----:B------:R-:W-:Y:S01]  /*33c0*/  SEL R135, R144, R135, P5 ;  /* 0x0000008790877207 */ /* 0x000fe20002800000 */
[----:B------:R-:W-:Y:S01]  /*33d0*/  FMUL.FTZ R146, R158, R149 ;  /* 0x000000959e927220 */ /* 0x000fe20000410000 */
[----:B------:R-:W-:Y:S01]  /*33e0*/  LOP3.LUT P6, RZ, R226, 0xff00, RZ, 0xc0, !PT ;  /* 0x0000ff00e2ff7812 */ /* 0x000fe200078cc0ff */
[----:B------:R-:W-:-:S02]  /*33f0*/  FMUL.FTZ R142, R142, R225 ;  /* 0x000000e18e8e7220 */ /* 0x000fc40000410000 */
[----:B------:R-:W-:Y:S02]  /*3400*/  FADD.FTZ R155, R199, -R148 ;  /* 0x80000094c79b7221 */ /* 0x000fe40000010000 */
[----:B------:R-:W-:Y:S02]  /*3410*/  FMUL.FTZ R153, R158, R153 ;  /* 0x000000999e997220 */ /* 0x000fe40000410000 */
[----:B------:R-:W-:Y:S02]  /*3420*/  @P0 FADD.FTZ R151, R128, R151 ;  /* 0x0000009780970221 */ /* 0x000fe40000010000 */
[----:B------:R-:W-:Y:S02]  /*3430*/  @P0 FADD.FTZ R146, R129, R146 ;  /* 0x0000009281920221 */ /* 0x000fe40000010000 */
[----:B------:R-:W-:Y:S01]  /*3440*/  FMUL.FTZ R142, R142, c[0x0][0x1e8] ;  /* 0x00007a008e8e7a20 */ /* 0x000fe20000410000 */
[----:B------:R-:W-:Y:S01]  /*3450*/  SEL R136, R151, R136, P5 ;  /* 0x0000008897887207 */ /* 0x000fe20002800000 */
[----:B------:R-:W-:Y:S01]  /*3460*/  FMUL.FTZ R158, R158, R155 ;  /* 0x0000009b9e9e7220 */ /* 0x000fe20000410000 */
[----:B------:R-:W-:Y:S01]  /*3470*/  SEL R137, R146, R137, P5 ;  /* 0x0000008992897207 */ /* 0x000fe20002800000 */
[-C--:B------:R-:W-:Y:S01]  /*3480*/  FMUL.FTZ R145, R145, R225.reuse ;  /* 0x000000e191917220 */ /* 0x080fe20000410000 */
[----:B------:R-:W-:Y:S01]  /*3490*/  FSEL R141, R142, RZ, P6 ;  /* 0x000000ff8e8d7208 */ /* 0x000fe20003000000 */
[----:B------:R-:W-:Y:S01]  /*34a0*/  FMUL.FTZ R144, R144, R225 ;  /* 0x000000e190907220 */ /* 0x000fe20000410000 */
[----:B------:R-:W-:Y:S01]  /*34b0*/  LOP3.LUT P6, RZ, R226, 0xff000000, RZ, 0xc0, !PT ;  /* 0xff000000e2ff7812 */ /* 0x000fe200078cc0ff */
[----:B------:R-:W-:Y:S01]  /*34c0*/  @P0 FADD.FTZ R153, R130, R153 ;  /* 0x0000009982990221 */ /* 0x000fe20000010000 */
[----:B------:R-:W-:Y:S01]  /*34d0*/  F2FP.BF16.PACK_AB R140, R141, R140 ;  /* 0x0000008c8d8c723e */ /* 0x000fe200000010ff */
[----:B------:R-:W-:Y:S01]  /*34e0*/  @P0 FADD.FTZ R158, R131, R158 ;  /* 0x0000009e839e0221 */ /* 0x000fe20000010000 */
[----:B------:R-:W-:Y:S01]  /*34f0*/  LOP3.LUT P0, RZ, R226, 0xff0000, RZ, 0xc0, !PT ;  /* 0x00ff0000e2ff7812 */ /* 0x000fe2000780c0ff */
[----:B------:R-:W-:Y:S01]  /*3500*/  FMUL.FTZ R145, R145, c[0x0][0x1e8] ;  /* 0x00007a0091917a20 */ /* 0x000fe20000410000 */
[----:B------:R-:W-:Y:S01]  /*3510*/  SEL R138, R153, R138, P5 ;  /* 0x0000008a998a7207 */ /* 0x000fe20002800000 */
[----:B------:R-:W-:Y:S01]  /*3520*/  FMUL.FTZ R144, R144, c[0x0][0x1e8] ;  /* 0x00007a0090907a20 */ /* 0x000fe20000410000 */
[----:B------:R-:W-:Y:S01]  /*3530*/  SEL R139, R158, R139, P5 ;  /* 0x0000008b9e8b7207 */ /* 0x000fe20002800000 */
[-C--:B------:R-:W-:Y:S01]  /*3540*/  FMUL.FTZ R151, R151, R225.reuse ;  /* 0x000000e197977220 */ /* 0x080fe20000410000 */
[----:B------:R-:W-:Y:S01]  /*3550*/  FSEL R141, R145, RZ, P0 ;  /* 0x000000ff918d7208 */ /* 0x000fe20000000000 */
[-C--:B------:R-:W-:Y:S01]  /*3560*/  FMUL.FTZ R146, R146, R225.reuse ;  /* 0x000000e192927220 */ /* 0x080fe20000410000 */
[----:B------:R-:W-:Y:S01]  /*3570*/  FSEL R144, R144, RZ, P6 ;  /* 0x000000ff90907208 */ /* 0x000fe20003000000 */
[-C--:B------:R-:W-:Y:S01]  /*3580*/  FMUL.FTZ R153, R153, R225.reuse ;  /* 0x000000e199997220 */ /* 0x080fe20000410000 */
[----:B------:R-:W-:Y:S01]  /*3590*/  LOP3.LUT P0, RZ, R227, 0xff, RZ, 0xc0, !PT ;  /* 0x000000ffe3ff7812 */ /* 0x000fe2000780c0ff */
[----:B------:R-:W-:Y:S01]  /*35a0*/  FMUL.FTZ R151, R151, c[0x0][0x1e8] ;  /* 0x00007a0097977a20 */ /* 0x000fe20000410000 */
[----:B------:R-:W-:Y:S01]  /*35b0*/  LOP3.LUT P6, RZ, R227, 0xff00, RZ, 0xc0, !PT ;  /* 0x0000ff00e3ff7812 */ /* 0x000fe200078cc0ff */
[----:B------:R-:W-:Y:S01]  /*35c0*/  FMUL.FTZ R146, R146, c[0x0][0x1e8] ;  /* 0x00007a0092927a20 */ /* 0x000fe20000410000 */
[----:B------:R-:W-:Y:S01]  /*35d0*/  @P5 MOV R145, 0x20 ;  /* 0x0000002000915802 */ /* 0x000fe20000000f00 */
[----:B------:R-:W-:Y:S01]  /*35e0*/  FMUL.FTZ R225, R158, R225 ;  /* 0x000000e19ee17220 */ /* 0x000fe20000410000 */
[----:B------:R-:W-:Y:S01]  /*35f0*/  FSEL R142, R151, RZ, P0 ;  /* 0x000000ff978e7208 */ /* 0x000fe20000000000 */
[----:B------:R-:W-:Y:S01]  /*3600*/  FMUL.FTZ R153, R153, c[0x0][0x1e8] ;  /* 0x00007a0099997a20 */ /* 0x000fe20000410000 */
[----:B------:R-:W-:Y:S01]  /*3610*/  FSEL R143, R146, RZ, P6 ;  /* 0x000000ff928f7208 */ /* 0x000fe20003000000 */
[----:B------:R-:W-:Y:S01]  /*3620*/  FMUL.FTZ R225, R225, c[0x0][0x1e8] ;  /* 0x00007a00e1e17a20 */ /* 0x000fe20000410000 */
[----:B------:R-:W-:-:S02]  /*3630*/  LOP3.LUT P0, RZ, R227, 0xff0000, RZ, 0xc0, !PT ;  /* 0x00ff0000e3ff7812 */ /* 0x000fc4000780c0ff */
[----:B------:R-:W-:Y:S02]  /*3640*/  LOP3.LUT P6, RZ, R227, 0xff000000, RZ, 0xc0, !PT ;  /* 0xff000000e3ff7812 */ /* 0x000fe400078cc0ff */
[----:B------:R-:W-:Y:S02]  /*3650*/  FSEL R153, R153, RZ, P0 ;  /* 0x000000ff99997208 */ /* 0x000fe40000000000 */
[----:B------:R-:W-:Y:S02]  /*3660*/  FSEL R146, R225, RZ, P6 ;  /* 0x000000ffe1927208 */ /* 0x000fe40003000000 */
[----:B------:R-:W-:Y:S01]  /*3670*/  F2FP.BF16.PACK_AB R141, R144, R141 ;  /* 0x0000008d908d723e */ /* 0x000fe200000010ff */
[----:B------:R-:W-:Y:S01]  /*3680*/  @P5 IMAD.WIDE.U32 R144, R0, R145, c[0x0][0x258] ;  /* 0x0000960000905625 */ /* 0x000fe200078e0091 */
[----:B------:R-:W-:Y:S02]  /*3690*/  F2FP.BF16.PACK_AB R142, R143, R142 ;  /* 0x0000008e8f8e723e */ /* 0x000fe400000010ff */
[----:B------:R-:W-:Y:S01]  /*36a0*/  F2FP.BF16.PACK_AB R143, R146, R153 ;  /* 0x00000099928f723e */ /* 0x000fe200000010ff */
[----:B------:R-:W-:Y:S01]  /*36b0*/  IMAD.WIDE.U32 R146, R0, R147, c[0x0][0x248] ;  /* 0x0000920000927625 */ /* 0x000fe200078e0093 */
[----:B------:R0:W-:Y:S04]  /*36c0*/  @P5 STG.E.128 [R144.64], R132 ;  /* 0x0000008490005986 */ /* 0x0001e8000c101d04 */
[----:B------:R0:W-:Y:S04]  /*36d0*/  @P5 STG.E.128 [R144.64+0x10], R136 ;  /* 0x0000108890005986 */ /* 0x0001e8000c101d04 */
[----:B------:R0:W-:Y:S02]  /*36e0*/  STG.E.128 [R146.64], R140 ;  /* 0x0000008c92007986 */ /* 0x0001e4000c101d04 */
.L_x_4380:
[----:B------:R-:W-:Y:S05]  /*36f0*/  BSYNC B0 ;  /* 0x0000000000007941 */ /* 0x000fea0003800000 */
.L_x_4379:
[----:B------:R-:W-:Y:S02]  /*3700*/  IADD3 R11, R11, c[0x0][0x160], RZ ;  /* 0x000058000b0b7a10 */ /* 0x000fe40007ffe0ff */
[----:B------:R-:W-:-:S02]  /*3710*/  LOP3.LUT P5, RZ, R9, 0xff, RZ, 0xc0, !PT ;  /* 0x000000ff09ff7812 */ /* 0x000fc400078ac0ff */
[----:B------:R-:W-:Y:S02]  /*3720*/  ISETP.GE.AND P0, PT, R11, c[0x0][0x164], PT ;  /* 0x000059000b007a0c */ /* 0x000fe40003f06270 */
[----:B------:R-:W-:-:S11]  /*3730*/  SEL R9, RZ, 0x1, P5 ;  /* 0x00000001ff097807 */ /* 0x000fd60002800000 */
[----:B0-----:R-:W-:Y:S01]  /*3740*/  @P0 CALL.REL.NOINC `(.L_x_4362) ;  /* 0x0000001000000944 */ /* 0x001fe20003c00000 */
[----:B------:R-:W-:Y:S05]  /*3750*/  BRA `(.L_x_4381) ;  /* 0xffffced000007947 */ /* 0x000fea000383ffff */
.L_x_4362:
        /* <DEDUP_REMOVED lines=39> */
.L_x_4371:
[----:B------:R-:W-:Y:S02]  /*39d0*/  MOV R146, R195 ;  /* 0x000000c300927202 */ /* 0x000fe40000000f00 */
[----:B------:R-:W-:-:S02]  /*39e0*/  MOV R149, 0x10 ;  /* 0x0000001000957802 */ /* 0x000fc40000000f00 */
[----:B------:R-:W-:Y:S02]  /*39f0*/  MOV R148, 0x1f ;  /* 0x0000001f00947802 */ /* 0x000fe40000000f00 */
[----:B------:R-:W-:Y:S02]  /*3a00*/  MOV R151, 0xffffffff ;  /* 0xffffffff00977802 */ /* 0x000fe40000000f00 */
[----:B------:R-:W-:Y:S02]  /*3a10*/  MOV R140, 0x3a30 ;  /* 0x00003a30008c7802 */ /* 0x000fe40000000f00 */
[----:B------:R-:W-:Y:S05]  /*3a20*/  CALL.REL.NOINC `($__internal_68_$__cuda_sm70_shflsync_down_p) ;  /* 0x0000046000007944 */ /* 0x000fea0003c00000 */
[----:B-1----:R-:W-:Y:S01]  /*3a30*/  MOV R144, R146 ;  /* 0x0000009200907202 */ /* 0x002fe20000000f00 */
[----:B0-----:R-:W-:Y:S05]  /*3a40*/  BRA `(.L_x_4382) ;  /* 0xffffe2b000007947 */ /* 0x001fea000383ffff */
.L_x_4372:
[----:B------:R-:W-:Y:S01]  /*3a50*/  HFMA2.MMA R149, -RZ, RZ, 0, 9.5367431640625e-07 ;  /* 0x00000010ff957435 */ /* 0x000fe200000001ff */
[----:B------:R-:W-:Y:S02]  /*3a60*/  MOV R146, R155 ;  /* 0x0000009b00927202 */ /* 0x000fe40000000f00 */
[----:B------:R-:W-:Y:S02]  /*3a70*/  MOV R148, 0x1f ;  /* 0x0000001f00947802 */ /* 0x000fe40000000f00 */
[----:B------:R-:W-:-:S02]  /*3a80*/  MOV R151, 0xffffffff ;  /* 0xffffffff00977802 */ /* 0x000fc40000000f00 */
[----:B------:R-:W-:Y:S02]  /*3a90*/  MOV R140, 0x3ab0 ;  /* 0x00003ab0008c7802 */ /* 0x000fe40000000f00 */
[----:B01----:R-:W-:Y:S05]  /*3aa0*/  CALL.REL.NOINC `($__internal_68_$__cuda_sm70_shflsync_down_p) ;  /* 0x000003e000007944 */ /* 0x003fea0003c00000 */
[----:B------:R-:W-:Y:S01]  /*3ab0*/  FADD.FTZ R144, R144, R195 ;  /* 0x000000c390907221 */ /* 0x000fe20000010000 */
[----:B0-----:R-:W-:Y:S01]  /*3ac0*/  HFMA2.MMA R149, -RZ, RZ, 0, 4.76837158203125e-07 ;  /* 0x00000008ff957435 */ /* 0x001fe200000001ff */
[----:B-1----:R-:W-:Y:S01]  /*3ad0*/  FADD.FTZ R155, R155, R146 ;  /* 0x000000929b9b7221 */ /* 0x002fe20000010000 */
[----:B------:R-:W-:Y:S02]  /*3ae0*/  MOV R148, 0x1f ;  /* 0x0000001f00947802 */ /* 0x000fe40000000f00 */
[----:B------:R-:W-:Y:S02]  /*3af0*/  MOV R151, 0xffffffff ;  /* 0xffffffff00977802 */ /* 0x000fe40000000f00 */
[----:B------:R-:W-:Y:S02]  /*3b00*/  MOV R146, R144 ;  /* 0x0000009000927202 */ /* 0x000fe40000000f00 */
[----:B------:R-:W-:Y:S02]  /*3b10*/  MOV R140, 0x3b30 ;  /* 0x00003b30008c7802 */ /* 0x000fe40000000f00 */
[----:B------:R-:W-:Y:S05]  /*3b20*/  CALL.REL.NOINC `($__internal_68_$__cuda_sm70_shflsync_down_p) ;  /* 0x0000036000007944 */ /* 0x000fea0003c00000 */
[----:B0-----:R-:W-:Y:S01]  /*3b30*/  HFMA2.MMA R149, -RZ, RZ, 0, 4.76837158203125e-07 ;  /* 0x00000008ff957435 */ /* 0x001fe200000001ff */
[----:B-1----:R-:W-:-:S02]  /*3b40*/  MOV R143, R146 ;  /* 0x00000092008f7202 */ /* 0x002fc40000000f00 */
[----:B------:R-:W-:Y:S02]  /*3b50*/  MOV R146, R155 ;  /* 0x0000009b00927202 */ /* 0x000fe40000000f00 */
[----:B------:R-:W-:Y:S02]  /*3b60*/  MOV R148, 0x1f ;  /* 0x0000001f00947802 */ /* 0x000fe40000000f00 */
[----:B------:R-:W-:Y:S02]  /*3b70*/  MOV R151, 0xffffffff ;  /* 0xffffffff00977802 */ /* 0x000fe40000000f00 */
[----:B------:R-:W-:Y:S02]  /*3b80*/  MOV R140, 0x3ba0 ;  /* 0x00003ba0008c7802 */ /* 0x000fe40000000f00 */
[----:B------:R-:W-:Y:S05]  /*3b90*/  CALL.REL.NOINC `($__internal_68_$__cuda_sm70_shflsync_down_p) ;  /* 0x000002f000007944 */ /* 0x000fea0003c00000 */
[----:B------:R-:W-:Y:S01]  /*3ba0*/  FADD.FTZ R144, R143, R144 ;  /* 0x000000908f907221 */ /* 0x000fe20000010000 */
[----:B0-----:R-:W-:Y:S01]  /*3bb0*/  HFMA2.MMA R149, -RZ, RZ, 0, 2.384185791015625e-07 ;  /* 0x00000004ff957435 */ /* 0x001fe200000001ff */
[----:B-1----:R-:W-:Y:S01]  /*3bc0*/  FADD.FTZ R155, R155, R146 ;  /* 0x000000929b9b7221 */ /* 0x002fe20000010000 */
[----:B------:R-:W-:Y:S02]  /*3bd0*/  MOV R148, 0x1f ;  /* 0x0000001f00947802 */ /* 0x000fe40000000f00 */
[----:B------:R-:W-:-:S02]  /*3be0*/  MOV R151, 0xffffffff ;  /* 0xffffffff00977802 */ /* 0x000fc40000000f00 */
[----:B------:R-:W-:Y:S02]  /*3bf0*/  MOV R146, R144 ;  /* 0x0000009000927202 */ /* 0x000fe40000000f00 */
[----:B------:R-:W-:Y:S02]  /*3c00*/  MOV R140, 0x3c20 ;  /* 0x00003c20008c7802 */ /* 0x000fe40000000f00 */
[----:B------:R-:W-:Y:S05]  /*3c10*/  CALL.REL.NOINC `($__internal_68_$__cuda_sm70_shflsync_down_p) ;  /* 0x0000027000007944 */ /* 0x000fea0003c00000 */
[----:B0-----:R-:W-:Y:S01]  /*3c20*/  HFMA2.MMA R149, -RZ, RZ, 0, 2.384185791015625e-07 ;  /* 0x00000004ff957435 */ /* 0x001fe200000001ff */
[----:B-1----:R-:W-:Y:S02]  /*3c30*/  MOV R143, R146 ;  /* 0x00000092008f7202 */ /* 0x002fe40000000f00 */
[----:B------:R-:W-:Y:S02]  /*3c40*/  MOV R146, R155 ;  /* 0x0000009b00927202 */ /* 0x000fe40000000f00 */
[----:B------:R-:W-:Y:S02]  /*3c50*/  MOV R148, 0x1f ;  /* 0x0000001f00947802 */ /* 0x000fe40000000f00 */
[----:B------:R-:W-:Y:S02]  /*3c60*/  MOV R151, 0xffffffff ;  /* 0xffffffff00977802 */ /* 0x000fe40000000f00 */
[----:B------:R-:W-:-:S02]  /*3c70*/  MOV R140, 0x3c90 ;  /* 0x00003c90008c7802 */ /* 0x000fc40000000f00 */
[----:B------:R-:W-:Y:S05]  /*3c80*/  CALL.REL.NOINC `($__internal_68_$__cuda_sm70_shflsync_down_p) ;  /* 0x0000020000007944 */ /* 0x000fea0003c00000 */
[----:B------:R-:W-:Y:S01]  /*3c90*/  FADD.FTZ R144, R143, R144 ;  /* 0x000000908f907221 */ /* 0x000fe20000010000 */
[----:B0-----:R-:W-:Y:S01]  /*3ca0*/  HFMA2.MMA R149, -RZ, RZ, 0, 1.1920928955078125e-07 ;  /* 0x00000002ff957435 */ /* 0x001fe200000001ff */
[----:B-1----:R-:W-:Y:S01]  /*3cb0*/  FADD.FTZ R147, R155, R146 ;  /* 0x000000929b937221 */ /* 0x002fe20000010000 */
[----:B------:R-:W-:-:S02]  /*3cc0*/  MOV R148, 0x1f ;  /* 0x0000001f00947802 */ /* 0x000fc40000000f00 */
[----:B------:R-:W-:Y:S02]  /*3cd0*/  MOV R151, 0xffffffff ;  /* 0xffffffff00977802 */ /* 0x000fe40000000f00 */
[----:B------:R-:W-:Y:S02]  /*3ce0*/  MOV R146, R144 ;  /* 0x0000009000927202 */ /* 0x000fe40000000f00 */
[----:B------:R-:W-:Y:S02]  /*3cf0*/  MOV R140, 0x3d10 ;  /* 0x00003d10008c7802 */ /* 0x000fe40000000f00 */
[----:B------:R-:W-:Y:S05]  /*3d00*/  CALL.REL.NOINC `($__internal_68_$__cuda_sm70_shflsync_down_p) ;  /* 0x0000018000007944 */ /* 0x000fea0003c00000 */
[----:B0-----:R-:W-:Y:S01]  /*3d10*/  HFMA2.MMA R149, -RZ, RZ, 0, 1.1920928955078125e-07 ;  /* 0x00000002ff957435 */ /* 0x001fe200000001ff */
[----:B-1----:R-:W-:Y:S02]  /*3d20*/  MOV R143, R146 ;  /* 0x00000092008f7202 */ /* 0x002fe40000000f00 */
[----:B------:R-:W-:Y:S02]  /*3d30*/  MOV R146, R147 ;  /* 0x0000009300927202 */ /* 0x000fe40000000f00 */
[----:B------:R-:W-:Y:S02]  /*3d40*/  MOV R148, 0x1f ;  /* 0x0000001f00947802 */ /* 0x000fe40000000f00 */
[----:B------:R-:W-:-:S02]  /*3d50*/  MOV R151, 0xffffffff ;  /* 0xffffffff00977802 */ /* 0x000fc40000000f00 */
[----:B------:R-:W-:Y:S02]  /*3d60*/  MOV R140, 0x3d80 ;  /* 0x00003d80008c7802 */ /* 0x000fe40000000f00 */
[----:B------:R-:W-:Y:S05]  /*3d70*/  CALL.REL.NOINC `($__internal_68_$__cuda_sm70_shflsync_down_p) ;  /* 0x0000011000007944 */ /* 0x000fea0003c00000 */
[----:B------:R-:W-:Y:S01]  /*3d80*/  FADD.FTZ R145, R143, R144 ;  /* 0x000000908f917221 */ /* 0x000fe20000010000 */
[----:B0-----:R-:W-:Y:S01]  /*3d90*/  HFMA2.MMA R149, -RZ, RZ, 0, 5.9604644775390625e-08 ;  /* 0x00000001ff957435 */ /* 0x001fe200000001ff */
[----:B-1----:R-:W-:Y:S01]  /*3da0*/  FADD.FTZ R147, R147, R146 ;  /* 0x0000009293937221 */ /* 0x002fe20000010000 */
[----:B------:R-:W-:Y:S02]  /*3db0*/  MOV R148, 0x1f ;  /* 0x0000001f00947802 */ /* 0x000fe40000000f00 */
[----:B------:R-:W-:Y:S02]  /*3dc0*/  MOV R151, 0xffffffff ;  /* 0xffffffff00977802 */ /* 0x000fe40000000f00 */
[----:B------:R-:W-:Y:S02]  /*3dd0*/  MOV R146, R145 ;  /* 0x0000009100927202 */ /* 0x000fe40000000f00 */
[----:B------:R-:W-:Y:S02]  /*3de0*/  MOV R140, 0x3e00 ;  /* 0x00003e00008c7802 */ /* 0x000fe40000000f00 */
[----:B------:R-:W-:Y:S05]  /*3df0*/  CALL.REL.NOINC `($__internal_68_$__cuda_sm70_shflsync_down_p) ;  /* 0x0000009000007944 */ /* 0x000fea0003c00000 */
[----:B0-----:R-:W-:Y:S01]  /*3e00*/  HFMA2.MMA R149, -RZ, RZ, 0, 5.9604644775390625e-08 ;  /* 0x00000001ff957435 */ /* 0x001fe200000001ff */
[----:B-1----:R-:W-:-:S02]  /*3e10*/  MOV R194, R146 ;  /* 0x0000009200c27202 */ /* 0x002fc40000000f00 */
[----:B------:R-:W-:Y:S02]  /*3e20*/  MOV R146, R147 ;  /* 0x0000009300927202 */ /* 0x000fe40000000f00 */
[----:B------:R-:W-:Y:S02]  /*3e30*/  MOV R148, 0x1f ;  /* 0x0000001f00947802 */ /* 0x000fe40000000f00 */
[----:B------:R-:W-:Y:S02]  /*3e40*/  MOV R151, 0xffffffff ;  /* 0xffffffff00977802 */ /* 0x000fe40000000f00 */
[----:B------:R-:W-:Y:S02]  /*3e50*/  MOV R140, 0x3e70 ;  /* 0x00003e70008c7802 */ /* 0x000fe40000000f00 */
[----:B------:R-:W-:Y:S05]  /*3e60*/  CALL.REL.NOINC `($__internal_68_$__cuda_sm70_shflsync_down_p) ;  /* 0x0000002000007944 */ /* 0x000fea0003c00000 */
[----:B-1----:R-:W-:Y:S01]  /*3e70*/  MOV R140, R146 ;  /* 0x00000092008c7202 */ /* 0x002fe20000000f00 */
[----:B0-----:R-:W-:Y:S05]  /*3e80*/  BRA `(.L_x_4383) ;  /* 0xffffdf9000007947 */ /* 0x001fea000383ffff */
        .weak           $__internal_68_$__cuda_sm70_shflsync_down_p
        .type           $__internal_68_$__cuda_sm70_shflsync_down_p,@function
        .size           $__internal_68_$__cuda_sm70_shflsync_down_p,(.L_x_11802 - $__internal_68_$__cuda_sm70_shflsync_down_p)
$__internal_68_$__cuda_sm70_shflsync_down_p:
[----:B------:R-:W-:Y:S01]  /*3e90*/  HFMA2.MMA R141, -RZ, RZ, 0, 0 ;  /* 0x00000000ff8d7435 */ /* 0x000fe200000001ff */
[----:B------:R-:W-:Y:S04]  /*3ea0*/  WARPSYNC R151 ;  /* 0x0000009700007348 */ /* 0x000fe80003800000 */
[----:B------:R0:W1:Y:S01]  /*3eb0*/  SHFL.DOWN PT, R146, R146, R149, R148 ;  /* 0x0800009592927389 */ /* 0x00006200000e0094 */
[----:B------:R-:W-:Y:S05]  /*3ec0*/  RET.REL.NODEC R140 `(_ZN10layer_norm13ln_bwd_kernelINS_13Kernel_traitsI13__nv_bfloat16S2_fS2_fjLj8192ELj1ELj1ELj8ELj16ENS_18Kernel_traits_baseILj8192ES2_S2_fS2_fjLj256EEEEELb1ELb0ELb0ELb0EEEvNS_9BwdParamsE) ;  /* 0xffffc1308c007950 */ /* 0x000fea0003c3ffff */
.L_x_4384:
        /* <DEDUP_REMOVED lines=11> */
.L_x_11802:


//--------------------- .text._ZN10layer_norm13ln_bwd_kernelINS_13Kernel_traitsI13__nv_bfloat16S2_fS2_fjLj8192ELj1ELj1ELj8ELj16ENS_18Kernel_traits_baseILj8192ES2_S2_fS2_fjLj256EEEEELb1ELb0ELb0ELb1EEEvNS_9BwdParamsE --------------------------
	.section	.text._ZN10layer_norm13ln_bwd_kernelINS_13Kernel_traitsI13__nv_bfloat16S2_fS2_fjLj8192ELj1ELj1ELj8ELj16ENS_18Kernel_traits_baseILj8192ES2_S2_fS2_fjLj256EEEEELb1ELb0ELb0ELb1EEEvNS_9BwdParamsE,"ax",@progbits
	.sectioninfo	@"SHI_REGISTERS=255"
	.align	128
        .global         _ZN10layer_norm13ln_bwd_kernelINS_13Kernel_traitsI13__nv_bfloat16S2_fS2_fjLj8192ELj1ELj1ELj8ELj16ENS_18Kernel_traits_baseILj8192ES2_S2_fS2_fjLj256EEEEELb1ELb0ELb0ELb1EEEvNS_9BwdParamsE
        .type           _ZN10layer_norm13ln_bwd_kernelINS_13Kernel_traitsI13__nv_bfloat16S2_fS2_fjLj8192ELj1ELj1ELj8ELj16ENS_18Kernel_traits_baseILj8192ES2_S2_fS2_fjLj256EEEEELb1ELb0ELb0ELb1EEEvNS_9BwdParamsE,@function
        .size           _ZN10layer_norm13ln_bwd_kernelINS_13Kernel_traitsI13__nv_bfloat16S2_fS2_fjLj8192ELj1ELj1ELj8ELj16ENS_18Kernel_traits_baseILj8192ES2_S2_fS2_fjLj256EEEEELb1ELb0ELb0ELb1EEEvNS_9BwdParamsE,(.L_x_11803 - _ZN10layer_norm13ln_bwd_kernelINS_13Kernel_traitsI13__nv_bfloat16S2_fS2_fjLj8192ELj1ELj1ELj8ELj16ENS_18Kernel_traits_baseILj8192ES2_S2_fS2_fjLj256EEEEELb1ELb0ELb0ELb1EEEvNS_9BwdParamsE)
        .other          _ZN10layer_norm13ln_bwd_kernelINS_13Kernel_traitsI13__nv_bfloat16S2_fS2_fjLj8192ELj1ELj1ELj8ELj16ENS_18Kernel_traits_baseILj8192ES2_S2_fS2_fjLj256EEEEELb1ELb0ELb0ELb1EEEvNS_9BwdParamsE,@"STO_CUDA_ENTRY STV_DEFAULT"
_ZN10layer_norm13ln_bwd_kernelINS_13Kernel_traitsI13__nv_bfloat16S2_fS2_fjLj8192ELj1ELj1ELj8ELj16ENS_18Kernel_traits_baseILj8192ES2_S2_fS2_fjLj256EEEEELb1ELb0ELb0ELb1EEEvNS_9BwdParamsE:
.text._ZN10layer_norm13ln_bwd_kernelINS_13Kernel_traitsI13__nv_bfloat16S2_fS2_fjLj8192ELj1ELj1ELj8ELj16ENS_18Kernel_traits_baseILj8192ES2_S2_fS2_fjLj256EEEEELb1ELb0ELb0ELb1EEEvNS_9BwdParamsE:
        /* <DEDUP_REMOVED lines=40> */
.L_x_4385:
[----:B------:R-:W-:-:S04]  /*0280*/  SHF.L.U32 R2, R0, 0x4, RZ ;  /* 0x0000000400027819 */ /* 0x000fc800000006ff */
[----:B------:R-:W-:-:S04]  /*0290*/  LOP3.LUT R2, R2, 0xff0, RZ, 0xc0, !PT ;  /* 0x00000ff002027812 */ /* 0x000fc800078ec0ff */
[----:B------:R-:W-:-:S04]  /*02a0*/  IADD3 R2, P0, R2, c[0x0][0x1b0], RZ ;  /* 0x00006c0002027a10 */ /* 0x000fc80007f1e0ff */
[----:B------:R-:W-:-:S05]  /*02b0*/  IADD3.X R3, RZ, c[0x0][0x1b4], RZ, P0, !PT ;  /* 0x00006d00ff037a10 */ /* 0x000fca00007fe4ff */
[----:B------:R0:W2:Y:S04]  /*02c0*/  LDG.E.128 R176, [R2.64] ;  /* 0x0000000402b07981 */ /* 0x0000a8000c1e1d00 */
[----:B------:R0:W3:Y:S04]  /*02d0*/  LDG.E.128 R152, [R2.64+0x2000] ;  /* 0x0020000402987981 */ /* 0x0000e8000c1e1d00 */
        /* <DEDUP_REMOVED lines=38> */
[--C-:B------:R-:W-:Y:S02]  /*0540*/  PRMT R182, RZ, 0x5410, R178.reuse ;  /* 0x00005410ffb67816 */ /* 0x100fe400000000b2 */
[----:B------:R-:W-:Y:S02]  /*0550*/  PRMT R181, RZ, 0x7610, R178 ;  /* 0x00007610ffb57816 */ /* 0x000fe400000000b2 */
[----:B---3--:R-:W-:-:S02]  /*0560*/  PRMT R166, RZ, 0x5410, R154 ;  /* 0x00005410ffa67816 */ /* 0x008fc4000000009a */
[----:B------:R-:W-:Y:S01]  /*0570*/  PRMT R157, RZ, 0x7610, R154 ;  /* 0x00007610ff9d7816 */ /* 0x000fe2000000009a */
[----:B------:R-:W-:Y:S01]  /*0580*/  HFMA2.MMA R154, -RZ, RZ, 0, 0 ;  /* 0x00000000ff9a7435 */ /* 0x000fe200000001ff */
[--C-:B----4-:R-:W-:Y:S02]  /*0590*/  PRMT R178, RZ, 0x5410, R168.reuse ;  /* 0x00005410ffb27816 */ /* 0x110fe400000000a8 */
[----:B------:R-:W-:Y:S02]  /*05a0*/  PRMT R177, RZ, 0x7610, R168 ;  /* 0x00007610ffb17816 */ /* 0x000fe400000000a8 */
[--C-:B------:R-:W-:Y:S02]  /*05b0*/  PRMT R176, RZ, 0x5410, R169.reuse ;  /* 0x00005410ffb07816 */ /* 0x100fe400000000a9 */
[----:B------:R-:W-:Y:S02]  /*05c0*/  PRMT R175, RZ, 0x7610, R169 ;  /* 0x00007610ffaf7816 */ /* 0x000fe400000000a9 */
[----:B------:R-:W-:-:S02]  /*05d0*/  PRMT R174, RZ, 0x5410, R170 ;  /* 0x00005410ffae7816 */ /* 0x000fc400000000aa */
[----:B------:R-:W-:Y:S02]  /*05e0*/  PRMT R173, RZ, 0x7610, R170 ;  /* 0x00007610ffad7816 */ /* 0x000fe400000000aa */
[----:B------:R-:W-:Y:S02]  /*05f0*/  PRMT R180, RZ, 0x5410, R179 ;  /* 0x00005410ffb47816 */ /* 0x000fe400000000b3 */
[----:B------:R-:W-:Y:S02]  /*0600*/  PRMT R172, RZ, 0x5410, R171 ;  /* 0x00005410ffac7816 */ /* 0x000fe400000000ab */
        /* <DEDUP_REMOVED lines=8> */
[----:B------:R-:W-:-:S02]  /*0690*/  MOV R152, RZ ;  /* 0x000000ff00987202 */ /* 0x000fc40000000f00 */
        /* <DEDUP_REMOVED lines=8> */
.L_x_4390:
        /* <DEDUP_REMOVED lines=11> */
[----:B------:R-:W-:-:S04]  /*07d0*/  IMAD.WIDE.U32 R116, R196, R198, c[0x0][0x188] ;  /* 0x00006200c4747625 */ /* 0x000fc800078e00c6 */
[----:B------:R-:W-:Y:S01]  /*07e0*/  IMAD.WIDE.U32 R160, R197, R198, c[0x0][0x188] ;  /* 0x00006200c5a07625 */ /* 0x000fe200078e00c6 */
[----:B------:R1:W3:Y:S03]  /*07f0*/  LDG.E.128 R84, [R116.64] ;  /* 0x0000000474547981 */ /* 0x0002e6000c1e1d00 */
[C---:B------:R-:W-:Y:S01]  /*0800*/  IMAD.WIDE.U32 R88, R196.reuse, R124, c[0x0][0x208] ;  /* 0x00008200c4587625 */ /* 0x040fe200078e007c */
[----:B------:R4:W3:Y:S01]  /*0810*/  LDG.E.128 R96, [R160.64] ;  /* 0x00000004a0607981 */ /* 0x0008e2000c1e1d00 */
[----:B------:R-:W-:-:S03]  /*0820*/  IADD3 R206, R196, 0x200, RZ ;  /* 0x00000200c4ce7810 */ /* 0x000fc60007ffe0ff */
[----:B------:R4:W3:Y:S04]  /*0830*/  LDG.E.128 R104, [R160.64+0x10] ;  /* 0x00001004a0687981 */ /* 0x0008e8000c1e1d00 */
[----:B------:R-:W3:Y:S04]  /*0840*/  LDG.E.128 R88, [R88.64] ;  /* 0x0000000458587981 */ /* 0x000ee8000c1e1d00 */
[----:B------:R1:W3:Y:S01]  /*0850*/  LDG.E.128 R92, [R116.64+0x10] ;  /* 0x00001004745c7981 */ /* 0x0002e2000c1e1d00 */
[----:B----4-:R-:W-:-:S05]  /*0860*/  IMAD.WIDE R160, R187, R164, c[0x0][0x1a8] ;  /* 0x00006a00bba07625 */ /* 0x010fca00078e02a4 */
[----:B------:R4:W3:Y:S01]  /*0870*/  LDG.E R207, [R160.64] ;  /* 0x00000004a0cf7981 */ /* 0x0008e2000c1e1900 */
[----:B------:R-:W-:-:S05]  /*0880*/  IMAD.WIDE.U32 R158, R206, R198, c[0x0][0x188] ;  /* 0x00006200ce9e7625 */ /* 0x000fca00078e00c6 */
[----:B------:R0:W3:Y:S01]  /*0890*/  LDG.E.128 R108, [R158.64] ;  /* 0x000000049e6c7981 */ /* 0x0000e2000c1e1d00 */
[----:B------:R-:W-:Y:S01]  /*08a0*/  IADD3 R195, R196, 0x300, RZ ;  /* 0x00000300c4c37810 */ /* 0x000fe20007ffe0ff */
[-C--:B------:R-:W-:Y:S02]  /*08b0*/  IMAD.WIDE.U32 R112, R206, R124.reuse, c[0x0][0x208] ;  /* 0x00008200ce707625 */ /* 0x080fe400078e007c */
[----:B-1----:R1:W3:Y:S02]  /*08c0*/  LDG.E.128 R116, [R158.64+0x10] ;  /* 0x000010049e747981 */ /* 0x0022e4000c1e1d00 */
[----:B------:R-:W-:Y:S02]  /*08d0*/  IMAD.WIDE.U32 R100, R197, R124, c[0x0][0x208] ;  /* 0x00008200c5647625 */ /* 0x000fe400078e007c */
[----:B------:R-:W3:Y:S02]  /*08e0*/  LDG.E.128 R112, [R112.64] ;  /* 0x0000000470707981 */ /* 0x000ee4000c1e1d00 */
[----:B------:R-:W-:-:S02]  /*08f0*/  IMAD.WIDE.U32 R162, R195, R198, c[0x0][0x188] ;  /* 0x00006200c3a27625 */ /* 0x000fc400078e00c6 */
[----:B0-----:R-:W3:Y:S02]  /*0900*/  LDG.E.128 R100, [R100.64] ;  /* 0x0000000464647981 */ /* 0x001ee4000c1e1d00 */
[----:B------:R-:W-:Y:S02]  /*0910*/  IMAD.WIDE.U32 R124, R195, R124, c[0x0][0x208] ;  /* 0x00008200c37c7625 */ /* 0x000fe400078e007c */
[----:B------:R0:W3:Y:S04]  /*0920*/  LDG.E.128 R120, [R162.64] ;  /* 0x00000004a2787981 */ /* 0x0000e8000c1e1d00 */
[----:B------:R-:W3:Y:S04]  /*0930*/  LDG.E.128 R124, [R124.64] ;  /* 0x000000047c7c7981 */ /* 0x000ee8000c1e1d00 */
[----:B------:R0:W3:Y:S01]  /*0940*/  LDG.E.128 R128, [R162.64+0x10] ;  /* 0x00001004a2807981 */ /* 0x0000e2000c1e1d00 */
[----:B------:R-:W-:-:S04]  /*0950*/  ISETP.NE.U32.AND P0, PT, RZ, c[0x0][0x1c0], PT ;  /* 0x00007000ff007a0c */ /* 0x000fc80003f05070 */
[----:B------:R-:W-:Y:S02]  /*0960*/  ISETP.NE.AND.EX P0, PT, RZ, c[0x0][0x1c4], PT, P0 ;  /* 0x00007100ff007a0c */ /* 0x000fe40003f05300 */
[----:B------:R-:W-:Y:S02]  /*0970*/  SHF.R.S32.HI R164, RZ, 0x1f, R187 ;  /* 0x0000001fffa47819 */ /* 0x000fe400000114bb */
[----:B------:R-:W-:-:S09]  /*0980*/  MOV R210, 0x8 ;  /* 0x0000000800d27802 */ /* 0x000fd20000000f00 */
[----:B-1----:R-:W-:-:S04]  /*0990*/  @P0 LEA R158, P2, R187, c[0x0][0x1c0], 0x1 ;  /* 0x00007000bb9e0a11 */ /* 0x002fc800078408ff */
[----:B------:R-:W-:Y:S01]  /*09a0*/  @P0 LEA.HI.X R159, R187, c[0x0][0x1c4], R164, 0x1, P2 ;  /* 0x00007100bb9f0a11 */ /* 0x000fe200010f0ca4 */
[----:B----4-:R-:W-:-:S04]  /*09b0*/  IMAD.WIDE.U32 R160, R196, R210, c[0x0][0x190] ;  /* 0x00006400c4a07625 */ /* 0x010fc800078e00d2 */
[----:B------:R1:W4:Y:S01]  /*09c0*/  @P0 LDG.E.U16 R209, [R158.64] ;  /* 0x000000049ed10981 */ /* 0x000322000c1e1500 */
[----:B0-----:R-:W-:-:S03]  /*09d0*/  IMAD.WIDE.U32 R162, R197, R210, c[0x0][0x190] ;  /* 0x00006400c5a27625 */ /* 0x001fc600078e00d2 */
[----:B------:R-:W5:Y:S01]  /*09e0*/  LDG.E.64 R160, [R160.64] ;  /* 0x00000004a0a07981 */ /* 0x000f62000c1e1b00 */
[----:B------:R-:W-:-:S03]  /*09f0*/  IMAD.WIDE.U32 R164, R206, R210, c[0x0][0x190] ;  /* 0x00006400cea47625 */ /* 0x000fc600078e00d2 */
[----:B------:R-:W5:Y:S01]  /*0a00*/  LDG.E.64 R162, [R162.64] ;  /* 0x00000004a2a27981 */ /* 0x000f62000c1e1b00 */
[----:B-1----:R-:W-:-:S03]  /*0a10*/  IMAD.WIDE.U32 R158, R195, R210, c[0x0][0x190] ;  /* 0x00006400c39e7625 */ /* 0x002fc600078e00d2 */
[----:B------:R-:W5:Y:S04]  /*0a20*/  LDG.E.64 R164, [R164.64] ;  /* 0x00000004a4a47981 */ /* 0x000f68000c1e1b00 */
[----:B------:R-:W5:Y:S01]  /*0a30*/  LDG.E.64 R158, [R158.64] ;  /* 0x000000049e9e7981 */ /* 0x000f62000c1e1b00 */
[----:B------:R-:W-:-:S04]  /*0a40*/  ISETP.NE.U32.AND P1, PT, RZ, c[0x0][0x218], PT ;  /* 0x00008600ff007a0c */ /* 0x000fc80003f25070 */
[----:B------:R-:W-:Y:S01]  /*0a50*/  ISETP.NE.AND.EX P1, PT, RZ, c[0x0][0x21c], PT, P1 ;  /* 0x00008700ff007a0c */ /* 0x000fe20003f25310 */
[----:B------:R-:W-:-:S12]  /*0a60*/  ULDC.U8 UR6, c[0x0][0x1f0] ;  /* 0x00007c0000067ab9 */ /* 0x000fd80000000000 */
[----:B------:R-:W-:-:S04]  /*0a70*/  @P1 IMAD.WIDE.U32 R204, R196, R198, c[0x0][0x218] ;  /* 0x00008600c4cc1625 */ /* 0x000fc800078e00c6 */
[-C--:B------:R-:W-:Y:S01]  /*0a80*/  @P1 IMAD.WIDE.U32 R202, R197, R198.reuse, c[0x0][0x218] ;  /* 0x00008600c5ca1625 */ /* 0x080fe200078e00c6 */
        /* <DEDUP_REMOVED lines=14> */
[C---:B0-----:R-:W-:Y:S02]  /*0b70*/  FADD.FTZ R204, -R200.reuse, R85 ;  /* 0x00000055c8cc7221 */ /* 0x041fe40000010100 */
[C---:B------:R-:W-:Y:S01]  /*0b80*/  FADD.FTZ R210, -R200.reuse, R86 ;  /* 0x00000056c8d27221 */ /* 0x040fe20000010100 */
[----:B------:R-:W-:Y:S01]  /*0b90*/  PRMT R201, RZ, 0x5410, R88 ;  /* 0x00005410ffc97816 */ /* 0x000fe20000000058 */
[----:B------:R-:W-:Y:S01]  /*0ba0*/  FADD.FTZ R216, -R200, R92 ;  /* 0x0000005cc8d87221 */ /* 0x000fe20000010100 */
[----:B------:R-:W-:-:S03]  /*0bb0*/  PRMT R84, RZ, 0x7610, R89 ;  /* 0x00007610ff547816 */ /* 0x000fc60000000059 */
[----:B------:R-:W-:Y:S01]  /*0bc0*/  FADD.FTZ R152, R201, R152 ;  /* 0x00000098c9987221 */ /* 0x000fe20000010000 */
[----:B------:R-:W-:Y:S01]  /*0bd0*/  PRMT R85, RZ, 0x5410, R90 ;  /* 0x00005410ff557816 */ /* 0x000fe2000000005a */
[C---:B------:R-:W-:Y:S01]  /*0be0*/  FMUL.FTZ R202, R207.reuse, R202 ;  /* 0x000000cacfca7220 */ /* 0x040fe20000410000 */
[----:B------:R-:W-:Y:S01]  /*0bf0*/  PRMT R88, RZ, 0x7610, R88 ;  /* 0x00007610ff587816 */ /* 0x000fe20000000058 */
[C---:B------:R-:W-:Y:S02]  /*0c00*/  FMUL.FTZ R212, R207.reuse, R212 ;  /* 0x000000d4cfd47220 */ /* 0x040fe40000410000 */
[-C--:B------:R-:W-:Y:S02]  /*0c10*/  FFMA.FTZ R154, R202, R201.reuse, R154 ;  /* 0x000000c9ca9a7223 */ /* 0x080fe4000001009a */
[----:B------:R-:W-:Y:S02]  /*0c20*/  FMUL.FTZ R216, R207, R216 ;  /* 0x000000d8cfd87220 */ /* 0x000fe40000410000 */
[----:B------:R-:W-:Y:S01]  /*0c30*/  FMUL.FTZ R201, R186, R201 ;  /* 0x000000c9bac97220 */ /* 0x000fe20000410000 */
[----:B-1----:R-:W-:Y:S01]  /*0c40*/  PRMT R199, RZ, 0x5410, R89 ;  /* 0x00005410ffc77816 */ /* 0x002fe20000000059 */
[----:B------:R-:W-:-:S02]  /*0c50*/  FADD.FTZ R226, -R200, R107 ;  /* 0x0000006bc8e27221 */ /* 0x000fc40000010100 */
[C---:B------:R-:W-:Y:S02]  /*0c60*/  FADD.FTZ R228, -R200.reuse, R109 ;  /* 0x0000006dc8e47221 */ /* 0x040fe40000010100 */
[----:B------:R-:W-:Y:S02]  /*0c70*/  FADD.FTZ R224, -R200, R105 ;  /* 0x00000069c8e07221 */ /* 0x000fe40000010100 */
[----:B------:R-:W-:Y:S02]  /*0c80*/  FMUL.FTZ R210, R207, R210 ;  /* 0x000000d2cfd27220 */ /* 0x000fe40000410000 */
[----:B------:R-:W-:Y:S02]  /*0c90*/  FADD.FTZ R146, R84, R146 ;  /* 0x0000009254927221 */ /* 0x000fe40000010000 */
[-C--:B------:R-:W-:Y:S02]  /*0ca0*/  FFMA.FTZ R147, R212, R84.reuse, R147 ;  /* 0x00000054d4937223 */ /* 0x080fe40000010093 */
[----:B------:R-:W-:-:S02]  /*0cb0*/  FMUL.FTZ R107, R183, R84 ;  /* 0x00000054b76b7220 */ /* 0x000fc40000410000 */
[----:B------:R-:W-:Y:S02]  /*0cc0*/  FADD.FTZ R28, R85, R28 ;  /* 0x0000001c551c7221 */ /* 0x000fe40000010000 */
[-C--:B------:R-:W-:Y:S02]  /*0cd0*/  FFMA.FTZ R144, R216, R85.reuse, R144 ;  /* 0x00000055d8907223 */ /* 0x080fe40000010090 */
[----:B------:R-:W-:Y:S02]  /*0ce0*/  FMUL.FTZ R109, R182, R85 ;  /* 0x00000055b66d7220 */ /* 0x000fe40000410000 */
        /* <DEDUP_REMOVED lines=8> */
[----:B------:R-:W-:-:S02]  /*0d70*/  FFMA.FTZ R85, R204, R105, R85 ;  /* 0x00000069cc557223 */ /* 0x000fc40000010055 */
[----:B------:R-:W-:Y:S02]  /*0d80*/  FADD.FTZ R84, R84, R199 ;  /* 0x000000c754547221 */ /* 0x000fe40000010000 */
[----:B------:R-:W-:Y:S01]  /*0d90*/  FFMA.FTZ R85, R210, R199, R85 ;  /* 0x000000c7d2557223 */ /* 0x000fe20000010055 */
[----:B------:R-:W-:Y:S01]  /*0da0*/  PRMT R90, RZ, 0x7610, R90 ;  /* 0x00007610ff5a7816 */ /* 0x000fe2000000005a */
[C---:B------:R-:W-:Y:S02]  /*0db0*/  FADD.FTZ R94, -R200.reuse, R94 ;  /* 0x0000005ec85e7221 */ /* 0x040fe40000010100 */
[----:B------:R-:W-:Y:S02]  /*0dc0*/  FADD.FTZ R198, -R200, R93 ;  /* 0x0000005dc8c67221 */ /* 0x000fe40000010100 */
[----:B------:R-:W-:Y:S02]  /*0dd0*/  FADD.FTZ R84, R84, R107 ;  /* 0x0000006b54547221 */ /* 0x000fe40000010000 */
[----:B------:R-:W-:Y:S01]  /*0de0*/  FFMA.FTZ R85, R212, R107, R85 ;  /* 0x0000006bd4557223 */ /* 0x000fe20000010055 */
[----:B------:R-:W-:Y:S01]  /*0df0*/  PRMT R87, RZ, 0x5410, R91 ;  /* 0x00005410ff577816 */ /* 0x000fe2000000005b */
        /* <DEDUP_REMOVED lines=8> */
[----:B------:R-:W-:Y:S01]  /*0e80*/  FFMA.FTZ R85, R216, R109, R85 ;  /* 0x0000006dd8557223 */ /* 0x000fe20000010055 */
[--C-:B------:R-:W-:Y:S01]  /*0e90*/  PRMT R248, RZ, 0x7610, R126.reuse ;  /* 0x00007610fff87816 */ /* 0x100fe2000000007e */
[----:B------:R-:W-:Y:S01]  /*0ea0*/  FADD.FTZ R242, -R200, R121 ;  /* 0x00000079c8f27221 */ /* 0x000fe20000010100 */
[----:B------:R-:W-:Y:S01]  /*0eb0*/  PRMT R121, RZ, 0x5410, R126 ;  /* 0x00005410ff797816 */ /* 0x000fe2000000007e */
[----:B------:R-:W-:Y:S01]  /*0ec0*/  FADD.FTZ R26, R87, R26 ;  /* 0x0000001a571a7221 */ /* 0x000fe20000010000 */
[----:B------:R-:W-:Y:S01]  /*0ed0*/  PRMT R86, RZ, 0x7610, R91 ;  /* 0x00007610ff567816 */ /* 0x000fe2000000005b */
[----:B------:R-:W-:-:S02]  /*0ee0*/  FFMA.FTZ R142, R111, R87, R142 ;  /* 0x000000576f8e7223 */ /* 0x000fc4000001008e */
[----:B------:R-:W-:Y:S02]  /*0ef0*/  FMUL.FTZ R126, R180, R87 ;  /* 0x00000057b47e7220 */ /* 0x000fe40000410000 */
[----:B------:R-:W-:Y:S02]  /*0f00*/  FADD.FTZ R92, -R200, R95 ;  /* 0x0000005fc85c7221 */ /* 0x000fe40000010100 */
[----:B------:R-:W-:Y:S02]  /*0f10*/  FADD.FTZ R87, R84, R113 ;  /* 0x0000007154577221 */ /* 0x000fe40000010000 */
[----:B------:R-:W-:Y:S01]  /*0f20*/  FFMA.FTZ R85, R198, R113, R85 ;  /* 0x00000071c6557223 */ /* 0x000fe20000010055 */
[----:B------:R-:W-:Y:S01]  /*0f30*/  PRMT R89, RZ, 0x5410, R100 ;  /* 0x00005410ff597816 */ /* 0x000fe20000000064 */
[C---:B------:R-:W-:Y:S02]  /*0f40*/  FADD.FTZ R238, -R200.reuse, R117 ;  /* 0x00000075c8ee7221 */ /* 0x040fe40000010100 */
[----:B------:R-:W-:-:S02]  /*0f50*/  FADD.FTZ R252, -R200, R128 ;  /* 0x00000080c8fc7221 */ /* 0x000fc40000010100 */
[C---:B------:R-:W-:Y:S02]  /*0f60*/  FADD.FTZ R96, -R200.reuse, R96 ;  /* 0x00000060c8607221 */ /* 0x040fe40000010100 */
[----:B------:R-:W-:Y:S02]  /*0f70*/  FMUL.FTZ R117, R207, R92 ;  /* 0x0000005ccf757220 */ /* 0x000fe40000410000 */
        /* <DEDUP_REMOVED lines=21> */
[----:B------:R-:W-:Y:S02]  /*10d0*/  FMUL.FTZ R125, R207, R96 ;  /* 0x00000060cf7d7220 */ /* 0x000fe40000410000 */
        /* <DEDUP_REMOVED lines=9> */
[----:B------:R-:W-:Y:S01]  /*1170*/  FADD.FTZ R27, R86, R27 ;  /* 0x0000001b561b7221 */ /* 0x000fe20000010000 */
[----:B------:R-:W-:Y:S01]  /*1180*/  PRMT R123, RZ, 0x5410, R127 ;  /* 0x00005410ff7b7816 */ /* 0x000fe2000000007f */
[----:B------:R-:W-:Y:S01]  /*1190*/  FFMA.FTZ R143, R117, R86, R143 ;  /* 0x00000056758f7223 */ /* 0x000fe2000001008f */
[----:B------:R-:W-:Y:S01]  /*11a0*/  PRMT R250, RZ, 0x7610, R127 ;  /* 0x00007610fffa7816 */ /* 0x000fe2000000007f */
[----:B------:R-:W-:Y:S02]  /*11b0*/  FMUL.FTZ R127, R207, R98 ;  /* 0x00000062cf7f7220 */ /* 0x000fe40000410000 */
[----:B------:R-:W-:-:S02]  /*11c0*/  FMUL.FTZ R205, R176, R91 ;  /* 0x0000005bb0cd7220 */ /* 0x000fc40000410000 */
[----:B------:R-:W-:Y:S02]  /*11d0*/  FADD.FTZ R84, R84, R131 ;  /* 0x0000008354547221 */ /* 0x000fe40000010000 */
[----:B------:R-:W-:Y:S01]  /*11e0*/  FFMA.FTZ R86, R214, R131, R85 ;  /* 0x00000083d6567223 */ /* 0x000fe20000010055 */
[----:B------:R-:W-:Y:S01]  /*11f0*/  PRMT R93, RZ, 0x5410, R102 ;  /* 0x00005410ff5d7816 */ /* 0x000fe20000000066 */
        /* <DEDUP_REMOVED lines=113> */
[----:B----4-:R-:W-:Y:S01]  /*1910*/  @P0 PRMT R112, RZ, 0x5410, R209 ;  /* 0x00005410ff700816 */ /* 0x010fe200000000d1 */
        /* <DEDUP_REMOVED lines=40> */
.L_x_4391:
        /* <DEDUP_REMOVED lines=18> */
.L_x_4392:
[----:B------:R-:W-:Y:S01]  /*1cc0*/  LOP3.LUT P3, RZ, R208, 0xff, RZ, 0xc0, !PT ;  /* 0x000000ffd0ff7812 */ /* 0x000fe2000786c0ff */
[----:B--2---:R-:W-:Y:S01]  /*1cd0*/  FADD.FTZ R100, R100, R89 ;  /* 0x0000005964647221 */ /* 0x004fe20000010000 */
[----:B------:R-:W-:Y:S01]  /*1ce0*/  PLOP3.LUT P0, PT, PT, PT, PT, 0x80, 0x0 ;  /* 0x000000000000781c */ /* 0x000fe20003f0f070 */
[----:B-1----:R-:W-:Y:S01]  /*1cf0*/  FADD.FTZ R101, R84, R91 ;  /* 0x0000005b54657221 */ /* 0x002fe20000010000 */
[----:B------:R-:W-:Y:S01]  /*1d00*/  @!P1 PLOP3.LUT P0, PT, P3, PT, PT, 0x80, 0x0 ;  /* 0x000000000000981c */ /* 0x000fe20001f0f070 */
[----:B------:R-:W-:Y:S01]  /*1d10*/  ULDC.U8 UR6, c[0x0][0x1f0] ;  /* 0x00007c0000067ab9 */ /* 0x000fe20000000000 */
[----:B------:R-:W-:Y:S02]  /*1d20*/  SHF.R.U32.HI R85, RZ, 0x5, R0 ;  /* 0x00000005ff557819 */ /* 0x000fe40000011600 */
[----:B------:R-:W-:Y:S01]  /*1d30*/  ISETP.NE.AND P2, PT, RZ, UR6, PT ;  /* 0x00000006ff007c0c */ /* 0x000fe2000bf45270 */
[----:B------:R-:W-:Y:S01]  /*1d40*/  WARPSYNC 0xffffffff ;  /* 0xffffffff00007948 */ /* 0x000fe20003800000 */
[----:B------:R-:W-:-:S02]  /*1d50*/  @!P1 LOP3.LUT R86, R85, 0x7fffff8, RZ, 0xc0, !PT ;  /* 0x07fffff855569812 */ /* 0x000fc400078ec0ff */
[----:B------:R-:W-:Y:S02]  /*1d60*/  LOP3.LUT R124, R85, 0x7fffff8, RZ, 0xc0, !PT ;  /* 0x07fffff8557c7812 */ /* 0x000fe400078ec0ff */
[----:B-----5:R-:W-:Y:S02]  /*1d70*/  LOP3.LUT P6, RZ, R160, 0xff0000, RZ, 0xc0, !PT ;  /* 0x00ff0000a0ff7812 */ /* 0x020fe400078cc0ff */
[----:B------:R-:W-:Y:S02]  /*1d80*/  @!P3 IADD3 R124, R124, 0x8, RZ ;  /* 0x000000087c7cb810 */ /* 0x000fe40007ffe0ff */
[----:B------:R-:W-:Y:S02]  /*1d90*/  @!P0 IADD3 R86, R86, 0x8, RZ ;  /* 0x0000000856568810 */ /* 0x000fe40007ffe0ff */
[----:B------:R-:W-:Y:S02]  /*1da0*/  SHF.L.U32 R124, R124, 0x3, RZ ;  /* 0x000000037c7c7819 */ /* 0x000fe400000006ff */
[----:B------:R-:W-:-:S02]  /*1db0*/  @!P1 LOP3.LUT R114, R86, 0x7, R85, 0xf8, !PT ;  /* 0x0000000756729812 */ /* 0x000fc400078ef855 */
[----:B------:R-:W-:Y:S02]  /*1dc0*/  ISETP.NE.U32.AND P0, PT, RZ, c[0x0][0x218], PT ;  /* 0x00008600ff007a0c */ /* 0x000fe40003f05070 */
[----:B------:R-:W-:Y:S01]  /*1dd0*/  LOP3.LUT P4, RZ, R160, 0xff000000, RZ, 0xc0, !PT ;  /* 0xff000000a0ff7812 */ /* 0x000fe2000788c0ff */
[----:B------:R-:W-:Y:S04]  /*1de0*/  @!P1 STS.64 [R114.X8+0x8000], R100 ;  /* 0x0080006472009388 */ /* 0x000fe80000008a00 */
[----:B------:R-:W-:Y:S01]  /*1df0*/  BAR.SYNC.DEFER_BLOCKING 0x0 ;  /* 0x0000000000007b1d */ /* 0x000fe20000010000 */
[----:B------:R-:W-:Y:S02]  /*1e00*/  ISETP.NE.AND.EX P0, PT, RZ, c[0x0][0x21c], PT, P0 ;  /* 0x00008700ff007a0c */ /* 0x000fe40003f05300 */
[----:B------:R-:W-:-:S02]  /*1e10*/  LOP3.LUT P5, RZ, R161, 0xff, RZ, 0xc0, !PT ;  /* 0x000000ffa1ff7812 */ /* 0x000fc400078ac0ff */
[----:B------:R-:W-:Y:S01]  /*1e20*/  IADD3 R187, R187, c[0x0][0x160], RZ ;  /* 0x00005800bbbb7a10 */ /* 0x000fe20007ffe0ff */
[----:B------:R-:W1:Y:S04]  /*1e30*/  LDS.128 R84, [R124+0x8000] ;  /* 0x008000007c547984 */ /* 0x000e680000000c00 */
[----:B0-----:R-:W0:Y:S04]  /*1e40*/  LDS.128 R88, [R124+0x8010] ;  /* 0x008010007c587984 */ /* 0x001e280000000c00 */
[----:B------:R-:W2:Y:S04]  /*1e50*/  LDS.128 R92, [R124+0x8020] ;  /* 0x008020007c5c7984 */ /* 0x000ea80000000c00 */
[----:B------:R-:W3:Y:S01]  /*1e60*/  LDS.128 R96, [R124+0x8030] ;  /* 0x008030007c607984 */ /* 0x000ee20000000c00 */
[----:B-1----:R-:W-:-:S02]  /*1e70*/  FADD.FTZ R209, RZ, R84 ;  /* 0x00000054ffd17221 */ /* 0x002fc40000010000 */
[----:B------:R-:W-:Y:S01]  /*1e80*/  FADD.FTZ R84, RZ, R85 ;  /* 0x00000055ff547221 */ /* 0x000fe20000010000 */
[----:B------:R-:W-:Y:S01]  /*1e90*/  MOV R85, R160 ;  /* 0x000000a000557202 */ /* 0x000fe20000000f00 */
[----:B------:R-:W-:Y:S02]  /*1ea0*/  FADD.FTZ R209, R86, R209 ;  /* 0x000000d156d17221 */ /* 0x000fe40000010000 */
[----:B------:R-:W-:Y:S01]  /*1eb0*/  FADD.FTZ R84, R87, R84 ;  /* 0x0000005457547221 */ /* 0x000fe20000010000 */
[----:B------:R-:W-:Y:S01]  /*1ec0*/  LOP3.LUT P1, RZ, R85, 0xff, RZ, 0xc0, !PT ;  /* 0x000000ff55ff7812 */ /* 0x000fe2000782c0ff */
[----:B0-----:R-:W-:Y:S02]  /*1ed0*/  FADD.FTZ R209, R209, R88 ;  /* 0x00000058d1d17221 */ /* 0x001fe40000010000 */
[----:B------:R-:W-:Y:S02]  /*1ee0*/  FADD.FTZ R84, R84, R89 ;  /* 0x0000005954547221 */ /* 0x000fe40000010000 */
[----:B------:R-:W-:-:S02]  /*1ef0*/  FADD.FTZ R209, R90, R209 ;  /* 0x000000d15ad17221 */ /* 0x000fc40000010000 */
[----:B------:R-:W-:Y:S02]  /*1f00*/  FADD.FTZ R84, R91, R84 ;  /* 0x000000545b547221 */ /* 0x000fe40000010000 */
[----:B--2---:R-:W-:Y:S02]  /*1f10*/  FADD.FTZ R209, R209, R92 ;  /* 0x0000005cd1d17221 */ /* 0x004fe40000010000 */
[----:B------:R-:W-:Y:S02]  /*1f20*/  FADD.FTZ R84, R84, R93 ;  /* 0x0000005d54547221 */ /* 0x000fe40000010000 */
[----:B------:R-:W-:Y:S02]  /*1f30*/  FADD.FTZ R209, R94, R209 ;  /* 0x000000d15ed17221 */ /* 0x000fe40000010000 */
[----:B------:R-:W-:Y:S01]  /*1f40*/  FADD.FTZ R84, R95, R84 ;  /* 0x000000545f547221 */ /* 0x000fe20000010000 */
[----:B------:R-:W-:Y:S01]  /*1f50*/  MOV R95, R162 ;  /* 0x000000a2005f7202 */ /* 0x000fe20000000f00 */
[----:B---3--:R-:W-:-:S02]  /*1f60*/  FADD.FTZ R209, R209, R96 ;  /* 0x00000060d1d17221 */ /* 0x008fc40000010000 */
        /* <DEDUP_REMOVED lines=13> */
[C---:B------:R-:W-:Y:S02]  /*2040*/  FMUL.FTZ R94, R207.reuse, R204 ;  /* 0x000000cccf5e7220 */ /* 0x040fe40000410000 */
[C---:B------:R-:W-:Y:S02]  /*2050*/  FMUL.FTZ R91, R207.reuse, R210 ;  /* 0x000000d2cf5b7220 */ /* 0x040fe40000410000 */
[----:B------:R-:W-:Y:S02]  /*2060*/  FMUL.FTZ R90, R207, R212 ;  /* 0x000000d4cf5a7220 */ /* 0x000fe40000410000 */
[----:B------:R-:W-:Y:S02]  /*2070*/  @P0 FADD.FTZ R94, R45, R94 ;  /* 0x0000005e2d5e0221 */ /* 0x000fe40000010000 */
[----:B------:R-:W-:Y:S02]  /*2080*/  FFMA.FTZ R216, R216, R86, R89 ;  /* 0x00000056d8d87223 */ /* 0x000fe40000010059 */
[----:B------:R-:W-:-:S02]  /*2090*/  @P0 FADD.FTZ R91, R46, R91 ;  /* 0x0000005b2e5b0221 */ /* 0x000fc40000010000 */
[----:B------:R-:W-:Y:S02]  /*20a0*/  @P0 FADD.FTZ R90, R47, R90 ;  /* 0x0000005a2f5a0221 */ /* 0x000fe40000010000 */
[-C--:B------:R-:W-:Y:S02]  /*20b0*/  FMUL.FTZ R85, R94, R112.reuse ;  /* 0x000000705e557220 */ /* 0x080fe40000410000 */
[----:B------:R-:W-:Y:S02]  /*20c0*/  FADD.FTZ R216, R109, -R216 ;  /* 0x800000d86dd87221 */ /* 0x000fe40000010000 */
[-C--:B------:R-:W-:Y:S02]  /*20d0*/  FMUL.FTZ R87, R91, R112.reuse ;  /* 0x000000705b577220 */ /* 0x080fe40000410000 */
[----:B------:R-:W-:Y:S02]  /*20e0*/  FMUL.FTZ R92, R90, R112 ;  /* 0x000000705a5c7220 */ /* 0x000fe40000410000 */
[----:B------:R-:W-:-:S02]  /*20f0*/  FMUL.FTZ R85, R85, c[0x0][0x1e8] ;  /* 0x00007a0055557a20 */ /* 0x000fc40000410000 */
[----:B------:R-:W-:Y:S02]  /*2100*/  FMUL.FTZ R97, R207, R216 ;  /* 0x000000d8cf617220 */ /* 0x000fe40000410000 */
[-CC-:B------:R-:W-:Y:S02]  /*2110*/  FFMA.FTZ R202, R202, R86.reuse, R89.reuse ;  /* 0x00000056caca7223 */ /* 0x180fe40000010059 */
[----:B------:R-:W-:Y:S01]  /*2120*/  FMUL.FTZ R88, R87, c[0x0][0x1e8] ;  /* 0x00007a0057587a20 */ /* 0x000fe20000410000 */
[----:B------:R-:W-:Y:S01]  /*2130*/  FSEL R87, R85, RZ, P2 ;  /* 0x000000ff55577208 */ /* 0x000fe20001000000 */
[----:B------:R-:W-:Y:S01]  /*2140*/  FMUL.FTZ R92, R92, c[0x0][0x1e8] ;  /* 0x00007a005c5c7a20 */ /* 0x000fe20000410000 */
[----:B------:R-:W-:Y:S01]  /*2150*/  LOP3.LUT P2, RZ, R161, 0xff0000, RZ, 0xc0, !PT ;  /* 0x00ff0000a1ff7812 */ /* 0x000fe2000784c0ff */
[-C--:B------:R-:W-:Y:S01]  /*2160*/  FFMA.FTZ R117, R117, R86.reuse, R89 ;  /* 0x0000005675757223 */ /* 0x080fe20000010059 */
[----:B------:R-:W-:Y:S01]  /*2170*/  FSEL R85, R88, RZ, P6 ;  /* 0x000000ff58557208 */ /* 0x000fe20003000000 */
[----:B------:R-:W-:Y:S01]  /*2180*/  @P0 FADD.FTZ R97, R48, R97 ;  /* 0x0000006130610221 */ /* 0x000fe20000010000 */
[----:B------:R-:W-:Y:S01]  /*2190*/  FSEL R88, R92, RZ, P4 ;  /* 0x000000ff5c587208 */ /* 0x000fe20002000000 */
[----:B------:R-:W-:Y:S01]  /*21a0*/  FADD.FTZ R202, R201, -R202 ;  /* 0x800000cac9ca7221 */ /* 0x000fe20000010000 */
[----:B------:R-:W-:Y:S01]  /*21b0*/  LOP3.LUT P4, RZ, R95, 0xff, RZ, 0xc0, !PT ;  /* 0x000000ff5fff7812 */ /* 0x000fe2000788c0ff */
[-C--:B------:R-:W-:Y:S01]  /*21c0*/  FFMA.FTZ R198, R198, R86.reuse, R89 ;  /* 0x00000056c6c67223 */ /* 0x080fe20000010059 */
[----:B------:R-:W-:Y:S01]  /*21d0*/  LOP3.LUT P6, RZ, R161, 0xff000000, RZ, 0xc0, !PT ;  /* 0xff000000a1ff7812 */ /* 0x000fe200078cc0ff */
[----:B------:R-:W-:Y:S01]  /*21e0*/  FADD.FTZ R128, R128, -R117 ;  /* 0x8000007580807221 */ /* 0x000fe20000010000 */
[----:B------:R-:W-:Y:S01]  /*21f0*/  F2FP.BF16.PACK_AB R85, R88, R85 ;  /* 0x000000555855723e */ /* 0x000fe200000010ff */
[----:B------:R-:W-:-:S02]  /*2200*/  FFMA.FTZ R111, R111, R86, R89 ;  /* 0x000000566f6f7223 */ /* 0x000fc40000010059 */
[----:B------:R-:W-:Y:S02]  /*2210*/  FMUL.FTZ R92, R97, R112 ;  /* 0x00000070615c7220 */ /* 0x000fe40000410000 */
[----:B------:R-:W-:Y:S02]  /*2220*/  FMUL.FTZ R93, R207, R202 ;  /* 0x000000cacf5d7220 */ /* 0x000fe40000410000 */
[----:B------:R-:W-:Y:S02]  /*2230*/  FADD.FTZ R198, R113, -R198 ;  /* 0x800000c671c67221 */ /* 0x000fe40000010000 */
[----:B------:R-:W-:Y:S02]  /*2240*/  FMUL.FTZ R210, R207, R128 ;  /* 0x00000080cfd27220 */ /* 0x000fe40000410000 */
[----:B------:R-:W-:Y:S02]  /*2250*/  FADD.FTZ R126, R126, -R111 ;  /* 0x8000006f7e7e7221 */ /* 0x000fe40000010000 */
[----:B------:R-:W-:-:S02]  /*2260*/  FFMA.FTZ R218, R218, R86, R89 ;  /* 0x00000056dada7223 */ /* 0x000fc40000010059 */
[----:B------:R-:W-:Y:S02]  /*2270*/  FMUL.FTZ R92, R92, c[0x0][0x1e8] ;  /* 0x00007a005c5c7a20 */ /* 0x000fe40000410000 */
[----:B------:R-:W-:Y:S02]  /*2280*/  @P0 FADD.FTZ R93, R44, R93 ;  /* 0x0000005d2c5d0221 */ /* 0x000fe40000010000 */
[----:B------:R-:W-:Y:S01]  /*2290*/  FMUL.FTZ R98, R207, R198 ;  /* 0x000000c6cf627220 */ /* 0x000fe20000410000 */
[----:B------:R-:W-:Y:S01]  /*22a0*/  FSEL R204, R92, RZ, P5 ;  /* 0x000000ff5ccc7208 */ /* 0x000fe20002800000 */
[----:B------:R-:W-:Y:S01]  /*22b0*/  @P0 FADD.FTZ R210, R51, R210 ;  /* 0x000000d233d20221 */ /* 0x000fe20000010000 */
[----:B------:R-:W-:Y:S01]  /*22c0*/  LOP3.LUT P5, RZ, R162, 0xff00, RZ, 0xc0, !PT ;  /* 0x0000ff00a2ff7812 */ /* 0x000fe200078ac0ff */
[----:B------:R-:W-:Y:S02]  /*22d0*/  FMUL.FTZ R99, R207, R126 ;  /* 0x0000007ecf637220 */ /* 0x000fe40000410000 */
[----:B------:R-:W-:-:S02]  /*22e0*/  FFMA.FTZ R125, R125, R86, R89 ;  /* 0x000000567d7d7223 */ /* 0x000fc40000010059 */
[----:B------:R-:W-:Y:S02]  /*22f0*/  FADD.FTZ R218, R211, -R218 ;  /* 0x800000dad3da7221 */ /* 0x000fe40000010000 */
[-C--:B------:R-:W-:Y:S02]  /*2300*/  FMUL.FTZ R84, R93, R112.reuse ;  /* 0x000000705d547220 */ /* 0x080fe40000410000 */
[----:B------:R-:W-:Y:S02]  /*2310*/  @P0 FADD.FTZ R98, R49, R98 ;  /* 0x0000006231620221 */ /* 0x000fe40000010000 */
[----:B------:R-:W-:Y:S02]  /*2320*/  FMUL.FTZ R92, R210, R112 ;  /* 0x00000070d25c7220 */ /* 0x000fe40000410000 */
[----:B------:R-:W-:Y:S02]  /*2330*/  FFMA.FTZ R100, R127, R86, R89 ;  /* 0x000000567f647223 */ /* 0x000fe40000010059 */
[----:B------:R-:W-:-:S02]  /*2340*/  @P0 FADD.FTZ R99, R50, R99 ;  /* 0x0000006332630221 */ /* 0x000fc40000010000 */
[----:B------:R-:W-:Y:S02]  /*2350*/  FADD.FTZ R200, R200, -R125 ;  /* 0x8000007dc8c87221 */ /* 0x000fe40000010000 */
[----:B------:R-:W-:Y:S02]  /*2360*/  FMUL.FTZ R114, R207, R218 ;  /* 0x000000dacf727220 */ /* 0x000fe40000410000 */
[----:B------:R-:W-:Y:S02]  /*2370*/  FMUL.FTZ R84, R84, c[0x0][0x1e8] ;  /* 0x00007a0054547a20 */ /* 0x000fe40000410000 */
[--C-:B------:R-:W-:Y:S02]  /*2380*/  FFMA.FTZ R214, R214, R86, R89.reuse ;  /* 0x00000056d6d67223 */ /* 0x100fe40000010059 */
[----:B------:R-:W-:Y:S01]  /*2390*/  FMUL.FTZ R95, R98, R112 ;  /* 0x00000070625f7220 */ /* 0x000fe20000410000 */
[----:B------:R-:W-:Y:S01]  /*23a0*/  FSEL R84, R84, RZ, P1 ;  /* 0x000000ff54547208 */ /* 0x000fe20000800000 */
[----:B------:R-:W-:Y:S01]  /*23b0*/  FMUL.FTZ R92, R92, c[0x0][0x1e8] ;  /* 0x00007a005c5c7a20 */ /* 0x000fe20000410000 */
[----:B------:R-:W-:Y:S01]  /*23c0*/  LOP3.LUT P1, RZ, R161, 0xff00, RZ, 0xc0, !PT ;  /* 0x0000ff00a1ff7812 */ /* 0x000fe2000782c0ff */
[----:B------:R-:W-:Y:S01]  /*23d0*/  FFMA.FTZ R104, R104, R86, R89 ;  /* 0x0000005668687223 */ /* 0x000fe20000010059 */
[----:B------:R-:W-:Y:S01]  /*23e0*/  F2FP.BF16.PACK_AB R84, R87, R84 ;  /* 0x000000545754723e */ /* 0x000fe200000010ff */
[----:B------:R-:W-:Y:S01]  /*23f0*/  FMUL.FTZ R96, R99, R112 ;  /* 0x0000007063607220 */ /* 0x000fe20000410000 */
[----:B------:R-:W-:Y:S01]  /*2400*/  FSEL R111, R92, RZ, P6 ;  /* 0x000000ff5c6f7208 */ /* 0x000fe20003000000 */
[----:B------:R-:W-:Y:S01]  /*2410*/  FADD.FTZ R100, R205, -R100 ;  /* 0x80000064cd647221 */ /* 0x000fe20000010000 */
[----:B------:R-:W-:Y:S01]  /*2420*/  LOP3.LUT P6, RZ, R163, 0xff, RZ, 0xc0, !PT ;  /* 0x000000ffa3ff7812 */ /* 0x000fe200078cc0ff */
[----:B------:R-:W-:-:S02]  /*2430*/  FMUL.FTZ R113, R207, R200 ;  /* 0x000000c8cf717220 */ /* 0x000fc40000410000 */
[----:B------:R-:W-:Y:S02]  /*2440*/  @P0 FADD.FTZ R114, R55, R114 ;  /* 0x0000007237720221 */ /* 0x000fe40000010000 */
[----:B------:R-:W-:Y:S02]  /*2450*/  FADD.FTZ R214, R131, -R214 ;  /* 0x800000d683d67221 */ /* 0x000fe40000010000 */
[----:B------:R-:W-:Y:S02]  /*2460*/  FMUL.FTZ R95, R95, c[0x0][0x1e8] ;  /* 0x00007a005f5f7a20 */ /* 0x000fe40000410000 */
[----:B------:R-:W-:Y:S02]  /*2470*/  FADD.FTZ R104, R213, -R104 ;  /* 0x80000068d5687221 */ /* 0x000fe40000010000 */
[----:B------:R-:W-:Y:S01]  /*2480*/  FMUL.FTZ R96, R96, c[0x0][0x1e8] ;  /* 0x00007a0060607a20 */ /* 0x000fe20000410000 */
[----:B------:R-:W-:Y:S01]  /*2490*/  FSEL R199, R95, RZ, P1 ;  /* 0x000000ff5fc77208 */ /* 0x000fe20000800000 */
[C---:B------:R-:W-:Y:S01]  /*24a0*/  FMUL.FTZ R105, R207.reuse, R100 ;  /* 0x00000064cf697220 */ /* 0x040fe20000410000 */
[----:B------:R-:W-:Y:S01]  /*24b0*/  LOP3.LUT P1, RZ, R162, 0xff0000, RZ, 0xc0, !PT ;  /* 0x00ff0000a2ff7812 */ /* 0x000fe2000782c0ff */
[----:B------:R-:W-:Y:S01]  /*24c0*/  @P0 FADD.FTZ R113, R52, R113 ;  /* 0x0000007134710221 */ /* 0x000fe20000010000 */
[----:B------:R-:W-:Y:S01]  /*24d0*/  FSEL R202, R96, RZ, P2 ;  /* 0x000000ff60ca7208 */ /* 0x000fe20001000000 */
[----:B------:R-:W-:Y:S01]  /*24e0*/  FMUL.FTZ R92, R114, R112 ;  /* 0x00000070725c7220 */ /* 0x000fe20000410000 */
[----:B------:R-:W-:Y:S01]  /*24f0*/  LOP3.LUT P2, RZ, R162, 0xff000000, RZ, 0xc0, !PT ;  /* 0xff000000a2ff7812 */ /* 0x000fe2000784c0ff */
[----:B------:R-:W-:Y:S01]  /*2500*/  FMUL.FTZ R124, R207, R214 ;  /* 0x000000d6cf7c7220 */ /* 0x000fe20000410000 */
[----:B------:R-:W-:Y:S01]  /*2510*/  F2FP.BF16.PACK_AB R87, R111, R202 ;  /* 0x000000ca6f57723e */ /* 0x000fe200000010ff */
[----:B------:R-:W-:-:S02]  /*2520*/  FMUL.FTZ R161, R207, R104 ;  /* 0x00000068cfa17220 */ /* 0x000fc40000410000 */
[----:B------:R-:W-:Y:S02]  /*2530*/  @P0 FADD.FTZ R105, R54, R105 ;  /* 0x0000006936690221 */ /* 0x000fe40000010000 */
[--C-:B------:R-:W-:Y:S02]  /*2540*/  FFMA.FTZ R224, R224, R86, R89.reuse ;  /* 0x00000056e0e07223 */ /* 0x100fe40000010059 */
[----:B------:R-:W-:Y:S02]  /*2550*/  FMUL.FTZ R95, R113, R112 ;  /* 0x00000070715f7220 */ /* 0x000fe40000410000 */
[----:B------:R-:W-:Y:S02]  /*2560*/  FMUL.FTZ R92, R92, c[0x0][0x1e8] ;  /* 0x00007a005c5c7a20 */ /* 0x000fe40000410000 */
[-CC-:B------:R-:W-:Y:S02]  /*2570*/  FFMA.FTZ R226, R226, R86.reuse, R89.reuse ;  /* 0x00000056e2e27223 */ /* 0x180fe40000010059 */
[----:B------:R-:W-:Y:S01]  /*2580*/  @P0 FADD.FTZ R124, R53, R124 ;  /* 0x0000007c357c0221 */ /* 0x000fe20000010000 */
[----:B------:R-:W-:Y:S01]  /*2590*/  FSEL R208, R92, RZ, P2 ;  /* 0x000000ff5cd07208 */ /* 0x000fe20001000000 */
[----:B------:R-:W-:-:S02]  /*25a0*/  FFMA.FTZ R106, R106, R86, R89 ;  /* 0x000000566a6a7223 */ /* 0x000fc40000010059 */
[----:B------:R-:W-:Y:S02]  /*25b0*/  @P0 FADD.FTZ R161, R56, R161 ;  /* 0x000000a138a10221 */ /* 0x000fe40000010000 */
[-C--:B------:R-:W-:Y:S02]  /*25c0*/  FMUL.FTZ R100, R105, R112.reuse ;  /* 0x0000007069647220 */ /* 0x080fe40000410000 */
[----:B------:R-:W-:Y:S02]  /*25d0*/  FADD.FTZ R224, R215, -R224 ;  /* 0x800000e0d7e07221 */ /* 0x000fe40000010000 */
[----:B------:R-:W-:Y:S02]  /*25e0*/  FMUL.FTZ R95, R95, c[0x0][0x1e8] ;  /* 0x00007a005f5f7a20 */ /* 0x000fe40000410000 */
[----:B------:R-:W-:Y:S02]  /*25f0*/  FADD.FTZ R226, R219, -R226 ;  /* 0x800000e2dbe27221 */ /* 0x000fe40000010000 */
[----:B------:R-:W-:Y:S01]  /*2600*/  FMUL.FTZ R96, R124, R112 ;  /* 0x000000707c607220 */ /* 0x000fe20000410000 */
[----:B------:R-:W-:Y:S01]  /*2610*/  FSEL R200, R95, RZ, P4 ;  /* 0x000000ff5fc87208 */ /* 0x000fe20002000000 */
[----:B------:R-:W-:Y:S01]  /*2620*/  FADD.FTZ R106, R217, -R106 ;  /* 0x8000006ad96a7221 */ /* 0x000fe20000010000 */
[----:B------:R-:W-:Y:S01]  /*2630*/  MOV R95, R164 ;  /* 0x000000a4005f7202 */ /* 0x000fe20000000f00 */
[----:B------:R-:W-:Y:S01]  /*2640*/  FMUL.FTZ R92, R161, R112 ;  /* 0x00000070a15c7220 */ /* 0x000fe20000410000 */
[----:B------:R-:W-:Y:S01]  /*2650*/  LOP3.LUT P4, RZ, R163, 0xff00, RZ, 0xc0, !PT ;  /* 0x0000ff00a3ff7812 */ /* 0x000fe2000788c0ff */
[----:B------:R-:W-:Y:S01]  /*2660*/  FMUL.FTZ R100, R100, c[0x0][0x1e8] ;  /* 0x00007a0064647a20 */ /* 0x000fe20000410000 */
[----:B------:R-:W-:Y:S01]  /*2670*/  LOP3.LUT P2, RZ, R95, 0xff, RZ, 0xc0, !PT ;  /* 0x000000ff5fff7812 */ /* 0x000fe2000784c0ff */
[----:B------:R-:W-:-:S02]  /*2680*/  FMUL.FTZ R162, R207, R224 ;  /* 0x000000e0cfa27220 */ /* 0x000fc40000410000 */
[----:B------:R-:W-:Y:S01]  /*2690*/  FMUL.FTZ R198, R207, R226 ;  /* 0x000000e2cfc67220 */ /* 0x000fe20000410000 */
[----:B------:R-:W-:Y:S01]  /*26a0*/  FSEL R107, R100, RZ, P1 ;  /* 0x000000ff646b7208 */ /* 0x000fe20000800000 */
[--C-:B------:R-:W-:Y:S01]  /*26b0*/  FFMA.FTZ R108, R108, R86, R89.reuse ;  /* 0x000000566c6c7223 */ /* 0x100fe20000010059 */
[----:B------:R-:W-:Y:S01]  /*26c0*/  LOP3.LUT P1, RZ, R163, 0xff000000, RZ, 0xc0, !PT ;  /* 0xff000000a3ff7812 */ /* 0x000fe2000782c0ff */
[----:B------:R-:W-:Y:S02]  /*26d0*/  FMUL.FTZ R96, R96, c[0x0][0x1e8] ;  /* 0x00007a0060607a20 */ /* 0x000fe40000410000 */
[----:B------:R-:W-:Y:S02]  /*26e0*/  FMUL.FTZ R131, R207, R106 ;  /* 0x0000006acf837220 */ /* 0x000fe40000410000 */
[-CC-:B------:R-:W-:Y:S01]  /*26f0*/  FFMA.FTZ R110, R110, R86.reuse, R89.reuse ;  /* 0x000000566e6e7223 */ /* 0x180fe20000010059 */
[----:B------:R-:W-:Y:S01]  /*2700*/  FSEL R109, R96, RZ, P5 ;  /* 0x000000ff606d7208 */ /* 0x000fe20002800000 */
[----:B------:R-:W-:Y:S01]  /*2710*/  FMUL.FTZ R92, R92, c[0x0][0x1e8] ;  /* 0x00007a005c5c7a20 */ /* 0x000fe20000410000 */
[----:B------:R-:W-:Y:S01]  /*2720*/  LOP3.LUT P5, RZ, R163, 0xff0000, RZ, 0xc0, !PT ;  /* 0x00ff0000a3ff7812 */ /* 0x000fe200078ac0ff */
[--C-:B------:R-:W-:Y:S01]  /*2730*/  FFMA.FTZ R116, R116, R86, R89.reuse ;  /* 0x0000005674747223 */ /* 0x100fe20000010059 */
[----:B------:R-:W-:Y:S01]  /*2740*/  F2FP.BF16.PACK_AB R88, R109, R200 ;  /* 0x000000c86d58723e */ /* 0x000fe200000010ff */
[----:B------:R-:W-:Y:S01]  /*2750*/  @P0 FADD.FTZ R162, R57, R162 ;  /* 0x000000a239a20221 */ /* 0x000fe20000010000 */
[----:B------:R-:W-:Y:S01]  /*2760*/  FSEL R106, R92, RZ, P6 ;  /* 0x000000ff5c6a7208 */ /* 0x000fe20003000000 */
[----:B------:R-:W-:Y:S01]  /*2770*/  FFMA.FTZ R228, R228, R86, R89 ;  /* 0x00000056e4e47223 */ /* 0x000fe20000010059 */
[----:B------:R-:W-:Y:S01]  /*2780*/  LOP3.LUT P6, RZ, R164, 0xff00, RZ, 0xc0, !PT ;  /* 0x0000ff00a4ff7812 */ /* 0x000fe200078cc0ff */
[----:B------:R-:W-:-:S02]  /*2790*/  @P0 FADD.FTZ R198, R59, R198 ;  /* 0x000000c63bc60221 */ /* 0x000fc40000010000 */
[----:B------:R-:W-:Y:S02]  /*27a0*/  FADD.FTZ R100, R221, -R108 ;  /* 0x8000006cdd647221 */ /* 0x000fe40000010000 */
[-C--:B------:R-:W-:Y:S02]  /*27b0*/  FFMA.FTZ R120, R120, R86.reuse, R89 ;  /* 0x0000005678787223 */ /* 0x080fe40000010059 */
[----:B------:R-:W-:Y:S02]  /*27c0*/  @P0 FADD.FTZ R131, R58, R131 ;  /* 0x000000833a830221 */ /* 0x000fe40000010000 */
[----:B------:R-:W-:Y:S02]  /*27d0*/  FADD.FTZ R110, R225, -R110 ;  /* 0x8000006ee16e7221 */ /* 0x000fe40000010000 */
[----:B------:R-:W-:Y:S02]  /*27e0*/  FFMA.FTZ R238, R238, R86, R89 ;  /* 0x00000056eeee7223 */ /* 0x000fe40000010059 */
[----:B------:R-:W-:-:S02]  /*27f0*/  FADD.FTZ R116, R229, -R116 ;  /* 0x80000074e5747221 */ /* 0x000fc40000010000 */
[-C--:B------:R-:W-:Y:S02]  /*2800*/  FMUL.FTZ R95, R162, R112.reuse ;  /* 0x00000070a25f7220 */ /* 0x080fe40000410000 */
[----:B------:R-:W-:Y:S02]  /*2810*/  FADD.FTZ R228, R223, -R228 ;  /* 0x800000e4dfe47221 */ /* 0x000fe40000010000 */
[----:B------:R-:W-:Y:S02]  /*2820*/  FMUL.FTZ R92, R198, R112 ;  /* 0x00000070c65c7220 */ /* 0x000fe40000410000 */
[----:B------:R-:W-:Y:S02]  /*2830*/  FMUL.FTZ R163, R207, R100 ;  /* 0x00000064cfa37220 */ /* 0x000fe40000410000 */
[----:B------:R-:W-:Y:S02]  /*2840*/  FFMA.FTZ R118, R118, R86, R89 ;  /* 0x0000005676767223 */ /* 0x000fe40000010059 */
[----:B------:R-:W-:-:S02]  /*2850*/  FADD.FTZ R120, R115, -R120 ;  /* 0x8000007873787221 */ /* 0x000fc40000010000 */
[----:B------:R-:W-:Y:S02]  /*2860*/  FMUL.FTZ R96, R131, R112 ;  /* 0x0000007083607220 */ /* 0x000fe40000410000 */
[----:B------:R-:W-:Y:S02]  /*2870*/  FMUL.FTZ R127, R207, R110 ;  /* 0x0000006ecf7f7220 */ /* 0x000fe40000410000 */
[----:B------:R-:W-:Y:S02]  /*2880*/  FADD.FTZ R238, R231, -R238 ;  /* 0x800000eee7ee7221 */ /* 0x000fe40000010000 */
[----:B------:R-:W-:Y:S02]  /*2890*/  FMUL.FTZ R115, R207, R116 ;  /* 0x00000074cf737220 */ /* 0x000fe40000410000 */
[----:B------:R-:W-:Y:S02]  /*28a0*/  FFMA.FTZ R230, R230, R86, R89 ;  /* 0x00000056e6e67223 */ /* 0x000fe40000010059 */
[----:B------:R-:W-:-:S02]  /*28b0*/  FMUL.FTZ R95, R95, c[0x0][0x1e8] ;  /* 0x00007a005f5f7a20 */ /* 0x000fc40000410000 */
[-CC-:B------:R-:W-:Y:S02]  /*28c0*/  FFMA.FTZ R240, R240, R86.reuse, R89.reuse ;  /* 0x00000056f0f07223 */ /* 0x180fe40000010059 */
[-CC-:B------:R-:W-:Y:S01]  /*28d0*/  FFMA.FTZ R242, R242, R86.reuse, R89.reuse ;  /* 0x00000056f2f27223 */ /* 0x180fe20000010059 */
[----:B------:R-:W-:Y:S01]  /*28e0*/  FSEL R201, R95, RZ, P4 ;  /* 0x000000ff5fc97208 */ /* 0x000fe20002000000 */
[-CC-:B------:R-:W-:Y:S01]  /*28f0*/  FFMA.FTZ R122, R122, R86.reuse, R89.reuse ;  /* 0x000000567a7a7223 */ /* 0x180fe20000010059 */
[----:B------:R-:W-:Y:S01]  /*2900*/  LOP3.LUT P4, RZ, R164, 0xff0000, RZ, 0xc0, !PT ;  /* 0x00ff0000a4ff7812 */ /* 0x000fe2000788c0ff */
[-CC-:B------:R-:W-:Y:S02]  /*2910*/  FFMA.FTZ R244, R244, R86.reuse, R89.reuse ;  /* 0x00000056f4f47223 */ /* 0x180fe40000010059 */
[-CC-:B------:R-:W-:Y:S02]  /*2920*/  FFMA.FTZ R252, R252, R86.reuse, R89.reuse ;  /* 0x00000056fcfc7223 */ /* 0x180fe40000010059 */
[----:B------:R-:W-:-:S02]  /*2930*/  FFMA.FTZ R129, R129, R86, R89 ;  /* 0x0000005681817223 */ /* 0x000fc40000010059 */
[--C-:B------:R-:W-:Y:S02]  /*2940*/  FFMA.FTZ R130, R130, R86, R89.reuse ;  /* 0x0000005682827223 */ /* 0x100fe40000010059 */
[----:B------:R-:W-:Y:S02]  /*2950*/  FMUL.FTZ R160, R207, R228 ;  /* 0x000000e4cfa07220 */ /* 0x000fe40000410000 */
[----:B------:R-:W-:Y:S02]  /*2960*/  FMUL.FTZ R92, R92, c[0x0][0x1e8] ;  /* 0x00007a005c5c7a20 */ /* 0x000fe40000410000 */
[----:B------:R-:W-:Y:S02]  /*2970*/  FFMA.FTZ R89, R203, R86, R89 ;  /* 0x00000056cb597223 */ /* 0x000fe40000010059 */
[----:B------:R-:W-:Y:S01]  /*2980*/  @P0 FADD.FTZ R163, R60, R163 ;  /* 0x000000a33ca30221 */ /* 0x000fe20000010000 */
[----:B------:R-:W-:Y:S01]  /*2990*/  FSEL R205, R92, RZ, P1 ;  /* 0x000000ff5ccd7208 */ /* 0x000fe20000800000 */
[----:B------:R-:W-:Y:S01]  /*29a0*/  FADD.FTZ R86, R103, -R118 ;  /* 0x8000007667567221 */ /* 0x000fe20000010000 */
[----:B------:R-:W-:Y:S01]  /*29b0*/  LOP3.LUT P1, RZ, R165, 0xff, RZ, 0xc0, !PT ;  /* 0x000000ffa5ff7812 */ /* 0x000fe2000782c0ff */
[----:B------:R-:W-:-:S02]  /*29c0*/  FMUL.FTZ R96, R96, c[0x0][0x1e8] ;  /* 0x00007a0060607a20 */ /* 0x000fc40000410000 */
[----:B------:R-:W-:Y:S02]  /*29d0*/  @P0 FADD.FTZ R127, R62, R127 ;  /* 0x0000007f3e7f0221 */ /* 0x000fe40000010000 */
[----:B------:R-:W-:Y:S01]  /*29e0*/  FMUL.FTZ R118, R207, R238 ;  /* 0x000000eecf767220 */ /* 0x000fe20000410000 */
[----:B------:R-:W-:Y:S01]  /*29f0*/  FSEL R108, R96, RZ, P5 ;  /* 0x000000ff606c7208 */ /* 0x000fe20002800000 */
[----:B------:R-:W-:Y:S01]  /*2a00*/  @P0 FADD.FTZ R115, R64, R115 ;  /* 0x0000007340730221 */ /* 0x000fe20000010000 */
[----:B------:R-:W-:Y:S01]  /*2a10*/  LOP3.LUT P5, RZ, R164, 0xff000000, RZ, 0xc0, !PT ;  /* 0xff000000a4ff7812 */ /* 0x000fe200078ac0ff */
[----:B------:R-:W-:Y:S02]  /*2a20*/  FADD.FTZ R230, R227, -R230 ;  /* 0x800000e6e3e67221 */ /* 0x000fe40000010000 */
[----:B------:R-:W-:Y:S02]  /*2a30*/  @P0 FADD.FTZ R160, R61, R160 ;  /* 0x000000a03da00221 */ /* 0x000fe40000010000 */
[----:B------:R-:W-:-:S02]  /*2a40*/  FADD.FTZ R240, R233, -R240 ;  /* 0x800000f0e9f07221 */ /* 0x000fc40000010000 */
[----:B------:R-:W-:Y:S02]  /*2a50*/  FADD.FTZ R122, R119, -R122 ;  /* 0x8000007a777a7221 */ /* 0x000fe40000010000 */
[----:B------:R-:W-:Y:S02]  /*2a60*/  FMUL.FTZ R95, R163, R112 ;  /* 0x00000070a35f7220 */ /* 0x000fe40000410000 */
[----:B------:R-:W-:Y:S02]  /*2a70*/  FMUL.FTZ R119, R207, R86 ;  /* 0x00000056cf777220 */ /* 0x000fe40000410000 */
[-C--:B------:R-:W-:Y:S02]  /*2a80*/  FMUL.FTZ R92, R127, R112.reuse ;  /* 0x000000707f5c7220 */ /* 0x080fe40000410000 */
[----:B------:R-:W-:Y:S02]  /*2a90*/  @P0 FADD.FTZ R118, R65, R118 ;  /* 0x0000007641760221 */ /* 0x000fe40000010000 */
[----:B------:R-:W-:-:S02]  /*2aa0*/  FMUL.FTZ R86, R115, R112 ;  /* 0x0000007073567220 */ /* 0x000fc40000410000 */
[C---:B------:R-:W-:Y:S02]  /*2ab0*/  FMUL.FTZ R104, R207.reuse, R230 ;  /* 0x000000e6cf687220 */ /* 0x040fe40000410000 */
[----:B------:R-:W-:Y:S02]  /*2ac0*/  FMUL.FTZ R96, R160, R112 ;  /* 0x00000070a0607220 */ /* 0x000fe40000410000 */
[----:B------:R-:W-:Y:S02]  /*2ad0*/  FMUL.FTZ R116, R207, R240 ;  /* 0x000000f0cf747220 */ /* 0x000fe40000410000 */
[----:B------:R-:W-:Y:S02]  /*2ae0*/  FMUL.FTZ R95, R95, c[0x0][0x1e8] ;  /* 0x00007a005f5f7a20 */ /* 0x000fe40000410000 */
[----:B------:R-:W-:Y:S02]  /*2af0*/  FADD.FTZ R102, R102, -R89 ;  /* 0x8000005966667221 */ /* 0x000fe40000010000 */
[----:B------:R-:W-:Y:S01]  /*2b00*/  FMUL.FTZ R92, R92, c[0x0][0x1e8] ;  /* 0x00007a005c5c7a20 */ /* 0x000fe20000410000 */
[----:B------:R-:W-:Y:S01]  /*2b10*/  FSEL R125, R95, RZ, P2 ;  /* 0x000000ff5f7d7208 */ /* 0x000fe20001000000 */
[----:B------:R-:W-:Y:S01]  /*2b20*/  FMUL.FTZ R89, R118, R112 ;  /* 0x0000007076597220 */ /* 0x000fe20000410000 */
[----:B------:R-:W-:Y:S01]  /*2b30*/  LOP3.LUT P2, RZ, R165, 0xff00, RZ, 0xc0, !PT ;  /* 0x0000ff00a5ff7812 */ /* 0x000fe2000784c0ff */
[----:B------:R-:W-:Y:S01]  /*2b40*/  FMUL.FTZ R86, R86, c[0x0][0x1e8] ;  /* 0x00007a0056567a20 */ /* 0x000fe20000410000 */
[----:B------:R-:W-:Y:S01]  /*2b50*/  FSEL R117, R92, RZ, P4 ;  /* 0x000000ff5c757208 */ /* 0x000fe20002000000 */
[----:B------:R-:W-:Y:S01]  /*2b60*/  @P0 FADD.FTZ R104, R63, R104 ;  /* 0x000000683f680221 */ /* 0x000fe20000010000 */
[----:B------:R-:W-:Y:S01]  /*2b70*/  LOP3.LUT P4, RZ, R165, 0xff000000, RZ, 0xc0, !PT ;  /* 0xff000000a5ff7812 */ /* 0x000fe2000788c0ff */
[----:B------:R-:W-:Y:S01]  /*2b80*/  FMUL.FTZ R96, R96, c[0x0][0x1e8] ;  /* 0x00007a0060607a20 */ /* 0x000fe20000410000 */
[----:B------:R-:W-:Y:S01]  /*2b90*/  MOV R95, R158 ;  /* 0x0000009e005f7202 */ /* 0x000fe20000000f00 */
[----:B------:R-:W-:-:S02]  /*2ba0*/  @P0 FADD.FTZ R119, R66, R119 ;  /* 0x0000007742770221 */ /* 0x000fc40000010000 */
[----:B------:R-:W-:Y:S01]  /*2bb0*/  @P0 FADD.FTZ R116, R67, R116 ;  /* 0x0000007443740221 */ /* 0x000fe20000010000 */
[----:B------:R-:W-:Y:S01]  /*2bc0*/  FSEL R126, R96, RZ, P6 ;  /* 0x000000ff607e7208 */ /* 0x000fe20003000000 */
[----:B------:R-:W-:Y:S01]  /*2bd0*/  FADD.FTZ R248, R248, -R129 ;  /* 0x80000081f8f87221 */ /* 0x000fe20000010000 */
[----:B------:R-:W-:Y:S01]  /*2be0*/  LOP3.LUT P6, RZ, R165, 0xff0000, RZ, 0xc0, !PT ;  /* 0x00ff0000a5ff7812 */ /* 0x000fe200078cc0ff */
[----:B------:R-:W-:Y:S02]  /*2bf0*/  FMUL.FTZ R209, R207, R120 ;  /* 0x00000078cfd17220 */ /* 0x000fe40000410000 */
[----:B------:R-:W-:Y:S02]  /*2c00*/  FADD.FTZ R242, R235, -R242 ;  /* 0x800000f2ebf27221 */ /* 0x000fe40000010000 */
[----:B------:R-:W-:Y:S02]  /*2c10*/  FADD.FTZ R244, R237, -R244 ;  /* 0x800000f4edf47221 */ /* 0x000fe40000010000 */
[----:B------:R-:W-:Y:S01]  /*2c20*/  FMUL.FTZ R129, R207, R122 ;  /* 0x0000007acf817220 */ /* 0x000fe20000410000 */
[----:B------:R-:W-:Y:S01]  /*2c30*/  FSEL R122, R86, RZ, P1 ;  /* 0x000000ff567a7208 */ /* 0x000fe20000800000 */
[----:B------:R-:W-:Y:S01]  /*2c40*/  FMUL.FTZ R89, R89, c[0x0][0x1e8] ;  /* 0x00007a0059597a20 */ /* 0x000fe20000410000 */
[----:B------:R-:W-:Y:S01]  /*2c50*/  ISETP.NE.U32.AND P1, PT, RZ, c[0x0][0x258], PT ;  /* 0x00009600ff007a0c */ /* 0x000fe20003f25070 */
[----:B------:R-:W-:-:S02]  /*2c60*/  FMUL.FTZ R100, R104, R112 ;  /* 0x0000007068647220 */ /* 0x000fc40000410000 */
[-C--:B------:R-:W-:Y:S01]  /*2c70*/  FMUL.FTZ R92, R119, R112.reuse ;  /* 0x00000070775c7220 */ /* 0x080fe20000410000 */
[----:B------:R-:W-:Y:S01]  /*2c80*/  FSEL R165, R89, RZ, P2 ;  /* 0x000000ff59a57208 */ /* 0x000fe20001000000 */
[----:B------:R-:W-:Y:S01]  /*2c90*/  FMUL.FTZ R86, R116, R112 ;  /* 0x0000007074567220 */ /* 0x000fe20000410000 */
[----:B------:R-:W-:Y:S01]  /*2ca0*/  ISETP.NE.U32.AND P2, PT, RZ, c[0x0][0x258], PT ;  /* 0x00009600ff007a0c */ /* 0x000fe20003f45070 */
[----:B------:R-:W-:Y:S01]  /*2cb0*/  @P0 FADD.FTZ R209, R68, R209 ;  /* 0x000000d144d10221 */ /* 0x000fe20000010000 */
[----:B------:R-:W-:Y:S01]  /*2cc0*/  ISETP.NE.AND.EX P1, PT, RZ, c[0x0][0x25c], PT, P1 ;  /* 0x00009700ff007a0c */ /* 0x000fe20003f25310 */
[C---:B------:R-:W-:Y:S01]  /*2cd0*/  FMUL.FTZ R212, R207.reuse, R242 ;  /* 0x000000f2cfd47220 */ /* 0x040fe20000410000 */
[----:B------:R-:W-:Y:S01]  /*2ce0*/  ISETP.NE.AND.EX P2, PT, RZ, c[0x0][0x25c], PT, P2 ;  /* 0x00009700ff007a0c */ /* 0x000fe20003f45320 */
[----:B------:R-:W-:Y:S01]  /*2cf0*/  FMUL.FTZ R164, R207, R244 ;  /* 0x000000f4cfa47220 */ /* 0x000fe20000410000 */
[----:B------:R-:W-:Y:S01]  /*2d00*/  SEL R96, R97, R80, P1 ;  /* 0x0000005061607207 */ /* 0x000fe20000800000 */
[----:B------:R-:W-:Y:S01]  /*2d10*/  FMUL.FTZ R100, R100, c[0x0][0x1e8] ;  /* 0x00007a0064647a20 */ /* 0x000fe20000410000 */
[----:B------:R-:W-:Y:S01]  /*2d20*/  SEL R97, R98, R81, P1 ;  /* 0x0000005162617207 */ /* 0x000fe20000800000 */
[----:B------:R-:W-:Y:S01]  /*2d30*/  FMUL.FTZ R92, R92, c[0x0][0x1e8] ;  /* 0x00007a005c5c7a20 */ /* 0x000fe20000410000 */
[----:B------:R-:W-:Y:S01]  /*2d40*/  SEL R98, R99, R82, P1 ;  /* 0x0000005263627207 */ /* 0x000fe20000800000 */
[----:B------:R-:W-:Y:S01]  /*2d50*/  FMUL.FTZ R86, R86, c[0x0][0x1e8] ;  /* 0x00007a0056567a20 */ /* 0x000fe20000410000 */
[----:B------:R-:W-:Y:S01]  /*2d60*/  FSEL R128, R100, RZ, P5 ;  /* 0x000000ff64807208 */ /* 0x000fe20002800000 */
[-C--:B------:R-:W-:Y:S01]  /*2d70*/  FMUL.FTZ R89, R209, R112.reuse ;  /* 0x00000070d1597220 */ /* 0x080fe20000410000 */
[----:B------:R-:W-:Y:S01]  /*2d80*/  LOP3.LUT P5, RZ, R95, 0xff, RZ, 0xc0, !PT ;  /* 0x000000ff5fff7812 */ /* 0x000fe200078ac0ff */
[----:B------:R-:W-:Y:S01]  /*2d90*/  @P0 FADD.FTZ R212, R69, R212 ;  /* 0x000000d445d40221 */ /* 0x000fe20000010000 */
[----:B------:R-:W-:Y:S01]  /*2da0*/  FSEL R203, R92, RZ, P6 ;  /* 0x000000ff5ccb7208 */ /* 0x000fe20003000000 */
[----:B------:R-:W-:Y:S01]  /*2db0*/  @P0 FADD.FTZ R129, R70, R129 ;  /* 0x0000008146810221 */ /* 0x000fe20000010000 */
[----:B------:R-:W-:Y:S01]  /*2dc0*/  FSEL R214, R86, RZ, P4 ;  /* 0x000000ff56d67208 */ /* 0x000fe20002000000 */
[----:B------:R-:W-:Y:S01]  /*2dd0*/  @P0 FADD.FTZ R164, R71, R164 ;  /* 0x000000a447a40221 */ /* 0x000fe20000010000 */
[C---:B------:R-:W-:Y:S01]  /*2de0*/  LOP3.LUT P6, RZ, R158.reuse, 0xff00, RZ, 0xc0, !PT ;  /* 0x0000ff009eff7812 */ /* 0x040fe200078cc0ff */
[----:B------:R-:W-:Y:S01]  /*2df0*/  FMUL.FTZ R89, R89, c[0x0][0x1e8] ;  /* 0x00007a0059597a20 */ /* 0x000fe20000410000 */
[----:B------:R-:W-:Y:S01]  /*2e00*/  LOP3.LUT P4, RZ, R158, 0xff0000, RZ, 0xc0, !PT ;  /* 0x00ff00009eff7812 */ /* 0x000fe2000788c0ff */
[----:B------:R-:W-:Y:S01]  /*2e10*/  FADD.FTZ R130, R123, -R130 ;  /* 0x800000827b827221 */ /* 0x000fe20000010000 */
[----:B------:R-:W-:Y:S01]  /*2e20*/  @P2 MOV R101, 0x20 ;  /* 0x0000002000652802 */ /* 0x000fe20000000f00 */
[-C--:B------:R-:W-:Y:S01]  /*2e30*/  FMUL.FTZ R92, R212, R112.reuse ;  /* 0x00000070d45c7220 */ /* 0x080fe20000410000 */
[----:B------:R-:W-:Y:S01]  /*2e40*/  FSEL R211, R89, RZ, P5 ;  /* 0x000000ff59d37208 */ /* 0x000fe20002800000 */
[-C--:B------:R-:W-:Y:S01]  /*2e50*/  FMUL.FTZ R86, R129, R112.reuse ;  /* 0x0000007081567220 */ /* 0x080fe20000410000 */
[----:B------:R-:W-:Y:S01]  /*2e60*/  LOP3.LUT P5, RZ, R158, 0xff000000, RZ, 0xc0, !PT ;  /* 0xff0000009eff7812 */ /* 0x000fe200078ac0ff */
[----:B------:R-:W-:Y:S01]  /*2e70*/  FMUL.FTZ R95, R164, R112 ;  /* 0x00000070a45f7220 */ /* 0x000fe20000410000 */
[----:B------:R-:W-:Y:S01]  /*2e80*/  SEL R99, R210, R83, P1 ;  /* 0x00000053d2637207 */ /* 0x000fe20000800000 */
[----:B------:R-:W-:Y:S01]  /*2e90*/  FADD.FTZ R252, R121, -R252 ;  /* 0x800000fc79fc7221 */ /* 0x000fe20000010000 */
[----:B------:R-:W-:Y:S01]  /*2ea0*/  @P2 MOV R110, 0x20 ;  /* 0x00000020006e2802 */ /* 0x000fe20000000f00 */
[----:B------:R-:W-:Y:S01]  /*2eb0*/  FMUL.FTZ R121, R207, R130 ;  /* 0x00000082cf797220 */ /* 0x000fe20000410000 */
[----:B------:R-:W-:Y:S01]  /*2ec0*/  F2FP.BF16.PACK_AB R89, R208, R107 ;  /* 0x0000006bd059723e */ /* 0x000fe200000010ff */
[----:B------:R-:W-:Y:S01]  /*2ed0*/  FMUL.FTZ R92, R92, c[0x0][0x1e8] ;  /* 0x00007a005c5c7a20 */ /* 0x000fe20000410000 */
[----:B------:R-:W-:Y:S01]  /*2ee0*/  SEL R103, R104, R79, P1 ;  /* 0x0000004f68677207 */ /* 0x000fe20000800000 */
[----:B------:R-:W-:Y:S01]  /*2ef0*/  FMUL.FTZ R86, R86, c[0x0][0x1e8] ;  /* 0x00007a0056567a20 */ /* 0x000fe20000410000 */
[----:B------:R-:W-:Y:S01]  /*2f00*/  SEL R104, R115, R80, P1 ;  /* 0x0000005073687207 */ /* 0x000fe20000800000 */
[----:B------:R-:W-:Y:S01]  /*2f10*/  FMUL.FTZ R95, R95, c[0x0][0x1e8] ;  /* 0x00007a005f5f7a20 */ /* 0x000fe20000410000 */
[----:B------:R-:W-:Y:S01]  /*2f20*/  FSEL R158, R92, RZ, P6 ;  /* 0x000000ff5c9e7208 */ /* 0x000fe20003000000 */
[C---:B------:R-:W-:Y:S01]  /*2f30*/  FMUL.FTZ R123, R207.reuse, R252 ;  /* 0x000000fccf7b7220 */ /* 0x040fe20000410000 */
[----:B------:R-:W-:Y:S01]  /*2f40*/  FSEL R213, R86, RZ, P4 ;  /* 0x000000ff56d57208 */ /* 0x000fe20002000000 */
[----:B------:R-:W-:Y:S01]  /*2f50*/  FMUL.FTZ R120, R207, R248 ;  /* 0x000000f8cf787220 */ /* 0x000fe20000410000 */
[----:B------:R-:W-:Y:S01]  /*2f60*/  FSEL R216, R95, RZ, P5 ;  /* 0x000000ff5fd87208 */ /* 0x000fe20002800000 */
[----:B------:R-:W-:Y:S01]  /*2f70*/  FMUL.FTZ R130, R207, R102 ;  /* 0x00000066cf827220 */ /* 0x000fe20000410000 */
[C---:B------:R-:W-:Y:S01]  /*2f80*/  LOP3.LUT P6, RZ, R159.reuse, 0xff, RZ, 0xc0, !PT ;  /* 0x000000ff9fff7812 */ /* 0x040fe200078cc0ff */
[----:B------:R-:W-:Y:S01]  /*2f90*/  @P0 FADD.FTZ R123, R72, R123 ;  /* 0x0000007b487b0221 */ /* 0x000fe20000010000 */
[----:B------:R-:W-:Y:S01]  /*2fa0*/  LOP3.LUT P4, RZ, R159, 0xff00, RZ, 0xc0, !PT ;  /* 0x0000ff009fff7812 */ /* 0x000fe2000788c0ff */
[----:B------:R-:W-:Y:S01]  /*2fb0*/  @P0 FADD.FTZ R120, R73, R120 ;  /* 0x0000007849780221 */ /* 0x000fe20000010000 */
[----:B------:R-:W-:Y:S01]  /*2fc0*/  LOP3.LUT P5, RZ, R159, 0xff0000, RZ, 0xc0, !PT ;  /* 0x00ff00009fff7812 */ /* 0x000fe200078ac0ff */
[----:B------:R-:W-:Y:S01]  /*2fd0*/  @P0 FADD.FTZ R121, R74, R121 ;  /* 0x000000794a790221 */ /* 0x000fe20000010000 */
[----:B------:R-:W-:Y:S01]  /*2fe0*/  SEL R92, R93, R76, P1 ;  /* 0x0000004c5d5c7207 */ /* 0x000fe20000800000 */
[----:B------:R-:W-:Y:S01]  /*2ff0*/  @P0 FADD.FTZ R130, R75, R130 ;  /* 0x000000824b820221 */ /* 0x000fe20000010000 */
[----:B------:R-:W-:Y:S01]  /*3000*/  LOP3.LUT P0, RZ, R159, 0xff000000, RZ, 0xc0, !PT ;  /* 0xff0000009fff7812 */ /* 0x000fe2000780c0ff */
[----:B------:R-:W-:Y:S01]  /*3010*/  HFMA2.MMA R159, -RZ, RZ, 0, 9.5367431640625e-07 ;  /* 0x00000010ff9f7435 */ /* 0x000fe200000001ff */
[----:B------:R-:W-:Y:S01]  /*3020*/  SEL R93, R94, R77, P1 ;  /* 0x0000004d5e5d7207 */ /* 0x000fe20000800000 */
[----:B------:R-:W-:Y:S01]  /*3030*/  @P2 IMAD.WIDE.U32 R100, R196, R101, c[0x0][0x258] ;  /* 0x00009600c4642625 */ /* 0x000fe200078e0065 */
[----:B------:R-:W-:-:S02]  /*3040*/  SEL R94, R91, R78, P1 ;  /* 0x0000004e5b5e7207 */ /* 0x000fc40000800000 */
[----:B------:R-:W-:Y:S01]  /*3050*/  SEL R95, R90, R79, P1 ;  /* 0x0000004f5a5f7207 */ /* 0x000fe20000800000 */
[----:B------:R-:W-:Y:S01]  /*3060*/  @P2 IMAD.WIDE.U32 R110, R197, R110, c[0x0][0x258] ;  /* 0x00009600c56e2625 */ /* 0x000fe200078e006e */
[C---:B------:R-:W-:Y:S01]  /*3070*/  IADD3 R102, R196.reuse, 0x100, RZ ;  /* 0x00000100c4667810 */ /* 0x040fe20007ffe0ff */
[----:B------:R0:W-:Y:S01]  /*3080*/  @P2 STG.E.128 [R100.64+0x10], R96 ;  /* 0x0000106064002986 */ /* 0x0001e2000c101d04 */
[----:B------:R-:W-:Y:S01]  /*3090*/  F2FP.BF16.PACK_AB R91, R205, R108 ;  /* 0x0000006ccd5b723e */ /* 0x000fe200000010ff */
[----:B------:R-:W-:Y:S01]  /*30a0*/  IMAD.WIDE.U32 R108, R196, R159, c[0x0][0x248] ;  /* 0x00009200c46c7625 */ /* 0x000fe200078e009f */
[----:B------:R-:W-:Y:S01]  /*30b0*/  F2FP.BF16.PACK_AB R86, R199, R204 ;  /* 0x000000ccc756723e */ /* 0x000fe200000010ff */
[----:B------:R1:W-:Y:S01]  /*30c0*/  @P2 STG.E.128 [R100.64], R92 ;  /* 0x0000005c64002986 */ /* 0x0003e2000c101d04 */
[----:B------:R-:W-:Y:S01]  /*30d0*/  F2FP.BF16.PACK_AB R90, R201, R106 ;  /* 0x0000006ac95a723e */ /* 0x000fe200000010ff */
[----:B------:R-:W-:Y:S01]  /*30e0*/  IMAD.WIDE.U32 R106, R159, R102, c[0x0][0x248] ;  /* 0x000092009f6a7625 */ /* 0x000fe200078e0066 */
[----:B------:R-:W-:Y:S01]  /*30f0*/  @P2 MOV R207, 0x20 ;  /* 0x0000002000cf2802 */ /* 0x000fe20000000f00 */
[----:B------:R2:W-:Y:S01]  /*3100*/  STG.E.128 [R108.64], R84 ;  /* 0x000000546c007986 */ /* 0x0005e2000c101d04 */
[----:B------:R-:W-:-:S02]  /*3110*/  SEL R102, R127, R78, P1 ;  /* 0x0000004e7f667207 */ /* 0x000fc40000800000 */
[----:B------:R-:W-:Y:S01]  /*3120*/  SEL R208, RZ, 0x1, P3 ;  /* 0x00000001ffd07807 */ /* 0x000fe20001800000 */
[----:B------:R-:W-:Y:S01]  /*3130*/  @P2 IMAD.WIDE.U32 R206, R206, R207, c[0x0][0x258] ;  /* 0x00009600cece2625 */ /* 0x000fe200078e00cf */
[----:B0-----:R-:W-:Y:S02]  /*3140*/  SEL R96, R161, R80, P1 ;  /* 0x00000050a1607207 */ /* 0x001fe40000800000 */
[----:B------:R-:W-:Y:S02]  /*3150*/  SEL R97, R162, R81, P1 ;  /* 0x00000051a2617207 */ /* 0x000fe40000800000 */
[----:B-1----:R-:W-:Y:S02]  /*3160*/  SEL R92, R113, R76, P1 ;  /* 0x0000004c715c7207 */ /* 0x002fe40000800000 */
[----:B------:R-:W-:Y:S02]  /*3170*/  SEL R93, R124, R77, P1 ;  /* 0x0000004d7c5d7207 */ /* 0x000fe40000800000 */
[----:B------:R-:W-:-:S02]  /*3180*/  SEL R94, R105, R78, P1 ;  /* 0x0000004e695e7207 */ /* 0x000fc40000800000 */
[----:B------:R-:W-:Y:S02]  /*3190*/  SEL R95, R114, R79, P1 ;  /* 0x0000004f725f7207 */ /* 0x000fe40000800000 */
[----:B------:R-:W-:Y:S02]  /*31a0*/  SEL R98, R131, R82, P1 ;  /* 0x0000005283627207 */ /* 0x000fe40000800000 */
[----:B------:R-:W-:Y:S01]  /*31b0*/  SEL R99, R198, R83, P1 ;  /* 0x00000053c6637207 */ /* 0x000fe20000800000 */
[----:B------:R0:W-:Y:S01]  /*31c0*/  @P2 STG.E.128 [R110.64], R92 ;  /* 0x0000005c6e002986 */ /* 0x0001e2000c101d04 */
[-C--:B------:R-:W-:Y:S02]  /*31d0*/  SEL R105, R118, R81.reuse, P1 ;  /* 0x0000005176697207 */ /* 0x080fe40000800000 */
[C---:B------:R-:W-:Y:S01]  /*31e0*/  SEL R80, R123.reuse, R80, P1 ;  /* 0x000000507b507207 */ /* 0x040fe20000800000 */
[----:B------:R1:W-:Y:S01]  /*31f0*/  @P2 STG.E.128 [R110.64+0x10], R96 ;  /* 0x000010606e002986 */ /* 0x0003e2000c101d04 */
[C---:B------:R-:W-:Y:S01]  /*3200*/  SEL R81, R120.reuse, R81, P1 ;  /* 0x0000005178517207 */ /* 0x040fe20000800000 */
[----:B------:R-:W-:Y:S01]  /*3210*/  FMUL.FTZ R123, R123, R112 ;  /* 0x000000707b7b7220 */ /* 0x000fe20000410000 */
[----:B------:R-:W-:Y:S01]  /*3220*/  SEL R100, R163, R76, P1 ;  /* 0x0000004ca3647207 */ /* 0x000fe20000800000 */
[----:B------:R3:W-:Y:S01]  /*3230*/  STG.E.128 [R106.64], R88 ;  /* 0x000000586a007986 */ /* 0x0007e2000c101d04 */
[----:B------:R-:W-:Y:S01]  /*3240*/  FMUL.FTZ R120, R120, R112 ;  /* 0x0000007078787220 */ /* 0x000fe20000410000 */
[----:B------:R-:W-:Y:S01]  /*3250*/  SEL R101, R160, R77, P1 ;  /* 0x0000004da0657207 */ /* 0x000fe20000800000 */
[----:B------:R-:W-:Y:S01]  /*3260*/  FMUL.FTZ R123, R123, c[0x0][0x1e8] ;  /* 0x00007a007b7b7a20 */ /* 0x000fe20000410000 */
[----:B--2---:R-:W-:Y:S01]  /*3270*/  F2FP.BF16.PACK_AB R84, R126, R125 ;  /* 0x0000007d7e54723e */ /* 0x004fe200000010ff */
[----:B------:R-:W-:Y:S01]  /*3280*/  FMUL.FTZ R120, R120, c[0x0][0x1e8] ;  /* 0x00007a0078787a20 */ /* 0x000fe20000410000 */
[----:B------:R-:W-:Y:S01]  /*3290*/  F2FP.BF16.PACK_AB R85, R128, R117 ;  /* 0x000000758055723e */ /* 0x000fe200000010ff */
[----:B------:R2:W-:Y:S01]  /*32a0*/  @P2 STG.E.128 [R206.64], R100 ;  /* 0x00000064ce002986 */ /* 0x0005e2000c101d04 */
[----:B------:R-:W-:-:S02]  /*32b0*/  F2FP.BF16.PACK_AB R86, R165, R122 ;  /* 0x0000007aa556723e */ /* 0x000fc400000010ff */
[C---:B0-----:R-:W-:Y:S02]  /*32c0*/  IADD3 R92, R196.reuse, 0x200, RZ ;  /* 0x00000200c45c7810 */ /* 0x041fe40007ffe0ff */
[----:B------:R-:W-:Y:S02]  /*32d0*/  IADD3 R94, R196, 0x300, RZ ;  /* 0x00000300c45e7810 */ /* 0x000fe40007ffe0ff */
[----:B-1----:R-:W-:Y:S01]  /*32e0*/  @P2 MOV R96, 0x20 ;  /* 0x0000002000602802 */ /* 0x002fe20000000f00 */
[----:B------:R-:W-:Y:S01]  /*32f0*/  IMAD.WIDE.U32 R92, R159, R92, c[0x0][0x248] ;  /* 0x000092009f5c7625 */ /* 0x000fe200078e005c */
[----:B------:R-:W-:Y:S02]  /*3300*/  F2FP.BF16.PACK_AB R87, R214, R203 ;  /* 0x000000cbd657723e */ /* 0x000fe400000010ff */
[----:B---3--:R-:W-:Y:S01]  /*3310*/  SEL R106, R119, R82, P1 ;  /* 0x00000052776a7207 */ /* 0x008fe20000800000 */
[----:B------:R-:W-:Y:S01]  /*3320*/  @P2 IMAD.WIDE.U32 R96, R195, R96, c[0x0][0x258] ;  /* 0x00009600c3602625 */ /* 0x000fe200078e0060 */
[----:B------:R-:W-:-:S02]  /*3330*/  SEL R82, R121, R82, P1 ;  /* 0x0000005279527207 */ /* 0x000fc40000800000 */
[----:B------:R-:W-:Y:S01]  /*3340*/  FSEL R90, R123, RZ, P6 ;  /* 0x000000ff7b5a7208 */ /* 0x000fe20003000000 */
[-C--:B------:R-:W-:Y:S01]  /*3350*/  FMUL.FTZ R121, R121, R112.reuse ;  /* 0x0000007079797220 */ /* 0x080fe20000410000 */
[----:B------:R-:W-:Y:S01]  /*3360*/  FSEL R91, R120, RZ, P4 ;  /* 0x000000ff785b7208 */ /* 0x000fe20002000000 */
[----:B------:R-:W-:Y:S01]  /*3370*/  FMUL.FTZ R112, R130, R112 ;  /* 0x0000007082707220 */ /* 0x000fe20000410000 */
[----:B------:R-:W-:Y:S01]  /*3380*/  SEL R107, R116, R83, P1 ;  /* 0x00000053746b7207 */ /* 0x000fe20000800000 */
[----:B------:R-:W-:Y:S01]  /*3390*/  FMUL.FTZ R121, R121, c[0x0][0x1e8] ;  /* 0x00007a0079797a20 */ /* 0x000fe20000410000 */
[----:B------:R-:W-:Y:S01]  /*33a0*/  SEL R76, R209, R76, P1 ;  /* 0x0000004cd14c7207 */ /* 0x000fe20000800000 */
[----:B------:R-:W-:Y:S01]  /*33b0*/  FMUL.FTZ R112, R112, c[0x0][0x1e8] ;  /* 0x00007a0070707a20 */ /* 0x000fe20000410000 */
[----:B------:R-:W-:Y:S01]  /*33c0*/  SEL R77, R212, R77, P1 ;  /* 0x0000004dd44d7207 */ /* 0x000fe20000800000 */
[----:B------:R-:W-:Y:S01]  /*33d0*/  IMAD.WIDE.U32 R94, R159, R94, c[0x0][0x248] ;  /* 0x000092009f5e7625 */ /* 0x000fe200078e005e */
[----:B------:R-:W-:Y:S01]  /*33e0*/  FSEL R121, R121, RZ, P5 ;  /* 0x000000ff79797208 */ /* 0x000fe20002800000 */
[----:B------:R2:W-:Y:S01]  /*33f0*/  @P2 STG.E.128 [R206.64+0x10], R104 ;  /* 0x00001068ce002986 */ /* 0x0005e2000c101d04 */
[----:B------:R-:W-:-:S02]  /*3400*/  FSEL R112, R112, RZ, P0 ;  /* 0x000000ff70707208 */ /* 0x000fc40000000000 */
[----:B------:R-:W-:Y:S01]  /*3410*/  SEL R78, R129, R78, P1 ;  /* 0x0000004e814e7207 */ /* 0x000fe20000800000 */
[----:B------:R2:W-:Y:S01]  /*3420*/  STG.E.128 [R92.64], R84 ;  /* 0x000000545c007986 */ /* 0x0005e2000c101d04 */
[----:B------:R-:W-:Y:S02]  /*3430*/  SEL R79, R164, R79, P1 ;  /* 0x0000004fa44f7207 */ /* 0x000fe40000800000 */
[----:B------:R-:W-:Y:S02]  /*3440*/  SEL R83, R130, R83, P1 ;  /* 0x0000005382537207 */ /* 0x000fe40000800000 */
[----:B------:R-:W-:Y:S01]  /*3450*/  F2FP.BF16.PACK_AB R90, R91, R90 ;  /* 0x0000005a5b5a723e */ /* 0x000fe200000010ff */
[----:B------:R2:W-:Y:S01]  /*3460*/  @P2 STG.E.128 [R96.64], R76 ;  /* 0x0000004c60002986 */ /* 0x0005e2000c101d04 */
[----:B------:R-:W-:Y:S02]  /*3470*/  F2FP.BF16.PACK_AB R88, R158, R211 ;  /* 0x000000d39e58723e */ /* 0x000fe400000010ff */
[----:B------:R-:W-:Y:S01]  /*3480*/  F2FP.BF16.PACK_AB R89, R216, R213 ;  /* 0x000000d5d859723e */ /* 0x000fe200000010ff */
[----:B------:R2:W-:Y:S01]  /*3490*/  @P2 STG.E.128 [R96.64+0x10], R80 ;  /* 0x0000105060002986 */ /* 0x0005e2000c101d04 */
[----:B------:R-:W-:-:S02]  /*34a0*/  F2FP.BF16.PACK_AB R91, R112, R121 ;  /* 0x00000079705b723e */ /* 0x000fc400000010ff */
[----:B------:R-:W-:-:S03]  /*34b0*/  ISETP.GE.AND P0, PT, R187, c[0x0][0x164], PT ;  /* 0x00005900bb007a0c */ /* 0x000fc60003f06270 */
[----:B------:R2:W-:Y:S10]  /*34c0*/  STG.E.128 [R94.64], R88 ;  /* 0x000000585e007986 */ /* 0x0005f4000c101d04 */
[----:B--2---:R-:W-:Y:S01]  /*34d0*/  @P0 CALL.REL.NOINC `(.L_x_4389) ;  /* 0x0000001000000944 */ /* 0x004fe20003c00000 */
[----:B------:R-:W-:Y:S05]  /*34e0*/  BRA `(.L_x_4390) ;  /* 0xffffd23000007947 */ /* 0x000fea000383ffff */
.L_x_4389:
        /* <DEDUP_REMOVED lines=40> */
.L_x_4386:
        /* <DEDUP_REMOVED lines=25> */
.L_x_4387:
[----:B------:R-:W-:Y:S01]  /*3900*/  HFMA2.MMA R88, -RZ, RZ, 0, 9.5367431640625e-07 ;  /* 0x00000010ff587435 */ /* 0x000fe200000001ff */
[----:B------:R-:W-:-:S02]  /*3910*/  MOV R87, R89 ;  /* 0x0000005900577202 */ /* 0x000fc40000000f00 */
[----:B------:R-:W-:Y:S02]  /*3920*/  MOV R90, 0x1f ;  /* 0x0000001f005a7802 */ /* 0x000fe40000000f00 */
[----:B------:R-:W-:Y:S02]  /*3930*/  MOV R93, 0xffffffff ;  /* 0xffffffff005d7802 */ /* 0x000fe40000000f00 */
[----:B------:R-:W-:Y:S02]  /*3940*/  MOV R84, 0x3960 ;  /* 0x0000396000547802 */ /* 0x000fe40000000f00 */
[----:B-----5:R-:W-:Y:S05]  /*3950*/  CALL.REL.NOINC `($__internal_69_$__cuda_sm70_shflsync_down_p) ;  /* 0x0000046000007944 */ /* 0x020fea0003c00000 */
[----:B-1----:R-:W-:Y:S01]  /*3960*/  MOV R86, R87 ;  /* 0x0000005700567202 */ /* 0x002fe20000000f00 */
[----:B0-----:R-:W-:Y:S05]  /*3970*/  BRA `(.L_x_4391) ;  /* 0xffffe22000007947 */ /* 0x001fea000383ffff */
.L_x_4388:
[----:B------:R-:W-:Y:S01]  /*3980*/  HFMA2.MMA R88, -RZ, RZ, 0, 9.5367431640625e-07 ;  /* 0x00000010ff587435 */ /* 0x000fe200000001ff */
[----:B------:R-:W-:Y:S02]  /*3990*/  MOV R87, R91 ;  /* 0x0000005b00577202 */ /* 0x000fe40000000f00 */
[----:B------:R-:W-:Y:S02]  /*39a0*/  MOV R90, 0x1f ;  /* 0x0000001f005a7802 */ /* 0x000fe40000000f00 */
[----:B------:R-:W-:-:S02]  /*39b0*/  MOV R93, 0xffffffff ;  /* 0xffffffff005d7802 */ /* 0x000fc40000000f00 */
[----:B------:R-:W-:Y:S02]  /*39c0*/  MOV R84, 0x39e0 ;  /* 0x000039e000547802 */ /* 0x000fe40000000f00 */
[----:B01---5:R-:W-:Y:S05]  /*39d0*/  CALL.REL.NOINC `($__internal_69_$__cuda_sm70_shflsync_down_p) ;  /* 0x000003e000007944 */ /* 0x023fea0003c00000 */
[----:B------:R-:W-:Y:S01]  /*39e0*/  FADD.FTZ R89, R89, R86 ;  /* 0x0000005659597221 */ /* 0x000fe20000010000 */
[----:B0-----:R-:W-:Y:S01]  /*39f0*/  HFMA2.MMA R88, -RZ, RZ, 0, 4.76837158203125e-07 ;  /* 0x00000008ff587435 */ /* 0x001fe200000001ff */
[----:B-1----:R-:W-:Y:S01]  /*3a00*/  FADD.FTZ R92, R91, R87 ;  /* 0x000000575b5c7221 */ /* 0x002fe20000010000 */
[----:B------:R-:W-:Y:S02]  /*3a10*/  MOV R90, 0x1f ;  /* 0x0000001f005a7802 */ /* 0x000fe40000000f00 */
[----:B------:R-:W-:Y:S02]  /*3a20*/  MOV R93, 0xffffffff ;  /* 0xffffffff005d7802 */ /* 0x000fe40000000f00 */
[----:B------:R-:W-:Y:S02]  /*3a30*/  MOV R87, R89 ;  /* 0x0000005900577202 */ /* 0x000fe40000000f00 */
[----:B------:R-:W-:Y:S02]  /*3a40*/  MOV R84, 0x3a60 ;  /* 0x00003a6000547802 */ /* 0x000fe40000000f00 */
[----:B------:R-:W-:Y:S05]  /*3a50*/  CALL.REL.NOINC `($__internal_69_$__cuda_sm70_shflsync_down_p) ;  /* 0x0000036000007944 */ /* 0x000fea0003c00000 */
[----:B0-----:R-:W-:Y:S01]  /*3a60*/  HFMA2.MMA R88, -RZ, RZ, 0, 4.76837158203125e-07 ;  /* 0x00000008ff587435 */ /* 0x001fe200000001ff */
[----:B-1----:R-:W-:-:S02]  /*3a70*/  MOV R86, R87 ;  /* 0x0000005700567202 */ /* 0x002fc40000000f00 */
[----:B------:R-:W-:Y:S02]  /*3a80*/  MOV R87, R92 ;  /* 0x0000005c00577202 */ /* 0x000fe40000000f00 */
[----:B------:R-:W-:Y:S02]  /*3a90*/  MOV R90, 0x1f ;  /* 0x0000001f005a7802 */ /* 0x000fe40000000f00 */
[----:B------:R-:W-:Y:S02]  /*3aa0*/  MOV R93, 0xffffffff ;  /* 0xffffffff005d7802 */ /* 0x000fe40000000f00 */
[----:B------:R-:W-:Y:S02]  /*3ab0*/  MOV R84, 0x3ad0 ;  /* 0x00003ad000547802 */ /* 0x000fe40000000f00 */
[----:B------:R-:W-:Y:S05]  /*3ac0*/  CALL.REL.NOINC `($__internal_69_$__cuda_sm70_shflsync_down_p) ;  /* 0x000002f000007944 */ /* 0x000fea0003c00000 */
[----:B------:R-:W-:Y:S01]  /*3ad0*/  FADD.FTZ R89, R86, R89 ;  /* 0x0000005956597221 */ /* 0x000fe20000010000 */
[----:B0-----:R-:W-:Y:S01]  /*3ae0*/  HFMA2.MMA R88, -RZ, RZ, 0, 2.384185791015625e-07 ;  /* 0x00000004ff587435 */ /* 0x001fe200000001ff */
[----:B-1----:R-:W-:Y:S01]  /*3af0*/  FADD.FTZ R92, R92, R87 ;  /* 0x000000575c5c7221 */ /* 0x002fe20000010000 */
[----:B------:R-:W-:Y:S02]  /*3b00*/  MOV R90, 0x1f ;  /* 0x0000001f005a7802 */ /* 0x000fe40000000f00 */
[----:B------:R-:W-:-:S02]  /*3b10*/  MOV R93, 0xffffffff ;  /* 0xffffffff005d7802 */ /* 0x000fc40000000f00 */
[----:B------:R-:W-:Y:S02]  /*3b20*/  MOV R87, R89 ;  /* 0x0000005900577202 */ /* 0x000fe40000000f00 */
[----:B------:R-:W-:Y:S02]  /*3b30*/  MOV R84, 0x3b50 ;  /* 0x00003b5000547802 */ /* 0x000fe40000000f00 */
[----:B------:R-:W-:Y:S05]  /*3b40*/  CALL.REL.NOINC `($__internal_69_$__cuda_sm70_shflsync_down_p) ;  /* 0x0000027000007944 */ /* 0x000fea0003c00000 */
[----:B0-----:R-:W-:Y:S01]  /*3b50*/  HFMA2.MMA R88, -RZ, RZ, 0, 2.384185791015625e-07 ;  /* 0x00000004ff587435 */ /* 0x001fe200000001ff */
[----:B-1----:R-:W-:Y:S02]  /*3b60*/  MOV R86, R87 ;  /* 0x0000005700567202 */ /* 0x002fe40000000f00 */
[----:B------:R-:W-:Y:S02]  /*3b70*/  MOV R87, R92 ;  /* 0x0000005c00577202 */ /* 0x000fe40000000f00 */
[----:B------:R-:W-:Y:S02]  /*3b80*/  MOV R90, 0x1f ;  /* 0x0000001f005a7802 */ /* 0x000fe40000000f00 */
[----:B------:R-:W-:Y:S02]  /*3b90*/  MOV R93, 0xffffffff ;  /* 0xffffffff005d7802 */ /* 0x000fe40000000f00 */
[----:B------:R-:W-:-:S02]  /*3ba0*/  MOV R84, 0x3bc0 ;  /* 0x00003bc000547802 */ /* 0x000fc40000000f00 */
[----:B------:R-:W-:Y:S05]  /*3bb0*/  CALL.REL.NOINC `($__internal_69_$__cuda_sm70_shflsync_down_p) ;  /* 0x0000020000007944 */ /* 0x000fea0003c00000 */
[----:B------:R-:W-:Y:S01]  /*3bc0*/  FADD.FTZ R89, R86, R89 ;  /* 0x0000005956597221 */ /* 0x000fe20000010000 */
[----:B0-----:R-:W-:Y:S01]  /*3bd0*/  HFMA2.MMA R88, -RZ, RZ, 0, 1.1920928955078125e-07 ;  /* 0x00000002ff587435 */ /* 0x001fe200000001ff */
[----:B-1----:R-:W-:Y:S01]  /*3be0*/  FADD.FTZ R92, R92, R87 ;  /* 0x000000575c5c7221 */ /* 0x002fe20000010000 */
[----:B------:R-:W-:-:S02]  /*3bf0*/  MOV R90, 0x1f ;  /* 0x0000001f005a7802 */ /* 0x000fc40000000f00 */
[----:B------:R-:W-:Y:S02]  /*3c00*/  MOV R93, 0xffffffff ;  /* 0xffffffff005d7802 */ /* 0x000fe40000000f00 */
[----:B------:R-:W-:Y:S02]  /*3c10*/  MOV R87, R89 ;  /* 0x0000005900577202 */ /* 0x000fe40000000f00 */
[----:B------:R-:W-:Y:S02]  /*3c20*/  MOV R84, 0x3c40 ;  /* 0x00003c4000547802 */ /* 0x000fe40000000f00 */
[----:B------:R-:W-:Y:S05]  /*3c30*/  CALL.REL.NOINC `($__internal_69_$__cuda_sm70_shflsync_down_p) ;  /* 0x0000018000007944 */ /* 0x000fea0003c00000 */
[----:B0-----:R-:W-:Y:S01]  /*3c40*/  HFMA2.MMA R88, -RZ, RZ, 0, 1.1920928955078125e-07 ;  /* 0x00000002ff587435 */ /* 0x001fe200000001ff */
[----:B-1----:R-:W-:Y:S02]  /*3c50*/  MOV R86, R87 ;  /* 0x0000005700567202 */ /* 0x002fe40000000f00 */
[----:B------:R-:W-:Y:S02]  /*3c60*/  MOV R87, R92 ;  /* 0x0000005c00577202 */ /* 0x000fe40000000f00 */
[----:B------:R-:W-:Y:S02]  /*3c70*/  MOV R90, 0x1f ;  /* 0x0000001f005a7802 */ /* 0x000fe40000000f00 */
[----:B------:R-:W-:-:S02]  /*3c80*/  MOV R93, 0xffffffff ;  /* 0xffffffff005d7802 */ /* 0x000fc40000000f00 */
[----:B------:R-:W-:Y:S02]  /*3c90*/  MOV R84, 0x3cb0 ;  /* 0x00003cb000547802 */ /* 0x000fe40000000f00 */
[----:B------:R-:W-:Y:S05]  /*3ca0*/  CALL.REL.NOINC `($__internal_69_$__cuda_sm70_shflsync_down_p) ;  /* 0x0000011000007944 */ /* 0x000fea0003c00000 */
[----:B------:R-:W-:Y:S01]  /*3cb0*/  FADD.FTZ R89, R86, R89 ;  /* 0x0000005956597221 */ /* 0x000fe20000010000 */
[----:B0-----:R-:W-:Y:S01]  /*3cc0*/  HFMA2.MMA R88, -RZ, RZ, 0, 5.9604644775390625e-08 ;  /* 0x00000001ff587435 */ /* 0x001fe200000001ff */
[----:B-1----:R-:W-:Y:S01]  /*3cd0*/  FADD.FTZ R91, R92, R87 ;  /* 0x000000575c5b7221 */ /* 0x002fe20000010000 */
[----:B------:R-:W-:Y:S02]  /*3ce0*/  MOV R90, 0x1f ;  /* 0x0000001f005a7802 */ /* 0x000fe40000000f00 */
[----:B------:R-:W-:Y:S02]  /*3cf0*/  MOV R93, 0xffffffff ;  /* 0xffffffff005d7802 */ /* 0x000fe40000000f00 */
[----:B------:R-:W-:Y:S02]  /*3d00*/  MOV R87, R89 ;  /* 0x0000005900577202 */ /* 0x000fe40000000f00 */
[----:B------:R-:W-:Y:S02]  /*3d10*/  MOV R84, 0x3d30 ;  /* 0x00003d3000547802 */ /* 0x000fe40000000f00 */
[----:B------:R-:W-:Y:S05]  /*3d20*/  CALL.REL.NOINC `($__internal_69_$__cuda_sm70_shflsync_down_p) ;  /* 0x0000009000007944 */ /* 0x000fea0003c00000 */
[----:B0-----:R-:W-:Y:S01]  /*3d30*/  HFMA2.MMA R88, -RZ, RZ, 0, 5.9604644775390625e-08 ;  /* 0x00000001ff587435 */ /* 0x001fe200000001ff */
[----:B-1----:R-:W-:-:S02]  /*3d40*/  MOV R100, R87 ;  /* 0x0000005700647202 */ /* 0x002fc40000000f00 */
[----:B------:R-:W-:Y:S02]  /*3d50*/  MOV R87, R91 ;  /* 0x0000005b00577202 */ /* 0x000fe40000000f00 */
[----:B------:R-:W-:Y:S02]  /*3d60*/  MOV R90, 0x1f ;  /* 0x0000001f005a7802 */ /* 0x000fe40000000f00 */
[----:B------:R-:W-:Y:S02]  /*3d70*/  MOV R93, 0xffffffff ;  /* 0xffffffff005d7802 */ /* 0x000fe40000000f00 */
[----:B------:R-:W-:Y:S02]  /*3d80*/  MOV R84, 0x3da0 ;  /* 0x00003da000547802 */ /* 0x000fe40000000f00 */
[----:B------:R-:W-:Y:S05]  /*3d90*/  CALL.REL.NOINC `($__internal_69_$__cuda_sm70_shflsync_down_p) ;  /* 0x0000002000007944 */ /* 0x000fea0003c00000 */
[----:B-1----:R-:W-:Y:S01]  /*3da0*/  MOV R84, R87 ;  /* 0x0000005700547202 */ /* 0x002fe20000000f00 */
[----:B0-----:R-:W-:Y:S05]  /*3db0*/  BRA `(.L_x_4392) ;  /* 0xffffdf0000007947 */ /* 0x001fea000383ffff */
        .weak           $__internal_69_$__cuda_sm70_shflsync_down_p
        .type           $__internal_69_$__cuda_sm70_shflsync_down_p,@function
        .size           $__internal_69_$__cuda_sm70_shflsync_down_p,(.L_x_11803 - $__internal_69_$__cuda_sm70_shflsync_down_p)
$__internal_69_$__cuda_sm70_shflsync_down_p:
[----:B------:R-:W-:Y:S01]  /*3dc0*/  HFMA2.MMA R85, -RZ, RZ, 0, 0 ;  /* 0x00000000ff557435 */ /* 0x000fe200000001ff */
[----:B------:R-:W-:Y:S04]  /*3dd0*/  WARPSYNC R93 ;  /* 0x0000005d00007348 */ /* 0x000fe80003800000 */
[----:B------:R0:W1:Y:S01]  /*3de0*/  SHFL.DOWN PT, R87, R87, R88, R90 ;  /* 0x0800005857577389 */ /* 0x00006200000e005a */
[----:B------:R-:W-:Y:S05]  /*3df0*/  RET.REL.NODEC R84 `(_ZN10layer_norm13ln_bwd_kernelINS_13Kernel_traitsI13__nv_bfloat16S2_fS2_fjLj8192ELj1ELj1ELj8ELj16ENS_18Kernel_traits_baseILj8192ES2_S2_fS2_fjLj256EEEEELb1ELb0ELb0ELb1EEEvNS_9BwdParamsE) ;  /* 0xffffc20054007950 */ /* 0x000fea0003c3ffff */
.L_x_4393:
        /* <DEDUP_REMOVED lines=16> */
.L_x_11803:


//--------------------- .text._ZN10layer_norm22ln_bwd_finalize_kernelINS_22Kernel_traits_finalizeILj8192E13__nv_bfloat16S2_fS2_fjLb0ELj1024ELj4ENS_18Kernel_traits_baseILj8192ES2_S2_fS2_fjLj1024EEEEELb0ELb0EEEvNS_9BwdParamsE --------------------------
	.section	.text._ZN10layer_norm22ln_bwd_finalize_kernelINS_22Kernel_traits_finalizeILj8192E13__nv_bfloat16S2_fS2_fjLb0ELj1024ELj4ENS_18Kernel_traits_baseILj8192ES2_S2_fS2_fjLj1024EEEEELb0ELb0EEEvNS_9BwdParamsE,"ax",@progbits
	.sectioninfo	@"SHI_REGISTERS=30"
	.align	128
        .global         _ZN10layer_norm22ln_bwd_finalize_kernelINS_22Kernel_traits_finalizeILj8192E13__nv_bfloat16S2_fS2_fjLb0ELj1024ELj4ENS_18Kernel_traits_baseILj8192ES2_S2_fS2_fjLj1024EEEEELb0ELb0EEEvNS_9BwdParamsE
        .type           _ZN10layer_norm22ln_bwd_finalize_kernelINS_22Kernel_traits_finalizeILj8192E13__nv_bfloat16S2_fS2_fjLb0ELj1024ELj4ENS_18Kernel_traits_baseILj8192ES2_S2_fS2_fjLj1024EEEEELb0ELb0EEEvNS_9BwdParamsE,@function
        .size           _ZN10layer_norm22ln_bwd_finalize_kernelINS_22Kernel_traits_finalizeILj8192E13__nv_bfloat16S2_fS2_fjLb0ELj1024ELj4ENS_18Kernel_traits_baseILj8192ES2_S2_fS2_fjLj1024EEEEELb0ELb0EEEvNS_9BwdParamsE,(.L_x_11804 - _ZN10layer_norm22ln_bwd_finalize_kernelINS_22Kernel_traits_finalizeILj8192E13__nv_bfloat16S2_fS2_fjLb0ELj1024ELj4ENS_18Kernel_traits_baseILj8192ES2_S2_fS2_fjLj1024EEEEELb0ELb0EEEvNS_9BwdParamsE)
        .other          _ZN10layer_norm22ln_bwd_finalize_kernelINS_22Kernel_traits_finalizeILj8192E13__nv_bfloat16S2_fS2_fjLb0ELj1024ELj4ENS_18Kernel_traits_baseILj8192ES2_S2_fS2_fjLj1024EEEEELb0ELb0EEEvNS_9BwdParamsE,@"STO_CUDA_ENTRY STV_DEFAULT"
_ZN10layer_norm22ln_bwd_finalize_kernelINS_22Kernel_traits_finalizeILj8192E13__nv_bfloat16S2_fS2_fjLb0ELj1024ELj4ENS_18Kernel_traits_baseILj8192ES2_S2_fS2_fjLj1024EEEEELb0ELb0EEEvNS_9BwdParamsE:
.text._ZN10layer_norm22ln_bwd_finalize_kernelINS_22Kernel_traits_finalizeILj8192E13__nv_bfloat16S2_fS2_fjLb0ELj1024ELj4ENS_18Kernel_traits_baseILj8192ES2_S2_fS2_fjLj1024EEEEELb0ELb0EEEvNS_9BwdParamsE:
        /* <DEDUP_REMOVED lines=19> */
.L_x_4407:
        /* <DEDUP_REMOVED lines=28> */
.L_x_4398:
        /* <DEDUP_REMOVED lines=35> */
.L_x_4397:
[----:B------:R-:W-:Y:S05]  /*0520*/  BSYNC B1 ;  /* 0x0000000000017941 */ /* 0x000fea0003800000 */
.L_x_4396:
        /* <DEDUP_REMOVED lines=23> */
.L_x_4400:
[----:B------:R-:W-:Y:S05]  /*06a0*/  BSYNC B1 ;  /* 0x0000000000017941 */ /* 0x000fea0003800000 */
.L_x_4399:
        /* <DEDUP_REMOVED lines=11> */
.L_x_4401:
[----:B------:R-:W-:Y:S05]  /*0760*/  BSYNC B1 ;  /* 0x0000000000017941 */ /* 0x000fea0003800000 */
.L_x_4395:
[----:B------:R-:W-:Y:S05]  /*0770*/  BSYNC B0 ;  /* 0x0000000000007941 */ /* 0x000fea0003800000 */
.L_x_4394:
        /* <DEDUP_REMOVED lines=11> */
.L_x_4408:
        /* <DEDUP_REMOVED lines=18> */
.L_x_4409:
[----:B---3--:R-:W-:Y:S02]  /*0950*/  FADD.FTZ R4, R4, R9 ;  /* 0x0000000904047221 */ /* 0x008fe40000010000 */
[----:B-12---:R-:W-:-:S03]  /*0960*/  FADD.FTZ R6, R5, R6 ;  /* 0x0000000605067221 */ /* 0x006fc60000010000 */
[----:B------:R1:W-:Y:S04]  /*0970*/  @!P1 STS [R17.X4+0x2000], R4 ;  /* 0x0020000411009388 */ /* 0x0003e80000004800 */
[----:B------:R1:W-:Y:S02]  /*0980*/  @!P1 STS [R17.X4+0x2080], R6 ;  /* 0x0020800611009388 */ /* 0x0003e40000004800 */
.L_x_4402:
        /* <DEDUP_REMOVED lines=17> */
.L_x_4406:
[----:B------:R-:W-:Y:S05]  /*0aa0*/  BSYNC B0 ;  /* 0x0000000000007941 */ /* 0x000fea0003800000 */
.L_x_4405:
[C---:B------:R-:W-:Y:S02]  /*0ab0*/  ISETP.GT.U32.AND P1, PT, R18.reuse, -0x2001, PT ;  /* 0xffffdfff1200780c */ /* 0x040fe40003f24070 */
[----:B------:R-:W-:Y:S02]  /*0ac0*/  IADD3 R18, R18, 0x2000, RZ ;  /* 0x0000200012127810 */ /* 0x000fe40007ffe0ff */
[----:B------:R-:W-:-:S09]  /*0ad0*/  IADD3 R19, R19, 0x1000, RZ ;  /* 0x0000100013137810 */ /* 0x000fd20007ffe0ff */
[----:B01----:R-:W-:Y:S05]  /*0ae0*/  @P1 BRA `(.L_x_4407) ;  /* 0xfffff64000001947 */ /* 0x003fea000383ffff */
[----:B------:R-:W-:Y:S05]  /*0af0*/  EXIT ;  /* 0x000000000000794d */ /* 0x000fea0003800000 */
.L_x_4403:
[----:B--2---:R-:W-:Y:S01]  /*0b00*/  IMAD.MOV.U32 R9, RZ, RZ, R5 ;  /* 0x000000ffff097224 */ /* 0x004fe200078e0005 */
[----:B------:R-:W-:Y:S01]  /*0b10*/  MOV R8, 0x1 ;  /* 0x0000000100087802 */ /* 0x000fe20000000f00 */
[----:B------:R-:W-:Y:S01]  /*0b20*/  IMAD.MOV.U32 R7, RZ, RZ, 0x1f ;  /* 0x0000001fff077424 */ /* 0x000fe200078e00ff */
[----:B------:R-:W-:Y:S02]  /*0b30*/  MOV R10, 0xffffffff ;  /* 0xffffffff000a7802 */ /* 0x000fe40000000f00 */
[----:B------:R-:W-:Y:S02]  /*0b40*/  MOV R2, 0xb60 ;  /* 0x00000b6000027802 */ /* 0x000fe40000000f00 */
[----:B01----:R-:W-:Y:S05]  /*0b50*/  CALL.REL.NOINC `($__internal_70_$__cuda_sm70_shflsync_bfly_p) ;  /* 0x000003b000007944 */ /* 0x003fea0003c00000 */
[----:B-1----:R-:W-:Y:S01]  /*0b60*/  IMAD.MOV.U32 R2, RZ, RZ, R7 ;  /* 0x000000ffff027224 */ /* 0x002fe200078e0007 */
[----:B0-----:R-:W-:Y:S05]  /*0b70*/  BRA `(.L_x_4408) ;  /* 0xfffffcb000007947 */ /* 0x001fea000383ffff */
.L_x_4404:
[----:B------:R-:W-:Y:S01]  /*0b80*/  HFMA2.MMA R8, -RZ, RZ, 0, 1.1920928955078125e-07 ;  /* 0x00000002ff087435 */ /* 0x000fe200000001ff */
[----:B------:R-:W-:Y:S01]  /*0b90*/  IMAD.MOV.U32 R7, RZ, RZ, 0x1f ;  /* 0x0000001fff077424 */ /* 0x000fe200078e00ff */
[----:B------:R-:W-:Y:S02]  /*0ba0*/  MOV R10, 0xffffffff ;  /* 0xffffffff000a7802 */ /* 0x000fe40000000f00 */
[----:B------:R-:W-:-:S02]  /*0bb0*/  MOV R2, 0xbd0 ;  /* 0x00000bd000027802 */ /* 0x000fc40000000f00 */
[----:B012---:R-:W-:Y:S05]  /*0bc0*/  CALL.REL.NOINC `($__internal_70_$__cuda_sm70_shflsync_bfly_p) ;  /* 0x0000034000007944 */ /* 0x007fea0003c00000 */
[----:B01----:R-:W-:Y:S01]  /*0bd0*/  FADD.FTZ R9, R9, R7 ;  /* 0x0000000709097221 */ /* 0x003fe20000010000 */
[----:B------:R-:W-:Y:S01]  /*0be0*/  HFMA2.MMA R7, -RZ, RZ, 0, 1.847743988037109375e-06 ;  /* 0x0000001fff077435 */ /* 0x000fe200000001ff */
[----:B------:R-:W-:Y:S01]  /*0bf0*/  IMAD.MOV.U32 R8, RZ, RZ, 0x4 ;  /* 0x00000004ff087424 */ /* 0x000fe200078e00ff */
[----:B------:R-:W-:Y:S01]  /*0c00*/  MOV R2, 0xc30 ;  /* 0x00000c3000027802 */ /* 0x000fe20000000f00 */
[----:B------:R-:W-:-:S03]  /*0c10*/  IMAD.MOV.U32 R10, RZ, RZ, -0x1 ;  /* 0xffffffffff0a7424 */ /* 0x000fc600078e00ff */
[----:B------:R-:W-:Y:S05]  /*0c20*/  CALL.REL.NOINC `($__internal_70_$__cuda_sm70_shflsync_bfly_p) ;  /* 0x000002e000007944 */ /* 0x000fea0003c00000 */
[----:B01----:R-:W-:Y:S01]  /*0c30*/  FADD.FTZ R9, R9, R7 ;  /* 0x0000000709097221 */ /* 0x003fe20000010000 */
[----:B------:R-:W-:Y:S01]  /*0c40*/  HFMA2.MMA R7, -RZ, RZ, 0, 1.847743988037109375e-06 ;  /* 0x0000001fff077435 */ /* 0x000fe200000001ff */
[----:B------:R-:W-:Y:S01]  /*0c50*/  MOV R8, 0x8 ;  /* 0x0000000800087802 */ /* 0x000fe20000000f00 */
[----:B------:R-:W-:Y:S01]  /*0c60*/  IMAD.MOV.U32 R10, RZ, RZ, -0x1 ;  /* 0xffffffffff0a7424 */ /* 0x000fe200078e00ff */
[----:B------:R-:W-:-:S03]  /*0c70*/  MOV R2, 0xc90 ;  /* 0x00000c9000027802 */ /* 0x000fc60000000f00 */
[----:B------:R-:W-:Y:S05]  /*0c80*/  CALL.REL.NOINC `($__internal_70_$__cuda_sm70_shflsync_bfly_p) ;  /* 0x0000028000007944 */ /* 0x000fea0003c00000 */
[----:B-1----:R-:W-:Y:S01]  /*0c90*/  FADD.FTZ R6, R9, R7 ;  /* 0x0000000709067221 */ /* 0x002fe20000010000 */
[----:B------:R-:W-:Y:S01]  /*0ca0*/  HFMA2.MMA R7, -RZ, RZ, 0, 1.847743988037109375e-06 ;  /* 0x0000001fff077435 */ /* 0x000fe200000001ff */
[----:B0-----:R-:W-:Y:S01]  /*0cb0*/  MOV R8, 0x10 ;  /* 0x0000001000087802 */ /* 0x001fe20000000f00 */
[----:B------:R-:W-:Y:S01]  /*0cc0*/  IMAD.MOV.U32 R10, RZ, RZ, -0x1 ;  /* 0xffffffffff0a7424 */ /* 0x000fe200078e00ff */
[----:B------:R-:W-:-:S02]  /*0cd0*/  MOV R2, 0xd00 ;  /* 0x00000d0000027802 */ /* 0x000fc40000000f00 */
[----:B------:R-:W-:Y:S02]  /*0ce0*/  MOV R9, R6 ;  /* 0x0000000600097202 */ /* 0x000fe40000000f00 */
[----:B------:R-:W-:Y:S05]  /*0cf0*/  CALL.REL.NOINC `($__internal_70_$__cuda_sm70_shflsync_bfly_p) ;  /* 0x0000021000007944 */ /* 0x000fea0003c00000 */
[----:B0-----:R-:W-:Y:S01]  /*0d00*/  HFMA2.MMA R8, -RZ, RZ, 0, 5.9604644775390625e-08 ;  /* 0x00000001ff087435 */ /* 0x001fe200000001ff */
[----:B-1----:R-:W-:Y:S01]  /*0d10*/  MOV R5, R7 ;  /* 0x0000000700057202 */ /* 0x002fe20000000f00 */
[----:B------:R-:W-:Y:S01]  /*0d20*/  IMAD.MOV.U32 R9, RZ, RZ, R4 ;  /* 0x000000ffff097224 */ /* 0x000fe200078e0004 */
[----:B------:R-:W-:Y:S01]  /*0d30*/  MOV R7, 0x1f ;  /* 0x0000001f00077802 */ /* 0x000fe20000000f00 */
[----:B------:R-:W-:Y:S01]  /*0d40*/  IMAD.MOV.U32 R10, RZ, RZ, -0x1 ;  /* 0xffffffffff0a7424 */ /* 0x000fe200078e00ff */
[----:B------:R-:W-:Y:S02]  /*0d50*/  MOV R2, 0xd70 ;  /* 0x00000d7000027802 */ /* 0x000fe40000000f00 */
[----:B------:R-:W-:Y:S05]  /*0d60*/  CALL.REL.NOINC `($__internal_70_$__cuda_sm70_shflsync_bfly_p) ;  /* 0x000001a000007944 */ /* 0x000fea0003c00000 */
[----:B0-----:R-:W-:Y:S01]  /*0d70*/  HFMA2.MMA R8, -RZ, RZ, 0, 1.1920928955078125e-07 ;  /* 0x00000002ff087435 */ /* 0x001fe200000001ff */
[----:B-1----:R-:W-:Y:S01]  /*0d80*/  FADD.FTZ R9, R4, R7 ;  /* 0x0000000704097221 */ /* 0x002fe20000010000 */
[----:B------:R-:W-:Y:S01]  /*0d90*/  MOV R7, 0x1f ;  /* 0x0000001f00077802 */ /* 0x000fe20000000f00 */
[----:B------:R-:W-:Y:S01]  /*0da0*/  IMAD.MOV.U32 R10, RZ, RZ, -0x1 ;  /* 0xffffffffff0a7424 */ /* 0x000fe200078e00ff */
[----:B------:R-:W-:Y:S02]  /*0db0*/  MOV R2, 0xdd0 ;  /* 0x00000dd000027802 */ /* 0x000fe40000000f00 */
[----:B------:R-:W-:Y:S05]  /*0dc0*/  CALL.REL.NOINC `($__internal_70_$__cuda_sm70_shflsync_bfly_p) ;  /* 0x0000014000007944 */ /* 0x000fea0003c00000 */
[----:B0-----:R-:W-:Y:S01]  /*0dd0*/  HFMA2.MMA R8, -RZ, RZ, 0, 2.384185791015625e-07 ;  /* 0x00000004ff087435 */ /* 0x001fe200000001ff */
[----:B-1----:R-:W-:Y:S01]  /*0de0*/  FADD.FTZ R9, R9, R7 ;  /* 0x0000000709097221 */ /* 0x002fe20000010000 */
[----:B------:R-:W-:Y:S01]  /*0df0*/  MOV R7, 0x1f ;  /* 0x0000001f00077802 */ /* 0x000fe20000000f00 */
[----:B------:R-:W-:Y:S01]  /*0e00*/  IMAD.MOV.U32 R10, RZ, RZ, -0x1 ;  /* 0xffffffffff0a7424 */ /* 0x000fe200078e00ff */
[----:B------:R-:W-:-:S02]  /*0e10*/  MOV R2, 0xe30 ;  /* 0x00000e3000027802 */ /* 0x000fc40000000f00 */
[----:B------:R-:W-:Y:S05]  /*0e20*/  CALL.REL.NOINC `($__internal_70_$__cuda_sm70_shflsync_bfly_p) ;  /* 0x000000e000007944 */ /* 0x000fea0003c00000 */
[----:B0-----:R-:W-:Y:S01]  /*0e30*/  HFMA2.MMA R8, -RZ, RZ, 0, 4.76837158203125e-07 ;  /* 0x00000008ff087435 */ /* 0x001fe200000001ff */
[----:B-1----:R-:W-:Y:S01]  /*0e40*/  FADD.FTZ R9, R9, R7 ;  /* 0x0000000709097221 */ /* 0x002fe20000010000 */
[----:B------:R-:W-:Y:S01]  /*0e50*/  MOV R7, 0x1f ;  /* 0x0000001f00077802 */ /* 0x000fe20000000f00 */
[----:B------:R-:W-:Y:S01]  /*0e60*/  IMAD.MOV.U32 R10, RZ, RZ, -0x1 ;  /* 0xffffffffff0a7424 */ /* 0x000fe200078e00ff */
[----:B------:R-:W-:-:S02]  /*0e70*/  MOV R2, 0xe90 ;  /* 0x00000e9000027802 */ /* 0x000fc40000000f00 */
[----:B------:R-:W-:Y:S05]  /*0e80*/  CALL.REL.NOINC `($__internal_70_$__cuda_sm70_shflsync_bfly_p) ;  /* 0x0000008000007944 */ /* 0x000fea0003c00000 */
[----:B0-----:R-:W-:Y:S01]  /*0e90*/  HFMA2.MMA R8, -RZ, RZ, 0, 9.5367431640625e-07 ;  /* 0x00000010ff087435 */ /* 0x001fe200000001ff */
[----:B-1----:R-:W-:Y:S01]  /*0ea0*/  FADD.FTZ R9, R9, R7 ;  /* 0x0000000709097221 */ /* 0x002fe20000010000 */
[----:B------:R-:W-:Y:S01]  /*0eb0*/  MOV R7, 0x1f ;  /* 0x0000001f00077802 */ /* 0x000fe20000000f00 */
[----:B------:R-:W-:Y:S01]  /*0ec0*/  IMAD.MOV.U32 R10, RZ, RZ, -0x1 ;  /* 0xffffffffff0a7424 */ /* 0x000fe200078e00ff */
[----:B------:R-:W-:-:S02]  /*0ed0*/  MOV R2, 0xef0 ;  /* 0x00000ef000027802 */ /* 0x000fc40000000f00 */
[----:B------:R-:W-:Y:S05]  /*0ee0*/  CALL.REL.NOINC `($__internal_70_$__cuda_sm70_shflsync_bfly_p) ;  /* 0x0000002000007944 */ /* 0x000fea0003c00000 */
[----:B-1----:R-:W-:Y:S01]  /*0ef0*/  MOV R4, R7 ;  /* 0x0000000700047202 */ /* 0x002fe20000000f00 */
[----:B0-----:R-:W-:Y:S05]  /*0f00*/  BRA `(.L_x_4409) ;  /* 0xfffffa4000007947 */ /* 0x001fea000383ffff */
        .weak           $__internal_70_$__cuda_sm70_shflsync_bfly_p
        .type           $__internal_70_$__cuda_sm70_shflsync_bfly_p,@function
        .size           $__internal_70_$__cuda_sm70_shflsync_bfly_p,(.L_x_11804 - $__internal_70_$__cuda_sm70_shflsync_bfly_p)
$__internal_70_$__cuda_sm70_shflsync_bfly_p:
[----:B------:R-:W-:Y:S01]  /*0f10*/  HFMA2.MMA R3, -RZ, RZ, 0, 0 ;  /* 0x00000000ff037435 */ /* 0x000fe200000001ff */
[----:B------:R-:W-:Y:S04]  /*0f20*/  WARPSYNC R10 ;  /* 0x0000000a00007348 */ /* 0x000fe80003800000 */
[----:B------:R0:W1:Y:S01]  /*0f30*/  SHFL.BFLY PT, R7, R9, R8, R7 ;  /* 0x0c00000809077389 */ /* 0x00006200000e0007 */
[----:B------:R-:W-:Y:S05]  /*0f40*/  RET.REL.NODEC R2 `(_ZN10layer_norm22ln_bwd_finalize_kernelINS_22Kernel_traits_finalizeILj8192E13__nv_bfloat16S2_fS2_fjLb0ELj1024ELj4ENS_18Kernel_traits_baseILj8192ES2_S2_fS2_fjLj1024EEEEELb0ELb0EEEvNS_9BwdParamsE) ;  /* 0xfffff0b002007950 */ /* 0x000fea0003c3ffff */
.L_x_4410:
        /* <DEDUP_REMOVED lines=11> */
.L_x_11804:


//--------------------- .text._ZN10layer_norm13ln_bwd_kernelINS_13Kernel_traitsI13__nv_bfloat16S2_fS2_fjLj8192ELj1ELj1ELj8ELj16ENS_18Kernel_traits_baseILj8192ES2_S2_fS2_fjLj256EEEEELb1ELb0ELb1ELb0EEEvNS_9BwdParamsE --------------------------
	.section	.text._ZN10layer_norm13ln_bwd_kernelINS_13Kernel_traitsI13__nv_bfloat16S2_fS2_fjLj8192ELj1ELj1ELj8ELj16ENS_18Kernel_traits_baseILj8192ES2_S2_fS2_fjLj256EEEEELb1ELb0ELb1ELb0EEEvNS_9BwdParamsE,"ax",@progbits
	.sectioninfo	@"SHI_REGISTERS=244"
	.align	128
        .global         _ZN10layer_norm13ln_bwd_kernelINS_13Kernel_traitsI13__nv_bfloat16S2_fS2_fjLj8192ELj1ELj1ELj8ELj16ENS_18Kernel_traits_baseILj8192ES2_S2_fS2_fjLj256EEEEELb1ELb0ELb1ELb0EEEvNS_9BwdParamsE
        .type           _ZN10layer_norm13ln_bwd_kernelINS_13Kernel_traitsI13__nv_bfloat16S2_fS2_fjLj8192ELj1ELj1ELj8ELj16ENS_18Kernel_traits_baseILj8192ES2_S2_fS2_fjLj256EEEEELb1ELb0ELb1ELb0EEEvNS_9BwdParamsE,@function
        .size           _ZN10layer_norm13ln_bwd_kernelINS_13Kernel_traitsI13__nv_bfloat16S2_fS2_fjLj8192ELj1ELj1ELj8ELj16ENS_18Kernel_traits_baseILj8192ES2_S2_fS2_fjLj256EEEEELb1ELb0ELb1ELb0EEEvNS_9BwdParamsE,(.L_x_11805 - _ZN10layer_norm13ln_bwd_kernelINS_13Kernel_traitsI13__nv_bfloat16S2_fS2_fjLj8192ELj1ELj1ELj8ELj16ENS_18Kernel_traits_baseILj8192ES2_S2_fS2_fjLj256EEEEELb1ELb0ELb1ELb0EEEvNS_9BwdParamsE)
        .other          _ZN10layer_norm13ln_bwd_kernelINS_13Kernel_traitsI13__nv_bfloat16S2_fS2_fjLj8192ELj1ELj1ELj8ELj16ENS_18Kernel_traits_baseILj8192ES2_S2_fS2_fjLj256EEEEELb1ELb0ELb1ELb0EEEvNS_9BwdParamsE,@"STO_CUDA_ENTRY STV_DEFAULT"
_ZN10layer_norm13ln_bwd_kernelINS_13Kernel_traitsI13__nv_bfloat16S2_fS2_fjLj8192ELj1ELj1ELj8ELj16ENS_18Kernel_traits_baseILj8192ES2_S2_fS2_fjLj256EEEEELb1ELb0ELb1ELb0EEEvNS_9BwdParamsE:
.text._ZN10layer_norm13ln_bwd_kernelINS_13Kernel_traitsI13__nv_bfloat16S2_fS2_fjLj8192ELj1ELj1ELj8ELj16ENS_18Kernel_traits_baseILj8192ES2_S2_fS2_fjLj256EEEEELb1ELb0ELb1ELb0EEEvNS_9BwdParamsE:
        /* <DEDUP_REMOVED lines=14> */
[----:B------:R-:W-:Y:S02]  /*00e0*/  @P1 IMAD.MOV.U32 R7, RZ, RZ, 0x10 ;  /* 0x00000010ff071424 */ /* 0x000fe400078e00ff */
[----:B------:R-:W-:Y:S02]  /*00f0*/  @P2 IMAD.MOV.U32 R9, RZ, RZ, 0x10 ;  /* 0x00000010ff092424 */ /* 0x000fe400078e00ff */
        /* <DEDUP_REMOVED lines=49> */
[----:B------:R-:W-:Y:S01]  /*0410*/  HFMA2.MMA R93, -RZ, RZ, 0, 0 ;  /* 0x00000000ff5d7435 */ /* 0x000fe200000001ff */
[--C-:B-----5:R-:W-:Y:S01]  /*0420*/  PRMT R169, RZ, 0x5410, R12.reuse ;  /* 0x00005410ffa97816 */ /* 0x120fe2000000000c */
[----:B------:R-:W-:Y:S01]  /*0430*/  IMAD.MOV.U32 R10, RZ, RZ, 0x1 ;  /* 0x00000001ff0a7424 */ /* 0x000fe200078e00ff */
[----:B------:R-:W-:Y:S01]  /*0440*/  PRMT R168, RZ, 0x7610, R12 ;  /* 0x00007610ffa87816 */ /* 0x000fe2000000000c */
[----:B------:R-:W-:Y:S01]  /*0450*/  IMAD.MOV.U32 R12, RZ, RZ, R0 ;  /* 0x000000ffff0c7224 */ /* 0x000fe200078e0000 */
        /* <DEDUP_REMOVED lines=30> */
.L_x_4501:
        /* <DEDUP_REMOVED lines=19> */
[----:B------:R-:W-:Y:S01]  /*0770*/  MOV R142, RZ ;  /* 0x000000ff008e7202 */ /* 0x000fe20000000f00 */
[----:B------:R-:W-:-:S10]  /*0780*/  IMAD.MOV.U32 R143, RZ, RZ, R171 ;  /* 0x000000ffff8f7224 */ /* 0x000fd400078e00ab */
        /* <DEDUP_REMOVED lines=11> */
[----:B------:R0:W5:Y:S04]  /*0840*/  @P5 LDG.E.128 R96, [R240.64] ;  /* 0x00000004f0605981 */ /* 0x000168000c1e1d00 */
[----:B------:R0:W5:Y:S01]  /*0850*/  @P5 LDG.E.128 R100, [R240.64+0x10] ;  /* 0x00001004f0645981 */ /* 0x000162000c1e1d00 */
[----:B------:R-:W-:-:S02]  /*0860*/  IADD3 R143, R171, 0x100, RZ ;  /* 0x00000100ab8f7810 */ /* 0x000fc40007ffe0ff */
[----:B------:R-:W-:Y:S02]  /*0870*/  IADD3 R142, R142, 0x100, RZ ;  /* 0x000001008e8e7810 */ /* 0x000fe40007ffe0ff */
.L_x_4415:
[----:B------:R-:W-:Y:S05]  /*0880*/  BSYNC B1 ;  /* 0x0000000000017941 */ /* 0x000fea0003800000 */
.L_x_4414:
        /* <DEDUP_REMOVED lines=8> */
[----:B------:R1:W5:Y:S04]  /*0910*/  @P5 LDG.E.128 R104, [R140.64] ;  /* 0x000000048c685981 */ /* 0x000368000c1e1d00 */
[----:B------:R1:W5:Y:S01]  /*0920*/  @P5 LDG.E.128 R108, [R140.64+0x10] ;  /* 0x000010048c6c5981 */ /* 0x000362000c1e1d00 */
[----:B------:R-:W-:-:S02]  /*0930*/  IADD3 R142, R142, 0x100, RZ ;  /* 0x000001008e8e7810 */ /* 0x000fc40007ffe0ff */
[----:B------:R-:W-:Y:S02]  /*0940*/  IADD3 R143, R143, 0x100, RZ ;  /* 0x000001008f8f7810 */ /* 0x000fe40007ffe0ff */
.L_x_4417:
[----:B------:R-:W-:Y:S05]  /*0950*/  BSYNC B1 ;  /* 0x0000000000017941 */ /* 0x000fea0003800000 */
.L_x_4416:
        /* <DEDUP_REMOVED lines=8> */
[----:B------:R1:W5:Y:S04]  /*09e0*/  @P5 LDG.E.128 R112, [R140.64] ;  /* 0x000000048c705981 */ /* 0x000368000c1e1d00 */
[----:B------:R1:W5:Y:S01]  /*09f0*/  @P5 LDG.E.128 R116, [R140.64+0x10] ;  /* 0x000010048c745981 */ /* 0x000362000c1e1d00 */
[----:B------:R-:W-:Y:S02]  /*0a00*/  IADD3 R142, R142, 0x100, RZ ;  /* 0x000001008e8e7810 */ /* 0x000fe40007ffe0ff */
[----:B------:R-:W-:Y:S02]  /*0a10*/  IADD3 R143, R143, 0x100, RZ ;  /* 0x000001008f8f7810 */ /* 0x000fe40007ffe0ff */
.L_x_4419:
[----:B------:R-:W-:Y:S05]  /*0a20*/  BSYNC B1 ;  /* 0x0000000000017941 */ /* 0x000fea0003800000 */
.L_x_4418:
[----:B------:R-:W-:Y:S01]  /*0a30*/  CS2R R198, SRZ ;  /* 0x0000000000c67805 */ /* 0x000fe2000001ff00 */
[----:B------:R-:W-:Y:S05]  /*0a40*/  @!P3 BRA `(.L_x_4420) ;  /* 0x000016600000b947 */ /* 0x000fea0003800000 */
[----:B------:R-:W-:Y:S02]  /*0a50*/  ISETP.NE.U32.AND P5, PT, RZ, c[0x0][0x218], PT ;  /* 0x00008600ff007a0c */ /* 0x000fe40003fa5070 */
[----:B------:R-:W-:-:S02]  /*0a60*/  MOV R167, 0x8 ;  /* 0x0000000800a77802 */ /* 0x000fc40000000f00 */
[----:B------:R-:W-:-:S03]  /*0a70*/  ISETP.NE.AND.EX P5, PT, RZ, c[0x0][0x21c], PT, P5 ;  /* 0x00008700ff007a0c */ /* 0x000fc60003fa5350 */
[----:B------:R-:W-:-:S06]  /*0a80*/  IMAD.WIDE.U32 R166, R142, R167, c[0x0][0x190] ;  /* 0x000064008ea67625 */ /* 0x000fcc00078e00a7 */
[----:B------:R-:W5:Y:S04]  /*0a90*/  LDG.E.64 R166, [R166.64] ;  /* 0x00000004a6a67981 */ /* 0x000f68000c1e1b00 */
[----:B------:R-:W-:-:S05]  /*0aa0*/  @P5 IMAD.WIDE.U32 R154, R143, R154, c[0x0][0x218] ;  /* 0x000086008f9a5625 */ /* 0x000fca00078e009a */
[----:B------:R2:W5:Y:S04]  /*0ab0*/  @P5 LDG.E.128 R120, [R154.64] ;  /* 0x000000049a785981 */ /* 0x000568000c1e1d00 */
[----:B------:R2:W5:Y:S01]  /*0ac0*/  @P5 LDG.E.128 R124, [R154.64+0x10] ;  /* 0x000010049a7c5981 */ /* 0x000562000c1e1d00 */
[----:B------:R-:W-:Y:S01]  /*0ad0*/  IMAD.MOV.U32 R198, RZ, RZ, RZ ;  /* 0x000000ffffc67224 */ /* 0x000fe200078e00ff */
[----:B------:R-:W-:Y:S05]  /*0ae0*/  BRA `(.L_x_4420) ;  /* 0x000015c000007947 */ /* 0x000fea0003800000 */
.L_x_4413:
[----:B0-----:R-:W-:-:S06]  /*0af0*/  IMAD.WIDE R140, R12, R149, c[0x0][0x1a0] ;  /* 0x000068000c8c7625 */ /* 0x001fcc00078e0295 */
[----:B------:R-:W2:Y:S01]  /*0b00*/  LDG.E R140, [R140.64] ;  /* 0x000000048c8c7981 */ /* 0x000ea2000c1e1900 */
[----:B-----5:R-:W-:Y:S01]  /*0b10*/  ISETP.GE.AND P5, PT, R0, 0x1, PT ;  /* 0x000000010000780c */ /* 0x020fe20003fa6270 */
[----:B------:R-:W-:Y:S01]  /*0b20*/  HFMA2.MMA R153, -RZ, RZ, 0, 0 ;  /* 0x00000000ff997435 */ /* 0x000fe200000001ff */
[----:B------:R-:W-:Y:S01]  /*0b30*/  IADD3 R142, R144, -0x1, RZ ;  /* 0xffffffff908e7810 */ /* 0x000fe20007ffe0ff */
[----:B------:R-:W-:Y:S01]  /*0b40*/  BSSY B1, `(.L_x_4421) ;  /* 0x000005f000017945 */ /* 0x000fe20003800000 */
[----:B------:R-:W-:Y:S01]  /*0b50*/  CS2R R198, SRZ ;  /* 0x0000000000c67805 */ /* 0x000fe2000001ff00 */
[----:B------:R-:W-:Y:S02]  /*0b60*/  IMAD.MOV.U32 R155, RZ, RZ, R171 ;  /* 0x000000ffff9b7224 */ /* 0x000fe400078e00ab */
        /* <DEDUP_REMOVED lines=12> */
[----:B------:R-:W-:Y:S01]  /*0c30*/  MOV R145, 0x10 ;  /* 0x0000001000917802 */ /* 0x000fe20000000f00 */
[----:B------:R-:W-:-:S04]  /*0c40*/  IMAD.WIDE.U32 R198, R171, R154, c[0x0][0x188] ;  /* 0x00006200abc67625 */ /* 0x000fc800078e009a */
[----:B------:R-:W-:Y:S01]  /*0c50*/  IMAD.WIDE.U32 R144, R238, R145, c[0x0][0x208] ;  /* 0x00008200ee907625 */ /* 0x000fe200078e0091 */
[----:B------:R-:W2:Y:S04]  /*0c60*/  LDG.E.128 R140, [R198.64] ;  /* 0x00000004c68c7981 */ /* 0x000ea8000c1e1d00 */
[----:B------:R-:W3:Y:S04]  /*0c70*/  LDG.E.128 R148, [R198.64+0x10] ;  /* 0x00001004c6947981 */ /* 0x000ee8000c1e1d00 */
[----:B------:R-:W4:Y:S01]  /*0c80*/  LDG.E.128 R144, [R144.64] ;  /* 0x0000000490907981 */ /* 0x000f22000c1e1d00 */
        /* <DEDUP_REMOVED lines=9> */
[----:B------:R-:W-:Y:S01]  /*0d20*/  IADD3 R153, R153, 0x100, RZ ;  /* 0x0000010099997810 */ /* 0x000fe20007ffe0ff */
[----:B--2---:R-:W-:-:S04]  /*0d30*/  FADD.FTZ R237, -R152, R140 ;  /* 0x0000008c98ed7221 */ /* 0x004fc80000010100 */
[----:B------:R-:W-:Y:S01]  /*0d40*/  FMUL.FTZ R237, R2, R237 ;  /* 0x000000ed02ed7220 */ /* 0x000fe20000410000 */
        /* <DEDUP_REMOVED lines=8> */
[----:B------:R-:W-:-:S02]  /*0dd0*/  FADD.FTZ R143, -R152, R143 ;  /* 0x0000008f988f7221 */ /* 0x000fc40000010100 */
[C---:B------:R-:W-:Y:S02]  /*0de0*/  FMUL.FTZ R235, R2.reuse, R141 ;  /* 0x0000008d02eb7220 */ /* 0x040fe40000410000 */
[----:B------:R-:W-:Y:S02]  /*0df0*/  FMUL.FTZ R233, R2, R233 ;  /* 0x000000e902e97220 */ /* 0x000fe40000410000 */
[----:B------:R-:W-:Y:S02]  /*0e00*/  FMUL.FTZ R234, R168, R144 ;  /* 0x00000090a8ea7220 */ /* 0x000fe40000410000 */
[----:B------:R-:W-:Y:S02]  /*0e10*/  FADD.FTZ R141, RZ, R236 ;  /* 0x000000ecff8d7221 */ /* 0x000fe40000010000 */
[----:B------:R-:W-:Y:S01]  /*0e20*/  FFMA.FTZ R140, R237, R236, RZ ;  /* 0x000000eced8c7223 */ /* 0x000fe200000100ff */
[----:B------:R-:W-:Y:S01]  /*0e30*/  PRMT R230, RZ, 0x7610, R145 ;  /* 0x00007610ffe67816 */ /* 0x000fe20000000091 */
[----:B---3--:R-:W-:-:S02]  /*0e40*/  FADD.FTZ R229, -R152, R148 ;  /* 0x0000009498e57221 */ /* 0x008fc40000010100 */
[----:B------:R-:W-:Y:S02]  /*0e50*/  FMUL.FTZ R231, R2, R143 ;  /* 0x0000008f02e77220 */ /* 0x000fe40000410000 */
[-C--:B------:R-:W-:Y:S02]  /*0e60*/  FFMA.FTZ R94, R233, R232.reuse, R94 ;  /* 0x000000e8e95e7223 */ /* 0x080fe4000001005e */
[----:B------:R-:W-:Y:S02]  /*0e70*/  FADD.FTZ R62, R62, R232 ;  /* 0x000000e83e3e7221 */ /* 0x000fe40000010000 */
        /* <DEDUP_REMOVED lines=9> */
[----:B------:R-:W-:Y:S01]  /*0f10*/  FFMA.FTZ R140, R233, R232, R140 ;  /* 0x000000e8e98c7223 */ /* 0x000fe2000001008c */
[----:B------:R-:W-:Y:S01]  /*0f20*/  PRMT R146, RZ, 0x7610, R146 ;  /* 0x00007610ff927816 */ /* 0x000fe20000000092 */
[----:B------:R-:W-:-:S02]  /*0f30*/  FADD.FTZ R225, -R152, R150 ;  /* 0x0000009698e17221 */ /* 0x000fc40000010100 */
[----:B------:R-:W-:Y:S02]  /*0f40*/  FADD.FTZ R56, R56, R228 ;  /* 0x000000e438387221 */ /* 0x000fe40000010000 */
[-C--:B------:R-:W-:Y:S02]  /*0f50*/  FFMA.FTZ R88, R229, R228.reuse, R88 ;  /* 0x000000e4e5587223 */ /* 0x080fe40000010058 */
[C---:B------:R-:W-:Y:S02]  /*0f60*/  FADD.FTZ R149, -R152.reuse, R149 ;  /* 0x0000009598957221 */ /* 0x040fe40000010100 */
        /* <DEDUP_REMOVED lines=28> */
.L_x_4422:
[----:B0-----:R-:W-:Y:S05]  /*1130*/  BSYNC B1 ;  /* 0x0000000000017941 */ /* 0x001fea0003800000 */
.L_x_4421:
[----:B------:R-:W-:Y:S01]  /*1140*/  BSSY B1, `(.L_x_4423) ;  /* 0x0000053000017945 */ /* 0x000fe20003800000 */
[----:B------:R-:W-:Y:S05]  /*1150*/  @!P1 BRA `(.L_x_4424) ;  /* 0x0000051000009947 */ /* 0x000fea0003800000 */
[----:B------:R-:W-:Y:S01]  /*1160*/  MOV R145, 0x10 ;  /* 0x0000001000917802 */ /* 0x000fe20000000f00 */
[----:B------:R-:W-:-:S04]  /*1170*/  IMAD.WIDE.U32 R174, R155, R154, c[0x0][0x188] ;  /* 0x000062009bae7625 */ /* 0x000fc800078e009a */
[----:B------:R-:W-:Y:S01]  /*1180*/  IMAD.WIDE.U32 R144, R238, R145, c[0x0][0x208] ;  /* 0x00008200ee907625 */ /* 0x000fe200078e0091 */
[----:B------:R-:W2:Y:S04]  /*1190*/  LDG.E.128 R140, [R174.64] ;  /* 0x00000004ae8c7981 */ /* 0x000ea8000c1e1d00 */
[----:B------:R-:W3:Y:S04]  /*11a0*/  LDG.E.128 R148, [R174.64+0x10] ;  /* 0x00001004ae947981 */ /* 0x000ee8000c1e1d00 */
[----:B------:R-:W4:Y:S01]  /*11b0*/  LDG.E.128 R144, [R144.64] ;  /* 0x0000000490907981 */ /* 0x000f22000c1e1d00 */
[----:B------:R-:W-:-:S04]  /*11c0*/  IMAD.MOV.U32 R162, RZ, RZ, 0x8 ;  /* 0x00000008ffa27424 */ /* 0x000fc800078e00ff */
[----:B------:R-:W-:-:S06]  /*11d0*/  IMAD.WIDE.U32 R162, R153, R162, c[0x0][0x190] ;  /* 0x0000640099a27625 */ /* 0x000fcc00078e00a2 */
[----:B------:R-:W5:Y:S01]  /*11e0*/  LDG.E.64 R162, [R162.64] ;  /* 0x00000004a2a27981 */ /* 0x000f62000c1e1b00 */
[----:B------:R-:W-:-:S04]  /*11f0*/  ISETP.NE.U32.AND P5, PT, RZ, c[0x0][0x218], PT ;  /* 0x00008600ff007a0c */ /* 0x000fc80003fa5070 */
[----:B------:R-:W-:-:S13]  /*1200*/  ISETP.NE.AND.EX P5, PT, RZ, c[0x0][0x21c], PT, P5 ;  /* 0x00008700ff007a0c */ /* 0x000fda0003fa5350 */
[----:B------:R-:W-:-:S05]  /*1210*/  @P5 IMAD.WIDE.U32 R172, R155, R154, c[0x0][0x218] ;  /* 0x000086009bac5625 */ /* 0x000fca00078e009a */
[----:B------:R0:W5:Y:S04]  /*1220*/  @P5 LDG.E.128 R104, [R172.64] ;  /* 0x00000004ac685981 */ /* 0x000168000c1e1d00 */
[----:B------:R0:W5:Y:S01]  /*1230*/  @P5 LDG.E.128 R108, [R172.64+0x10] ;  /* 0x00001004ac6c5981 */ /* 0x000162000c1e1d00 */
[----:B------:R-:W-:Y:S02]  /*1240*/  IADD3 R238, R238, 0x100, RZ ;  /* 0x00000100eeee7810 */ /* 0x000fe40007ffe0ff */
[----:B------:R-:W-:Y:S02]  /*1250*/  IADD3 R153, R153, 0x100, RZ ;  /* 0x0000010099997810 */ /* 0x000fe40007ffe0ff */
[----:B------:R-:W-:Y:S01]  /*1260*/  IADD3 R155, R155, 0x100, RZ ;  /* 0x000001009b9b7810 */ /* 0x000fe20007ffe0ff */
[----:B--2---:R-:W-:-:S04]  /*1270*/  FADD.FTZ R221, -R152, R140 ;  /* 0x0000008c98dd7221 */ /* 0x004fc80000010100 */
[----:B------:R-:W-:Y:S01]  /*1280*/  FMUL.FTZ R221, R2, R221 ;  /* 0x000000dd02dd7220 */ /* 0x000fe20000410000 */
[----:B----4-:R-:W-:Y:S01]  /*1290*/  PRMT R220, RZ, 0x5410, R144 ;  /* 0x00005410ffdc7816 */ /* 0x010fe20000000090 */
        /* <DEDUP_REMOVED lines=13> */
[----:B------:R-:W-:Y:S02]  /*1370*/  FFMA.FTZ R86, R217, R216, R86 ;  /* 0x000000d8d9567223 */ /* 0x000fe40000010056 */
[----:B------:R-:W-:-:S02]  /*1380*/  FADD.FTZ R54, R54, R216 ;  /* 0x000000d836367221 */ /* 0x000fc40000010000 */
[C---:B------:R-:W-:Y:S02]  /*1390*/  FADD.FTZ R143, -R152.reuse, R143 ;  /* 0x0000008f988f7221 */ /* 0x040fe40000010100 */
[----:B------:R-:W-:Y:S02]  /*13a0*/  FMUL.FTZ R216, R27, R216 ;  /* 0x000000d81bd87220 */ /* 0x000fe40000410000 */
[----:B------:R-:W-:Y:S02]  /*13b0*/  FADD.FTZ R199, R199, R218 ;  /* 0x000000dac7c77221 */ /* 0x000fe40000010000 */
[----:B------:R-:W-:Y:S01]  /*13c0*/  FFMA.FTZ R198, R219, R218, R198 ;  /* 0x000000dadbc67223 */ /* 0x000fe200000100c6 */
[----:B------:R-:W-:Y:S01]  /*13d0*/  PRMT R179, RZ, 0x5410, R146 ;  /* 0x00005410ffb37816 */ /* 0x000fe20000000092 */
[----:B---3--:R-:W-:Y:S02]  /*13e0*/  FADD.FTZ R175, -R152, R148 ;  /* 0x0000009498af7221 */ /* 0x008fe40000010100 */
[----:B------:R-:W-:-:S02]  /*13f0*/  FMUL.FTZ R176, R2, R143 ;  /* 0x0000008f02b07220 */ /* 0x000fc40000410000 */
[----:B------:R-:W-:Y:S02]  /*1400*/  FMUL.FTZ R177, R26, R145 ;  /* 0x000000911ab17220 */ /* 0x000fe40000410000 */
[----:B------:R-:W-:Y:S02]  /*1410*/  FADD.FTZ R142, R199, R216 ;  /* 0x000000d8c78e7221 */ /* 0x000fe40000010000 */
[----:B------:R-:W-:Y:S01]  /*1420*/  FFMA.FTZ R198, R217, R216, R198 ;  /* 0x000000d8d9c67223 */ /* 0x000fe200000100c6 */
[----:B------:R-:W-:Y:S01]  /*1430*/  PRMT R146, RZ, 0x7610, R146 ;  /* 0x00007610ff927816 */ /* 0x000fe20000000092 */
[----:B0-----:R-:W-:Y:S02]  /*1440*/  FADD.FTZ R173, -R152, R150 ;  /* 0x0000009698ad7221 */ /* 0x001fe40000010100 */
[----:B------:R-:W-:Y:S02]  /*1450*/  FMUL.FTZ R175, R2, R175 ;  /* 0x000000af02af7220 */ /* 0x000fe40000410000 */
[----:B------:R-:W-:-:S02]  /*1460*/  FADD.FTZ R149, -R152, R149 ;  /* 0x0000009598957221 */ /* 0x000fc40000010100 */
[----:B------:R-:W-:Y:S02]  /*1470*/  FMUL.FTZ R178, R24, R179 ;  /* 0x000000b318b27220 */ /* 0x000fe40000410000 */
[----:B------:R-:W-:Y:S02]  /*1480*/  FADD.FTZ R143, R142, R177 ;  /* 0x000000b18e8f7221 */ /* 0x000fe40000010000 */
[----:B------:R-:W-:Y:S01]  /*1490*/  FFMA.FTZ R198, R176, R177, R198 ;  /* 0x000000b1b0c67223 */ /* 0x000fe200000100c6 */
[----:B------:R-:W-:Y:S01]  /*14a0*/  PRMT R141, RZ, 0x5410, R147 ;  /* 0x00005410ff8d7816 */ /* 0x000fe20000000093 */
[----:B------:R-:W-:Y:S02]  /*14b0*/  FADD.FTZ R151, -R152, R151 ;  /* 0x0000009798977221 */ /* 0x000fe40000010100 */
[----:B------:R-:W-:Y:S02]  /*14c0*/  FMUL.FTZ R173, R2, R173 ;  /* 0x000000ad02ad7220 */ /* 0x000fe40000410000 */
[----:B------:R-:W-:-:S02]  /*14d0*/  FADD.FTZ R48, R48, R179 ;  /* 0x000000b330307221 */ /* 0x000fc40000010000 */
[----:B------:R-:W-:Y:S02]  /*14e0*/  FFMA.FTZ R80, R175, R179, R80 ;  /* 0x000000b3af507223 */ /* 0x000fe40000010050 */
[C---:B------:R-:W-:Y:S02]  /*14f0*/  FMUL.FTZ R174, R2.reuse, R149 ;  /* 0x0000009502ae7220 */ /* 0x040fe40000410000 */
        /* <DEDUP_REMOVED lines=23> */
.L_x_4424:
[----:B------:R-:W-:Y:S05]  /*1670*/  BSYNC B1 ;  /* 0x0000000000017941 */ /* 0x000fea0003800000 */
.L_x_4423:
[----:B------:R-:W-:Y:S01]  /*1680*/  BSSY B1, `(.L_x_4425) ;  /* 0x0000053000017945 */ /* 0x000fe20003800000 */
[----:B------:R-:W-:Y:S05]  /*1690*/  @!P2 BRA `(.L_x_4426) ;  /* 0x000005100000a947 */ /* 0x000fea0003800000 */
[----:B------:R-:W-:Y:S01]  /*16a0*/  HFMA2.MMA R145, -RZ, RZ, 0, 9.5367431640625e-07 ;  /* 0x00000010ff917435 */ /* 0x000fe200000001ff */
[----:B------:R-:W-:-:S05]  /*16b0*/  IMAD.WIDE.U32 R184, R155, R154, c[0x0][0x188] ;  /* 0x000062009bb87625 */ /* 0x000fca00078e009a */
[----:B------:R-:W2:Y:S04]  /*16c0*/  LDG.E.128 R140, [R184.64] ;  /* 0x00000004b88c7981 */ /* 0x000ea8000c1e1d00 */
[----:B------:R-:W-:Y:S01]  /*16d0*/  IMAD.WIDE.U32 R144, R238, R145, c[0x0][0x208] ;  /* 0x00008200ee907625 */ /* 0x000fe200078e0091 */
[----:B------:R2:W3:Y:S05]  /*16e0*/  LDG.E.128 R148, [R184.64+0x10] ;  /* 0x00001004b8947981 */ /* 0x0004ea000c1e1d00 */
        /* <DEDUP_REMOVED lines=12> */
[----:B--2---:R-:W-:-:S02]  /*17b0*/  FADD.FTZ R185, -R152, R142 ;  /* 0x0000008e98b97221 */ /* 0x004fc40000010100 */
[C---:B------:R-:W-:Y:S02]  /*17c0*/  FADD.FTZ R191, -R152.reuse, R143 ;  /* 0x0000008f98bf7221 */ /* 0x040fe40000010100 */
[----:B------:R-:W-:Y:S02]  /*17d0*/  FADD.FTZ R187, -R152, R140 ;  /* 0x0000008c98bb7221 */ /* 0x000fe40000010100 */
[C---:B------:R-:W-:Y:S01]  /*17e0*/  FMUL.FTZ R185, R2.reuse, R185 ;  /* 0x000000b902b97220 */ /* 0x040fe20000410000 */
[--C-:B----4-:R-:W-:Y:S02]  /*17f0*/  PRMT R143, RZ, 0x5410, R144.reuse ;  /* 0x00005410ff8f7816 */ /* 0x110fe40000000090 */
[--C-:B------:R-:W-:Y:S01]  /*1800*/  PRMT R193, RZ, 0x5410, R145.reuse ;  /* 0x00005410ffc17816 */ /* 0x100fe20000000091 */
[----:B------:R-:W-:Y:S01]  /*1810*/  FMUL.FTZ R184, R2, R191 ;  /* 0x000000bf02b87220 */ /* 0x000fe20000410000 */
[----:B------:R-:W-:Y:S01]  /*1820*/  PRMT R142, RZ, 0x7610, R145 ;  /* 0x00007610ff8e7816 */ /* 0x000fe20000000091 */
[----:B------:R-:W-:Y:S01]  /*1830*/  FADD.FTZ R189, -R152, R141 ;  /* 0x0000008d98bd7221 */ /* 0x000fe20000010100 */
[----:B------:R-:W-:Y:S01]  /*1840*/  PRMT R144, RZ, 0x7610, R144 ;  /* 0x00007610ff907816 */ /* 0x000fe20000000090 */
[----:B0-----:R-:W-:-:S02]  /*1850*/  FMUL.FTZ R183, R2, R187 ;  /* 0x000000bb02b77220 */ /* 0x001fc40000410000 */
[----:B------:R-:W-:Y:S02]  /*1860*/  FMUL.FTZ R190, R20, R143 ;  /* 0x0000008f14be7220 */ /* 0x000fe40000410000 */
[-C--:B------:R-:W-:Y:S02]  /*1870*/  FFMA.FTZ R78, R185, R193.reuse, R78 ;  /* 0x000000c1b94e7223 */ /* 0x080fe4000001004e */
[----:B------:R-:W-:Y:S02]  /*1880*/  FADD.FTZ R46, R46, R193 ;  /* 0x000000c12e2e7221 */ /* 0x000fe40000010000 */
[----:B------:R-:W-:Y:S02]  /*1890*/  FMUL.FTZ R192, R18, R193 ;  /* 0x000000c112c07220 */ /* 0x000fe40000410000 */
[----:B------:R-:W-:Y:S02]  /*18a0*/  FFMA.FTZ R79, R184, R142, R79 ;  /* 0x0000008eb84f7223 */ /* 0x000fe4000001004f */
[----:B------:R-:W-:-:S02]  /*18b0*/  FADD.FTZ R47, R47, R142 ;  /* 0x0000008e2f2f7221 */ /* 0x000fc40000010000 */
[----:B------:R-:W-:Y:S02]  /*18c0*/  FMUL.FTZ R193, R17, R142 ;  /* 0x0000008e11c17220 */ /* 0x000fe40000410000 */
[----:B------:R-:W-:Y:S02]  /*18d0*/  FMUL.FTZ R182, R2, R189 ;  /* 0x000000bd02b67220 */ /* 0x000fe40000410000 */
[----:B------:R-:W-:Y:S02]  /*18e0*/  FMUL.FTZ R191, R19, R144 ;  /* 0x0000009013bf7220 */ /* 0x000fe40000410000 */
[----:B------:R-:W-:Y:S02]  /*18f0*/  FADD.FTZ R142, R199, R190 ;  /* 0x000000bec78e7221 */ /* 0x000fe40000010000 */
[C---:B------:R-:W-:Y:S02]  /*1900*/  FFMA.FTZ R198, R183.reuse, R190, R198 ;  /* 0x000000beb7c67223 */ /* 0x040fe400000100c6 */
[----:B------:R-:W-:-:S02]  /*1910*/  FFMA.FTZ R76, R183, R143, R76 ;  /* 0x0000008fb74c7223 */ /* 0x000fc4000001004c */
[----:B------:R-:W-:Y:S02]  /*1920*/  FADD.FTZ R44, R44, R143 ;  /* 0x0000008f2c2c7221 */ /* 0x000fe40000010000 */
[----:B------:R-:W-:Y:S02]  /*1930*/  FADD.FTZ R143, R142, R191 ;  /* 0x000000bf8e8f7221 */ /* 0x000fe40000010000 */
[----:B------:R-:W-:Y:S01]  /*1940*/  FFMA.FTZ R198, R182, R191, R198 ;  /* 0x000000bfb6c67223 */ /* 0x000fe200000100c6 */
[----:B------:R-:W-:Y:S01]  /*1950*/  PRMT R145, RZ, 0x5410, R146 ;  /* 0x00005410ff917816 */ /* 0x000fe20000000092 */
[----:B------:R-:W-:Y:S01]  /*1960*/  FADD.FTZ R142, R143, R192 ;  /* 0x000000c08f8e7221 */ /* 0x000fe20000010000 */
[--C-:B------:R-:W-:Y:S01]  /*1970*/  PRMT R141, RZ, 0x5410, R147.reuse ;  /* 0x00005410ff8d7816 */ /* 0x100fe20000000093 */
        /* <DEDUP_REMOVED lines=10> */
[----:B------:R-:W-:-:S02]  /*1a20*/  FADD.FTZ R151, -R152, R151 ;  /* 0x0000009798977221 */ /* 0x000fc40000010100 */
[C---:B------:R-:W-:Y:S02]  /*1a30*/  FMUL.FTZ R189, R2.reuse, R195 ;  /* 0x000000c302bd7220 */ /* 0x040fe40000410000 */
[C---:B------:R-:W-:Y:S02]  /*1a40*/  FMUL.FTZ R186, R2.reuse, R149 ;  /* 0x0000009502ba7220 */ /* 0x040fe40000410000 */
[----:B------:R-:W-:Y:S02]  /*1a50*/  FMUL.FTZ R195, R15, R146 ;  /* 0x000000920fc37220 */ /* 0x000fe40000410000 */
[----:B------:R-:W-:Y:S02]  /*1a60*/  FADD.FTZ R142, R143, R194 ;  /* 0x000000c28f8e7221 */ /* 0x000fe40000010000 */
[----:B------:R-:W-:Y:S02]  /*1a70*/  FFMA.FTZ R198, R187, R194, R198 ;  /* 0x000000c2bbc67223 */ /* 0x000fe400000100c6 */
        /* <DEDUP_REMOVED lines=19> */
.L_x_4426:
[----:B------:R-:W-:Y:S05]  /*1bb0*/  BSYNC B1 ;  /* 0x0000000000017941 */ /* 0x000fea0003800000 */
.L_x_4425:
[----:B------:R-:W-:Y:S05]  /*1bc0*/  @!P3 BRA `(.L_x_4420) ;  /* 0x000004e00000b947 */ /* 0x000fea0003800000 */
[----:B------:R-:W-:Y:S01]  /*1bd0*/  MOV R145, 0x10 ;  /* 0x0000001000917802 */ /* 0x000fe20000000f00 */
[----:B------:R-:W-:-:S04]  /*1be0*/  IMAD.WIDE.U32 R200, R155, R154, c[0x0][0x188] ;  /* 0x000062009bc87625 */ /* 0x000fc800078e009a */
[----:B------:R-:W-:Y:S01]  /*1bf0*/  IMAD.WIDE.U32 R144, R238, R145, c[0x0][0x208] ;  /* 0x00008200ee907625 */ /* 0x000fe200078e0091 */
[----:B------:R-:W2:Y:S04]  /*1c00*/  LDG.E.128 R140, [R200.64] ;  /* 0x00000004c88c7981 */ /* 0x000ea8000c1e1d00 */
[----:B------:R0:W3:Y:S04]  /*1c10*/  LDG.E.128 R148, [R200.64+0x10] ;  /* 0x00001004c8947981 */ /* 0x0000e8000c1e1d00 */
        /* <DEDUP_REMOVED lines=9> */
[----:B--2---:R-:W-:-:S04]  /*1cb0*/  FADD.FTZ R153, -R152, R140 ;  /* 0x0000008c98997221 */ /* 0x004fc80000010100 */
[----:B0-----:R-:W-:Y:S01]  /*1cc0*/  FMUL.FTZ R201, R2, R153 ;  /* 0x0000009902c97220 */ /* 0x001fe20000410000 */
        /* <DEDUP_REMOVED lines=13> */
[----:B-1----:R-:W-:Y:S01]  /*1da0*/  PRMT R154, RZ, 0x7610, R145 ;  /* 0x00007610ff9a7816 */ /* 0x002fe20000000091 */
[----:B------:R-:W-:Y:S02]  /*1db0*/  FMUL.FTZ R203, R2, R203 ;  /* 0x000000cb02cb7220 */ /* 0x000fe40000410000 */
[----:B------:R-:W-:Y:S02]  /*1dc0*/  FMUL.FTZ R208, R8, R143 ;  /* 0x0000008f08d07220 */ /* 0x000fe40000410000 */
[----:B------:R-:W-:-:S02]  /*1dd0*/  FADD.FTZ R141, R142, R209 ;  /* 0x000000d18e8d7221 */ /* 0x000fc40000010000 */
[----:B------:R-:W-:Y:S01]  /*1de0*/  FFMA.FTZ R198, R200, R209, R198 ;  /* 0x000000d1c8c67223 */ /* 0x000fe200000100c6 */
[----:B------:R-:W-:Y:S01]  /*1df0*/  PRMT R155, RZ, 0x5410, R146 ;  /* 0x00005410ff9b7816 */ /* 0x000fe20000000092 */
[----:B---3--:R-:W-:Y:S02]  /*1e00*/  FADD.FTZ R145, -R152, R148 ;  /* 0x0000009498917221 */ /* 0x008fe40000010100 */
[----:B------:R-:W-:Y:S02]  /*1e10*/  FMUL.FTZ R202, R2, R205 ;  /* 0x000000cd02ca7220 */ /* 0x000fe40000410000 */
[----:B------:R-:W-:Y:S02]  /*1e20*/  FMUL.FTZ R211, R7, R154 ;  /* 0x0000009a07d37220 */ /* 0x000fe40000410000 */
[----:B------:R-:W-:Y:S02]  /*1e30*/  FADD.FTZ R142, R141, R208 ;  /* 0x000000d08d8e7221 */ /* 0x000fe40000010000 */
[----:B------:R-:W-:Y:S01]  /*1e40*/  FFMA.FTZ R198, R203, R208, R198 ;  /* 0x000000d0cbc67223 */ /* 0x000fe200000100c6 */
[----:B------:R-:W-:Y:S01]  /*1e50*/  PRMT R146, RZ, 0x7610, R146 ;  /* 0x00007610ff927816 */ /* 0x000fe20000000092 */
[----:B------:R-:W-:-:S02]  /*1e60*/  FADD.FTZ R149, -R152, R149 ;  /* 0x0000009598957221 */ /* 0x000fc40000010100 */
[----:B------:R-:W-:Y:S02]  /*1e70*/  FMUL.FTZ R205, R2, R145 ;  /* 0x0000009102cd7220 */ /* 0x000fe40000410000 */
        /* <DEDUP_REMOVED lines=35> */
.L_x_4420:
[----:B------:R-:W-:Y:S05]  /*20b0*/  BSYNC B0 ;  /* 0x0000000000007941 */ /* 0x000fea0003800000 */
.L_x_4412:
[----:B------:R-:W-:Y:S02]  /*20c0*/  LOP3.LUT P6, RZ, R10, 0xff, RZ, 0xc0, !PT ;  /* 0x000000ff0aff7812 */ /* 0x000fe400078cc0ff */
[----:B------:R-:W-:Y:S02]  /*20d0*/  SHF.R.U32.HI R142, RZ, 0x5, R170 ;  /* 0x00000005ff8e7819 */ /* 0x000fe400000116aa */
[----:B------:R-:W-:-:S02]  /*20e0*/  LOP3.LUT P5, RZ, R170, 0x1f, RZ, 0xc0, !PT ;  /* 0x0000001faaff7812 */ /* 0x000fc400078ac0ff */
[----:B------:R-:W-:-:S07]  /*20f0*/  LOP3.LUT R238, R142, 0x7fffff8, RZ, 0xc0, !PT ;  /* 0x07fffff88eee7812 */ /* 0x000fce00078ec0ff */
[----:B------:R-:W-:Y:S01]  /*2100*/  @!P6 IADD3 R238, R238, 0x8, RZ ;  /* 0x00000008eeeee810 */ /* 0x000fe20007ffe0ff */
[----:B------:R-:W-:Y:S05]  /*2110*/  BRA.DIV ~URZ, `(.L_x_4427) ;  /* 0x000030b27f007947 */ /* 0x000fea000b800000 */
[----:B------:R3:W4:Y:S02]  /*2120*/  SHFL.DOWN PT, R144, R199, 0x10, 0x1f ;  /* 0x0a001f00c7907f89 */ /* 0x00072400000e0000 */
.L_x_4502:
[----:B------:R-:W-:Y:S05]  /*2130*/  BRA.DIV ~URZ, `(.L_x_4428) ;  /* 0x000031127f007947 */ /* 0x000fea000b800000 */
[----:B-1----:R-:W1:Y:S01]  /*2140*/  SHFL.DOWN PT, R141, R198, 0x10, 0x1f ;  /* 0x0a001f00c68d7f89 */ /* 0x002e6200000e0000 */
[----:B---34-:R-:W-:-:S05]  /*2150*/  FADD.FTZ R199, R144, R199 ;  /* 0x000000c790c77221 */ /* 0x018fca0000010000 */
        /* <DEDUP_REMOVED lines=15> */
.L_x_4503:
[----:B------:R-:W-:Y:S01]  /*2250*/  @!P5 LOP3.LUT R141, R142, 0x7, RZ, 0xc0, !PT ;  /* 0x000000078e8dd812 */ /* 0x000fe200078ec0ff */
[----:B----4-:R-:W-:Y:S01]  /*2260*/  FADD.FTZ R198, R147, R146 ;  /* 0x0000009293c67221 */ /* 0x010fe20000010000 */
[----:B------:R-:W-:Y:S01]  /*2270*/  WARPSYNC 0xffffffff ;  /* 0xffffffff00007948 */ /* 0x000fe20003800000 */
[----:B-1----:R-:W-:Y:S01]  /*2280*/  FADD.FTZ R199, R199, R148 ;  /* 0x00000094c7c77221 */ /* 0x002fe20000010000 */
[----:B------:R-:W-:Y:S01]  /*2290*/  @!P5 IADD3 R239, R238, R141, RZ ;  /* 0x0000008deeefd210 */ /* 0x000fe20007ffe0ff */
[----:B------:R-:W-:Y:S01]  /*22a0*/  BSSY B0, `(.L_x_4429) ;  /* 0x00000cb000007945 */ /* 0x000fe20003800000 */
[----:B------:R-:W-:-:S03]  /*22b0*/  ISETP.NE.AND P6, PT, R25, RZ, PT ;  /* 0x000000ff1900720c */ /* 0x000fc60003fc5270 */
[----:B------:R-:W-:Y:S04]  /*22c0*/  @!P5 STS.64 [R239.X8+0x8000], R198 ;  /* 0x008000c6ef00d388 */ /* 0x000fe80000008a00 */
[----:B------:R-:W-:Y:S01]  /*22d0*/  BAR.SYNC.DEFER_BLOCKING 0x0 ;  /* 0x0000000000007b1d */ /* 0x000fe20000010000 */
[----:B------:R-:W-:-:S13]  /*22e0*/  ISETP.GE.AND P5, PT, R0, 0x1, PT ;  /* 0x000000010000780c */ /* 0x000fda0003fa6270 */
[----:B------:R-:W-:-:S05]  /*22f0*/  @P5 IADD3 R0, R0, -0x1, RZ ;  /* 0xffffffff00005810 */ /* 0x000fca0007ffe0ff */
[----:B------:R-:W-:Y:S01]  /*2300*/  @P5 IMAD R0, R0, c[0x0][0x168], RZ ;  /* 0x00005a0000005a24 */ /* 0x000fe200078e02ff */
[----:B------:R-:W1:Y:S04]  /*2310*/  LDS.128 R140, [R238.X8+0x8000] ;  /* 0x00800000ee8c7984 */ /* 0x000e680000008c00 */
[----:B---3--:R-:W3:Y:S04]  /*2320*/  LDS.128 R144, [R238.X8+0x8010] ;  /* 0x00801000ee907984 */ /* 0x008ee80000008c00 */
[----:B------:R-:W4:Y:S04]  /*2330*/  LDS.128 R148, [R238.X8+0x8020] ;  /* 0x00802000ee947984 */ /* 0x000f280000008c00 */
[----:B--2---:R-:W2:Y:S01]  /*2340*/  LDS.128 R152, [R238.X8+0x8030] ;  /* 0x00803000ee987984 */ /* 0x004ea20000008c00 */
[----:B01----:R-:W-:-:S02]  /*2350*/  FADD.FTZ R241, RZ, R140 ;  /* 0x0000008cfff17221 */ /* 0x003fc40000010000 */
[----:B------:R-:W-:Y:S01]  /*2360*/  FADD.FTZ R140, RZ, R141 ;  /* 0x0000008dff8c7221 */ /* 0x000fe20000010000 */
[----:B------:R-:W-:Y:S01]  /*2370*/  @P5 SHF.R.S32.HI R141, RZ, 0x1f, R0 ;  /* 0x0000001fff8d5819 */ /* 0x000fe20000011400 */
[----:B------:R-:W-:Y:S02]  /*2380*/  FADD.FTZ R241, R142, R241 ;  /* 0x000000f18ef17221 */ /* 0x000fe40000010000 */
[----:B------:R-:W-:Y:S01]  /*2390*/  FADD.FTZ R140, R143, R140 ;  /* 0x0000008c8f8c7221 */ /* 0x000fe20000010000 */
[----:B------:R-:W-:Y:S01]  /*23a0*/  @P5 LEA.HI R142, R141, R0, RZ, 0x3 ;  /* 0x000000008d8e5211 */ /* 0x000fe200078f18ff */
[----:B---3--:R-:W-:Y:S01]  /*23b0*/  FADD.FTZ R241, R241, R144 ;  /* 0x00000090f1f17221 */ /* 0x008fe20000010000 */
[----:B------:R-:W-:Y:S01]  /*23c0*/  @P5 LOP3.LUT R141, R170, 0xff, RZ, 0xc0, !PT ;  /* 0x000000ffaa8d5812 */ /* 0x000fe200078ec0ff */
[----:B------:R-:W-:Y:S02]  /*23d0*/  FADD.FTZ R140, R140, R145 ;  /* 0x000000918c8c7221 */ /* 0x000fe40000010000 */
[----:B------:R-:W-:-:S02]  /*23e0*/  FADD.FTZ R241, R146, R241 ;  /* 0x000000f192f17221 */ /* 0x000fc40000010000 */
[----:B------:R-:W-:Y:S02]  /*23f0*/  FADD.FTZ R140, R147, R140 ;  /* 0x0000008c938c7221 */ /* 0x000fe40000010000 */
[----:B----4-:R-:W-:Y:S02]  /*2400*/  FADD.FTZ R241, R241, R148 ;  /* 0x00000094f1f17221 */ /* 0x010fe40000010000 */
[----:B------:R-:W-:Y:S02]  /*2410*/  FADD.FTZ R140, R140, R149 ;  /* 0x000000958c8c7221 */ /* 0x000fe40000010000 */
[----:B------:R-:W-:Y:S02]  /*2420*/  FADD.FTZ R241, R150, R241 ;  /* 0x000000f196f17221 */ /* 0x000fe40000010000 */
[----:B------:R-:W-:Y:S02]  /*2430*/  FADD.FTZ R140, R151, R140 ;  /* 0x0000008c978c7221 */ /* 0x000fe40000010000 */
[----:B--2---:R-:W-:-:S02]  /*2440*/  FADD.FTZ R241, R241, R152 ;  /* 0x00000098f1f17221 */ /* 0x004fc40000010000 */
[----:B------:R-:W-:Y:S02]  /*2450*/  FADD.FTZ R140, R140, R153 ;  /* 0x000000998c8c7221 */ /* 0x000fe40000010000 */
[----:B------:R-:W-:Y:S02]  /*2460*/  FADD.FTZ R154, R154, R241 ;  /* 0x000000f19a9a7221 */ /* 0x000fe40000010000 */
[----:B------:R-:W-:Y:S02]  /*2470*/  FADD.FTZ R140, R155, R140 ;  /* 0x0000008c9b8c7221 */ /* 0x000fe40000010000 */
[----:B------:R-:W-:Y:S02]  /*2480*/  FMUL.FTZ R144, R154, c[0x0][0x1e0] ;  /* 0x000078009a907a20 */ /* 0x000fe40000410000 */
[----:B------:R-:W-:Y:S01]  /*2490*/  IMAD.MOV.U32 R0, RZ, RZ, RZ ;  /* 0x000000ffff007224 */ /* 0x000fe200078e00ff */
[----:B------:R-:W-:Y:S01]  /*24a0*/  @P5 LEA.HI.SX32 R0, R142, R141, 0x1d ;  /* 0x0000008d8e005211 */ /* 0x000fe200078feaff */
[----:B------:R-:W-:Y:S01]  /*24b0*/  FMUL.FTZ R145, R140, c[0x0][0x1e0] ;  /* 0x000078008c917a20 */ /* 0x000fe20000410000 */
[----:B------:R-:W-:Y:S01]  /*24c0*/  FSEL R144, R144, RZ, !P6 ;  /* 0x000000ff90907208 */ /* 0x000fe20007000000 */
[----:B------:R-:W-:Y:S05]  /*24d0*/  @!P0 BRA `(.L_x_4430) ;  /* 0x00000a7000008947 */ /* 0x000fea0003800000 */
[----:B------:R-:W-:Y:S01]  /*24e0*/  @!P4 ISETP.NE.U32.AND P6, PT, RZ, c[0x0][0x218], PT ;  /* 0x00008600ff00ca0c */ /* 0x000fe20003fc5070 */
[----:B------:R-:W-:Y:S03]  /*24f0*/  BSSY B1, `(.L_x_4431) ;  /* 0x000000a000017945 */ /* 0x000fe60003800000 */
[----:B------:R-:W-:-:S04]  /*2500*/  @!P4 ISETP.NE.AND.EX P6, PT, RZ, c[0x0][0x21c], PT, P6 ;  /* 0x00008700ff00ca0c */ /* 0x000fc80003fc5360 */
[----:B-----5:R-:W-:Y:S01]  /*2510*/  @!P4 FSEL R141, R96, RZ, P6 ;  /* 0x000000ff608dc208 */ /* 0x020fe20003000000 */
[----:B------:R-:W-:Y:S05]  /*2520*/  @!P4 BRA `(.L_x_4432) ;  /* 0x000000600000c947 */ /* 0x000fea0003800000 */
[----:B------:R-:W-:Y:S01]  /*2530*/  ISETP.NE.U32.AND P6, PT, RZ, c[0x0][0x218], PT ;  /* 0x00008600ff007a0c */ /* 0x000fe20003fc5070 */
[----:B------:R-:W-:-:S03]  /*2540*/  FFMA.FTZ R141, R237, R145, R144 ;  /* 0x00000091ed8d7223 */ /* 0x000fc60000010090 */
[----:B------:R-:W-:Y:S01]  /*2550*/  ISETP.NE.AND.EX P6, PT, RZ, c[0x0][0x21c], PT, P6 ;  /* 0x00008700ff007a0c */ /* 0x000fe20003fc5360 */
[----:B------:R-:W-:-:S04]  /*2560*/  FADD.FTZ R141, R236, -R141 ;  /* 0x8000008dec8d7221 */ /* 0x000fc80000010000 */
[----:B------:R-:W-:-:S08]  /*2570*/  FMUL.FTZ R141, R2, R141 ;  /* 0x0000008d028d7220 */ /* 0x000fd00000410000 */
[----:B------:R-:W-:Y:S02]  /*2580*/  @P6 FADD.FTZ R141, R96, R141 ;  /* 0x0000008d608d6221 */ /* 0x000fe40000010000 */
.L_x_4432:
[----:B------:R-:W-:Y:S05]  /*2590*/  BSYNC B1 ;  /* 0x0000000000017941 */ /* 0x000fea0003800000 */
.L_x_4431:
[----:B------:R-:W-:Y:S01]  /*25a0*/  @P5 FMUL.FTZ R140, R141, c[0x0][0x1ec] ;  /* 0x00007b008d8c5a20 */ /* 0x000fe20000410000 */
[----:B------:R-:W-:Y:S01]  /*25b0*/  @P5 LOP3.LUT P6, RZ, R160, 0xff, RZ, 0xc0, !PT ;  /* 0x000000ffa0ff5812 */ /* 0x000fe200078cc0ff */
[----:B------:R-:W-:Y:S02]  /*25c0*/  BSSY B1, `(.L_x_4433) ;  /* 0x000000d000017945 */ /* 0x000fe40003800000 */
[----:B------:R-:W-:-:S05]  /*25d0*/  @P5 FMUL.FTZ R140, R140, c[0x0][0x1e8] ;  /* 0x00007a008c8c5a20 */ /* 0x000fca0000410000 */
[----:B------:R-:W-:Y:S02]  /*25e0*/  @P5 FSEL R140, R140, RZ, P6 ;  /* 0x000000ff8c8c5208 */ /* 0x000fe40003000000 */
        /* <DEDUP_REMOVED lines=10> */
.L_x_4434:
[----:B------:R-:W-:Y:S05]  /*2690*/  BSYNC B1 ;  /* 0x0000000000017941 */ /* 0x000fea0003800000 */
.L_x_4433:
        /* <DEDUP_REMOVED lines=15> */
.L_x_4436:
[----:B------:R-:W-:Y:S05]  /*2790*/  BSYNC B1 ;  /* 0x0000000000017941 */ /* 0x000fea0003800000 */
.L_x_4435:
        /* <DEDUP_REMOVED lines=15> */
.L_x_4438:
[----:B------:R-:W-:Y:S05]  /*2890*/  BSYNC B1 ;  /* 0x0000000000017941 */ /* 0x000fea0003800000 */
.L_x_4437:
        /* <DEDUP_REMOVED lines=15> */
.L_x_4440:
[----:B------:R-:W-:Y:S05]  /*2990*/  BSYNC B1 ;  /* 0x0000000000017941 */ /* 0x000fea0003800000 */
.L_x_4439:
        /* <DEDUP_REMOVED lines=15> */
.L_x_4442:
[----:B------:R-:W-:Y:S05]  /*2a90*/  BSYNC B1 ;  /* 0x0000000000017941 */ /* 0x000fea0003800000 */
.L_x_4441:
        /* <DEDUP_REMOVED lines=15> */
.L_x_4444:
[----:B------:R-:W-:Y:S05]  /*2b90*/  BSYNC B1 ;  /* 0x0000000000017941 */ /* 0x000fea0003800000 */
.L_x_4443:
[----:B------:R-:W-:Y:S01]  /*2ba0*/  @P5 FMUL.FTZ R151, R155, c[0x0][0x1ec] ;  /* 0x00007b009b975a20 */ /* 0x000fe20000410000 */
[----:B------:R-:W-:Y:S01]  /*2bb0*/  @P5 LOP3.LUT P6, RZ, R161, 0xff0000, RZ, 0xc0, !PT ;  /* 0x00ff0000a1ff5812 */ /* 0x000fe200078cc0ff */
[----:B------:R-:W-:Y:S02]  /*2bc0*/  BSSY B1, `(.L_x_4445) ;  /* 0x0000016000017945 */ /* 0x000fe40003800000 */
[----:B------:R-:W-:-:S05]  /*2bd0*/  @P5 FMUL.FTZ R151, R151, c[0x0][0x1e8] ;  /* 0x00007a0097975a20 */ /* 0x000fca0000410000 */
[----:B------:R-:W-:Y:S02]  /*2be0*/  @P5 FSEL R151, R151, RZ, P6 ;  /* 0x000000ff97975208 */ /* 0x000fe40003000000 */
[----:B------:R-:W-:-:S04]  /*2bf0*/  @!P4 ISETP.NE.U32.AND P6, PT, RZ, c[0x0][0x218], PT ;  /* 0x00008600ff00ca0c */ /* 0x000fc80003fc5070 */
[----:B------:R-:W-:-:S04]  /*2c00*/  @!P4 ISETP.NE.AND.EX P6, PT, RZ, c[0x0][0x21c], PT, P6 ;  /* 0x00008700ff00ca0c */ /* 0x000fc80003fc5360 */
[----:B------:R-:W-:Y:S02]  /*2c10*/  @!P4 FSEL R198, R103, RZ, P6 ;  /* 0x000000ff67c6c208 */ /* 0x000fe40003000000 */
[----:B------:R-:W-:-:S04]  /*2c20*/  ISETP.NE.U32.AND P6, PT, RZ, c[0x0][0x258], PT ;  /* 0x00009600ff007a0c */ /* 0x000fc80003fc5070 */
[----:B------:R-:W-:-:S04]  /*2c30*/  ISETP.NE.AND.EX P6, PT, RZ, c[0x0][0x25c], PT, P6 ;  /* 0x00009700ff007a0c */ /* 0x000fc80003fc5360 */
[----:B------:R-:W-:Y:S02]  /*2c40*/  SEL R128, R141, R128, P6 ;  /* 0x000000808d807207 */ /* 0x000fe40003000000 */
[----:B------:R-:W-:Y:S02]  /*2c50*/  SEL R129, R142, R129, P6 ;  /* 0x000000818e817207 */ /* 0x000fe40003000000 */
[----:B------:R-:W-:Y:S02]  /*2c60*/  SEL R130, R147, R130, P6 ;  /* 0x0000008293827207 */ /* 0x000fe40003000000 */
[----:B------:R-:W-:Y:S02]  /*2c70*/  SEL R131, R152, R131, P6 ;  /* 0x0000008398837207 */ /* 0x000fe40003000000 */
[----:B------:R-:W-:Y:S01]  /*2c80*/  SEL R132, R153, R132, P6 ;  /* 0x0000008499847207 */ /* 0x000fe20003000000 */
[----:B------:R-:W-:Y:S05]  /*2c90*/  @!P4 BRA `(.L_x_4446) ;  /* 0x000000800000c947 */ /* 0x000fea0003800000 */
[----:B------:R-:W-:Y:S01]  /*2ca0*/  P2R R142, PR, RZ, 0x1 ;  /* 0x00000001ff8e7803 */ /* 0x000fe20000000000 */
[----:B------:R-:W-:Y:S01]  /*2cb0*/  FFMA.FTZ R141, R223, R145, R144 ;  /* 0x00000091df8d7223 */ /* 0x000fe20000010090 */
[----:B------:R-:W-:-:S03]  /*2cc0*/  ISETP.NE.U32.AND P0, PT, RZ, c[0x0][0x218], PT ;  /* 0x00008600ff007a0c */ /* 0x000fc60003f05070 */
[----:B------:R-:W-:Y:S01]  /*2cd0*/  FADD.FTZ R141, R222, -R141 ;  /* 0x8000008dde8d7221 */ /* 0x000fe20000010000 */
[----:B------:R-:W-:-:S03]  /*2ce0*/  ISETP.NE.AND.EX P0, PT, RZ, c[0x0][0x21c], PT, P0 ;  /* 0x00008700ff007a0c */ /* 0x000fc60003f05300 */
[----:B------:R-:W-:-:S10]  /*2cf0*/  FMUL.FTZ R198, R2, R141 ;  /* 0x0000008d02c67220 */ /* 0x000fd40000410000 */
[----:B------:R-:W-:Y:S01]  /*2d00*/  @P0 FADD.FTZ R198, R103, R198 ;  /* 0x000000c667c60221 */ /* 0x000fe20000010000 */
[----:B------:R-:W-:-:S08]  /*2d10*/  ISETP.NE.AND P0, PT, R142, RZ, PT ;  /* 0x000000ff8e00720c */ /* 0x000fd00003f05270 */
.L_x_4446:
[----:B------:R-:W-:Y:S05]  /*2d20*/  BSYNC B1 ;  /* 0x0000000000017941 */ /* 0x000fea0003800000 */
.L_x_4445:
[----:B------:R-:W-:Y:S01]  /*2d30*/  @P5 FMUL.FTZ R141, R198, c[0x0][0x1ec] ;  /* 0x00007b00c68d5a20 */ /* 0x000fe20000410000 */
[----:B------:R-:W-:Y:S01]  /*2d40*/  SEL R133, R154, R133, P6 ;  /* 0x000000859a857207 */ /* 0x000fe20003000000 */
[----:B------:R-:W-:Y:S01]  /*2d50*/  @P5 IMAD.MOV.U32 R147, RZ, RZ, 0x10 ;  /* 0x00000010ff935424 */ /* 0x000fe200078e00ff */
[----:B------:R-:W-:Y:S01]  /*2d60*/  SEL R134, R155, R134, P6 ;  /* 0x000000869b867207 */ /* 0x000fe20003000000 */
[----:B------:R-:W-:Y:S01]  /*2d70*/  @P5 FMUL.FTZ R141, R141, c[0x0][0x1e8] ;  /* 0x00007a008d8d5a20 */ /* 0x000fe20000410000 */
[----:B------:R-:W-:Y:S02]  /*2d80*/  SEL R135, R198, R135, P6 ;  /* 0x00000087c6877207 */ /* 0x000fe40003000000 */
[----:B------:R-:W-:Y:S02]  /*2d90*/  @P5 LOP3.LUT P6, RZ, R161, 0xff000000, RZ, 0xc0, !PT ;  /* 0xff000000a1ff5812 */ /* 0x000fe400078cc0ff */
[----:B------:R-:W-:-:S02]  /*2da0*/  @P5 F2FP.BF16.PACK_AB R140, RZ, R140 ;  /* 0x0000008cff8c523e */ /* 0x000fc400000010ff */
[----:B------:R-:W-:Y:S02]  /*2db0*/  @P5 FSEL R141, R141, RZ, P6 ;  /* 0x000000ff8d8d5208 */ /* 0x000fe40003000000 */
[----:B------:R-:W-:Y:S02]  /*2dc0*/  ISETP.NE.U32.AND P6, PT, RZ, c[0x0][0x258], PT ;  /* 0x00009600ff007a0c */ /* 0x000fe40003fc5070 */
[----:B------:R-:W-:Y:S02]  /*2dd0*/  @P5 F2FP.BF16.PACK_AB R146, RZ, R146 ;  /* 0x00000092ff92523e */ /* 0x000fe400000010ff */
[----:B------:R-:W-:Y:S02]  /*2de0*/  ISETP.NE.AND.EX P6, PT, RZ, c[0x0][0x25c], PT, P6 ;  /* 0x00009700ff007a0c */ /* 0x000fe40003fc5360 */
[----:B------:R-:W-:Y:S02]  /*2df0*/  @P5 F2FP.BF16.PACK_AB R149, RZ, R149 ;  /* 0x00000095ff95523e */ /* 0x000fe400000010ff */
[----:B------:R-:W-:-:S02]  /*2e00*/  @P5 F2FP.BF16.PACK_AB R151, RZ, R151 ;  /* 0x00000097ff97523e */ /* 0x000fc400000010ff */
[----:B------:R-:W-:Y:S02]  /*2e10*/  @P5 F2FP.BF16.PACK_AB R143, RZ, R143 ;  /* 0x0000008fff8f523e */ /* 0x000fe400000010ff */
[----:B------:R-:W-:Y:S02]  /*2e20*/  @P5 PRMT R136, R140, 0x7610, R136 ;  /* 0x000076108c885816 */ /* 0x000fe40000000088 */
[----:B------:R-:W-:Y:S02]  /*2e30*/  @P5 PRMT R137, R146, 0x7610, R137 ;  /* 0x0000761092895816 */ /* 0x000fe40000000089 */
[----:B------:R-:W-:Y:S02]  /*2e40*/  @P5 F2FP.BF16.PACK_AB R148, RZ, R148 ;  /* 0x00000094ff94523e */ /* 0x000fe400000010ff */
[----:B------:R-:W-:Y:S02]  /*2e50*/  @P6 MOV R142, 0x20 ;  /* 0x00000020008e6802 */ /* 0x000fe40000000f00 */
[----:B------:R-:W-:-:S02]  /*2e60*/  @P5 F2FP.BF16.PACK_AB R150, RZ, R150 ;  /* 0x00000096ff96523e */ /* 0x000fc400000010ff */
[----:B------:R-:W-:Y:S02]  /*2e70*/  @P5 PRMT R138, R149, 0x7610, R138 ;  /* 0x00007610958a5816 */ /* 0x000fe4000000008a */
[----:B------:R-:W-:Y:S01]  /*2e80*/  @P5 F2FP.BF16.PACK_AB R146, RZ, R141 ;  /* 0x0000008dff92523e */ /* 0x000fe200000010ff */
[----:B------:R-:W-:Y:S01]  /*2e90*/  @P5 IMAD.WIDE.U32 R140, R0, R147, c[0x0][0x248] ;  /* 0x00009200008c5625 */ /* 0x000fe200078e0093 */
[----:B------:R-:W-:Y:S02]  /*2ea0*/  @P5 PRMT R139, R151, 0x7610, R139 ;  /* 0x00007610978b5816 */ /* 0x000fe4000000008b */
[----:B------:R-:W-:Y:S01]  /*2eb0*/  @P5 PRMT R136, R136, 0x5410, R143 ;  /* 0x0000541088885816 */ /* 0x000fe2000000008f */
[----:B------:R-:W-:Y:S01]  /*2ec0*/  @P6 IMAD.WIDE.U32 R142, R171, R142, c[0x0][0x258] ;  /* 0x00009600ab8e6625 */ /* 0x000fe200078e008e */
[----:B------:R-:W-:Y:S02]  /*2ed0*/  @P5 PRMT R137, R137, 0x5410, R148 ;  /* 0x0000541089895816 */ /* 0x000fe40000000094 */
[----:B------:R-:W-:-:S02]  /*2ee0*/  @P5 PRMT R138, R138, 0x5410, R150 ;  /* 0x000054108a8a5816 */ /* 0x000fc40000000096 */
[----:B------:R-:W-:Y:S01]  /*2ef0*/  @P5 PRMT R139, R139, 0x5410, R146 ;  /* 0x000054108b8b5816 */ /* 0x000fe20000000092 */
[----:B------:R0:W-:Y:S01]  /*2f00*/  @P6 STG.E.128 [R142.64], R128 ;  /* 0x000000808e006986 */ /* 0x0001e2000c101d04 */
[----:B------:R-:W-:Y:S02]  /*2f10*/  IADD3 R171, R171, 0x100, RZ ;  /* 0x00000100abab7810 */ /* 0x000fe40007ffe0ff */
[----:B------:R-:W-:Y:S01]  /*2f20*/  IADD3 R0, R0, 0x100, RZ ;  /* 0x0000010000007810 */ /* 0x000fe20007ffe0ff */
[----:B------:R0:W-:Y:S04]  /*2f30*/  @P6 STG.E.128 [R142.64+0x10], R132 ;  /* 0x000010848e006986 */ /* 0x0001e8000c101d04 */
[----:B------:R0:W-:Y:S02]  /*2f40*/  @P5 STG.E.128 [R140.64], R136 ;  /* 0x000000888c005986 */ /* 0x0001e4000c101d04 */
.L_x_4430:
[----:B------:R-:W-:Y:S05]  /*2f50*/  BSYNC B0 ;  /* 0x0000000000007941 */ /* 0x000fea0003800000 */
.L_x_4429:
[----:B------:R-:W-:Y:S01]  /*2f60*/  BSSY B0, `(.L_x_4447) ;  /* 0x00000a9000007945 */ /* 0x000fe20003800000 */
[----:B------:R-:W-:Y:S05]  /*2f70*/  @!P1 BRA `(.L_x_4448) ;  /* 0x00000a7000009947 */ /* 0x000fea0003800000 */
[----:B------:R-:W-:Y:S01]  /*2f80*/  @!P4 ISETP.NE.U32.AND P6, PT, RZ, c[0x0][0x218], PT ;  /* 0x00008600ff00ca0c */ /* 0x000fe20003fc5070 */
[----:B------:R-:W-:Y:S03]  /*2f90*/  BSSY B1, `(.L_x_4449) ;  /* 0x000000a000017945 */ /* 0x000fe60003800000 */
[----:B------:R-:W-:-:S04]  /*2fa0*/  @!P4 ISETP.NE.AND.EX P6, PT, RZ, c[0x0][0x21c], PT, P6 ;  /* 0x00008700ff00ca0c */ /* 0x000fc80003fc5360 */
[----:B0----5:R-:W-:Y:S01]  /*2fb0*/  @!P4 FSEL R141, R104, RZ, P6 ;  /* 0x000000ff688dc208 */ /* 0x021fe20003000000 */
[----:B------:R-:W-:Y:S05]  /*2fc0*/  @!P4 BRA `(.L_x_4450) ;  /* 0x000000600000c947 */ /* 0x000fea0003800000 */
[----:B------:R-:W-:Y:S01]  /*2fd0*/  ISETP.NE.U32.AND P6, PT, RZ, c[0x0][0x218], PT ;  /* 0x00008600ff007a0c */ /* 0x000fe20003fc5070 */
[----:B------:R-:W-:-:S03]  /*2fe0*/  FFMA.FTZ R141, R221, R145, R144 ;  /* 0x00000091dd8d7223 */ /* 0x000fc60000010090 */
[----:B------:R-:W-:Y:S01]  /*2ff0*/  ISETP.NE.AND.EX P6, PT, RZ, c[0x0][0x21c], PT, P6 ;  /* 0x00008700ff007a0c */ /* 0x000fe20003fc5360 */
[----:B------:R-:W-:-:S04]  /*3000*/  FADD.FTZ R141, R220, -R141 ;  /* 0x8000008ddc8d7221 */ /* 0x000fc80000010000 */
[----:B------:R-:W-:-:S08]  /*3010*/  FMUL.FTZ R141, R2, R141 ;  /* 0x0000008d028d7220 */ /* 0x000fd00000410000 */
[----:B------:R-:W-:Y:S02]  /*3020*/  @P6 FADD.FTZ R141, R104, R141 ;  /* 0x0000008d688d6221 */ /* 0x000fe40000010000 */
.L_x_4450:
[----:B------:R-:W-:Y:S05]  /*3030*/  BSYNC B1 ;  /* 0x0000000000017941 */ /* 0x000fea0003800000 */
.L_x_4449:
        /* <DEDUP_REMOVED lines=15> */
.L_x_4452:
[----:B------:R-:W-:Y:S05]  /*3130*/  BSYNC B1 ;  /* 0x0000000000017941 */ /* 0x000fea0003800000 */
.L_x_4451:
        /* <DEDUP_REMOVED lines=15> */
.L_x_4454:
[----:B------:R-:W-:Y:S05]  /*3230*/  BSYNC B1 ;  /* 0x0000000000017941 */ /* 0x000fea0003800000 */
.L_x_4453:
        /* <DEDUP_REMOVED lines=15> */
.L_x_4456:
[----:B------:R-:W-:Y:S05]  /*3330*/  BSYNC B1 ;  /* 0x0000000000017941 */ /* 0x000fea0003800000 */
.L_x_4455:
        /* <DEDUP_REMOVED lines=15> */
.L_x_4458:
[----:B------:R-:W-:Y:S05]  /*3430*/  BSYNC B1 ;  /* 0x0000000000017941 */ /* 0x000fea0003800000 */
.L_x_4457:
        /* <DEDUP_REMOVED lines=15> */
.L_x_4460:
[----:B------:R-:W-:Y:S05]  /*3530*/  BSYNC B1 ;  /* 0x0000000000017941 */ /* 0x000fea0003800000 */
.L_x_4459:
        /* <DEDUP_REMOVED lines=15> */
.L_x_4462:
[----:B------:R-:W-:Y:S05]  /*3630*/  BSYNC B1 ;  /* 0x0000000000017941 */ /* 0x000fea0003800000 */
.L_x_4461:
        /* <DEDUP_REMOVED lines=24> */
.L_x_4464:
[----:B------:R-:W-:Y:S05]  /*37c0*/  BSYNC B1 ;  /* 0x0000000000017941 */ /* 0x000fea0003800000 */
.L_x_4463:
        /* <DEDUP_REMOVED lines=34> */
.L_x_4448:
[----:B------:R-:W-:Y:S05]  /*39f0*/  BSYNC B0 ;  /* 0x0000000000007941 */ /* 0x000fea0003800000 */
.L_x_4447:
        /* <DEDUP_REMOVED lines=13> */
.L_x_4468:
[----:B------:R-:W-:Y:S05]  /*3ad0*/  BSYNC B1 ;  /* 0x0000000000017941 */ /* 0x000fea0003800000 */
.L_x_4467:
        /* <DEDUP_REMOVED lines=15> */
.L_x_4470:
[----:B------:R-:W-:Y:S05]  /*3bd0*/  BSYNC B1 ;  /* 0x0000000000017941 */ /* 0x000fea0003800000 */
.L_x_4469:
        /* <DEDUP_REMOVED lines=15> */
.L_x_4472:
[----:B------:R-:W-:Y:S05]  /*3cd0*/  BSYNC B1 ;  /* 0x0000000000017941 */ /* 0x000fea0003800000 */
.L_x_4471:
        /* <DEDUP_REMOVED lines=15> */
.L_x_4474:
[----:B------:R-:W-:Y:S05]  /*3dd0*/  BSYNC B1 ;  /* 0x0000000000017941 */ /* 0x000fea0003800000 */
.L_x_4473:
        /* <DEDUP_REMOVED lines=15> */
.L_x_4476:
[----:B------:R-:W-:Y:S05]  /*3ed0*/  BSYNC B1 ;  /* 0x0000000000017941 */ /* 0x000fea0003800000 */
.L_x_4475:
        /* <DEDUP_REMOVED lines=15> */
.L_x_4478:
[----:B------:R-:W-:Y:S05]  /*3fd0*/  BSYNC B1 ;  /* 0x0000000000017941 */ /* 0x000fea0003800000 */
.L_x_4477:
        /* <DEDUP_REMOVED lines=15> */
.L_x_4480:
[----:B------:R-:W-:Y:S05]  /*40d0*/  BSYNC B1 ;  /* 0x0000000000017941 */ /* 0x000fea0003800000 */
.L_x_4479:
        /* <DEDUP_REMOVED lines=24> */
.L_x_4482:
[----:B------:R-:W-:Y:S05]  /*4260*/  BSYNC B1 ;  /* 0x0000000000017941 */ /* 0x000fea0003800000 */
.L_x_4481:
        /* <DEDUP_REMOVED lines=34> */
.L_x_4466:
[----:B------:R-:W-:Y:S05]  /*4490*/  BSYNC B0 ;  /* 0x0000000000007941 */ /* 0x000fea0003800000 */
.L_x_4465:
        /* <DEDUP_REMOVED lines=13> */
.L_x_4486:
[----:B------:R-:W-:Y:S05]  /*4570*/  BSYNC B1 ;  /* 0x0000000000017941 */ /* 0x000fea0003800000 */
.L_x_4485:
        /* <DEDUP_REMOVED lines=15> */
.L_x_4488:
[----:B------:R-:W-:Y:S05]  /*4670*/  BSYNC B1 ;  /* 0x0000000000017941 */ /* 0x000fea0003800000 */
.L_x_4487:
        /* <DEDUP_REMOVED lines=15> */
.L_x_4490:
[----:B------:R-:W-:Y:S05]  /*4770*/  BSYNC B1 ;  /* 0x0000000000017941 */ /* 0x000fea0003800000 */
.L_x_4489:
        /* <DEDUP_REMOVED lines=15> */
.L_x_4492:
[----:B------:R-:W-:Y:S05]  /*4870*/  BSYNC B1 ;  /* 0x0000000000017941 */ /* 0x000fea0003800000 */
.L_x_4491:
        /* <DEDUP_REMOVED lines=15> */
.L_x_4494:
[----:B------:R-:W-:Y:S05]  /*4970*/  BSYNC B1 ;  /* 0x0000000000017941 */ /* 0x000fea0003800000 */
.L_x_4493:
        /* <DEDUP_REMOVED lines=15> */
.L_x_4496:
[----:B------:R-:W-:Y:S05]  /*4a70*/  BSYNC B1 ;  /* 0x0000000000017941 */ /* 0x000fea0003800000 */
.L_x_4495:
        /* <DEDUP_REMOVED lines=15> */
.L_x_4498:
[----:B------:R-:W-:Y:S05]  /*4b70*/  BSYNC B1 ;  /* 0x0000000000017941 */ /* 0x000fea0003800000 */
.L_x_4497:
        /* <DEDUP_REMOVED lines=15> */
.L_x_4500:
[----:B------:R-:W-:Y:S05]  /*4c70*/  BSYNC B1 ;  /* 0x0000000000017941 */ /* 0x000fea0003800000 */
.L_x_4499:
[----:B------:R-:W-:Y:S01]  /*4c80*/  ISETP.NE.U32.AND P6, PT, RZ, c[0x0][0x258], PT ;  /* 0x00009600ff007a0c */ /* 0x000fe20003fc5070 */
[----:B------:R-:W-:Y:S01]  /*4c90*/  @P5 FMUL.FTZ R2, R198, c[0x0][0x1ec] ;  /* 0x00007b00c6025a20 */ /* 0x000fe20000410000 */
[----:B------:R-:W-:Y:S02]  /*4ca0*/  ISETP.NE.U32.AND P4, PT, RZ, c[0x0][0x258], PT ;  /* 0x00009600ff007a0c */ /* 0x000fe40003f85070 */
[----:B------:R-:W-:Y:S01]  /*4cb0*/  ISETP.NE.AND.EX P6, PT, RZ, c[0x0][0x25c], PT, P6 ;  /* 0x00009700ff007a0c */ /* 0x000fe20003fc5360 */
[----:B------:R-:W-:Y:S01]  /*4cc0*/  @P5 FMUL.FTZ R2, R2, c[0x0][0x1e8] ;  /* 0x00007a0002025a20 */ /* 0x000fe20000410000 */
[----:B------:R-:W-:Y:S02]  /*4cd0*/  ISETP.NE.AND.EX P4, PT, RZ, c[0x0][0x25c], PT, P4 ;  /* 0x00009700ff007a0c */ /* 0x000fe40003f85340 */
[----:B------:R-:W-:Y:S02]  /*4ce0*/  @P5 F2FP.BF16.PACK_AB R142, RZ, R142 ;  /* 0x0000008eff8e523e */ /* 0x000fe400000010ff */
[----:B------:R-:W-:Y:S01]  /*4cf0*/  SEL R128, R141, R128, P4 ;  /* 0x000000808d807207 */ /* 0x000fe20002000000 */
[----:B------:R-:W-:Y:S01]  /*4d00*/  @P5 IMAD.MOV.U32 R141, RZ, RZ, 0x10 ;  /* 0x00000010ff8d5424 */ /* 0x000fe200078e00ff */
[----:B------:R-:W-:-:S02]  /*4d10*/  SEL R129, R140, R129, P4 ;  /* 0x000000818c817207 */ /* 0x000fc40002000000 */
[----:B------:R-:W-:Y:S01]  /*4d20*/  SEL R130, R143, R130, P4 ;  /* 0x000000828f827207 */ /* 0x000fe20002000000 */
[----:B------:R-:W-:Y:S01]  /*4d30*/  @P5 IMAD.WIDE.U32 R140, R0, R141, c[0x0][0x248] ;  /* 0x00009200008c5625 */ /* 0x000fe200078e008d */
[----:B------:R-:W-:Y:S02]  /*4d40*/  SEL R131, R148, R131, P4 ;  /* 0x0000008394837207 */ /* 0x000fe40002000000 */
[----:B------:R-:W-:Y:S02]  /*4d50*/  SEL R132, R149, R132, P4 ;  /* 0x0000008495847207 */ /* 0x000fe40002000000 */
[----:B------:R-:W-:Y:S02]  /*4d60*/  SEL R133, R152, R133, P4 ;  /* 0x0000008598857207 */ /* 0x000fe40002000000 */
[----:B------:R-:W-:Y:S02]  /*4d70*/  SEL R134, R155, R134, P4 ;  /* 0x000000869b867207 */ /* 0x000fe40002000000 */
[----:B------:R-:W-:-:S02]  /*4d80*/  SEL R135, R198, R135, P4 ;  /* 0x00000087c6877207 */ /* 0x000fc40002000000 */
[----:B------:R-:W-:Y:S02]  /*4d90*/  @P5 LOP3.LUT P4, RZ, R167, 0xff000000, RZ, 0xc0, !PT ;  /* 0xff000000a7ff5812 */ /* 0x000fe4000788c0ff */
[----:B------:R-:W-:Y:S02]  /*4da0*/  @P5 F2FP.BF16.PACK_AB R147, RZ, R147 ;  /* 0x00000093ff93523e */ /* 0x000fe400000010ff */
[----:B------:R-:W-:Y:S02]  /*4db0*/  @P5 F2FP.BF16.PACK_AB R151, RZ, R151 ;  /* 0x00000097ff97523e */ /* 0x000fe400000010ff */
[----:B------:R-:W-:Y:S02]  /*4dc0*/  @P5 FSEL R2, R2, RZ, P4 ;  /* 0x000000ff02025208 */ /* 0x000fe40002000000 */
[----:B------:R-:W-:Y:S02]  /*4dd0*/  @P5 F2FP.BF16.PACK_AB R154, RZ, R154 ;  /* 0x0000009aff9a523e */ /* 0x000fe400000010ff */
[----:B------:R-:W-:-:S02]  /*4de0*/  @P5 PRMT R136, R142, 0x7610, R136 ;  /* 0x000076108e885816 */ /* 0x000fc40000000088 */
[----:B------:R-:W-:Y:S02]  /*4df0*/  @P6 MOV R142, 0x20 ;  /* 0x00000020008e6802 */ /* 0x000fe40000000f00 */
[----:B------:R-:W-:Y:S02]  /*4e00*/  @P5 F2FP.BF16.PACK_AB R146, RZ, R146 ;  /* 0x00000092ff92523e */ /* 0x000fe400000010ff */
[----:B------:R-:W-:Y:S01]  /*4e10*/  @P5 F2FP.BF16.PACK_AB R150, RZ, R150 ;  /* 0x00000096ff96523e */ /* 0x000fe200000010ff */
[----:B------:R-:W-:Y:S01]  /*4e20*/  @P6 IMAD.WIDE.U32 R142, R171, R142, c[0x0][0x258] ;  /* 0x00009600ab8e6625 */ /* 0x000fe200078e008e */
[----:B------:R-:W-:Y:S02]  /*4e30*/  @P5 PRMT R137, R147, 0x7610, R137 ;  /* 0x0000761093895816 */ /* 0x000fe40000000089 */
[----:B------:R-:W-:Y:S02]  /*4e40*/  @P5 F2FP.BF16.PACK_AB R153, RZ, R153 ;  /* 0x00000099ff99523e */ /* 0x000fe400000010ff */
[----:B------:R-:W-:Y:S01]  /*4e50*/  @P5 PRMT R138, R151, 0x7610, R138 ;  /* 0x00007610978a5816 */ /* 0x000fe2000000008a */
[----:B------:R0:W-:Y:S01]  /*4e60*/  @P6 STG.E.128 [R142.64], R128 ;  /* 0x000000808e006986 */ /* 0x0001e2000c101d04 */
[----:B------:R-:W-:-:S02]  /*4e70*/  @P5 F2FP.BF16.PACK_AB R2, RZ, R2 ;  /* 0x00000002ff02523e */ /* 0x000fc400000010ff */
[----:B------:R-:W-:Y:S01]  /*4e80*/  @P5 PRMT R139, R154, 0x7610, R139 ;  /* 0x000076109a8b5816 */ /* 0x000fe2000000008b */
[----:B------:R0:W-:Y:S01]  /*4e90*/  @P6 STG.E.128 [R142.64+0x10], R132 ;  /* 0x000010848e006986 */ /* 0x0001e2000c101d04 */
[----:B------:R-:W-:Y:S02]  /*4ea0*/  @P5 PRMT R136, R136, 0x5410, R146 ;  /* 0x0000541088885816 */ /* 0x000fe40000000092 */
[----:B------:R-:W-:Y:S02]  /*4eb0*/  @P5 PRMT R137, R137, 0x5410, R150 ;  /* 0x0000541089895816 */ /* 0x000fe40000000096 */
[----:B------:R-:W-:Y:S02]  /*4ec0*/  @P5 PRMT R138, R138, 0x5410, R153 ;  /* 0x000054108a8a5816 */ /* 0x000fe40000000099 */
[----:B------:R-:W-:-:S05]  /*4ed0*/  @P5 PRMT R139, R139, 0x5410, R2 ;  /* 0x000054108b8b5816 */ /* 0x000fca0000000002 */
[----:B------:R0:W-:Y:S02]  /*4ee0*/  @P5 STG.E.128 [R140.64], R136 ;  /* 0x000000888c005986 */ /* 0x0001e4000c101d04 */
.L_x_4484:
[----:B------:R-:W-:Y:S05]  /*4ef0*/  BSYNC B0 ;  /* 0x0000000000007941 */ /* 0x000fea0003800000 */
.L_x_4483:
[----:B------:R-:W-:Y:S02]  /*4f00*/  IADD3 R12, R12, c[0x0][0x160], RZ ;  /* 0x000058000c0c7a10 */ /* 0x000fe40007ffe0ff */
[----:B------:R-:W-:Y:S02]  /*4f10*/  LOP3.LUT P5, RZ, R10, 0xff, RZ, 0xc0, !PT ;  /* 0x000000ff0aff7812 */ /* 0x000fe400078ac0ff */
[----:B------:R-:W-:Y:S02]  /*4f20*/  ISETP.GE.AND P4, PT, R12, c[0x0][0x164], PT ;  /* 0x000059000c007a0c */ /* 0x000fe40003f86270 */
[----:B------:R-:W-:-:S11]  /*4f30*/  SEL R10, RZ, 0x1, P5 ;  /* 0x00000001ff0a7807 */ /* 0x000fd60002800000 */
[----:B0----5:R-:W-:Y:S01]  /*4f40*/  @P4 CALL.REL.NOINC `(.L_x_4411) ;  /* 0x0000001000004944 */ /* 0x021fe20003c00000 */
[----:B------:R-:W-:Y:S05]  /*4f50*/  BRA `(.L_x_4501) ;  /* 0xffffb6e000007947 */ /* 0x000fea000383ffff */
.L_x_4411:
[----:B0-----:R-:W0:Y:S01]  /*4f60*/  S2UR UR6, SR_CTAID.X ;  /* 0x00000000000679c3 */ /* 0x001e220000002500 */
[----:B------:R-:W0:Y:S01]  /*4f70*/  S2R R2, SR_TID.X ;  /* 0x0000000000027919 */ /* 0x000e220000002100 */
[----:B------:R-:W-:Y:S01]  /*4f80*/  @P0 MOV R5, 0x20 ;  /* 0x0000002000050802 */ /* 0x000fe20000000f00 */
[----:B------:R-:W-:Y:S01]  /*4f90*/  @P1 IMAD.MOV.U32 R9, RZ, RZ, 0x20 ;  /* 0x00000020ff091424 */ /* 0x000fe200078e00ff */
        /* <DEDUP_REMOVED lines=27> */
[----:B0-----:R-:W-:-:S04]  /*5150*/  IMAD.MOV.U32 R5, RZ, RZ, 0x20 ;  /* 0x00000020ff057424 */ /* 0x001fc800078e00ff */
[----:B------:R-:W-:-:S04]  /*5160*/  IMAD.WIDE.U32 R2, R0, R5, c[0x0][0x220] ;  /* 0x0000880000027625 */ /* 0x000fc800078e0005 */
[----:B------:R-:W-:Y:S01]  /*5170*/  IMAD.WIDE.U32 R4, R0, R5, c[0x0][0x228] ;  /* 0x00008a0000047625 */ /* 0x000fe200078e0005 */
[----:B------:R-:W-:Y:S04]  /*5180*/  STG.E.128 [R2.64], R36 ;  /* 0x0000002402007986 */ /* 0x000fe8000c101d04 */
[----:B------:R-:W-:Y:S04]  /*5190*/  STG.E.128 [R2.64+0x10], R32 ;  /* 0x0000102002007986 */ /* 0x000fe8000c101d04 */
[----:B------:R-:W-:Y:S04]  /*51a0*/  STG.E.128 [R4.64], R68 ;  /* 0x0000004404007986 */ /* 0x000fe8000c101d04 */
[----:B------:R-:W-:Y:S01]  /*51b0*/  STG.E.128 [R4.64+0x10], R64 ;  /* 0x0000104004007986 */ /* 0x000fe2000c101d04 */
[----:B------:R-:W-:Y:S05]  /*51c0*/  EXIT ;  /* 0x000000000000794d */ /* 0x000fea0003800000 */
.L_x_4427:
[----:B------:R-:W-:Y:S01]  /*51d0*/  HFMA2.MMA R149, -RZ, RZ, 0, 1.847743988037109375e-06 ;  /* 0x0000001fff957435 */ /* 0x000fe200000001ff */
[----:B------:R-:W-:Y:S01]  /*51e0*/  MOV R145, R199 ;  /* 0x000000c700917202 */ /* 0x000fe20000000f00 */
[----:B------:R-:W-:Y:S01]  /*51f0*/  IMAD.MOV.U32 R150, RZ, RZ, 0x10 ;  /* 0x00000010ff967424 */ /* 0x000fe200078e00ff */
[----:B-1----:R-:W-:Y:S01]  /*5200*/  MOV R140, 0x5230 ;  /* 0x00005230008c7802 */ /* 0x002fe20000000f00 */
[----:B------:R-:W-:-:S02]  /*5210*/  IMAD.MOV.U32 R152, RZ, RZ, -0x1 ;  /* 0xffffffffff987424 */ /* 0x000fc400078e00ff */
[----:B0-2--5:R-:W-:Y:S05]  /*5220*/  CALL.REL.NOINC `($__internal_71_$__cuda_sm70_shflsync_down_p) ;  /* 0x0000046000007944 */ /* 0x025fea0003c00000 */
[----:B-1----:R-:W-:Y:S01]  /*5230*/  MOV R144, R145 ;  /* 0x0000009100907202 */ /* 0x002fe20000000f00 */
[----:B0-----:R-:W-:Y:S05]  /*5240*/  BRA `(.L_x_4502) ;  /* 0xffffcee000007947 */ /* 0x001fea000383ffff */
.L_x_4428:
[----:B------:R-:W-:Y:S01]  /*5250*/  HFMA2.MMA R150, -RZ, RZ, 0, 9.5367431640625e-07 ;  /* 0x00000010ff967435 */ /* 0x000fe200000001ff */
[----:B------:R-:W-:Y:S01]  /*5260*/  IMAD.MOV.U32 R145, RZ, RZ, R198 ;  /* 0x000000ffff917224 */ /* 0x000fe200078e00c6 */
[----:B------:R-:W-:Y:S01]  /*5270*/  MOV R152, 0xffffffff ;  /* 0xffffffff00987802 */ /* 0x000fe20000000f00 */
[----:B------:R-:W-:Y:S01]  /*5280*/  IMAD.MOV.U32 R149, RZ, RZ, 0x1f ;  /* 0x0000001fff957424 */ /* 0x000fe200078e00ff */
[----:B-1----:R-:W-:-:S02]  /*5290*/  MOV R140, 0x52b0 ;  /* 0x000052b0008c7802 */ /* 0x002fc40000000f00 */
[----:B0-2345:R-:W-:Y:S05]  /*52a0*/  CALL.REL.NOINC `($__internal_71_$__cuda_sm70_shflsync_down_p) ;  /* 0x000003e000007944 */ /* 0x03dfea0003c00000 */
[----:B------:R-:W-:Y:S01]  /*52b0*/  FADD.FTZ R144, R144, R199 ;  /* 0x000000c790907221 */ /* 0x000fe20000010000 */
[----:B0-----:R-:W-:Y:S01]  /*52c0*/  HFMA2.MMA R149, -RZ, RZ, 0, 1.847743988037109375e-06 ;  /* 0x0000001fff957435 */ /* 0x001fe200000001ff */
[----:B-1----:R-:W-:Y:S01]  /*52d0*/  FADD.FTZ R198, R198, R145 ;  /* 0x00000091c6c67221 */ /* 0x002fe20000010000 */
[----:B------:R-:W-:Y:S01]  /*52e0*/  MOV R140, 0x5330 ;  /* 0x00005330008c7802 */ /* 0x000fe20000000f00 */
[----:B------:R-:W-:Y:S01]  /*52f0*/  IMAD.MOV.U32 R150, RZ, RZ, 0x8 ;  /* 0x00000008ff967424 */ /* 0x000fe200078e00ff */
[----:B------:R-:W-:Y:S01]  /*5300*/  MOV R145, R144 ;  /* 0x0000009000917202 */ /* 0x000fe20000000f00 */
[----:B------:R-:W-:-:S02]  /*5310*/  IMAD.MOV.U32 R152, RZ, RZ, -0x1 ;  /* 0xffffffffff987424 */ /* 0x000fc400078e00ff */
[----:B------:R-:W-:Y:S05]  /*5320*/  CALL.REL.NOINC `($__internal_71_$__cuda_sm70_shflsync_down_p) ;  /* 0x0000036000007944 */ /* 0x000fea0003c00000 */
[----:B0-----:R-:W-:Y:S01]  /*5330*/  HFMA2.MMA R149, -RZ, RZ, 0, 1.847743988037109375e-06 ;  /* 0x0000001fff957435 */ /* 0x001fe200000001ff */
[----:B-1----:R-:W-:Y:S01]  /*5340*/  IMAD.MOV.U32 R143, RZ, RZ, R145 ;  /* 0x000000ffff8f7224 */ /* 0x002fe200078e0091 */
[----:B------:R-:W-:Y:S01]  /*5350*/  MOV R145, R198 ;  /* 0x000000c600917202 */ /* 0x000fe20000000f00 */
[----:B------:R-:W-:Y:S01]  /*5360*/  IMAD.MOV.U32 R150, RZ, RZ, 0x8 ;  /* 0x00000008ff967424 */ /* 0x000fe200078e00ff */
[----:B------:R-:W-:Y:S01]  /*5370*/  MOV R140, 0x53a0 ;  /* 0x000053a0008c7802 */ /* 0x000fe20000000f00 */
[----:B------:R-:W-:-:S02]  /*5380*/  IMAD.MOV.U32 R152, RZ, RZ, -0x1 ;  /* 0xffffffffff987424 */ /* 0x000fc400078e00ff */
[----:B------:R-:W-:Y:S05]  /*5390*/  CALL.REL.NOINC `($__internal_71_$__cuda_sm70_shflsync_down_p) ;  /* 0x000002f000007944 */ /* 0x000fea0003c00000 */
[----:B------:R-:W-:Y:S01]  /*53a0*/  FADD.FTZ R144, R143, R144 ;  /* 0x000000908f907221 */ /* 0x000fe20000010000 */
[----:B0-----:R-:W-:Y:S01]  /*53b0*/  MOV R150, 0x4 ;  /* 0x0000000400967802 */ /* 0x001fe20000000f00 */
[----:B-1----:R-:W-:Y:S01]  /*53c0*/  FADD.FTZ R198, R198, R145 ;  /* 0x00000091c6c67221 */ /* 0x002fe20000010000 */
[----:B------:R-:W-:Y:S01]  /*53d0*/  MOV R152, 0xffffffff ;  /* 0xffffffff00987802 */ /* 0x000fe20000000f00 */
[----:B------:R-:W-:Y:S01]  /*53e0*/  IMAD.MOV.U32 R149, RZ, RZ, 0x1f ;  /* 0x0000001fff957424 */ /* 0x000fe200078e00ff */
[----:B------:R-:W-:Y:S01]  /*53f0*/  MOV R140, 0x5420 ;  /* 0x00005420008c7802 */ /* 0x000fe20000000f00 */
[----:B------:R-:W-:-:S02]  /*5400*/  IMAD.MOV.U32 R145, RZ, RZ, R144 ;  /* 0x000000ffff917224 */ /* 0x000fc400078e0090 */
[----:B------:R-:W-:Y:S05]  /*5410*/  CALL.REL.NOINC `($__internal_71_$__cuda_sm70_shflsync_down_p) ;  /* 0x0000027000007944 */ /* 0x000fea0003c00000 */
[----:B0-----:R-:W-:Y:S01]  /*5420*/  HFMA2.MMA R150, -RZ, RZ, 0, 2.384185791015625e-07 ;  /* 0x00000004ff967435 */ /* 0x001fe200000001ff */
[----:B-1----:R-:W-:Y:S01]  /*5430*/  MOV R143, R145 ;  /* 0x00000091008f7202 */ /* 0x002fe20000000f00 */
[----:B------:R-:W-:Y:S01]  /*5440*/  IMAD.MOV.U32 R145, RZ, RZ, R198 ;  /* 0x000000ffff917224 */ /* 0x000fe200078e00c6 */
[----:B------:R-:W-:Y:S01]  /*5450*/  MOV R152, 0xffffffff ;  /* 0xffffffff00987802 */ /* 0x000fe20000000f00 */
[----:B------:R-:W-:Y:S01]  /*5460*/  IMAD.MOV.U32 R149, RZ, RZ, 0x1f ;  /* 0x0000001fff957424 */ /* 0x000fe200078e00ff */
[----:B------:R-:W-:-:S02]  /*5470*/  MOV R140, 0x5490 ;  /* 0x00005490008c7802 */ /* 0x000fc40000000f00 */
[----:B------:R-:W-:Y:S05]  /*5480*/  CALL.REL.NOINC `($__internal_71_$__cuda_sm70_shflsync_down_p) ;  /* 0x0000020000007944 */ /* 0x000fea0003c00000 */
        /* <DEDUP_REMOVED lines=23> */
[----:B0-----:R-:W-:Y:S01]  /*5600*/  HFMA2.MMA R150, -RZ, RZ, 0, 5.9604644775390625e-08 ;  /* 0x00000001ff967435 */ /* 0x001fe200000001ff */
[----:B-1----:R-:W-:Y:S01]  /*5610*/  MOV R147, R145 ;  /* 0x0000009100937202 */ /* 0x002fe20000000f00 */
[----:B------:R-:W-:Y:S01]  /*5620*/  IMAD.MOV.U32 R145, RZ, RZ, R148 ;  /* 0x000000ffff917224 */ /* 0x000fe200078e0094 */
[----:B------:R-:W-:Y:S01]  /*5630*/  MOV R152, 0xffffffff ;  /* 0xffffffff00987802 */ /* 0x000fe20000000f00 */
[----:B------:R-:W-:Y:S01]  /*5640*/  IMAD.MOV.U32 R149, RZ, RZ, 0x1f ;  /* 0x0000001fff957424 */ /* 0x000fe200078e00ff */
[----:B------:R-:W-:-:S02]  /*5650*/  MOV R140, 0x5670 ;  /* 0x00005670008c7802 */ /* 0x000fc40000000f00 */
[----:B------:R-:W-:Y:S05]  /*5660*/  CALL.REL.NOINC `($__internal_71_$__cuda_sm70_shflsync_down_p) ;  /* 0x0000002000007944 */ /* 0x000fea0003c00000 */
[----:B-1----:R-:W-:Y:S01]  /*5670*/  IMAD.MOV.U32 R199, RZ, RZ, R145 ;  /* 0x000000ffffc77224 */ /* 0x002fe200078e0091 */
[----:B0-----:R-:W-:Y:S05]  /*5680*/  BRA `(.L_x_4503) ;  /* 0xffffcbc000007947 */ /* 0x001fea000383ffff */
        .weak           $__internal_71_$__cuda_sm70_shflsync_down_p
        .type           $__internal_71_$__cuda_sm70_shflsync_down_p,@function
        .size           $__internal_71_$__cuda_sm70_shflsync_down_p,(.L_x_11805 - $__internal_71_$__cuda_sm70_shflsync_down_p)
$__internal_71_$__cuda_sm70_shflsync_down_p:
[----:B------:R-:W-:Y:S01]  /*5690*/  HFMA2.MMA R141, -RZ, RZ, 0, 0 ;  /* 0x00000000ff8d7435 */ /* 0x000fe200000001ff */
[----:B------:R-:W-:Y:S04]  /*56a0*/  WARPSYNC R152 ;  /* 0x0000009800007348 */ /* 0x000fe80003800000 */
[----:B------:R0:W1:Y:S01]  /*56b0*/  SHFL.DOWN PT, R145, R145, R150, R149 ;  /* 0x0800009691917389 */ /* 0x00006200000e0095 */
[----:B------:R-:W-:Y:S05]  /*56c0*/  RET.REL.NODEC R140 `(_ZN10layer_norm13ln_bwd_kernelINS_13Kernel_traitsI13__nv_bfloat16S2_fS2_fjLj8192ELj1ELj1ELj8ELj16ENS_18Kernel_traits_baseILj8192ES2_S2_fS2_fjLj256EEEEELb1ELb0ELb1ELb0EEEvNS_9BwdParamsE) ;  /* 0xffffa9308c007950 */ /* 0x000fea0003c3ffff */
.L_x_4504:
        /* <DEDUP_REMOVED lines=11> */
.L_x_11805:


//--------------------- .text._ZN10layer_norm22ln_bwd_finalize_kernelINS_22Kernel_traits_finalizeILj8192E13__nv_bfloat16S2_fS2_fjLb0ELj1024ELj4ENS_18Kernel_traits_baseILj8192ES2_S2_fS2_fjLj1024EEEEELb0ELb1EEEvNS_9BwdParamsE --------------------------
	.section	.text._ZN10layer_norm22ln_bwd_finalize_kernelINS_22Kernel_traits_finalizeILj8192E13__nv_bfloat16S2_fS2_fjLb0ELj1024ELj4ENS_18Kernel_traits_baseILj8192ES2_S2_fS2_fjLj1024EEEEELb0ELb1EEEvNS_9BwdParamsE,"ax",@progbits
	.sectioninfo	@"SHI_REGISTERS=32"
	.align	128
        .global         _ZN10layer_norm22ln_bwd_finalize_kernelINS_22Kernel_traits_finalizeILj8192E13__nv_bfloat16S2_fS2_fjLb0ELj1024ELj4ENS_18Kernel_traits_baseILj8192ES2_S2_fS2_fjLj1024EEEEELb0ELb1EEEvNS_9BwdParamsE
        .type           _ZN10layer_norm22ln_bwd_finalize_kernelINS_22Kernel_traits_finalizeILj8192E13__nv_bfloat16S2_fS2_fjLb0ELj1024ELj4ENS_18Kernel_traits_baseILj8192ES2_S2_fS2_fjLj1024EEEEELb0ELb1EEEvNS_9BwdParamsE,@function
        .size           _ZN10layer_norm22ln_bwd_finalize_kernelINS_22Kernel_traits_finalizeILj8192E13__nv_bfloat16S2_fS2_fjLb0ELj1024ELj4ENS_18Kernel_traits_baseILj8192ES2_S2_fS2_fjLj1024EEEEELb0ELb1EEEvNS_9BwdParamsE,(.L_x_11806 - _ZN10layer_norm22ln_bwd_finalize_kernelINS_22Kernel_traits_finalizeILj8192E13__nv_bfloat16S2_fS2_fjLb0ELj1024ELj4ENS_18Kernel_traits_baseILj8192ES2_S2_fS2_fjLj1024EEEEELb0ELb1EEEvNS_9BwdParamsE)
        .other          _ZN10layer_norm22ln_bwd_finalize_kernelINS_22Kernel_traits_finalizeILj8192E13__nv_bfloat16S2_fS2_fjLb0ELj1024ELj4ENS_18Kernel_traits_baseILj8192ES2_S2_fS2_fjLj1024EEEEELb0ELb1EEEvNS_9BwdParamsE,@"STO_CUDA_ENTRY STV_DEFAULT"
_ZN10layer_norm22ln_bwd_finalize_kernelINS_22Kernel_traits_finalizeILj8192E13__nv_bfloat16S2_fS2_fjLb0ELj1024ELj4ENS_18Kernel_traits_baseILj8192ES2_S2_fS2_fjLj1024EEEEELb0ELb1EEEvNS_9BwdParamsE:
.text._ZN10layer_norm22ln_bwd_finalize_kernelINS_22Kernel_traits_finalizeILj8192E13__nv_bfloat16S2_fS2_fjLb0ELj1024ELj4ENS_18Kernel_traits_baseILj8192ES2_S2_fS2_fjLj1024EEEEELb0ELb1EEEvNS_9BwdParamsE:
        /* <DEDUP_REMOVED lines=19> */
.L_x_4517:
        /* <DEDUP_REMOVED lines=27> */
.L_x_4509:
        /* <DEDUP_REMOVED lines=35> */
.L_x_4508:
[----:B------:R-:W-:Y:S05]  /*0510*/  BSYNC B1 ;  /* 0x0000000000017941 */ /* 0x000fea0003800000 */
.L_x_4507:
        /* <DEDUP_REMOVED lines=23> */
.L_x_4511:
[----:B------:R-:W-:Y:S05]  /*0690*/  BSYNC B1 ;  /* 0x0000000000017941 */ /* 0x000fea0003800000 */
.L_x_4510:
        /* <DEDUP_REMOVED lines=10> */
.L_x_4506:
[----:B------:R-:W-:Y:S05]  /*0740*/  BSYNC B0 ;  /* 0x0000000000007941 */ /* 0x000fea0003800000 */
.L_x_4505:
        /* <DEDUP_REMOVED lines=11> */
.L_x_4518:
        /* <DEDUP_REMOVED lines=18> */
.L_x_4519:
[----:B------:R-:W-:Y:S01]  /*0920*/  @!P1 SHF.R.U32.HI R2, RZ, 0x3, R0 ;  /* 0x00000003ff029819 */ /* 0x000fe20000011600 */
[----:B---3--:R-:W-:Y:S02]  /*0930*/  FADD.FTZ R5, R5, R10 ;  /* 0x0000000a05057221 */ /* 0x008fe40000010000 */
[----:B--2---:R-:W-:Y:S01]  /*0940*/  FADD.FTZ R7, R7, R4 ;  /* 0x0000000407077221 */ /* 0x004fe20000010000 */
[----:B------:R-:W-:-:S05]  /*0950*/  @!P1 LOP3.LUT R2, R2, 0x1ffffffc, RZ, 0xc0, !PT ;  /* 0x1ffffffc02029812 */ /* 0x000fca00078ec0ff */
[----:B------:R2:W-:Y:S04]  /*0960*/  @!P1 STS [R2+0x2000], R5 ;  /* 0x0020000502009388 */ /* 0x0005e80000000800 */
[----:B------:R2:W-:Y:S02]  /*0970*/  @!P1 STS [R2+0x2080], R7 ;  /* 0x0020800702009388 */ /* 0x0005e40000000800 */
.L_x_4512:
        /* <DEDUP_REMOVED lines=13> */
.L_x_4516:
[----:B------:R-:W-:Y:S05]  /*0a50*/  BSYNC B0 ;  /* 0x0000000000007941 */ /* 0x000fea0003800000 */
.L_x_4515:
[C---:B------:R-:W-:Y:S02]  /*0a60*/  ISETP.GT.U32.AND P1, PT, R18.reuse, -0x2001, PT ;  /* 0xffffdfff1200780c */ /* 0x040fe40003f24070 */
[----:B------:R-:W-:Y:S02]  /*0a70*/  IADD3 R18, R18, 0x2000, RZ ;  /* 0x0000200012127810 */ /* 0x000fe40007ffe0ff */
[----:B------:R-:W-:-:S09]  /*0a80*/  IADD3 R19, R19, 0x1000, RZ ;  /* 0x0000100013137810 */ /* 0x000fd20007ffe0ff */
[----:B012---:R-:W-:Y:S05]  /*0a90*/  @P1 BRA `(.L_x_4517) ;  /* 0xfffff69000001947 */ /* 0x007fea000383ffff */
[----:B------:R-:W-:Y:S05]  /*0aa0*/  EXIT ;  /* 0x000000000000794d */ /* 0x000fea0003800000 */
.L_x_4513:
[----:B--2---:R-:W-:Y:S01]  /*0ab0*/  IMAD.MOV.U32 R10, RZ, RZ, R4 ;  /* 0x000000ffff0a7224 */ /* 0x004fe200078e0004 */
[----:B------:R-:W-:Y:S01]  /*0ac0*/  MOV R9, 0x1 ;  /* 0x0000000100097802 */ /* 0x000fe20000000f00 */
[----:B------:R-:W-:Y:S01]  /*0ad0*/  IMAD.MOV.U32 R6, RZ, RZ, 0x1f ;  /* 0x0000001fff067424 */ /* 0x000fe200078e00ff */
[----:B------:R-:W-:Y:S02]  /*0ae0*/  MOV R11, 0xffffffff ;  /* 0xffffffff000b7802 */ /* 0x000fe40000000f00 */
[----:B------:R-:W-:Y:S02]  /*0af0*/  MOV R2, 0xb10 ;  /* 0x00000b1000027802 */ /* 0x000fe40000000f00 */
[----:B01----:R-:W-:Y:S05]  /*0b00*/  CALL.REL.NOINC `($__internal_72_$__cuda_sm70_shflsync_bfly_p) ;  /* 0x000003c000007944 */ /* 0x003fea0003c00000 */
[----:B-1----:R-:W-:Y:S01]  /*0b10*/  IMAD.MOV.U32 R3, RZ, RZ, R6 ;  /* 0x000000ffff037224 */ /* 0x002fe200078e0006 */
[----:B0-----:R-:W-:Y:S05]  /*0b20*/  BRA `(.L_x_4518) ;  /* 0xfffffcd000007947 */ /* 0x001fea000383ffff */
.L_x_4514:
[----:B------:R-:W-:Y:S01]  /*0b30*/  HFMA2.MMA R6, -RZ, RZ, 0, 1.847743988037109375e-06 ;  /* 0x0000001fff067435 */ /* 0x000fe200000001ff */
[----:B------:R-:W-:Y:S01]  /*0b40*/  MOV R10, R13 ;  /* 0x0000000d000a7202 */ /* 0x000fe20000000f00 */
[----:B------:R-:W-:Y:S01]  /*0b50*/  IMAD.MOV.U32 R9, RZ, RZ, 0x2 ;  /* 0x00000002ff097424 */ /* 0x000fe200078e00ff */
[----:B------:R-:W-:Y:S01]  /*0b60*/  MOV R2, 0xb90 ;  /* 0x00000b9000027802 */ /* 0x000fe20000000f00 */
[----:B------:R-:W-:-:S02]  /*0b70*/  IMAD.MOV.U32 R11, RZ, RZ, -0x1 ;  /* 0xffffffffff0b7424 */ /* 0x000fc400078e00ff */
[----:B012---:R-:W-:Y:S05]  /*0b80*/  CALL.REL.NOINC `($__internal_72_$__cuda_sm70_shflsync_bfly_p) ;  /* 0x0000034000007944 */ /* 0x007fea0003c00000 */
[----:B01----:R-:W-:Y:S01]  /*0b90*/  FADD.FTZ R10, R13, R6 ;  /* 0x000000060d0a7221 */ /* 0x003fe20000010000 */
[----:B------:R-:W-:Y:S01]  /*0ba0*/  HFMA2.MMA R6, -RZ, RZ, 0, 1.847743988037109375e-06 ;  /* 0x0000001fff067435 */ /* 0x000fe200000001ff */
[----:B------:R-:W-:Y:S01]  /*0bb0*/  MOV R9, 0x4 ;  /* 0x0000000400097802 */ /* 0x000fe20000000f00 */
[----:B------:R-:W-:Y:S01]  /*0bc0*/  IMAD.MOV.U32 R11, RZ, RZ, -0x1 ;  /* 0xffffffffff0b7424 */ /* 0x000fe200078e00ff */
[----:B------:R-:W-:-:S03]  /*0bd0*/  MOV R2, 0xbf0 ;  /* 0x00000bf000027802 */ /* 0x000fc60000000f00 */
[----:B------:R-:W-:Y:S05]  /*0be0*/  CALL.REL.NOINC `($__internal_72_$__cuda_sm70_shflsync_bfly_p) ;  /* 0x000002e000007944 */ /* 0x000fea0003c00000 */
[----:B01----:R-:W-:Y:S01]  /*0bf0*/  FADD.FTZ R10, R10, R6 ;  /* 0x000000060a0a7221 */ /* 0x003fe20000010000 */
[----:B------:R-:W-:Y:S01]  /*0c00*/  HFMA2.MMA R6, -RZ, RZ, 0, 1.847743988037109375e-06 ;  /* 0x0000001fff067435 */ /* 0x000fe200000001ff */
[----:B------:R-:W-:Y:S01]  /*0c10*/  MOV R9, 0x8 ;  /* 0x0000000800097802 */ /* 0x000fe20000000f00 */
[----:B------:R-:W-:Y:S01]  /*0c20*/  IMAD.MOV.U32 R11, RZ, RZ, -0x1 ;  /* 0xffffffffff0b7424 */ /* 0x000fe200078e00ff */
[----:B------:R-:W-:-:S03]  /*0c30*/  MOV R2, 0xc50 ;  /* 0x00000c5000027802 */ /* 0x000fc60000000f00 */
[----:B------:R-:W-:Y:S05]  /*0c40*/  CALL.REL.NOINC `($__internal_72_$__cuda_sm70_shflsync_bfly_p) ;  /* 0x0000028000007944 */ /* 0x000fea0003c00000 */
[----:B-1----:R-:W-:Y:S01]  /*0c50*/  FADD.FTZ R4, R10, R6 ;  /* 0x000000060a047221 */ /* 0x002fe20000010000 */
[----:B------:R-:W-:Y:S01]  /*0c60*/  HFMA2.MMA R6, -RZ, RZ, 0, 1.847743988037109375e-06 ;  /* 0x0000001fff067435 */ /* 0x000fe200000001ff */
[----:B0-----:R-:W-:Y:S01]  /*0c70*/  MOV R9, 0x10 ;  /* 0x0000001000097802 */ /* 0x001fe20000000f00 */
[----:B------:R-:W-:Y:S01]  /*0c80*/  IMAD.MOV.U32 R11, RZ, RZ, -0x1 ;  /* 0xffffffffff0b7424 */ /* 0x000fe200078e00ff */
[----:B------:R-:W-:-:S02]  /*0c90*/  MOV R2, 0xcc0 ;  /* 0x00000cc000027802 */ /* 0x000fc40000000f00 */
[----:B------:R-:W-:Y:S02]  /*0ca0*/  MOV R10, R4 ;  /* 0x00000004000a7202 */ /* 0x000fe40000000f00 */
[----:B------:R-:W-:Y:S05]  /*0cb0*/  CALL.REL.NOINC `($__internal_72_$__cuda_sm70_shflsync_bfly_p) ;  /* 0x0000021000007944 */ /* 0x000fea0003c00000 */
[----:B0-----:R-:W-:Y:S01]  /*0cc0*/  HFMA2.MMA R9, -RZ, RZ, 0, 5.9604644775390625e-08 ;  /* 0x00000001ff097435 */ /* 0x001fe200000001ff */
[----:B-1----:R-:W-:Y:S01]  /*0cd0*/  MOV R7, R6 ;  /* 0x0000000600077202 */ /* 0x002fe20000000f00 */
[----:B------:R-:W-:Y:S01]  /*0ce0*/  IMAD.MOV.U32 R10, RZ, RZ, R5 ;  /* 0x000000ffff0a7224 */ /* 0x000fe200078e0005 */
[----:B------:R-:W-:Y:S01]  /*0cf0*/  MOV R6, 0x1f ;  /* 0x0000001f00067802 */ /* 0x000fe20000000f00 */
[----:B------:R-:W-:Y:S01]  /*0d00*/  IMAD.MOV.U32 R11, RZ, RZ, -0x1 ;  /* 0xffffffffff0b7424 */ /* 0x000fe200078e00ff */
[----:B------:R-:W-:Y:S02]  /*0d10*/  MOV R2, 0xd30 ;  /* 0x00000d3000027802 */ /* 0x000fe40000000f00 */
[----:B------:R-:W-:Y:S05]  /*0d20*/  CALL.REL.NOINC `($__internal_72_$__cuda_sm70_shflsync_bfly_p) ;  /* 0x000001a000007944 */ /* 0x000fea0003c00000 */
[----:B0-----:R-:W-:Y:S01]  /*0d30*/  HFMA2.MMA R9, -RZ, RZ, 0, 1.1920928955078125e-07 ;  /* 0x00000002ff097435 */ /* 0x001fe200000001ff */
[----:B-1----:R-:W-:Y:S01]  /*0d40*/  FADD.FTZ R10, R5, R6 ;  /* 0x00000006050a7221 */ /* 0x002fe20000010000 */
[----:B------:R-:W-:Y:S01]  /*0d50*/  MOV R6, 0x1f ;  /* 0x0000001f00067802 */ /* 0x000fe20000000f00 */
[----:B------:R-:W-:Y:S01]  /*0d60*/  IMAD.MOV.U32 R11, RZ, RZ, -0x1 ;  /* 0xffffffffff0b7424 */ /* 0x000fe200078e00ff */
[----:B------:R-:W-:Y:S02]  /*0d70*/  MOV R2, 0xd90 ;  /* 0x00000d9000027802 */ /* 0x000fe40000000f00 */
[----:B------:R-:W-:Y:S05]  /*0d80*/  CALL.REL.NOINC `($__internal_72_$__cuda_sm70_shflsync_bfly_p) ;  /* 0x0000014000007944 */ /* 0x000fea0003c00000 */
[----:B0-----:R-:W-:Y:S01]  /*0d90*/  HFMA2.MMA R9, -RZ, RZ, 0, 2.384185791015625e-07 ;  /* 0x00000004ff097435 */ /* 0x001fe200000001ff */
[----:B-1----:R-:W-:Y:S01]  /*0da0*/  FADD.FTZ R10, R10, R6 ;  /* 0x000000060a0a7221 */ /* 0x002fe20000010000 */
[----:B------:R-:W-:Y:S01]  /*0db0*/  MOV R6, 0x1f ;  /* 0x0000001f00067802 */ /* 0x000fe20000000f00 */
[----:B------:R-:W-:Y:S01]  /*0dc0*/  IMAD.MOV.U32 R11, RZ, RZ, -0x1 ;  /* 0xffffffffff0b7424 */ /* 0x000fe200078e00ff */
[----:B------:R-:W-:-:S02]  /*0dd0*/  MOV R2, 0xdf0 ;  /* 0x00000df000027802 */ /* 0x000fc40000000f00 */
[----:B------:R-:W-:Y:S05]  /*0de0*/  CALL.REL.NOINC `($__internal_72_$__cuda_sm70_shflsync_bfly_p) ;  /* 0x000000e000007944 */ /* 0x000fea0003c00000 */
[----:B0-----:R-:W-:Y:S01]  /*0df0*/  HFMA2.MMA R9, -RZ, RZ, 0, 4.76837158203125e-07 ;  /* 0x00000008ff097435 */ /* 0x001fe200000001ff */
[----:B-1----:R-:W-:Y:S01]  /*0e00*/  FADD.FTZ R10, R10, R6 ;  /* 0x000000060a0a7221 */ /* 0x002fe20000010000 */
[----:B------:R-:W-:Y:S01]  /*0e10*/  MOV R6, 0x1f ;  /* 0x0000001f00067802 */ /* 0x000fe20000000f00 */
[----:B------:R-:W-:Y:S01]  /*0e20*/  IMAD.MOV.U32 R11, RZ, RZ, -0x1 ;  /* 0xffffffffff0b7424 */ /* 0x000fe200078e00ff */
[----:B------:R-:W-:-:S02]  /*0e30*/  MOV R2, 0xe50 ;  /* 0x00000e5000027802 */ /* 0x000fc40000000f00 */
[----:B------:R-:W-:Y:S05]  /*0e40*/  CALL.REL.NOINC `($__internal_72_$__cuda_sm70_shflsync_bfly_p) ;  /* 0x0000008000007944 */ /* 0x000fea0003c00000 */
[----:B0-----:R-:W-:Y:S01]  /*0e50*/  HFMA2.MMA R9, -RZ, RZ, 0, 9.5367431640625e-07 ;  /* 0x00000010ff097435 */ /* 0x001fe200000001ff */
[----:B-1----:R-:W-:Y:S01]  /*0e60*/  FADD.FTZ R10, R10, R6 ;  /* 0x000000060a0a7221 */ /* 0x002fe20000010000 */
[----:B------:R-:W-:Y:S01]  /*0e70*/  MOV R6, 0x1f ;  /* 0x0000001f00067802 */ /* 0x000fe20000000f00 */
[----:B------:R-:W-:Y:S01]  /*0e80*/  IMAD.MOV.U32 R11, RZ, RZ, -0x1 ;  /* 0xffffffffff0b7424 */ /* 0x000fe200078e00ff */
[----:B------:R-:W-:-:S02]  /*0e90*/  MOV R2, 0xeb0 ;  /* 0x00000eb000027802 */ /* 0x000fc40000000f00 */
[----:B------:R-:W-:Y:S05]  /*0ea0*/  CALL.REL.NOINC `($__internal_72_$__cuda_sm70_shflsync_bfly_p) ;  /* 0x0000002000007944 */ /* 0x000fea0003c00000 */
[----:B-1----:R-:W-:Y:S01]  /*0eb0*/  MOV R5, R6 ;  /* 0x0000000600057202 */ /* 0x002fe20000000f00 */
[----:B0-----:R-:W-:Y:S05]  /*0ec0*/  BRA `(.L_x_4519) ;  /* 0xfffffa5000007947 */ /* 0x001fea000383ffff */
        .weak           $__internal_72_$__cuda_sm70_shflsync_bfly_p
        .type           $__internal_72_$__cuda_sm70_shflsync_bfly_p,@function
        .size           $__internal_72_$__cuda_sm70_shflsync_bfly_p,(.L_x_11806 - $__internal_72_$__cuda_sm70_shflsync_bfly_p)
$__internal_72_$__cuda_sm70_shflsync_bfly_p:
[----:B------:R-:W-:Y:S01]  /*0ed0*/  HFMA2.MMA R3, -RZ, RZ, 0, 0 ;  /* 0x00000000ff037435 */ /* 0x000fe200000001ff */
[----:B------:R-:W-:Y:S04]  /*0ee0*/  WARPSYNC R11 ;  /* 0x0000000b00007348 */ /* 0x000fe80003800000 */
[----:B------:R0:W1:Y:S01]  /*0ef0*/  SHFL.BFLY PT, R6, R10, R9, R6 ;  /* 0x0c0000090a067389 */ /* 0x00006200000e0006 */
[----:B------:R-:W-:Y:S05]  /*0f00*/  RET.REL.NODEC R2 `(_ZN10layer_norm22ln_bwd_finalize_kernelINS_22Kernel_traits_finalizeILj8192E13__nv_bfloat16S2_fS2_fjLb0ELj1024ELj4ENS_18Kernel_traits_baseILj8192ES2_S2_fS2_fjLj1024EEEEELb0ELb1EEEvNS_9BwdParamsE) ;  /* 0xfffff0f002007950 */ /* 0x000fea0003c3ffff */
.L_x_4520:
        /* <DEDUP_REMOVED lines=15> */
.L_x_11806:


//--------------------- .text._ZN10layer_norm13ln_bwd_kernelINS_13Kernel_traitsI13__nv_bfloat16S2_fS2_fjLj8192ELj1ELj1ELj8ELj16ENS_18Kernel_traits_baseILj8192ES2_S2_fS2_fjLj256EEEEELb1ELb0ELb1ELb1EEEvNS_9BwdParamsE --------------------------
	.section	.text._ZN10layer_norm13ln_bwd_kernelINS_13Kernel_traitsI13__nv_bfloat16S2_fS2_fjLj8192ELj1ELj1ELj8ELj16ENS_18Kernel_traits_baseILj8192ES2_S2_fS2_fjLj256EEEEELb1ELb0ELb1ELb1EEEvNS_9BwdParamsE,"ax",@progbits
	.sectioninfo	@"SHI_REGISTERS=254"
	.align	128
        .global         _ZN10layer_norm13ln_bwd_kernelINS_13Kernel_traitsI13__nv_bfloat16S2_fS2_fjLj8192ELj1ELj1ELj8ELj16ENS_18Kernel_traits_baseILj8192ES2_S2_fS2_fjLj256EEEEELb1ELb0ELb1ELb1EEEvNS_9BwdParamsE
        .type           _ZN10layer_norm13ln_bwd_kernelINS_13Kernel_traitsI13__nv_bfloat16S2_fS2_fjLj8192ELj1ELj1ELj8ELj16ENS_18Kernel_traits_baseILj8192ES2_S2_fS2_fjLj256EEEEELb1ELb0ELb1ELb1EEEvNS_9BwdParamsE,@function
        .size           _ZN10layer_norm13ln_bwd_kernelINS_13Kernel_traitsI13__nv_bfloat16S2_fS2_fjLj8192ELj1ELj1ELj8ELj16ENS_18Kernel_traits_baseILj8192ES2_S2_fS2_fjLj256EEEEELb1ELb0ELb1ELb1EEEvNS_9BwdParamsE,(.L_x_11807 - _ZN10layer_norm13ln_bwd_kernelINS_13Kernel_traitsI13__nv_bfloat16S2_fS2_fjLj8192ELj1ELj1ELj8ELj16ENS_18Kernel_traits_baseILj8192ES2_S2_fS2_fjLj256EEEEELb1ELb0ELb1ELb1EEEvNS_9BwdParamsE)
        .other          _ZN10layer_norm13ln_bwd_kernelINS_13Kernel_traitsI13__nv_bfloat16S2_fS2_fjLj8192ELj1ELj1ELj8ELj16ENS_18Kernel_traits_baseILj8192ES2_S2_fS2_fjLj256EEEEELb1ELb0ELb1ELb1EEEvNS_9BwdParamsE,@"STO_CUDA_ENTRY STV_DEFAULT"
_ZN10layer_norm13ln_bwd_kernelINS_13Kernel_traitsI13__nv_bfloat16S2_fS2_fjLj8192ELj1ELj1ELj8ELj16ENS_18Kernel_traits_baseILj8192ES2_S2_fS2_fjLj256EEEEELb1ELb0ELb1ELb1EEEvNS_9BwdParamsE:
.text._ZN10layer_norm13ln_bwd_kernelINS_13Kernel_traitsI13__nv_bfloat16S2_fS2_fjLj8192ELj1ELj1ELj8ELj16ENS_18Kernel_traits_baseILj8192ES2_S2_fS2_fjLj256EEEEELb1ELb0ELb1ELb1EEEvNS_9BwdParamsE:
        /* <DEDUP_REMOVED lines=40> */
.L_x_4521:
[----:B------:R-:W-:-:S05]  /*0280*/  IMAD.SHL.U32 R0, R194, 0x10, RZ ;  /* 0x00000010c2007824 */ /* 0x000fca00078e00ff */
        /* <DEDUP_REMOVED lines=53> */
[----:B------:R-:W-:Y:S01]  /*05e0*/  PRMT R21, RZ, 0x7610, R11 ;  /* 0x00007610ff157816 */ /* 0x000fe2000000000b */
[----:B------:R-:W-:Y:S01]  /*05f0*/  IMAD.MOV.U32 R11, RZ, RZ, 0x1 ;  /* 0x00000001ff0b7424 */ /* 0x000fe200078e00ff */
        /* <DEDUP_REMOVED lines=18> */
.L_x_4592:
[----:B------:R-:W-:-:S10]  /*0720*/  HFMA2.MMA R144, -RZ, RZ, 0, 2.384185791015625e-07 ;  /* 0x00000004ff907435 */ /* 0x000fd400000001ff */
[----:B------:R-:W-:-:S06]  /*0730*/  IMAD.WIDE R136, R193, R144, c[0x0][0x1d8] ;  /* 0x00007600c1887625 */ /* 0x000fcc00078e0290 */
[----:B------:R-:W2:Y:S01]  /*0740*/  LDG.E R136, [R136.64] ;  /* 0x0000000488887981 */ /* 0x000ea2000c1e1900 */
[----:B------:R-:W-:-:S04]  /*0750*/  IMAD.WIDE R134, R193, R144, c[0x0][0x1a8] ;  /* 0x00006a00c1867625 */ /* 0x000fc800078e0290 */
[CC--:B------:R-:W-:Y:S01]  /*0760*/  IMAD.WIDE R132, R193.reuse, R144.reuse, c[0x0][0x1d0] ;  /* 0x00007400c1847625 */ /* 0x0c0fe200078e0290 */
[----:B------:R0:W5:Y:S04]  /*0770*/  LDG.E R2, [R134.64] ;  /* 0x0000000486027981 */ /* 0x000168000c1e1900 */
[----:B------:R0:W5:Y:S01]  /*0780*/  LDG.E R197, [R132.64] ;  /* 0x0000000484c57981 */ /* 0x000162000c1e1900 */
[C---:B------:R-:W-:Y:S01]  /*0790*/  IMAD R0, R193.reuse, c[0x0][0x168], RZ ;  /* 0x00005a00c1007a24 */ /* 0x040fe200078e02ff */
[----:B------:R-:W-:Y:S01]  /*07a0*/  LOP3.LUT R199, R194, 0xff, RZ, 0xc0, !PT ;  /* 0x000000ffc2c77812 */ /* 0x000fe200078ec0ff */
[C---:B------:R-:W-:Y:S01]  /*07b0*/  IMAD.WIDE R144, R193.reuse, R144, c[0x0][0x1a0] ;  /* 0x00006800c1907625 */ /* 0x040fe200078e0290 */
[----:B------:R-:W-:Y:S01]  /*07c0*/  IADD3 R193, R193, c[0x0][0x160], RZ ;  /* 0x00005800c1c17a10 */ /* 0x000fe20007ffe0ff */
[----:B------:R-:W-:Y:S01]  /*07d0*/  BSSY B0, `(.L_x_4523) ;  /* 0x000016b000007945 */ /* 0x000fe20003800000 */
[----:B------:R-:W-:Y:S01]  /*07e0*/  SHF.R.S32.HI R139, RZ, 0x1f, R0 ;  /* 0x0000001fff8b7819 */ /* 0x000fe20000011400 */
[----:B------:R-:W-:Y:S01]  /*07f0*/  IMAD.MOV.U32 R177, RZ, RZ, 0x20 ;  /* 0x00000020ffb17424 */ /* 0x000fe200078e00ff */
[----:B------:R-:W-:-:S02]  /*0800*/  ISETP.GE.AND P0, PT, R193, c[0x0][0x164], PT ;  /* 0x00005900c1007a0c */ /* 0x000fc40003f06270 */
        /* <DEDUP_REMOVED lines=11> */
[----:B0----5:R-:W-:Y:S02]  /*08c0*/  ISETP.GE.AND P3, PT, R197, 0x1, PT ;  /* 0x00000001c500780c */ /* 0x021fe40003f66270 */
        /* <DEDUP_REMOVED lines=8> */
[----:B------:R0:W5:Y:S02]  /*0950*/  @P2 LDG.E.128 R92, [R240.64+0x10] ;  /* 0x00001004f05c2981 */ /* 0x000164000c1e1d00 */
[----:B------:R-:W-:Y:S02]  /*0960*/  @P3 LEA.HI R132, R133, R132, RZ, 0x3 ;  /* 0x0000008485843211 */ /* 0x000fe400078f18ff */
[----:B------:R1:W5:Y:S02]  /*0970*/  @P2 LDG.E.128 R96, [R238.64] ;  /* 0x00000004ee602981 */ /* 0x000364000c1e1d00 */
[----:B------:R-:W-:-:S02]  /*0980*/  @P3 LEA.HI.SX32 R242, R132, R199, 0x1d ;  /* 0x000000c784f23211 */ /* 0x000fc400078feaff */
[----:B------:R1:W5:Y:S02]  /*0990*/  @P2 LDG.E.128 R100, [R238.64+0x10] ;  /* 0x00001004ee642981 */ /* 0x000364000c1e1d00 */
[C---:B------:R-:W-:Y:S02]  /*09a0*/  IADD3 R132, R242.reuse, 0x100, RZ ;  /* 0x00000100f2847810 */ /* 0x040fe40007ffe0ff */
[C---:B------:R-:W-:Y:S01]  /*09b0*/  IADD3 R134, R242.reuse, 0x200, RZ ;  /* 0x00000200f2867810 */ /* 0x040fe20007ffe0ff */
[----:B------:R2:W5:Y:S01]  /*09c0*/  @P2 LDG.E.128 R104, [R236.64] ;  /* 0x00000004ec682981 */ /* 0x000562000c1e1d00 */
[C---:B------:R-:W-:Y:S01]  /*09d0*/  IADD3 R133, R242.reuse, 0x300, RZ ;  /* 0x00000300f2857810 */ /* 0x040fe20007ffe0ff */
[-C--:B------:R-:W-:Y:S02]  /*09e0*/  IMAD.WIDE.U32 R242, R242, R137.reuse, c[0x0][0x190] ;  /* 0x00006400f2f27625 */ /* 0x080fe400078e0089 */
[----:B------:R2:W5:Y:S02]  /*09f0*/  @P2 LDG.E.128 R108, [R236.64+0x10] ;  /* 0x00001004ec6c2981 */ /* 0x000564000c1e1d00 */
[----:B0-----:R-:W-:-:S02]  /*0a00*/  IMAD.WIDE.U32 R240, R132, R137, c[0x0][0x190] ;  /* 0x0000640084f07625 */ /* 0x001fc400078e0089 */
[----:B------:R0:W5:Y:S02]  /*0a10*/  @P2 LDG.E.128 R112, [R234.64] ;  /* 0x00000004ea702981 */ /* 0x000164000c1e1d00 */
[-C--:B------:R-:W-:Y:S02]  /*0a20*/  IMAD.WIDE.U32 R134, R134, R137.reuse, c[0x0][0x190] ;  /* 0x0000640086867625 */ /* 0x080fe400078e0089 */
[----:B------:R0:W5:Y:S02]  /*0a30*/  @P2 LDG.E.128 R116, [R234.64+0x10] ;  /* 0x00001004ea742981 */ /* 0x000164000c1e1d00 */
[----:B------:R-:W-:Y:S02]  /*0a40*/  IMAD.WIDE.U32 R132, R133, R137, c[0x0][0x190] ;  /* 0x0000640085847625 */ /* 0x000fe400078e0089 */
[----:B------:R-:W5:Y:S04]  /*0a50*/  LDG.E.64 R242, [R242.64] ;  /* 0x00000004f2f27981 */ /* 0x000f68000c1e1b00 */
[----:B------:R-:W5:Y:S04]  /*0a60*/  LDG.E.64 R240, [R240.64] ;  /* 0x00000004f0f07981 */ /* 0x000f68000c1e1b00 */
[----:B-1----:R0:W5:Y:S04]  /*0a70*/  LDG.E.64 R238, [R134.64] ;  /* 0x0000000486ee7981 */ /* 0x002168000c1e1b00 */
[----:B--2---:R0:W5:Y:S01]  /*0a80*/  LDG.E.64 R236, [R132.64] ;  /* 0x0000000484ec7981 */ /* 0x004162000c1e1b00 */
[----:B------:R-:W-:Y:S01]  /*0a90*/  CS2R R136, SRZ ;  /* 0x0000000000887805 */ /* 0x000fe2000001ff00 */
[----:B------:R-:W-:Y:S05]  /*0aa0*/  BRA `(.L_x_4525) ;  /* 0x000013d000007947 */ /* 0x000fea0003800000 */
.L_x_4524:
[----:B0-----:R-:W-:Y:S01]  /*0ab0*/  IADD3 R132, R136, -0x1, RZ ;  /* 0xffffffff88847810 */ /* 0x001fe20007ffe0ff */
[----:B------:R0:W2:Y:S04]  /*0ac0*/  LDG.E R208, [R144.64] ;  /* 0x0000000490d07981 */ /* 0x0000a8000c1e1900 */
[----:B------:R-:W-:-:S05]  /*0ad0*/  IMAD R132, R132, c[0x0][0x168], RZ ;  /* 0x00005a0084847a24 */ /* 0x000fca00078e02ff */
[----:B------:R-:W-:-:S04]  /*0ae0*/  SHF.R.S32.HI R133, RZ, 0x1f, R132 ;  /* 0x0000001fff857819 */ /* 0x000fc80000011484 */
[----:B------:R-:W-:Y:S02]  /*0af0*/  LEA.HI R132, R133, R132, RZ, 0x3 ;  /* 0x0000008485847211 */ /* 0x000fe400078f18ff */
[----:B------:R-:W-:Y:S02]  /*0b00*/  MOV R173, 0x10 ;  /* 0x0000001000ad7802 */ /* 0x000fe40000000f00 */
[----:B------:R-:W-:Y:S01]  /*0b10*/  LEA.HI.SX32 R172, R132, R199, 0x1d ;  /* 0x000000c784ac7211 */ /* 0x000fe200078feaff */
[----:B------:R-:W-:-:S03]  /*0b20*/  IMAD.WIDE.U32 R164, R198, R177, c[0x0][0x188] ;  /* 0x00006200c6a47625 */ /* 0x000fc600078e00b1 */
[C---:B------:R-:W-:Y:S01]  /*0b30*/  IADD3 R148, R172.reuse, 0x100, RZ ;  /* 0x00000100ac947810 */ /* 0x040fe20007ffe0ff */
[C---:B------:R-:W-:Y:S01]  /*0b40*/  IMAD.WIDE.U32 R136, R172.reuse, R173, c[0x0][0x208] ;  /* 0x00008200ac887625 */ /* 0x040fe200078e00ad */
[----:B------:R-:W-:Y:S01]  /*0b50*/  IADD3 R160, R172, 0x200, RZ ;  /* 0x00000200aca07810 */ /* 0x000fe20007ffe0ff */
[----:B------:R1:W3:Y:S02]  /*0b60*/  LDG.E.128 R140, [R164.64+0x10] ;  /* 0x00001004a48c7981 */ /* 0x0002e4000c1e1d00 */
[----:B------:R-:W-:Y:S01]  /*0b70*/  IMAD.WIDE.U32 R200, R0, R177, c[0x0][0x188] ;  /* 0x0000620000c87625 */ /* 0x000fe200078e00b1 */
[----:B------:R-:W-:Y:S01]  /*0b80*/  IADD3 R172, R172, 0x300, RZ ;  /* 0x00000300acac7810 */ /* 0x000fe20007ffe0ff */
[----:B------:R-:W4:Y:S02]  /*0b90*/  LDG.E.128 R136, [R136.64] ;  /* 0x0000000488887981 */ /* 0x000f24000c1e1d00 */
[----:B------:R-:W-:Y:S02]  /*0ba0*/  IMAD.WIDE.U32 R148, R148, R173, c[0x0][0x208] ;  /* 0x0000820094947625 */ /* 0x000fe400078e00ad */
[----:B------:R2:W4:Y:S02]  /*0bb0*/  LDG.E.128 R168, [R200.64] ;  /* 0x00000004c8a87981 */ /* 0x000524000c1e1d00 */
[----:B------:R-:W-:-:S02]  /*0bc0*/  IMAD.WIDE.U32 R204, R196, R177, c[0x0][0x188] ;  /* 0x00006200c4cc7625 */ /* 0x000fc400078e00b1 */
[----:B------:R1:W4:Y:S02]  /*0bd0*/  LDG.E.128 R132, [R164.64] ;  /* 0x00000004a4847981 */ /* 0x000324000c1e1d00 */
[-C--:B------:R-:W-:Y:S02]  /*0be0*/  IMAD.WIDE.U32 R160, R160, R173.reuse, c[0x0][0x208] ;  /* 0x00008200a0a07625 */ /* 0x080fe400078e00ad */
[----:B------:R-:W4:Y:S02]  /*0bf0*/  LDG.E.128 R148, [R148.64] ;  /* 0x0000000494947981 */ /* 0x000f24000c1e1d00 */
[----:B------:R-:W-:Y:S02]  /*0c00*/  IMAD.WIDE.U32 R172, R172, R173, c[0x0][0x208] ;  /* 0x00008200acac7625 */ /* 0x000fe400078e00ad */
[----:B------:R1:W4:Y:S04]  /*0c10*/  LDG.E.128 R152, [R204.64+0x10] ;  /* 0x00001004cc987981 */ /* 0x000328000c1e1d00 */
[----:B0-----:R0:W4:Y:S04]  /*0c20*/  LDG.E.128 R144, [R204.64] ;  /* 0x00000004cc907981 */ /* 0x001128000c1e1d00 */
[----:B------:R-:W4:Y:S01]  /*0c30*/  LDG.E.128 R160, [R160.64] ;  /* 0x00000004a0a07981 */ /* 0x000f22000c1e1d00 */
[----:B------:R-:W-:-:S03]  /*0c40*/  IMAD.WIDE.U32 R202, R195, R177, c[0x0][0x188] ;  /* 0x00006200c3ca7625 */ /* 0x000fc600078e00b1 */
[----:B------:R-:W4:Y:S04]  /*0c50*/  LDG.E.128 R172, [R172.64] ;  /* 0x00000004acac7981 */ /* 0x000f28000c1e1d00 */
[----:B------:R2:W4:Y:S04]  /*0c60*/  LDG.E.128 R176, [R200.64+0x10] ;  /* 0x00001004c8b07981 */ /* 0x000528000c1e1d00 */
[----:B------:R0:W4:Y:S04]  /*0c70*/  LDG.E.128 R156, [R202.64] ;  /* 0x00000004ca9c7981 */ /* 0x000128000c1e1d00 */
[----:B-1----:R1:W4:Y:S01]  /*0c80*/  LDG.E.128 R164, [R202.64+0x10] ;  /* 0x00001004caa47981 */ /* 0x002322000c1e1d00 */
[----:B-----5:R-:W-:-:S02]  /*0c90*/  ISETP.GE.AND P3, PT, R197, 0x1, PT ;  /* 0x00000001c500780c */ /* 0x020fc40003f66270 */
[----:B------:R-:W-:-:S11]  /*0ca0*/  ISETP.NE.U32.AND P2, PT, RZ, c[0x0][0x218], PT ;  /* 0x00008600ff007a0c */ /* 0x000fd60003f45070 */
[----:B0-----:R-:W-:-:S05]  /*0cb0*/  @P3 IADD3 R204, R197, -0x1, RZ ;  /* 0xffffffffc5cc3810 */ /* 0x001fca0007ffe0ff */
[----:B------:R-:W-:Y:S01]  /*0cc0*/  @P3 IMAD R204, R204, c[0x0][0x168], RZ ;  /* 0x00005a00cccc3a24 */ /* 0x000fe200078e02ff */
[----:B------:R-:W-:-:S04]  /*0cd0*/  ISETP.NE.AND.EX P2, PT, RZ, c[0x0][0x21c], PT, P2 ;  /* 0x00008700ff007a0c */ /* 0x000fc80003f45320 */
[----:B------:R-:W-:-:S04]  /*0ce0*/  @P3 SHF.R.S32.HI R205, RZ, 0x1f, R204 ;  /* 0x0000001fffcd3819 */ /* 0x000fc800000114cc */
[----:B------:R-:W-:Y:S02]  /*0cf0*/  @P3 LEA.HI R204, R205, R204, RZ, 0x3 ;  /* 0x000000cccdcc3211 */ /* 0x000fe400078f18ff */
[----:B------:R-:W-:Y:S02]  /*0d00*/  MOV R242, RZ ;  /* 0x000000ff00f27202 */ /* 0x000fe40000000f00 */
[----:B------:R-:W-:Y:S01]  /*0d10*/  @P3 LEA.HI.SX32 R242, R204, R199, 0x1d ;  /* 0x000000c7ccf23211 */ /* 0x000fe200078feaff */
[----:B------:R-:W-:Y:S01]  /*0d20*/  IMAD.MOV.U32 R205, RZ, RZ, 0x8 ;  /* 0x00000008ffcd7424 */ /* 0x000fe200078e00ff */
[----:B------:R0:W5:Y:S02]  /*0d30*/  @P2 LDG.E.128 R88, [R240.64] ;  /* 0x00000004f0582981 */ /* 0x000164000c1e1d00 */
[C---:B------:R-:W-:Y:S02]  /*0d40*/  IADD3 R199, R242.reuse, 0x100, RZ ;  /* 0x00000100f2c77810 */ /* 0x040fe40007ffe0ff */
[----:B------:R0:W5:Y:S01]  /*0d50*/  @P2 LDG.E.128 R92, [R240.64+0x10] ;  /* 0x00001004f05c2981 */ /* 0x000162000c1e1d00 */
[----:B------:R-:W-:-:S02]  /*0d60*/  IADD3 R206, R242, 0x200, RZ ;  /* 0x00000200f2ce7810 */ /* 0x000fc40007ffe0ff */
[C---:B------:R-:W-:Y:S01]  /*0d70*/  IADD3 R204, R242.reuse, 0x300, RZ ;  /* 0x00000300f2cc7810 */ /* 0x040fe20007ffe0ff */
[-C--:B------:R-:W-:Y:S01]  /*0d80*/  IMAD.WIDE.U32 R242, R242, R205.reuse, c[0x0][0x190] ;  /* 0x00006400f2f27625 */ /* 0x080fe200078e00cd */
[----:B------:R1:W5:Y:S04]  /*0d90*/  @P2 LDG.E.128 R96, [R238.64] ;  /* 0x00000004ee602981 */ /* 0x000368000c1e1d00 */
[----:B------:R1:W5:Y:S01]  /*0da0*/  @P2 LDG.E.128 R100, [R238.64+0x10] ;  /* 0x00001004ee642981 */ /* 0x000362000c1e1d00 */
[----:B0-----:R-:W-:-:S03]  /*0db0*/  IMAD.WIDE.U32 R240, R199, R205, c[0x0][0x190] ;  /* 0x00006400c7f07625 */ /* 0x001fc600078e00cd */
[----:B------:R-:W5:Y:S04]  /*0dc0*/  LDG.E.64 R242, [R242.64] ;  /* 0x00000004f2f27981 */ /* 0x000f68000c1e1b00 */
[----:B------:R-:W5:Y:S04]  /*0dd0*/  LDG.E.64 R240, [R240.64] ;  /* 0x00000004f0f07981 */ /* 0x000f68000c1e1b00 */
[----:B------:R0:W5:Y:S04]  /*0de0*/  @P2 LDG.E.128 R104, [R236.64] ;  /* 0x00000004ec682981 */ /* 0x000168000c1e1d00 */
[----:B------:R0:W5:Y:S04]  /*0df0*/  @P2 LDG.E.128 R108, [R236.64+0x10] ;  /* 0x00001004ec6c2981 */ /* 0x000168000c1e1d00 */
[----:B------:R0:W5:Y:S04]  /*0e00*/  @P2 LDG.E.128 R112, [R234.64] ;  /* 0x00000004ea702981 */ /* 0x000168000c1e1d00 */
[----:B------:R0:W5:Y:S01]  /*0e10*/  @P2 LDG.E.128 R116, [R234.64+0x10] ;  /* 0x00001004ea742981 */ /* 0x000162000c1e1d00 */
[----:B------:R-:W-:Y:S01]  /*0e20*/  ISETP.NE.AND P2, PT, R12, RZ, PT ;  /* 0x000000ff0c00720c */ /* 0x000fe20003f45270 */
[----:B------:R-:W-:-:S04]  /*0e30*/  IMAD.WIDE.U32 R206, R206, R205, c[0x0][0x190] ;  /* 0x00006400cece7625 */ /* 0x000fc800078e00cd */
[----:B------:R-:W-:Y:S01]  /*0e40*/  IMAD.WIDE.U32 R204, R204, R205, c[0x0][0x190] ;  /* 0x00006400cccc7625 */ /* 0x000fe200078e00cd */
[----:B-1----:R1:W5:Y:S04]  /*0e50*/  LDG.E.64 R238, [R206.64] ;  /* 0x00000004ceee7981 */ /* 0x002368000c1e1b00 */
[----:B0-----:R0:W5:Y:S01]  /*0e60*/  LDG.E.64 R236, [R204.64] ;  /* 0x00000004ccec7981 */ /* 0x001162000c1e1b00 */
[----:B--2---:R-:W-:-:S05]  /*0e70*/  FSEL R200, R208, RZ, !P2 ;  /* 0x000000ffd0c87208 */ /* 0x004fca0005000000 */
[C---:B---3--:R-:W-:Y:S02]  /*0e80*/  FADD.FTZ R209, -R200.reuse, R142 ;  /* 0x0000008ec8d17221 */ /* 0x048fe40000010100 */
[C---:B------:R-:W-:Y:S01]  /*0e90*/  FADD.FTZ R211, -R200.reuse, R143 ;  /* 0x0000008fc8d37221 */ /* 0x040fe20000010100 */
[----:B----4-:R-:W-:Y:S01]  /*0ea0*/  PRMT R201, RZ, 0x5410, R136 ;  /* 0x00005410ffc97816 */ /* 0x010fe20000000088 */
[C---:B0-----:R-:W-:Y:S01]  /*0eb0*/  FADD.FTZ R205, -R200.reuse, R140 ;  /* 0x0000008cc8cd7221 */ /* 0x041fe20000010100 */
[----:B------:R-:W-:Y:S01]  /*0ec0*/  PRMT R199, RZ, 0x5410, R137 ;  /* 0x00005410ffc77816 */ /* 0x000fe20000000089 */
[C---:B------:R-:W-:Y:S01]  /*0ed0*/  FADD.FTZ R232, -R200.reuse, R170 ;  /* 0x000000aac8e87221 */ /* 0x040fe20000010100 */
[----:B------:R-:W-:Y:S01]  /*0ee0*/  PRMT R136, RZ, 0x7610, R136 ;  /* 0x00007610ff887816 */ /* 0x000fe20000000088 */
[C---:B------:R-:W-:Y:S02]  /*0ef0*/  FADD.FTZ R244, -R200.reuse, R171 ;  /* 0x000000abc8f47221 */ /* 0x040fe40000010100 */
[C---:B------:R-:W-:Y:S01]  /*0f00*/  FADD.FTZ R229, -R200.reuse, R134 ;  /* 0x00000086c8e57221 */ /* 0x040fe20000010100 */
[----:B------:R-:W-:Y:S01]  /*0f10*/  PRMT R134, RZ, 0x7610, R137 ;  /* 0x00007610ff867816 */ /* 0x000fe20000000089 */
[----:B------:R-:W-:-:S02]  /*0f20*/  FADD.FTZ R233, -R200, R132 ;  /* 0x00000084c8e97221 */ /* 0x000fc40000010100 */
        /* <DEDUP_REMOVED lines=8> */
[----:B------:R-:W-:Y:S02]  /*0fb0*/  FADD.FTZ R230, -R200, R169 ;  /* 0x000000a9c8e67221 */ /* 0x000fe40000010100 */
[----:B------:R-:W-:-:S02]  /*0fc0*/  FMUL.FTZ R151, R2, R209 ;  /* 0x000000d102977220 */ /* 0x000fc40000410000 */
[C---:B------:R-:W-:Y:S01]  /*0fd0*/  FMUL.FTZ R171, R2.reuse, R232 ;  /* 0x000000e802ab7220 */ /* 0x040fe20000410000 */
[--C-:B------:R-:W-:Y:S01]  /*0fe0*/  PRMT R213, RZ, 0x5410, R160.reuse ;  /* 0x00005410ffd57816 */ /* 0x100fe200000000a0 */
[----:B------:R-:W-:Y:S01]  /*0ff0*/  FMUL.FTZ R152, R2, R211 ;  /* 0x000000d302987220 */ /* 0x000fe20000410000 */
[----:B------:R-:W-:Y:S01]  /*1000*/  PRMT R214, RZ, 0x7610, R160 ;  /* 0x00007610ffd67816 */ /* 0x000fe200000000a0 */
[----:B------:R-:W-:Y:S01]  /*1010*/  FMUL.FTZ R232, R192, R201 ;  /* 0x000000c9c0e87220 */ /* 0x000fe20000410000 */
[----:B------:R-:W-:Y:S01]  /*1020*/  PRMT R143, RZ, 0x5410, R148 ;  /* 0x00005410ff8f7816 */ /* 0x000fe20000000094 */
[----:B------:R-:W-:Y:S01]  /*1030*/  FADD.FTZ R235, -R200, R146 ;  /* 0x00000092c8eb7221 */ /* 0x000fe20000010100 */
[----:B------:R-:W-:Y:S01]  /*1040*/  PRMT R146, RZ, 0x7610, R148 ;  /* 0x00007610ff927816 */ /* 0x000fe20000000094 */
[C---:B------:R-:W-:Y:S02]  /*1050*/  FMUL.FTZ R233, R2.reuse, R233 ;  /* 0x000000e902e97220 */ /* 0x040fe40000410000 */
[----:B------:R-:W-:-:S02]  /*1060*/  FMUL.FTZ R160, R2, R202 ;  /* 0x000000ca02a07220 */ /* 0x000fc40000410000 */
[C---:B------:R-:W-:Y:S02]  /*1070*/  FMUL.FTZ R148, R2.reuse, R203 ;  /* 0x000000cb02947220 */ /* 0x040fe40000410000 */
[----:B------:R-:W-:Y:S02]  /*1080*/  FMUL.FTZ R170, R2, R230 ;  /* 0x000000e602aa7220 */ /* 0x000fe40000410000 */
[----:B------:R-:W-:Y:S02]  /*1090*/  FADD.FTZ R66, R66, R133 ;  /* 0x0000008542427221 */ /* 0x000fe40000010000 */
[-C--:B------:R-:W-:Y:S02]  /*10a0*/  FFMA.FTZ R30, R151, R133.reuse, R30 ;  /* 0x00000085971e7223 */ /* 0x080fe4000001001e */
[----:B------:R-:W-:Y:S02]  /*10b0*/  FMUL.FTZ R202, R186, R133 ;  /* 0x00000085baca7220 */ /* 0x000fe40000410000 */
[----:B------:R-:W-:-:S02]  /*10c0*/  FMUL.FTZ R230, R191, R136 ;  /* 0x00000088bfe67220 */ /* 0x000fc40000410000 */
[----:B------:R-:W-:Y:S02]  /*10d0*/  FADD.FTZ R67, R67, R132 ;  /* 0x0000008443437221 */ /* 0x000fe40000010000 */
[-C--:B------:R-:W-:Y:S02]  /*10e0*/  FFMA.FTZ R31, R152, R132.reuse, R31 ;  /* 0x00000084981f7223 */ /* 0x080fe4000001001f */
[----:B------:R-:W-:Y:S02]  /*10f0*/  FMUL.FTZ R203, R185, R132 ;  /* 0x00000084b9cb7220 */ /* 0x000fe40000410000 */
[----:B------:R-:W-:Y:S01]  /*1100*/  FADD.FTZ R133, RZ, R232 ;  /* 0x000000e8ff857221 */ /* 0x000fe20000010000 */
[--C-:B------:R-:W-:Y:S01]  /*1110*/  PRMT R227, RZ, 0x5410, R175.reuse ;  /* 0x00005410ffe37816 */ /* 0x100fe200000000af */
[----:B------:R-:W-:Y:S01]  /*1120*/  FMUL.FTZ R231, R2, R231 ;  /* 0x000000e702e77220 */ /* 0x000fe20000410000 */
[----:B------:R-:W-:Y:S01]  /*1130*/  PRMT R234, RZ, 0x7610, R175 ;  /* 0x00007610ffea7816 */ /* 0x000fe200000000af */
[----:B------:R-:W-:Y:S01]  /*1140*/  FFMA.FTZ R132, R233, R232, RZ ;  /* 0x000000e8e9847223 */ /* 0x000fe200000100ff */
[----:B------:R-:W-:Y:S01]  /*1150*/  PRMT R225, RZ, 0x5410, R174 ;  /* 0x00005410ffe17816 */ /* 0x000fe200000000ae */
[----:B------:R-:W-:Y:S01]  /*1160*/  FADD.FTZ R175, -R200, R178 ;  /* 0x000000b2c8af7221 */ /* 0x000fe20000010100 */
[----:B------:R-:W-:Y:S01]  /*1170*/  PRMT R226, RZ, 0x7610, R174 ;  /* 0x00007610ffe27816 */ /* 0x000fe200000000ae */
[----:B------:R-:W-:-:S02]  /*1180*/  FMUL.FTZ R178, R190, R199 ;  /* 0x000000c7beb27220 */ /* 0x000fc40000410000 */
[----:B------:R-:W-:Y:S02]  /*1190*/  FADD.FTZ R133, R133, R230 ;  /* 0x000000e685857221 */ /* 0x000fe40000010000 */
[----:B------:R-:W-:Y:S02]  /*11a0*/  FADD.FTZ R174, -R200, R177 ;  /* 0x000000b1c8ae7221 */ /* 0x000fe40000010100 */
[----:B------:R-:W-:Y:S02]  /*11b0*/  FMUL.FTZ R229, R2, R229 ;  /* 0x000000e502e57220 */ /* 0x000fe40000410000 */
[----:B------:R-:W-:Y:S01]  /*11c0*/  FFMA.FTZ R132, R231, R230, R132 ;  /* 0x000000e6e7847223 */ /* 0x000fe20000010084 */
[----:B------:R-:W-:Y:S01]  /*11d0*/  PRMT R135, RZ, 0x5410, R138 ;  /* 0x00005410ff877816 */ /* 0x000fe2000000008a */
[----:B------:R-:W-:Y:S02]  /*11e0*/  FADD.FTZ R177, -R200, R179 ;  /* 0x000000b3c8b17221 */ /* 0x000fe40000010100 */
[----:B------:R-:W-:-:S02]  /*11f0*/  FFMA.FTZ R27, R148, R134, R27 ;  /* 0x00000086941b7223 */ /* 0x000fc4000001001b */
[----:B------:R-:W-:Y:S02]  /*1200*/  FADD.FTZ R71, R71, R134 ;  /* 0x0000008647477221 */ /* 0x000fe40000010000 */
[----:B------:R-:W-:Y:S02]  /*1210*/  FMUL.FTZ R179, R189, R134 ;  /* 0x00000086bdb37220 */ /* 0x000fe40000410000 */
[----:B------:R-:W-:Y:S01]  /*1220*/  FADD.FTZ R134, R133, R178 ;  /* 0x000000b285867221 */ /* 0x000fe20000010000 */
[--C-:B------:R-:W-:Y:S01]  /*1230*/  PRMT R223, RZ, 0x5410, R173.reuse ;  /* 0x00005410ffdf7816 */ /* 0x100fe200000000ad */
[----:B------:R-:W-:Y:S01]  /*1240*/  FFMA.FTZ R132, R229, R178, R132 ;  /* 0x000000b2e5847223 */ /* 0x000fe20000010084 */
[----:B------:R-:W-:Y:S01]  /*1250*/  PRMT R224, RZ, 0x7610, R173 ;  /* 0x00007610ffe07816 */ /* 0x000fe200000000ad */
[C---:B-1----:R-:W-:Y:S01]  /*1260*/  FADD.FTZ R207, -R200.reuse, R141 ;  /* 0x0000008dc8cf7221 */ /* 0x042fe20000010100 */
        /* <DEDUP_REMOVED lines=27> */
[----:B------:R-:W-:Y:S02]  /*1420*/  FADD.FTZ R134, R133, R200 ;  /* 0x000000c885867221 */ /* 0x000fe40000010000 */
[----:B------:R-:W-:Y:S02]  /*1430*/  FMUL.FTZ R150, R2, R207 ;  /* 0x000000cf02967220 */ /* 0x000fe40000410000 */
[----:B------:R-:W-:Y:S02]  /*1440*/  FFMA.FTZ R132, R149, R200, R132 ;  /* 0x000000c895847223 */ /* 0x000fe40000010084 */
[----:B------:R-:W-:Y:S02]  /*1450*/  FADD.FTZ R133, R134, R201 ;  /* 0x000000c986857221 */ /* 0x000fe40000010000 */
[----:B------:R-:W-:-:S02]  /*1460*/  FFMA.FTZ R132, R150, R201, R132 ;  /* 0x000000c996847223 */ /* 0x000fc40000010084 */
[----:B------:R-:W-:Y:S01]  /*1470*/  FADD.FTZ R134, R133, R202 ;  /* 0x000000ca85867221 */ /* 0x000fe20000010000 */
[--C-:B------:R-:W-:Y:S01]  /*1480*/  PRMT R215, RZ, 0x5410, R161.reuse ;  /* 0x00005410ffd77816 */ /* 0x100fe200000000a1 */
[----:B------:R-:W-:Y:S01]  /*1490*/  FFMA.FTZ R132, R151, R202, R132 ;  /* 0x000000ca97847223 */ /* 0x000fe20000010084 */
[----:B------:R-:W-:Y:S01]  /*14a0*/  PRMT R216, RZ, 0x7610, R161 ;  /* 0x00007610ffd87816 */ /* 0x000fe200000000a1 */
[----:B------:R-:W-:Y:S02]  /*14b0*/  FMUL.FTZ R161, R2, R204 ;  /* 0x000000cc02a17220 */ /* 0x000fe40000410000 */
[----:B------:R-:W-:Y:S02]  /*14c0*/  FMUL.FTZ R204, R184, R143 ;  /* 0x0000008fb8cc7220 */ /* 0x000fe40000410000 */
[----:B------:R-:W-:Y:S02]  /*14d0*/  FADD.FTZ R133, R134, R203 ;  /* 0x000000cb86857221 */ /* 0x000fe40000010000 */
[----:B------:R-:W-:-:S02]  /*14e0*/  FMUL.FTZ R153, R2, R217 ;  /* 0x000000d902997220 */ /* 0x000fc40000410000 */
[----:B------:R-:W-:Y:S02]  /*14f0*/  FFMA.FTZ R134, R152, R203, R132 ;  /* 0x000000cb98867223 */ /* 0x000fe40000010084 */
[----:B------:R-:W-:Y:S02]  /*1500*/  FADD.FTZ R132, R133, R204 ;  /* 0x000000cc85847221 */ /* 0x000fe40000010000 */
[----:B------:R-:W-:Y:S02]  /*1510*/  FMUL.FTZ R154, R2, R219 ;  /* 0x000000db029a7220 */ /* 0x000fe40000410000 */
[----:B------:R-:W-:Y:S02]  /*1520*/  FMUL.FTZ R205, R183, R146 ;  /* 0x00000092b7cd7220 */ /* 0x000fe40000410000 */
[----:B------:R-:W-:Y:S01]  /*1530*/  FFMA.FTZ R133, R153, R204, R134 ;  /* 0x000000cc99857223 */ /* 0x000fe20000010086 */
[--C-:B------:R-:W-:Y:S01]  /*1540*/  PRMT R147, RZ, 0x5410, R162.reuse ;  /* 0x00005410ff937816 */ /* 0x100fe200000000a2 */
[----:B------:R-:W-:Y:S01]  /*1550*/  FADD.FTZ R64, R64, R135 ;  /* 0x0000008740407221 */ /* 0x000fe20000010000 */
[----:B------:R-:W-:Y:S01]  /*1560*/  PRMT R218, RZ, 0x7610, R162 ;  /* 0x00007610ffda7816 */ /* 0x000fe200000000a2 */
[----:B------:R-:W-:-:S02]  /*1570*/  FMUL.FTZ R162, R2, R206 ;  /* 0x000000ce02a27220 */ /* 0x000fc40000410000 */
        /* <DEDUP_REMOVED lines=9> */
[--C-:B------:R-:W-:Y:S02]  /*1610*/  PRMT R145, RZ, 0x5410, R163.reuse ;  /* 0x00005410ff917816 */ /* 0x100fe400000000a3 */
[----:B------:R-:W-:Y:S01]  /*1620*/  PRMT R220, RZ, 0x7610, R163 ;  /* 0x00007610ffdc7816 */ /* 0x000fe200000000a3 */
[C---:B------:R-:W-:Y:S02]  /*1630*/  FMUL.FTZ R163, R2.reuse, R208 ;  /* 0x000000d002a37220 */ /* 0x040fe40000410000 */
        /* <DEDUP_REMOVED lines=85> */
[----:B------:R-:W-:Y:S02]  /*1b90*/  FADD.FTZ R40, R40, R225 ;  /* 0x000000e128287221 */ /* 0x000fe40000010000 */
[----:B------:R-:W-:-:S02]  /*1ba0*/  FFMA.FTZ R72, R173, R225, R72 ;  /* 0x000000e1ad487223 */ /* 0x000fc40000010048 */
        /* <DEDUP_REMOVED lines=15> */
[----:B------:R-:W-:Y:S02]  /*1ca0*/  FFMA.FTZ R25, R231, R136, R25 ;  /* 0x00000088e7197223 */ /* 0x000fe40000010019 */
[----:B------:R-:W-:Y:S02]  /*1cb0*/  FADD.FTZ R69, R69, R136 ;  /* 0x0000008845457221 */ /* 0x000fe40000010000 */
[----:B------:R-:W-:-:S02]  /*1cc0*/  FADD.FTZ R58, R58, R137 ;  /* 0x000000893a3a7221 */ /* 0x000fc40000010000 */
[----:B------:R-:W-:Y:S02]  /*1cd0*/  FFMA.FTZ R38, R159, R137, R38 ;  /* 0x000000899f267223 */ /* 0x000fe40000010026 */
[----:B------:R-:W-:Y:S02]  /*1ce0*/  FFMA.FTZ R26, R229, R199, R26 ;  /* 0x000000c7e51a7223 */ /* 0x000fe4000001001a */
[----:B------:R-:W-:Y:S02]  /*1cf0*/  FADD.FTZ R70, R70, R199 ;  /* 0x000000c746467221 */ /* 0x000fe40000010000 */
        /* <DEDUP_REMOVED lines=24> */
.L_x_4525:
[----:B------:R-:W-:Y:S05]  /*1e80*/  BSYNC B0 ;  /* 0x0000000000007941 */ /* 0x000fea0003800000 */
.L_x_4523:
[----:B------:R-:W-:Y:S01]  /*1e90*/  LOP3.LUT P3, RZ, R11, 0xff, RZ, 0xc0, !PT ;  /* 0x000000ff0bff7812 */ /* 0x000fe2000786c0ff */
[----:B0----5:R-:W-:Y:S01]  /*1ea0*/  IMAD.MOV.U32 R135, RZ, RZ, R238 ;  /* 0x000000ffff877224 */ /* 0x021fe200078e00ee */
[----:B------:R-:W-:Y:S02]  /*1eb0*/  SHF.R.U32.HI R134, RZ, 0x5, R194 ;  /* 0x00000005ff867819 */ /* 0x000fe400000116c2 */
        /* <DEDUP_REMOVED lines=12> */
.L_x_4593:
        /* <DEDUP_REMOVED lines=18> */
.L_x_4594:
[----:B------:R-:W-:Y:S01]  /*20a0*/  @!P2 LOP3.LUT R134, R134, 0x7, RZ, 0xc0, !PT ;  /* 0x000000078686a812 */ /* 0x000fe200078ec0ff */
[----:B--2---:R-:W-:Y:S01]  /*20b0*/  FADD.FTZ R176, R176, R137 ;  /* 0x00000089b0b07221 */ /* 0x004fe20000010000 */
[----:B------:R-:W-:Y:S01]  /*20c0*/  WARPSYNC 0xffffffff ;  /* 0xffffffff00007948 */ /* 0x000fe20003800000 */
[----:B-1----:R-:W-:Y:S01]  /*20d0*/  FADD.FTZ R177, R132, R139 ;  /* 0x0000008b84b17221 */ /* 0x002fe20000010000 */
[----:B------:R-:W-:Y:S01]  /*20e0*/  @!P2 IADD3 R246, R245, R134, RZ ;  /* 0x00000086f5f6a210 */ /* 0x000fe20007ffe0ff */
[----:B------:R-:W-:Y:S01]  /*20f0*/  BSSY B0, `(.L_x_4528) ;  /* 0x0000035000007945 */ /* 0x000fe20003800000 */
[----:B------:R-:W-:Y:S02]  /*2100*/  @!P1 ISETP.NE.U32.AND P5, PT, RZ, c[0x0][0x218], PT ;  /* 0x00008600ff009a0c */ /* 0x000fe40003fa5070 */
[----:B------:R-:W-:Y:S01]  /*2110*/  @!P1 ISETP.NE.U32.AND P6, PT, RZ, c[0x0][0x218], PT ;  /* 0x00008600ff009a0c */ /* 0x000fe20003fc5070 */
[----:B------:R-:W-:Y:S04]  /*2120*/  @!P2 STS.64 [R246.X8+0x8000], R176 ;  /* 0x008000b0f600a388 */ /* 0x000fe80000008a00 */
[----:B------:R-:W-:Y:S01]  /*2130*/  BAR.SYNC.DEFER_BLOCKING 0x0 ;  /* 0x0000000000007b1d */ /* 0x000fe20000010000 */
[----:B------:R-:W-:-:S02]  /*2140*/  ISETP.NE.U32.AND P2, PT, RZ, c[0x0][0x258], PT ;  /* 0x00009600ff007a0c */ /* 0x000fc40003f45070 */
[----:B------:R-:W-:Y:S02]  /*2150*/  @!P1 ISETP.NE.AND.EX P5, PT, RZ, c[0x0][0x21c], PT, P5 ;  /* 0x00008700ff009a0c */ /* 0x000fe40003fa5350 */
[----:B------:R-:W-:Y:S02]  /*2160*/  ISETP.NE.AND.EX P2, PT, RZ, c[0x0][0x25c], PT, P2 ;  /* 0x00009700ff007a0c */ /* 0x000fe40003f45320 */
[----:B------:R-:W-:Y:S02]  /*2170*/  @!P1 ISETP.NE.U32.AND P3, PT, RZ, c[0x0][0x218], PT ;  /* 0x00008600ff009a0c */ /* 0x000fe40003f65070 */
[----:B------:R-:W-:Y:S02]  /*2180*/  @!P1 ISETP.NE.AND.EX P6, PT, RZ, c[0x0][0x21c], PT, P6 ;  /* 0x00008700ff009a0c */ /* 0x000fe40003fc5360 */
[----:B------:R-:W-:Y:S02]  /*2190*/  @!P1 ISETP.NE.AND.EX P3, PT, RZ, c[0x0][0x21c], PT, P3 ;  /* 0x00008700ff009a0c */ /* 0x000fe40003f65330 */
[----:B------:R-:W-:-:S04]  /*21a0*/  ISETP.NE.U32.AND P4, PT, RZ, c[0x0][0x258], PT ;  /* 0x00009600ff007a0c */ /* 0x000fc80003f85070 */
[----:B------:R-:W-:Y:S01]  /*21b0*/  ISETP.NE.AND.EX P4, PT, RZ, c[0x0][0x25c], PT, P4 ;  /* 0x00009700ff007a0c */ /* 0x000fe20003f85340 */
        /* <DEDUP_REMOVED lines=13> */
[----:B------:R-:W-:Y:S01]  /*2290*/  FADD.FTZ R132, R132, R141 ;  /* 0x0000008d84847221 */ /* 0x000fe20000010000 */
[----:B------:R-:W-:Y:S01]  /*22a0*/  @!P1 FSEL R141, R88, RZ, P5 ;  /* 0x000000ff588d9208 */ /* 0x000fe20002800000 */
[----:B------:R-:W-:Y:S01]  /*22b0*/  FADD.FTZ R247, R142, R247 ;  /* 0x000000f78ef77221 */ /* 0x000fe20000010000 */
[----:B------:R-:W-:Y:S01]  /*22c0*/  @!P1 ISETP.NE.U32.AND P5, PT, RZ, c[0x0][0x218], PT ;  /* 0x00008600ff009a0c */ /* 0x000fe20003fa5070 */
[----:B------:R-:W-:Y:S01]  /*22d0*/  FADD.FTZ R132, R143, R132 ;  /* 0x000000848f847221 */ /* 0x000fe20000010000 */
[----:B------:R-:W-:Y:S01]  /*22e0*/  @!P1 FSEL R143, R90, RZ, P6 ;  /* 0x000000ff5a8f9208 */ /* 0x000fe20003000000 */
[----:B---3--:R-:W-:Y:S01]  /*22f0*/  FADD.FTZ R247, R247, R144 ;  /* 0x00000090f7f77221 */ /* 0x008fe20000010000 */
[----:B------:R-:W-:Y:S01]  /*2300*/  @!P1 ISETP.NE.AND.EX P5, PT, RZ, c[0x0][0x21c], PT, P5 ;  /* 0x00008700ff009a0c */ /* 0x000fe20003fa5350 */
[----:B------:R-:W-:Y:S01]  /*2310*/  FADD.FTZ R132, R132, R145 ;  /* 0x0000009184847221 */ /* 0x000fe20000010000 */
[----:B------:R-:W-:Y:S01]  /*2320*/  ISETP.NE.AND P6, PT, R12, RZ, PT ;  /* 0x000000ff0c00720c */ /* 0x000fe20003fc5270 */
[----:B------:R-:W-:Y:S01]  /*2330*/  FADD.FTZ R146, R146, R247 ;  /* 0x000000f792927221 */ /* 0x000fe20000010000 */
[----:B------:R-:W-:Y:S01]  /*2340*/  @!P1 FSEL R142, R89, RZ, P3 ;  /* 0x000000ff598e9208 */ /* 0x000fe20001800000 */
[----:B------:R-:W-:Y:S01]  /*2350*/  FADD.FTZ R132, R147, R132 ;  /* 0x0000008493847221 */ /* 0x000fe20000010000 */
[----:B------:R-:W-:Y:S01]  /*2360*/  ISETP.GE.AND P3, PT, R197, 0x1, PT ;  /* 0x00000001c500780c */ /* 0x000fe20003f66270 */
[----:B------:R-:W-:Y:S01]  /*2370*/  FMUL.FTZ R138, R146, c[0x0][0x1e0] ;  /* 0x00007800928a7a20 */ /* 0x000fe20000410000 */
[----:B------:R-:W-:Y:S01]  /*2380*/  @!P1 FSEL R140, R91, RZ, P5 ;  /* 0x000000ff5b8c9208 */ /* 0x000fe20002800000 */
[----:B------:R-:W-:-:S02]  /*2390*/  @P2 IMAD.MOV.U32 R137, RZ, RZ, 0x20 ;  /* 0x00000020ff892424 */ /* 0x000fc400078e00ff */
[----:B------:R-:W-:Y:S01]  /*23a0*/  FMUL.FTZ R139, R132, c[0x0][0x1e0] ;  /* 0x00007800848b7a20 */ /* 0x000fe20000410000 */
[----:B------:R-:W-:Y:S01]  /*23b0*/  FSEL R138, R138, RZ, !P6 ;  /* 0x000000ff8a8a7208 */ /* 0x000fe20007000000 */
[----:B------:R-:W-:Y:S01]  /*23c0*/  @P2 IMAD.WIDE.U32 R136, R198, R137, c[0x0][0x258] ;  /* 0x00009600c6882625 */ /* 0x000fe200078e0089 */
[----:B------:R-:W-:Y:S05]  /*23d0*/  @!P1 BRA `(.L_x_4529) ;  /* 0x0000006000009947 */ /* 0x000fea0003800000 */
[----:B------:R-:W-:Y:S01]  /*23e0*/  ISETP.NE.U32.AND P5, PT, RZ, c[0x0][0x218], PT ;  /* 0x00008600ff007a0c */ /* 0x000fe20003fa5070 */
[----:B------:R-:W-:-:S03]  /*23f0*/  FFMA.FTZ R133, R233, R139, R138 ;  /* 0x0000008be9857223 */ /* 0x000fc6000001008a */
[----:B------:R-:W-:Y:S01]  /*2400*/  ISETP.NE.AND.EX P5, PT, RZ, c[0x0][0x21c], PT, P5 ;  /* 0x00008700ff007a0c */ /* 0x000fe20003fa5350 */
[----:B------:R-:W-:-:S04]  /*2410*/  FADD.FTZ R133, R232, -R133 ;  /* 0x80000085e8857221 */ /* 0x000fc80000010000 */
[----:B------:R-:W-:-:S08]  /*2420*/  FMUL.FTZ R141, R2, R133 ;  /* 0x00000085028d7220 */ /* 0x000fd00000410000 */
[----:B------:R-:W-:Y:S02]  /*2430*/  @P5 FADD.FTZ R141, R88, R141 ;  /* 0x0000008d588d5221 */ /* 0x000fe40000010000 */
.L_x_4529:
[----:B------:R-:W-:Y:S05]  /*2440*/  BSYNC B0 ;  /* 0x0000000000007941 */ /* 0x000fea0003800000 */
.L_x_4528:
        /* <DEDUP_REMOVED lines=8> */
.L_x_4531:
[----:B------:R-:W-:Y:S05]  /*24d0*/  BSYNC B0 ;  /* 0x0000000000007941 */ /* 0x000fea0003800000 */
.L_x_4530:
        /* <DEDUP_REMOVED lines=8> */
.L_x_4533:
[----:B------:R-:W-:Y:S05]  /*2560*/  BSYNC B0 ;  /* 0x0000000000007941 */ /* 0x000fea0003800000 */
.L_x_4532:
        /* <DEDUP_REMOVED lines=8> */
.L_x_4535:
[----:B------:R-:W-:Y:S05]  /*25f0*/  BSYNC B0 ;  /* 0x0000000000007941 */ /* 0x000fea0003800000 */
.L_x_4534:
[C---:B------:R-:W-:Y:S01]  /*2600*/  SEL R133, R142.reuse, R121, P4 ;  /* 0x000000798e857207 */ /* 0x040fe20002000000 */
[----:B------:R-:W-:Y:S01]  /*2610*/  @P3 FMUL.FTZ R142, R142, c[0x0][0x1ec] ;  /* 0x00007b008e8e3a20 */ /* 0x000fe20000410000 */
[C---:B------:R-:W-:Y:S01]  /*2620*/  SEL R132, R141.reuse, R120, P4 ;  /* 0x000000788d847207 */ /* 0x040fe20002000000 */
[----:B------:R-:W-:Y:S01]  /*2630*/  @P3 FMUL.FTZ R141, R141, c[0x0][0x1ec] ;  /* 0x00007b008d8d3a20 */ /* 0x000fe20000410000 */
[----:B------:R-:W-:Y:S01]  /*2640*/  SEL R134, R143, R122, P4 ;  /* 0x0000007a8f867207 */ /* 0x000fe20002000000 */
[----:B------:R-:W-:Y:S01]  /*2650*/  @P3 FMUL.FTZ R142, R142, c[0x0][0x1e8] ;  /* 0x00007a008e8e3a20 */ /* 0x000fe20000410000 */
[----:B------:R-:W-:Y:S01]  /*2660*/  SEL R135, R140, R123, P4 ;  /* 0x0000007b8c877207 */ /* 0x000fe20002000000 */
[----:B------:R-:W-:Y:S01]  /*2670*/  @P3 FMUL.FTZ R141, R141, c[0x0][0x1e8] ;  /* 0x00007a008d8d3a20 */ /* 0x000fe20000410000 */
[----:B------:R-:W-:Y:S01]  /*2680*/  @P3 LOP3.LUT P5, RZ, R242, 0xff00, RZ, 0xc0, !PT ;  /* 0x0000ff00f2ff3812 */ /* 0x000fe200078ac0ff */
[----:B------:R-:W-:Y:S01]  /*2690*/  @P3 FMUL.FTZ R143, R143, c[0x0][0x1ec] ;  /* 0x00007b008f8f3a20 */ /* 0x000fe20000410000 */
[----:B------:R-:W-:Y:S01]  /*26a0*/  @P3 LOP3.LUT P6, RZ, R244, 0xff, RZ, 0xc0, !PT ;  /* 0x000000fff4ff3812 */ /* 0x000fe200078cc0ff */
[----:B------:R0:W-:Y:S01]  /*26b0*/  @P2 STG.E.128 [R136.64], R132 ;  /* 0x0000008488002986 */ /* 0x0001e2000c101d04 */
[----:B------:R-:W-:Y:S01]  /*26c0*/  @P3 FMUL.FTZ R140, R140, c[0x0][0x1ec] ;  /* 0x00007b008c8c3a20 */ /* 0x000fe20000410000 */
[----:B------:R-:W-:Y:S01]  /*26d0*/  BSSY B0, `(.L_x_4536) ;  /* 0x0000012000007945 */ /* 0x000fe20003800000 */
[----:B------:R-:W-:Y:S01]  /*26e0*/  @P3 FSEL R141, R141, RZ, P6 ;  /* 0x000000ff8d8d3208 */ /* 0x000fe20003000000 */
[----:B------:R-:W-:Y:S01]  /*26f0*/  @P3 FMUL.FTZ R143, R143, c[0x0][0x1e8] ;  /* 0x00007a008f8f3a20 */ /* 0x000fe20000410000 */
[----:B------:R-:W-:Y:S01]  /*2700*/  @P3 LOP3.LUT P6, RZ, R242, 0xff0000, RZ, 0xc0, !PT ;  /* 0x00ff0000f2ff3812 */ /* 0x000fe200078cc0ff */
[----:B------:R-:W-:Y:S01]  /*2710*/  @P3 FMUL.FTZ R140, R140, c[0x0][0x1e8] ;  /* 0x00007a008c8c3a20 */ /* 0x000fe20000410000 */
[----:B0-----:R-:W-:-:S02]  /*2720*/  @P3 FSEL R132, R142, RZ, P5 ;  /* 0x000000ff8e843208 */ /* 0x001fc40002800000 */
[----:B------:R-:W-:Y:S02]  /*2730*/  @!P1 ISETP.NE.U32.AND P5, PT, RZ, c[0x0][0x218], PT ;  /* 0x00008600ff009a0c */ /* 0x000fe40003fa5070 */
[----:B------:R-:W-:Y:S02]  /*2740*/  @P3 FSEL R133, R143, RZ, P6 ;  /* 0x000000ff8f853208 */ /* 0x000fe40003000000 */
[----:B------:R-:W-:Y:S02]  /*2750*/  @!P1 ISETP.NE.AND.EX P5, PT, RZ, c[0x0][0x21c], PT, P5 ;  /* 0x00008700ff009a0c */ /* 0x000fe40003fa5350 */
[----:B------:R-:W-:Y:S02]  /*2760*/  @P3 LOP3.LUT P6, RZ, R242, 0xff000000, RZ, 0xc0, !PT ;  /* 0xff000000f2ff3812 */ /* 0x000fe400078cc0ff */
        /* <DEDUP_REMOVED lines=8> */
.L_x_4537:
[----:B------:R-:W-:Y:S05]  /*27f0*/  BSYNC B0 ;  /* 0x0000000000007941 */ /* 0x000fea0003800000 */
.L_x_4536:
[----:B------:R-:W-:Y:S01]  /*2800*/  @!P1 ISETP.NE.U32.AND P5, PT, RZ, c[0x0][0x218], PT ;  /* 0x00008600ff009a0c */ /* 0x000fe20003fa5070 */
[----:B------:R-:W-:Y:S01]  /*2810*/  @P3 FMUL.FTZ R134, R135, c[0x0][0x1ec] ;  /* 0x00007b0087863a20 */ /* 0x000fe20000410000 */
[----:B------:R-:W-:Y:S01]  /*2820*/  BSSY B0, `(.L_x_4538) ;  /* 0x000000d000007945 */ /* 0x000fe20003800000 */
[----:B------:R-:W-:Y:S02]  /*2830*/  @P3 FSEL R144, R140, RZ, P6 ;  /* 0x000000ff8c903208 */ /* 0x000fe40003000000 */
[----:B------:R-:W-:Y:S01]  /*2840*/  @!P1 ISETP.NE.AND.EX P5, PT, RZ, c[0x0][0x21c], PT, P5 ;  /* 0x00008700ff009a0c */ /* 0x000fe20003fa5350 */
[----:B------:R-:W-:Y:S01]  /*2850*/  @P3 FMUL.FTZ R145, R134, c[0x0][0x1e8] ;  /* 0x00007a0086913a20 */ /* 0x000fe20000410000 */
        /* <DEDUP_REMOVED lines=9> */
.L_x_4539:
[----:B------:R-:W-:Y:S05]  /*28f0*/  BSYNC B0 ;  /* 0x0000000000007941 */ /* 0x000fea0003800000 */
.L_x_4538:
        /* <DEDUP_REMOVED lines=15> */
.L_x_4541:
[----:B------:R-:W-:Y:S05]  /*29f0*/  BSYNC B0 ;  /* 0x0000000000007941 */ /* 0x000fea0003800000 */
.L_x_4540:
[----:B------:R-:W-:Y:S01]  /*2a00*/  @!P1 ISETP.NE.U32.AND P5, PT, RZ, c[0x0][0x218], PT ;  /* 0x00008600ff009a0c */ /* 0x000fe20003fa5070 */
[----:B------:R-:W-:Y:S01]  /*2a10*/  BSSY B0, `(.L_x_4542) ;  /* 0x000000c000007945 */ /* 0x000fe20003800000 */
        /* <DEDUP_REMOVED lines=11> */
.L_x_4543:
[----:B------:R-:W-:Y:S05]  /*2ad0*/  BSYNC B0 ;  /* 0x0000000000007941 */ /* 0x000fea0003800000 */
.L_x_4542:
[----:B------:R-:W-:Y:S01]  /*2ae0*/  @P3 F2FP.BF16.PACK_AB R141, RZ, R141 ;  /* 0x0000008dff8d323e */ /* 0x000fe200000010ff */
[----:B------:R-:W-:Y:S01]  /*2af0*/  BSSY B0, `(.L_x_4544) ;  /* 0x0000034000007945 */ /* 0x000fe20003800000 */
[----:B------:R-:W-:Y:S02]  /*2b00*/  @P3 IADD3 R197, R197, -0x1, RZ ;  /* 0xffffffffc5c53810 */ /* 0x000fe40007ffe0ff */
[----:B------:R-:W-:Y:S02]  /*2b10*/  @P3 F2FP.BF16.PACK_AB R132, RZ, R132 ;  /* 0x00000084ff84323e */ /* 0x000fe400000010ff */
[----:B------:R-:W-:Y:S01]  /*2b20*/  @P3 PRMT R128, R141, 0x7610, R128 ;  /* 0x000076108d803816 */ /* 0x000fe20000000080 */
[----:B------:R-:W-:Y:S01]  /*2b30*/  @P3 IMAD R197, R197, c[0x0][0x168], RZ ;  /* 0x00005a00c5c53a24 */ /* 0x000fe200078e02ff */
[----:B------:R-:W-:Y:S02]  /*2b40*/  @P3 F2FP.BF16.PACK_AB R133, RZ, R133 ;  /* 0x00000085ff85323e */ /* 0x000fe400000010ff */
[----:B------:R-:W-:Y:S01]  /*2b50*/  @P3 PRMT R128, R128, 0x5410, R132 ;  /* 0x0000541080803816 */ /* 0x000fe20000000084 */
[----:B------:R-:W-:Y:S01]  /*2b60*/  @P3 FMUL.FTZ R132, R143, c[0x0][0x1ec] ;  /* 0x00007b008f843a20 */ /* 0x000fe20000410000 */
[----:B------:R-:W-:-:S02]  /*2b70*/  @P3 F2FP.BF16.PACK_AB R144, RZ, R144 ;  /* 0x00000090ff90323e */ /* 0x000fc400000010ff */
[----:B------:R-:W-:Y:S01]  /*2b80*/  @P3 PRMT R129, R133, 0x7610, R129 ;  /* 0x0000761085813816 */ /* 0x000fe20000000081 */
[----:B------:R-:W-:Y:S01]  /*2b90*/  @P3 FMUL.FTZ R133, R140, c[0x0][0x1ec] ;  /* 0x00007b008c853a20 */ /* 0x000fe20000410000 */
[----:B------:R-:W-:Y:S01]  /*2ba0*/  @P3 SHF.R.S32.HI R142, RZ, 0x1f, R197 ;  /* 0x0000001fff8e3819 */ /* 0x000fe200000114c5 */
[----:B------:R-:W-:Y:S01]  /*2bb0*/  @P3 FMUL.FTZ R141, R132, c[0x0][0x1e8] ;  /* 0x00007a00848d3a20 */ /* 0x000fe20000410000 */
[----:B------:R-:W-:Y:S01]  /*2bc0*/  @P3 PRMT R129, R129, 0x5410, R144 ;  /* 0x0000541081813816 */ /* 0x000fe20000000090 */
[----:B------:R-:W-:Y:S01]  /*2bd0*/  @P3 FMUL.FTZ R144, R133, c[0x0][0x1e8] ;  /* 0x00007a0085903a20 */ /* 0x000fe20000410000 */
[----:B------:R-:W-:Y:S02]  /*2be0*/  @P3 LOP3.LUT P5, RZ, R243, 0xff000000, RZ, 0xc0, !PT ;  /* 0xff000000f3ff3812 */ /* 0x000fe400078ac0ff */
[----:B------:R-:W-:Y:S01]  /*2bf0*/  @P3 LEA.HI R176, R142, R197, RZ, 0x3 ;  /* 0x000000c58eb03211 */ /* 0x000fe200078f18ff */
[----:B------:R-:W-:Y:S01]  /*2c00*/  HFMA2.MMA R142, -RZ, RZ, 0, 0 ;  /* 0x00000000ff8e7435 */ /* 0x000fe200000001ff */
[----:B------:R-:W-:-:S02]  /*2c10*/  @P3 FSEL R141, R141, RZ, P6 ;  /* 0x000000ff8d8d3208 */ /* 0x000fc40003000000 */
[----:B------:R-:W-:Y:S02]  /*2c20*/  @P3 F2FP.BF16.PACK_AB R145, RZ, R145 ;  /* 0x00000091ff91323e */ /* 0x000fe400000010ff */
[----:B------:R-:W-:Y:S02]  /*2c30*/  SEL R133, R134, R125, P4 ;  /* 0x0000007d86857207 */ /* 0x000fe40002000000 */
[----:B------:R-:W-:Y:S02]  /*2c40*/  @P3 LOP3.LUT R147, R194, 0xff, RZ, 0xc0, !PT ;  /* 0x000000ffc2933812 */ /* 0x000fe400078ec0ff */
[----:B------:R-:W-:Y:S02]  /*2c50*/  SEL R134, R143, R126, P4 ;  /* 0x0000007e8f867207 */ /* 0x000fe40002000000 */
[----:B------:R-:W-:Y:S02]  /*2c60*/  @P3 FSEL R144, R144, RZ, P5 ;  /* 0x000000ff90903208 */ /* 0x000fe40002800000 */
[----:B------:R-:W-:-:S02]  /*2c70*/  @P3 F2FP.BF16.PACK_AB R143, RZ, R141 ;  /* 0x0000008dff8f323e */ /* 0x000fc400000010ff */
[----:B------:R-:W-:Y:S02]  /*2c80*/  @P3 PRMT R130, R145, 0x7610, R130 ;  /* 0x0000761091823816 */ /* 0x000fe40000000082 */
[----:B------:R-:W-:Y:S02]  /*2c90*/  @P3 LEA.HI.SX32 R142, R176, R147, 0x1d ;  /* 0x00000093b08e3211 */ /* 0x000fe400078feaff */
[----:B------:R-:W-:Y:S02]  /*2ca0*/  @P3 MOV R145, 0x10 ;  /* 0x0000001000913802 */ /* 0x000fe40000000f00 */
[----:B------:R-:W-:Y:S02]  /*2cb0*/  @P3 F2FP.BF16.PACK_AB R146, RZ, R146 ;  /* 0x00000092ff92323e */ /* 0x000fe400000010ff */
[----:B------:R-:W-:Y:S02]  /*2cc0*/  @P3 F2FP.BF16.PACK_AB R144, RZ, R144 ;  /* 0x00000090ff90323e */ /* 0x000fe400000010ff */
[----:B------:R-:W-:-:S02]  /*2cd0*/  @P3 PRMT R131, R143, 0x7610, R131 ;  /* 0x000076108f833816 */ /* 0x000fc40000000083 */
[----:B------:R-:W-:Y:S02]  /*2ce0*/  SEL R132, R135, R124, P4 ;  /* 0x0000007c87847207 */ /* 0x000fe40002000000 */
[----:B------:R-:W-:Y:S01]  /*2cf0*/  SEL R135, R140, R127, P4 ;  /* 0x0000007f8c877207 */ /* 0x000fe20002000000 */
[----:B------:R-:W-:Y:S01]  /*2d00*/  @P3 IMAD.WIDE.U32 R140, R142, R145, c[0x0][0x248] ;  /* 0x000092008e8c3625 */ /* 0x000fe200078e0091 */
[----:B------:R-:W-:Y:S02]  /*2d10*/  @P3 PRMT R130, R130, 0x5410, R146 ;  /* 0x0000541082823816 */ /* 0x000fe40000000092 */
[----:B------:R-:W-:Y:S01]  /*2d20*/  @P3 PRMT R131, R131, 0x5410, R144 ;  /* 0x0000541083833816 */ /* 0x000fe20000000090 */
[----:B------:R0:W-:Y:S01]  /*2d30*/  @P2 STG.E.128 [R136.64+0x10], R132 ;  /* 0x0000108488002986 */ /* 0x0001e2000c101d04 */
[----:B------:R-:W-:Y:S02]  /*2d40*/  @!P1 ISETP.NE.U32.AND P5, PT, RZ, c[0x0][0x218], PT ;  /* 0x00008600ff009a0c */ /* 0x000fe40003fa5070 */
[----:B------:R-:W-:Y:S01]  /*2d50*/  @!P1 ISETP.NE.U32.AND P6, PT, RZ, c[0x0][0x218], PT ;  /* 0x00008600ff009a0c */ /* 0x000fe20003fc5070 */
[----:B------:R0:W-:Y:S01]  /*2d60*/  @P3 STG.E.128 [R140.64], R128 ;  /* 0x000000808c003986 */ /* 0x0001e2000c101d04 */
[----:B------:R-:W-:-:S02]  /*2d70*/  @!P1 ISETP.NE.AND.EX P5, PT, RZ, c[0x0][0x21c], PT, P5 ;  /* 0x00008700ff009a0c */ /* 0x000fc40003fa5350 */
[----:B------:R-:W-:Y:S02]  /*2d80*/  @!P1 ISETP.NE.AND.EX P6, PT, RZ, c[0x0][0x21c], PT, P6 ;  /* 0x00008700ff009a0c */ /* 0x000fe40003fc5360 */
[----:B------:R-:W-:Y:S02]  /*2d90*/  @!P1 FSEL R143, R96, RZ, P5 ;  /* 0x000000ff608f9208 */ /* 0x000fe40002800000 */
[----:B------:R-:W-:Y:S02]  /*2da0*/  @!P1 ISETP.NE.U32.AND P5, PT, RZ, c[0x0][0x218], PT ;  /* 0x00008600ff009a0c */ /* 0x000fe40003fa5070 */
[----:B------:R-:W-:Y:S01]  /*2db0*/  @!P1 FSEL R144, R97, RZ, P6 ;  /* 0x000000ff61909208 */ /* 0x000fe20003000000 */
[----:B------:R-:W-:Y:S05]  /*2dc0*/  @!P1 BRA `(.L_x_4545) ;  /* 0x0000006000009947 */ /* 0x000fea0003800000 */
[----:B------:R-:W-:Y:S01]  /*2dd0*/  ISETP.NE.U32.AND P6, PT, RZ, c[0x0][0x218], PT ;  /* 0x00008600ff007a0c */ /* 0x000fe20003fc5070 */
[----:B0-----:R-:W-:-:S03]  /*2de0*/  FFMA.FTZ R133, R153, R139, R138 ;  /* 0x0000008b99857223 */ /* 0x001fc6000001008a */
[----:B------:R-:W-:Y:S01]  /*2df0*/  ISETP.NE.AND.EX P6, PT, RZ, c[0x0][0x21c], PT, P6 ;  /* 0x00008700ff007a0c */ /* 0x000fe20003fc5360 */
[----:B------:R-:W-:-:S04]  /*2e00*/  FADD.FTZ R133, R204, -R133 ;  /* 0x80000085cc857221 */ /* 0x000fc80000010000 */
[----:B------:R-:W-:-:S08]  /*2e10*/  FMUL.FTZ R143, R2, R133 ;  /* 0x00000085028f7220 */ /* 0x000fd00000410000 */
[----:B------:R-:W-:Y:S02]  /*2e20*/  @P6 FADD.FTZ R143, R96, R143 ;  /* 0x0000008f608f6221 */ /* 0x000fe40000010000 */
.L_x_4545:
[----:B------:R-:W-:Y:S05]  /*2e30*/  BSYNC B0 ;  /* 0x0000000000007941 */ /* 0x000fea0003800000 */
.L_x_4544:
[----:B------:R-:W-:Y:S01]  /*2e40*/  BSSY B0, `(.L_x_4546) ;  /* 0x0000008000007945 */ /* 0x000fe20003800000 */
[----:B------:R-:W-:Y:S05]  /*2e50*/  @!P1 BRA `(.L_x_4547) ;  /* 0x0000006000009947 */ /* 0x000fea0003800000 */
[----:B------:R-:W-:Y:S01]  /*2e60*/  ISETP.NE.U32.AND P6, PT, RZ, c[0x0][0x218], PT ;  /* 0x00008600ff007a0c */ /* 0x000fe20003fc5070 */
[----:B0-----:R-:W-:-:S03]  /*2e70*/  FFMA.FTZ R132, R154, R139, R138 ;  /* 0x0000008b9a847223 */ /* 0x001fc6000001008a */
[----:B------:R-:W-:Y:S01]  /*2e80*/  ISETP.NE.AND.EX P6, PT, RZ, c[0x0][0x21c], PT, P6 ;  /* 0x00008700ff007a0c */ /* 0x000fe20003fc5360 */
[----:B------:R-:W-:-:S04]  /*2e90*/  FADD.FTZ R133, R205, -R132 ;  /* 0x80000084cd857221 */ /* 0x000fc80000010000 */
[----:B------:R-:W-:-:S08]  /*2ea0*/  FMUL.FTZ R144, R2, R133 ;  /* 0x0000008502907220 */ /* 0x000fd00000410000 */
[----:B------:R-:W-:Y:S02]  /*2eb0*/  @P6 FADD.FTZ R144, R97, R144 ;  /* 0x0000009061906221 */ /* 0x000fe40000010000 */
.L_x_4547:
[----:B------:R-:W-:Y:S05]  /*2ec0*/  BSYNC B0 ;  /* 0x0000000000007941 */ /* 0x000fea0003800000 */
.L_x_4546:
[----:B------:R-:W-:Y:S01]  /*2ed0*/  @!P1 ISETP.NE.U32.AND P6, PT, RZ, c[0x0][0x218], PT ;  /* 0x00008600ff009a0c */ /* 0x000fe20003fc5070 */
[----:B------:R-:W-:Y:S01]  /*2ee0*/  @P2 IMAD.MOV.U32 R197, RZ, RZ, 0x20 ;  /* 0x00000020ffc52424 */ /* 0x000fe200078e00ff */
[----:B------:R-:W-:Y:S01]  /*2ef0*/  BSSY B0, `(.L_x_4548) ;  /* 0x000000e000007945 */ /* 0x000fe20003800000 */
[----:B------:R-:W-:Y:S02]  /*2f00*/  @!P1 ISETP.NE.AND.EX P5, PT, RZ, c[0x0][0x21c], PT, P5 ;  /* 0x00008700ff009a0c */ /* 0x000fe40003fa5350 */
[----:B------:R-:W-:Y:S01]  /*2f10*/  @!P1 ISETP.NE.AND.EX P6, PT, RZ, c[0x0][0x21c], PT, P6 ;  /* 0x00008700ff009a0c */ /* 0x000fe20003fc5360 */
[----:B------:R-:W-:Y:S01]  /*2f20*/  @P2 IMAD.WIDE.U32 R196, R196, R197, c[0x0][0x258] ;  /* 0x00009600c4c42625 */ /* 0x000fe200078e00c5 */
[----:B0-----:R-:W-:Y:S02]  /*2f30*/  SEL R132, R143, R120, P4 ;  /* 0x000000788f847207 */ /* 0x001fe40002000000 */
        /* <DEDUP_REMOVED lines=9> */
.L_x_4549:
[----:B------:R-:W-:Y:S05]  /*2fd0*/  BSYNC B0 ;  /* 0x0000000000007941 */ /* 0x000fea0003800000 */
.L_x_4548:
        /* <DEDUP_REMOVED lines=10> */
.L_x_4551:
[----:B------:R-:W-:Y:S05]  /*3080*/  BSYNC B0 ;  /* 0x0000000000007941 */ /* 0x000fea0003800000 */
.L_x_4550:
[----:B------:R-:W-:Y:S01]  /*3090*/  SEL R135, R140, R123, P4 ;  /* 0x0000007b8c877207 */ /* 0x000fe20002000000 */
[----:B------:R-:W-:Y:S01]  /*30a0*/  BSSY B0, `(.L_x_4552) ;  /* 0x0000015000007945 */ /* 0x000fe20003800000 */
[----:B------:R-:W-:Y:S02]  /*30b0*/  @!P1 ISETP.NE.U32.AND P5, PT, RZ, c[0x0][0x218], PT ;  /* 0x00008600ff009a0c */ /* 0x000fe40003fa5070 */
[----:B------:R-:W-:Y:S01]  /*30c0*/  @!P1 ISETP.NE.U32.AND P6, PT, RZ, c[0x0][0x218], PT ;  /* 0x00008600ff009a0c */ /* 0x000fe20003fc5070 */
[----:B------:R0:W-:Y:S01]  /*30d0*/  @P2 STG.E.128 [R196.64], R132 ;  /* 0x00000084c4002986 */ /* 0x0001e2000c101d04 */
[----:B------:R-:W-:Y:S02]  /*30e0*/  @!P1 ISETP.NE.AND.EX P5, PT, RZ, c[0x0][0x21c], PT, P5 ;  /* 0x00008700ff009a0c */ /* 0x000fe40003fa5350 */
[----:B------:R-:W-:Y:S02]  /*30f0*/  @!P1 ISETP.NE.AND.EX P6, PT, RZ, c[0x0][0x21c], PT, P6 ;  /* 0x00008700ff009a0c */ /* 0x000fe40003fc5360 */
[----:B------:R-:W-:-:S02]  /*3100*/  @!P1 FSEL R146, R101, RZ, P5 ;  /* 0x000000ff65929208 */ /* 0x000fc40002800000 */
[----:B------:R-:W-:Y:S02]  /*3110*/  @!P1 FSEL R141, R102, RZ, P6 ;  /* 0x000000ff668d9208 */ /* 0x000fe40003000000 */
[----:B------:R-:W-:Y:S02]  /*3120*/  @!P1 ISETP.NE.U32.AND P5, PT, RZ, c[0x0][0x218], PT ;  /* 0x00008600ff009a0c */ /* 0x000fe40003fa5070 */
[----:B------:R-:W-:Y:S02]  /*3130*/  @!P1 ISETP.NE.U32.AND P6, PT, RZ, c[0x0][0x218], PT ;  /* 0x00008600ff009a0c */ /* 0x000fe40003fc5070 */
[----:B------:R-:W-:Y:S02]  /*3140*/  @!P1 ISETP.NE.AND.EX P5, PT, RZ, c[0x0][0x21c], PT, P5 ;  /* 0x00008700ff009a0c */ /* 0x000fe40003fa5350 */
[----:B------:R-:W-:Y:S02]  /*3150*/  @!P1 ISETP.NE.AND.EX P6, PT, RZ, c[0x0][0x21c], PT, P6 ;  /* 0x00008700ff009a0c */ /* 0x000fe40003fc5360 */
[----:B------:R-:W-:-:S02]  /*3160*/  @!P1 FSEL R136, R103, RZ, P5 ;  /* 0x000000ff67889208 */ /* 0x000fc40002800000 */
[----:B------:R-:W-:Y:S01]  /*3170*/  @!P1 FSEL R147, R100, RZ, P6 ;  /* 0x000000ff64939208 */ /* 0x000fe20003000000 */
[----:B------:R-:W-:Y:S05]  /*3180*/  @!P1 BRA `(.L_x_4553) ;  /* 0x0000006000009947 */ /* 0x000fea0003800000 */
[----:B0-----:R-:W-:Y:S01]  /*3190*/  ISETP.NE.U32.AND P5, PT, RZ, c[0x0][0x218], PT ;  /* 0x00008600ff007a0c */ /* 0x001fe20003fa5070 */
[----:B------:R-:W-:-:S03]  /*31a0*/  FFMA.FTZ R133, R157, R139, R138 ;  /* 0x0000008b9d857223 */ /* 0x000fc6000001008a */
[----:B------:R-:W-:Y:S01]  /*31b0*/  ISETP.NE.AND.EX P5, PT, RZ, c[0x0][0x21c], PT, P5 ;  /* 0x00008700ff007a0c */ /* 0x000fe20003fa5350 */
[----:B------:R-:W-:-:S04]  /*31c0*/  FADD.FTZ R133, R208, -R133 ;  /* 0x80000085d0857221 */ /* 0x000fc80000010000 */
[----:B------:R-:W-:-:S08]  /*31d0*/  FMUL.FTZ R147, R2, R133 ;  /* 0x0000008502937220 */ /* 0x000fd00000410000 */
[----:B------:R-:W-:Y:S02]  /*31e0*/  @P5 FADD.FTZ R147, R100, R147 ;  /* 0x0000009364935221 */ /* 0x000fe40000010000 */
.L_x_4553:
[----:B0-----:R-:W-:Y:S05]  /*31f0*/  BSYNC B0 ;  /* 0x0000000000007941 */ /* 0x001fea0003800000 */
.L_x_4552:
        /* <DEDUP_REMOVED lines=8> */
.L_x_4555:
[----:B------:R-:W-:Y:S05]  /*3280*/  BSYNC B0 ;  /* 0x0000000000007941 */ /* 0x000fea0003800000 */
.L_x_4554:
        /* <DEDUP_REMOVED lines=8> */
.L_x_4557:
[----:B------:R-:W-:Y:S05]  /*3310*/  BSYNC B0 ;  /* 0x0000000000007941 */ /* 0x000fea0003800000 */
.L_x_4556:
        /* <DEDUP_REMOVED lines=8> */
.L_x_4559:
[----:B------:R-:W-:Y:S05]  /*33a0*/  BSYNC B0 ;  /* 0x0000000000007941 */ /* 0x000fea0003800000 */
.L_x_4558:
[----:B------:R-:W-:Y:S01]  /*33b0*/  @P3 FMUL.FTZ R144, R144, c[0x0][0x1ec] ;  /* 0x00007b0090903a20 */ /* 0x000fe20000410000 */
[----:B------:R-:W-:Y:S01]  /*33c0*/  SEL R132, R147, R124, P4 ;  /* 0x0000007c93847207 */ /* 0x000fe20002000000 */
[----:B------:R-:W-:Y:S01]  /*33d0*/  @P3 FMUL.FTZ R143, R143, c[0x0][0x1ec] ;  /* 0x00007b008f8f3a20 */ /* 0x000fe20000410000 */
[----:B------:R-:W-:Y:S01]  /*33e0*/  SEL R133, R146, R125, P4 ;  /* 0x0000007d92857207 */ /* 0x000fe20002000000 */
        /* <DEDUP_REMOVED lines=8> */
[----:B------:R0:W-:Y:S01]  /*3470*/  @P2 STG.E.128 [R196.64+0x10], R132 ;  /* 0x00001084c4002986 */ /* 0x0001e2000c101d04 */
[----:B------:R-:W-:Y:S01]  /*3480*/  @P3 FMUL.FTZ R146, R146, c[0x0][0x1ec] ;  /* 0x00007b0092923a20 */ /* 0x000fe20000410000 */
[----:B------:R-:W-:Y:S01]  /*3490*/  BSSY B0, `(.L_x_4560) ;  /* 0x0000021000007945 */ /* 0x000fe20003800000 */
[----:B------:R-:W-:Y:S01]  /*34a0*/  @P3 FSEL R137, R143, RZ, P5 ;  /* 0x000000ff8f893208 */ /* 0x000fe20002800000 */
[----:B------:R-:W-:Y:S01]  /*34b0*/  @P3 FMUL.FTZ R145, R145, c[0x0][0x1e8] ;  /* 0x00007a0091913a20 */ /* 0x000fe20000410000 */
[----:B------:R-:W-:Y:S01]  /*34c0*/  @P3 LOP3.LUT P5, RZ, R240, 0xff0000, RZ, 0xc0, !PT ;  /* 0x00ff0000f0ff3812 */ /* 0x000fe200078ac0ff */
[----:B------:R-:W-:-:S02]  /*34d0*/  @P3 FMUL.FTZ R147, R147, c[0x0][0x1ec] ;  /* 0x00007b0093933a20 */ /* 0x000fc40000410000 */
[----:B------:R-:W-:Y:S02]  /*34e0*/  @P3 FMUL.FTZ R146, R146, c[0x0][0x1e8] ;  /* 0x00007a0092923a20 */ /* 0x000fe40000410000 */
[----:B------:R-:W-:Y:S02]  /*34f0*/  @P3 FMUL.FTZ R141, R141, c[0x0][0x1ec] ;  /* 0x00007b008d8d3a20 */ /* 0x000fe40000410000 */
[----:B------:R-:W-:Y:S02]  /*3500*/  @P3 FMUL.FTZ R136, R136, c[0x0][0x1ec] ;  /* 0x00007b0088883a20 */ /* 0x000fe40000410000 */
[----:B------:R-:W-:Y:S02]  /*3510*/  @P3 FMUL.FTZ R141, R141, c[0x0][0x1e8] ;  /* 0x00007a008d8d3a20 */ /* 0x000fe40000410000 */
[----:B------:R-:W-:Y:S01]  /*3520*/  @P3 FMUL.FTZ R136, R136, c[0x0][0x1e8] ;  /* 0x00007a0088883a20 */ /* 0x000fe20000410000 */
[----:B0-----:R-:W-:Y:S01]  /*3530*/  @P3 FSEL R132, R144, RZ, P6 ;  /* 0x000000ff90843208 */ /* 0x001fe20003000000 */
[----:B------:R-:W-:Y:S01]  /*3540*/  @P3 FMUL.FTZ R134, R140, c[0x0][0x1e8] ;  /* 0x00007a008c863a20 */ /* 0x000fe20000410000 */
[----:B------:R-:W-:Y:S01]  /*3550*/  @P3 LOP3.LUT P6, RZ, R240, 0xff000000, RZ, 0xc0, !PT ;  /* 0xff000000f0ff3812 */ /* 0x000fe200078cc0ff */
[----:B------:R-:W-:Y:S01]  /*3560*/  @P3 FMUL.FTZ R140, R147, c[0x0][0x1e8] ;  /* 0x00007a00938c3a20 */ /* 0x000fe20000410000 */
[----:B------:R-:W-:-:S02]  /*3570*/  @P3 FSEL R133, R145, RZ, P5 ;  /* 0x000000ff91853208 */ /* 0x000fc40002800000 */
[----:B------:R-:W-:Y:S02]  /*3580*/  @P3 FSEL R134, R134, RZ, P6 ;  /* 0x000000ff86863208 */ /* 0x000fe40003000000 */
[C---:B------:R-:W-:Y:S02]  /*3590*/  @P3 LOP3.LUT P6, RZ, R241.reuse, 0xff00, RZ, 0xc0, !PT ;  /* 0x0000ff00f1ff3812 */ /* 0x040fe400078cc0ff */
[----:B------:R-:W-:Y:S02]  /*35a0*/  @P3 LOP3.LUT P5, RZ, R241, 0xff, RZ, 0xc0, !PT ;  /* 0x000000fff1ff3812 */ /* 0x000fe400078ac0ff */
[----:B------:R-:W-:Y:S02]  /*35b0*/  @P3 FSEL R199, R146, RZ, P6 ;  /* 0x000000ff92c73208 */ /* 0x000fe40003000000 */
[----:B------:R-:W-:Y:S02]  /*35c0*/  @!P1 ISETP.NE.U32.AND P6, PT, RZ, c[0x0][0x218], PT ;  /* 0x00008600ff009a0c */ /* 0x000fe40003fc5070 */
[----:B------:R-:W-:-:S02]  /*35d0*/  @P3 FSEL R140, R140, RZ, P5 ;  /* 0x000000ff8c8c3208 */ /* 0x000fc40002800000 */
[----:B------:R-:W-:Y:S02]  /*35e0*/  @P3 LOP3.LUT P5, RZ, R241, 0xff0000, RZ, 0xc0, !PT ;  /* 0x00ff0000f1ff3812 */ /* 0x000fe400078ac0ff */
[----:B------:R-:W-:Y:S02]  /*35f0*/  @!P1 ISETP.NE.AND.EX P6, PT, RZ, c[0x0][0x21c], PT, P6 ;  /* 0x00008700ff009a0c */ /* 0x000fe40003fc5360 */
[----:B------:R-:W-:Y:S02]  /*3600*/  @P3 FSEL R141, R141, RZ, P5 ;  /* 0x000000ff8d8d3208 */ /* 0x000fe40002800000 */
        /* <DEDUP_REMOVED lines=9> */
.L_x_4561:
[----:B------:R-:W-:Y:S05]  /*36a0*/  BSYNC B0 ;  /* 0x0000000000007941 */ /* 0x000fea0003800000 */
.L_x_4560:
        /* <DEDUP_REMOVED lines=15> */
.L_x_4563:
[----:B------:R-:W-:Y:S05]  /*37a0*/  BSYNC B0 ;  /* 0x0000000000007941 */ /* 0x000fea0003800000 */
.L_x_4562:
[----:B------:R-:W-:Y:S01]  /*37b0*/  @!P1 ISETP.NE.U32.AND P6, PT, RZ, c[0x0][0x218], PT ;  /* 0x00008600ff009a0c */ /* 0x000fe20003fc5070 */
[----:B------:R-:W-:Y:S01]  /*37c0*/  BSSY B0, `(.L_x_4564) ;  /* 0x000000e000007945 */ /* 0x000fe20003800000 */
[----:B------:R-:W-:Y:S01]  /*37d0*/  @P3 FSEL R241, R135, RZ, P5 ;  /* 0x000000ff87f13208 */ /* 0x000fe20002800000 */
[----:B------:R-:W-:Y:S01]  /*37e0*/  @P3 FMUL.FTZ R135, R234, c[0x0][0x1ec] ;  /* 0x00007b00ea873a20 */ /* 0x000fe20000410000 */
[----:B------:R-:W-:Y:S02]  /*37f0*/  @!P1 ISETP.NE.AND.EX P6, PT, RZ, c[0x0][0x21c], PT, P6 ;  /* 0x00008700ff009a0c */ /* 0x000fe40003fc5360 */
[----:B------:R-:W-:Y:S01]  /*3800*/  @P3 LOP3.LUT P5, RZ, R238, 0xff00, RZ, 0xc0, !PT ;  /* 0x0000ff00eeff3812 */ /* 0x000fe200078ac0ff */
        /* <DEDUP_REMOVED lines=9> */
.L_x_4565:
[----:B------:R-:W-:Y:S05]  /*38a0*/  BSYNC B0 ;  /* 0x0000000000007941 */ /* 0x000fea0003800000 */
.L_x_4564:
        /* <DEDUP_REMOVED lines=15> */
.L_x_4567:
[----:B------:R-:W-:Y:S05]  /*39a0*/  BSYNC B0 ;  /* 0x0000000000007941 */ /* 0x000fea0003800000 */
.L_x_4566:
        /* <DEDUP_REMOVED lines=15> */
.L_x_4569:
[----:B------:R-:W-:Y:S05]  /*3aa0*/  BSYNC B0 ;  /* 0x0000000000007941 */ /* 0x000fea0003800000 */
.L_x_4568:
        /* <DEDUP_REMOVED lines=15> */
.L_x_4571:
[----:B------:R-:W-:Y:S05]  /*3ba0*/  BSYNC B0 ;  /* 0x0000000000007941 */ /* 0x000fea0003800000 */
.L_x_4570:
        /* <DEDUP_REMOVED lines=15> */
.L_x_4573:
[----:B------:R-:W-:Y:S05]  /*3ca0*/  BSYNC B0 ;  /* 0x0000000000007941 */ /* 0x000fea0003800000 */
.L_x_4572:
[----:B------:R-:W-:Y:S01]  /*3cb0*/  @!P1 ISETP.NE.U32.AND P6, PT, RZ, c[0x0][0x218], PT ;  /* 0x00008600ff009a0c */ /* 0x000fe20003fc5070 */
[----:B------:R-:W-:Y:S01]  /*3cc0*/  BSSY B0, `(.L_x_4574) ;  /* 0x000000e000007945 */ /* 0x000fe20003800000 */
[----:B------:R-:W-:Y:S02]  /*3cd0*/  @P3 FSEL R145, R145, RZ, P5 ;  /* 0x000000ff91913208 */ /* 0x000fe40002800000 */
[----:B------:R-:W-:Y:S02]  /*3ce0*/  @!P1 ISETP.NE.AND.EX P6, PT, RZ, c[0x0][0x21c], PT, P6 ;  /* 0x00008700ff009a0c */ /* 0x000fe40003fc5360 */
[----:B------:R-:W-:Y:S02]  /*3cf0*/  @P3 LOP3.LUT P5, RZ, R239, 0xff0000, RZ, 0xc0, !PT ;  /* 0x00ff0000efff3812 */ /* 0x000fe400078ac0ff */
        /* <DEDUP_REMOVED lines=10> */
.L_x_4575:
[----:B------:R-:W-:Y:S05]  /*3da0*/  BSYNC B0 ;  /* 0x0000000000007941 */ /* 0x000fea0003800000 */
.L_x_4574:
[----:B------:R-:W-:Y:S01]  /*3db0*/  @P3 F2FP.BF16.PACK_AB R140, RZ, R140 ;  /* 0x0000008cff8c323e */ /* 0x000fe200000010ff */
[----:B------:R-:W-:Y:S01]  /*3dc0*/  BSSY B0, `(.L_x_4576) ;  /* 0x000003e000007945 */ /* 0x000fe20003800000 */
[----:B------:R-:W-:Y:S02]  /*3dd0*/  @P3 F2FP.BF16.PACK_AB R141, RZ, R141 ;  /* 0x0000008dff8d323e */ /* 0x000fe400000010ff */
[----:B------:R-:W-:Y:S02]  /*3de0*/  @P3 F2FP.BF16.PACK_AB R133, RZ, R133 ;  /* 0x00000085ff85323e */ /* 0x000fe400000010ff */
[----:B------:R-:W-:Y:S02]  /*3df0*/  @P3 PRMT R130, R140, 0x7610, R130 ;  /* 0x000076108c823816 */ /* 0x000fe40000000082 */
[----:B------:R-:W-:Y:S02]  /*3e00*/  @P3 PRMT R131, R141, 0x7610, R131 ;  /* 0x000076108d833816 */ /* 0x000fe40000000083 */
[----:B------:R-:W-:-:S02]  /*3e10*/  @P3 MOV R141, 0x10 ;  /* 0x00000010008d3802 */ /* 0x000fc40000000f00 */
[----:B------:R-:W-:Y:S02]  /*3e20*/  @P3 IADD3 R140, R142, 0x100, RZ ;  /* 0x000001008e8c3810 */ /* 0x000fe40007ffe0ff */
[----:B------:R-:W-:Y:S02]  /*3e30*/  @P3 PRMT R128, R137, 0x7610, R128 ;  /* 0x0000761089803816 */ /* 0x000fe40000000080 */
[----:B------:R-:W-:Y:S01]  /*3e40*/  @P3 F2FP.BF16.PACK_AB R134, RZ, R134 ;  /* 0x00000086ff86323e */ /* 0x000fe200000010ff */
[----:B------:R-:W-:Y:S01]  /*3e50*/  @P3 IMAD.WIDE.U32 R140, R140, R141, c[0x0][0x248] ;  /* 0x000092008c8c3625 */ /* 0x000fe200078e008d */
[----:B------:R-:W-:Y:S02]  /*3e60*/  @P3 F2FP.BF16.PACK_AB R199, RZ, R199 ;  /* 0x000000c7ffc7323e */ /* 0x000fe400000010ff */
[----:B------:R-:W-:Y:S02]  /*3e70*/  @P3 PRMT R129, R133, 0x7610, R129 ;  /* 0x0000761085813816 */ /* 0x000fe40000000081 */
[----:B------:R-:W-:-:S02]  /*3e80*/  @P3 F2FP.BF16.PACK_AB R240, RZ, R240 ;  /* 0x000000f0fff0323e */ /* 0x000fc400000010ff */
[----:B------:R-:W-:Y:S01]  /*3e90*/  @P3 PRMT R128, R128, 0x5410, R132 ;  /* 0x0000541080803816 */ /* 0x000fe20000000084 */
[----:B------:R-:W-:Y:S01]  /*3ea0*/  @P3 FMUL.FTZ R132, R143, c[0x0][0x1ec] ;  /* 0x00007b008f843a20 */ /* 0x000fe20000410000 */
[----:B------:R-:W-:Y:S02]  /*3eb0*/  @P3 PRMT R129, R129, 0x5410, R134 ;  /* 0x0000541081813816 */ /* 0x000fe40000000086 */
[----:B------:R-:W-:Y:S01]  /*3ec0*/  @P3 PRMT R130, R130, 0x5410, R199 ;  /* 0x0000541082823816 */ /* 0x000fe200000000c7 */
[----:B------:R-:W-:Y:S01]  /*3ed0*/  @P3 FMUL.FTZ R132, R132, c[0x0][0x1e8] ;  /* 0x00007a0084843a20 */ /* 0x000fe20000410000 */
[----:B------:R-:W-:Y:S02]  /*3ee0*/  @P3 PRMT R131, R131, 0x5410, R240 ;  /* 0x0000541083833816 */ /* 0x000fe400000000f0 */
[----:B------:R-:W-:Y:S02]  /*3ef0*/  @P2 MOV R134, 0x20 ;  /* 0x0000002000862802 */ /* 0x000fe40000000f00 */
[----:B------:R-:W-:Y:S01]  /*3f00*/  @P3 LOP3.LUT P6, RZ, R239, 0xff000000, RZ, 0xc0, !PT ;  /* 0xff000000efff3812 */ /* 0x000fe200078cc0ff */
[----:B------:R0:W-:Y:S01]  /*3f10*/  @P3 STG.E.128 [R140.64], R128 ;  /* 0x000000808c003986 */ /* 0x0001e2000c101d04 */
[----:B------:R-:W-:-:S02]  /*3f20*/  @P3 F2FP.BF16.PACK_AB R241, RZ, R241 ;  /* 0x000000f1fff1323e */ /* 0x000fc400000010ff */
[----:B------:R-:W-:Y:S02]  /*3f30*/  @P3 FSEL R199, R132, RZ, P5 ;  /* 0x000000ff84c73208 */ /* 0x000fe40002800000 */
[----:B------:R-:W-:Y:S02]  /*3f40*/  @P3 F2FP.BF16.PACK_AB R196, RZ, R196 ;  /* 0x000000c4ffc4323e */ /* 0x000fe400000010ff */
[----:B------:R-:W-:Y:S02]  /*3f50*/  @P3 F2FP.BF16.PACK_AB R176, RZ, R176 ;  /* 0x000000b0ffb0323e */ /* 0x000fe400000010ff */
[----:B------:R-:W-:Y:S02]  /*3f60*/  SEL R132, R197, R120, P4 ;  /* 0x00000078c5847207 */ /* 0x000fe40002000000 */
[----:B------:R-:W-:Y:S02]  /*3f70*/  SEL R133, R234, R121, P4 ;  /* 0x00000079ea857207 */ /* 0x000fe40002000000 */
[----:B------:R-:W-:-:S02]  /*3f80*/  @P3 F2FP.BF16.PACK_AB R177, RZ, R177 ;  /* 0x000000b1ffb1323e */ /* 0x000fc400000010ff */
[----:B------:R-:W-:Y:S02]  /*3f90*/  @P3 F2FP.BF16.PACK_AB R145, RZ, R145 ;  /* 0x00000091ff91323e */ /* 0x000fe400000010ff */
[----:B------:R-:W-:Y:S01]  /*3fa0*/  @P3 LOP3.LUT P5, RZ, R235, 0xff, RZ, 0xc0, !PT ;  /* 0x000000ffebff3812 */ /* 0x000fe200078ac0ff */
[----:B0-----:R-:W-:Y:S01]  /*3fb0*/  @P3 FMUL.FTZ R140, R144, c[0x0][0x1ec] ;  /* 0x00007b00908c3a20 */ /* 0x001fe20000410000 */
[----:B------:R-:W-:Y:S01]  /*3fc0*/  @P3 F2FP.BF16.PACK_AB R141, RZ, R136 ;  /* 0x00000088ff8d323e */ /* 0x000fe200000010ff */
[----:B------:R-:W-:Y:S01]  /*3fd0*/  @P2 IMAD.WIDE.U32 R136, R195, R134, c[0x0][0x258] ;  /* 0x00009600c3882625 */ /* 0x000fe200078e0086 */
[----:B------:R-:W-:Y:S02]  /*3fe0*/  SEL R134, R135, R122, P4 ;  /* 0x0000007a87867207 */ /* 0x000fe40002000000 */
[----:B------:R-:W-:Y:S01]  /*3ff0*/  SEL R135, R198, R123, P4 ;  /* 0x0000007bc6877207 */ /* 0x000fe20002000000 */
[----:B------:R-:W-:Y:S01]  /*4000*/  @P3 FMUL.FTZ R140, R140, c[0x0][0x1e8] ;  /* 0x00007a008c8c3a20 */ /* 0x000fe20000410000 */
[----:B------:R-:W-:-:S02]  /*4010*/  @P3 PRMT R128, R241, 0x7610, R128 ;  /* 0x00007610f1803816 */ /* 0x000fc40000000080 */
[----:B------:R-:W-:Y:S01]  /*4020*/  @P3 PRMT R129, R196, 0x7610, R129 ;  /* 0x00007610c4813816 */ /* 0x000fe20000000081 */
[----:B------:R0:W-:Y:S01]  /*4030*/  @P2 STG.E.128 [R136.64], R132 ;  /* 0x0000008488002986 */ /* 0x0001e2000c101d04 */
[----:B------:R-:W-:Y:S02]  /*4040*/  @P3 FSEL R140, R140, RZ, P6 ;  /* 0x000000ff8c8c3208 */ /* 0x000fe40003000000 */
[----:B------:R-:W-:Y:S02]  /*4050*/  @!P1 ISETP.NE.U32.AND P6, PT, RZ, c[0x0][0x218], PT ;  /* 0x00008600ff009a0c */ /* 0x000fe40003fc5070 */
[----:B------:R-:W-:Y:S01]  /*4060*/  @P3 PRMT R130, R176, 0x7610, R130 ;  /* 0x00007610b0823816 */ /* 0x000fe20000000082 */
[----:B------:R-:W-:Y:S01]  /*4070*/  @P3 IMAD.MOV.U32 R176, RZ, RZ, 0x10 ;  /* 0x00000010ffb03424 */ /* 0x000fe200078e00ff */
[----:B------:R-:W-:Y:S02]  /*4080*/  @!P1 ISETP.NE.AND.EX P6, PT, RZ, c[0x0][0x21c], PT, P6 ;  /* 0x00008700ff009a0c */ /* 0x000fe40003fc5360 */
[----:B------:R-:W-:-:S02]  /*4090*/  @P3 PRMT R128, R128, 0x5410, R141 ;  /* 0x0000541080803816 */ /* 0x000fc4000000008d */
[----:B------:R-:W-:Y:S02]  /*40a0*/  @P3 PRMT R129, R129, 0x5410, R177 ;  /* 0x0000541081813816 */ /* 0x000fe400000000b1 */
[----:B------:R-:W-:Y:S02]  /*40b0*/  @P3 PRMT R130, R130, 0x5410, R145 ;  /* 0x0000541082823816 */ /* 0x000fe40000000091 */
[----:B------:R-:W-:Y:S02]  /*40c0*/  @P3 F2FP.BF16.PACK_AB R199, RZ, R199 ;  /* 0x000000c7ffc7323e */ /* 0x000fe400000010ff */
[----:B------:R-:W-:Y:S02]  /*40d0*/  @P3 IADD3 R141, R142, 0x200, RZ ;  /* 0x000002008e8d3810 */ /* 0x000fe40007ffe0ff */
[----:B0-----:R-:W-:Y:S02]  /*40e0*/  SEL R134, R143, R126, P4 ;  /* 0x0000007e8f867207 */ /* 0x001fe40002000000 */
[----:B------:R-:W-:-:S02]  /*40f0*/  SEL R132, R147, R124, P4 ;  /* 0x0000007c93847207 */ /* 0x000fc40002000000 */
        /* <DEDUP_REMOVED lines=10> */
.L_x_4577:
[----:B------:R-:W-:Y:S05]  /*41a0*/  BSYNC B0 ;  /* 0x0000000000007941 */ /* 0x000fea0003800000 */
.L_x_4576:
[----:B------:R-:W-:Y:S01]  /*41b0*/  @P3 F2FP.BF16.PACK_AB R144, RZ, R140 ;  /* 0x0000008cff90323e */ /* 0x000fe200000010ff */
[----:B------:R-:W-:Y:S01]  /*41c0*/  @P3 IMAD.WIDE.U32 R140, R141, R176, c[0x0][0x248] ;  /* 0x000092008d8c3625 */ /* 0x000fe200078e00b0 */
[----:B------:R-:W-:Y:S01]  /*41d0*/  @P3 PRMT R131, R199, 0x7610, R131 ;  /* 0x00007610c7833816 */ /* 0x000fe20000000083 */
[----:B------:R0:W-:Y:S01]  /*41e0*/  @P2 STG.E.128 [R136.64+0x10], R132 ;  /* 0x0000108488002986 */ /* 0x0001e2000c101d04 */
[----:B------:R-:W-:Y:S01]  /*41f0*/  @!P1 ISETP.NE.U32.AND P6, PT, RZ, c[0x0][0x218], PT ;  /* 0x00008600ff009a0c */ /* 0x000fe20003fc5070 */
[----:B------:R-:W-:Y:S01]  /*4200*/  @P3 FMUL.FTZ R145, R143, c[0x0][0x1ec] ;  /* 0x00007b008f913a20 */ /* 0x000fe20000410000 */
[----:B------:R-:W-:Y:S01]  /*4210*/  @P3 PRMT R131, R131, 0x5410, R144 ;  /* 0x0000541083833816 */ /* 0x000fe20000000090 */
[----:B------:R-:W-:Y:S01]  /*4220*/  BSSY B0, `(.L_x_4578) ;  /* 0x0000014000007945 */ /* 0x000fe20003800000 */
[----:B------:R-:W-:Y:S01]  /*4230*/  @!P1 ISETP.NE.AND.EX P6, PT, RZ, c[0x0][0x21c], PT, P6 ;  /* 0x00008700ff009a0c */ /* 0x000fe20003fc5360 */
[----:B------:R-:W-:Y:S02]  /*4240*/  @P3 FMUL.FTZ R145, R145, c[0x0][0x1e8] ;  /* 0x00007a0091913a20 */ /* 0x000fe40000410000 */
[----:B------:R1:W-:Y:S01]  /*4250*/  @P3 STG.E.128 [R140.64], R128 ;  /* 0x000000808c003986 */ /* 0x0003e2000c101d04 */
[----:B------:R-:W-:-:S02]  /*4260*/  @!P1 FSEL R144, R113, RZ, P6 ;  /* 0x000000ff71909208 */ /* 0x000fc40003000000 */
[----:B------:R-:W-:Y:S02]  /*4270*/  @P3 FSEL R145, R145, RZ, P5 ;  /* 0x000000ff91913208 */ /* 0x000fe40002800000 */
[----:B------:R-:W-:Y:S02]  /*4280*/  @!P1 ISETP.NE.U32.AND P5, PT, RZ, c[0x0][0x218], PT ;  /* 0x00008600ff009a0c */ /* 0x000fe40003fa5070 */
[----:B------:R-:W-:Y:S02]  /*4290*/  @!P1 ISETP.NE.U32.AND P6, PT, RZ, c[0x0][0x218], PT ;  /* 0x00008600ff009a0c */ /* 0x000fe40003fc5070 */
[----:B------:R-:W-:Y:S02]  /*42a0*/  @!P1 ISETP.NE.AND.EX P5, PT, RZ, c[0x0][0x21c], PT, P5 ;  /* 0x00008700ff009a0c */ /* 0x000fe40003fa5350 */
[----:B------:R-:W-:Y:S02]  /*42b0*/  @!P1 ISETP.NE.AND.EX P6, PT, RZ, c[0x0][0x21c], PT, P6 ;  /* 0x00008700ff009a0c */ /* 0x000fe40003fc5360 */
[----:B0-----:R-:W-:-:S02]  /*42c0*/  @!P1 FSEL R133, R114, RZ, P5 ;  /* 0x000000ff72859208 */ /* 0x001fc40002800000 */
[----:B------:R-:W-:Y:S02]  /*42d0*/  @P3 LOP3.LUT P5, RZ, R236, 0xff00, RZ, 0xc0, !PT ;  /* 0x0000ff00ecff3812 */ /* 0x000fe400078ac0ff */
        /* <DEDUP_REMOVED lines=8> */
.L_x_4579:
[----:B-1----:R-:W-:Y:S05]  /*4360*/  BSYNC B0 ;  /* 0x0000000000007941 */ /* 0x002fea0003800000 */
.L_x_4578:
        /* <DEDUP_REMOVED lines=8> */
.L_x_4581:
[----:B------:R-:W-:Y:S05]  /*43f0*/  BSYNC B0 ;  /* 0x0000000000007941 */ /* 0x000fea0003800000 */
.L_x_4580:
[----:B------:R-:W-:Y:S01]  /*4400*/  @P3 FMUL.FTZ R134, R144, c[0x0][0x1ec] ;  /* 0x00007b0090863a20 */ /* 0x000fe20000410000 */
[----:B------:R-:W-:Y:S01]  /*4410*/  BSSY B0, `(.L_x_4582) ;  /* 0x000000e000007945 */ /* 0x000fe20003800000 */
[----:B------:R-:W-:Y:S01]  /*4420*/  @P3 FMUL.FTZ R135, R133, c[0x0][0x1ec] ;  /* 0x00007b0085873a20 */ /* 0x000fe20000410000 */
[----:B------:R-:W-:Y:S01]  /*4430*/  @P3 LOP3.LUT P6, RZ, R236, 0xff0000, RZ, 0xc0, !PT ;  /* 0x00ff0000ecff3812 */ /* 0x000fe200078cc0ff */
[----:B------:R-:W-:Y:S02]  /*4440*/  @P3 FMUL.FTZ R134, R134, c[0x0][0x1e8] ;  /* 0x00007a0086863a20 */ /* 0x000fe40000410000 */
[----:B------:R-:W-:Y:S01]  /*4450*/  @P3 FMUL.FTZ R135, R135, c[0x0][0x1e8] ;  /* 0x00007a0087873a20 */ /* 0x000fe20000410000 */
        /* <DEDUP_REMOVED lines=9> */
.L_x_4583:
[----:B------:R-:W-:Y:S05]  /*44f0*/  BSYNC B0 ;  /* 0x0000000000007941 */ /* 0x000fea0003800000 */
.L_x_4582:
[----:B------:R-:W-:Y:S01]  /*4500*/  @P3 FMUL.FTZ R136, R132, c[0x0][0x1ec] ;  /* 0x00007b0084883a20 */ /* 0x000fe20000410000 */
[----:B------:R-:W-:Y:S01]  /*4510*/  @P3 FSEL R135, R135, RZ, P6 ;  /* 0x000000ff87873208 */ /* 0x000fe20003000000 */
[----:B------:R-:W-:Y:S01]  /*4520*/  BSSY B0, `(.L_x_4584) ;  /* 0x0000013000007945 */ /* 0x000fe20003800000 */
[----:B------:R-:W-:Y:S01]  /*4530*/  @P3 LOP3.LUT P6, RZ, R236, 0xff000000, RZ, 0xc0, !PT ;  /* 0xff000000ecff3812 */ /* 0x000fe200078cc0ff */
[----:B------:R-:W-:Y:S01]  /*4540*/  @P3 FMUL.FTZ R136, R136, c[0x0][0x1e8] ;  /* 0x00007a0088883a20 */ /* 0x000fe20000410000 */
[----:B------:R-:W-:Y:S02]  /*4550*/  @P3 FSEL R134, R134, RZ, P5 ;  /* 0x000000ff86863208 */ /* 0x000fe40002800000 */
[----:B------:R-:W-:Y:S02]  /*4560*/  @!P1 ISETP.NE.U32.AND P5, PT, RZ, c[0x0][0x218], PT ;  /* 0x00008600ff009a0c */ /* 0x000fe40003fa5070 */
[----:B------:R-:W-:-:S02]  /*4570*/  @P3 FSEL R136, R136, RZ, P6 ;  /* 0x000000ff88883208 */ /* 0x000fc40003000000 */
[----:B------:R-:W-:Y:S02]  /*4580*/  @!P1 ISETP.NE.U32.AND P6, PT, RZ, c[0x0][0x218], PT ;  /* 0x00008600ff009a0c */ /* 0x000fe40003fc5070 */
[----:B------:R-:W-:Y:S02]  /*4590*/  @!P1 ISETP.NE.AND.EX P5, PT, RZ, c[0x0][0x21c], PT, P5 ;  /* 0x00008700ff009a0c */ /* 0x000fe40003fa5350 */
[----:B------:R-:W-:Y:S02]  /*45a0*/  @!P1 ISETP.NE.AND.EX P6, PT, RZ, c[0x0][0x21c], PT, P6 ;  /* 0x00008700ff009a0c */ /* 0x000fe40003fc5360 */
[----:B------:R-:W-:Y:S02]  /*45b0*/  @!P1 FSEL R137, R116, RZ, P5 ;  /* 0x000000ff74899208 */ /* 0x000fe40002800000 */
[----:B------:R-:W-:Y:S02]  /*45c0*/  @!P1 ISETP.NE.U32.AND P5, PT, RZ, c[0x0][0x218], PT ;  /* 0x00008600ff009a0c */ /* 0x000fe40003fa5070 */
        /* <DEDUP_REMOVED lines=8> */
.L_x_4585:
[----:B------:R-:W-:Y:S05]  /*4650*/  BSYNC B0 ;  /* 0x0000000000007941 */ /* 0x000fea0003800000 */
.L_x_4584:
        /* <DEDUP_REMOVED lines=8> */
.L_x_4587:
[----:B------:R-:W-:Y:S05]  /*46e0*/  BSYNC B0 ;  /* 0x0000000000007941 */ /* 0x000fea0003800000 */
.L_x_4586:
[----:B------:R-:W-:Y:S01]  /*46f0*/  @P3 FMUL.FTZ R140, R137, c[0x0][0x1ec] ;  /* 0x00007b00898c3a20 */ /* 0x000fe20000410000 */
[----:B------:R-:W-:Y:S01]  /*4700*/  @!P1 ISETP.NE.AND.EX P5, PT, RZ, c[0x0][0x21c], PT, P5 ;  /* 0x00008700ff009a0c */ /* 0x000fe20003fa5350 */
[----:B------:R-:W-:Y:S01]  /*4710*/  BSSY B0, `(.L_x_4588) ;  /* 0x000000d000007945 */ /* 0x000fe20003800000 */
[----:B------:R-:W-:Y:S01]  /*4720*/  @P3 LOP3.LUT P6, RZ, R237, 0xff, RZ, 0xc0, !PT ;  /* 0x000000ffedff3812 */ /* 0x000fe200078cc0ff */
[----:B------:R-:W-:Y:S01]  /*4730*/  @P3 FMUL.FTZ R140, R140, c[0x0][0x1e8] ;  /* 0x00007a008c8c3a20 */ /* 0x000fe20000410000 */
[----:B------:R-:W-:Y:S01]  /*4740*/  @P3 F2FP.BF16.PACK_AB R145, RZ, R145 ;  /* 0x00000091ff91323e */ /* 0x000fe200000010ff */
        /* <DEDUP_REMOVED lines=9> */
.L_x_4589:
[----:B------:R-:W-:Y:S05]  /*47e0*/  BSYNC B0 ;  /* 0x0000000000007941 */ /* 0x000fea0003800000 */
.L_x_4588:
[----:B------:R-:W-:Y:S01]  /*47f0*/  @P3 FMUL.FTZ R176, R147, c[0x0][0x1ec] ;  /* 0x00007b0093b03a20 */ /* 0x000fe20000410000 */
[----:B------:R-:W-:Y:S01]  /*4800*/  @P3 LOP3.LUT P5, RZ, R237, 0xff00, RZ, 0xc0, !PT ;  /* 0x0000ff00edff3812 */ /* 0x000fe200078ac0ff */
[----:B------:R-:W-:Y:S01]  /*4810*/  @P3 FMUL.FTZ R141, R141, c[0x0][0x1e8] ;  /* 0x00007a008d8d3a20 */ /* 0x000fe20000410000 */
[----:B------:R-:W-:Y:S01]  /*4820*/  @P3 FSEL R140, R140, RZ, P6 ;  /* 0x000000ff8c8c3208 */ /* 0x000fe20003000000 */
[----:B------:R-:W-:Y:S01]  /*4830*/  @P3 FMUL.FTZ R176, R176, c[0x0][0x1e8] ;  /* 0x00007a00b0b03a20 */ /* 0x000fe20000410000 */
[----:B------:R-:W-:Y:S01]  /*4840*/  @P3 LOP3.LUT P6, RZ, R237, 0xff0000, RZ, 0xc0, !PT ;  /* 0x00ff0000edff3812 */ /* 0x000fe200078cc0ff */
[----:B------:R-:W-:Y:S01]  /*4850*/  BSSY B0, `(.L_x_4590) ;  /* 0x0000021000007945 */ /* 0x000fe20003800000 */
[----:B------:R-:W-:Y:S02]  /*4860*/  @P3 FSEL R141, R141, RZ, P5 ;  /* 0x000000ff8d8d3208 */ /* 0x000fe40002800000 */
[----:B------:R-:W-:Y:S02]  /*4870*/  @P3 F2FP.BF16.PACK_AB R135, RZ, R135 ;  /* 0x00000087ff87323e */ /* 0x000fe400000010ff */
[----:B------:R-:W-:-:S02]  /*4880*/  @P3 FSEL R176, R176, RZ, P6 ;  /* 0x000000ffb0b03208 */ /* 0x000fc40003000000 */
[----:B------:R-:W-:Y:S02]  /*4890*/  @P3 F2FP.BF16.PACK_AB R140, RZ, R140 ;  /* 0x0000008cff8c323e */ /* 0x000fe400000010ff */
[----:B------:R-:W-:Y:S02]  /*48a0*/  @!P1 ISETP.NE.U32.AND P5, PT, RZ, c[0x0][0x218], PT ;  /* 0x00008600ff009a0c */ /* 0x000fe40003fa5070 */
[----:B------:R-:W-:Y:S02]  /*48b0*/  @P3 F2FP.BF16.PACK_AB R134, RZ, R134 ;  /* 0x00000086ff86323e */ /* 0x000fe400000010ff */
[----:B------:R-:W-:Y:S02]  /*48c0*/  @P3 F2FP.BF16.PACK_AB R136, RZ, R136 ;  /* 0x00000088ff88323e */ /* 0x000fe400000010ff */
[----:B------:R-:W-:Y:S02]  /*48d0*/  @P3 F2FP.BF16.PACK_AB R141, RZ, R141 ;  /* 0x0000008dff8d323e */ /* 0x000fe400000010ff */
[----:B------:R-:W-:-:S02]  /*48e0*/  @P3 F2FP.BF16.PACK_AB R176, RZ, R176 ;  /* 0x000000b0ffb0323e */ /* 0x000fc400000010ff */
[----:B------:R-:W-:Y:S02]  /*48f0*/  @P3 PRMT R128, R145, 0x7610, R128 ;  /* 0x0000761091803816 */ /* 0x000fe40000000080 */
[----:B------:R-:W-:Y:S02]  /*4900*/  @!P1 ISETP.NE.AND.EX P5, PT, RZ, c[0x0][0x21c], PT, P5 ;  /* 0x00008700ff009a0c */ /* 0x000fe40003fa5350 */
[----:B------:R-:W-:Y:S02]  /*4910*/  @P3 PRMT R129, R135, 0x7610, R129 ;  /* 0x0000761087813816 */ /* 0x000fe40000000081 */
[----:B------:R-:W-:Y:S02]  /*4920*/  @P3 PRMT R130, R140, 0x7610, R130 ;  /* 0x000076108c823816 */ /* 0x000fe40000000082 */
[----:B------:R-:W-:Y:S02]  /*4930*/  SEL R123, R132, R123, P4 ;  /* 0x0000007b847b7207 */ /* 0x000fe40002000000 */
[----:B------:R-:W-:-:S02]  /*4940*/  SEL R120, R143, R120, P4 ;  /* 0x000000788f787207 */ /* 0x000fc40002000000 */
[----:B------:R-:W-:Y:S02]  /*4950*/  SEL R121, R144, R121, P4 ;  /* 0x0000007990797207 */ /* 0x000fe40002000000 */
[----:B------:R-:W-:Y:S02]  /*4960*/  SEL R122, R133, R122, P4 ;  /* 0x0000007a857a7207 */ /* 0x000fe40002000000 */
[----:B------:R-:W-:Y:S02]  /*4970*/  @P3 PRMT R128, R128, 0x5410, R134 ;  /* 0x0000541080803816 */ /* 0x000fe40000000086 */
[----:B------:R-:W-:Y:S02]  /*4980*/  SEL R124, R137, R124, P4 ;  /* 0x0000007c897c7207 */ /* 0x000fe40002000000 */
[----:B------:R-:W-:Y:S02]  /*4990*/  SEL R125, R146, R125, P4 ;  /* 0x0000007d927d7207 */ /* 0x000fe40002000000 */
[----:B------:R-:W-:-:S02]  /*49a0*/  @P3 PRMT R129, R129, 0x5410, R136 ;  /* 0x0000541081813816 */ /* 0x000fc40000000088 */
        /* <DEDUP_REMOVED lines=11> */
.L_x_4591:
[----:B------:R-:W-:Y:S05]  /*4a60*/  BSYNC B0 ;  /* 0x0000000000007941 */ /* 0x000fea0003800000 */
.L_x_4590:
        /* <DEDUP_REMOVED lines=8> */
[----:B------:R-:W-:Y:S01]  /*4af0*/  SEL R127, R132, R127, P4 ;  /* 0x0000007f847f7207 */ /* 0x000fe20002000000 */
[----:B------:R-:W-:Y:S01]  /*4b00*/  @P3 IMAD.WIDE.U32 R132, R133, R136, c[0x0][0x248] ;  /* 0x0000920085843625 */ /* 0x000fe200078e0088 */
[----:B------:R-:W-:Y:S01]  /*4b10*/  @P3 F2FP.BF16.PACK_AB R2, RZ, R2 ;  /* 0x00000002ff02323e */ /* 0x000fe200000010ff */
[----:B------:R0:W-:Y:S01]  /*4b20*/  @P2 STG.E.128 [R134.64], R120 ;  /* 0x0000007886002986 */ /* 0x0001e2000c101d04 */
[----:B------:R-:W-:-:S02]  /*4b30*/  LOP3.LUT P1, RZ, R11, 0xff, RZ, 0xc0, !PT ;  /* 0x000000ff0bff7812 */ /* 0x000fc4000782c0ff */
[----:B------:R-:W-:Y:S01]  /*4b40*/  @P3 PRMT R131, R131, 0x5410, R2 ;  /* 0x0000541083833816 */ /* 0x000fe20000000002 */
[----:B------:R0:W-:Y:S01]  /*4b50*/  @P2 STG.E.128 [R134.64+0x10], R124 ;  /* 0x0000107c86002986 */ /* 0x0001e2000c101d04 */
[----:B------:R-:W-:-:S03]  /*4b60*/  SEL R11, RZ, 0x1, P1 ;  /* 0x00000001ff0b7807 */ /* 0x000fc60000800000 */
[----:B------:R0:W-:Y:S02]  /*4b70*/  @P3 STG.E.128 [R132.64], R128 ;  /* 0x0000008084003986 */ /* 0x0001e4000c101d04 */
[----:B0-----:R-:W-:Y:S01]  /*4b80*/  @P0 CALL.REL.NOINC `(.L_x_4522) ;  /* 0x0000001000000944 */ /* 0x001fe20003c00000 */
[----:B------:R-:W-:Y:S05]  /*4b90*/  BRA `(.L_x_4592) ;  /* 0xffffbb8000007947 */ /* 0x000fea000383ffff */
.L_x_4522:
        /* <DEDUP_REMOVED lines=25> */
.L_x_4526:
[----:B------:R-:W-:Y:S01]  /*4d30*/  HFMA2.MMA R141, -RZ, RZ, 0, 9.5367431640625e-07 ;  /* 0x00000010ff8d7435 */ /* 0x000fe200000001ff */
[----:B------:R-:W-:Y:S01]  /*4d40*/  MOV R138, R136 ;  /* 0x00000088008a7202 */ /* 0x000fe20000000f00 */
[----:B------:R-:W-:Y:S01]  /*4d50*/  IMAD.MOV.U32 R140, RZ, RZ, 0x1f ;  /* 0x0000001fff8c7424 */ /* 0x000fe200078e00ff */
[----:B------:R-:W-:-:S02]  /*4d60*/  MOV R143, 0xffffffff ;  /* 0xffffffff008f7802 */ /* 0x000fc40000000f00 */
[----:B------:R-:W-:Y:S02]  /*4d70*/  MOV R132, 0x4d90 ;  /* 0x00004d9000847802 */ /* 0x000fe40000000f00 */
[----:B------:R-:W-:Y:S05]  /*4d80*/  CALL.REL.NOINC `($__internal_73_$__cuda_sm70_shflsync_down_p) ;  /* 0x0000046000007944 */ /* 0x000fea0003c00000 */
[----:B-1----:R-:W-:Y:S01]  /*4d90*/  MOV R135, R138 ;  /* 0x0000008a00877202 */ /* 0x002fe20000000f00 */
[----:B0-----:R-:W-:Y:S05]  /*4da0*/  BRA `(.L_x_4593) ;  /* 0xffffd1d000007947 */ /* 0x001fea000383ffff */
.L_x_4527:
[----:B------:R-:W-:Y:S01]  /*4db0*/  HFMA2.MMA R141, -RZ, RZ, 0, 9.5367431640625e-07 ;  /* 0x00000010ff8d7435 */ /* 0x000fe200000001ff */
[----:B------:R-:W-:Y:S01]  /*4dc0*/  IMAD.MOV.U32 R138, RZ, RZ, R137 ;  /* 0x000000ffff8a7224 */ /* 0x000fe200078e0089 */
[----:B------:R-:W-:Y:S01]  /*4dd0*/  MOV R140, 0x1f ;  /* 0x0000001f008c7802 */ /* 0x000fe20000000f00 */
[----:B------:R-:W-:Y:S01]  /*4de0*/  IMAD.MOV.U32 R143, RZ, RZ, -0x1 ;  /* 0xffffffffff8f7424 */ /* 0x000fe200078e00ff */
[----:B------:R-:W-:Y:S02]  /*4df0*/  MOV R132, 0x4e10 ;  /* 0x00004e1000847802 */ /* 0x000fe40000000f00 */
[----:B01----:R-:W-:Y:S05]  /*4e00*/  CALL.REL.NOINC `($__internal_73_$__cuda_sm70_shflsync_down_p) ;  /* 0x000003e000007944 */ /* 0x003fea0003c00000 */
[----:B------:R-:W-:Y:S01]  /*4e10*/  FADD.FTZ R136, R135, R136 ;  /* 0x0000008887887221 */ /* 0x000fe20000010000 */
[----:B0-----:R-:W-:Y:S01]  /*4e20*/  HFMA2.MMA R141, -RZ, RZ, 0, 4.76837158203125e-07 ;  /* 0x00000008ff8d7435 */ /* 0x001fe200000001ff */
[----:B-1----:R-:W-:Y:S01]  /*4e30*/  FADD.FTZ R137, R137, R138 ;  /* 0x0000008a89897221 */ /* 0x002fe20000010000 */
[----:B------:R-:W-:Y:S01]  /*4e40*/  MOV R140, 0x1f ;  /* 0x0000001f008c7802 */ /* 0x000fe20000000f00 */
[----:B------:R-:W-:Y:S01]  /*4e50*/  IMAD.MOV.U32 R143, RZ, RZ, -0x1 ;  /* 0xffffffffff8f7424 */ /* 0x000fe200078e00ff */
[----:B------:R-:W-:-:S02]  /*4e60*/  MOV R138, R136 ;  /* 0x00000088008a7202 */ /* 0x000fc40000000f00 */
[----:B------:R-:W-:Y:S02]  /*4e70*/  MOV R132, 0x4e90 ;  /* 0x00004e9000847802 */ /* 0x000fe40000000f00 */
[----:B------:R-:W-:Y:S05]  /*4e80*/  CALL.REL.NOINC `($__internal_73_$__cuda_sm70_shflsync_down_p) ;  /* 0x0000036000007944 */ /* 0x000fea0003c00000 */
[----:B0-----:R-:W-:Y:S01]  /*4e90*/  HFMA2.MMA R141, -RZ, RZ, 0, 4.76837158203125e-07 ;  /* 0x00000008ff8d7435 */ /* 0x001fe200000001ff */
[----:B-1----:R-:W-:Y:S01]  /*4ea0*/  MOV R135, R138 ;  /* 0x0000008a00877202 */ /* 0x002fe20000000f00 */
[----:B------:R-:W-:Y:S01]  /*4eb0*/  IMAD.MOV.U32 R138, RZ, RZ, R137 ;  /* 0x000000ffff8a7224 */ /* 0x000fe200078e0089 */
[----:B------:R-:W-:Y:S01]  /*4ec0*/  MOV R140, 0x1f ;  /* 0x0000001f008c7802 */ /* 0x000fe20000000f00 */
[----:B------:R-:W-:Y:S01]  /*4ed0*/  IMAD.MOV.U32 R143, RZ, RZ, -0x1 ;  /* 0xffffffffff8f7424 */ /* 0x000fe200078e00ff */
[----:B------:R-:W-:Y:S02]  /*4ee0*/  MOV R132, 0x4f00 ;  /* 0x00004f0000847802 */ /* 0x000fe40000000f00 */
[----:B------:R-:W-:Y:S05]  /*4ef0*/  CALL.REL.NOINC `($__internal_73_$__cuda_sm70_shflsync_down_p) ;  /* 0x000002f000007944 */ /* 0x000fea0003c00000 */
[----:B------:R-:W-:Y:S01]  /*4f00*/  FADD.FTZ R136, R135, R136 ;  /* 0x0000008887887221 */ /* 0x000fe20000010000 */
[----:B0-----:R-:W-:Y:S01]  /*4f10*/  HFMA2.MMA R141, -RZ, RZ, 0, 2.384185791015625e-07 ;  /* 0x00000004ff8d7435 */ /* 0x001fe200000001ff */
[----:B-1----:R-:W-:Y:S01]  /*4f20*/  FADD.FTZ R137, R137, R138 ;  /* 0x0000008a89897221 */ /* 0x002fe20000010000 */
[----:B------:R-:W-:Y:S01]  /*4f30*/  MOV R140, 0x1f ;  /* 0x0000001f008c7802 */ /* 0x000fe20000000f00 */
[----:B------:R-:W-:Y:S01]  /*4f40*/  IMAD.MOV.U32 R143, RZ, RZ, -0x1 ;  /* 0xffffffffff8f7424 */ /* 0x000fe200078e00ff */
[----:B------:R-:W-:-:S02]  /*4f50*/  MOV R138, R136 ;  /* 0x00000088008a7202 */ /* 0x000fc40000000f00 */
[----:B------:R-:W-:Y:S02]  /*4f60*/  MOV R132, 0x4f80 ;  /* 0x00004f8000847802 */ /* 0x000fe40000000f00 */
[----:B------:R-:W-:Y:S05]  /*4f70*/  CALL.REL.NOINC `($__internal_73_$__cuda_sm70_shflsync_down_p) ;  /* 0x0000027000007944 */ /* 0x000fea0003c00000 */
[----:B0-----:R-:W-:Y:S01]  /*4f80*/  HFMA2.MMA R141, -RZ, RZ, 0, 2.384185791015625e-07 ;  /* 0x00000004ff8d7435 */ /* 0x001fe200000001ff */
[----:B-1----:R-:W-:Y:S01]  /*4f90*/  MOV R135, R138 ;  /* 0x0000008a00877202 */ /* 0x002fe20000000f00 */
[----:B------:R-:W-:Y:S01]  /*4fa0*/  IMAD.MOV.U32 R138, RZ, RZ, R137 ;  /* 0x000000ffff8a7224 */ /* 0x000fe200078e0089 */
[----:B------:R-:W-:Y:S01]  /*4fb0*/  MOV R140, 0x1f ;  /* 0x0000001f008c7802 */ /* 0x000fe20000000f00 */
[----:B------:R-:W-:Y:S01]  /*4fc0*/  IMAD.MOV.U32 R143, RZ, RZ, -0x1 ;  /* 0xffffffffff8f7424 */ /* 0x000fe200078e00ff */
[----:B------:R-:W-:Y:S02]  /*4fd0*/  MOV R132, 0x4ff0 ;  /* 0x00004ff000847802 */ /* 0x000fe40000000f00 */
[----:B------:R-:W-:Y:S05]  /*4fe0*/  CALL.REL.NOINC `($__internal_73_$__cuda_sm70_shflsync_down_p) ;  /* 0x0000020000007944 */ /* 0x000fea0003c00000 */
[----:B------:R-:W-:Y:S01]  /*4ff0*/  FADD.FTZ R136, R135, R136 ;  /* 0x0000008887887221 */ /* 0x000fe20000010000 */
[----:B0-----:R-:W-:Y:S01]  /*5000*/  HFMA2.MMA R141, -RZ, RZ, 0, 1.1920928955078125e-07 ;  /* 0x00000002ff8d7435 */ /* 0x001fe200000001ff */
[----:B-1----:R-:W-:Y:S01]  /*5010*/  FADD.FTZ R139, R137, R138 ;  /* 0x0000008a898b7221 */ /* 0x002fe20000010000 */
[----:B------:R-:W-:Y:S01]  /*5020*/  MOV R140, 0x1f ;  /* 0x0000001f008c7802 */ /* 0x000fe20000000f00 */
[----:B------:R-:W-:Y:S01]  /*5030*/  IMAD.MOV.U32 R143, RZ, RZ, -0x1 ;  /* 0xffffffffff8f7424 */ /* 0x000fe200078e00ff */
[----:B------:R-:W-:-:S02]  /*5040*/  MOV R138, R136 ;  /* 0x00000088008a7202 */ /* 0x000fc40000000f00 */
[----:B------:R-:W-:Y:S02]  /*5050*/  MOV R132, 0x5070 ;  /* 0x0000507000847802 */ /* 0x000fe40000000f00 */
[----:B------:R-:W-:Y:S05]  /*5060*/  CALL.REL.NOINC `($__internal_73_$__cuda_sm70_shflsync_down_p) ;  /* 0x0000018000007944 */ /* 0x000fea0003c00000 */
[----:B0-----:R-:W-:Y:S01]  /*5070*/  HFMA2.MMA R141, -RZ, RZ, 0, 1.1920928955078125e-07 ;  /* 0x00000002ff8d7435 */ /* 0x001fe200000001ff */
[----:B-1----:R-:W-:Y:S01]  /*5080*/  MOV R135, R138 ;  /* 0x0000008a00877202 */ /* 0x002fe20000000f00 */
[----:B------:R-:W-:Y:S01]  /*5090*/  IMAD.MOV.U32 R138, RZ, RZ, R139 ;  /* 0x000000ffff8a7224 */ /* 0x000fe200078e008b */
[----:B------:R-:W-:Y:S01]  /*50a0*/  MOV R140, 0x1f ;  /* 0x0000001f008c7802 */ /* 0x000fe20000000f00 */
[----:B------:R-:W-:Y:S01]  /*50b0*/  IMAD.MOV.U32 R143, RZ, RZ, -0x1 ;  /* 0xffffffffff8f7424 */ /* 0x000fe200078e00ff */
[----:B------:R-:W-:Y:S02]  /*50c0*/  MOV R132, 0x50e0 ;  /* 0x000050e000847802 */ /* 0x000fe40000000f00 */
[----:B------:R-:W-:Y:S05]  /*50d0*/  CALL.REL.NOINC `($__internal_73_$__cuda_sm70_shflsync_down_p) ;  /* 0x0000011000007944 */ /* 0x000fea0003c00000 */
[----:B------:R-:W-:Y:S01]  /*50e0*/  FADD.FTZ R137, R135, R136 ;  /* 0x0000008887897221 */ /* 0x000fe20000010000 */
[----:B0-----:R-:W-:Y:S01]  /*50f0*/  HFMA2.MMA R141, -RZ, RZ, 0, 5.9604644775390625e-08 ;  /* 0x00000001ff8d7435 */ /* 0x001fe200000001ff */
[----:B-1----:R-:W-:Y:S01]  /*5100*/  FADD.FTZ R139, R139, R138 ;  /* 0x0000008a8b8b7221 */ /* 0x002fe20000010000 */
[----:B------:R-:W-:Y:S01]  /*5110*/  MOV R140, 0x1f ;  /* 0x0000001f008c7802 */ /* 0x000fe20000000f00 */
[----:B------:R-:W-:Y:S01]  /*5120*/  IMAD.MOV.U32 R143, RZ, RZ, -0x1 ;  /* 0xffffffffff8f7424 */ /* 0x000fe200078e00ff */
[----:B------:R-:W-:-:S02]  /*5130*/  MOV R138, R137 ;  /* 0x00000089008a7202 */ /* 0x000fc40000000f00 */
[----:B------:R-:W-:Y:S02]  /*5140*/  MOV R132, 0x5160 ;  /* 0x0000516000847802 */ /* 0x000fe40000000f00 */
[----:B------:R-:W-:Y:S05]  /*5150*/  CALL.REL.NOINC `($__internal_73_$__cuda_sm70_shflsync_down_p) ;  /* 0x0000009000007944 */ /* 0x000fea0003c00000 */
[----:B0-----:R-:W-:Y:S01]  /*5160*/  HFMA2.MMA R141, -RZ, RZ, 0, 5.9604644775390625e-08 ;  /* 0x00000001ff8d7435 */ /* 0x001fe200000001ff */
[----:B-1----:R-:W-:Y:S01]  /*5170*/  MOV R176, R138 ;  /* 0x0000008a00b07202 */ /* 0x002fe20000000f00 */
[----:B------:R-:W-:Y:S01]  /*5180*/  IMAD.MOV.U32 R138, RZ, RZ, R139 ;  /* 0x000000ffff8a7224 */ /* 0x000fe200078e008b */
[----:B------:R-:W-:Y:S01]  /*5190*/  MOV R140, 0x1f ;  /* 0x0000001f008c7802 */ /* 0x000fe20000000f00 */
[----:B------:R-:W-:Y:S01]  /*51a0*/  IMAD.MOV.U32 R143, RZ, RZ, -0x1 ;  /* 0xffffffffff8f7424 */ /* 0x000fe200078e00ff */
[----:B------:R-:W-:Y:S02]  /*51b0*/  MOV R132, 0x51d0 ;  /* 0x000051d000847802 */ /* 0x000fe40000000f00 */
[----:B------:R-:W-:Y:S05]  /*51c0*/  CALL.REL.NOINC `($__internal_73_$__cuda_sm70_shflsync_down_p) ;  /* 0x0000002000007944 */ /* 0x000fea0003c00000 */
[----:B-1----:R-:W-:Y:S01]  /*51d0*/  MOV R132, R138 ;  /* 0x0000008a00847202 */ /* 0x002fe20000000f00 */
[----:B0-----:R-:W-:Y:S05]  /*51e0*/  BRA `(.L_x_4594) ;  /* 0xffffceb000007947 */ /* 0x001fea000383ffff */
        .weak           $__internal_73_$__cuda_sm70_shflsync_down_p
        .type           $__internal_73_$__cuda_sm70_shflsync_down_p,@function
        .size           $__internal_73_$__cuda_sm70_shflsync_down_p,(.L_x_11807 - $__internal_73_$__cuda_sm70_shflsync_down_p)
$__internal_73_$__cuda_sm70_shflsync_down_p:
[----:B------:R-:W-:Y:S01]  /*51f0*/  HFMA2.MMA R133, -RZ, RZ, 0, 0 ;  /* 0x00000000ff857435 */ /* 0x000fe200000001ff */
[----:B------:R-:W-:Y:S04]  /*5200*/  WARPSYNC R143 ;  /* 0x0000008f00007348 */ /* 0x000fe80003800000 */
[----:B------:R0:W1:Y:S01]  /*5210*/  SHFL.DOWN PT, R138, R138, R141, R140 ;  /* 0x0800008d8a8a7389 */ /* 0x00006200000e008c */
[----:B------:R-:W-:Y:S05]  /*5220*/  RET.REL.NODEC R132 `(_ZN10layer_norm13ln_bwd_kernelINS_13Kernel_traitsI13__nv_bfloat16S2_fS2_fjLj8192ELj1ELj1ELj8ELj16ENS_18Kernel_traits_baseILj8192ES2_S2_fS2_fjLj256EEEEELb1ELb0ELb1ELb1EEEvNS_9BwdParamsE) ;  /* 0xffffadd084007950 */ /* 0x000fea0003c3ffff */
.L_x_4595:
        /* <DEDUP_REMOVED lines=13> */
.L_x_11807:


//--------------------- .text._ZN10layer_norm13ln_bwd_kernelINS_13Kernel_traitsI13__nv_bfloat16S2_fS2_fjLj8192ELj1ELj1ELj8ELj16ENS_18Kernel_traits_baseILj8192ES2_S2_fS2_fjLj256EEEEELb1ELb1ELb0ELb0EEEvNS_9BwdParamsE --------------------------
	.section	.text._ZN10layer_norm13ln_bwd_kernelINS_13Kernel_traitsI13__nv_bfloat16S2_fS2_fjLj8192ELj1ELj1ELj8ELj16ENS_18Kernel_traits_baseILj8192ES2_S2_fS2_fjLj256EEEEELb1ELb1ELb0ELb0EEEvNS_9BwdParamsE,"ax",@progbits
	.sectioninfo	@"SHI_REGISTERS=255"
	.align	128
        .global         _ZN10layer_norm13ln_bwd_kernelINS_13Kernel_traitsI13__nv_bfloat16S2_fS2_fjLj8192ELj1ELj1ELj8ELj16ENS_18Kernel_traits_baseILj8192ES2_S2_fS2_fjLj256EEEEELb1ELb1ELb0ELb0EEEvNS_9BwdParamsE
        .type           _ZN10layer_norm13ln_bwd_kernelINS_13Kernel_traitsI13__nv_bfloat16S2_fS2_fjLj8192ELj1ELj1ELj8ELj16ENS_18Kernel_traits_baseILj8192ES2_S2_fS2_fjLj256EEEEELb1ELb1ELb0ELb0EEEvNS_9BwdParamsE,@function
        .size           _ZN10layer_norm13ln_bwd_kernelINS_13Kernel_traitsI13__nv_bfloat16S2_fS2_fjLj8192ELj1ELj1ELj8ELj16ENS_18Kernel_traits_baseILj8192ES2_S2_fS2_fjLj256EEEEELb1ELb1ELb0ELb0EEEvNS_9BwdParamsE,(.L_x_11808 - _ZN10layer_norm13ln_bwd_kernelINS_13Kernel_traitsI13__nv_bfloat16S2_fS2_fjLj8192ELj1ELj1ELj8ELj16ENS_18Kernel_traits_baseILj8192ES2_S2_fS2_fjLj256EEEEELb1ELb1ELb0ELb0EEEvNS_9BwdParamsE)
        .other          _ZN10layer_norm13ln_bwd_kernelINS_13Kernel_traitsI13__nv_bfloat16S2_fS2_fjLj8192ELj1ELj1ELj8ELj16ENS_18Kernel_traits_baseILj8192ES2_S2_fS2_fjLj256EEEEELb1ELb1ELb0ELb0EEEvNS_9BwdParamsE,@"STO_CUDA_ENTRY STV_DEFAULT"
_ZN10layer_norm13ln_bwd_kernelINS_13Kernel_traitsI13__nv_bfloat16S2_fS2_fjLj8192ELj1ELj1ELj8ELj16ENS_18Kernel_traits_baseILj8192ES2_S2_fS2_fjLj256EEEEELb1ELb1ELb0ELb0EEEvNS_9BwdParamsE:
.text._ZN10layer_norm13ln_bwd_kernelINS_13Kernel_traitsI13__nv_bfloat16S2_fS2_fjLj8192ELj1ELj1ELj8ELj16ENS_18Kernel_traits_baseILj8192ES2_S2_fS2_fjLj256EEEEELb1ELb1ELb0ELb0EEEvNS_9BwdParamsE:
        /* <DEDUP_REMOVED lines=10> */
[C---:B------:R-:W-:Y:S01]  /*00a0*/  LOP3.LUT P0, RZ, R0.reuse, 0xffffff00, RZ, 0xc0, !PT ;  /* 0xffffff0000ff7812 */ /* 0x040fe2000780c0ff */
[----:B------:R-:W0:Y:S01]  /*00b0*/  S2UR UR6, SR_CTAID.X ;  /* 0x00000000000679c3 */ /* 0x000e220000002500 */
        /* <DEDUP_REMOVED lines=10> */
[----:B------:R-:W-:Y:S02]  /*0160*/  @P0 LOP3.LUT R42, R42, 0x100, RZ, 0xfc, !PT ;  /* 0x000001002a2a0812 */ /* 0x000fe400078efcff */
[----:B0-----:R-:W-:Y:S01]  /*0170*/  LEA.HI R0, R118, UR6, RZ, 0x18 ;  /* 0x0000000676007c11 */ /* 0x001fe2000f8fc0ff */
[----:B------:R0:W5:Y:S02]  /*0180*/  @P0 LDG.E.128 R16, [R34.64] ;  /* 0x0000000422100981 */ /* 0x000164000c1e1d00 */
[----:B------:R-:W-:-:S04]  /*0190*/  @P1 IMAD.WIDE.U32 R36, R42, R39, c[0x0][0x1b0] ;  /* 0x00006c002a241625 */ /* 0x000fc800078e0027 */
[C---:B------:R-:W-:Y:S01]  /*01a0*/  @P1 IMAD.WIDE.U32 R38, R42.reuse, R39, c[0x0][0x1c8] ;  /* 0x000072002a261625 */ /* 0x040fe200078e0027 */
[----:B------:R-:W-:Y:S01]  /*01b0*/  @P1 IADD3 R42, R42, 0x100, RZ ;  /* 0x000001002a2a1810 */ /* 0x000fe20007ffe0ff */
[----:B------:R2:W5:Y:S01]  /*01c0*/  @P1 LDG.E.128 R28, [R36.64] ;  /* 0x00000004241c1981 */ /* 0x000562000c1e1d00 */
[----:B------:R-:W-:-:S03]  /*01d0*/  ISETP.GE.AND P4, PT, R0, c[0x0][0x164], PT ;  /* 0x0000590000007a0c */ /* 0x000fc60003f86270 */
        /* <DEDUP_REMOVED lines=8> */
[----:B------:R1:W5:Y:S01]  /*0260*/  @P3 LDG.E.128 R20, [R40.64] ;  /* 0x0000000428143981 */ /* 0x000362000c1e1d00 */
[----:B------:R-:W-:Y:S01]  /*0270*/  CS2R R32, SRZ ;  /* 0x0000000000207805 */ /* 0x000fe2000001ff00 */
[----:B0-----:R-:W-:Y:S01]  /*0280*/  CS2R R34, SRZ ;  /* 0x0000000000227805 */ /* 0x001fe2000001ff00 */
[----:B--2---:R-:W-:Y:S01]  /*0290*/  CS2R R36, SRZ ;  /* 0x0000000000247805 */ /* 0x004fe2000001ff00 */
[----:B------:R0:W5:Y:S01]  /*02a0*/  @P3 LDG.E.128 R4, [R42.64] ;  /* 0x000000042a043981 */ /* 0x000162000c1e1d00 */
[----:B---3--:R-:W-:Y:S01]  /*02b0*/  CS2R R38, SRZ ;  /* 0x0000000000267805 */ /* 0x008fe2000001ff00 */
[----:B----4-:R-:W-:Y:S01]  /*02c0*/  CS2R R44, SRZ ;  /* 0x00000000002c7805 */ /* 0x010fe2000001ff00 */
[----:B-1----:R-:W-:Y:S01]  /*02d0*/  CS2R R46, SRZ ;  /* 0x00000000002e7805 */ /* 0x002fe2000001ff00 */
        /* <DEDUP_REMOVED lines=85> */
[----:B------:R-:W-:Y:S01]  /*0830*/  PRMT R233, RZ, 0x5410, R4 ;  /* 0x00005410ffe97816 */ /* 0x000fe20000000004 */
[----:B------:R3:W-:Y:S01]  /*0840*/  STL [R1+0x68], R28 ;  /* 0x0000681c01007387 */ /* 0x0007e20000100800 */
[----:B--2---:R-:W-:-:S02]  /*0850*/  MOV R33, RZ ;  /* 0x000000ff00217202 */ /* 0x004fc40000000f00 */
[----:B0-----:R-:W-:Y:S02]  /*0860*/  PRMT R3, RZ, 0x5410, R30 ;  /* 0x00005410ff037816 */ /* 0x001fe4000000001e */
[----:B------:R-:W-:Y:S02]  /*0870*/  PRMT R232, RZ, 0x7610, R4 ;  /* 0x00007610ffe87816 */ /* 0x000fe40000000004 */
[----:B-1----:R-:W-:Y:S01]  /*0880*/  PRMT R2, RZ, 0x7610, R30 ;  /* 0x00007610ff027816 */ /* 0x002fe2000000001e */
[----:B------:R0:W-:Y:S01]  /*0890*/  STL [R1+0x64], R3 ;  /* 0x0000640301007387 */ /* 0x0001e20000100800 */
[----:B------:R-:W-:Y:S02]  /*08a0*/  PRMT R231, RZ, 0x5410, R5 ;  /* 0x00005410ffe77816 */ /* 0x000fe40000000005 */
[----:B---3--:R-:W-:Y:S01]  /*08b0*/  PRMT R28, RZ, 0x5410, R31 ;  /* 0x00005410ff1c7816 */ /* 0x008fe2000000001f */
[----:B------:R1:W-:Y:S01]  /*08c0*/  STL [R1+0x60], R2 ;  /* 0x0000600201007387 */ /* 0x0003e20000100800 */
[----:B------:R-:W-:-:S02]  /*08d0*/  PRMT R230, RZ, 0x7610, R5 ;  /* 0x00007610ffe67816 */ /* 0x000fc40000000005 */
[--C-:B------:R-:W-:Y:S01]  /*08e0*/  PRMT R229, RZ, 0x5410, R6.reuse ;  /* 0x00005410ffe57816 */ /* 0x100fe20000000006 */
[----:B------:R-:W-:Y:S01]  /*08f0*/  STL [R1+0x5c], R28 ;  /* 0x00005c1c01007387 */ /* 0x000fe20000100800 */
[----:B------:R-:W-:Y:S02]  /*0900*/  PRMT R228, RZ, 0x7610, R6 ;  /* 0x00007610ffe47816 */ /* 0x000fe40000000006 */
[----:B0-----:R-:W-:Y:S02]  /*0910*/  PRMT R3, RZ, 0x7610, R31 ;  /* 0x00007610ff037816 */ /* 0x001fe4000000001f */
[----:B------:R-:W-:Y:S02]  /*0920*/  PRMT R227, RZ, 0x5410, R7 ;  /* 0x00005410ffe37816 */ /* 0x000fe40000000007 */
[--C-:B-1----:R-:W-:Y:S01]  /*0930*/  PRMT R2, RZ, 0x5410, R24.reuse ;  /* 0x00005410ff027816 */ /* 0x102fe20000000018 */
[----:B------:R0:W-:Y:S01]  /*0940*/  STL [R1+0x58], R3 ;  /* 0x0000580301007387 */ /* 0x0001e20000100800 */
[----:B------:R-:W-:-:S02]  /*0950*/  PRMT R24, RZ, 0x7610, R24 ;  /* 0x00007610ff187816 */ /* 0x000fc40000000018 */
[----:B------:R-:W-:Y:S01]  /*0960*/  PRMT R226, RZ, 0x7610, R7 ;  /* 0x00007610ffe27816 */ /* 0x000fe20000000007 */
[----:B------:R1:W-:Y:S04]  /*0970*/  STL [R1+0x54], R2 ;  /* 0x0000540201007387 */ /* 0x0003e80000100800 */
[----:B------:R2:W-:Y:S01]  /*0980*/  STL [R1+0x50], R24 ;  /* 0x0000501801007387 */ /* 0x0005e20000100800 */
[--C-:B0-----:R-:W-:Y:S02]  /*0990*/  PRMT R3, RZ, 0x5410, R25.reuse ;  /* 0x00005410ff037816 */ /* 0x101fe40000000019 */
[----:B-1----:R-:W-:-:S03]  /*09a0*/  PRMT R2, RZ, 0x7610, R25 ;  /* 0x00007610ff027816 */ /* 0x002fc60000000019 */
[----:B------:R0:W-:Y:S01]  /*09b0*/  STL [R1+0x4c], R3 ;  /* 0x00004c0301007387 */ /* 0x0001e20000100800 */
[----:B--2---:R-:W-:-:S03]  /*09c0*/  PRMT R24, RZ, 0x5410, R26 ;  /* 0x00005410ff187816 */ /* 0x004fc6000000001a */
[----:B------:R1:W-:Y:S04]  /*09d0*/  STL [R1+0x48], R2 ;  /* 0x0000480201007387 */ /* 0x0003e80000100800 */
        /* <DEDUP_REMOVED lines=21> */
[----:B------:R0:W-:Y:S01]  /*0b30*/  STL [R1+0x1c], R3 ;  /* 0x00001c0301007387 */ /* 0x0001e20000100800 */
[----:B--2---:R-:W-:-:S03]  /*0b40*/  PRMT R20, RZ, 0x5410, R16 ;  /* 0x00005410ff147816 */ /* 0x004fc60000000010 */
[----:B------:R1:W-:Y:S04]  /*0b50*/  STL [R1+0x18], R2 ;  /* 0x0000180201007387 */ /* 0x0003e80000100800 */
[----:B------:R-:W-:Y:S01]  /*0b60*/  STL [R1+0x14], R20 ;  /* 0x0000141401007387 */ /* 0x000fe20000100800 */
[----:B0-----:R-:W-:Y:S02]  /*0b70*/  PRMT R3, RZ, 0x7610, R16 ;  /* 0x00007610ff037816 */ /* 0x001fe40000000010 */
[--C-:B------:R-:W-:Y:S02]  /*0b80*/  PRMT R16, RZ, 0x7610, R17.reuse ;  /* 0x00007610ff107816 */ /* 0x100fe40000000011 */
[----:B-1----:R-:W-:Y:S01]  /*0b90*/  PRMT R2, RZ, 0x5410, R17 ;  /* 0x00005410ff027816 */ /* 0x002fe20000000011 */
[----:B------:R0:W-:Y:S04]  /*0ba0*/  STL [R1+0x10], R3 ;  /* 0x0000100301007387 */ /* 0x0001e80000100800 */
[----:B------:R1:W-:Y:S04]  /*0bb0*/  STL [R1+0xc], R2 ;  /* 0x00000c0201007387 */ /* 0x0003e80000100800 */
[----:B------:R2:W-:Y:S01]  /*0bc0*/  STL [R1+0x8], R16 ;  /* 0x0000081001007387 */ /* 0x0005e20000100800 */
[----:B0-----:R-:W-:-:S02]  /*0bd0*/  PRMT R3, RZ, 0x5410, R18 ;  /* 0x00005410ff037816 */ /* 0x001fc40000000012 */
[----:B-1----:R-:W-:-:S03]  /*0be0*/  PRMT R2, RZ, 0x7610, R18 ;  /* 0x00007610ff027816 */ /* 0x002fc60000000012 */
[----:B------:R2:W-:Y:S04]  /*0bf0*/  STL [R1+0x4], R3 ;  /* 0x0000040301007387 */ /* 0x0005e80000100800 */
[----:B------:R2:W-:Y:S02]  /*0c00*/  STL [R1], R2 ;  /* 0x0000000201007387 */ /* 0x0005e40000100800 */
.L_x_4615:
[----:B------:R-:W-:Y:S02]  /*0c10*/  ISETP.NE.U32.AND P4, PT, RZ, c[0x0][0x1c0], PT ;  /* 0x00007000ff007a0c */ /* 0x000fe40003f85070 */
[----:B--2---:R-:W-:Y:S02]  /*0c20*/  SHF.R.S32.HI R2, RZ, 0x1f, R0 ;  /* 0x0000001fff027819 */ /* 0x004fe40000011400 */
        /* <DEDUP_REMOVED lines=9> */
[----:B0-----:R-:W-:-:S06]  /*0cc0*/  IMAD.WIDE R10, R0, R168, c[0x0][0x1a8] ;  /* 0x00006a00000a7625 */ /* 0x001fcc00078e02a8 */
[----:B------:R0:W5:Y:S01]  /*0cd0*/  LDG.E R10, [R10.64] ;  /* 0x000000040a0a7981 */ /* 0x000162000c1e1900 */
[----:B------:R-:W-:Y:S01]  /*0ce0*/  BSSY B0, `(.L_x_4597) ;  /* 0x0000067000007945 */ /* 0x000fe20003800000 */
[----:B------:R-:W-:Y:S02]  /*0cf0*/  MOV R214, RZ ;  /* 0x000000ff00d67202 */ /* 0x000fe40000000f00 */
[----:B------:R-:W-:Y:S02]  /*0d00*/  MOV R212, RZ ;  /* 0x000000ff00d47202 */ /* 0x000fe40000000f00 */
[----:B0-----:R-:W-:Y:S02]  /*0d10*/  MOV R11, 0x3f800000 ;  /* 0x3f800000000b7802 */ /* 0x001fe40000000f00 */
[----:B----4-:R-:W-:Y:S02]  /*0d20*/  ISETP.NE.AND P6, PT, R169, RZ, PT ;  /* 0x000000ffa900720c */ /* 0x010fe40003fc5270 */
[----:B--2---:R-:W-:Y:S01]  /*0d30*/  @P4 PRMT R11, RZ, 0x5410, R2 ;  /* 0x00005410ff0b4816 */ /* 0x004fe20000000002 */
[----:B------:R-:W-:-:S05]  /*0d40*/  IMAD R2, R0, c[0x0][0x168], RZ ;  /* 0x00005a0000027a24 */ /* 0x000fca00078e02ff */
[----:B------:R-:W-:-:S04]  /*0d50*/  SHF.R.S32.HI R168, RZ, 0x1f, R2 ;  /* 0x0000001fffa87819 */ /* 0x000fc80000011402 */
        /* <DEDUP_REMOVED lines=11> */
[----:B------:R0:W4:Y:S04]  /*0e10*/  LDG.E.128 R168, [R4.64] ;  /* 0x0000000404a87981 */ /* 0x000128000c1e1d00 */
[----:B------:R-:W2:Y:S04]  /*0e20*/  LDL R222, [R1+0x8c] ;  /* 0x00008c0001de7983 */ /* 0x000ea80000100800 */
[----:B------:R-:W2:Y:S01]  /*0e30*/  LDL R220, [R1+0x88] ;  /* 0x0000880001dc7983 */ /* 0x000ea20000100800 */
[----:B------:R-:W-:-:S03]  /*0e40*/  IMAD.WIDE.U32 R176, R2, R176, c[0x0][0x208] ;  /* 0x0000820002b07625 */ /* 0x000fc600078e00b0 */
[----:B0-----:R-:W2:Y:S04]  /*0e50*/  LDG.E.128 R4, [R4.64+0x10] ;  /* 0x0000100404047981 */ /* 0x001ea8000c1e1d00 */
[----:B------:R-:W3:Y:S01]  /*0e60*/  LDG.E.128 R176, [R176.64] ;  /* 0x00000004b0b07981 */ /* 0x000ee2000c1e1d00 */
[----:B------:R-:W-:-:S03]  /*0e70*/  ISETP.NE.U32.AND P4, PT, RZ, c[0x0][0x218], PT ;  /* 0x00008600ff007a0c */ /* 0x000fc60003f85070 */
[----:B------:R-:W3:Y:S01]  /*0e80*/  LDL R212, [R1+0x80] ;  /* 0x0000800001d47983 */ /* 0x000ee20000100800 */
[----:B------:R-:W-:-:S13]  /*0e90*/  ISETP.NE.AND.EX P4, PT, RZ, c[0x0][0x21c], PT, P4 ;  /* 0x00008700ff007a0c */ /* 0x000fda0003f85340 */
[----:B------:R-:W-:-:S04]  /*0ea0*/  @P4 LEA R8, P5, R2, c[0x0][0x218], 0x5 ;  /* 0x0000860002084a11 */ /* 0x000fc800078a28ff */
[----:B------:R-:W-:-:S05]  /*0eb0*/  @P4 LEA.HI.X R9, R2, c[0x0][0x21c], RZ, 0x5, P5 ;  /* 0x0000870002094a11 */ /* 0x000fca00028f2cff */
[----:B------:R3:W5:Y:S04]  /*0ec0*/  @P4 LDG.E.128 R128, [R8.64] ;  /* 0x0000000408804981 */ /* 0x000768000c1e1d00 */
[----:B------:R3:W5:Y:S01]  /*0ed0*/  @P4 LDG.E.128 R132, [R8.64+0x10] ;  /* 0x0000100408844981 */ /* 0x000762000c1e1d00 */
[----:B------:R-:W-:-:S04]  /*0ee0*/  LEA R26, P4, R2, c[0x0][0x190], 0x3 ;  /* 0x00006400021a7a11 */ /* 0x000fc800078818ff */
[----:B------:R-:W-:-:S06]  /*0ef0*/  LEA.HI.X R27, R2, c[0x0][0x194], RZ, 0x3, P4 ;  /* 0x00006500021b7a11 */ /* 0x000fcc00020f1cff */
[----:B------:R-:W5:Y:S01]  /*0f00*/  LDG.E.64 R26, [R26.64] ;  /* 0x000000041a1a7981 */ /* 0x000f62000c1e1b00 */
[C---:B----4-:R-:W-:Y:S02]  /*0f10*/  FADD.FTZ R169, -R209.reuse, R169 ;  /* 0x000000a9d1a97221 */ /* 0x050fe40000010100 */
[C---:B------:R-:W-:Y:S02]  /*0f20*/  FADD.FTZ R3, -R209.reuse, R168 ;  /* 0x000000a8d1037221 */ /* 0x040fe40000010100 */
[----:B--2---:R-:W-:Y:S02]  /*0f30*/  FADD.FTZ R168, -R209, R4 ;  /* 0x00000004d1a87221 */ /* 0x004fe40000010100 */
[----:B-----5:R-:W-:Y:S02]  /*0f40*/  FMUL.FTZ R4, R10, R169 ;  /* 0x000000a90a047220 */ /* 0x020fe40000410000 */
[----:B------:R-:W2:Y:S01]  /*0f50*/  LDL R169, [R1+0x84] ;  /* 0x0000840001a97983 */ /* 0x000ea20000100800 */
[----:B---3--:R-:W-:-:S02]  /*0f60*/  PRMT R8, RZ, 0x5410, R176 ;  /* 0x00005410ff087816 */ /* 0x008fc400000000b0 */
[----:B------:R-:W-:Y:S01]  /*0f70*/  PRMT R176, RZ, 0x7610, R176 ;  /* 0x00007610ffb07816 */ /* 0x000fe200000000b0 */
[C---:B------:R-:W-:Y:S02]  /*0f80*/  FADD.FTZ R9, -R209.reuse, R5 ;  /* 0x00000005d1097221 */ /* 0x040fe40000010100 */
[C---:B------:R-:W-:Y:S02]  /*0f90*/  FADD.FTZ R170, -R209.reuse, R170 ;  /* 0x000000aad1aa7221 */ /* 0x040fe40000010100 */
[----:B------:R-:W-:Y:S02]  /*0fa0*/  FMUL.FTZ R5, R224, R8 ;  /* 0x00000008e0057220 */ /* 0x000fe40000410000 */
[----:B------:R-:W-:Y:S02]  /*0fb0*/  FMUL.FTZ R224, R206, R176 ;  /* 0x000000b0cee07220 */ /* 0x000fe40000410000 */
[----:B------:R-:W3:Y:S01]  /*0fc0*/  LDL R206, [R1+0x7c] ;  /* 0x00007c0001ce7983 */ /* 0x000ee20000100800 */
[----:B------:R-:W-:-:S02]  /*0fd0*/  FADD.FTZ R219, -R209, R6 ;  /* 0x00000006d1db7221 */ /* 0x000fc40000010100 */
[C---:B------:R-:W-:Y:S02]  /*0fe0*/  FMUL.FTZ R6, R10.reuse, R170 ;  /* 0x000000aa0a067220 */ /* 0x040fe40000410000 */
[----:B------:R-:W4:Y:S01]  /*0ff0*/  LDL R170, [R1+0x78] ;  /* 0x0000780001aa7983 */ /* 0x000f220000100800 */
[----:B------:R-:W-:Y:S01]  /*1000*/  FMUL.FTZ R3, R10, R3 ;  /* 0x000000030a037220 */ /* 0x000fe20000410000 */
[----:B------:R-:W-:Y:S01]  /*1010*/  PRMT R221, RZ, 0x5410, R178 ;  /* 0x00005410ffdd7816 */ /* 0x000fe200000000b2 */
[----:B------:R-:W-:Y:S02]  /*1020*/  FADD.FTZ R64, R64, R8 ;  /* 0x0000000840407221 */ /* 0x000fe40000010000 */
[----:B------:R-:W-:Y:S02]  /*1030*/  FFMA.FTZ R32, R3, R8, R32 ;  /* 0x0000000803207223 */ /* 0x000fe40000010020 */
[----:B------:R-:W-:Y:S01]  /*1040*/  FMUL.FTZ R8, R10, R168 ;  /* 0x000000a80a087220 */ /* 0x000fe20000410000 */
[----:B------:R-:W-:Y:S01]  /*1050*/  PRMT R223, RZ, 0x5410, R177 ;  /* 0x00005410ffdf7816 */ /* 0x000fe200000000b1 */
[----:B------:R-:W-:-:S02]  /*1060*/  FADD.FTZ R68, R68, R221 ;  /* 0x000000dd44447221 */ /* 0x000fc40000010000 */
[----:B------:R-:W-:Y:S02]  /*1070*/  FFMA.FTZ R36, R8, R221, R36 ;  /* 0x000000dd08247223 */ /* 0x000fe40000010024 */
[----:B------:R-:W-:Y:S01]  /*1080*/  FFMA.FTZ R168, R3, R5, RZ ;  /* 0x0000000503a87223 */ /* 0x000fe200000100ff */
[----:B------:R-:W-:Y:S01]  /*1090*/  PRMT R177, RZ, 0x7610, R177 ;  /* 0x00007610ffb17816 */ /* 0x000fe200000000b1 */
[----:B------:R-:W-:Y:S02]  /*10a0*/  FADD.FTZ R66, R66, R223 ;  /* 0x000000df42427221 */ /* 0x000fe40000010000 */
[-C--:B------:R-:W-:Y:S02]  /*10b0*/  FFMA.FTZ R34, R6, R223.reuse, R34 ;  /* 0x000000df06227223 */ /* 0x080fe40000010022 */
[----:B------:R-:W-:Y:S02]  /*10c0*/  FADD.FTZ R171, -R209, R171 ;  /* 0x000000abd1ab7221 */ /* 0x000fe40000010100 */
[----:B------:R-:W-:-:S02]  /*10d0*/  FMUL.FTZ R223, R222, R223 ;  /* 0x000000dfdedf7220 */ /* 0x000fc40000410000 */
[----:B------:R-:W-:Y:S02]  /*10e0*/  FFMA.FTZ R168, R4, R224, R168 ;  /* 0x000000e004a87223 */ /* 0x000fe400000100a8 */
[----:B------:R-:W-:Y:S02]  /*10f0*/  FADD.FTZ R207, -R209, R7 ;  /* 0x00000007d1cf7221 */ /* 0x000fe40000010100 */
[----:B------:R-:W-:Y:S02]  /*1100*/  FMUL.FTZ R7, R10, R171 ;  /* 0x000000ab0a077220 */ /* 0x000fe40000410000 */
[----:B------:R-:W-:Y:S02]  /*1110*/  FMUL.FTZ R222, R220, R177 ;  /* 0x000000b1dcde7220 */ /* 0x000fe40000410000 */
[----:B------:R-:W-:Y:S01]  /*1120*/  FFMA.FTZ R168, R6, R223, R168 ;  /* 0x000000df06a87223 */ /* 0x000fe200000100a8 */
[----:B------:R-:W-:-:S03]  /*1130*/  PRMT R178, RZ, 0x7610, R178 ;  /* 0x00007610ffb27816 */ /* 0x000fc600000000b2 */
[----:B------:R-:W-:Y:S01]  /*1140*/  FFMA.FTZ R168, R7, R222, R168 ;  /* 0x000000de07a87223 */ /* 0x000fe200000100a8 */
[--C-:B------:R-:W-:Y:S01]  /*1150*/  PRMT R208, RZ, 0x5410, R179.reuse ;  /* 0x00005410ffd07816 */ /* 0x100fe200000000b3 */
[C---:B------:R-:W-:Y:S02]  /*1160*/  FMUL.FTZ R219, R10.reuse, R219 ;  /* 0x000000db0adb7220 */ /* 0x040fe40000410000 */
[----:B------:R-:W-:Y:S02]  /*1170*/  FMUL.FTZ R9, R10, R9 ;  /* 0x000000090a097220 */ /* 0x000fe40000410000 */
[----:B------:R-:W-:Y:S01]  /*1180*/  FMUL.FTZ R220, R212, R178 ;  /* 0x000000b2d4dc7220 */ /* 0x000fe20000410000 */
[----:B------:R-:W-:Y:S01]  /*1190*/  PRMT R179, RZ, 0x7610, R179 ;  /* 0x00007610ffb37816 */ /* 0x000fe200000000b3 */
[----:B------:R-:W-:Y:S02]  /*11a0*/  FADD.FTZ R70, R70, R208 ;  /* 0x000000d046467221 */ /* 0x000fe40000010000 */
[----:B------:R-:W-:-:S02]  /*11b0*/  FFMA.FTZ R38, R219, R208, R38 ;  /* 0x000000d0db267223 */ /* 0x000fc40000010026 */
        /* <DEDUP_REMOVED lines=10> */
[----:B--2---:R-:W-:Y:S02]  /*1260*/  FMUL.FTZ R221, R169, R221 ;  /* 0x000000dda9dd7220 */ /* 0x004fe40000410000 */
[----:B------:R-:W-:-:S04]  /*1270*/  FADD.FTZ R169, RZ, R5 ;  /* 0x00000005ffa97221 */ /* 0x000fc80000010000 */
[----:B------:R-:W-:-:S04]  /*1280*/  FADD.FTZ R169, R169, R224 ;  /* 0x000000e0a9a97221 */ /* 0x000fc80000010000 */
[----:B------:R-:W-:-:S04]  /*1290*/  FADD.FTZ R169, R169, R223 ;  /* 0x000000dfa9a97221 */ /* 0x000fc80000010000 */
[----:B------:R-:W-:Y:S02]  /*12a0*/  FADD.FTZ R169, R169, R222 ;  /* 0x000000dea9a97221 */ /* 0x000fe40000010000 */
[----:B------:R-:W-:Y:S02]  /*12b0*/  FFMA.FTZ R168, R8, R221, R168 ;  /* 0x000000dd08a87223 */ /* 0x000fe400000100a8 */
[----:B------:R-:W-:Y:S02]  /*12c0*/  FADD.FTZ R169, R169, R221 ;  /* 0x000000dda9a97221 */ /* 0x000fe40000010000 */
[----:B---3--:R-:W-:Y:S02]  /*12d0*/  FMUL.FTZ R208, R206, R208 ;  /* 0x000000d0ced07220 */ /* 0x008fe40000410000 */
[----:B------:R-:W-:Y:S02]  /*12e0*/  FADD.FTZ R169, R169, R220 ;  /* 0x000000dca9a97221 */ /* 0x000fe40000010000 */
[----:B------:R-:W-:-:S02]  /*12f0*/  FFMA.FTZ R168, R9, R220, R168 ;  /* 0x000000dc09a87223 */ /* 0x000fc400000100a8 */
[----:B----4-:R-:W-:Y:S02]  /*1300*/  FMUL.FTZ R206, R170, R179 ;  /* 0x000000b3aace7220 */ /* 0x010fe40000410000 */
[----:B------:R-:W-:Y:S02]  /*1310*/  FADD.FTZ R169, R169, R208 ;  /* 0x000000d0a9a97221 */ /* 0x000fe40000010000 */
[----:B------:R-:W-:Y:S02]  /*1320*/  FFMA.FTZ R168, R219, R208, R168 ;  /* 0x000000d0dba87223 */ /* 0x000fe400000100a8 */
[----:B------:R-:W-:Y:S02]  /*1330*/  FADD.FTZ R214, R169, R206 ;  /* 0x000000cea9d67221 */ /* 0x000fe40000010000 */
[----:B------:R-:W-:Y:S02]  /*1340*/  FFMA.FTZ R212, R207, R206, R168 ;  /* 0x000000cecfd47223 */ /* 0x000fe400000100a8 */
.L_x_4598:
[----:B------:R-:W-:Y:S05]  /*1350*/  BSYNC B0 ;  /* 0x0000000000007941 */ /* 0x000fea0003800000 */
.L_x_4597:
        /* <DEDUP_REMOVED lines=14> */
[----:B------:R-:W-:-:S13]  /*1440*/  ISETP.NE.AND.EX P4, PT, RZ, c[0x0][0x21c], PT, P4 ;  /* 0x00008700ff007a0c */ /* 0x000fda0003f85340 */
[----:B------:R-:W-:-:S04]  /*1450*/  @P4 LEA R28, P5, R215, c[0x0][0x218], 0x5 ;  /* 0x00008600d71c4a11 */ /* 0x000fc800078a28ff */
[----:B------:R-:W-:-:S05]  /*1460*/  @P4 LEA.HI.X R29, R215, c[0x0][0x21c], RZ, 0x5, P5 ;  /* 0x00008700d71d4a11 */ /* 0x000fca00028f2cff */
[----:B------:R0:W5:Y:S04]  /*1470*/  @P4 LDG.E.128 R136, [R28.64] ;  /* 0x000000041c884981 */ /* 0x000168000c1e1d00 */
[----:B------:R0:W5:Y:S02]  /*1480*/  @P4 LDG.E.128 R140, [R28.64+0x10] ;  /* 0x000010041c8c4981 */ /* 0x000164000c1e1d00 */
[----:B0-----:R-:W-:-:S04]  /*1490*/  LEA R28, P4, R215, c[0x0][0x190], 0x3 ;  /* 0x00006400d71c7a11 */ /* 0x001fc800078818ff */
[----:B------:R-:W-:-:S06]  /*14a0*/  LEA.HI.X R29, R215, c[0x0][0x194], RZ, 0x3, P4 ;  /* 0x00006500d71d7a11 */ /* 0x000fcc00020f1cff */
[----:B------:R-:W5:Y:S01]  /*14b0*/  LDG.E.64 R28, [R28.64] ;  /* 0x000000041c1c7981 */ /* 0x000f62000c1e1b00 */
[----:B----4-:R-:W-:Y:S01]  /*14c0*/  FADD.FTZ R182, -R209, R16 ;  /* 0x00000010d1b67221 */ /* 0x010fe20000010100 */
[----:B--2---:R-:W-:-:S03]  /*14d0*/  PRMT R218, RZ, 0x5410, R168 ;  /* 0x00005410ffda7816 */ /* 0x004fc600000000a8 */
[----:B-----5:R-:W-:Y:S02]  /*14e0*/  FMUL.FTZ R182, R10, R182 ;  /* 0x000000b60ab67220 */ /* 0x020fe40000410000 */
[----:B------:R-:W-:Y:S02]  /*14f0*/  FADD.FTZ R72, R72, R218 ;  /* 0x000000da48487221 */ /* 0x000fe40000010000 */
[-C--:B------:R-:W-:Y:S02]  /*1500*/  FFMA.FTZ R40, R182, R218.reuse, R40 ;  /* 0x000000dab6287223 */ /* 0x080fe40000010028 */
[----:B------:R-:W-:Y:S02]  /*1510*/  FMUL.FTZ R218, R201, R218 ;  /* 0x000000dac9da7220 */ /* 0x000fe40000410000 */
[----:B------:R-:W2:Y:S01]  /*1520*/  LDL R201, [R1+0x64] ;  /* 0x0000640001c97983 */ /* 0x000ea20000100800 */
[C---:B------:R-:W-:Y:S02]  /*1530*/  FADD.FTZ R15, -R209.reuse, R17 ;  /* 0x00000011d10f7221 */ /* 0x040fe40000010100 */
[----:B------:R-:W-:-:S02]  /*1540*/  FADD.FTZ R17, -R209, R19 ;  /* 0x00000013d1117221 */ /* 0x000fc40000010100 */
[C---:B---3--:R-:W-:Y:S02]  /*1550*/  FADD.FTZ R19, -R209.reuse, R177 ;  /* 0x000000b1d1137221 */ /* 0x048fe40000010100 */
[----:B------:R-:W3:Y:S01]  /*1560*/  LDL R177, [R1+0x60] ;  /* 0x0000600001b17983 */ /* 0x000ee20000100800 */
[C---:B------:R-:W-:Y:S01]  /*1570*/  FADD.FTZ R16, -R209.reuse, R18 ;  /* 0x00000012d1107221 */ /* 0x040fe20000010100 */
[----:B------:R-:W-:Y:S01]  /*1580*/  PRMT R168, RZ, 0x7610, R168 ;  /* 0x00007610ffa87816 */ /* 0x000fe200000000a8 */
[----:B------:R-:W-:Y:S02]  /*1590*/  FADD.FTZ R18, -R209, R176 ;  /* 0x000000b0d1127221 */ /* 0x000fe40000010100 */
[----:B------:R-:W-:Y:S01]  /*15a0*/  FMUL.FTZ R15, R10, R15 ;  /* 0x0000000f0a0f7220 */ /* 0x000fe20000410000 */
[----:B------:R-:W4:Y:S01]  /*15b0*/  LDL R176, [R1+0x5c] ;  /* 0x00005c0001b07983 */ /* 0x000f220000100800 */
[----:B------:R-:W-:Y:S02]  /*15c0*/  FADD.FTZ R73, R73, R168 ;  /* 0x000000a849497221 */ /* 0x000fe40000010000 */
[----:B------:R-:W-:-:S02]  /*15d0*/  FFMA.FTZ R41, R15, R168, R41 ;  /* 0x000000a80f297223 */ /* 0x000fc40000010029 */
[----:B------:R-:W-:Y:S02]  /*15e0*/  FMUL.FTZ R216, R205, R168 ;  /* 0x000000a8cdd87220 */ /* 0x000fe40000410000 */
[----:B------:R-:W4:Y:S01]  /*15f0*/  LDL R168, [R1+0x58] ;  /* 0x0000580001a87983 */ /* 0x000f220000100800 */
[--C-:B------:R-:W-:Y:S01]  /*1600*/  PRMT R213, RZ, 0x5410, R169.reuse ;  /* 0x00005410ffd57816 */ /* 0x100fe200000000a9 */
        /* <DEDUP_REMOVED lines=19> */
[----:B------:R-:W-:Y:S02]  /*1740*/  FADD.FTZ R214, R214, R211 ;  /* 0x000000d3d6d67221 */ /* 0x000fe40000010000 */
[----:B------:R-:W-:Y:S01]  /*1750*/  FFMA.FTZ R212, R17, R211, R212 ;  /* 0x000000d311d47223 */ /* 0x000fe200000100d4 */
[--C-:B------:R-:W-:Y:S01]  /*1760*/  PRMT R203, RZ, 0x5410, R171.reuse ;  /* 0x00005410ffcb7816 */ /* 0x100fe200000000ab */
[C---:B------:R-:W-:Y:S02]  /*1770*/  FMUL.FTZ R204, R10.reuse, R178 ;  /* 0x000000b20acc7220 */ /* 0x040fe40000410000 */
[----:B------:R-:W-:Y:S01]  /*1780*/  FMUL.FTZ R19, R10, R19 ;  /* 0x000000130a137220 */ /* 0x000fe20000410000 */
[----:B------:R-:W-:Y:S01]  /*1790*/  PRMT R171, RZ, 0x7610, R171 ;  /* 0x00007610ffab7816 */ /* 0x000fe200000000ab */
[----:B------:R-:W-:Y:S02]  /*17a0*/  FADD.FTZ R78, R78, R203 ;  /* 0x000000cb4e4e7221 */ /* 0x000fe40000010000 */
[----:B------:R-:W-:-:S02]  /*17b0*/  FFMA.FTZ R46, R204, R203, R46 ;  /* 0x000000cbcc2e7223 */ /* 0x000fc4000001002e */
        /* <DEDUP_REMOVED lines=21> */
.L_x_4600:
[----:B------:R-:W-:Y:S05]  /*1910*/  BSYNC B0 ;  /* 0x0000000000007941 */ /* 0x000fea0003800000 */
.L_x_4599:
[----:B------:R-:W-:Y:S01]  /*1920*/  BSSY B0, `(.L_x_4601) ;  /* 0x000005b000007945 */ /* 0x000fe20003800000 */
        /* <DEDUP_REMOVED lines=11> */
[----:B------:R-:W-:-:S04]  /*19e0*/  ISETP.NE.U32.AND P4, PT, RZ, c[0x0][0x218], PT ;  /* 0x00008600ff007a0c */ /* 0x000fc80003f85070 */
        /* <DEDUP_REMOVED lines=8> */
[----:B----4-:R-:W-:-:S04]  /*1a70*/  FADD.FTZ R12, -R209, R168 ;  /* 0x000000a8d10c7221 */ /* 0x010fc80000010100 */
[----:B-----5:R-:W-:Y:S01]  /*1a80*/  FMUL.FTZ R12, R10, R12 ;  /* 0x0000000c0a0c7220 */ /* 0x020fe20000410000 */
[--C-:B--2---:R-:W-:Y:S01]  /*1a90*/  PRMT R217, RZ, 0x5410, R176.reuse ;  /* 0x00005410ffd97816 */ /* 0x104fe200000000b0 */
[----:B---3--:R-:W-:Y:S02]  /*1aa0*/  FADD.FTZ R193, -R209, R23 ;  /* 0x00000017d1c17221 */ /* 0x008fe40000010100 */
[----:B------:R-:W2:Y:S01]  /*1ab0*/  LDL R23, [R1+0x4c] ;  /* 0x00004c0001177983 */ /* 0x000ea20000100800 */
[----:B------:R-:W-:Y:S01]  /*1ac0*/  PRMT R176, RZ, 0x7610, R176 ;  /* 0x00007610ffb07816 */ /* 0x000fe200000000b0 */
[----:B------:R-:W-:Y:S02]  /*1ad0*/  FADD.FTZ R80, R80, R217 ;  /* 0x000000d950507221 */ /* 0x000fe40000010000 */
[-C--:B------:R-:W-:Y:S02]  /*1ae0*/  FFMA.FTZ R48, R12, R217.reuse, R48 ;  /* 0x000000d90c307223 */ /* 0x080fe40000010030 */
[----:B------:R-:W-:-:S02]  /*1af0*/  FMUL.FTZ R217, R196, R217 ;  /* 0x000000d9c4d97220 */ /* 0x000fc40000410000 */
[----:B------:R-:W3:Y:S01]  /*1b00*/  LDL R196, [R1+0x44] ;  /* 0x0000440001c47983 */ /* 0x000ee20000100800 */
[C---:B------:R-:W-:Y:S02]  /*1b10*/  FADD.FTZ R170, -R209.reuse, R170 ;  /* 0x000000aad1aa7221 */ /* 0x040fe40000010100 */
[----:B------:R-:W-:Y:S02]  /*1b20*/  FMUL.FTZ R200, R192, R176 ;  /* 0x000000b0c0c87220 */ /* 0x000fe40000410000 */
[----:B------:R-:W4:Y:S01]  /*1b30*/  LDL R192, [R1+0x40] ;  /* 0x0000400001c07983 */ /* 0x000f220000100800 */
[C---:B------:R-:W-:Y:S02]  /*1b40*/  FADD.FTZ R169, -R209.reuse, R169 ;  /* 0x000000a9d1a97221 */ /* 0x040fe40000010100 */
[----:B------:R-:W-:Y:S02]  /*1b50*/  FADD.FTZ R24, -R209, R21 ;  /* 0x00000015d1187221 */ /* 0x000fe40000010100 */
[----:B------:R-:W-:-:S02]  /*1b60*/  FMUL.FTZ R21, R10, R170 ;  /* 0x000000aa0a157220 */ /* 0x000fc40000410000 */
[----:B------:R-:W4:Y:S01]  /*1b70*/  LDL R170, [R1+0x3c] ;  /* 0x00003c0001aa7983 */ /* 0x000f220000100800 */
[----:B------:R-:W-:Y:S02]  /*1b80*/  FADD.FTZ R168, -R209, R20 ;  /* 0x00000014d1a87221 */ /* 0x000fe40000010100 */
[----:B------:R-:W-:Y:S02]  /*1b90*/  FMUL.FTZ R20, R10, R169 ;  /* 0x000000a90a147220 */ /* 0x000fe40000410000 */
[----:B------:R-:W4:Y:S01]  /*1ba0*/  LDL R169, [R1+0x38] ;  /* 0x0000380001a97983 */ /* 0x000f220000100800 */
[----:B------:R-:W-:Y:S01]  /*1bb0*/  PRMT R199, RZ, 0x5410, R177 ;  /* 0x00005410ffc77816 */ /* 0x000fe200000000b1 */
[----:B------:R-:W-:Y:S02]  /*1bc0*/  FADD.FTZ R214, R214, R217 ;  /* 0x000000d9d6d67221 */ /* 0x000fe40000010000 */
[----:B------:R-:W-:Y:S01]  /*1bd0*/  FFMA.FTZ R212, R12, R217, R212 ;  /* 0x000000d90cd47223 */ /* 0x000fe200000100d4 */
[----:B------:R-:W-:Y:S01]  /*1be0*/  PRMT R177, RZ, 0x7610, R177 ;  /* 0x00007610ffb17816 */ /* 0x000fe200000000b1 */
[----:B------:R-:W-:-:S02]  /*1bf0*/  FADD.FTZ R82, R82, R199 ;  /* 0x000000c752527221 */ /* 0x000fc40000010000 */
[----:B------:R-:W-:Y:S02]  /*1c00*/  FFMA.FTZ R50, R21, R199, R50 ;  /* 0x000000c715327223 */ /* 0x000fe40000010032 */
[C---:B------:R-:W-:Y:S02]  /*1c10*/  FADD.FTZ R171, -R209.reuse, R171 ;  /* 0x000000abd1ab7221 */ /* 0x040fe40000010100 */
[----:B------:R-:W-:Y:S02]  /*1c20*/  FADD.FTZ R214, R214, R200 ;  /* 0x000000c8d6d67221 */ /* 0x000fe40000010000 */
[----:B------:R-:W-:Y:S01]  /*1c30*/  FFMA.FTZ R212, R20, R200, R212 ;  /* 0x000000c814d47223 */ /* 0x000fe200000100d4 */
[----:B------:R-:W-:Y:S01]  /*1c40*/  PRMT R197, RZ, 0x5410, R178 ;  /* 0x00005410ffc57816 */ /* 0x000fe200000000b2 */
[----:B------:R-:W-:Y:S02]  /*1c50*/  FADD.FTZ R195, -R209, R22 ;  /* 0x00000016d1c37221 */ /* 0x000fe40000010100 */
[----:B------:R-:W-:-:S02]  /*1c60*/  FMUL.FTZ R22, R10, R171 ;  /* 0x000000ab0a167220 */ /* 0x000fc40000410000 */
[----:B------:R-:W-:Y:S01]  /*1c70*/  FMUL.FTZ R198, R198, R177 ;  /* 0x000000b1c6c67220 */ /* 0x000fe20000410000 */
[----:B------:R-:W-:Y:S01]  /*1c80*/  PRMT R178, RZ, 0x7610, R178 ;  /* 0x00007610ffb27816 */ /* 0x000fe200000000b2 */
[----:B------:R-:W-:Y:S01]  /*1c90*/  FADD.FTZ R84, R84, R197 ;  /* 0x000000c554547221 */ /* 0x000fe20000010000 */
[--C-:B------:R-:W-:Y:S01]  /*1ca0*/  PRMT R194, RZ, 0x5410, R179.reuse ;  /* 0x00005410ffc27816 */ /* 0x100fe200000000b3 */
[C---:B------:R-:W-:Y:S02]  /*1cb0*/  FMUL.FTZ R195, R10.reuse, R195 ;  /* 0x000000c30ac37220 */ /* 0x040fe40000410000 */
        /* <DEDUP_REMOVED lines=15> */
[----:B------:R-:W-:Y:S02]  /*1db0*/  FMUL.FTZ R23, R10, R168 ;  /* 0x000000a80a177220 */ /* 0x000fe40000410000 */
[----:B------:R-:W-:-:S02]  /*1dc0*/  FADD.FTZ R214, R214, R199 ;  /* 0x000000c7d6d67221 */ /* 0x000fc40000010000 */
[----:B------:R-:W-:Y:S02]  /*1dd0*/  FFMA.FTZ R212, R21, R199, R212 ;  /* 0x000000c715d47223 */ /* 0x000fe400000100d4 */
[-C--:B------:R-:W-:Y:S02]  /*1de0*/  FFMA.FTZ R52, R23, R197.reuse, R52 ;  /* 0x000000c517347223 */ /* 0x080fe40000010034 */
[----:B---3--:R-:W-:Y:S02]  /*1df0*/  FMUL.FTZ R197, R196, R197 ;  /* 0x000000c5c4c57220 */ /* 0x008fe40000410000 */
[----:B------:R-:W-:Y:S02]  /*1e00*/  FADD.FTZ R214, R214, R198 ;  /* 0x000000c6d6d67221 */ /* 0x000fe40000010000 */
[----:B------:R-:W-:Y:S02]  /*1e10*/  FFMA.FTZ R212, R22, R198, R212 ;  /* 0x000000c616d47223 */ /* 0x000fe400000100d4 */
[----:B----4-:R-:W-:-:S02]  /*1e20*/  FMUL.FTZ R196, R192, R178 ;  /* 0x000000b2c0c47220 */ /* 0x010fc40000410000 */
        /* <DEDUP_REMOVED lines=10> */
.L_x_4602:
[----:B------:R-:W-:Y:S05]  /*1ed0*/  BSYNC B0 ;  /* 0x0000000000007941 */ /* 0x000fea0003800000 */
.L_x_4601:
[----:B------:R-:W-:Y:S01]  /*1ee0*/  BSSY B0, `(.L_x_4603) ;  /* 0x000005a000007945 */ /* 0x000fe20003800000 */
[----:B------:R-:W-:Y:S05]  /*1ef0*/  @!P3 BRA `(.L_x_4604) ;  /* 0x000005800000b947 */ /* 0x000fea0003800000 */
[C---:B------:R-:W-:Y:S01]  /*1f00*/  LEA R176, P4, R215.reuse, c[0x0][0x188], 0x5 ;  /* 0x00006200d7b07a11 */ /* 0x040fe200078828ff */
[----:B------:R-:W2:Y:S01]  /*1f10*/  LDL R190, [R1+0x30] ;  /* 0x0000300001be7983 */ /* 0x000ea20000100800 */
[----:B------:R-:W-:Y:S02]  /*1f20*/  MOV R168, 0x10 ;  /* 0x0000001000a87802 */ /* 0x000fe40000000f00 */
[C---:B------:R-:W-:Y:S01]  /*1f30*/  LEA.HI.X R177, R215.reuse, c[0x0][0x18c], RZ, 0x5, P4 ;  /* 0x00006300d7b17a11 */ /* 0x040fe200020f2cff */
[----:B------:R-:W3:Y:S02]  /*1f40*/  LDL R188, [R1+0x2c] ;  /* 0x00002c0001bc7983 */ /* 0x000ee40000100800 */
[----:B------:R-:W-:-:S02]  /*1f50*/  IMAD.WIDE.U32 R168, R215, R168, c[0x0][0x208] ;  /* 0x00008200d7a87625 */ /* 0x000fc400078e00a8 */
[----:B------:R0:W4:Y:S04]  /*1f60*/  LDG.E.128 R172, [R176.64] ;  /* 0x00000004b0ac7981 */ /* 0x000128000c1e1d00 */
[----:B------:R-:W2:Y:S01]  /*1f70*/  LDG.E.128 R168, [R168.64] ;  /* 0x00000004a8a87981 */ /* 0x000ea2000c1e1d00 */
[----:B------:R-:W-:-:S03]  /*1f80*/  ISETP.NE.U32.AND P4, PT, RZ, c[0x0][0x218], PT ;  /* 0x00008600ff007a0c */ /* 0x000fc60003f85070 */
[----:B------:R-:W3:Y:S01]  /*1f90*/  LDL R186, [R1+0x28] ;  /* 0x0000280001ba7983 */ /* 0x000ee20000100800 */
[----:B------:R-:W-:-:S03]  /*1fa0*/  ISETP.NE.AND.EX P4, PT, RZ, c[0x0][0x21c], PT, P4 ;  /* 0x00008700ff007a0c */ /* 0x000fc60003f85340 */
[----:B0-----:R-:W3:Y:S04]  /*1fb0*/  LDG.E.128 R176, [R176.64+0x10] ;  /* 0x00001004b0b07981 */ /* 0x001ee8000c1e1d00 */
[----:B------:R-:W3:Y:S04]  /*1fc0*/  LDL R185, [R1+0x24] ;  /* 0x0000240001b97983 */ /* 0x000ee80000100800 */
[----:B------:R-:W3:Y:S02]  /*1fd0*/  LDL R183, [R1+0x20] ;  /* 0x0000200001b77983 */ /* 0x000ee40000100800 */
[----:B------:R-:W-:-:S04]  /*1fe0*/  @P4 LEA R180, P5, R215, c[0x0][0x218], 0x5 ;  /* 0x00008600d7b44a11 */ /* 0x000fc800078a28ff */
[----:B------:R-:W-:-:S05]  /*1ff0*/  @P4 LEA.HI.X R181, R215, c[0x0][0x21c], RZ, 0x5, P5 ;  /* 0x00008700d7b54a11 */ /* 0x000fca00028f2cff */
[----:B------:R0:W5:Y:S04]  /*2000*/  @P4 LDG.E.128 R152, [R180.64] ;  /* 0x00000004b4984981 */ /* 0x000168000c1e1d00 */
[----:B------:R0:W5:Y:S02]  /*2010*/  @P4 LDG.E.128 R156, [R180.64+0x10] ;  /* 0x00001004b49c4981 */ /* 0x000164000c1e1d00 */
[----:B0-----:R-:W-:-:S04]  /*2020*/  LEA R180, P4, R215, c[0x0][0x190], 0x3 ;  /* 0x00006400d7b47a11 */ /* 0x001fc800078818ff */
[----:B------:R-:W-:Y:S02]  /*2030*/  LEA.HI.X R181, R215, c[0x0][0x194], RZ, 0x3, P4 ;  /* 0x00006500d7b57a11 */ /* 0x000fe400020f1cff */
[----:B------:R-:W3:Y:S04]  /*2040*/  LDL R215, [R1+0x34] ;  /* 0x0000340001d77983 */ /* 0x000ee80000100800 */
[----:B------:R-:W5:Y:S01]  /*2050*/  LDG.E.64 R180, [R180.64] ;  /* 0x00000004b4b47981 */ /* 0x000f62000c1e1b00 */
[C---:B----4-:R-:W-:Y:S02]  /*2060*/  FADD.FTZ R25, -R209.reuse, R173 ;  /* 0x000000add1197221 */ /* 0x050fe40000010100 */
[----:B------:R-:W-:Y:S01]  /*2070*/  FADD.FTZ R173, -R209, R175 ;  /* 0x000000afd1ad7221 */ /* 0x000fe20000010100 */
[--C-:B--2---:R-:W-:Y:S01]  /*2080*/  PRMT R191, RZ, 0x5410, R168.reuse ;  /* 0x00005410ffbf7816 */ /* 0x104fe200000000a8 */
[----:B-----5:R-:W-:Y:S01]  /*2090*/  FMUL.FTZ R25, R10, R25 ;  /* 0x000000190a197220 */ /* 0x020fe20000410000 */
[----:B------:R-:W-:Y:S01]  /*20a0*/  PRMT R168, RZ, 0x7610, R168 ;  /* 0x00007610ffa87816 */ /* 0x000fe200000000a8 */
[----:B------:R-:W2:Y:S04]  /*20b0*/  LDL R175, [R1+0x1c] ;  /* 0x00001c0001af7983 */ /* 0x000ea80000100800 */
[----:B------:R-:W-:-:S02]  /*20c0*/  FADD.FTZ R89, R89, R168 ;  /* 0x000000a859597221 */ /* 0x000fc40000010000 */
[-C--:B------:R-:W-:Y:S02]  /*20d0*/  FFMA.FTZ R57, R25, R168.reuse, R57 ;  /* 0x000000a819397223 */ /* 0x080fe40000010039 */
[----:B------:R-:W-:Y:S02]  /*20e0*/  FMUL.FTZ R190, R190, R168 ;  /* 0x000000a8bebe7220 */ /* 0x000fe40000410000 */
[----:B------:R-:W4:Y:S01]  /*20f0*/  LDL R168, [R1+0x18] ;  /* 0x0000180001a87983 */ /* 0x000f220000100800 */
[----:B------:R-:W-:-:S04]  /*2100*/  FADD.FTZ R13, -R209, R172 ;  /* 0x000000acd10d7221 */ /* 0x000fc80000010100 */
[----:B------:R-:W-:Y:S02]  /*2110*/  FMUL.FTZ R13, R10, R13 ;  /* 0x0000000d0a0d7220 */ /* 0x000fe40000410000 */
[----:B------:R-:W-:Y:S02]  /*2120*/  FADD.FTZ R172, -R209, R174 ;  /* 0x000000aed1ac7221 */ /* 0x000fe40000010100 */
[----:B------:R-:W-:Y:S02]  /*2130*/  FADD.FTZ R88, R88, R191 ;  /* 0x000000bf58587221 */ /* 0x000fe40000010000 */
[----:B------:R-:W-:Y:S01]  /*2140*/  FFMA.FTZ R56, R13, R191, R56 ;  /* 0x000000bf0d387223 */ /* 0x000fe20000010038 */
[--C-:B------:R-:W-:Y:S01]  /*2150*/  PRMT R189, RZ, 0x5410, R169.reuse ;  /* 0x00005410ffbd7816 */ /* 0x100fe200000000a9 */
[----:B------:R-:W-:Y:S01]  /*2160*/  FMUL.FTZ R172, R10, R172 ;  /* 0x000000ac0aac7220 */ /* 0x000fe20000410000 */
[----:B------:R-:W-:Y:S01]  /*2170*/  PRMT R169, RZ, 0x7610, R169 ;  /* 0x00007610ffa97816 */ /* 0x000fe200000000a9 */
[----:B---3--:R-:W-:-:S02]  /*2180*/  FADD.FTZ R174, -R209, R176 ;  /* 0x000000b0d1ae7221 */ /* 0x008fc40000010100 */
[----:B------:R-:W-:Y:S02]  /*2190*/  FADD.FTZ R90, R90, R189 ;  /* 0x000000bd5a5a7221 */ /* 0x000fe40000010000 */
[-C--:B------:R-:W-:Y:S02]  /*21a0*/  FFMA.FTZ R58, R172, R189.reuse, R58 ;  /* 0x000000bdac3a7223 */ /* 0x080fe4000001003a */
[----:B------:R-:W-:Y:S01]  /*21b0*/  FMUL.FTZ R189, R188, R189 ;  /* 0x000000bdbcbd7220 */ /* 0x000fe20000410000 */
[----:B------:R-:W-:Y:S01]  /*21c0*/  PRMT R187, RZ, 0x5410, R170 ;  /* 0x00005410ffbb7816 */ /* 0x000fe200000000aa */
[----:B------:R-:W-:Y:S02]  /*21d0*/  FMUL.FTZ R174, R10, R174 ;  /* 0x000000ae0aae7220 */ /* 0x000fe40000410000 */
[----:B------:R-:W-:-:S04]  /*21e0*/  FMUL.FTZ R191, R215, R191 ;  /* 0x000000bfd7bf7220 */ /* 0x000fc80000410000 */
        /* <DEDUP_REMOVED lines=9> */
[C---:B------:R-:W-:Y:S02]  /*2280*/  FADD.FTZ R178, -R209.reuse, R178 ;  /* 0x000000b2d1b27221 */ /* 0x040fe40000010100 */
        /* <DEDUP_REMOVED lines=25> */
[----:B--2---:R-:W-:-:S04]  /*2420*/  FMUL.FTZ R184, R175, R184 ;  /* 0x000000b8afb87220 */ /* 0x004fc80000410000 */
[----:B------:R-:W-:Y:S02]  /*2430*/  FADD.FTZ R214, R214, R184 ;  /* 0x000000b8d6d67221 */ /* 0x000fe40000010000 */
[----:B------:R-:W-:Y:S02]  /*2440*/  FFMA.FTZ R212, R185, R184, R212 ;  /* 0x000000b8b9d47223 */ /* 0x000fe400000100d4 */
[----:B----4-:R-:W-:-:S04]  /*2450*/  FMUL.FTZ R175, R168, R171 ;  /* 0x000000aba8af7220 */ /* 0x010fc80000410000 */
[----:B------:R-:W-:Y:S02]  /*2460*/  FADD.FTZ R214, R214, R175 ;  /* 0x000000afd6d67221 */ /* 0x000fe40000010000 */
[----:B------:R-:W-:Y:S02]  /*2470*/  FFMA.FTZ R212, R183, R175, R212 ;  /* 0x000000afb7d47223 */ /* 0x000fe400000100d4 */
.L_x_4604:
[----:B------:R-:W-:Y:S05]  /*2480*/  BSYNC B0 ;  /* 0x0000000000007941 */ /* 0x000fea0003800000 */
.L_x_4603:
[----:B------:R-:W-:Y:S02]  /*2490*/  LOP3.LUT P5, RZ, R225, 0xff, RZ, 0xc0, !PT ;  /* 0x000000ffe1ff7812 */ /* 0x000fe400078ac0ff */
[----:B------:R-:W-:Y:S02]  /*24a0*/  SHF.R.U32.HI R177, RZ, 0x5, R252 ;  /* 0x00000005ffb17819 */ /* 0x000fe400000116fc */
[----:B------:R-:W-:Y:S02]  /*24b0*/  LOP3.LUT P4, RZ, R252, 0x1f, RZ, 0xc0, !PT ;  /* 0x0000001ffcff7812 */ /* 0x000fe4000788c0ff */
[----:B------:R-:W-:-:S07]  /*24c0*/  LOP3.LUT R176, R177, 0x7fffff8, RZ, 0xc0, !PT ;  /* 0x07fffff8b1b07812 */ /* 0x000fce00078ec0ff */
[----:B------:R-:W-:Y:S01]  /*24d0*/  @!P5 IADD3 R176, R176, 0x8, RZ ;  /* 0x00000008b0b0d810 */ /* 0x000fe20007ffe0ff */
[----:B------:R-:W-:Y:S05]  /*24e0*/  BRA.DIV ~URZ, `(.L_x_4605) ;  /* 0x00002a927f007947 */ /* 0x000fea000b800000 */
[----:B------:R0:W1:Y:S02]  /*24f0*/  SHFL.DOWN PT, R171, R214, 0x10, 0x1f ;  /* 0x0a001f00d6ab7f89 */ /* 0x00006400000e0000 */
.L_x_4622:
        /* <DEDUP_REMOVED lines=18> */
.L_x_4623:
        /* <DEDUP_REMOVED lines=29> */
[----:B-1----:R-:W-:Y:S01]  /*27f0*/  FMUL.FTZ R212, R169, c[0x0][0x1e0] ;  /* 0x00007800a9d47a20 */ /* 0x002fe20000410000 */
[----:B------:R-:W-:Y:S05]  /*2800*/  @!P0 BRA `(.L_x_4608) ;  /* 0x0000091000008947 */ /* 0x000fea0003800000 */
[----:B------:R-:W-:Y:S01]  /*2810*/  HFMA2.MMA R168, -RZ, RZ, 0, 9.5367431640625e-07 ;  /* 0x00000010ffa87435 */ /* 0x000fe200000001ff */
[----:B------:R0:W-:Y:S01]  /*2820*/  STL [R1+0x98], R0 ;  /* 0x0000980001007387 */ /* 0x0001e20000100800 */
[----:B------:R-:W1:Y:S03]  /*2830*/  LDC.U8 R179, c[0x0][0x1f0] ;  /* 0x00007c00ffb37b82 */ /* 0x000e660000000000 */
[----:B------:R-:W2:Y:S05]  /*2840*/  LDL R252, [R1+0x10] ;  /* 0x0000100001fc7983 */ /* 0x000eaa0000100800 */
[----:B------:R-:W-:Y:S01]  /*2850*/  IMAD.WIDE.U32 R168, R2, R168, c[0x0][0x170] ;  /* 0x00005c0002a87625 */ /* 0x000fe200078e00a8 */
[----:B0-----:R-:W3:Y:S05]  /*2860*/  LDL R0, [R1+0x14] ;  /* 0x0000140001007983 */ /* 0x001eea0000100800 */
[----:B------:R-:W4:Y:S01]  /*2870*/  LDG.E.128 R168, [R168.64] ;  /* 0x00000004a8a87981 */ /* 0x000f22000c1e1d00 */
[----:B-1----:R-:W-:-:S04]  /*2880*/  ISETP.NE.AND P6, PT, R179, RZ, PT ;  /* 0x000000ffb300720c */ /* 0x002fc80003fc5270 */
[----:B------:R-:W-:Y:S02]  /*2890*/  FSEL R178, R209, RZ, !P6 ;  /* 0x000000ffd1b27208 */ /* 0x000fe40007000000 */
[----:B------:R-:W-:-:S03]  /*28a0*/  ISETP.NE.U32.AND P5, PT, RZ, c[0x0][0x218], PT ;  /* 0x00008600ff007a0c */ /* 0x000fc60003fa5070 */
[----:B------:R-:W-:Y:S01]  /*28b0*/  FFMA.FTZ R176, R3, R212, R178 ;  /* 0x000000d403b07223 */ /* 0x000fe200000100b2 */
[----:B------:R-:W-:-:S03]  /*28c0*/  ISETP.NE.AND.EX P5, PT, RZ, c[0x0][0x21c], PT, P5 ;  /* 0x00008700ff007a0c */ /* 0x000fc60003fa5350 */
[----:B------:R-:W-:-:S04]  /*28d0*/  FADD.FTZ R176, R5, -R176 ;  /* 0x800000b005b07221 */ /* 0x000fc80000010000 */
[----:B-----5:R-:W-:Y:S01]  /*28e0*/  FMUL.FTZ R214, R10, R176 ;  /* 0x000000b00ad67220 */ /* 0x020fe20000410000 */
[----:B------:R-:W-:-:S04]  /*28f0*/  MOV R176, R26 ;  /* 0x0000001a00b07202 */ /* 0x000fc80000000f00 */
[----:B------:R-:W-:Y:S01]  /*2900*/  LOP3.LUT P4, RZ, R176, 0xff, RZ, 0xc0, !PT ;  /* 0x000000ffb0ff7812 */ /* 0x000fe2000788c0ff */
[----:B------:R-:W-:Y:S01]  /*2910*/  @P5 FADD.FTZ R214, R128, R214 ;  /* 0x000000d680d65221 */ /* 0x000fe20000010000 */
[----:B------:R-:W-:-:S03]  /*2920*/  HFMA2.MMA R177, -RZ, RZ, 0, 0 ;  /* 0x00000000ffb17435 */ /* 0x000fc600000001ff */
[----:B------:R-:W-:-:S04]  /*2930*/  FMUL.FTZ R179, R214, R11 ;  /* 0x0000000bd6b37220 */ /* 0x000fc80000410000 */
[----:B------:R-:W-:Y:S01]  /*2940*/  FMUL.FTZ R179, R179, c[0x0][0x1e8] ;  /* 0x00007a00b3b37a20 */ /* 0x000fe20000410000 */
[----:B------:R-:W-:Y:S01]  /*2950*/  LOP3.LUT P6, RZ, R26, 0xff00, RZ, 0xc0, !PT ;  /* 0x0000ff001aff7812 */ /* 0x000fe200078cc0ff */
[----:B------:R-:W-:Y:S02]  /*2960*/  HFMA2.MMA R215, -RZ, RZ, 0, 0 ;  /* 0x00000000ffd77435 */ /* 0x000fe400000001ff */
[----:B----4-:R-:W-:-:S05]  /*2970*/  @P4 PRMT R176, RZ, 0x5410, R168 ;  /* 0x00005410ffb04816 */ /* 0x010fca00000000a8 */
[----:B------:R-:W-:Y:S01]  /*2980*/  @P4 FMUL.FTZ R177, R179, R176 ;  /* 0x000000b0b3b14220 */ /* 0x000fe20000410000 */
[----:B------:R-:W-:Y:S01]  /*2990*/  MOV R176, RZ ;  /* 0x000000ff00b07202 */ /* 0x000fe20000000f00 */
[----:B---3--:R-:W-:Y:S02]  /*29a0*/  @P4 FMUL.FTZ R176, R0, R179 ;  /* 0x000000b300b04220 */ /* 0x008fe40000410000 */
[----:B------:R-:W3:Y:S01]  /*29b0*/  LDL R0, [R1+0xc] ;  /* 0x00000c0001007983 */ /* 0x000ee20000100800 */
[----:B------:R-:W-:Y:S01]  /*29c0*/  FFMA.FTZ R179, R4, R212, R178 ;  /* 0x000000d404b37223 */ /* 0x000fe200000100b2 */
[----:B------:R-:W-:-:S03]  /*29d0*/  ISETP.NE.U32.AND P4, PT, RZ, c[0x0][0x258], PT ;  /* 0x00009600ff007a0c */ /* 0x000fc60003f85070 */
[----:B------:R-:W-:Y:S01]  /*29e0*/  FADD.FTZ R179, R224, -R179 ;  /* 0x800000b3e0b37221 */ /* 0x000fe20000010000 */
[----:B------:R-:W-:-:S03]  /*29f0*/  ISETP.NE.AND.EX P4, PT, RZ, c[0x0][0x25c], PT, P4 ;  /* 0x00009700ff007a0c */ /* 0x000fc60003f85340 */
[----:B------:R-:W-:Y:S01]  /*2a00*/  FMUL.FTZ R179, R10, R179 ;  /* 0x000000b30ab37220 */ /* 0x000fe20000410000 */
[----:B------:R-:W-:-:S03]  /*2a10*/  SEL R160, R214, R160, P4 ;  /* 0x000000a0d6a07207 */ /* 0x000fc60002000000 */
[----:B------:R-:W-:Y:S01]  /*2a20*/  @P5 FADD.FTZ R179, R129, R179 ;  /* 0x000000b381b35221 */ /* 0x000fe20000010000 */
[----:B------:R-:W-:-:S03]  /*2a30*/  @P6 PRMT R168, RZ, 0x7610, R168 ;  /* 0x00007610ffa86816 */ /* 0x000fc600000000a8 */
[----:B------:R-:W-:-:S04]  /*2a40*/  FMUL.FTZ R214, R179, R11 ;  /* 0x0000000bb3d67220 */ /* 0x000fc80000410000 */
[----:B------:R-:W-:-:S04]  /*2a50*/  FMUL.FTZ R214, R214, c[0x0][0x1e8] ;  /* 0x00007a00d6d67a20 */ /* 0x000fc80000410000 */
[----:B------:R-:W-:Y:S01]  /*2a60*/  @P6 FMUL.FTZ R215, R214, R168 ;  /* 0x000000a8d6d76220 */ /* 0x000fe20000410000 */
[----:B------:R-:W-:Y:S01]  /*2a70*/  MOV R168, RZ ;  /* 0x000000ff00a87202 */ /* 0x000fe20000000f00 */
[----:B--2---:R-:W-:Y:S02]  /*2a80*/  @P6 FMUL.FTZ R168, R252, R214 ;  /* 0x000000d6fca86220 */ /* 0x004fe40000410000 */
[----:B------:R-:W2:Y:S01]  /*2a90*/  LDL R252, [R1+0x8] ;  /* 0x0000080001fc7983 */ /* 0x000ea20000100800 */
[----:B------:R-:W-:Y:S01]  /*2aa0*/  SEL R161, R179, R161, P4 ;  /* 0x000000a1b3a17207 */ /* 0x000fe20002000000 */
[----:B------:R-:W-:Y:S01]  /*2ab0*/  FFMA.FTZ R179, R6, R212, R178 ;  /* 0x000000d406b37223 */ /* 0x000fe200000100b2 */
[----:B------:R-:W-:-:S03]  /*2ac0*/  LOP3.LUT P6, RZ, R26, 0xff0000, RZ, 0xc0, !PT ;  /* 0x00ff00001aff7812 */ /* 0x000fc600078cc0ff */
[----:B------:R-:W-:-:S04]  /*2ad0*/  FADD.FTZ R179, R223, -R179 ;  /* 0x800000b3dfb37221 */ /* 0x000fc80000010000 */
[----:B------:R-:W-:-:S04]  /*2ae0*/  FMUL.FTZ R179, R10, R179 ;  /* 0x000000b30ab37220 */ /* 0x000fc80000410000 */
[----:B------:R-:W-:Y:S02]  /*2af0*/  @P5 FADD.FTZ R179, R130, R179 ;  /* 0x000000b382b35221 */ /* 0x000fe40000010000 */
[----:B------:R-:W-:Y:S02]  /*2b00*/  FADD.FTZ R97, R97, R215 ;  /* 0x000000d761617221 */ /* 0x000fe40000010000 */
[----:B------:R-:W-:Y:S01]  /*2b10*/  FMUL.FTZ R215, R179, R11 ;  /* 0x0000000bb3d77220 */ /* 0x000fe20000410000 */
[----:B------:R-:W-:Y:S01]  /*2b20*/  HFMA2.MMA R214, -RZ, RZ, 0, 0 ;  /* 0x00000000ffd67435 */ /* 0x000fe200000001ff */
[----:B------:R-:W-:Y:S01]  /*2b30*/  FADD.FTZ R96, R96, R177 ;  /* 0x000000b160607221 */ /* 0x000fe20000010000 */
[----:B------:R-:W-:Y:S01]  /*2b40*/  @P6 PRMT R177, RZ, 0x5410, R169 ;  /* 0x00005410ffb16816 */ /* 0x000fe200000000a9 */
[----:B------:R-:W-:-:S04]  /*2b50*/  FMUL.FTZ R215, R215, c[0x0][0x1e8] ;  /* 0x00007a00d7d77a20 */ /* 0x000fc80000410000 */
[----:B------:R-:W-:Y:S01]  /*2b60*/  @P6 FMUL.FTZ R214, R215, R177 ;  /* 0x000000b1d7d66220 */ /* 0x000fe20000410000 */
[----:B------:R-:W-:Y:S02]  /*2b70*/  MOV R177, RZ ;  /* 0x000000ff00b17202 */ /* 0x000fe40000000f00 */
[----:B------:R-:W-:Y:S01]  /*2b80*/  SEL R162, R179, R162, P4 ;  /* 0x000000a2b3a27207 */ /* 0x000fe20002000000 */
[----:B------:R-:W-:-:S04]  /*2b90*/  FFMA.FTZ R179, R7, R212, R178 ;  /* 0x000000d407b37223 */ /* 0x000fc800000100b2 */
[----:B------:R-:W-:-:S04]  /*2ba0*/  FADD.FTZ R179, R222, -R179 ;  /* 0x800000b3deb37221 */ /* 0x000fc80000010000 */
[----:B------:R-:W-:-:S04]  /*2bb0*/  FMUL.FTZ R179, R10, R179 ;  /* 0x000000b30ab37220 */ /* 0x000fc80000410000 */
[----:B------:R-:W-:Y:S02]  /*2bc0*/  @P5 FADD.FTZ R179, R131, R179 ;  /* 0x000000b383b35221 */ /* 0x000fe40000010000 */
[----:B------:R-:W-:Y:S02]  /*2bd0*/  FADD.FTZ R98, R98, R214 ;  /* 0x000000d662627221 */ /* 0x000fe40000010000 */
[----:B------:R-:W-:-:S04]  /*2be0*/  FMUL.FTZ R214, R179, R11 ;  /* 0x0000000bb3d67220 */ /* 0x000fc80000410000 */
[----:B------:R-:W-:Y:S02]  /*2bf0*/  FMUL.FTZ R214, R214, c[0x0][0x1e8] ;  /* 0x00007a00d6d67a20 */ /* 0x000fe40000410000 */
[----:B---3--:R-:W-:Y:S02]  /*2c00*/  @P6 FMUL.FTZ R177, R0, R215 ;  /* 0x000000d700b16220 */ /* 0x008fe40000410000 */
[----:B------:R-:W3:Y:S01]  /*2c10*/  LDL R0, [R1+0x4] ;  /* 0x0000040001007983 */ /* 0x000ee20000100800 */
[----:B------:R-:W-:Y:S01]  /*2c20*/  LOP3.LUT P6, RZ, R26, 0xff000000, RZ, 0xc0, !PT ;  /* 0xff0000001aff7812 */ /* 0x000fe200078cc0ff */
[----:B------:R-:W-:-:S12]  /*2c30*/  HFMA2.MMA R215, -RZ, RZ, 0, 0 ;  /* 0x00000000ffd77435 */ /* 0x000fd800000001ff */
[----:B------:R-:W-:-:S05]  /*2c40*/  @P6 PRMT R169, RZ, 0x7610, R169 ;  /* 0x00007610ffa96816 */ /* 0x000fca00000000a9 */
[----:B------:R-:W-:Y:S01]  /*2c50*/  @P6 FMUL.FTZ R215, R214, R169 ;  /* 0x000000a9d6d76220 */ /* 0x000fe20000410000 */
[----:B------:R-:W-:Y:S01]  /*2c60*/  MOV R169, RZ ;  /* 0x000000ff00a97202 */ /* 0x000fe20000000f00 */
[----:B--2---:R-:W-:Y:S02]  /*2c70*/  @P6 FMUL.FTZ R169, R252, R214 ;  /* 0x000000d6fca96220 */ /* 0x004fe40000410000 */
[----:B------:R-:W2:Y:S01]  /*2c80*/  LDL R252, [R1] ;  /* 0x0000000001fc7983 */ /* 0x000ea20000100800 */
[----:B------:R-:W-:Y:S01]  /*2c90*/  SEL R163, R179, R163, P4 ;  /* 0x000000a3b3a37207 */ /* 0x000fe20002000000 */
[----:B------:R-:W-:-:S04]  /*2ca0*/  FFMA.FTZ R179, R8, R212, R178 ;  /* 0x000000d408b37223 */ /* 0x000fc800000100b2 */
[----:B------:R-:W-:Y:S01]  /*2cb0*/  FADD.FTZ R179, R221, -R179 ;  /* 0x800000b3ddb37221 */ /* 0x000fe20000010000 */
[----:B------:R-:W-:-:S03]  /*2cc0*/  LOP3.LUT P6, RZ, R27, 0xff, RZ, 0xc0, !PT ;  /* 0x000000ff1bff7812 */ /* 0x000fc600078cc0ff */
[----:B------:R-:W-:-:S04]  /*2cd0*/  FMUL.FTZ R179, R10, R179 ;  /* 0x000000b30ab37220 */ /* 0x000fc80000410000 */
[----:B------:R-:W-:Y:S02]  /*2ce0*/  @P5 FADD.FTZ R179, R132, R179 ;  /* 0x000000b384b35221 */ /* 0x000fe40000010000 */
[----:B------:R-:W-:-:S03]  /*2cf0*/  FADD.FTZ R99, R99, R215 ;  /* 0x000000d763637221 */ /* 0x000fc60000010000 */
[C---:B------:R-:W-:Y:S01]  /*2d00*/  SEL R164, R179.reuse, R164, P4 ;  /* 0x000000a4b3a47207 */ /* 0x040fe20002000000 */
[----:B------:R-:W-:Y:S01]  /*2d10*/  FMUL.FTZ R179, R179, R11 ;  /* 0x0000000bb3b37220 */ /* 0x000fe20000410000 */
[----:B------:R-:W-:Y:S01]  /*2d20*/  HFMA2.MMA R215, -RZ, RZ, 0, 0 ;  /* 0x00000000ffd77435 */ /* 0x000fe200000001ff */
[----:B------:R-:W-:Y:S02]  /*2d30*/  @P6 PRMT R214, RZ, 0x5410, R170 ;  /* 0x00005410ffd66816 */ /* 0x000fe400000000aa */
[----:B------:R-:W-:-:S04]  /*2d40*/  FMUL.FTZ R179, R179, c[0x0][0x1e8] ;  /* 0x00007a00b3b37a20 */ /* 0x000fc80000410000 */
[----:B------:R-:W-:Y:S01]  /*2d50*/  @P6 FMUL.FTZ R215, R179, R214 ;  /* 0x000000d6b3d76220 */ /* 0x000fe20000410000 */
[----:B------:R-:W-:-:S03]  /*2d60*/  MOV R214, RZ ;  /* 0x000000ff00d67202 */ /* 0x000fc60000000f00 */
[----:B------:R-:W-:Y:S01]  /*2d70*/  FADD.FTZ R100, R100, R215 ;  /* 0x000000d764647221 */ /* 0x000fe20000010000 */
[----:B------:R-:W-:Y:S01]  /*2d80*/  HFMA2.MMA R215, -RZ, RZ, 0, 0 ;  /* 0x00000000ffd77435 */ /* 0x000fe200000001ff */
[----:B---3--:R-:W-:Y:S02]  /*2d90*/  @P6 FMUL.FTZ R214, R0, R179 ;  /* 0x000000b300d66220 */ /* 0x008fe40000410000 */
[----:B------:R0:W5:Y:S01]  /*2da0*/  LDL.LU R0, [R1+0x98] ;  /* 0x0000980001007983 */ /* 0x0001620000300800 */
[----:B------:R-:W-:-:S04]  /*2db0*/  FFMA.FTZ R179, R9, R212, R178 ;  /* 0x000000d409b37223 */ /* 0x000fc800000100b2 */
[----:B------:R-:W-:Y:S01]  /*2dc0*/  FADD.FTZ R179, R220, -R179 ;  /* 0x800000b3dcb37221 */ /* 0x000fe20000010000 */
[----:B------:R-:W-:-:S03]  /*2dd0*/  LOP3.LUT P6, RZ, R27, 0xff00, RZ, 0xc0, !PT ;  /* 0x0000ff001bff7812 */ /* 0x000fc600078cc0ff */
[----:B------:R-:W-:-:S04]  /*2de0*/  FMUL.FTZ R179, R10, R179 ;  /* 0x000000b30ab37220 */ /* 0x000fc80000410000 */
[----:B------:R-:W-:-:S05]  /*2df0*/  @P5 FADD.FTZ R179, R133, R179 ;  /* 0x000000b385b35221 */ /* 0x000fca0000010000 */
[C---:B------:R-:W-:Y:S01]  /*2e00*/  SEL R165, R179.reuse, R165, P4 ;  /* 0x000000a5b3a57207 */ /* 0x040fe20002000000 */
[----:B------:R-:W-:Y:S01]  /*2e10*/  FMUL.FTZ R179, R179, R11 ;  /* 0x0000000bb3b37220 */ /* 0x000fe20000410000 */
[----:B------:R-:W-:-:S03]  /*2e20*/  @P6 PRMT R170, RZ, 0x7610, R170 ;  /* 0x00007610ffaa6816 */ /* 0x000fc600000000aa */
[----:B------:R-:W-:-:S04]  /*2e30*/  FMUL.FTZ R179, R179, c[0x0][0x1e8] ;  /* 0x00007a00b3b37a20 */ /* 0x000fc80000410000 */
[----:B------:R-:W-:Y:S01]  /*2e40*/  @P6 FMUL.FTZ R215, R179, R170 ;  /* 0x000000aab3d76220 */ /* 0x000fe20000410000 */
[----:B------:R-:W-:Y:S01]  /*2e50*/  MOV R170, RZ ;  /* 0x000000ff00aa7202 */ /* 0x000fe20000000f00 */
[----:B--2---:R-:W-:Y:S02]  /*2e60*/  @P6 FMUL.FTZ R170, R252, R179 ;  /* 0x000000b3fcaa6220 */ /* 0x004fe40000410000 */
[-CC-:B------:R-:W-:Y:S02]  /*2e70*/  FFMA.FTZ R179, R219, R212.reuse, R178.reuse ;  /* 0x000000d4dbb37223 */ /* 0x180fe400000100b2 */
[----:B------:R-:W-:Y:S02]  /*2e80*/  FFMA.FTZ R178, R207, R212, R178 ;  /* 0x000000d4cfb27223 */ /* 0x000fe400000100b2 */
[----:B------:R-:W-:Y:S02]  /*2e90*/  FADD.FTZ R179, R208, -R179 ;  /* 0x800000b3d0b37221 */ /* 0x000fe40000010000 */
[----:B------:R-:W-:-:S02]  /*2ea0*/  FADD.FTZ R178, R206, -R178 ;  /* 0x800000b2ceb27221 */ /* 0x000fc40000010000 */
[C---:B------:R-:W-:Y:S02]  /*2eb0*/  FMUL.FTZ R179, R10.reuse, R179 ;  /* 0x000000b30ab37220 */ /* 0x040fe40000410000 */
[----:B------:R-:W-:Y:S02]  /*2ec0*/  FMUL.FTZ R178, R10, R178 ;  /* 0x000000b20ab27220 */ /* 0x000fe40000410000 */
[----:B------:R-:W-:Y:S02]  /*2ed0*/  @P5 FADD.FTZ R179, R134, R179 ;  /* 0x000000b386b35221 */ /* 0x000fe40000010000 */
[----:B------:R-:W-:Y:S01]  /*2ee0*/  @P5 FADD.FTZ R178, R135, R178 ;  /* 0x000000b287b25221 */ /* 0x000fe20000010000 */
[----:B------:R-:W-:Y:S02]  /*2ef0*/  LOP3.LUT P5, RZ, R27, 0xff0000, RZ, 0xc0, !PT ;  /* 0x00ff00001bff7812 */ /* 0x000fe400078ac0ff */
[C---:B------:R-:W-:Y:S01]  /*2f00*/  SEL R166, R179.reuse, R166, P4 ;  /* 0x000000a6b3a67207 */ /* 0x040fe20002000000 */
[----:B------:R-:W-:-:S02]  /*2f10*/  FMUL.FTZ R179, R179, R11 ;  /* 0x0000000bb3b37220 */ /* 0x000fc40000410000 */
[----:B------:R-:W-:Y:S01]  /*2f20*/  FADD.FTZ R101, R101, R215 ;  /* 0x000000d765657221 */ /* 0x000fe20000010000 */
[----:B------:R-:W-:Y:S01]  /*2f30*/  HFMA2.MMA R215, -RZ, RZ, 0, 0 ;  /* 0x00000000ffd77435 */ /* 0x000fe200000001ff */
[----:B------:R-:W-:-:S06]  /*2f40*/  FMUL.FTZ R179, R179, c[0x0][0x1e8] ;  /* 0x00007a00b3b37a20 */ /* 0x000fcc0000410000 */
[----:B------:R-:W-:-:S05]  /*2f50*/  @P5 PRMT R252, RZ, 0x5410, R171 ;  /* 0x00005410fffc5816 */ /* 0x000fca00000000ab */
[----:B------:R-:W-:-:S04]  /*2f60*/  @P5 FMUL.FTZ R215, R179, R252 ;  /* 0x000000fcb3d75220 */ /* 0x000fc80000410000 */
[----:B------:R-:W-:Y:S01]  /*2f70*/  FADD.FTZ R102, R102, R215 ;  /* 0x000000d766667221 */ /* 0x000fe20000010000 */
[----:B------:R-:W-:Y:S01]  /*2f80*/  MOV R215, RZ ;  /* 0x000000ff00d77202 */ /* 0x000fe20000000f00 */
[----:B------:R-:W-:Y:S01]  /*2f90*/  @P5 FMUL.FTZ R215, R251, R179 ;  /* 0x000000b3fbd75220 */ /* 0x000fe20000410000 */
[----:B------:R-:W-:Y:S02]  /*2fa0*/  LOP3.LUT P5, RZ, R27, 0xff000000, RZ, 0xc0, !PT ;  /* 0xff0000001bff7812 */ /* 0x000fe400078ac0ff */
[C---:B------:R-:W-:Y:S02]  /*2fb0*/  SEL R167, R178.reuse, R167, P4 ;  /* 0x000000a7b2a77207 */ /* 0x040fe40002000000 */
[----:B------:R-:W-:Y:S01]  /*2fc0*/  ISETP.NE.U32.AND P4, PT, RZ, c[0x0][0x258], PT ;  /* 0x00009600ff007a0c */ /* 0x000fe20003f85070 */
[----:B------:R-:W-:-:S03]  /*2fd0*/  FMUL.FTZ R178, R178, R11 ;  /* 0x0000000bb2b27220 */ /* 0x000fc60000410000 */
[----:B------:R-:W-:Y:S01]  /*2fe0*/  ISETP.NE.AND.EX P4, PT, RZ, c[0x0][0x25c], PT, P4 ;  /* 0x00009700ff007a0c */ /* 0x000fe20003f85340 */
[----:B------:R-:W-:Y:S01]  /*2ff0*/  HFMA2.MMA R179, -RZ, RZ, 0, 0 ;  /* 0x00000000ffb37435 */ /* 0x000fe200000001ff */
[----:B------:R-:W-:-:S03]  /*3000*/  FMUL.FTZ R178, R178, c[0x0][0x1e8] ;  /* 0x00007a00b2b27a20 */ /* 0x000fc60000410000 */
[----:B------:R-:W-:Y:S01]  /*3010*/  @P5 PRMT R171, RZ, 0x7610, R171 ;  /* 0x00007610ffab5816 */ /* 0x000fe200000000ab */
[----:B------:R-:W-:-:S04]  /*3020*/  HFMA2.MMA R252, -RZ, RZ, 0, 9.5367431640625e-07 ;  /* 0x00000010fffc7435 */ /* 0x000fc800000001ff */
[----:B------:R-:W-:Y:S01]  /*3030*/  @P5 FMUL.FTZ R179, R178, R171 ;  /* 0x000000abb2b35220 */ /* 0x000fe20000410000 */
[----:B------:R-:W-:Y:S01]  /*3040*/  MOV R171, RZ ;  /* 0x000000ff00ab7202 */ /* 0x000fe20000000f00 */
[----:B------:R-:W-:Y:S01]  /*3050*/  @P5 FMUL.FTZ R171, R250, R178 ;  /* 0x000000b2faab5220 */ /* 0x000fe20000410000 */
[----:B------:R-:W-:Y:S01]  /*3060*/  @P4 MOV R178, 0x20 ;  /* 0x0000002000b24802 */ /* 0x000fe20000000f00 */
[----:B------:R-:W-:Y:S01]  /*3070*/  FADD.FTZ R103, R103, R179 ;  /* 0x000000b367677221 */ /* 0x000fe20000010000 */
[----:B------:R-:W-:Y:S02]  /*3080*/  F2FP.BF16.PACK_AB R169, R169, R177 ;  /* 0x000000b1a9a9723e */ /* 0x000fe400000010ff */
[----:B------:R-:W-:Y:S01]  /*3090*/  F2FP.BF16.PACK_AB R168, R168, R176 ;  /* 0x000000b0a8a8723e */ /* 0x000fe200000010ff */
[----:B------:R-:W-:Y:S01]  /*30a0*/  @P4 IMAD.WIDE.U32 R178, R2, R178, c[0x0][0x258] ;  /* 0x0000960002b24625 */ /* 0x000fe200078e00b2 */
[----:B------:R-:W-:Y:S02]  /*30b0*/  F2FP.BF16.PACK_AB R171, R171, R215 ;  /* 0x000000d7abab723e */ /* 0x000fe400000010ff */
[----:B------:R-:W-:Y:S01]  /*30c0*/  F2FP.BF16.PACK_AB R170, R170, R214 ;  /* 0x000000d6aaaa723e */ /* 0x000fe200000010ff */
[C---:B------:R-:W-:Y:S01]  /*30d0*/  IMAD.WIDE.U32 R176, R2.reuse, R252, c[0x0][0x248] ;  /* 0x0000920002b07625 */ /* 0x040fe200078e00fc */
[----:B------:R0:W-:Y:S04]  /*30e0*/  @P4 STG.E.128 [R178.64], R160 ;  /* 0x000000a0b2004986 */ /* 0x0001e8000c101d04 */
[----:B------:R0:W-:Y:S04]  /*30f0*/  @P4 STG.E.128 [R178.64+0x10], R164 ;  /* 0x000010a4b2004986 */ /* 0x0001e8000c101d04 */
[----:B------:R0:W-:Y:S01]  /*3100*/  STG.E.128 [R176.64], R168 ;  /* 0x000000a8b0007986 */ /* 0x0001e2000c101d04 */
[----:B------:R-:W-:-:S03]  /*3110*/  IADD3 R2, R2, 0x100, RZ ;  /* 0x0000010002027810 */ /* 0x000fc60007ffe0ff */
.L_x_4608:
[----:B------:R-:W-:Y:S05]  /*3120*/  BSYNC B0 ;  /* 0x0000000000007941 */ /* 0x000fea0003800000 */
.L_x_4607:
[----:B------:R-:W-:Y:S01]  /*3130*/  BSSY B0, `(.L_x_4609) ;  /* 0x000008b000007945 */ /* 0x000fe20003800000 */
[----:B------:R-:W-:Y:S05]  /*3140*/  @!P1 BRA `(.L_x_4610) ;  /* 0x0000089000009947 */ /* 0x000fea0003800000 */
[----:B0-----:R-:W0:Y:S01]  /*3150*/  LDC.U8 R169, c[0x0][0x1f0] ;  /* 0x00007c00ffa97b82 */ /* 0x001e220000000000 */
[----:B------:R-:W-:Y:S01]  /*3160*/  HFMA2.MMA R168, -RZ, RZ, 0, 9.5367431640625e-07 ;  /* 0x00000010ffa87435 */ /* 0x000fe200000001ff */
[----:B0-----:R-:W-:-:S09]  /*3170*/  ISETP.NE.AND P4, PT, R169, RZ, PT ;  /* 0x000000ffa900720c */ /* 0x001fd20003f85270 */
[----:B------:R-:W-:-:S06]  /*3180*/  IMAD.WIDE.U32 R168, R2, R168, c[0x0][0x170] ;  /* 0x00005c0002a87625 */ /* 0x000fcc00078e00a8 */
[----:B------:R-:W2:Y:S01]  /*3190*/  LDG.E.128 R168, [R168.64] ;  /* 0x00000004a8a87981 */ /* 0x000ea2000c1e1d00 */
[----:B------:R-:W-:Y:S01]  /*31a0*/  FSEL R178, R209, RZ, !P4 ;  /* 0x000000ffd1b27208 */ /* 0x000fe20006000000 */
[----:B------:R-:W-:Y:S01]  /*31b0*/  HFMA2.MMA R177, -RZ, RZ, 0, 0 ;  /* 0x00000000ffb17435 */ /* 0x000fe200000001ff */
[----:B------:R-:W-:Y:S01]  /*31c0*/  ISETP.NE.U32.AND P5, PT, RZ, c[0x0][0x218], PT ;  /* 0x00008600ff007a0c */ /* 0x000fe20003fa5070 */
[----:B------:R-:W-:Y:S01]  /*31d0*/  HFMA2.MMA R215, -RZ, RZ, 0, 0 ;  /* 0x00000000ffd77435 */ /* 0x000fe200000001ff */
[----:B------:R-:W-:Y:S01]  /*31e0*/  LOP3.LUT P6, RZ, R28, 0xff00, RZ, 0xc0, !PT ;  /* 0x0000ff001cff7812 */ /* 0x000fe200078cc0ff */
[----:B------:R-:W-:Y:S01]  /*31f0*/  FFMA.FTZ R176, R182, R212, R178 ;  /* 0x000000d4b6b07223 */ /* 0x000fe200000100b2 */
[----:B------:R-:W-:-:S03]  /*3200*/  ISETP.NE.AND.EX P5, PT, RZ, c[0x0][0x21c], PT, P5 ;  /* 0x00008700ff007a0c */ /* 0x000fc60003fa5350 */
[----:B------:R-:W-:-:S04]  /*3210*/  FADD.FTZ R176, R218, -R176 ;  /* 0x800000b0dab07221 */ /* 0x000fc80000010000 */
[----:B-----5:R-:W-:Y:S01]  /*3220*/  FMUL.FTZ R214, R10, R176 ;  /* 0x000000b00ad67220 */ /* 0x020fe20000410000 */
[----:B------:R-:W-:-:S04]  /*3230*/  MOV R176, R28 ;  /* 0x0000001c00b07202 */ /* 0x000fc80000000f00 */
[----:B------:R-:W-:Y:S01]  /*3240*/  LOP3.LUT P4, RZ, R176, 0xff, RZ, 0xc0, !PT ;  /* 0x000000ffb0ff7812 */ /* 0x000fe2000788c0ff */
[----:B------:R-:W-:-:S04]  /*3250*/  @P5 FADD.FTZ R214, R136, R214 ;  /* 0x000000d688d65221 */ /* 0x000fc80000010000 */
[----:B------:R-:W-:-:S04]  /*3260*/  FMUL.FTZ R179, R214, R11 ;  /* 0x0000000bd6b37220 */ /* 0x000fc80000410000 */
[----:B------:R-:W-:-:S04]  /*3270*/  FMUL.FTZ R179, R179, c[0x0][0x1e8] ;  /* 0x00007a00b3b37a20 */ /* 0x000fc80000410000 */
        /* <DEDUP_REMOVED lines=9> */
[----:B------:R-:W-:-:S03]  /*3310*/  FADD.FTZ R179, R216, -R179 ;  /* 0x800000b3d8b37221 */ /* 0x000fc60000010000 */
[----:B------:R-:W-:Y:S01]  /*3320*/  SEL R160, R214, R160, P4 ;  /* 0x000000a0d6a07207 */ /* 0x000fe20002000000 */
[----:B------:R-:W-:-:S04]  /*3330*/  FMUL.FTZ R179, R10, R179 ;  /* 0x000000b30ab37220 */ /* 0x000fc80000410000 */
[----:B------:R-:W-:-:S04]  /*3340*/  @P5 FADD.FTZ R179, R137, R179 ;  /* 0x000000b389b35221 */ /* 0x000fc80000010000 */
[C---:B------:R-:W-:Y:S01]  /*3350*/  FMUL.FTZ R214, R179.reuse, R11 ;  /* 0x0000000bb3d67220 */ /* 0x040fe20000410000 */
[----:B------:R-:W-:Y:S01]  /*3360*/  SEL R161, R179, R161, P4 ;  /* 0x000000a1b3a17207 */ /* 0x000fe20002000000 */
[----:B------:R-:W-:Y:S02]  /*3370*/  FFMA.FTZ R179, R16, R212, R178 ;  /* 0x000000d410b37223 */ /* 0x000fe400000100b2 */
[----:B------:R-:W-:Y:S02]  /*3380*/  FMUL.FTZ R214, R214, c[0x0][0x1e8] ;  /* 0x00007a00d6d67a20 */ /* 0x000fe40000410000 */
[----:B------:R-:W-:Y:S02]  /*3390*/  FADD.FTZ R179, R213, -R179 ;  /* 0x800000b3d5b37221 */ /* 0x000fe40000010000 */
[----:B------:R-:W-:Y:S01]  /*33a0*/  @P6 FMUL.FTZ R215, R214, R168 ;  /* 0x000000a8d6d76220 */ /* 0x000fe20000410000 */
[----:B------:R-:W-:Y:S01]  /*33b0*/  MOV R168, RZ ;  /* 0x000000ff00a87202 */ /* 0x000fe20000000f00 */
[----:B------:R-:W-:Y:S01]  /*33c0*/  @P6 FMUL.FTZ R168, R248, R214 ;  /* 0x000000d6f8a86220 */ /* 0x000fe20000410000 */
[----:B------:R-:W-:Y:S01]  /*33d0*/  LOP3.LUT P6, RZ, R28, 0xff0000, RZ, 0xc0, !PT ;  /* 0x00ff00001cff7812 */ /* 0x000fe200078cc0ff */
[----:B------:R-:W-:Y:S01]  /*33e0*/  FMUL.FTZ R179, R10, R179 ;  /* 0x000000b30ab37220 */ /* 0x000fe20000410000 */
[----:B------:R-:W-:Y:S01]  /*33f0*/  HFMA2.MMA R214, -RZ, RZ, 0, 0 ;  /* 0x00000000ffd67435 */ /* 0x000fe200000001ff */
[----:B------:R-:W-:Y:S01]  /*3400*/  FADD.FTZ R105, R105, R215 ;  /* 0x000000d769697221 */ /* 0x000fe20000010000 */
[----:B------:R-:W-:Y:S01]  /*3410*/  F2FP.BF16.PACK_AB R168, R168, R176 ;  /* 0x000000b0a8a8723e */ /* 0x000fe200000010ff */
[----:B------:R-:W-:-:S04]  /*3420*/  @P5 FADD.FTZ R179, R138, R179 ;  /* 0x000000b38ab35221 */ /* 0x000fc80000010000 */
[C---:B------:R-:W-:Y:S01]  /*3430*/  FMUL.FTZ R215, R179.reuse, R11 ;  /* 0x0000000bb3d77220 */ /* 0x040fe20000410000 */
[----:B------:R-:W-:Y:S01]  /*3440*/  SEL R162, R179, R162, P4 ;  /* 0x000000a2b3a27207 */ /* 0x000fe20002000000 */
[----:B------:R-:W-:Y:S02]  /*3450*/  FFMA.FTZ R179, R17, R212, R178 ;  /* 0x000000d411b37223 */ /* 0x000fe400000100b2 */
[----:B------:R-:W-:Y:S01]  /*3460*/  @P6 PRMT R177, RZ, 0x5410, R169 ;  /* 0x00005410ffb16816 */ /* 0x000fe200000000a9 */
        /* <DEDUP_REMOVED lines=8> */
[----:B------:R-:W-:-:S02]  /*34f0*/  FADD.FTZ R106, R106, R214 ;  /* 0x000000d66a6a7221 */ /* 0x000fc40000010000 */
        /* <DEDUP_REMOVED lines=11> */
[----:B------:R-:W-:-:S02]  /*35b0*/  FMUL.FTZ R179, R10, R179 ;  /* 0x000000b30ab37220 */ /* 0x000fc40000410000 */
[----:B------:R-:W-:Y:S01]  /*35c0*/  FADD.FTZ R107, R107, R215 ;  /* 0x000000d76b6b7221 */ /* 0x000fe20000010000 */
[----:B------:R-:W-:Y:S01]  /*35d0*/  HFMA2.MMA R215, -RZ, RZ, 0, 0 ;  /* 0x00000000ffd77435 */ /* 0x000fe200000001ff */
[----:B------:R-:W-:Y:S01]  /*35e0*/  @P5 FADD.FTZ R179, R140, R179 ;  /* 0x000000b38cb35221 */ /* 0x000fe20000010000 */
[----:B------:R-:W-:-:S04]  /*35f0*/  F2FP.BF16.PACK_AB R169, R169, R177 ;  /* 0x000000b1a9a9723e */ /* 0x000fc800000010ff */
[C---:B------:R-:W-:Y:S01]  /*3600*/  SEL R164, R179.reuse, R164, P4 ;  /* 0x000000a4b3a47207 */ /* 0x040fe20002000000 */
[----:B------:R-:W-:Y:S02]  /*3610*/  FMUL.FTZ R179, R179, R11 ;  /* 0x0000000bb3b37220 */ /* 0x000fe40000410000 */
[----:B------:R-:W-:Y:S02]  /*3620*/  @P6 PRMT R214, RZ, 0x5410, R170 ;  /* 0x00005410ffd66816 */ /* 0x000fe400000000aa */
[----:B------:R-:W-:-:S04]  /*3630*/  FMUL.FTZ R179, R179, c[0x0][0x1e8] ;  /* 0x00007a00b3b37a20 */ /* 0x000fc80000410000 */
[----:B------:R-:W-:Y:S01]  /*3640*/  @P6 FMUL.FTZ R215, R179, R214 ;  /* 0x000000d6b3d76220 */ /* 0x000fe20000410000 */
[----:B------:R-:W-:Y:S01]  /*3650*/  MOV R214, RZ ;  /* 0x000000ff00d67202 */ /* 0x000fe20000000f00 */
[----:B------:R-:W-:Y:S01]  /*3660*/  @P6 FMUL.FTZ R214, R245, R179 ;  /* 0x000000b3f5d66220 */ /* 0x000fe20000410000 */
[----:B------:R-:W-:Y:S01]  /*3670*/  LOP3.LUT P6, RZ, R29, 0xff00, RZ, 0xc0, !PT ;  /* 0x0000ff001dff7812 */ /* 0x000fe200078cc0ff */
[----:B------:R-:W-:Y:S02]  /*3680*/  FFMA.FTZ R179, R19, R212, R178 ;  /* 0x000000d413b37223 */ /* 0x000fe400000100b2 */
[----:B------:R-:W-:Y:S01]  /*3690*/  FADD.FTZ R108, R108, R215 ;  /* 0x000000d76c6c7221 */ /* 0x000fe20000010000 */
[----:B------:R-:W-:Y:S01]  /*36a0*/  HFMA2.MMA R215, -RZ, RZ, 0, 0 ;  /* 0x00000000ffd77435 */ /* 0x000fe200000001ff */
[----:B------:R-:W-:-:S04]  /*36b0*/  FADD.FTZ R179, R205, -R179 ;  /* 0x800000b3cdb37221 */ /* 0x000fc80000010000 */
[----:B------:R-:W-:-:S04]  /*36c0*/  FMUL.FTZ R179, R10, R179 ;  /* 0x000000b30ab37220 */ /* 0x000fc80000410000 */
[----:B------:R-:W-:Y:S01]  /*36d0*/  @P5 FADD.FTZ R179, R141, R179 ;  /* 0x000000b38db35221 */ /* 0x000fe20000010000 */
[----:B------:R-:W-:-:S04]  /*36e0*/  @P6 PRMT R170, RZ, 0x7610, R170 ;  /* 0x00007610ffaa6816 */ /* 0x000fc800000000aa */
[C---:B------:R-:W-:Y:S01]  /*36f0*/  SEL R165, R179.reuse, R165, P4 ;  /* 0x000000a5b3a57207 */ /* 0x040fe20002000000 */
[----:B------:R-:W-:-:S04]  /*3700*/  FMUL.FTZ R179, R179, R11 ;  /* 0x0000000bb3b37220 */ /* 0x000fc80000410000 */
[----:B------:R-:W-:-:S04]  /*3710*/  FMUL.FTZ R179, R179, c[0x0][0x1e8] ;  /* 0x00007a00b3b37a20 */ /* 0x000fc80000410000 */
[----:B------:R-:W-:Y:S01]  /*3720*/  @P6 FMUL.FTZ R215, R179, R170 ;  /* 0x000000aab3d76220 */ /* 0x000fe20000410000 */
[----:B------:R-:W-:Y:S01]  /*3730*/  MOV R170, RZ ;  /* 0x000000ff00aa7202 */ /* 0x000fe20000000f00 */
[----:B------:R-:W-:Y:S02]  /*3740*/  @P6 FMUL.FTZ R170, R244, R179 ;  /* 0x000000b3f4aa6220 */ /* 0x000fe40000410000 */
[-CC-:B------:R-:W-:Y:S02]  /*3750*/  FFMA.FTZ R179, R204, R212.reuse, R178.reuse ;  /* 0x000000d4ccb37223 */ /* 0x180fe400000100b2 */
[----:B------:R-:W-:Y:S01]  /*3760*/  FFMA.FTZ R178, R202, R212, R178 ;  /* 0x000000d4cab27223 */ /* 0x000fe200000100b2 */
[----:B------:R-:W-:Y:S01]  /*3770*/  F2FP.BF16.PACK_AB R170, R170, R214 ;  /* 0x000000d6aaaa723e */ /* 0x000fe200000010ff */
[----:B------:R-:W-:Y:S02]  /*3780*/  FADD.FTZ R179, R203, -R179 ;  /* 0x800000b3cbb37221 */ /* 0x000fe40000010000 */
[----:B------:R-:W-:-:S02]  /*3790*/  FADD.FTZ R178, R201, -R178 ;  /* 0x800000b2c9b27221 */ /* 0x000fc40000010000 */
[C---:B------:R-:W-:Y:S02]  /*37a0*/  FMUL.FTZ R179, R10.reuse, R179 ;  /* 0x000000b30ab37220 */ /* 0x040fe40000410000 */
[----:B------:R-:W-:Y:S02]  /*37b0*/  FMUL.FTZ R178, R10, R178 ;  /* 0x000000b20ab27220 */ /* 0x000fe40000410000 */
[----:B------:R-:W-:Y:S02]  /*37c0*/  @P5 FADD.FTZ R179, R142, R179 ;  /* 0x000000b38eb35221 */ /* 0x000fe40000010000 */
[----:B------:R-:W-:Y:S01]  /*37d0*/  @P5 FADD.FTZ R178, R143, R178 ;  /* 0x000000b28fb25221 */ /* 0x000fe20000010000 */
[----:B------:R-:W-:Y:S01]  /*37e0*/  LOP3.LUT P5, RZ, R29, 0xff0000, RZ, 0xc0, !PT ;  /* 0x00ff00001dff7812 */ /* 0x000fe200078ac0ff */
[----:B------:R-:W-:Y:S01]  /*37f0*/  FADD.FTZ R109, R109, R215 ;  /* 0x000000d76d6d7221 */ /* 0x000fe20000010000 */
[C---:B------:R-:W-:Y:S01]  /*3800*/  SEL R166, R179.reuse, R166, P4 ;  /* 0x000000a6b3a67207 */ /* 0x040fe20002000000 */
[----:B------:R-:W-:Y:S01]  /*3810*/  FMUL.FTZ R179, R179, R11 ;  /* 0x0000000bb3b37220 */ /* 0x000fe20000410000 */
[----:B------:R-:W-:Y:S01]  /*3820*/  HFMA2.MMA R215, -RZ, RZ, 0, 0 ;  /* 0x00000000ffd77435 */ /* 0x000fe200000001ff */
[C---:B------:R-:W-:Y:S01]  /*3830*/  SEL R167, R178.reuse, R167, P4 ;  /* 0x000000a7b2a77207 */ /* 0x040fe20002000000 */
[----:B------:R-:W-:Y:S01]  /*3840*/  FMUL.FTZ R178, R178, R11 ;  /* 0x0000000bb2b27220 */ /* 0x000fe20000410000 */
[----:B------:R-:W-:Y:S01]  /*3850*/  ISETP.NE.U32.AND P4, PT, RZ, c[0x0][0x258], PT ;  /* 0x00009600ff007a0c */ /* 0x000fe20003f85070 */
[----:B------:R-:W-:-:S02]  /*3860*/  FMUL.FTZ R179, R179, c[0x0][0x1e8] ;  /* 0x00007a00b3b37a20 */ /* 0x000fc40000410000 */
[----:B------:R-:W-:Y:S01]  /*3870*/  FMUL.FTZ R178, R178, c[0x0][0x1e8] ;  /* 0x00007a00b2b27a20 */ /* 0x000fe20000410000 */
[----:B------:R-:W-:Y:S02]  /*3880*/  ISETP.NE.AND.EX P4, PT, RZ, c[0x0][0x25c], PT, P4 ;  /* 0x00009700ff007a0c */ /* 0x000fe40003f85340 */
[----:B------:R-:W-:-:S05]  /*3890*/  @P5 PRMT R252, RZ, 0x5410, R171 ;  /* 0x00005410fffc5816 */ /* 0x000fca00000000ab */
[----:B------:R-:W-:-:S04]  /*38a0*/  @P5 FMUL.FTZ R215, R179, R252 ;  /* 0x000000fcb3d75220 */ /* 0x000fc80000410000 */
[----:B------:R-:W-:Y:S01]  /*38b0*/  FADD.FTZ R110, R110, R215 ;  /* 0x000000d76e6e7221 */ /* 0x000fe20000010000 */
[----:B------:R-:W-:Y:S01]  /*38c0*/  MOV R215, RZ ;  /* 0x000000ff00d77202 */ /* 0x000fe20000000f00 */
[----:B------:R-:W-:Y:S01]  /*38d0*/  @P5 FMUL.FTZ R215, R243, R179 ;  /* 0x000000b3f3d75220 */ /* 0x000fe20000410000 */
[----:B------:R-:W-:Y:S01]  /*38e0*/  LOP3.LUT P5, RZ, R29, 0xff000000, RZ, 0xc0, !PT ;  /* 0xff0000001dff7812 */ /* 0x000fe200078ac0ff */
[----:B------:R-:W-:-:S12]  /*38f0*/  HFMA2.MMA R179, -RZ, RZ, 0, 0 ;  /* 0x00000000ffb37435 */ /* 0x000fd800000001ff */
        /* <DEDUP_REMOVED lines=8> */
[----:B------:R0:W-:Y:S04]  /*3980*/  @P4 STG.E.128 [R178.64], R160 ;  /* 0x000000a0b2004986 */ /* 0x0001e8000c101d04 */
[----:B------:R0:W-:Y:S01]  /*3990*/  @P4 STG.E.128 [R178.64+0x10], R164 ;  /* 0x000010a4b2004986 */ /* 0x0001e2000c101d04 */
[----:B------:R-:W-:-:S04]  /*39a0*/  LEA R176, P4, R2, c[0x0][0x248], 0x4 ;  /* 0x0000920002b07a11 */ /* 0x000fc800078820ff */
[C---:B------:R-:W-:Y:S02]  /*39b0*/  LEA.HI.X R177, R2.reuse, c[0x0][0x24c], RZ, 0x4, P4 ;  /* 0x0000930002b17a11 */ /* 0x040fe400020f24ff */
[----:B------:R-:W-:-:S03]  /*39c0*/  IADD3 R2, R2, 0x100, RZ ;  /* 0x0000010002027810 */ /* 0x000fc60007ffe0ff */
[----:B------:R0:W-:Y:S04]  /*39d0*/  STG.E.128 [R176.64], R168 ;  /* 0x000000a8b0007986 */ /* 0x0001e8000c101d04 */
.L_x_4610:
[----:B------:R-:W-:Y:S05]  /*39e0*/  BSYNC B0 ;  /* 0x0000000000007941 */ /* 0x000fea0003800000 */
.L_x_4609:
        /* <DEDUP_REMOVED lines=139> */
.L_x_4612:
[----:B------:R-:W-:Y:S05]  /*42a0*/  BSYNC B0 ;  /* 0x0000000000007941 */ /* 0x000fea0003800000 */
.L_x_4611:
[----:B------:R-:W-:Y:S01]  /*42b0*/  BSSY B0, `(.L_x_4613) ;  /* 0x000008a000007945 */ /* 0x000fe20003800000 */
[----:B------:R-:W-:Y:S05]  /*42c0*/  @!P3 BRA `(.L_x_4614) ;  /* 0x000008800000b947 */ /* 0x000fea0003800000 */
[----:B0-----:R-:W0:Y:S02]  /*42d0*/  LDC.U8 R168, c[0x0][0x1f0] ;  /* 0x00007c00ffa87b82 */ /* 0x001e240000000000 */
[----:B0-----:R-:W-:Y:S01]  /*42e0*/  ISETP.NE.AND P4, PT, R168, RZ, PT ;  /* 0x000000ffa800720c */ /* 0x001fe20003f85270 */
[----:B------:R-:W-:-:S10]  /*42f0*/  HFMA2.MMA R168, -RZ, RZ, 0, 9.5367431640625e-07 ;  /* 0x00000010ffa87435 */ /* 0x000fd400000001ff */
[----:B------:R-:W-:-:S06]  /*4300*/  IMAD.WIDE.U32 R168, R2, R168, c[0x0][0x170] ;  /* 0x00005c0002a87625 */ /* 0x000fcc00078e00a8 */
[----:B------:R-:W2:Y:S01]  /*4310*/  LDG.E.128 R168, [R168.64] ;  /* 0x00000004a8a87981 */ /* 0x000ea2000c1e1d00 */
[----:B------:R-:W-:Y:S02]  /*4320*/  FSEL R209, R209, RZ, !P4 ;  /* 0x000000ffd1d17208 */ /* 0x000fe40006000000 */
[----:B------:R-:W-:Y:S02]  /*4330*/  ISETP.NE.U32.AND P4, PT, RZ, c[0x0][0x218], PT ;  /* 0x00008600ff007a0c */ /* 0x000fe40003f85070 */
[----:B------:R-:W-:Y:S01]  /*4340*/  MOV R176, R180 ;  /* 0x000000b400b07202 */ /* 0x000fe20000000f00 */
[----:B------:R-:W-:Y:S01]  /*4350*/  FFMA.FTZ R177, R13, R212, R209 ;  /* 0x000000d40db17223 */ /* 0x000fe200000100d1 */
[----:B------:R-:W-:Y:S02]  /*4360*/  ISETP.NE.AND.EX P4, PT, RZ, c[0x0][0x21c], PT, P4 ;  /* 0x00008700ff007a0c */ /* 0x000fe40003f85340 */
[----:B------:R-:W-:Y:S01]  /*4370*/  LOP3.LUT P6, RZ, R176, 0xff, RZ, 0xc0, !PT ;  /* 0x000000ffb0ff7812 */ /* 0x000fe200078cc0ff */
[----:B------:R-:W-:Y:S01]  /*4380*/  FADD.FTZ R177, R191, -R177 ;  /* 0x800000b1bfb17221 */ /* 0x000fe20000010000 */
[----:B------:R-:W-:-:S03]  /*4390*/  ISETP.NE.U32.AND P5, PT, RZ, c[0x0][0x258], PT ;  /* 0x00009600ff007a0c */ /* 0x000fc60003fa5070 */
[----:B-----5:R-:W-:Y:S01]  /*43a0*/  FMUL.FTZ R177, R10, R177 ;  /* 0x000000b10ab17220 */ /* 0x020fe20000410000 */
[----:B------:R-:W-:-:S05]  /*43b0*/  ISETP.NE.AND.EX P5, PT, RZ, c[0x0][0x25c], PT, P5 ;  /* 0x00009700ff007a0c */ /* 0x000fca0003fa5350 */
[----:B------:R-:W-:-:S04]  /*43c0*/  @P4 FADD.FTZ R177, R152, R177 ;  /* 0x000000b198b14221 */ /* 0x000fc80000010000 */
[C---:B------:R-:W-:Y:S01]  /*43d0*/  FMUL.FTZ R176, R177.reuse, R11 ;  /* 0x0000000bb1b07220 */ /* 0x040fe20000410000 */
[----:B------:R-:W-:-:S03]  /*43e0*/  SEL R160, R177, R160, P5 ;  /* 0x000000a0b1a07207 */ /* 0x000fc60002800000 */
[----:B------:R-:W-:Y:S01]  /*43f0*/  FMUL.FTZ R177, R176, c[0x0][0x1e8] ;  /* 0x00007a00b0b17a20 */ /* 0x000fe20000410000 */
[----:B------:R-:W-:Y:S01]  /*4400*/  HFMA2.MMA R176, -RZ, RZ, 0, 0 ;  /* 0x00000000ffb07435 */ /* 0x000fe200000001ff */
[----:B--2---:R-:W-:-:S05]  /*4410*/  @P6 PRMT R178, RZ, 0x5410, R168 ;  /* 0x00005410ffb26816 */ /* 0x004fca00000000a8 */
        /* <DEDUP_REMOVED lines=9> */
[----:B------:R-:W-:-:S04]  /*44b0*/  @P6 PRMT R168, RZ, 0x7610, R168 ;  /* 0x00007610ffa86816 */ /* 0x000fc800000000a8 */
[C---:B------:R-:W-:Y:S01]  /*44c0*/  SEL R161, R177.reuse, R161, P5 ;  /* 0x000000a1b1a17207 */ /* 0x040fe20002800000 */
[----:B------:R-:W-:-:S04]  /*44d0*/  FMUL.FTZ R177, R177, R11 ;  /* 0x0000000bb1b17220 */ /* 0x000fc80000410000 */
[----:B------:R-:W-:Y:S01]  /*44e0*/  FMUL.FTZ R176, R177, c[0x0][0x1e8] ;  /* 0x00007a00b1b07a20 */ /* 0x000fe20000410000 */
[----:B------:R-:W-:-:S06]  /*44f0*/  HFMA2.MMA R177, -RZ, RZ, 0, 0 ;  /* 0x00000000ffb17435 */ /* 0x000fcc00000001ff */
[----:B------:R-:W-:Y:S01]  /*4500*/  @P6 FMUL.FTZ R177, R176, R168 ;  /* 0x000000a8b0b16220 */ /* 0x000fe20000410000 */
[----:B------:R-:W-:Y:S01]  /*4510*/  MOV R168, RZ ;  /* 0x000000ff00a87202 */ /* 0x000fe20000000f00 */
[----:B------:R-:W-:Y:S01]  /*4520*/  @P6 FMUL.FTZ R168, R232, R176 ;  /* 0x000000b0e8a86220 */ /* 0x000fe20000410000 */
[----:B------:R-:W-:Y:S01]  /*4530*/  LOP3.LUT P6, RZ, R180, 0xff0000, RZ, 0xc0, !PT ;  /* 0x00ff0000b4ff7812 */ /* 0x000fe200078cc0ff */
[----:B------:R-:W-:Y:S02]  /*4540*/  FFMA.FTZ R176, R172, R212, R209 ;  /* 0x000000d4acb07223 */ /* 0x000fe400000100d1 */
[----:B------:R-:W-:Y:S01]  /*4550*/  FADD.FTZ R121, R121, R177 ;  /* 0x000000b179797221 */ /* 0x000fe20000010000 */
[----:B------:R-:W-:Y:S01]  /*4560*/  HFMA2.MMA R177, -RZ, RZ, 0, 0 ;  /* 0x00000000ffb17435 */ /* 0x000fe200000001ff */
[----:B------:R-:W-:Y:S01]  /*4570*/  FADD.FTZ R176, R189, -R176 ;  /* 0x800000b0bdb07221 */ /* 0x000fe20000010000 */
[----:B------:R-:W-:-:S03]  /*4580*/  F2FP.BF16.PACK_AB R168, R168, R178 ;  /* 0x000000b2a8a8723e */ /* 0x000fc600000010ff */
        /* <DEDUP_REMOVED lines=53> */
[-CC-:B------:R-:W-:Y:S02]  /*48e0*/  FFMA.FTZ R176, R185, R212.reuse, R209.reuse ;  /* 0x000000d4b9b07223 */ /* 0x180fe400000100d1 */
[----:B------:R-:W-:Y:S01]  /*48f0*/  FFMA.FTZ R209, R183, R212, R209 ;  /* 0x000000d4b7d17223 */ /* 0x000fe200000100d1 */
[----:B------:R-:W-:Y:S01]  /*4900*/  HFMA2.MMA R212, -RZ, RZ, 0, 0 ;  /* 0x00000000ffd47435 */ /* 0x000fe200000001ff */
[----:B------:R-:W-:Y:S01]  /*4910*/  FADD.FTZ R176, R184, -R176 ;  /* 0x800000b0b8b07221 */ /* 0x000fe20000010000 */
[----:B------:R-:W-:Y:S01]  /*4920*/  F2FP.BF16.PACK_AB R170, R170, R214 ;  /* 0x000000d6aaaa723e */ /* 0x000fe200000010ff */
[----:B------:R-:W-:-:S02]  /*4930*/  FADD.FTZ R209, R175, -R209 ;  /* 0x800000d1afd17221 */ /* 0x000fc40000010000 */
[C---:B------:R-:W-:Y:S02]  /*4940*/  FMUL.FTZ R176, R10.reuse, R176 ;  /* 0x000000b00ab07220 */ /* 0x040fe40000410000 */
[----:B------:R-:W-:Y:S01]  /*4950*/  FMUL.FTZ R10, R10, R209 ;  /* 0x000000d10a0a7220 */ /* 0x000fe20000410000 */
[----:B------:R-:W-:Y:S01]  /*4960*/  HFMA2.MMA R209, -RZ, RZ, 0, 0 ;  /* 0x00000000ffd17435 */ /* 0x000fe200000001ff */
[----:B------:R-:W-:Y:S02]  /*4970*/  @P4 FADD.FTZ R176, R158, R176 ;  /* 0x000000b09eb04221 */ /* 0x000fe40000010000 */
[----:B------:R-:W-:Y:S01]  /*4980*/  @P4 FADD.FTZ R10, R159, R10 ;  /* 0x0000000a9f0a4221 */ /* 0x000fe20000010000 */
[----:B------:R-:W-:Y:S01]  /*4990*/  ISETP.NE.U32.AND P4, PT, RZ, c[0x0][0x258], PT ;  /* 0x00009600ff007a0c */ /* 0x000fe20003f85070 */
[----:B------:R-:W-:Y:S01]  /*49a0*/  FADD.FTZ R125, R125, R177 ;  /* 0x000000b17d7d7221 */ /* 0x000fe20000010000 */
[C---:B------:R-:W-:Y:S01]  /*49b0*/  SEL R166, R176.reuse, R166, P5 ;  /* 0x000000a6b0a67207 */ /* 0x040fe20002800000 */
[----:B------:R-:W-:Y:S01]  /*49c0*/  FMUL.FTZ R176, R176, R11 ;  /* 0x0000000bb0b07220 */ /* 0x000fe20000410000 */
[C---:B------:R-:W-:Y:S01]  /*49d0*/  SEL R167, R10.reuse, R167, P5 ;  /* 0x000000a70aa77207 */ /* 0x040fe20002800000 */
[----:B------:R-:W-:Y:S01]  /*49e0*/  FMUL.FTZ R11, R10, R11 ;  /* 0x0000000b0a0b7220 */ /* 0x000fe20000410000 */
[----:B------:R-:W-:Y:S01]  /*49f0*/  LOP3.LUT P5, RZ, R181, 0xff000000, RZ, 0xc0, !PT ;  /* 0xff000000b5ff7812 */ /* 0x000fe200078ac0ff */
[----:B------:R-:W-:Y:S01]  /*4a00*/  FMUL.FTZ R176, R176, c[0x0][0x1e8] ;  /* 0x00007a00b0b07a20 */ /* 0x000fe20000410000 */
[----:B------:R-:W-:Y:S01]  /*4a10*/  ISETP.NE.AND.EX P4, PT, RZ, c[0x0][0x25c], PT, P4 ;  /* 0x00009700ff007a0c */ /* 0x000fe20003f85340 */
[----:B------:R-:W-:Y:S01]  /*4a20*/  FMUL.FTZ R11, R11, c[0x0][0x1e8] ;  /* 0x00007a000b0b7a20 */ /* 0x000fe20000410000 */
[----:B------:R-:W-:-:S05]  /*4a30*/  @P6 PRMT R10, RZ, 0x5410, R171 ;  /* 0x00005410ff0a6816 */ /* 0x000fca00000000ab */
[----:B------:R-:W-:Y:S01]  /*4a40*/  @P6 FMUL.FTZ R209, R176, R10 ;  /* 0x0000000ab0d16220 */ /* 0x000fe20000410000 */
[----:B------:R-:W-:Y:S01]  /*4a50*/  MOV R10, RZ ;  /* 0x000000ff000a7202 */ /* 0x000fe20000000f00 */
[----:B------:R-:W-:Y:S02]  /*4a60*/  @P6 FMUL.FTZ R10, R227, R176 ;  /* 0x000000b0e30a6220 */ /* 0x000fe40000410000 */
[----:B------:R-:W-:Y:S01]  /*4a70*/  @P5 PRMT R171, RZ, 0x7610, R171 ;  /* 0x00007610ffab5816 */ /* 0x000fe200000000ab */
[----:B------:R-:W-:-:S04]  /*4a80*/  FADD.FTZ R126, R126, R209 ;  /* 0x000000d17e7e7221 */ /* 0x000fc80000010000 */
        /* <DEDUP_REMOVED lines=10> */
[----:B------:R-:W-:-:S05]  /*4b30*/  LEA.HI.X R11, R2, c[0x0][0x24c], RZ, 0x4, P4 ;  /* 0x00009300020b7a11 */ /* 0x000fca00020f24ff */
[----:B------:R0:W-:Y:S04]  /*4b40*/  STG.E.128 [R10.64], R168 ;  /* 0x000000a80a007986 */ /* 0x0001e8000c101d04 */
.L_x_4614:
[----:B------:R-:W-:Y:S05]  /*4b50*/  BSYNC B0 ;  /* 0x0000000000007941 */ /* 0x000fea0003800000 */
.L_x_4613:
[----:B-----5:R-:W-:Y:S02]  /*4b60*/  IADD3 R0, R0, c[0x0][0x160], RZ ;  /* 0x0000580000007a10 */ /* 0x020fe40007ffe0ff */
[----:B------:R-:W-:Y:S02]  /*4b70*/  LOP3.LUT P5, RZ, R225, 0xff, RZ, 0xc0, !PT ;  /* 0x000000ffe1ff7812 */ /* 0x000fe400078ac0ff */
[----:B------:R-:W-:Y:S02]  /*4b80*/  ISETP.GE.AND P4, PT, R0, c[0x0][0x164], PT ;  /* 0x0000590000007a0c */ /* 0x000fe40003f86270 */
[----:B------:R-:W-:-:S11]  /*4b90*/  SEL R225, RZ, 0x1, P5 ;  /* 0x00000001ffe17807 */ /* 0x000fd60002800000 */
[----:B0-----:R-:W-:Y:S01]  /*4ba0*/  @P4 CALL.REL.NOINC `(.L_x_4596) ;  /* 0x0000001000004944 */ /* 0x001fe20003c00000 */
[----:B------:R-:W-:Y:S05]  /*4bb0*/  BRA `(.L_x_4615) ;  /* 0xffffc05000007947 */ /* 0x000fea000383ffff */
.L_x_4596:
[----:B------:R-:W0:Y:S01]  /*4bc0*/  S2UR UR6, SR_CTAID.X ;  /* 0x00000000000679c3 */ /* 0x000e220000002500 */
        /* <DEDUP_REMOVED lines=18> */
.L_x_4617:
[----:B------:R-:W-:Y:S05]  /*4cf0*/  BSYNC B0 ;  /* 0x0000000000007941 */ /* 0x000fea0003800000 */
.L_x_4616:
        /* <DEDUP_REMOVED lines=13> */
.L_x_4619:
[----:B------:R-:W-:Y:S05]  /*4dd0*/  BSYNC B0 ;  /* 0x0000000000007941 */ /* 0x000fea0003800000 */
.L_x_4618:
        /* <DEDUP_REMOVED lines=13> */
.L_x_4621:
[----:B------:R-:W-:Y:S05]  /*4eb0*/  BSYNC B0 ;  /* 0x0000000000007941 */ /* 0x000fea0003800000 */
.L_x_4620:
        /* <DEDUP_REMOVED lines=12> */
.L_x_4605:
[----:B------:R-:W-:Y:S01]  /*4f80*/  HFMA2.MMA R170, -RZ, RZ, 0, 9.5367431640625e-07 ;  /* 0x00000010ffaa7435 */ /* 0x000fe200000001ff */
[----:B------:R-:W-:-:S02]  /*4f90*/  MOV R169, R214 ;  /* 0x000000d600a97202 */ /* 0x000fc40000000f00 */
[----:B------:R-:W-:Y:S02]  /*4fa0*/  MOV R179, 0x1f ;  /* 0x0000001f00b37802 */ /* 0x000fe40000000f00 */
[----:B------:R-:W-:Y:S02]  /*4fb0*/  MOV R178, 0xffffffff ;  /* 0xffffffff00b27802 */ /* 0x000fe40000000f00 */
[----:B------:R-:W-:Y:S02]  /*4fc0*/  MOV R168, 0x4fe0 ;  /* 0x00004fe000a87802 */ /* 0x000fe40000000f00 */
[----:B-----5:R-:W-:Y:S05]  /*4fd0*/  CALL.REL.NOINC `($__internal_74_$__cuda_sm70_shflsync_down_p) ;  /* 0x0000046000007944 */ /* 0x020fea0003c00000 */
[----:B-1----:R-:W-:Y:S01]  /*4fe0*/  MOV R171, R170 ;  /* 0x000000aa00ab7202 */ /* 0x002fe20000000f00 */
[----:B------:R-:W-:Y:S05]  /*4ff0*/  BRA `(.L_x_4622) ;  /* 0xffffd50000007947 */ /* 0x000fea000383ffff */
.L_x_4606:
[----:B------:R-:W-:Y:S01]  /*5000*/  HFMA2.MMA R170, -RZ, RZ, 0, 9.5367431640625e-07 ;  /* 0x00000010ffaa7435 */ /* 0x000fe200000001ff */
[----:B------:R-:W-:Y:S02]  /*5010*/  MOV R169, R212 ;  /* 0x000000d400a97202 */ /* 0x000fe40000000f00 */
[----:B------:R-:W-:Y:S02]  /*5020*/  MOV R179, 0x1f ;  /* 0x0000001f00b37802 */ /* 0x000fe40000000f00 */
[----:B------:R-:W-:-:S02]  /*5030*/  MOV R178, 0xffffffff ;  /* 0xffffffff00b27802 */ /* 0x000fc40000000f00 */
[----:B------:R-:W-:Y:S02]  /*5040*/  MOV R168, 0x5060 ;  /* 0x0000506000a87802 */ /* 0x000fe40000000f00 */
[----:B01---5:R-:W-:Y:S05]  /*5050*/  CALL.REL.NOINC `($__internal_74_$__cuda_sm70_shflsync_down_p) ;  /* 0x000003e000007944 */ /* 0x023fea0003c00000 */
[----:B------:R-:W-:Y:S01]  /*5060*/  FADD.FTZ R214, R171, R214 ;  /* 0x000000d6abd67221 */ /* 0x000fe20000010000 */
[----:B------:R-:W-:Y:S01]  /*5070*/  MOV R179, 0x1f ;  /* 0x0000001f00b37802 */ /* 0x000fe20000000f00 */
[----:B-1----:R-:W-:Y:S01]  /*5080*/  FADD.FTZ R212, R212, R170 ;  /* 0x000000aad4d47221 */ /* 0x002fe20000010000 */
[----:B------:R-:W-:Y:S01]  /*5090*/  HFMA2.MMA R170, -RZ, RZ, 0, 4.76837158203125e-07 ;  /* 0x00000008ffaa7435 */ /* 0x000fe200000001ff */
[----:B------:R-:W-:Y:S02]  /*50a0*/  MOV R178, 0xffffffff ;  /* 0xffffffff00b27802 */ /* 0x000fe40000000f00 */
[----:B------:R-:W-:Y:S02]  /*50b0*/  MOV R169, R214 ;  /* 0x000000d600a97202 */ /* 0x000fe40000000f00 */
[----:B------:R-:W-:Y:S02]  /*50c0*/  MOV R168, 0x50e0 ;  /* 0x000050e000a87802 */ /* 0x000fe40000000f00 */
[----:B------:R-:W-:Y:S05]  /*50d0*/  CALL.REL.NOINC `($__internal_74_$__cuda_sm70_shflsync_down_p) ;  /* 0x0000036000007944 */ /* 0x000fea0003c00000 */
[----:B-1----:R-:W-:Y:S01]  /*50e0*/  MOV R171, R170 ;  /* 0x000000aa00ab7202 */ /* 0x002fe20000000f00 */
[----:B------:R-:W-:Y:S01]  /*50f0*/  HFMA2.MMA R170, -RZ, RZ, 0, 4.76837158203125e-07 ;  /* 0x00000008ffaa7435 */ /* 0x000fe200000001ff */
[----:B------:R-:W-:-:S02]  /*5100*/  MOV R169, R212 ;  /* 0x000000d400a97202 */ /* 0x000fc40000000f00 */
[----:B------:R-:W-:Y:S02]  /*5110*/  MOV R179, 0x1f ;  /* 0x0000001f00b37802 */ /* 0x000fe40000000f00 */
[----:B------:R-:W-:Y:S02]  /*5120*/  MOV R178, 0xffffffff ;  /* 0xffffffff00b27802 */ /* 0x000fe40000000f00 */
[----:B------:R-:W-:Y:S02]  /*5130*/  MOV R168, 0x5150 ;  /* 0x0000515000a87802 */ /* 0x000fe40000000f00 */
[----:B------:R-:W-:Y:S05]  /*5140*/  CALL.REL.NOINC `($__internal_74_$__cuda_sm70_shflsync_down_p) ;  /* 0x000002f000007944 */ /* 0x000fea0003c00000 */
[----:B------:R-:W-:Y:S01]  /*5150*/  FADD.FTZ R214, R171, R214 ;  /* 0x000000d6abd67221 */ /* 0x000fe20000010000 */
[----:B------:R-:W-:Y:S01]  /*5160*/  MOV R179, 0x1f ;  /* 0x0000001f00b37802 */ /* 0x000fe20000000f00 */
[----:B-1----:R-:W-:Y:S01]  /*5170*/  FADD.FTZ R212, R212, R170 ;  /* 0x000000aad4d47221 */ /* 0x002fe20000010000 */
[----:B------:R-:W-:Y:S01]  /*5180*/  HFMA2.MMA R170, -RZ, RZ, 0, 2.384185791015625e-07 ;  /* 0x00000004ffaa7435 */ /* 0x000fe200000001ff */
[----:B------:R-:W-:Y:S02]  /*5190*/  MOV R178, 0xffffffff ;  /* 0xffffffff00b27802 */ /* 0x000fe40000000f00 */
[----:B------:R-:W-:-:S02]  /*51a0*/  MOV R169, R214 ;  /* 0x000000d600a97202 */ /* 0x000fc40000000f00 */
[----:B------:R-:W-:Y:S02]  /*51b0*/  MOV R168, 0x51d0 ;  /* 0x000051d000a87802 */ /* 0x000fe40000000f00 */
[----:B------:R-:W-:Y:S05]  /*51c0*/  CALL.REL.NOINC `($__internal_74_$__cuda_sm70_shflsync_down_p) ;  /* 0x0000027000007944 */ /* 0x000fea0003c00000 */
[----:B-1----:R-:W-:Y:S01]  /*51d0*/  MOV R171, R170 ;  /* 0x000000aa00ab7202 */ /* 0x002fe20000000f00 */
[----:B------:R-:W-:Y:S01]  /*51e0*/  HFMA2.MMA R170, -RZ, RZ, 0, 2.384185791015625e-07 ;  /* 0x00000004ffaa7435 */ /* 0x000fe200000001ff */
[----:B------:R-:W-:Y:S02]  /*51f0*/  MOV R169, R212 ;  /* 0x000000d400a97202 */ /* 0x000fe40000000f00 */
[----:B------:R-:W-:Y:S02]  /*5200*/  MOV R179, 0x1f ;  /* 0x0000001f00b37802 */ /* 0x000fe40000000f00 */
[----:B------:R-:W-:Y:S02]  /*5210*/  MOV R178, 0xffffffff ;  /* 0xffffffff00b27802 */ /* 0x000fe40000000f00 */
[----:B------:R-:W-:Y:S02]  /*5220*/  MOV R168, 0x5240 ;  /* 0x0000524000a87802 */ /* 0x000fe40000000f00 */
[----:B------:R-:W-:Y:S05]  /*5230*/  CALL.REL.NOINC `($__internal_74_$__cuda_sm70_shflsync_down_p) ;  /* 0x0000020000007944 */ /* 0x000fea0003c00000 */
[----:B------:R-:W-:Y:S01]  /*5240*/  FADD.FTZ R214, R171, R214 ;  /* 0x000000d6abd67221 */ /* 0x000fe20000010000 */
[----:B------:R-:W-:Y:S01]  /*5250*/  MOV R179, 0x1f ;  /* 0x0000001f00b37802 */ /* 0x000fe20000000f00 */
[----:B-1----:R-:W-:Y:S01]  /*5260*/  FADD.FTZ R212, R212, R170 ;  /* 0x000000aad4d47221 */ /* 0x002fe20000010000 */
[----:B------:R-:W-:Y:S01]  /*5270*/  HFMA2.MMA R170, -RZ, RZ, 0, 1.1920928955078125e-07 ;  /* 0x00000002ffaa7435 */ /* 0x000fe200000001ff */
[----:B------:R-:W-:-:S02]  /*5280*/  MOV R178, 0xffffffff ;  /* 0xffffffff00b27802 */ /* 0x000fc40000000f00 */
[----:B------:R-:W-:Y:S02]  /*5290*/  MOV R169, R214 ;  /* 0x000000d600a97202 */ /* 0x000fe40000000f00 */
[----:B------:R-:W-:Y:S02]  /*52a0*/  MOV R168, 0x52c0 ;  /* 0x000052c000a87802 */ /* 0x000fe40000000f00 */
[----:B------:R-:W-:Y:S05]  /*52b0*/  CALL.REL.NOINC `($__internal_74_$__cuda_sm70_shflsync_down_p) ;  /* 0x0000018000007944 */ /* 0x000fea0003c00000 */
[----:B-1----:R-:W-:Y:S01]  /*52c0*/  MOV R171, R170 ;  /* 0x000000aa00ab7202 */ /* 0x002fe20000000f00 */
[----:B------:R-:W-:Y:S01]  /*52d0*/  HFMA2.MMA R170, -RZ, RZ, 0, 1.1920928955078125e-07 ;  /* 0x00000002ffaa7435 */ /* 0x000fe200000001ff */
[----:B------:R-:W-:Y:S02]  /*52e0*/  MOV R169, R212 ;  /* 0x000000d400a97202 */ /* 0x000fe40000000f00 */
[----:B------:R-:W-:Y:S02]  /*52f0*/  MOV R179, 0x1f ;  /* 0x0000001f00b37802 */ /* 0x000fe40000000f00 */
[----:B------:R-:W-:Y:S02]  /*5300*/  MOV R178, 0xffffffff ;  /* 0xffffffff00b27802 */ /* 0x000fe40000000f00 */
[----:B------:R-:W-:-:S02]  /*5310*/  MOV R168, 0x5330 ;  /* 0x0000533000a87802 */ /* 0x000fc40000000f00 */
[----:B------:R-:W-:Y:S05]  /*5320*/  CALL.REL.NOINC `($__internal_74_$__cuda_sm70_shflsync_down_p) ;  /* 0x0000011000007944 */ /* 0x000fea0003c00000 */
[----:B------:R-:W-:Y:S01]  /*5330*/  FADD.FTZ R214, R171, R214 ;  /* 0x000000d6abd67221 */ /* 0x000fe20000010000 */
[----:B------:R-:W-:Y:S01]  /*5340*/  MOV R179, 0x1f ;  /* 0x0000001f00b37802 */ /* 0x000fe20000000f00 */
[----:B-1----:R-:W-:Y:S01]  /*5350*/  FADD.FTZ R212, R212, R170 ;  /* 0x000000aad4d47221 */ /* 0x002fe20000010000 */
[----:B------:R-:W-:Y:S01]  /*5360*/  HFMA2.MMA R170, -RZ, RZ, 0, 5.9604644775390625e-08 ;  /* 0x00000001ffaa7435 */ /* 0x000fe200000001ff */
[----:B------:R-:W-:-:S02]  /*5370*/  MOV R178, 0xffffffff ;  /* 0xffffffff00b27802 */ /* 0x000fc40000000f00 */
[----:B------:R-:W-:Y:S02]  /*5380*/  MOV R169, R214 ;  /* 0x000000d600a97202 */ /* 0x000fe40000000f00 */
[----:B------:R-:W-:Y:S02]  /*5390*/  MOV R168, 0x53b0 ;  /* 0x000053b000a87802 */ /* 0x000fe40000000f00 */
[----:B------:R-:W-:Y:S05]  /*53a0*/  CALL.REL.NOINC `($__internal_74_$__cuda_sm70_shflsync_down_p) ;  /* 0x0000009000007944 */ /* 0x000fea0003c00000 */
[----:B-1----:R-:W-:Y:S01]  /*53b0*/  MOV R171, R170 ;  /* 0x000000aa00ab7202 */ /* 0x002fe20000000f00 */
[----:B------:R-:W-:Y:S01]  /*53c0*/  HFMA2.MMA R170, -RZ, RZ, 0, 5.9604644775390625e-08 ;  /* 0x00000001ffaa7435 */ /* 0x000fe200000001ff */
[----:B------:R-:W-:Y:S02]  /*53d0*/  MOV R169, R212 ;  /* 0x000000d400a97202 */ /* 0x000fe40000000f00 */
[----:B------:R-:W-:Y:S02]  /*53e0*/  MOV R179, 0x1f ;  /* 0x0000001f00b37802 */ /* 0x000fe40000000f00 */
[----:B------:R-:W-:Y:S02]  /*53f0*/  MOV R178, 0xffffffff ;  /* 0xffffffff00b27802 */ /* 0x000fe40000000f00 */
[----:B------:R-:W-:-:S02]  /*5400*/  MOV R168, 0x5420 ;  /* 0x0000542000a87802 */ /* 0x000fc40000000f00 */
[----:B------:R-:W-:Y:S05]  /*5410*/  CALL.REL.NOINC `($__internal_74_$__cuda_sm70_shflsync_down_p) ;  /* 0x0000002000007944 */ /* 0x000fea0003c00000 */
[----:B-1----:R-:W-:Y:S01]  /*5420*/  MOV R169, R170 ;  /* 0x000000aa00a97202 */ /* 0x002fe20000000f00 */
[----:B------:R-:W-:Y:S05]  /*5430*/  BRA `(.L_x_4623) ;  /* 0xffffd1e000007947 */ /* 0x000fea000383ffff */
        .weak           $__internal_74_$__cuda_sm70_shflsync_down_p
        .type           $__internal_74_$__cuda_sm70_shflsync_down_p,@function
        .size           $__internal_74_$__cuda_sm70_shflsync_down_p,(.L_x_11808 - $__internal_74_$__cuda_sm70_shflsync_down_p)
$__internal_74_$__cuda_sm70_shflsync_down_p:
[----:B------:R-:W-:Y:S04]  /*5440*/  WARPSYNC R178 ;  /* 0x000000b200007348 */ /* 0x000fe80003800000 */
[----:B------:R0:W1:Y:S02]  /*5450*/  SHFL.DOWN PT, R170, R169, R170, R179 ;  /* 0x080000aaa9aa7389 */ /* 0x00006400000e00b3 */
[----:B0-----:R-:W-:-:S06]  /*5460*/  HFMA2.MMA R169, -RZ, RZ, 0, 0 ;  /* 0x00000000ffa97435 */ /* 0x001fcc00000001ff */
[----:B------:R-:W-:Y:S05]  /*5470*/  RET.REL.NODEC R168 `(_ZN10layer_norm13ln_bwd_kernelINS_13Kernel_traitsI13__nv_bfloat16S2_fS2_fjLj8192ELj1ELj1ELj8ELj16ENS_18Kernel_traits_baseILj8192ES2_S2_fS2_fjLj256EEEEELb1ELb1ELb0ELb0EEEvNS_9BwdParamsE) ;  /* 0xffffab80a8007950 */ /* 0x000fea0003c3ffff */
.L_x_4624:
        /* <DEDUP_REMOVED lines=16> */
.L_x_11808:


//--------------------- .text._ZN10layer_norm13ln_bwd_kernelINS_13Kernel_traitsI13__nv_bfloat16S2_fS2_fjLj8192ELj1ELj1ELj8ELj16ENS_18Kernel_traits_baseILj8192ES2_S2_fS2_fjLj256EEEEELb1ELb1ELb0ELb1EEEvNS_9BwdParamsE --------------------------
	.section	.text._ZN10layer_norm13ln_bwd_kernelINS_13Kernel_traitsI13__nv_bfloat16S2_fS2_fjLj8192ELj1ELj1ELj8ELj16ENS_18Kernel_traits_baseILj8192ES2_S2_fS2_fjLj256EEEEELb1ELb1ELb0ELb1EEEvNS_9BwdParamsE,"ax",@progbits
	.sectioninfo	@"SHI_REGISTERS=255"
	.align	128
        .global         _ZN10layer_norm13ln_bwd_kernelINS_13Kernel_traitsI13__nv_bfloat16S2_fS2_fjLj8192ELj1ELj1ELj8ELj16ENS_18Kernel_traits_baseILj8192ES2_S2_fS2_fjLj256EEEEELb1ELb1ELb0ELb1EEEvNS_9BwdParamsE
        .type           _ZN10layer_norm13ln_bwd_kernelINS_13Kernel_traitsI13__nv_bfloat16S2_fS2_fjLj8192ELj1ELj1ELj8ELj16ENS_18Kernel_traits_baseILj8192ES2_S2_fS2_fjLj256EEEEELb1ELb1ELb0ELb1EEEvNS_9BwdParamsE,@function
        .size           _ZN10layer_norm13ln_bwd_kernelINS_13Kernel_traitsI13__nv_bfloat16S2_fS2_fjLj8192ELj1ELj1ELj8ELj16ENS_18Kernel_traits_baseILj8192ES2_S2_fS2_fjLj256EEEEELb1ELb1ELb0ELb1EEEvNS_9BwdParamsE,(.L_x_11809 - _ZN10layer_norm13ln_bwd_kernelINS_13Kernel_traitsI13__nv_bfloat16S2_fS2_fjLj8192ELj1ELj1ELj8ELj16ENS_18Kernel_traits_baseILj8192ES2_S2_fS2_fjLj256EEEEELb1ELb1ELb0ELb1EEEvNS_9BwdParamsE)
        .other          _ZN10layer_norm13ln_bwd_kernelINS_13Kernel_traitsI13__nv_bfloat16S2_fS2_fjLj8192ELj1ELj1ELj8ELj16ENS_18Kernel_traits_baseILj8192ES2_S2_fS2_fjLj256EEEEELb1ELb1ELb0ELb1EEEvNS_9BwdParamsE,@"STO_CUDA_ENTRY STV_DEFAULT"
_ZN10layer_norm13ln_bwd_kernelINS_13Kernel_traitsI13__nv_bfloat16S2_fS2_fjLj8192ELj1ELj1ELj8ELj16ENS_18Kernel_traits_baseILj8192ES2_S2_fS2_fjLj256EEEEELb1ELb1ELb0ELb1EEEvNS_9BwdParamsE:
.text._ZN10layer_norm13ln_bwd_kernelINS_13Kernel_traitsI13__nv_bfloat16S2_fS2_fjLj8192ELj1ELj1ELj8ELj16ENS_18Kernel_traits_baseILj8192ES2_S2_fS2_fjLj256EEEEELb1ELb1ELb0ELb1EEEvNS_9BwdParamsE:
        /* <DEDUP_REMOVED lines=66> */
.L_x_4625:
[----:B0-----:R-:W-:-:S04]  /*0420*/  LEA R2, P0, R24, c[0x0][0x1b0], 0x4 ;  /* 0x00006c0018027a11 */ /* 0x001fc800078020ff */
[----:B------:R-:W-:-:S05]  /*0430*/  IADD3.X R3, RZ, c[0x0][0x1b4], RZ, P0, !PT ;  /* 0x00006d00ff037a10 */ /* 0x000fca00007fe4ff */
[----:B------:R-:W2:Y:S04]  /*0440*/  LDG.E.128 R4, [R2.64] ;  /* 0x0000000402047981 */ /* 0x000ea8000c1e1d00 */
        /* <DEDUP_REMOVED lines=57> */
[--C-:B------:R-:W-:Y:S02]  /*07e0*/  PRMT R246, RZ, 0x5410, R58.reuse ;  /* 0x00005410fff67816 */ /* 0x100fe4000000003a */
[----:B0-----:R-:W-:Y:S02]  /*07f0*/  PRMT R3, RZ, 0x7610, R5 ;  /* 0x00007610ff037816 */ /* 0x001fe40000000005 */
[----:B------:R-:W-:Y:S02]  /*0800*/  PRMT R245, RZ, 0x7610, R58 ;  /* 0x00007610fff57816 */ /* 0x000fe4000000003a */
[--C-:B-1----:R-:W-:Y:S01]  /*0810*/  PRMT R2, RZ, 0x5410, R6.reuse ;  /* 0x00005410ff027816 */ /* 0x102fe20000000006 */
[----:B------:R0:W-:Y:S01]  /*0820*/  STL [R1+0x4c], R3 ;  /* 0x00004c0301007387 */ /* 0x0001e20000100800 */
[--C-:B------:R-:W-:Y:S02]  /*0830*/  PRMT R244, RZ, 0x5410, R59.reuse ;  /* 0x00005410fff47816 */ /* 0x100fe4000000003b */
[----:B--2---:R-:W-:Y:S01]  /*0840*/  PRMT R4, RZ, 0x7610, R6 ;  /* 0x00007610ff047816 */ /* 0x004fe20000000006 */
[----:B------:R1:W-:Y:S01]  /*0850*/  STL [R1+0x48], R2 ;  /* 0x0000480201007387 */ /* 0x0003e20000100800 */
[----:B------:R-:W-:-:S03]  /*0860*/  PRMT R243, RZ, 0x7610, R59 ;  /* 0x00007610fff37816 */ /* 0x000fc6000000003b */
[----:B------:R2:W-:Y:S01]  /*0870*/  STL [R1+0x44], R4 ;  /* 0x0000440401007387 */ /* 0x0005e20000100800 */
[--C-:B0-----:R-:W-:Y:S02]  /*0880*/  PRMT R3, RZ, 0x5410, R7.reuse ;  /* 0x00005410ff037816 */ /* 0x101fe40000000007 */
[----:B-1----:R-:W-:-:S03]  /*0890*/  PRMT R2, RZ, 0x7610, R7 ;  /* 0x00007610ff027816 */ /* 0x002fc60000000007 */
[----:B------:R0:W-:Y:S01]  /*08a0*/  STL [R1+0x40], R3 ;  /* 0x0000400301007387 */ /* 0x0001e20000100800 */
[----:B------:R-:W-:Y:S01]  /*08b0*/  CS2R R6, SRZ ;  /* 0x0000000000067805 */ /* 0x000fe2000001ff00 */
[--C-:B--2---:R-:W-:Y:S02]  /*08c0*/  PRMT R4, RZ, 0x5410, R8.reuse ;  /* 0x00005410ff047816 */ /* 0x104fe40000000008 */
[----:B------:R1:W-:Y:S04]  /*08d0*/  STL [R1+0x3c], R2 ;  /* 0x00003c0201007387 */ /* 0x0003e80000100800 */
[----:B------:R2:W-:Y:S01]  /*08e0*/  STL [R1+0x38], R4 ;  /* 0x0000380401007387 */ /* 0x0005e20000100800 */
[----:B0-----:R-:W-:Y:S02]  /*08f0*/  PRMT R3, RZ, 0x7610, R8 ;  /* 0x00007610ff037816 */ /* 0x001fe40000000008 */
[----:B-1----:R-:W-:-:S03]  /*0900*/  PRMT R2, RZ, 0x5410, R9 ;  /* 0x00005410ff027816 */ /* 0x002fc60000000009 */
        /* <DEDUP_REMOVED lines=12> */
[----:B------:R-:W-:Y:S01]  /*09d0*/  CS2R R10, SRZ ;  /* 0x00000000000a7805 */ /* 0x000fe2000001ff00 */
[--C-:B----4-:R-:W-:Y:S02]  /*09e0*/  PRMT R2, RZ, 0x5410, R248.reuse ;  /* 0x00005410ff027816 */ /* 0x110fe400000000f8 */
[----:B------:R0:W-:Y:S01]  /*09f0*/  STL [R1+0x1c], R3 ;  /* 0x00001c0301007387 */ /* 0x0001e20000100800 */
[----:B-1----:R-:W-:-:S03]  /*0a00*/  PRMT R4, RZ, 0x7610, R248 ;  /* 0x00007610ff047816 */ /* 0x002fc600000000f8 */
[----:B------:R1:W-:Y:S01]  /*0a10*/  STL [R1+0x18], R2 ;  /* 0x0000180201007387 */ /* 0x0003e20000100800 */
[----:B------:R-:W-:-:S03]  /*0a20*/  PRMT R248, RZ, 0x5410, R57 ;  /* 0x00005410fff87816 */ /* 0x000fc60000000039 */
[----:B------:R2:W-:Y:S01]  /*0a30*/  STL [R1+0x14], R4 ;  /* 0x0000140401007387 */ /* 0x0005e20000100800 */
[--C-:B0-----:R-:W-:Y:S02]  /*0a40*/  PRMT R3, RZ, 0x5410, R249.reuse ;  /* 0x00005410ff037816 */ /* 0x101fe400000000f9 */
[----:B-1----:R-:W-:-:S03]  /*0a50*/  PRMT R2, RZ, 0x7610, R249 ;  /* 0x00007610ff027816 */ /* 0x002fc600000000f9 */
[----:B------:R0:W-:Y:S01]  /*0a60*/  STL [R1+0x10], R3 ;  /* 0x0000100301007387 */ /* 0x0001e20000100800 */
[----:B------:R-:W-:Y:S02]  /*0a70*/  PRMT R249, RZ, 0x7610, R56 ;  /* 0x00007610fff97816 */ /* 0x000fe40000000038 */
[--C-:B--2---:R-:W-:Y:S01]  /*0a80*/  PRMT R4, RZ, 0x5410, R250.reuse ;  /* 0x00005410ff047816 */ /* 0x104fe200000000fa */
[----:B------:R1:W-:Y:S04]  /*0a90*/  STL [R1+0xc], R2 ;  /* 0x00000c0201007387 */ /* 0x0003e80000100800 */
[----:B------:R2:W-:Y:S01]  /*0aa0*/  STL [R1+0x8], R4 ;  /* 0x0000080401007387 */ /* 0x0005e20000100800 */
[----:B0-----:R-:W-:Y:S02]  /*0ab0*/  PRMT R3, RZ, 0x7610, R250 ;  /* 0x00007610ff037816 */ /* 0x001fe400000000fa */
[----:B------:R-:W-:-:S02]  /*0ac0*/  PRMT R250, RZ, 0x5410, R56 ;  /* 0x00005410fffa7816 */ /* 0x000fc40000000038 */
[--C-:B-1----:R-:W-:Y:S01]  /*0ad0*/  PRMT R2, RZ, 0x5410, R251.reuse ;  /* 0x00005410ff027816 */ /* 0x102fe200000000fb */
[----:B------:R-:W-:Y:S01]  /*0ae0*/  STL [R1+0x4], R3 ;  /* 0x0000040301007387 */ /* 0x000fe20000100800 */
[----:B------:R-:W-:Y:S01]  /*0af0*/  PRMT R251, RZ, 0x7610, R251 ;  /* 0x00007610fffb7816 */ /* 0x000fe200000000fb */
[----:B--2---:R-:W-:Y:S02]  /*0b00*/  CS2R R4, SRZ ;  /* 0x0000000000047805 */ /* 0x004fe4000001ff00 */
[----:B------:R0:W-:Y:S02]  /*0b10*/  STL [R1], R2 ;  /* 0x0000000201007387 */ /* 0x0001e40000100800 */
[----:B0-----:R-:W-:Y:S02]  /*0b20*/  CS2R R2, SRZ ;  /* 0x0000000000027805 */ /* 0x001fe4000001ff00 */
.L_x_4630:
[----:B------:R-:W0:Y:S01]  /*0b30*/  S2R R100, SR_TID.X ;  /* 0x0000000000647919 */ /* 0x000e220000002100 */
[C---:B------:R-:W-:Y:S01]  /*0b40*/  IMAD R96, R0.reuse, c[0x0][0x168], RZ ;  /* 0x00005a0000607a24 */ /* 0x040fe200078e02ff */
[----:B------:R-:W-:Y:S02]  /*0b50*/  MOV R150, 0x4 ;  /* 0x0000000400967802 */ /* 0x000fe40000000f00 */
[----:B------:R-:W-:Y:S01]  /*0b60*/  MOV R166, 0x20 ;  /* 0x0000002000a67802 */ /* 0x000fe20000000f00 */
[----:B------:R-:W2:Y:S01]  /*0b70*/  LDL R204, [R1+0x44] ;  /* 0x0000440001cc7983 */ /* 0x000ea20000100800 */
[----:B------:R-:W-:Y:S01]  /*0b80*/  SHF.R.S32.HI R97, RZ, 0x1f, R96 ;  /* 0x0000001fff617819 */ /* 0x000fe20000011460 */
[----:B------:R-:W-:Y:S01]  /*0b90*/  IMAD.WIDE R98, R0, R150, c[0x0][0x1a0] ;  /* 0x0000680000627625 */ /* 0x000fe200078e0296 */
[----:B------:R-:W-:Y:S01]  /*0ba0*/  ISETP.NE.U32.AND P0, PT, RZ, c[0x0][0x1c0], PT ;  /* 0x00007000ff007a0c */ /* 0x000fe20003f05070 */
[----:B------:R-:W3:Y:S01]  /*0bb0*/  LDL R220, [R1+0x50] ;  /* 0x0000500001dc7983 */ /* 0x000ee20000100800 */
[----:B------:R-:W-:-:S02]  /*0bc0*/  LEA.HI R97, R97, R96, RZ, 0x3 ;  /* 0x0000006061617211 */ /* 0x000fc400078f18ff */
[----:B------:R-:W-:Y:S01]  /*0bd0*/  MOV R140, 0x10 ;  /* 0x00000010008c7802 */ /* 0x000fe20000000f00 */
[----:B------:R1:W4:Y:S01]  /*0be0*/  LDG.E R200, [R98.64] ;  /* 0x0000000462c87981 */ /* 0x000322000c1e1900 */
[----:B------:R-:W-:Y:S02]  /*0bf0*/  ISETP.NE.AND.EX P0, PT, RZ, c[0x0][0x1c4], PT, P0 ;  /* 0x00007100ff007a0c */ /* 0x000fe40003f05300 */
[----:B------:R-:W-:Y:S01]  /*0c00*/  SHF.R.S32.HI R101, RZ, 0x1f, R0 ;  /* 0x0000001fff657819 */ /* 0x000fe20000011400 */
[----:B------:R-:W2:Y:S04]  /*0c10*/  LDL R210, [R1+0x4c] ;  /* 0x00004c0001d27983 */ /* 0x000ea80000100800 */
[----:B------:R-:W2:Y:S01]  /*0c20*/  LDL R205, [R1+0x48] ;  /* 0x0000480001cd7983 */ /* 0x000ea20000100800 */
[----:B0-----:R-:W-:-:S05]  /*0c30*/  LOP3.LUT R100, R100, 0xff, RZ, 0xc0, !PT ;  /* 0x000000ff64647812 */ /* 0x001fca00078ec0ff */
[----:B------:R-:W-:Y:S02]  /*0c40*/  @P0 LEA R96, P1, R0, c[0x0][0x1c0], 0x1 ;  /* 0x0000700000600a11 */ /* 0x000fe400078208ff */
[----:B------:R-:W-:-:S04]  /*0c50*/  LEA.HI.SX32 R181, R97, R100, 0x1d ;  /* 0x0000006461b57211 */ /* 0x000fc800078feaff */
[C---:B------:R-:W-:Y:S02]  /*0c60*/  IADD3 R191, R181.reuse, 0x100, RZ ;  /* 0x00000100b5bf7810 */ /* 0x040fe40007ffe0ff */
[C---:B------:R-:W-:Y:S02]  /*0c70*/  IADD3 R184, R181.reuse, 0x200, RZ ;  /* 0x00000200b5b87810 */ /* 0x040fe40007ffe0ff */
[----:B------:R-:W-:Y:S01]  /*0c80*/  IADD3 R179, R181, 0x300, RZ ;  /* 0x00000300b5b37810 */ /* 0x000fe20007ffe0ff */
[----:B------:R-:W-:-:S04]  /*0c90*/  IMAD.WIDE.U32 R112, R191, R166, c[0x0][0x188] ;  /* 0x00006200bf707625 */ /* 0x000fc800078e00a6 */
[----:B------:R-:W-:Y:S01]  /*0ca0*/  IMAD.WIDE.U32 R132, R191, R140, c[0x0][0x208] ;  /* 0x00008200bf847625 */ /* 0x000fe200078e008c */
[----:B------:R0:W2:Y:S03]  /*0cb0*/  LDG.E.128 R108, [R112.64] ;  /* 0x00000004706c7981 */ /* 0x0000a6000c1e1d00 */
[----:B------:R-:W-:Y:S02]  /*0cc0*/  IMAD.WIDE.U32 R128, R179, R166, c[0x0][0x188] ;  /* 0x00006200b3807625 */ /* 0x000fe400078e00a6 */
[----:B------:R-:W2:Y:S02]  /*0cd0*/  LDG.E.128 R132, [R132.64] ;  /* 0x0000000484847981 */ /* 0x000ea4000c1e1d00 */
[----:B------:R-:W-:Y:S02]  /*0ce0*/  IMAD.WIDE.U32 R136, R184, R140, c[0x0][0x208] ;  /* 0x00008200b8887625 */ /* 0x000fe400078e008c */
[----:B------:R1:W3:Y:S04]  /*0cf0*/  LDG.E.128 R124, [R128.64] ;  /* 0x00000004807c7981 */ /* 0x0002e8000c1e1d00 */
[----:B0-----:R-:W3:Y:S04]  /*0d00*/  LDG.E.128 R112, [R112.64+0x10] ;  /* 0x0000100470707981 */ /* 0x001ee8000c1e1d00 */
[----:B------:R-:W3:Y:S01]  /*0d10*/  LDG.E.128 R136, [R136.64] ;  /* 0x0000000488887981 */ /* 0x000ee2000c1e1d00 */
[----:B------:R-:W-:Y:S01]  /*0d20*/  @P0 LEA.HI.X R97, R0, c[0x0][0x1c4], R101, 0x1, P1 ;  /* 0x0000710000610a11 */ /* 0x000fe200008f0c65 */
[----:B------:R-:W-:-:S02]  /*0d30*/  IMAD.WIDE.U32 R104, R181, R166, c[0x0][0x188] ;  /* 0x00006200b5687625 */ /* 0x000fc400078e00a6 */
[----:B-1----:R-:W3:Y:S02]  /*0d40*/  LDG.E.128 R128, [R128.64+0x10] ;  /* 0x0000100480807981 */ /* 0x002ee4000c1e1d00 */
[----:B------:R-:W-:Y:S02]  /*0d50*/  IMAD.WIDE.U32 R120, R184, R166, c[0x0][0x188] ;  /* 0x00006200b8787625 */ /* 0x000fe400078e00a6 */
[----:B------:R0:W3:Y:S04]  /*0d60*/  @P0 LDG.E.U16 R196, [R96.64] ;  /* 0x0000000460c40981 */ /* 0x0000e8000c1e1500 */
[----:B------:R1:W3:Y:S04]  /*0d70*/  LDG.E.128 R116, [R120.64] ;  /* 0x0000000478747981 */ /* 0x0002e8000c1e1d00 */
[----:B0-----:R0:W3:Y:S04]  /*0d80*/  LDG.E.128 R96, [R104.64] ;  /* 0x0000000468607981 */ /* 0x0010e8000c1e1d00 */
[----:B-1----:R-:W3:Y:S04]  /*0d90*/  LDG.E.128 R120, [R120.64+0x10] ;  /* 0x0000100478787981 */ /* 0x002ee8000c1e1d00 */
[----:B0-----:R-:W3:Y:S01]  /*0da0*/  LDG.E.128 R104, [R104.64+0x10] ;  /* 0x0000100468687981 */ /* 0x001ee2000c1e1d00 */
[----:B------:R-:W-:-:S04]  /*0db0*/  ISETP.NE.U32.AND P1, PT, RZ, c[0x0][0x218], PT ;  /* 0x00008600ff007a0c */ /* 0x000fc80003f25070 */
[----:B------:R-:W-:Y:S01]  /*0dc0*/  ISETP.NE.AND.EX P1, PT, RZ, c[0x0][0x21c], PT, P1 ;  /* 0x00008700ff007a0c */ /* 0x000fe20003f25310 */
[----:B------:R-:W-:-:S05]  /*0dd0*/  IMAD.WIDE R150, R0, R150, c[0x0][0x1a8] ;  /* 0x00006a0000967625 */ /* 0x000fca00078e0296 */
[----:B------:R0:W3:Y:S01]  /*0de0*/  LDG.E R180, [R150.64] ;  /* 0x0000000496b47981 */ /* 0x0000e2000c1e1900 */
[----:B------:R-:W-:-:S06]  /*0df0*/  ULDC.U8 UR6, c[0x0][0x1f0] ;  /* 0x00007c0000067ab9 */ /* 0x000fcc0000000000 */
[----:B------:R-:W-:-:S04]  /*0e00*/  @P1 IMAD.WIDE.U32 R152, R191, R166, c[0x0][0x218] ;  /* 0x00008600bf981625 */ /* 0x000fc800078e00a6 */
[-C--:B0-----:R-:W-:Y:S01]  /*0e10*/  @P1 IMAD.WIDE.U32 R150, R181, R166.reuse, c[0x0][0x218] ;  /* 0x00008600b5961625 */ /* 0x081fe200078e00a6 */
[----:B-----5:R0:W5:Y:S03]  /*0e20*/  @P1 LDG.E.128 R64, [R152.64] ;  /* 0x0000000498401981 */ /* 0x020166000c1e1d00 */
[-C--:B------:R-:W-:Y:S01]  /*0e30*/  @P1 IMAD.WIDE.U32 R158, R184, R166.reuse, c[0x0][0x218] ;  /* 0x00008600b89e1625 */ /* 0x080fe200078e00a6 */
[----:B------:R1:W5:Y:S03]  /*0e40*/  @P1 LDG.E.128 R56, [R150.64] ;  /* 0x0000000496381981 */ /* 0x000366000c1e1d00 */
[----:B------:R-:W-:Y:S01]  /*0e50*/  @P1 IMAD.WIDE.U32 R166, R179, R166, c[0x0][0x218] ;  /* 0x00008600b3a61625 */ /* 0x000fe200078e00a6 */
[----:B------:R1:W5:Y:S03]  /*0e60*/  @P1 LDG.E.128 R60, [R150.64+0x10] ;  /* 0x00001004963c1981 */ /* 0x000366000c1e1d00 */
[----:B------:R-:W-:Y:S01]  /*0e70*/  IMAD.WIDE.U32 R100, R181, R140, c[0x0][0x208] ;  /* 0x00008200b5647625 */ /* 0x000fe200078e008c */
[----:B------:R0:W5:Y:S04]  /*0e80*/  @P1 LDG.E.128 R68, [R152.64+0x10] ;  /* 0x0000100498441981 */ /* 0x000168000c1e1d00 */
[----:B------:R0:W5:Y:S04]  /*0e90*/  @P1 LDG.E.128 R72, [R158.64] ;  /* 0x000000049e481981 */ /* 0x000168000c1e1d00 */
[----:B------:R0:W5:Y:S04]  /*0ea0*/  @P1 LDG.E.128 R76, [R158.64+0x10] ;  /* 0x000010049e4c1981 */ /* 0x000168000c1e1d00 */
[----:B------:R0:W5:Y:S04]  /*0eb0*/  @P1 LDG.E.128 R80, [R166.64] ;  /* 0x00000004a6501981 */ /* 0x000168000c1e1d00 */
[----:B------:R0:W5:Y:S01]  /*0ec0*/  @P1 LDG.E.128 R84, [R166.64+0x10] ;  /* 0x00001004a6541981 */ /* 0x000162000c1e1d00 */
[----:B------:R-:W-:-:S03]  /*0ed0*/  ISETP.NE.AND P1, PT, RZ, UR6, PT ;  /* 0x00000006ff007c0c */ /* 0x000fc6000bf25270 */
[----:B------:R-:W3:Y:S01]  /*0ee0*/  LDG.E.128 R100, [R100.64] ;  /* 0x0000000464647981 */ /* 0x000ee2000c1e1d00 */
[----:B----4-:R-:W-:Y:S02]  /*0ef0*/  FSEL R200, R200, RZ, !P1 ;  /* 0x000000ffc8c87208 */ /* 0x010fe40004800000 */
[--C-:B--2---:R-:W-:Y:S02]  /*0f00*/  PRMT R202, RZ, 0x5410, R135.reuse ;  /* 0x00005410ffca7816 */ /* 0x104fe40000000087 */
[----:B------:R-:W-:Y:S01]  /*0f10*/  PRMT R203, RZ, 0x7610, R135 ;  /* 0x00007610ffcb7816 */ /* 0x000fe20000000087 */
[C---:B---3--:R-:W-:Y:S02]  /*0f20*/  FADD.FTZ R201, -R200.reuse, R115 ;  /* 0x00000073c8c97221 */ /* 0x048fe40000010100 */
[----:B------:R-:W-:Y:S01]  /*0f30*/  FADD.FTZ R115, -R200, R127 ;  /* 0x0000007fc8737221 */ /* 0x000fe20000010100 */
[--C-:B------:R-:W-:Y:S02]  /*0f40*/  PRMT R135, RZ, 0x5410, R136.reuse ;  /* 0x00005410ff877816 */ /* 0x100fe40000000088 */
[----:B------:R-:W-:-:S02]  /*0f50*/  PRMT R127, RZ, 0x7610, R136 ;  /* 0x00007610ff7f7816 */ /* 0x000fc40000000088 */
[----:B------:R-:W2:Y:S01]  /*0f60*/  LDL R136, [R1+0x58] ;  /* 0x0000580001887983 */ /* 0x000ea20000100800 */
[----:B-1----:R-:W-:-:S05]  /*0f70*/  MOV R150, 0x8 ;  /* 0x0000000800967802 */ /* 0x002fca0000000f00 */
[----:B------:R-:W-:Y:S01]  /*0f80*/  IMAD.WIDE.U32 R182, R181, R150, c[0x0][0x190] ;  /* 0x00006400b5b67625 */ /* 0x000fe200078e0096 */
[----:B------:R-:W-:-:S03]  /*0f90*/  PRMT R207, RZ, 0x5410, R132 ;  /* 0x00005410ffcf7816 */ /* 0x000fc60000000084 */
[----:B------:R-:W-:Y:S01]  /*0fa0*/  IMAD.WIDE.U32 R140, R179, R140, c[0x0][0x208] ;  /* 0x00008200b38c7625 */ /* 0x000fe200078e008c */
[----:B0-----:R0:W5:Y:S03]  /*0fb0*/  LDG.E.64 R166, [R182.64] ;  /* 0x00000004b6a67981 */ /* 0x001166000c1e1b00 */
[C---:B------:R-:W-:Y:S02]  /*0fc0*/  FADD.FTZ R226, -R200.reuse, R96 ;  /* 0x00000060c8e27221 */ /* 0x040fe40000010100 */
[C---:B------:R-:W-:Y:S01]  /*0fd0*/  FADD.FTZ R206, -R200.reuse, R111 ;  /* 0x0000006fc8ce7221 */ /* 0x040fe20000010100 */
[----:B------:R-:W-:Y:S01]  /*0fe0*/  PRMT R208, RZ, 0x7610, R132 ;  /* 0x00007610ffd07816 */ /* 0x000fe20000000084 */
[C---:B------:R-:W-:Y:S01]  /*0ff0*/  FADD.FTZ R96, -R200.reuse, R120 ;  /* 0x00000078c8607221 */ /* 0x040fe20000010100 */
[----:B------:R-:W3:Y:S01]  /*1000*/  LDG.E.128 R140, [R140.64] ;  /* 0x000000048c8c7981 */ /* 0x000ee2000c1e1d00 */
[C---:B------:R-:W-:Y:S01]  /*1010*/  FADD.FTZ R120, -R200.reuse, R128 ;  /* 0x00000080c8787221 */ /* 0x040fe20000010100 */
[----:B0-----:R-:W-:Y:S01]  /*1020*/  MOV R182, 0x3f800000 ;  /* 0x3f80000000b67802 */ /* 0x001fe20000000f00 */
[C---:B------:R-:W-:Y:S01]  /*1030*/  FADD.FTZ R197, -R200.reuse, R113 ;  /* 0x00000071c8c57221 */ /* 0x040fe20000010100 */
[----:B------:R-:W-:Y:S01]  /*1040*/  @P0 PRMT R182, RZ, 0x5410, R196 ;  /* 0x00005410ffb60816 */ /* 0x000fe200000000c4 */
[----:B------:R-:W-:-:S02]  /*1050*/  FADD.FTZ R198, -R200, R107 ;  /* 0x0000006bc8c67221 */ /* 0x000fc40000010100 */
[C---:B------:R-:W-:Y:S02]  /*1060*/  FADD.FTZ R219, -R200.reuse, R105 ;  /* 0x00000069c8db7221 */ /* 0x040fe40000010100 */
[C---:B------:R-:W-:Y:S01]  /*1070*/  FADD.FTZ R217, -R200.reuse, R106 ;  /* 0x0000006ac8d97221 */ /* 0x040fe20000010100 */
[----:B------:R-:W4:Y:S01]  /*1080*/  LDL R105, [R1+0x54] ;  /* 0x0000540001697983 */ /* 0x000f220000100800 */
[C---:B------:R-:W-:Y:S02]  /*1090*/  FADD.FTZ R107, -R200.reuse, R109 ;  /* 0x0000006dc86b7221 */ /* 0x040fe40000010100 */
[C---:B------:R-:W-:Y:S02]  /*10a0*/  FADD.FTZ R196, -R200.reuse, R112 ;  /* 0x00000070c8c47221 */ /* 0x040fe40000010100 */
[C---:B------:R-:W-:Y:S02]  /*10b0*/  FADD.FTZ R199, -R200.reuse, R114 ;  /* 0x00000072c8c77221 */ /* 0x040fe40000010100 */
[----:B------:R-:W-:-:S02]  /*10c0*/  FADD.FTZ R111, -R200, R122 ;  /* 0x0000007ac86f7221 */ /* 0x000fc40000010100 */
[C---:B------:R-:W-:Y:S01]  /*10d0*/  FADD.FTZ R128, -R200.reuse, R130 ;  /* 0x00000082c8807221 */ /* 0x040fe20000010100 */
[----:B------:R-:W-:Y:S01]  /*10e0*/  PRMT R132, RZ, 0x5410, R134 ;  /* 0x00005410ff847816 */ /* 0x000fe20000000086 */
        /* <DEDUP_REMOVED lines=17> */
[----:B------:R-:W-:-:S02]  /*1200*/  PRMT R200, RZ, 0x7610, R134 ;  /* 0x00007610ffc87816 */ /* 0x000fc40000000086 */
[--C-:B------:R-:W-:Y:S02]  /*1210*/  PRMT R134, RZ, 0x5410, R137.reuse ;  /* 0x00005410ff867816 */ /* 0x100fe40000000089 */
[----:B------:R-:W-:Y:S02]  /*1220*/  PRMT R126, RZ, 0x7610, R137 ;  /* 0x00007610ff7e7816 */ /* 0x000fe40000000089 */
[--C-:B------:R-:W-:Y:S02]  /*1230*/  PRMT R137, RZ, 0x5410, R138.reuse ;  /* 0x00005410ff897816 */ /* 0x100fe4000000008a */
[----:B------:R-:W-:Y:S02]  /*1240*/  PRMT R108, RZ, 0x7610, R138 ;  /* 0x00007610ff6c7816 */ /* 0x000fe4000000008a */
[----:B------:R-:W4:Y:S01]  /*1250*/  LDL R138, [R1+0x40] ;  /* 0x00004000018a7983 */ /* 0x000f220000100800 */
[----:B------:R-:W-:Y:S01]  /*1260*/  PRMT R222, RZ, 0x5410, R100 ;  /* 0x00005410ffde7816 */ /* 0x000fe20000000064 */
[----:B------:R-:W-:Y:S01]  /*1270*/  FMUL.FTZ R226, R180, R226 ;  /* 0x000000e2b4e27220 */ /* 0x000fe20000410000 */
[----:B------:R-:W-:-:S03]  /*1280*/  PRMT R218, RZ, 0x5410, R102 ;  /* 0x00005410ffda7816 */ /* 0x000fc60000000066 */
[----:B------:R-:W-:Y:S02]  /*1290*/  FADD.FTZ R31, R222, R31 ;  /* 0x0000001fde1f7221 */ /* 0x000fe40000010000 */
[----:B------:R-:W-:Y:S01]  /*12a0*/  FFMA.FTZ R22, R226, R222, R22 ;  /* 0x000000dee2167223 */ /* 0x000fe20000010016 */
[----:B------:R-:W-:Y:S01]  /*12b0*/  PRMT R102, RZ, 0x7610, R102 ;  /* 0x00007610ff667816 */ /* 0x000fe20000000066 */
[----:B------:R-:W-:-:S04]  /*12c0*/  FMUL.FTZ R219, R180, R219 ;  /* 0x000000dbb4db7220 */ /* 0x000fc80000410000 */
[----:B------:R-:W-:Y:S02]  /*12d0*/  FADD.FTZ R38, R102, R38 ;  /* 0x0000002666267221 */ /* 0x000fe40000010000 */
[-C--:B------:R-:W-:Y:S02]  /*12e0*/  FFMA.FTZ R39, R219, R102.reuse, R39 ;  /* 0x00000066db277223 */ /* 0x080fe40000010027 */
[----:B------:R-:W-:Y:S02]  /*12f0*/  FMUL.FTZ R204, R204, R102 ;  /* 0x00000066cccc7220 */ /* 0x000fe40000410000 */
[----:B------:R-:W4:Y:S01]  /*1300*/  LDL R102, [R1+0x24] ;  /* 0x0000240001667983 */ /* 0x000f220000100800 */
[----:B--2---:R-:W-:-:S03]  /*1310*/  FMUL.FTZ R222, R136, R222 ;  /* 0x000000de88de7220 */ /* 0x004fc60000410000 */
[----:B------:R-:W2:Y:S01]  /*1320*/  LDL R136, [R1+0x3c] ;  /* 0x00003c0001887983 */ /* 0x000ea20000100800 */
[----:B------:R-:W-:Y:S01]  /*1330*/  PRMT R221, RZ, 0x7610, R100 ;  /* 0x00007610ffdd7816 */ /* 0x000fe20000000064 */
[----:B------:R-:W-:Y:S01]  /*1340*/  FMUL.FTZ R225, R180, R225 ;  /* 0x000000e1b4e17220 */ /* 0x000fe20000410000 */
[--C-:B------:R-:W-:Y:S02]  /*1350*/  PRMT R183, RZ, 0x5410, R101.reuse ;  /* 0x00005410ffb77816 */ /* 0x100fe40000000065 */
[----:B------:R-:W-:Y:S01]  /*1360*/  PRMT R101, RZ, 0x7610, R101 ;  /* 0x00007610ff657816 */ /* 0x000fe20000000065 */
[----:B------:R-:W-:Y:S01]  /*1370*/  FADD.FTZ R32, R221, R32 ;  /* 0x00000020dd207221 */ /* 0x000fe20000010000 */
[----:B------:R-:W-:Y:S01]  /*1380*/  PRMT R100, RZ, 0x5410, R103 ;  /* 0x00005410ff647816 */ /* 0x000fe20000000067 */
[-C--:B------:R-:W-:Y:S01]  /*1390*/  FFMA.FTZ R23, R225, R221.reuse, R23 ;  /* 0x000000dde1177223 */ /* 0x080fe20000010017 */
[--C-:B---3--:R-:W-:Y:S02]  /*13a0*/  PRMT R129, RZ, 0x5410, R143.reuse ;  /* 0x00005410ff817816 */ /* 0x108fe4000000008f */
[----:B------:R-:W-:Y:S01]  /*13b0*/  PRMT R131, RZ, 0x7610, R143 ;  /* 0x00007610ff837816 */ /* 0x000fe2000000008f */
[----:B----4-:R-:W-:-:S02]  /*13c0*/  FMUL.FTZ R221, R105, R221 ;  /* 0x000000dd69dd7220 */ /* 0x010fc40000410000 */
[----:B------:R-:W-:Y:S02]  /*13d0*/  FMUL.FTZ R105, R220, R183 ;  /* 0x000000b7dc697220 */ /* 0x000fe40000410000 */
[----:B------:R-:W-:Y:S02]  /*13e0*/  FMUL.FTZ R220, R180, R104 ;  /* 0x00000068b4dc7220 */ /* 0x000fe40000410000 */
[----:B------:R-:W-:Y:S02]  /*13f0*/  FMUL.FTZ R104, R210, R101 ;  /* 0x00000065d2687220 */ /* 0x000fe40000410000 */
[----:B------:R-:W3:Y:S01]  /*1400*/  LDL R210, [R1+0x38] ;  /* 0x0000380001d27983 */ /* 0x000ee20000100800 */
[----:B------:R-:W-:Y:S02]  /*1410*/  FMUL.FTZ R224, R180, R224 ;  /* 0x000000e0b4e07220 */ /* 0x000fe40000410000 */
[----:B------:R-:W-:Y:S02]  /*1420*/  FMUL.FTZ R143, R138, R100 ;  /* 0x000000648a8f7220 */ /* 0x000fe40000410000 */
[----:B------:R-:W4:Y:S01]  /*1430*/  LDL R138, [R1+0x2c] ;  /* 0x00002c00018a7983 */ /* 0x000f220000100800 */
[----:B------:R-:W-:Y:S01]  /*1440*/  PRMT R103, RZ, 0x7610, R103 ;  /* 0x00007610ff677816 */ /* 0x000fe20000000067 */
[----:B------:R-:W-:Y:S01]  /*1450*/  FADD.FTZ R33, R183, R33 ;  /* 0x00000021b7217221 */ /* 0x000fe20000010000 */
[--C-:B------:R-:W-:Y:S01]  /*1460*/  PRMT R121, RZ, 0x5410, R142.reuse ;  /* 0x00005410ff797816 */ /* 0x100fe2000000008e */
[----:B------:R-:W-:Y:S01]  /*1470*/  FFMA.FTZ R21, R224, R183, R21 ;  /* 0x000000b7e0157223 */ /* 0x000fe20000010015 */
[----:B------:R-:W-:Y:S01]  /*1480*/  PRMT R97, RZ, 0x7610, R142 ;  /* 0x00007610ff617816 */ /* 0x000fe2000000008e */
[----:B------:R-:W-:-:S02]  /*1490*/  FMUL.FTZ R183, R180, R198 ;  /* 0x000000c6b4b77220 */ /* 0x000fc40000410000 */
[----:B------:R-:W4:Y:S01]  /*14a0*/  LDL R198, [R1+0x34] ;  /* 0x0000340001c67983 */ /* 0x000f220000100800 */
[----:B------:R-:W-:Y:S02]  /*14b0*/  FMUL.FTZ R197, R180, R197 ;  /* 0x000000c5b4c57220 */ /* 0x000fe40000410000 */
[----:B------:R-:W-:Y:S02]  /*14c0*/  FADD.FTZ R146, R103, R146 ;  /* 0x0000009267927221 */ /* 0x000fe40000010000 */
[----:B------:R-:W-:Y:S02]  /*14d0*/  FFMA.FTZ R20, R183, R103, R20 ;  /* 0x00000067b7147223 */ /* 0x000fe40000010014 */
[----:B------:R-:W-:Y:S02]  /*14e0*/  FADD.FTZ R160, R200, R160 ;  /* 0x000000a0c8a07221 */ /* 0x000fe40000010000 */
[-C--:B------:R-:W-:Y:S02]  /*14f0*/  FFMA.FTZ R161, R197, R200.reuse, R161 ;  /* 0x000000c8c5a17223 */ /* 0x080fe400000100a1 */
[----:B------:R-:W-:-:S02]  /*1500*/  FMUL.FTZ R200, R102, R200 ;  /* 0x000000c866c87220 */ /* 0x000fc40000410000 */
[----:B------:R-:W4:Y:S01]  /*1510*/  LDL R102, [R1+0x14] ;  /* 0x0000140001667983 */ /* 0x000f220000100800 */
[----:B--2---:R-:W-:-:S03]  /*1520*/  FMUL.FTZ R142, R136, R103 ;  /* 0x00000067888e7220 */ /* 0x004fc60000410000 */
[----:B------:R-:W2:Y:S04]  /*1530*/  LDL R136, [R1+0x28] ;  /* 0x0000280001887983 */ /* 0x000ea80000100800 */
[----:B------:R-:W2:Y:S01]  /*1540*/  LDL R103, [R1+0x18] ;  /* 0x0000180001677983 */ /* 0x000ea20000100800 */
[C---:B------:R-:W-:Y:S02]  /*1550*/  FMUL.FTZ R223, R180.reuse, R223 ;  /* 0x000000dfb4df7220 */ /* 0x040fe40000410000 */
[----:B------:R-:W-:Y:S02]  /*1560*/  FMUL.FTZ R217, R180, R217 ;  /* 0x000000d9b4d97220 */ /* 0x000fe40000410000 */
[----:B------:R-:W-:Y:S02]  /*1570*/  FADD.FTZ R34, R101, R34 ;  /* 0x0000002265227221 */ /* 0x000fe40000010000 */
[----:B------:R-:W-:-:S02]  /*1580*/  FFMA.FTZ R35, R223, R101, R35 ;  /* 0x00000065df237223 */ /* 0x000fc40000010023 */
[----:B------:R-:W-:Y:S01]  /*1590*/  FADD.FTZ R144, R100, R144 ;  /* 0x0000009064907221 */ /* 0x000fe20000010000 */
[----:B------:R-:W2:Y:S01]  /*15a0*/  LDL R101, [R1+0x20] ;  /* 0x0000200001657983 */ /* 0x000ea20000100800 */
[----:B------:R-:W-:-:S03]  /*15b0*/  FFMA.FTZ R145, R217, R100, R145 ;  /* 0x00000064d9917223 */ /* 0x000fc60000010091 */
[----:B------:R-:W2:Y:S01]  /*15c0*/  LDL R100, [R1+0x1c] ;  /* 0x00001c0001647983 */ /* 0x000ea20000100800 */
[--C-:B------:R-:W-:Y:S01]  /*15d0*/  PRMT R209, RZ, 0x5410, R133.reuse ;  /* 0x00005410ffd17816 */ /* 0x100fe20000000085 */
[----:B------:R-:W-:Y:S01]  /*15e0*/  FMUL.FTZ R106, R180, R106 ;  /* 0x0000006ab46a7220 */ /* 0x000fe20000410000 */
[----:B------:R-:W-:Y:S01]  /*15f0*/  PRMT R133, RZ, 0x7610, R133 ;  /* 0x00007610ff857816 */ /* 0x000fe20000000085 */
[----:B------:R-:W-:Y:S02]  /*1600*/  FADD.FTZ R147, R207, R147 ;  /* 0x00000093cf937221 */ /* 0x000fe40000010000 */
[-C--:B------:R-:W-:Y:S02]  /*1610*/  FFMA.FTZ R18, R106, R207.reuse, R18 ;  /* 0x000000cf6a127223 */ /* 0x080fe40000010012 */
[----:B---3--:R-:W-:Y:S01]  /*1620*/  FMUL.FTZ R207, R210, R207 ;  /* 0x000000cfd2cf7220 */ /* 0x008fe20000410000 */
[--C-:B------:R-:W-:Y:S02]  /*1630*/  PRMT R125, RZ, 0x5410, R139.reuse ;  /* 0x00005410ff7d7816 */ /* 0x100fe4000000008b */
[----:B------:R-:W-:-:S02]  /*1640*/  PRMT R124, RZ, 0x7610, R139 ;  /* 0x00007610ff7c7816 */ /* 0x000fc4000000008b */
[----:B------:R-:W3:Y:S01]  /*1650*/  LDL R139, [R1+0x30] ;  /* 0x00003000018b7983 */ /* 0x000ee20000100800 */
[----:B------:R-:W-:Y:S02]  /*1660*/  FMUL.FTZ R206, R180, R206 ;  /* 0x000000ceb4ce7220 */ /* 0x000fe40000410000 */
[----:B------:R-:W-:Y:S02]  /*1670*/  FADD.FTZ R154, R133, R154 ;  /* 0x0000009a859a7221 */ /* 0x000fe40000010000 */
[-C--:B----4-:R-:W-:Y:S02]  /*1680*/  FMUL.FTZ R210, R138, R133.reuse ;  /* 0x000000858ad27220 */ /* 0x090fe40000410000 */
[----:B------:R-:W4:Y:S01]  /*1690*/  LDL R138, [R1+0xc] ;  /* 0x00000c00018a7983 */ /* 0x000f220000100800 */
[----:B------:R-:W-:Y:S02]  /*16a0*/  FFMA.FTZ R155, R206, R133, R155 ;  /* 0x00000085ce9b7223 */ /* 0x000fe4000001009b */
[----:B------:R-:W-:-:S02]  /*16b0*/  FMUL.FTZ R133, R180, R116 ;  /* 0x00000074b4857220 */ /* 0x000fc40000410000 */
[----:B------:R-:W4:Y:S01]  /*16c0*/  LDL R116, [R1+0x10] ;  /* 0x0000100001747983 */ /* 0x000f220000100800 */
[C---:B------:R-:W-:Y:S02]  /*16d0*/  FMUL.FTZ R107, R180.reuse, R107 ;  /* 0x0000006bb46b7220 */ /* 0x040fe40000410000 */
[----:B------:R-:W-:Y:S02]  /*16e0*/  FMUL.FTZ R196, R180, R196 ;  /* 0x000000c4b4c47220 */ /* 0x000fe40000410000 */
[----:B------:R-:W-:Y:S02]  /*16f0*/  FADD.FTZ R36, R218, R36 ;  /* 0x00000024da247221 */ /* 0x000fe40000010000 */
[----:B------:R-:W-:Y:S02]  /*1700*/  FFMA.FTZ R37, R220, R218, R37 ;  /* 0x000000dadc257223 */ /* 0x000fe40000010025 */
[----:B------:R-:W-:Y:S02]  /*1710*/  FADD.FTZ R148, R208, R148 ;  /* 0x00000094d0947221 */ /* 0x000fe40000010000 */
[----:B------:R-:W-:-:S02]  /*1720*/  FFMA.FTZ R19, R107, R208, R19 ;  /* 0x000000d06b137223 */ /* 0x000fc40000010013 */
[----:B------:R-:W-:Y:S02]  /*1730*/  FMUL.FTZ R218, R205, R218 ;  /* 0x000000dacdda7220 */ /* 0x000fe40000410000 */
[----:B------:R-:W-:Y:S02]  /*1740*/  FMUL.FTZ R208, R198, R208 ;  /* 0x000000d0c6d07220 */ /* 0x000fe40000410000 */
[----:B------:R-:W-:Y:S02]  /*1750*/  FMUL.FTZ R205, R180, R110 ;  /* 0x0000006eb4cd7220 */ /* 0x000fe40000410000 */
[----:B------:R-:W-:Y:S01]  /*1760*/  FADD.FTZ R156, R132, R156 ;  /* 0x0000009c849c7221 */ /* 0x000fe20000010000 */
[----:B------:R-:W4:Y:S01]  /*1770*/  LDL R110, [R1+0x8] ;  /* 0x00000800016e7983 */ /* 0x000f220000100800 */
[----:B------:R-:W-:Y:S02]  /*1780*/  FFMA.FTZ R157, R196, R132, R157 ;  /* 0x00000084c49d7223 */ /* 0x000fe4000001009d */
[----:B------:R-:W-:-:S02]  /*1790*/  FADD.FTZ R165, R135, R165 ;  /* 0x000000a587a57221 */ /* 0x000fc40000010000 */
[----:B------:R-:W-:Y:S02]  /*17a0*/  FFMA.FTZ R169, R133, R135, R169 ;  /* 0x0000008785a97223 */ /* 0x000fe400000100a9 */
[----:B------:R-:W-:Y:S02]  /*17b0*/  FADD.FTZ R168, R127, R168 ;  /* 0x000000a87fa87221 */ /* 0x000fe40000010000 */
[----:B------:R-:W-:-:S04]  /*17c0*/  IMAD.WIDE.U32 R158, R191, R150, c[0x0][0x190] ;  /* 0x00006400bf9e7625 */ /* 0x000fc800078e0096 */
[-C--:B------:R-:W-:Y:S02]  /*17d0*/  IMAD.WIDE.U32 R152, R184, R150.reuse, c[0x0][0x190] ;  /* 0x00006400b8987625 */ /* 0x080fe400078e0096 */
[----:B------:R-:W5:Y:S02]  /*17e0*/  LDG.E.64 R158, [R158.64] ;  /* 0x000000049e9e7981 */ /* 0x000f64000c1e1b00 */
[----:B------:R-:W-:Y:S02]  /*17f0*/  IMAD.WIDE.U32 R150, R179, R150, c[0x0][0x190] ;  /* 0x00006400b3967625 */ /* 0x000fe400078e0096 */
[----:B------:R-:W5:Y:S04]  /*1800*/  LDG.E.64 R152, [R152.64] ;  /* 0x0000000498987981 */ /* 0x000f68000c1e1b00 */
[----:B------:R-:W5:Y:S01]  /*1810*/  LDG.E.64 R150, [R150.64] ;  /* 0x0000000496967981 */ /* 0x000f62000c1e1b00 */
[----:B--2---:R-:W-:-:S02]  /*1820*/  FMUL.FTZ R198, R136, R132 ;  /* 0x0000008488c67220 */ /* 0x004fc40000410000 */
[----:B------:R-:W-:Y:S02]  /*1830*/  FMUL.FTZ R132, R180, R117 ;  /* 0x00000075b4847220 */ /* 0x000fe40000410000 */
[----:B------:R-:W-:Y:S02]  /*1840*/  FMUL.FTZ R135, R103, R135 ;  /* 0x0000008767877220 */ /* 0x000fe40000410000 */
[----:B------:R-:W2:Y:S01]  /*1850*/  LDL R103, [R1+0x4] ;  /* 0x0000040001677983 */ /* 0x000ea20000100800 */
[-C--:B------:R-:W-:Y:S02]  /*1860*/  FFMA.FTZ R25, R132, R127.reuse, R25 ;  /* 0x0000007f84197223 */ /* 0x080fe40000010019 */
[----:B------:R-:W-:Y:S02]  /*1870*/  FMUL.FTZ R127, R102, R127 ;  /* 0x0000007f667f7220 */ /* 0x000fe40000410000 */
[----:B------:R-:W2:Y:S01]  /*1880*/  LDL R102, [R1] ;  /* 0x0000000001667983 */ /* 0x000ea20000100800 */
        /* <DEDUP_REMOVED lines=8> */
[----:B------:R-:W-:Y:S02]  /*1910*/  FADD.FTZ R101, RZ, R222 ;  /* 0x000000deff657221 */ /* 0x000fe40000010000 */
[----:B------:R-:W-:Y:S02]  /*1920*/  FFMA.FTZ R100, R226, R222, RZ ;  /* 0x000000dee2647223 */ /* 0x000fe400000100ff */
        /* <DEDUP_REMOVED lines=15> */
[----:B------:R-:W-:Y:S02]  /*1a20*/  FFMA.FTZ R100, R183, R142, R100 ;  /* 0x0000008eb7647223 */ /* 0x000fe40000010064 */
[----:B------:R-:W-:Y:S02]  /*1a30*/  FADD.FTZ R149, R209, R149 ;  /* 0x00000095d1957221 */ /* 0x000fe40000010000 */
[----:B------:R-:W-:Y:S02]  /*1a40*/  FFMA.FTZ R100, R106, R207, R100 ;  /* 0x000000cf6a647223 */ /* 0x000fe40000010064 */
[-C--:B------:R-:W-:Y:S02]  /*1a50*/  FFMA.FTZ R17, R205, R209.reuse, R17 ;  /* 0x000000d1cd117223 */ /* 0x080fe40000010011 */
[----:B---3--:R-:W-:Y:S02]  /*1a60*/  FMUL.FTZ R209, R139, R209 ;  /* 0x000000d18bd17220 */ /* 0x008fe40000410000 */
[----:B------:R-:W-:-:S02]  /*1a70*/  FFMA.FTZ R100, R107, R208, R100 ;  /* 0x000000d06b647223 */ /* 0x000fc40000010064 */
[----:B----4-:R-:W-:Y:S02]  /*1a80*/  FMUL.FTZ R138, R138, R126 ;  /* 0x0000007e8a8a7220 */ /* 0x010fe40000410000 */
[----:B------:R-:W-:Y:S02]  /*1a90*/  FMUL.FTZ R126, R180, R96 ;  /* 0x00000060b47e7220 */ /* 0x000fe40000410000 */
[----:B------:R-:W-:-:S04]  /*1aa0*/  FADD.FTZ R96, R101, R142 ;  /* 0x0000008e65607221 */ /* 0x000fc80000010000 */
[----:B------:R-:W-:-:S04]  /*1ab0*/  FADD.FTZ R96, R96, R207 ;  /* 0x000000cf60607221 */ /* 0x000fc80000010000 */
        /* <DEDUP_REMOVED lines=12> */
[----:B------:R-:W-:Y:S01]  /*1b80*/  FADD.FTZ R96, R96, R203 ;  /* 0x000000cb60607221 */ /* 0x000fe20000010000 */
[----:B------:R-:W-:Y:S01]  /*1b90*/  PRMT R99, RZ, 0x5410, R140 ;  /* 0x00005410ff637816 */ /* 0x000fe2000000008c */
[C---:B------:R-:W-:Y:S02]  /*1ba0*/  FMUL.FTZ R139, R180.reuse, R118 ;  /* 0x00000076b48b7220 */ /* 0x040fe40000410000 */
[----:B------:R-:W-:Y:S02]  /*1bb0*/  FMUL.FTZ R112, R180, R112 ;  /* 0x00000070b4707220 */ /* 0x000fe40000410000 */
[----:B------:R-:W-:Y:S02]  /*1bc0*/  FADD.FTZ R96, R96, R135 ;  /* 0x0000008760607221 */ /* 0x000fe40000010000 */
[----:B------:R-:W-:Y:S02]  /*1bd0*/  FFMA.FTZ R100, R133, R135, R100 ;  /* 0x0000008785647223 */ /* 0x000fe40000010064 */
[----:B------:R-:W-:-:S02]  /*1be0*/  FADD.FTZ R15, R134, R15 ;  /* 0x0000000f860f7221 */ /* 0x000fc40000010000 */
[-C--:B------:R-:W-:Y:S02]  /*1bf0*/  FFMA.FTZ R14, R139, R134.reuse, R14 ;  /* 0x000000868b0e7223 */ /* 0x080fe4000001000e */
[----:B------:R-:W-:Y:S02]  /*1c00*/  FMUL.FTZ R134, R116, R134 ;  /* 0x0000008674867220 */ /* 0x000fe40000410000 */
[----:B------:R-:W-:Y:S02]  /*1c10*/  FADD.FTZ R9, R99, R9 ;  /* 0x0000000963097221 */ /* 0x000fe40000010000 */
[-C--:B------:R-:W-:Y:S02]  /*1c20*/  FFMA.FTZ R8, R112, R99.reuse, R8 ;  /* 0x0000006370087223 */ /* 0x080fe40000010008 */
[----:B------:R-:W-:Y:S02]  /*1c30*/  FADD.FTZ R96, R96, R127 ;  /* 0x0000007f60607221 */ /* 0x000fe40000010000 */
[----:B------:R-:W-:-:S02]  /*1c40*/  FMUL.FTZ R116, R250, R99 ;  /* 0x00000063fa747220 */ /* 0x000fc40000410000 */
[----:B------:R-:W-:Y:S02]  /*1c50*/  FFMA.FTZ R99, R132, R127, R100 ;  /* 0x0000007f84637223 */ /* 0x000fe40000010064 */
        /* <DEDUP_REMOVED lines=8> */
[----:B------:R-:W-:Y:S02]  /*1ce0*/  FMUL.FTZ R137, R110, R137 ;  /* 0x000000896e897220 */ /* 0x000fe40000410000 */
        /* <DEDUP_REMOVED lines=11> */
[----:B------:R-:W-:Y:S01]  /*1da0*/  FADD.FTZ R174, R124, R174 ;  /* 0x000000ae7cae7221 */ /* 0x000fe20000010000 */
[----:B------:R-:W0:Y:S01]  /*1db0*/  S2R R252, SR_TID.X ;  /* 0x0000000000fc7919 */ /* 0x000e220000002100 */
[----:B------:R-:W-:Y:S01]  /*1dc0*/  PRMT R140, RZ, 0x7610, R140 ;  /* 0x00007610ff8c7816 */ /* 0x000fe2000000008c */
[----:B------:R-:W-:Y:S01]  /*1dd0*/  FMUL.FTZ R113, R180, R113 ;  /* 0x00000071b4717220 */ /* 0x000fe20000410000 */
[----:B------:R-:W-:-:S03]  /*1de0*/  PRMT R141, RZ, 0x7610, R141 ;  /* 0x00007610ff8d7816 */ /* 0x000fc6000000008d */
[----:B------:R-:W-:Y:S02]  /*1df0*/  FMUL.FTZ R117, R249, R140 ;  /* 0x0000008cf9757220 */ /* 0x000fe40000410000 */
[C---:B------:R-:W-:Y:S02]  /*1e00*/  FMUL.FTZ R120, R180.reuse, R120 ;  /* 0x00000078b4787220 */ /* 0x040fe40000410000 */
[----:B------:R-:W-:Y:S02]  /*1e10*/  FMUL.FTZ R115, R180, R115 ;  /* 0x00000073b4737220 */ /* 0x000fe40000410000 */
[----:B------:R-:W-:Y:S02]  /*1e20*/  FMUL.FTZ R119, R247, R141 ;  /* 0x0000008df7777220 */ /* 0x000fe40000410000 */
[----:B------:R-:W-:Y:S02]  /*1e30*/  FADD.FTZ R30, R121, R30 ;  /* 0x0000001e791e7221 */ /* 0x000fe40000010000 */
[----:B------:R-:W-:-:S02]  /*1e40*/  FFMA.FTZ R5, R120, R121, R5 ;  /* 0x0000007978057223 */ /* 0x000fc40000010005 */
[----:B------:R-:W-:Y:S01]  /*1e50*/  FMUL.FTZ R121, R246, R121 ;  /* 0x00000079f6797220 */ /* 0x000fe20000410000 */
[----:B------:R-:W-:Y:S01]  /*1e60*/  LOP3.LUT P1, RZ, R178, 0xff, RZ, 0xc0, !PT ;  /* 0x000000ffb2ff7812 */ /* 0x000fe2000782c0ff */
[C---:B------:R-:W-:Y:S02]  /*1e70*/  FMUL.FTZ R128, R180.reuse, R128 ;  /* 0x00000080b4807220 */ /* 0x040fe40000410000 */
[----:B------:R-:W-:Y:S01]  /*1e80*/  FMUL.FTZ R122, R180, R122 ;  /* 0x0000007ab47a7220 */ /* 0x000fe20000410000 */
[----:B0-----:R-:W-:Y:S01]  /*1e90*/  LOP3.LUT P0, RZ, R252, 0x1f, RZ, 0xc0, !PT ;  /* 0x0000001ffcff7812 */ /* 0x001fe2000780c0ff */
[----:B------:R-:W-:Y:S01]  /*1ea0*/  FADD.FTZ R29, R129, R29 ;  /* 0x0000001d811d7221 */ /* 0x000fe20000010000 */
[----:B------:R-:W-:Y:S01]  /*1eb0*/  SHF.R.U32.HI R252, RZ, 0x5, R252 ;  /* 0x00000005fffc7819 */ /* 0x000fe200000116fc */
[----:B------:R-:W-:Y:S02]  /*1ec0*/  FFMA.FTZ R3, R128, R129, R3 ;  /* 0x0000008180037223 */ /* 0x000fe40000010003 */
[----:B------:R-:W-:-:S02]  /*1ed0*/  FMUL.FTZ R130, R180, R130 ;  /* 0x00000082b4827220 */ /* 0x000fc40000410000 */
[----:B------:R-:W-:Y:S02]  /*1ee0*/  FMUL.FTZ R129, R244, R129 ;  /* 0x00000081f4817220 */ /* 0x000fe40000410000 */
[----:B------:R-:W-:Y:S02]  /*1ef0*/  FADD.FTZ R176, R140, R176 ;  /* 0x000000b08cb07221 */ /* 0x000fe40000010000 */
[----:B------:R-:W-:Y:S01]  /*1f00*/  FFMA.FTZ R24, R113, R140, R24 ;  /* 0x0000008c71187223 */ /* 0x000fe20000010018 */
[----:B------:R-:W-:Y:S01]  /*1f10*/  LOP3.LUT R140, R252, 0x7fffff8, RZ, 0xc0, !PT ;  /* 0x07fffff8fc8c7812 */ /* 0x000fe200078ec0ff */
[----:B------:R-:W-:Y:S02]  /*1f20*/  FADD.FTZ R28, R131, R28 ;  /* 0x0000001c831c7221 */ /* 0x000fe40000010000 */
[-C--:B------:R-:W-:Y:S02]  /*1f30*/  FFMA.FTZ R26, R130, R131.reuse, R26 ;  /* 0x00000083821a7223 */ /* 0x080fe4000001001a */
[----:B------:R-:W-:Y:S01]  /*1f40*/  FMUL.FTZ R131, R243, R131 ;  /* 0x00000083f3837220 */ /* 0x000fe20000410000 */
[----:B------:R-:W-:Y:S01]  /*1f50*/  @!P1 IADD3 R140, R140, 0x8, RZ ;  /* 0x000000088c8c9810 */ /* 0x000fe20007ffe0ff */
[----:B------:R-:W-:-:S02]  /*1f60*/  FADD.FTZ R177, R141, R177 ;  /* 0x000000b18db17221 */ /* 0x000fc40000010000 */
[----:B------:R-:W-:Y:S02]  /*1f70*/  FFMA.FTZ R4, R115, R141, R4 ;  /* 0x0000008d73047223 */ /* 0x000fe40000010004 */
[----:B------:R-:W-:Y:S02]  /*1f80*/  FADD.FTZ R27, R97, R27 ;  /* 0x0000001b611b7221 */ /* 0x000fe40000010000 */
[----:B------:R-:W-:Y:S02]  /*1f90*/  FFMA.FTZ R2, R122, R97, R2 ;  /* 0x000000617a027223 */ /* 0x000fe40000010002 */
[----:B--2---:R-:W-:Y:S02]  /*1fa0*/  FMUL.FTZ R108, R103, R108 ;  /* 0x0000006c676c7220 */ /* 0x004fe40000410000 */
[----:B------:R-:W-:Y:S02]  /*1fb0*/  FMUL.FTZ R110, R102, R125 ;  /* 0x0000007d666e7220 */ /* 0x000fe40000410000 */
[----:B------:R-:W-:-:S02]  /*1fc0*/  FMUL.FTZ R125, R180, R123 ;  /* 0x0000007bb47d7220 */ /* 0x000fc40000410000 */
[----:B------:R-:W-:Y:S02]  /*1fd0*/  FADD.FTZ R100, R100, R108 ;  /* 0x0000006c64647221 */ /* 0x000fe40000010000 */
[----:B------:R-:W-:Y:S02]  /*1fe0*/  FFMA.FTZ R98, R109, R108, R98 ;  /* 0x0000006c6d627223 */ /* 0x000fe40000010062 */
        /* <DEDUP_REMOVED lines=25> */
.L_x_4631:
        /* <DEDUP_REMOVED lines=18> */
.L_x_4632:
[----:B--2---:R-:W-:Y:S01]  /*22a0*/  @!P0 LOP3.LUT R99, R252, 0x7, RZ, 0xc0, !PT ;  /* 0x00000007fc638812 */ /* 0x004fe200078ec0ff */
[----:B------:R-:W-:Y:S01]  /*22b0*/  FADD.FTZ R96, R101, R100 ;  /* 0x0000006465607221 */ /* 0x000fe20000010000 */
[----:B------:R-:W-:Y:S01]  /*22c0*/  ULDC.U8 UR6, c[0x0][0x1f0] ;  /* 0x00007c0000067ab9 */ /* 0x000fe20000000000 */
[----:B0-----:R-:W-:Y:S01]  /*22d0*/  FADD.FTZ R97, R97, R98 ;  /* 0x0000006261617221 */ /* 0x001fe20000010000 */
[----:B------:R-:W-:Y:S01]  /*22e0*/  @!P0 IADD3 R99, R140, R99, RZ ;  /* 0x000000638c638210 */ /* 0x000fe20007ffe0ff */
[----:B------:R-:W-:Y:S01]  /*22f0*/  HFMA2.MMA R252, -RZ, RZ, 0, 9.5367431640625e-07 ;  /* 0x00000010fffc7435 */ /* 0x000fe200000001ff */
[----:B------:R-:W-:Y:S01]  /*2300*/  ISETP.NE.AND P1, PT, RZ, UR6, PT ;  /* 0x00000006ff007c0c */ /* 0x000fe2000bf25270 */
[----:B------:R-:W-:Y:S02]  /*2310*/  WARPSYNC 0xffffffff ;  /* 0xffffffff00007948 */ /* 0x000fe40003800000 */
[----:B------:R-:W-:Y:S04]  /*2320*/  @!P0 STS.64 [R99.X8+0x8000], R96 ;  /* 0x0080006063008388 */ /* 0x000fe80000008a00 */
[----:B------:R-:W-:Y:S06]  /*2330*/  BAR.SYNC.DEFER_BLOCKING 0x0 ;  /* 0x0000000000007b1d */ /* 0x000fec0000010000 */
[----:B-1----:R-:W0:Y:S04]  /*2340*/  LDS.128 R100, [R140.X8+0x8000] ;  /* 0x008000008c647984 */ /* 0x002e280000008c00 */
[----:B------:R-:W1:Y:S01]  /*2350*/  LDS.128 R96, [R140.X8+0x8010] ;  /* 0x008010008c607984 */ /* 0x000e620000008c00 */
[----:B0-----:R-:W-:-:S02]  /*2360*/  FADD.FTZ R100, RZ, R100 ;  /* 0x00000064ff647221 */ /* 0x001fc40000010000 */
[----:B------:R-:W-:Y:S02]  /*2370*/  FADD.FTZ R101, RZ, R101 ;  /* 0x00000065ff657221 */ /* 0x000fe40000010000 */
[----:B------:R-:W-:Y:S02]  /*2380*/  FADD.FTZ R100, R102, R100 ;  /* 0x0000006466647221 */ /* 0x000fe40000010000 */
[----:B------:R-:W-:Y:S02]  /*2390*/  FADD.FTZ R101, R103, R101 ;  /* 0x0000006567657221 */ /* 0x000fe40000010000 */
[----:B-1----:R-:W-:Y:S02]  /*23a0*/  FADD.FTZ R96, R100, R96 ;  /* 0x0000006064607221 */ /* 0x002fe40000010000 */
[----:B------:R-:W-:Y:S02]  /*23b0*/  FADD.FTZ R97, R101, R97 ;  /* 0x0000006165617221 */ /* 0x000fe40000010000 */
[----:B------:R-:W0:Y:S01]  /*23c0*/  LDS.128 R100, [R140.X8+0x8020] ;  /* 0x008020008c647984 */ /* 0x000e220000008c00 */
[----:B------:R-:W-:-:S02]  /*23d0*/  FADD.FTZ R96, R98, R96 ;  /* 0x0000006062607221 */ /* 0x000fc40000010000 */
[----:B------:R-:W-:Y:S02]  /*23e0*/  FADD.FTZ R141, R99, R97 ;  /* 0x00000061638d7221 */ /* 0x000fe40000010000 */
[----:B0-----:R-:W-:Y:S02]  /*23f0*/  FADD.FTZ R100, R96, R100 ;  /* 0x0000006460647221 */ /* 0x001fe40000010000 */
[----:B------:R-:W-:-:S06]  /*2400*/  IMAD.WIDE.U32 R96, R181, R252, c[0x0][0x170] ;  /* 0x00005c00b5607625 */ /* 0x000fcc00078e00fc */
[----:B------:R-:W2:Y:S01]  /*2410*/  LDG.E.128 R96, [R96.64] ;  /* 0x0000000460607981 */ /* 0x000ea2000c1e1d00 */
[----:B------:R-:W-:Y:S01]  /*2420*/  FADD.FTZ R101, R141, R101 ;  /* 0x000000658d657221 */ /* 0x000fe20000010000 */
[----:B------:R-:W-:Y:S01]  /*2430*/  ISETP.NE.U32.AND P0, PT, RZ, c[0x0][0x218], PT ;  /* 0x00008600ff007a0c */ /* 0x000fe20003f05070 */
[----:B------:R-:W-:Y:S01]  /*2440*/  FADD.FTZ R141, R102, R100 ;  /* 0x00000064668d7221 */ /* 0x000fe20000010000 */
[----:B------:R-:W-:Y:S01]  /*2450*/  ISETP.NE.U32.AND P2, PT, RZ, c[0x0][0x258], PT ;  /* 0x00009600ff007a0c */ /* 0x000fe20003f45070 */
[----:B------:R-:W-:Y:S01]  /*2460*/  FADD.FTZ R252, R103, R101 ;  /* 0x0000006567fc7221 */ /* 0x000fe20000010000 */
[----:B------:R-:W-:Y:S01]  /*2470*/  ISETP.NE.AND.EX P0, PT, RZ, c[0x0][0x21c], PT, P0 ;  /* 0x00008700ff007a0c */ /* 0x000fe20003f05300 */
[----:B------:R-:W0:Y:S01]  /*2480*/  LDS.128 R100, [R140.X8+0x8030] ;  /* 0x008030008c647984 */ /* 0x000e220000008c00 */
[----:B------:R-:W-:Y:S02]  /*2490*/  ISETP.NE.AND.EX P2, PT, RZ, c[0x0][0x25c], PT, P2 ;  /* 0x00009700ff007a0c */ /* 0x000fe40003f45320 */
[----:B-----5:R-:W-:-:S02]  /*24a0*/  LOP3.LUT P3, RZ, R166, 0xff00, RZ, 0xc0, !PT ;  /* 0x0000ff00a6ff7812 */ /* 0x020fc4000786c0ff */
[C---:B------:R-:W-:Y:S02]  /*24b0*/  LOP3.LUT P4, RZ, R167.reuse, 0xff, RZ, 0xc0, !PT ;  /* 0x000000ffa7ff7812 */ /* 0x040fe4000788c0ff */
[C---:B------:R-:W-:Y:S02]  /*24c0*/  LOP3.LUT P5, RZ, R167.reuse, 0xff00, RZ, 0xc0, !PT ;  /* 0x0000ff00a7ff7812 */ /* 0x040fe400078ac0ff */
[----:B------:R-:W-:Y:S01]  /*24d0*/  LOP3.LUT P6, RZ, R167, 0xff0000, RZ, 0xc0, !PT ;  /* 0x00ff0000a7ff7812 */ /* 0x000fe200078cc0ff */
[----:B0-----:R-:W-:Y:S02]  /*24e0*/  FADD.FTZ R100, R141, R100 ;  /* 0x000000648d647221 */ /* 0x001fe40000010000 */
[----:B------:R-:W-:Y:S01]  /*24f0*/  FADD.FTZ R101, R252, R101 ;  /* 0x00000065fc657221 */ /* 0x000fe20000010000 */
[----:B------:R-:W-:Y:S01]  /*2500*/  MOV R252, 0x10 ;  /* 0x0000001000fc7802 */ /* 0x000fe20000000f00 */
[----:B------:R-:W-:Y:S02]  /*2510*/  FADD.FTZ R100, R102, R100 ;  /* 0x0000006466647221 */ /* 0x000fe40000010000 */
[----:B------:R-:W-:-:S02]  /*2520*/  FADD.FTZ R101, R103, R101 ;  /* 0x0000006567657221 */ /* 0x000fc40000010000 */
[----:B------:R-:W-:Y:S02]  /*2530*/  FMUL.FTZ R100, R100, c[0x0][0x1e0] ;  /* 0x0000780064647a20 */ /* 0x000fe40000410000 */
[----:B------:R-:W-:Y:S01]  /*2540*/  FMUL.FTZ R141, R101, c[0x0][0x1e0] ;  /* 0x00007800658d7a20 */ /* 0x000fe20000410000 */
[----:B------:R-:W-:Y:S02]  /*2550*/  MOV R101, R166 ;  /* 0x000000a600657202 */ /* 0x000fe40000000f00 */
[----:B------:R-:W-:Y:S02]  /*2560*/  FSEL R140, R100, RZ, !P1 ;  /* 0x000000ff648c7208 */ /* 0x000fe40004800000 */
[----:B------:R-:W-:-:S03]  /*2570*/  LOP3.LUT P1, RZ, R101, 0xff, RZ, 0xc0, !PT ;  /* 0x000000ff65ff7812 */ /* 0x000fc6000782c0ff */
[-CC-:B------:R-:W-:Y:S02]  /*2580*/  FFMA.FTZ R226, R226, R141.reuse, R140.reuse ;  /* 0x0000008de2e27223 */ /* 0x180fe4000001008c */
[-C--:B------:R-:W-:Y:S02]  /*2590*/  FFMA.FTZ R225, R225, R141.reuse, R140 ;  /* 0x0000008de1e17223 */ /* 0x080fe4000001008c */
[----:B------:R-:W-:Y:S01]  /*25a0*/  FADD.FTZ R226, R222, -R226 ;  /* 0x800000e2dee27221 */ /* 0x000fe20000010000 */
[----:B------:R-:W-:Y:S01]  /*25b0*/  HFMA2.MMA R222, -RZ, RZ, 0, 0 ;  /* 0x00000000ffde7435 */ /* 0x000fe200000001ff */
[----:B------:R-:W-:Y:S01]  /*25c0*/  FADD.FTZ R225, R221, -R225 ;  /* 0x800000e1dde17221 */ /* 0x000fe20000010000 */
[----:B------:R-:W-:Y:S01]  /*25d0*/  MOV R221, RZ ;  /* 0x000000ff00dd7202 */ /* 0x000fe20000000f00 */
[----:B------:R-:W-:Y:S02]  /*25e0*/  FMUL.FTZ R100, R180, R226 ;  /* 0x000000e2b4647220 */ /* 0x000fe40000410000 */
[----:B------:R-:W-:-:S02]  /*25f0*/  FFMA.FTZ R224, R224, R141, R140 ;  /* 0x0000008de0e07223 */ /* 0x000fc4000001008c */
[----:B------:R-:W-:Y:S02]  /*2600*/  @P0 FADD.FTZ R100, R56, R100 ;  /* 0x0000006438640221 */ /* 0x000fe40000010000 */
[----:B------:R-:W-:Y:S02]  /*2610*/  FFMA.FTZ R223, R223, R141, R140 ;  /* 0x0000008ddfdf7223 */ /* 0x000fe4000001008c */
[C---:B------:R-:W-:Y:S01]  /*2620*/  FMUL.FTZ R101, R100.reuse, R182 ;  /* 0x000000b664657220 */ /* 0x040fe20000410000 */
[----:B------:R-:W-:Y:S01]  /*2630*/  SEL R100, R100, R88, P2 ;  /* 0x0000005864647207 */ /* 0x000fe20001000000 */
[----:B------:R-:W-:Y:S02]  /*2640*/  FADD.FTZ R224, R105, -R224 ;  /* 0x800000e069e07221 */ /* 0x000fe40000010000 */
[----:B------:R-:W-:Y:S02]  /*2650*/  FMUL.FTZ R101, R101, c[0x0][0x1e8] ;  /* 0x00007a0065657a20 */ /* 0x000fe40000410000 */
[----:B------:R-:W-:-:S02]  /*2660*/  FADD.FTZ R223, R104, -R223 ;  /* 0x800000df68df7221 */ /* 0x000fc40000010000 */
[-CC-:B------:R-:W-:Y:S02]  /*2670*/  FFMA.FTZ R219, R219, R141.reuse, R140.reuse ;  /* 0x0000008ddbdb7223 */ /* 0x180fe4000001008c */
[-CC-:B------:R-:W-:Y:S02]  /*2680*/  FFMA.FTZ R220, R220, R141.reuse, R140.reuse ;  /* 0x0000008ddcdc7223 */ /* 0x180fe4000001008c */
[-CC-:B------:R-:W-:Y:S02]  /*2690*/  FFMA.FTZ R217, R217, R141.reuse, R140.reuse ;  /* 0x0000008dd9d97223 */ /* 0x180fe4000001008c */
[----:B------:R-:W-:Y:S02]  /*26a0*/  FFMA.FTZ R183, R183, R141, R140 ;  /* 0x0000008db7b77223 */ /* 0x000fe4000001008c */
[C---:B------:R-:W-:Y:S02]  /*26b0*/  FMUL.FTZ R225, R180.reuse, R225 ;  /* 0x000000e1b4e17220 */ /* 0x040fe40000410000 */
[----:B------:R-:W-:-:S02]  /*26c0*/  FMUL.FTZ R224, R180, R224 ;  /* 0x000000e0b4e07220 */ /* 0x000fc40000410000 */
[----:B------:R-:W-:Y:S02]  /*26d0*/  FMUL.FTZ R223, R180, R223 ;  /* 0x000000dfb4df7220 */ /* 0x000fe40000410000 */
[----:B------:R-:W-:Y:S02]  /*26e0*/  FADD.FTZ R204, R204, -R219 ;  /* 0x800000dbcccc7221 */ /* 0x000fe40000010000 */
[----:B------:R-:W-:Y:S02]  /*26f0*/  FADD.FTZ R220, R218, -R220 ;  /* 0x800000dcdadc7221 */ /* 0x000fe40000010000 */
[----:B------:R-:W-:Y:S02]  /*2700*/  FADD.FTZ R143, R143, -R217 ;  /* 0x800000d98f8f7221 */ /* 0x000fe40000010000 */
[----:B------:R-:W-:Y:S02]  /*2710*/  FADD.FTZ R183, R142, -R183 ;  /* 0x800000b78eb77221 */ /* 0x000fe40000010000 */
[----:B------:R-:W-:-:S02]  /*2720*/  @P0 FADD.FTZ R225, R57, R225 ;  /* 0x000000e139e10221 */ /* 0x000fc40000010000 */
[----:B------:R-:W-:Y:S02]  /*2730*/  @P0 FADD.FTZ R224, R58, R224 ;  /* 0x000000e03ae00221 */ /* 0x000fe40000010000 */
[----:B------:R-:W-:Y:S02]  /*2740*/  @P0 FADD.FTZ R223, R59, R223 ;  /* 0x000000df3bdf0221 */ /* 0x000fe40000010000 */
[C---:B------:R-:W-:Y:S02]  /*2750*/  FMUL.FTZ R218, R180.reuse, R204 ;  /* 0x000000ccb4da7220 */ /* 0x040fe40000410000 */
[C---:B------:R-:W-:Y:S01]  /*2760*/  FMUL.FTZ R219, R180.reuse, R220 ;  /* 0x000000dcb4db7220 */ /* 0x040fe20000410000 */
[----:B------:R-:W-:Y:S01]  /*2770*/  SEL R103, R223, R91, P2 ;  /* 0x0000005bdf677207 */ /* 0x000fe20001000000 */
[C---:B------:R-:W-:Y:S02]  /*2780*/  FMUL.FTZ R204, R180.reuse, R143 ;  /* 0x0000008fb4cc7220 */ /* 0x040fe40000410000 */
[----:B------:R-:W-:Y:S01]  /*2790*/  FMUL.FTZ R217, R180, R183 ;  /* 0x000000b7b4d97220 */ /* 0x000fe20000410000 */
[----:B------:R-:W-:Y:S01]  /*27a0*/  CS2R R142, SRZ ;  /* 0x00000000008e7805 */ /* 0x000fe2000001ff00 */
[----:B------:R-:W-:Y:S01]  /*27b0*/  @P0 FADD.FTZ R219, R60, R219 ;  /* 0x000000db3cdb0221 */ /* 0x000fe20000010000 */
[----:B------:R-:W-:Y:S01]  /*27c0*/  MOV R183, RZ ;  /* 0x000000ff00b77202 */ /* 0x000fe20000000f00 */
[----:B------:R-:W-:-:S02]  /*27d0*/  @P0 FADD.FTZ R218, R61, R218 ;  /* 0x000000da3dda0221 */ /* 0x000fc40000010000 */
[----:B------:R-:W-:Y:S02]  /*27e0*/  @P0 FADD.FTZ R204, R62, R204 ;  /* 0x000000cc3ecc0221 */ /* 0x000fe40000010000 */
[----:B------:R-:W-:Y:S01]  /*27f0*/  @P0 FADD.FTZ R217, R63, R217 ;  /* 0x000000d93fd90221 */ /* 0x000fe20000010000 */
[--C-:B--2---:R-:W-:Y:S02]  /*2800*/  @P1 PRMT R102, RZ, 0x5410, R96.reuse ;  /* 0x00005410ff661816 */ /* 0x104fe40000000060 */
[----:B------:R-:W-:-:S03]  /*2810*/  @P3 PRMT R96, RZ, 0x7610, R96 ;  /* 0x00007610ff603816 */ /* 0x000fc60000000060 */
[----:B------:R-:W-:Y:S01]  /*2820*/  @P1 FMUL.FTZ R222, R101, R102 ;  /* 0x0000006665de1220 */ /* 0x000fe20000410000 */
[----:B------:R-:W-:Y:S01]  /*2830*/  @P1 PRMT R102, RZ, 0x5410, R52 ;  /* 0x00005410ff661816 */ /* 0x000fe20000000034 */
[-CC-:B------:R-:W-:Y:S02]  /*2840*/  FFMA.FTZ R106, R106, R141.reuse, R140.reuse ;  /* 0x0000008d6a6a7223 */ /* 0x180fe4000001008c */
[-CC-:B------:R-:W-:Y:S02]  /*2850*/  FFMA.FTZ R107, R107, R141.reuse, R140.reuse ;  /* 0x0000008d6b6b7223 */ /* 0x180fe4000001008c */
[----:B------:R-:W-:Y:S01]  /*2860*/  @P1 FMUL.FTZ R221, R101, R102 ;  /* 0x0000006665dd1220 */ /* 0x000fe20000410000 */
[----:B------:R-:W-:Y:S01]  /*2870*/  ISETP.NE.U32.AND P1, PT, RZ, c[0x0][0x258], PT ;  /* 0x00009600ff007a0c */ /* 0x000fe20003f25070 */
[--C-:B------:R-:W-:Y:S01]  /*2880*/  FFMA.FTZ R205, R205, R141, R140.reuse ;  /* 0x0000008dcdcd7223 */ /* 0x100fe2000001008c */
[----:B------:R-:W-:Y:S01]  /*2890*/  SEL R101, R225, R89, P2 ;  /* 0x00000059e1657207 */ /* 0x000fe20001000000 */
[-CC-:B------:R-:W-:Y:S01]  /*28a0*/  FFMA.FTZ R197, R197, R141.reuse, R140.reuse ;  /* 0x0000008dc5c57223 */ /* 0x180fe2000001008c */
[----:B------:R-:W-:Y:S01]  /*28b0*/  ISETP.NE.AND.EX P1, PT, RZ, c[0x0][0x25c], PT, P1 ;  /* 0x00009700ff007a0c */ /* 0x000fe20003f25310 */
[-CC-:B------:R-:W-:Y:S01]  /*28c0*/  FFMA.FTZ R196, R196, R141.reuse, R140.reuse ;  /* 0x0000008dc4c47223 */ /* 0x180fe2000001008c */
[----:B------:R-:W-:Y:S01]  /*28d0*/  SEL R102, R224, R90, P2 ;  /* 0x0000005ae0667207 */ /* 0x000fe20001000000 */
[----:B------:R-:W-:-:S02]  /*28e0*/  FFMA.FTZ R201, R201, R141, R140 ;  /* 0x0000008dc9c97223 */ /* 0x000fc4000001008c */
[-CC-:B------:R-:W-:Y:S02]  /*28f0*/  FFMA.FTZ R133, R133, R141.reuse, R140.reuse ;  /* 0x0000008d85857223 */ /* 0x180fe4000001008c */
[-CC-:B------:R-:W-:Y:S02]  /*2900*/  FFMA.FTZ R139, R139, R141.reuse, R140.reuse ;  /* 0x0000008d8b8b7223 */ /* 0x180fe4000001008c */
[-CC-:B------:R-:W-:Y:S02]  /*2910*/  FFMA.FTZ R109, R109, R141.reuse, R140.reuse ;  /* 0x0000008d6d6d7223 */ /* 0x180fe4000001008c */
[-CC-:B------:R-:W-:Y:S02]  /*2920*/  FFMA.FTZ R111, R111, R141.reuse, R140.reuse ;  /* 0x0000008d6f6f7223 */ /* 0x180fe4000001008c */
[----:B------:R-:W-:Y:S01]  /*2930*/  @P1 MOV R104, 0x20 ;  /* 0x0000002000681802 */ /* 0x000fe20000000f00 */
[-CC-:B------:R-:W-:Y:S02]  /*2940*/  FFMA.FTZ R125, R125, R141.reuse, R140.reuse ;  /* 0x0000008d7d7d7223 */ /* 0x180fe4000001008c */
[----:B------:R-:W-:-:S02]  /*2950*/  FFMA.FTZ R120, R120, R141, R140 ;  /* 0x0000008d78787223 */ /* 0x000fc4000001008c */
[----:B------:R-:W-:-:S04]  /*2960*/  @P1 IMAD.WIDE.U32 R104, R181, R104, c[0x0][0x258] ;  /* 0x00009600b5681625 */ /* 0x000fc800078e0068 */
[-CC-:B------:R-:W-:Y:S01]  /*2970*/  FFMA.FTZ R122, R122, R141.reuse, R140.reuse ;  /* 0x0000008d7a7a7223 */ /* 0x180fe2000001008c */
[----:B------:R0:W-:Y:S01]  /*2980*/  @P1 STG.E.128 [R104.64], R100 ;  /* 0x0000006468001986 */ /* 0x0001e2000c101d04 */
[-CC-:B------:R-:W-:Y:S02]  /*2990*/  FFMA.FTZ R128, R128, R141.reuse, R140.reuse ;  /* 0x0000008d80807223 */ /* 0x180fe4000001008c */
[----:B------:R-:W-:Y:S01]  /*29a0*/  FFMA.FTZ R130, R130, R141, R140 ;  /* 0x0000008d82827223 */ /* 0x000fe2000001008c */
[----:B------:R-:W-:Y:S01]  /*29b0*/  IADD3 R0, R0, c[0x0][0x160], RZ ;  /* 0x0000580000007a10 */ /* 0x000fe20007ffe0ff */
[----:B------:R-:W-:Y:S01]  /*29c0*/  FADD.FTZ R186, R222, R186 ;  /* 0x000000badeba7221 */ /* 0x000fe20000010000 */
[----:B0-----:R-:W-:Y:S02]  /*29d0*/  SEL R100, R219, R92, P2 ;  /* 0x0000005cdb647207 */ /* 0x001fe40001000000 */
[----:B------:R-:W-:Y:S02]  /*29e0*/  SEL R101, R218, R93, P2 ;  /* 0x0000005dda657207 */ /* 0x000fe40001000000 */
[----:B------:R-:W-:-:S02]  /*29f0*/  SEL R102, R204, R94, P2 ;  /* 0x0000005ecc667207 */ /* 0x000fc40001000000 */
[----:B------:R-:W-:-:S05]  /*2a00*/  SEL R103, R217, R95, P2 ;  /* 0x0000005fd9677207 */ /* 0x000fca0001000000 */
[----:B------:R0:W-:Y:S02]  /*2a10*/  @P1 STG.E.128 [R104.64+0x10], R100 ;  /* 0x0000106468001986 */ /* 0x0001e4000c101d04 */
[----:B0-----:R-:W-:Y:S01]  /*2a20*/  FMUL.FTZ R101, R225, R182 ;  /* 0x000000b6e1657220 */ /* 0x001fe20000410000 */
[----:B------:R-:W-:Y:S01]  /*2a30*/  HFMA2.MMA R100, -RZ, RZ, 0, 0 ;  /* 0x00000000ff647435 */ /* 0x000fe200000001ff */
[----:B------:R-:W-:Y:S02]  /*2a40*/  @P4 PRMT R103, RZ, 0x5410, R54 ;  /* 0x00005410ff674816 */ /* 0x000fe40000000036 */
[----:B------:R-:W-:Y:S01]  /*2a50*/  FMUL.FTZ R101, R101, c[0x0][0x1e8] ;  /* 0x00007a0065657a20 */ /* 0x000fe20000410000 */
[----:B------:R-:W-:-:S03]  /*2a60*/  @P6 PRMT R104, RZ, 0x5410, R55 ;  /* 0x00005410ff686816 */ /* 0x000fc60000000037 */
[----:B------:R-:W-:Y:S01]  /*2a70*/  @P3 FMUL.FTZ R142, R101, R96 ;  /* 0x00000060658e3220 */ /* 0x000fe20000410000 */
[----:B------:R-:W-:-:S05]  /*2a80*/  @P3 PRMT R96, RZ, 0x7610, R52 ;  /* 0x00007610ff603816 */ /* 0x000fca0000000034 */
[----:B------:R-:W-:Y:S01]  /*2a90*/  @P3 FMUL.FTZ R100, R101, R96 ;  /* 0x0000006065643220 */ /* 0x000fe20000410000 */
[----:B------:R-:W-:Y:S01]  /*2aa0*/  LOP3.LUT P3, RZ, R166, 0xff0000, RZ, 0xc0, !PT ;  /* 0x00ff0000a6ff7812 */ /* 0x000fe2000786c0ff */
[----:B------:R-:W-:-:S03]  /*2ab0*/  FMUL.FTZ R96, R224, R182 ;  /* 0x000000b6e0607220 */ /* 0x000fc60000410000 */
[----:B------:R-:W-:Y:S01]  /*2ac0*/  F2FP.BF16.PACK_AB R100, R100, R221 ;  /* 0x000000dd6464723e */ /* 0x000fe200000010ff */
[----:B------:R-:W-:-:S08]  /*2ad0*/  FMUL.FTZ R96, R96, c[0x0][0x1e8] ;  /* 0x00007a0060607a20 */ /* 0x000fd00000410000 */
[----:B------:R-:W-:Y:S02]  /*2ae0*/  @P3 PRMT R101, RZ, 0x5410, R97 ;  /* 0x00005410ff653816 */ /* 0x000fe40000000061 */
[----:B------:R-:W-:-:S03]  /*2af0*/  @P3 PRMT R102, RZ, 0x5410, R53 ;  /* 0x00005410ff663816 */ /* 0x000fc60000000035 */
[----:B------:R-:W-:Y:S01]  /*2b00*/  @P3 FMUL.FTZ R183, R96, R101 ;  /* 0x0000006560b73220 */ /* 0x000fe20000410000 */
[----:B------:R-:W-:-:S06]  /*2b10*/  HFMA2.MMA R101, -RZ, RZ, 0, 0 ;  /* 0x00000000ff657435 */ /* 0x000fcc00000001ff */
[----:B------:R-:W-:Y:S01]  /*2b20*/  @P3 FMUL.FTZ R101, R96, R102 ;  /* 0x0000006660653220 */ /* 0x000fe20000410000 */
[----:B------:R-:W-:Y:S01]  /*2b30*/  LOP3.LUT P3, RZ, R166, 0xff000000, RZ, 0xc0, !PT ;  /* 0xff000000a6ff7812 */ /* 0x000fe2000786c0ff */
[----:B------:R-:W-:Y:S01]  /*2b40*/  FMUL.FTZ R102, R223, R182 ;  /* 0x000000b6df667220 */ /* 0x000fe20000410000 */
[----:B------:R-:W-:-:S03]  /*2b50*/  MOV R96, RZ ;  /* 0x000000ff00607202 */ /* 0x000fc60000000f00 */
[----:B------:R-:W-:-:S08]  /*2b60*/  FMUL.FTZ R102, R102, c[0x0][0x1e8] ;  /* 0x00007a0066667a20 */ /* 0x000fd00000410000 */
[----:B------:R-:W-:-:S05]  /*2b70*/  @P3 PRMT R97, RZ, 0x7610, R97 ;  /* 0x00007610ff613816 */ /* 0x000fca0000000061 */
[----:B------:R-:W-:Y:S01]  /*2b80*/  @P3 FMUL.FTZ R143, R102, R97 ;  /* 0x00000061668f3220 */ /* 0x000fe20000410000 */
[----:B------:R-:W-:-:S05]  /*2b90*/  @P3 PRMT R97, RZ, 0x7610, R53 ;  /* 0x00007610ff613816 */ /* 0x000fca0000000035 */
[----:B------:R-:W-:Y:S01]  /*2ba0*/  @P3 FMUL.FTZ R96, R102, R97 ;  /* 0x0000006166603220 */ /* 0x000fe20000410000 */
[--C-:B------:R-:W-:Y:S01]  /*2bb0*/  @P4 PRMT R102, RZ, 0x5410, R98.reuse ;  /* 0x00005410ff664816 */ /* 0x100fe20000000062 */
[----:B------:R-:W-:Y:S01]  /*2bc0*/  FMUL.FTZ R97, R219, R182 ;  /* 0x000000b6db617220 */ /* 0x000fe20000410000 */
[----:B------:R-:W-:Y:S02]  /*2bd0*/  LOP3.LUT P3, RZ, R167, 0xff000000, RZ, 0xc0, !PT ;  /* 0xff000000a7ff7812 */ /* 0x000fe4000786c0ff */
[----:B------:R-:W-:Y:S01]  /*2be0*/  CS2R R166, SRZ ;  /* 0x0000000000a67805 */ /* 0x000fe2000001ff00 */
[----:B------:R-:W-:Y:S01]  /*2bf0*/  FMUL.FTZ R97, R97, c[0x0][0x1e8] ;  /* 0x00007a0061617a20 */ /* 0x000fe20000410000 */
[----:B------:R-:W-:Y:S02]  /*2c00*/  @P5 PRMT R98, RZ, 0x7610, R98 ;  /* 0x00007610ff625816 */ /* 0x000fe40000000062 */
[----:B------:R-:W-:Y:S01]  /*2c10*/  F2FP.BF16.PACK_AB R101, R96, R101 ;  /* 0x000000656065723e */ /* 0x000fe200000010ff */
[----:B------:R-:W-:Y:S01]  /*2c20*/  @P4 FMUL.FTZ R166, R97, R102 ;  /* 0x0000006661a64220 */ /* 0x000fe20000410000 */
[----:B------:R-:W-:-:S05]  /*2c30*/  HFMA2.MMA R102, -RZ, RZ, 0, 0 ;  /* 0x00000000ff667435 */ /* 0x000fca00000001ff */
[----:B------:R-:W-:Y:S01]  /*2c40*/  @P3 PRMT R105, RZ, 0x7610, R55 ;  /* 0x00007610ff693816 */ /* 0x000fe20000000037 */
[----:B------:R-:W-:Y:S01]  /*2c50*/  @P4 FMUL.FTZ R102, R97, R103 ;  /* 0x0000006761664220 */ /* 0x000fe20000410000 */
[----:B------:R-:W-:Y:S01]  /*2c60*/  MOV R97, RZ ;  /* 0x000000ff00617202 */ /* 0x000fe20000000f00 */
[----:B------:R-:W-:-:S04]  /*2c70*/  FMUL.FTZ R103, R218, R182 ;  /* 0x000000b6da677220 */ /* 0x000fc80000410000 */
[----:B------:R-:W-:-:S04]  /*2c80*/  FMUL.FTZ R103, R103, c[0x0][0x1e8] ;  /* 0x00007a0067677a20 */ /* 0x000fc80000410000 */
[----:B------:R-:W-:Y:S01]  /*2c90*/  @P5 FMUL.FTZ R167, R103, R98 ;  /* 0x0000006267a75220 */ /* 0x000fe20000410000 */
[----:B------:R-:W-:-:S05]  /*2ca0*/  @P5 PRMT R98, RZ, 0x7610, R54 ;  /* 0x00007610ff625816 */ /* 0x000fca0000000036 */
[----:B------:R-:W-:Y:S01]  /*2cb0*/  @P5 FMUL.FTZ R97, R103, R98 ;  /* 0x0000006267615220 */ /* 0x000fe20000410000 */
[----:B------:R-:W-:Y:S01]  /*2cc0*/  @P6 PRMT R103, RZ, 0x5410, R99 ;  /* 0x00005410ff676816 */ /* 0x000fe20000000063 */
[----:B------:R-:W-:Y:S01]  /*2cd0*/  FMUL.FTZ R98, R204, R182 ;  /* 0x000000b6cc627220 */ /* 0x000fe20000410000 */
[----:B------:R-:W-:Y:S02]  /*2ce0*/  HFMA2.MMA R204, -RZ, RZ, 0, 0 ;  /* 0x00000000ffcc7435 */ /* 0x000fe400000001ff */
[----:B------:R-:W-:Y:S01]  /*2cf0*/  F2FP.BF16.PACK_AB R102, R97, R102 ;  /* 0x000000666166723e */ /* 0x000fe200000010ff */
[----:B------:R-:W-:Y:S02]  /*2d00*/  FMUL.FTZ R98, R98, c[0x0][0x1e8] ;  /* 0x00007a0062627a20 */ /* 0x000fe40000410000 */
[----:B------:R-:W-:-:S04]  /*2d10*/  IMAD.WIDE.U32 R96, R181, R252, c[0x0][0x248] ;  /* 0x00009200b5607625 */ /* 0x000fc800078e00fc */
[C---:B------:R-:W-:Y:S01]  /*2d20*/  @P6 FMUL.FTZ R204, R98.reuse, R103 ;  /* 0x0000006762cc6220 */ /* 0x040fe20000410000 */
[----:B------:R-:W-:Y:S01]  /*2d30*/  MOV R103, RZ ;  /* 0x000000ff00677202 */ /* 0x000fe20000000f00 */
[----:B------:R-:W-:Y:S01]  /*2d40*/  @P6 FMUL.FTZ R103, R98, R104 ;  /* 0x0000006862676220 */ /* 0x000fe20000410000 */
[----:B------:R-:W-:Y:S01]  /*2d50*/  HFMA2.MMA R104, -RZ, RZ, 0, 0 ;  /* 0x00000000ff687435 */ /* 0x000fe200000001ff */
[----:B------:R-:W-:Y:S01]  /*2d60*/  FMUL.FTZ R98, R217, R182 ;  /* 0x000000b6d9627220 */ /* 0x000fe20000410000 */
[----:B------:R-:W-:-:S03]  /*2d70*/  IADD3 R217, R181, 0x100, RZ ;  /* 0x00000100b5d97810 */ /* 0x000fc60007ffe0ff */
[----:B------:R-:W-:-:S04]  /*2d80*/  FMUL.FTZ R98, R98, c[0x0][0x1e8] ;  /* 0x00007a0062627a20 */ /* 0x000fc80000410000 */
[----:B------:R-:W-:-:S05]  /*2d90*/  @P3 FMUL.FTZ R104, R98, R105 ;  /* 0x0000006962683220 */ /* 0x000fca0000410000 */
[----:B------:R-:W-:-:S05]  /*2da0*/  F2FP.BF16.PACK_AB R103, R104, R103 ;  /* 0x000000676867723e */ /* 0x000fca00000010ff */
[----:B------:R0:W-:Y:S02]  /*2db0*/  STG.E.128 [R96.64], R100 ;  /* 0x0000006460007986 */ /* 0x0001e4000c101d04 */
[----:B0-----:R-:W-:-:S06]  /*2dc0*/  IMAD.WIDE.U32 R100, R217, R252, c[0x0][0x170] ;  /* 0x00005c00d9647625 */ /* 0x001fcc00078e00fc */
[----:B------:R-:W2:Y:S01]  /*2dd0*/  LDG.E.128 R100, [R100.64] ;  /* 0x0000000464647981 */ /* 0x000ea2000c1e1d00 */
[----:B------:R-:W-:Y:S01]  /*2de0*/  FFMA.FTZ R96, R206, R141, R140 ;  /* 0x0000008dce607223 */ /* 0x000fe2000001008c */
[----:B------:R-:W-:Y:S01]  /*2df0*/  LOP3.LUT P5, RZ, R158, 0xff00, RZ, 0xc0, !PT ;  /* 0x0000ff009eff7812 */ /* 0x000fe200078ac0ff */
[----:B------:R-:W-:Y:S01]  /*2e00*/  FADD.FTZ R106, R207, -R106 ;  /* 0x8000006acf6a7221 */ /* 0x000fe20000010000 */
[----:B------:R-:W-:Y:S01]  /*2e10*/  @P3 PRMT R99, RZ, 0x7610, R99 ;  /* 0x00007610ff633816 */ /* 0x000fe20000000063 */
[----:B------:R-:W-:Y:S01]  /*2e20*/  FADD.FTZ R107, R208, -R107 ;  /* 0x8000006bd06b7221 */ /* 0x000fe20000010000 */
[----:B------:R-:W-:Y:S01]  /*2e30*/  LOP3.LUT P6, RZ, R159, 0xff00, RZ, 0xc0, !PT ;  /* 0x0000ff009fff7812 */ /* 0x000fe200078cc0ff */
[----:B------:R-:W-:Y:S02]  /*2e40*/  FADD.FTZ R206, R209, -R205 ;  /* 0x800000cdd1ce7221 */ /* 0x000fe40000010000 */
[----:B------:R-:W-:Y:S02]  /*2e50*/  FADD.FTZ R96, R210, -R96 ;  /* 0x80000060d2607221 */ /* 0x000fe40000010000 */
[----:B------:R-:W-:-:S02]  /*2e60*/  FADD.FTZ R197, R200, -R197 ;  /* 0x800000c5c8c57221 */ /* 0x000fc40000010000 */
[----:B------:R-:W-:Y:S02]  /*2e70*/  FFMA.FTZ R200, R199, R141, R140 ;  /* 0x0000008dc7c87223 */ /* 0x000fe4000001008c */
[C---:B------:R-:W-:Y:S02]  /*2e80*/  FMUL.FTZ R208, R180.reuse, R106 ;  /* 0x0000006ab4d07220 */ /* 0x040fe40000410000 */
[C---:B------:R-:W-:Y:S02]  /*2e90*/  FMUL.FTZ R207, R180.reuse, R107 ;  /* 0x0000006bb4cf7220 */ /* 0x040fe40000410000 */
[C---:B------:R-:W-:Y:S02]  /*2ea0*/  FMUL.FTZ R206, R180.reuse, R206 ;  /* 0x000000ceb4ce7220 */ /* 0x040fe40000410000 */
[----:B------:R-:W-:Y:S01]  /*2eb0*/  FMUL.FTZ R205, R180, R96 ;  /* 0x00000060b4cd7220 */ /* 0x000fe20000410000 */
[----:B------:R-:W-:Y:S01]  /*2ec0*/  @P1 MOV R96, 0x20 ;  /* 0x0000002000601802 */ /* 0x000fe20000000f00 */
[----:B------:R-:W-:Y:S01]  /*2ed0*/  FADD.FTZ R196, R198, -R196 ;  /* 0x800000c4c6c47221 */ /* 0x000fe20000010000 */
[----:B------:R-:W-:Y:S01]  /*2ee0*/  HFMA2.MMA R198, -RZ, RZ, 0, 0 ;  /* 0x00000000ffc67435 */ /* 0x000fe200000001ff */
[----:B------:R-:W-:-:S02]  /*2ef0*/  FADD.FTZ R200, R202, -R200 ;  /* 0x800000c8cac87221 */ /* 0x000fc40000010000 */
[----:B------:R-:W-:Y:S02]  /*2f00*/  FADD.FTZ R199, R203, -R201 ;  /* 0x800000c9cbc77221 */ /* 0x000fe40000010000 */
[----:B------:R-:W-:Y:S02]  /*2f10*/  @P0 FADD.FTZ R208, R64, R208 ;  /* 0x000000d040d00221 */ /* 0x000fe40000010000 */
[----:B------:R-:W-:Y:S02]  /*2f20*/  @P0 FADD.FTZ R207, R65, R207 ;  /* 0x000000cf41cf0221 */ /* 0x000fe40000010000 */
[----:B------:R-:W-:Y:S01]  /*2f30*/  @P0 FADD.FTZ R206, R66, R206 ;  /* 0x000000ce42ce0221 */ /* 0x000fe20000010000 */
[----:B------:R-:W-:Y:S01]  /*2f40*/  SEL R104, R208, R88, P2 ;  /* 0x00000058d0687207 */ /* 0x000fe20001000000 */
[----:B------:R-:W-:Y:S01]  /*2f50*/  @P0 FADD.FTZ R205, R67, R205 ;  /* 0x000000cd43cd0221 */ /* 0x000fe20000010000 */
[----:B------:R-:W-:Y:S01]  /*2f60*/  SEL R105, R207, R89, P2 ;  /* 0x00000059cf697207 */ /* 0x000fe20001000000 */
[----:B------:R-:W-:Y:S01]  /*2f70*/  FMUL.FTZ R201, R180, R196 ;  /* 0x000000c4b4c97220 */ /* 0x000fe20000410000 */
[----:B------:R-:W-:Y:S01]  /*2f80*/  SEL R106, R206, R90, P2 ;  /* 0x0000005ace6a7207 */ /* 0x000fe20001000000 */
[C---:B------:R-:W-:Y:S01]  /*2f90*/  FMUL.FTZ R202, R180.reuse, R197 ;  /* 0x000000c5b4ca7220 */ /* 0x040fe20000410000 */
[----:B------:R-:W-:Y:S01]  /*2fa0*/  SEL R107, R205, R91, P2 ;  /* 0x0000005bcd6b7207 */ /* 0x000fe20001000000 */
[C---:B------:R-:W-:Y:S01]  /*2fb0*/  FMUL.FTZ R200, R180.reuse, R200 ;  /* 0x000000c8b4c87220 */ /* 0x040fe20000410000 */
[----:B------:R-:W-:Y:S01]  /*2fc0*/  CS2R R196, SRZ ;  /* 0x0000000000c47805 */ /* 0x000fe2000001ff00 */
[----:B------:R-:W-:-:S02]  /*2fd0*/  FMUL.FTZ R199, R180, R199 ;  /* 0x000000c7b4c77220 */ /* 0x000fc40000410000 */
[----:B------:R-:W-:Y:S01]  /*2fe0*/  @P1 IMAD.WIDE.U32 R96, R191, R96, c[0x0][0x258] ;  /* 0x00009600bf601625 */ /* 0x000fe200078e0060 */
[----:B------:R-:W-:-:S03]  /*2ff0*/  HFMA2.MMA R191, -RZ, RZ, 0, 0 ;  /* 0x00000000ffbf7435 */ /* 0x000fc600000001ff */
[----:B------:R-:W-:Y:S01]  /*3000*/  @P0 FADD.FTZ R201, R68, R201 ;  /* 0x000000c944c90221 */ /* 0x000fe20000010000 */
[----:B------:R0:W-:Y:S01]  /*3010*/  @P1 STG.E.128 [R96.64], R104 ;  /* 0x0000006860001986 */ /* 0x0001e2000c101d04 */
[----:B------:R-:W-:Y:S02]  /*3020*/  @P0 FADD.FTZ R202, R69, R202 ;  /* 0x000000ca45ca0221 */ /* 0x000fe40000010000 */
[----:B------:R-:W-:Y:S02]  /*3030*/  @P0 FADD.FTZ R200, R70, R200 ;  /* 0x000000c846c80221 */ /* 0x000fe40000010000 */
[----:B------:R-:W-:Y:S02]  /*3040*/  @P0 FADD.FTZ R199, R71, R199 ;  /* 0x000000c747c70221 */ /* 0x000fe40000010000 */
[-C--:B------:R-:W-:Y:S02]  /*3050*/  FMUL.FTZ R208, R208, R182.reuse ;  /* 0x000000b6d0d07220 */ /* 0x080fe40000410000 */
[----:B------:R-:W-:Y:S01]  /*3060*/  @P3 FMUL.FTZ R191, R98, R99 ;  /* 0x0000006362bf3220 */ /* 0x000fe20000410000 */
[----:B------:R-:W-:Y:S01]  /*3070*/  LOP3.LUT P3, RZ, R158, 0xff0000, RZ, 0xc0, !PT ;  /* 0x00ff00009eff7812 */ /* 0x000fe2000786c0ff */
[----:B------:R-:W-:Y:S01]  /*3080*/  FMUL.FTZ R208, R208, c[0x0][0x1e8] ;  /* 0x00007a00d0d07a20 */ /* 0x000fe20000410000 */
[----:B------:R-:W-:Y:S01]  /*3090*/  @P5 PRMT R99, RZ, 0x7610, R48 ;  /* 0x00007610ff635816 */ /* 0x000fe20000000030 */
[----:B------:R-:W-:-:S04]  /*30a0*/  FMUL.FTZ R98, R207, R182 ;  /* 0x000000b6cf627220 */ /* 0x000fc80000410000 */
[----:B------:R-:W-:Y:S01]  /*30b0*/  FMUL.FTZ R98, R98, c[0x0][0x1e8] ;  /* 0x00007a0062627a20 */ /* 0x000fe20000410000 */
[C---:B0-----:R-:W-:Y:S01]  /*30c0*/  SEL R104, R201.reuse, R92, P2 ;  /* 0x0000005cc9687207 */ /* 0x041fe20001000000 */
[----:B------:R-:W-:Y:S01]  /*30d0*/  FMUL.FTZ R201, R201, R182 ;  /* 0x000000b6c9c97220 */ /* 0x000fe20000410000 */
[----:B------:R-:W-:Y:S02]  /*30e0*/  SEL R105, R202, R93, P2 ;  /* 0x0000005dca697207 */ /* 0x000fe40001000000 */
[C---:B------:R-:W-:Y:S01]  /*30f0*/  SEL R106, R200.reuse, R94, P2 ;  /* 0x0000005ec86a7207 */ /* 0x040fe20001000000 */
[----:B------:R-:W-:Y:S01]  /*3100*/  FMUL.FTZ R200, R200, R182 ;  /* 0x000000b6c8c87220 */ /* 0x000fe20000410000 */
[----:B------:R-:W-:-:S05]  /*3110*/  SEL R107, R199, R95, P2 ;  /* 0x0000005fc76b7207 */ /* 0x000fca0001000000 */
[----:B------:R0:W-:Y:S02]  /*3120*/  @P1 STG.E.128 [R96.64+0x10], R104 ;  /* 0x0000106860001986 */ /* 0x0001e4000c101d04 */
[----:B0-----:R-:W-:Y:S01]  /*3130*/  MOV R96, R158 ;  /* 0x0000009e00607202 */ /* 0x001fe20000000f00 */
[-C--:B------:R-:W-:Y:S02]  /*3140*/  FMUL.FTZ R106, R202, R182.reuse ;  /* 0x000000b6ca6a7220 */ /* 0x080fe40000410000 */
[----:B------:R-:W-:Y:S01]  /*3150*/  FMUL.FTZ R202, R201, c[0x0][0x1e8] ;  /* 0x00007a00c9ca7a20 */ /* 0x000fe20000410000 */
[----:B------:R-:W-:Y:S01]  /*3160*/  LOP3.LUT P4, RZ, R96, 0xff, RZ, 0xc0, !PT ;  /* 0x000000ff60ff7812 */ /* 0x000fe2000788c0ff */
[----:B------:R-:W-:Y:S01]  /*3170*/  FMUL.FTZ R201, R106, c[0x0][0x1e8] ;  /* 0x00007a006ac97a20 */ /* 0x000fe20000410000 */
[----:B------:R-:W-:Y:S01]  /*3180*/  MOV R96, RZ ;  /* 0x000000ff00607202 */ /* 0x000fe20000000f00 */
[----:B------:R-:W-:Y:S02]  /*3190*/  FMUL.FTZ R107, R199, R182 ;  /* 0x000000b6c76b7220 */ /* 0x000fe40000410000 */
[----:B------:R-:W-:-:S02]  /*31a0*/  FMUL.FTZ R199, R200, c[0x0][0x1e8] ;  /* 0x00007a00c8c77a20 */ /* 0x000fc40000410000 */
[----:B------:R-:W-:-:S06]  /*31b0*/  FMUL.FTZ R107, R107, c[0x0][0x1e8] ;  /* 0x00007a006b6b7a20 */ /* 0x000fcc0000410000 */
[----:B------:R-:W-:-:S05]  /*31c0*/  @P4 PRMT R97, RZ, 0x5410, R48 ;  /* 0x00005410ff614816 */ /* 0x000fca0000000030 */
[C---:B------:R-:W-:Y:S01]  /*31d0*/  @P4 FMUL.FTZ R96, R208.reuse, R97 ;  /* 0x00000061d0604220 */ /* 0x040fe20000410000 */
[--C-:B--2---:R-:W-:Y:S02]  /*31e0*/  @P4 PRMT R97, RZ, 0x5410, R100.reuse ;  /* 0x00005410ff614816 */ /* 0x104fe40000000064 */
[----:B------:R-:W-:Y:S02]  /*31f0*/  @P5 PRMT R100, RZ, 0x7610, R100 ;  /* 0x00007610ff645816 */ /* 0x000fe40000000064 */
[----:B------:R-:W-:Y:S01]  /*3200*/  @P3 PRMT R104, RZ, 0x5410, R101 ;  /* 0x00005410ff683816 */ /* 0x000fe20000000065 */
[----:B------:R-:W-:Y:S01]  /*3210*/  @P4 FMUL.FTZ R197, R208, R97 ;  /* 0x00000061d0c54220 */ /* 0x000fe20000410000 */
[----:B------:R-:W-:Y:S01]  /*3220*/  HFMA2.MMA R97, -RZ, RZ, 0, 0 ;  /* 0x00000000ff617435 */ /* 0x000fe200000001ff */
[----:B------:R-:W-:Y:S01]  /*3230*/  LOP3.LUT P4, RZ, R158, 0xff000000, RZ, 0xc0, !PT ;  /* 0xff0000009eff7812 */ /* 0x000fe2000788c0ff */
[----:B------:R-:W-:Y:S01]  /*3240*/  @P5 FMUL.FTZ R196, R98, R100 ;  /* 0x0000006462c45220 */ /* 0x000fe20000410000 */
[----:B------:R-:W-:Y:S01]  /*3250*/  @P3 PRMT R100, RZ, 0x5410, R49 ;  /* 0x00005410ff643816 */ /* 0x000fe20000000031 */
[----:B------:R-:W-:-:S02]  /*3260*/  HFMA2.MMA R158, -RZ, RZ, 0, 0 ;  /* 0x00000000ff9e7435 */ /* 0x000fc400000001ff */
[----:B------:R-:W-:Y:S01]  /*3270*/  @P5 FMUL.FTZ R97, R98, R99 ;  /* 0x0000006362615220 */ /* 0x000fe20000410000 */
[----:B------:R-:W-:Y:S01]  /*3280*/  MOV R98, RZ ;  /* 0x000000ff00627202 */ /* 0x000fe20000000f00 */
[----:B------:R-:W-:Y:S01]  /*3290*/  FMUL.FTZ R99, R206, R182 ;  /* 0x000000b6ce637220 */ /* 0x000fe20000410000 */
[----:B------:R-:W-:Y:S02]  /*32a0*/  LOP3.LUT P5, RZ, R159, 0xff0000, RZ, 0xc0, !PT ;  /* 0x00ff00009fff7812 */ /* 0x000fe400078ac0ff */
[----:B------:R-:W-:Y:S01]  /*32b0*/  F2FP.BF16.PACK_AB R96, R97, R96 ;  /* 0x000000606160723e */ /* 0x000fe200000010ff */
[----:B------:R-:W-:Y:S02]  /*32c0*/  FMUL.FTZ R99, R99, c[0x0][0x1e8] ;  /* 0x00007a0063637a20 */ /* 0x000fe40000410000 */
[----:B------:R-:W-:Y:S02]  /*32d0*/  @P4 PRMT R101, RZ, 0x7610, R101 ;  /* 0x00007610ff654816 */ /* 0x000fe40000000065 */
[----:B------:R-:W-:-:S02]  /*32e0*/  @P3 FMUL.FTZ R98, R99, R100 ;  /* 0x0000006463623220 */ /* 0x000fc40000410000 */
[----:B------:R-:W-:Y:S02]  /*32f0*/  FMUL.FTZ R100, R205, R182 ;  /* 0x000000b6cd647220 */ /* 0x000fe40000410000 */
[----:B------:R-:W-:Y:S01]  /*3300*/  @P3 FMUL.FTZ R158, R99, R104 ;  /* 0x00000068639e3220 */ /* 0x000fe20000410000 */
[----:B------:R-:W-:Y:S01]  /*3310*/  @P4 PRMT R104, RZ, 0x7610, R49 ;  /* 0x00007610ff684816 */ /* 0x000fe20000000031 */
[----:B------:R-:W-:Y:S01]  /*3320*/  FMUL.FTZ R100, R100, c[0x0][0x1e8] ;  /* 0x00007a0064647a20 */ /* 0x000fe20000410000 */
[----:B------:R-:W-:-:S03]  /*3330*/  MOV R99, RZ ;  /* 0x000000ff00637202 */ /* 0x000fc60000000f00 */
[C---:B------:R-:W-:Y:S02]  /*3340*/  @P4 FMUL.FTZ R99, R100.reuse, R104 ;  /* 0x0000006864634220 */ /* 0x040fe40000410000 */
[----:B------:R-:W-:Y:S01]  /*3350*/  @P4 FMUL.FTZ R198, R100, R101 ;  /* 0x0000006564c64220 */ /* 0x000fe20000410000 */
[----:B------:R-:W-:Y:S01]  /*3360*/  LOP3.LUT P4, RZ, R159, 0xff, RZ, 0xc0, !PT ;  /* 0x000000ff9fff7812 */ /* 0x000fe2000788c0ff */
[----:B------:R-:W-:Y:S01]  /*3370*/  CS2R R104, SRZ ;  /* 0x0000000000687805 */ /* 0x000fe2000001ff00 */
[----:B------:R-:W-:Y:S02]  /*3380*/  LEA R100, P3, R217, c[0x0][0x248], 0x4 ;  /* 0x00009200d9647a11 */ /* 0x000fe400078620ff */
[----:B------:R-:W-:Y:S02]  /*3390*/  F2FP.BF16.PACK_AB R97, R99, R98 ;  /* 0x000000626361723e */ /* 0x000fe400000010ff */
[----:B------:R-:W-:Y:S02]  /*33a0*/  LEA.HI.X R101, R217, c[0x0][0x24c], RZ, 0x4, P3 ;  /* 0x00009300d9657a11 */ /* 0x000fe400018f24ff */
[----:B------:R-:W-:Y:S01]  /*33b0*/  LOP3.LUT P3, RZ, R159, 0xff000000, RZ, 0xc0, !PT ;  /* 0xff0000009fff7812 */ /* 0x000fe2000786c0ff */
[----:B------:R-:W-:Y:S01]  /*33c0*/  HFMA2.MMA R159, -RZ, RZ, 0, 0 ;  /* 0x00000000ff9f7435 */ /* 0x000fe200000001ff */
[----:B------:R-:W-:-:S02]  /*33d0*/  @P5 PRMT R98, RZ, 0x5410, R51 ;  /* 0x00005410ff625816 */ /* 0x000fc40000000033 */
[----:B------:R-:W-:Y:S02]  /*33e0*/  MOV R99, RZ ;  /* 0x000000ff00637202 */ /* 0x000fe40000000f00 */
[----:B------:R-:W-:Y:S01]  /*33f0*/  @P4 PRMT R106, RZ, 0x5410, R50 ;  /* 0x00005410ff6a4816 */ /* 0x000fe20000000032 */
[----:B------:R-:W-:-:S04]  /*3400*/  @P5 FMUL.FTZ R99, R199, R98 ;  /* 0x00000062c7635220 */ /* 0x000fc80000410000 */
[----:B------:R-:W-:Y:S01]  /*3410*/  @P4 FMUL.FTZ R104, R202, R106 ;  /* 0x0000006aca684220 */ /* 0x000fe20000410000 */
[----:B------:R-:W-:Y:S02]  /*3420*/  @P6 PRMT R106, RZ, 0x7610, R50 ;  /* 0x00007610ff6a6816 */ /* 0x000fe40000000032 */
[----:B------:R-:W-:-:S03]  /*3430*/  @P3 PRMT R98, RZ, 0x7610, R51 ;  /* 0x00007610ff623816 */ /* 0x000fc60000000033 */
[----:B------:R-:W-:Y:S01]  /*3440*/  @P6 FMUL.FTZ R105, R201, R106 ;  /* 0x0000006ac9696220 */ /* 0x000fe20000410000 */
[----:B------:R-:W-:Y:S01]  /*3450*/  IADD3 R106, R181, 0x200, RZ ;  /* 0x00000200b56a7810 */ /* 0x000fe20007ffe0ff */
[----:B------:R-:W-:-:S03]  /*3460*/  @P3 FMUL.FTZ R159, R107, R98 ;  /* 0x000000626b9f3220 */ /* 0x000fc60000410000 */
[----:B------:R-:W-:Y:S01]  /*3470*/  F2FP.BF16.PACK_AB R98, R105, R104 ;  /* 0x000000686962723e */ /* 0x000fe200000010ff */
[----:B------:R-:W-:Y:S01]  /*3480*/  IMAD.WIDE.U32 R104, R106, R252, c[0x0][0x170] ;  /* 0x00005c006a687625 */ /* 0x000fe200078e00fc */
[----:B------:R-:W-:-:S05]  /*3490*/  F2FP.BF16.PACK_AB R99, R159, R99 ;  /* 0x000000639f63723e */ /* 0x000fca00000010ff */
[----:B------:R0:W-:Y:S04]  /*34a0*/  STG.E.128 [R100.64], R96 ;  /* 0x0000006064007986 */ /* 0x0001e8000c101d04 */
[----:B0-----:R0:W2:Y:S01]  /*34b0*/  LDG.E.128 R96, [R104.64] ;  /* 0x0000000468607981 */ /* 0x0010a2000c1e1d00 */
[----:B------:R-:W-:Y:S01]  /*34c0*/  @P4 PRMT R101, RZ, 0x5410, R102 ;  /* 0x00005410ff654816 */ /* 0x000fe20000000066 */
[----:B------:R-:W-:Y:S01]  /*34d0*/  FADD.FTZ R135, R135, -R133 ;  /* 0x8000008587877221 */ /* 0x000fe20000010000 */
[----:B------:R-:W-:Y:S01]  /*34e0*/  MOV R100, R152 ;  /* 0x0000009800647202 */ /* 0x000fe20000000f00 */
[----:B------:R-:W-:Y:S01]  /*34f0*/  FADD.FTZ R133, R134, -R139 ;  /* 0x8000008b86857221 */ /* 0x000fe20000010000 */
[----:B------:R-:W-:Y:S01]  /*3500*/  MOV R159, RZ ;  /* 0x000000ff009f7202 */ /* 0x000fe20000000f00 */
[----:B------:R-:W-:Y:S01]  /*3510*/  @P4 FMUL.FTZ R159, R202, R101 ;  /* 0x00000065ca9f4220 */ /* 0x000fe20000410000 */
[----:B------:R-:W-:Y:S01]  /*3520*/  LOP3.LUT P4, RZ, R100, 0xff, RZ, 0xc0, !PT ;  /* 0x000000ff64ff7812 */ /* 0x000fe2000788c0ff */
[-C--:B------:R-:W-:Y:S01]  /*3530*/  FFMA.FTZ R100, R132, R141.reuse, R140 ;  /* 0x0000008d84647223 */ /* 0x080fe2000001008c */
[----:B------:R-:W-:Y:S01]  /*3540*/  HFMA2.MMA R132, -RZ, RZ, 0, 0 ;  /* 0x00000000ff847435 */ /* 0x000fe200000001ff */
[----:B------:R-:W-:Y:S01]  /*3550*/  @P6 PRMT R102, RZ, 0x7610, R102 ;  /* 0x00007610ff666816 */ /* 0x000fe20000000066 */
[----:B0-----:R-:W-:Y:S01]  /*3560*/  FFMA.FTZ R105, R136, R141, R140 ;  /* 0x0000008d88697223 */ /* 0x001fe2000001008c */
[----:B------:R-:W-:Y:S01]  /*3570*/  HFMA2.MMA R202, -RZ, RZ, 0, 0 ;  /* 0x00000000ffca7435 */ /* 0x000fe200000001ff */
[----:B------:R-:W-:Y:S01]  /*3580*/  FADD.FTZ R101, R127, -R100 ;  /* 0x800000647f657221 */ /* 0x000fe20000010000 */
[----:B------:R-:W-:Y:S01]  /*3590*/  MOV R127, RZ ;  /* 0x000000ff007f7202 */ /* 0x000fe20000000f00 */
[----:B------:R-:W-:Y:S01]  /*35a0*/  FMUL.FTZ R100, R180, R135 ;  /* 0x00000087b4647220 */ /* 0x000fe20000410000 */
[----:B------:R-:W-:Y:S01]  /*35b0*/  HFMA2.MMA R200, -RZ, RZ, 0, 0 ;  /* 0x00000000ffc87435 */ /* 0x000fe200000001ff */
[----:B------:R-:W-:Y:S01]  /*35c0*/  @P6 FMUL.FTZ R132, R201, R102 ;  /* 0x00000066c9846220 */ /* 0x000fe20000410000 */
[----:B------:R-:W-:Y:S01]  /*35d0*/  LOP3.LUT P6, RZ, R152, 0xff00, RZ, 0xc0, !PT ;  /* 0x0000ff0098ff7812 */ /* 0x000fe200078cc0ff */
[----:B------:R-:W-:Y:S01]  /*35e0*/  @P0 FADD.FTZ R100, R72, R100 ;  /* 0x0000006448640221 */ /* 0x000fe20000010000 */
[----:B------:R-:W-:Y:S01]  /*35f0*/  @P4 PRMT R102, RZ, 0x5410, R44 ;  /* 0x00005410ff664816 */ /* 0x000fe2000000002c */
[----:B------:R-:W-:Y:S01]  /*3600*/  FMUL.FTZ R101, R180, R101 ;  /* 0x00000065b4657220 */ /* 0x000fe20000410000 */
[----:B------:R-:W-:Y:S01]  /*3610*/  CS2R R134, SRZ ;  /* 0x0000000000867805 */ /* 0x000fe2000001ff00 */
[C---:B------:R-:W-:Y:S01]  /*3620*/  FMUL.FTZ R136, R100.reuse, R182 ;  /* 0x000000b664887220 */ /* 0x040fe20000410000 */
[----:B------:R-:W-:Y:S01]  /*3630*/  IADD3 R181, R181, 0x300, RZ ;  /* 0x00000300b5b57810 */ /* 0x000fe20007ffe0ff */
[----:B------:R-:W-:Y:S01]  /*3640*/  @P0 FADD.FTZ R101, R73, R101 ;  /* 0x0000006549650221 */ /* 0x000fe20000010000 */
[----:B------:R-:W-:Y:S01]  /*3650*/  SEL R100, R100, R88, P2 ;  /* 0x0000005864647207 */ /* 0x000fe20001000000 */
[----:B------:R-:W-:-:S02]  /*3660*/  FMUL.FTZ R136, R136, c[0x0][0x1e8] ;  /* 0x00007a0088887a20 */ /* 0x000fc40000410000 */
[----:B------:R-:W-:Y:S02]  /*3670*/  FFMA.FTZ R104, R126, R141, R140 ;  /* 0x0000008d7e687223 */ /* 0x000fe4000001008c */
[C---:B------:R-:W-:Y:S01]  /*3680*/  FMUL.FTZ R126, R101.reuse, R182 ;  /* 0x000000b6657e7220 */ /* 0x040fe20000410000 */
[----:B------:R-:W-:Y:S01]  /*3690*/  SEL R101, R101, R89, P2 ;  /* 0x0000005965657207 */ /* 0x000fe20001000000 */
[----:B------:R-:W-:Y:S01]  /*36a0*/  FADD.FTZ R138, R138, -R105 ;  /* 0x800000698a8a7221 */ /* 0x000fe20000010000 */
[----:B------:R-:W-:Y:S01]  /*36b0*/  HFMA2.MMA R105, -RZ, RZ, 0, 0 ;  /* 0x00000000ff697435 */ /* 0x000fe200000001ff */
[----:B------:R-:W-:Y:S01]  /*36c0*/  @P4 FMUL.FTZ R127, R136, R102 ;  /* 0x00000066887f4220 */ /* 0x000fe20000410000 */
[----:B------:R-:W-:Y:S01]  /*36d0*/  @P6 PRMT R102, RZ, 0x7610, R44 ;  /* 0x00007610ff666816 */ /* 0x000fe2000000002c */
[----:B------:R-:W-:Y:S02]  /*36e0*/  FMUL.FTZ R126, R126, c[0x0][0x1e8] ;  /* 0x00007a007e7e7a20 */ /* 0x000fe40000410000 */
[----:B------:R-:W-:-:S02]  /*36f0*/  FADD.FTZ R104, R137, -R104 ;  /* 0x8000006889687221 */ /* 0x000fc40000010000 */
[----:B------:R-:W-:Y:S01]  /*3700*/  @P6 FMUL.FTZ R105, R126, R102 ;  /* 0x000000667e696220 */ /* 0x000fe20000410000 */
[----:B------:R-:W-:Y:S01]  /*3710*/  @P5 PRMT R102, RZ, 0x5410, R103 ;  /* 0x00005410ff665816 */ /* 0x000fe20000000067 */
[----:B------:R-:W-:Y:S01]  /*3720*/  FADD.FTZ R109, R108, -R109 ;  /* 0x8000006d6c6d7221 */ /* 0x000fe20000010000 */
[----:B------:R-:W-:Y:S01]  /*3730*/  @P3 PRMT R103, RZ, 0x7610, R103 ;  /* 0x00007610ff673816 */ /* 0x000fe20000000067 */
[----:B------:R-:W-:Y:S01]  /*3740*/  FADD.FTZ R111, R110, -R111 ;  /* 0x8000006f6e6f7221 */ /* 0x000fe20000010000 */
[----:B------:R-:W-:Y:S01]  /*3750*/  MOV R110, RZ ;  /* 0x000000ff006e7202 */ /* 0x000fe20000000f00 */
[----:B------:R-:W-:Y:S01]  /*3760*/  @P5 FMUL.FTZ R135, R199, R102 ;  /* 0x00000066c7875220 */ /* 0x000fe20000410000 */
[----:B------:R-:W-:Y:S01]  /*3770*/  LOP3.LUT P5, RZ, R152, 0xff0000, RZ, 0xc0, !PT ;  /* 0x00ff000098ff7812 */ /* 0x000fe200078ac0ff */
[----:B------:R-:W-:Y:S01]  /*3780*/  FMUL.FTZ R102, R180, R133 ;  /* 0x00000085b4667220 */ /* 0x000fe20000410000 */
[----:B------:R-:W-:Y:S01]  /*3790*/  MOV R133, RZ ;  /* 0x000000ff00857202 */ /* 0x000fe20000000f00 */
[----:B------:R-:W-:Y:S01]  /*37a0*/  @P3 FMUL.FTZ R134, R107, R103 ;  /* 0x000000676b863220 */ /* 0x000fe20000410000 */
[----:B------:R-:W-:Y:S01]  /*37b0*/  LOP3.LUT P3, RZ, R152, 0xff000000, RZ, 0xc0, !PT ;  /* 0xff00000098ff7812 */ /* 0x000fe2000786c0ff */
[----:B------:R-:W-:Y:S01]  /*37c0*/  @P0 FADD.FTZ R102, R74, R102 ;  /* 0x000000664a660221 */ /* 0x000fe20000010000 */
[----:B------:R-:W-:Y:S01]  /*37d0*/  HFMA2.MMA R107, -RZ, RZ, 0, 0 ;  /* 0x00000000ff6b7435 */ /* 0x000fe200000001ff */
[----:B------:R-:W-:-:S02]  /*37e0*/  FMUL.FTZ R203, R180, R109 ;  /* 0x0000006db4cb7220 */ /* 0x000fc40000410000 */
[C---:B------:R-:W-:Y:S01]  /*37f0*/  FMUL.FTZ R139, R102.reuse, R182 ;  /* 0x000000b6668b7220 */ /* 0x040fe20000410000 */
[----:B------:R-:W-:Y:S01]  /*3800*/  SEL R102, R102, R90, P2 ;  /* 0x0000005a66667207 */ /* 0x000fe20001000000 */
[----:B------:R-:W-:Y:S02]  /*3810*/  @P0 FADD.FTZ R203, R77, R203 ;  /* 0x000000cb4dcb0221 */ /* 0x000fe40000010000 */
[----:B------:R-:W-:Y:S01]  /*3820*/  @P5 PRMT R137, RZ, 0x5410, R45 ;  /* 0x00005410ff895816 */ /* 0x000fe2000000002d */
[----:B------:R-:W-:Y:S02]  /*3830*/  FMUL.FTZ R139, R139, c[0x0][0x1e8] ;  /* 0x00007a008b8b7a20 */ /* 0x000fe40000410000 */
[----:B------:R-:W-:Y:S02]  /*3840*/  FADD.FTZ R124, R124, -R125 ;  /* 0x8000007d7c7c7221 */ /* 0x000fe40000010000 */
[----:B------:R-:W-:Y:S02]  /*3850*/  @P5 FMUL.FTZ R107, R139, R137 ;  /* 0x000000898b6b5220 */ /* 0x000fe40000410000 */
[----:B------:R-:W-:-:S02]  /*3860*/  FMUL.FTZ R104, R180, R104 ;  /* 0x00000068b4687220 */ /* 0x000fc40000410000 */
[----:B------:R-:W-:Y:S01]  /*3870*/  FMUL.FTZ R201, R180, R124 ;  /* 0x0000007cb4c97220 */ /* 0x000fe20000410000 */
[----:B------:R-:W-:Y:S01]  /*3880*/  @P1 MOV R124, 0x20 ;  /* 0x00000020007c1802 */ /* 0x000fe20000000f00 */
[----:B------:R-:W-:Y:S02]  /*3890*/  @P0 FADD.FTZ R104, R76, R104 ;  /* 0x000000684c680221 */ /* 0x000fe40000010000 */
[----:B------:R-:W-:Y:S02]  /*38a0*/  @P0 FADD.FTZ R201, R79, R201 ;  /* 0x000000c94fc90221 */ /* 0x000fe40000010000 */
[C---:B------:R-:W-:Y:S01]  /*38b0*/  FMUL.FTZ R152, R104.reuse, R182 ;  /* 0x000000b668987220 */ /* 0x040fe20000410000 */
[----:B------:R-:W-:Y:S01]  /*38c0*/  SEL R104, R104, R92, P2 ;  /* 0x0000005c68687207 */ /* 0x000fe20001000000 */
[----:B------:R-:W-:-:S04]  /*38d0*/  @P1 IMAD.WIDE.U32 R124, R184, R124, c[0x0][0x258] ;  /* 0x00009600b87c1625 */ /* 0x000fc800078e007c */
[----:B------:R-:W-:Y:S01]  /*38e0*/  FMUL.FTZ R152, R152, c[0x0][0x1e8] ;  /* 0x00007a0098987a20 */ /* 0x000fe20000410000 */
[--C-:B--2---:R-:W-:Y:S02]  /*38f0*/  @P4 PRMT R103, RZ, 0x5410, R96.reuse ;  /* 0x00005410ff674816 */ /* 0x104fe40000000060 */
[----:B------:R-:W-:-:S03]  /*3900*/  @P6 PRMT R96, RZ, 0x7610, R96 ;  /* 0x00007610ff606816 */ /* 0x000fc60000000060 */
[----:B------:R-:W-:Y:S01]  /*3910*/  @P4 FMUL.FTZ R133, R136, R103 ;  /* 0x0000006788854220 */ /* 0x000fe20000410000 */
[----:B------:R-:W-:Y:S01]  /*3920*/  MOV R136, RZ ;  /* 0x000000ff00887202 */ /* 0x000fe20000000f00 */
[----:B------:R-:W-:Y:S01]  /*3930*/  FMUL.FTZ R103, R180, R138 ;  /* 0x0000008ab4677220 */ /* 0x000fe20000410000 */
[----:B------:R-:W-:Y:S01]  /*3940*/  HFMA2.MMA R138, -RZ, RZ, 0, 0 ;  /* 0x00000000ff8a7435 */ /* 0x000fe200000001ff */
[----:B------:R-:W-:Y:S01]  /*3950*/  @P6 FMUL.FTZ R136, R126, R96 ;  /* 0x000000607e886220 */ /* 0x000fe20000410000 */
[----:B------:R-:W-:Y:S01]  /*3960*/  @P3 PRMT R126, RZ, 0x7610, R45 ;  /* 0x00007610ff7e3816 */ /* 0x000fe2000000002d */
[----:B------:R-:W-:Y:S01]  /*3970*/  @P0 FADD.FTZ R103, R75, R103 ;  /* 0x000000674b670221 */ /* 0x000fe20000010000 */
[----:B------:R-:W-:-:S03]  /*3980*/  LOP3.LUT P6, RZ, R153, 0xff, RZ, 0xc0, !PT ;  /* 0x000000ff99ff7812 */ /* 0x000fc600078cc0ff */
[C---:B------:R-:W-:Y:S01]  /*3990*/  FMUL.FTZ R137, R103.reuse, R182 ;  /* 0x000000b667897220 */ /* 0x040fe20000410000 */
[----:B------:R-:W-:-:S03]  /*39a0*/  SEL R103, R103, R91, P2 ;  /* 0x0000005b67677207 */ /* 0x000fc60001000000 */
[----:B------:R-:W-:Y:S01]  /*39b0*/  FMUL.FTZ R96, R137, c[0x0][0x1e8] ;  /* 0x00007a0089607a20 */ /* 0x000fe20000410000 */
[----:B------:R-:W-:Y:S01]  /*39c0*/  MOV R137, RZ ;  /* 0x000000ff00897202 */ /* 0x000fe20000000f00 */
[----:B------:R0:W-:Y:S02]  /*39d0*/  @P1 STG.E.128 [R124.64], R100 ;  /* 0x000000647c001986 */ /* 0x0001e4000c101d04 */
[C---:B------:R-:W-:Y:S01]  /*39e0*/  @P3 FMUL.FTZ R202, R96.reuse, R126 ;  /* 0x0000007e60ca3220 */ /* 0x040fe20000410000 */
[--C-:B------:R-:W-:Y:S02]  /*39f0*/  @P5 PRMT R126, RZ, 0x5410, R97.reuse ;  /* 0x00005410ff7e5816 */ /* 0x100fe40000000061 */
[----:B------:R-:W-:Y:S02]  /*3a00*/  @P3 PRMT R97, RZ, 0x7610, R97 ;  /* 0x00007610ff613816 */ /* 0x000fe40000000061 */
[----:B------:R-:W-:Y:S01]  /*3a10*/  @P6 PRMT R109, RZ, 0x5410, R46 ;  /* 0x00005410ff6d6816 */ /* 0x000fe2000000002e */
[----:B------:R-:W-:Y:S01]  /*3a20*/  @P5 FMUL.FTZ R137, R139, R126 ;  /* 0x0000007e8b895220 */ /* 0x000fe20000410000 */
[----:B------:R-:W-:Y:S01]  /*3a30*/  LOP3.LUT P5, RZ, R153, 0xff00, RZ, 0xc0, !PT ;  /* 0x0000ff0099ff7812 */ /* 0x000fe200078ac0ff */
[----:B------:R-:W-:Y:S01]  /*3a40*/  @P3 FMUL.FTZ R138, R96, R97 ;  /* 0x00000061608a3220 */ /* 0x000fe20000410000 */
[C---:B------:R-:W-:Y:S01]  /*3a50*/  LEA R96, P4, R106.reuse, c[0x0][0x248], 0x4 ;  /* 0x000092006a607a11 */ /* 0x040fe200078820ff */
[-C--:B------:R-:W-:Y:S01]  /*3a60*/  FMUL.FTZ R139, R201, R182.reuse ;  /* 0x000000b6c98b7220 */ /* 0x080fe20000410000 */
[C---:B------:R-:W-:Y:S01]  /*3a70*/  LOP3.LUT P3, RZ, R153.reuse, 0xff0000, RZ, 0xc0, !PT ;  /* 0x00ff000099ff7812 */ /* 0x040fe2000786c0ff */
[----:B------:R-:W-:Y:S01]  /*3a80*/  HFMA2.MMA R126, -RZ, RZ, 0, 0 ;  /* 0x00000000ff7e7435 */ /* 0x000fe200000001ff */
[----:B------:R-:W-:Y:S01]  /*3a90*/  LEA.HI.X R97, R106, c[0x0][0x24c], RZ, 0x4, P4 ;  /* 0x000093006a617a11 */ /* 0x000fe200020f24ff */
[----:B------:R-:W-:Y:S01]  /*3aa0*/  FMUL.FTZ R106, R180, R111 ;  /* 0x0000006fb46a7220 */ /* 0x000fe20000410000 */
[----:B------:R-:W-:Y:S01]  /*3ab0*/  LOP3.LUT P4, RZ, R153, 0xff000000, RZ, 0xc0, !PT ;  /* 0xff00000099ff7812 */ /* 0x000fe2000788c0ff */
[----:B------:R-:W-:Y:S01]  /*3ac0*/  FMUL.FTZ R153, R203, R182 ;  /* 0x000000b6cb997220 */ /* 0x000fe20000410000 */
[----:B------:R-:W-:Y:S01]  /*3ad0*/  MOV R111, RZ ;  /* 0x000000ff006f7202 */ /* 0x000fe20000000f00 */
[----:B------:R-:W-:-:S02]  /*3ae0*/  @P0 FADD.FTZ R106, R78, R106 ;  /* 0x0000006a4e6a0221 */ /* 0x000fc40000010000 */
[----:B------:R-:W-:Y:S01]  /*3af0*/  @P5 PRMT R108, RZ, 0x7610, R46 ;  /* 0x00007610ff6c5816 */ /* 0x000fe2000000002e */
[----:B------:R-:W-:Y:S02]  /*3b00*/  FMUL.FTZ R153, R153, c[0x0][0x1e8] ;  /* 0x00007a0099997a20 */ /* 0x000fe40000410000 */
[C---:B------:R-:W-:Y:S01]  /*3b10*/  FMUL.FTZ R199, R106.reuse, R182 ;  /* 0x000000b66ac77220 */ /* 0x040fe20000410000 */
[----:B------:R-:W-:Y:S01]  /*3b20*/  SEL R106, R106, R94, P2 ;  /* 0x0000005e6a6a7207 */ /* 0x000fe20001000000 */
[----:B------:R-:W-:Y:S01]  /*3b30*/  @P5 FMUL.FTZ R200, R153, R108 ;  /* 0x0000006c99c85220 */ /* 0x000fe20000410000 */
[--C-:B------:R-:W-:Y:S01]  /*3b40*/  @P3 PRMT R108, RZ, 0x5410, R47.reuse ;  /* 0x00005410ff6c3816 */ /* 0x100fe2000000002f */
[----:B------:R-:W-:Y:S02]  /*3b50*/  FMUL.FTZ R199, R199, c[0x0][0x1e8] ;  /* 0x00007a00c7c77a20 */ /* 0x000fe40000410000 */
[----:B------:R-:W-:Y:S02]  /*3b60*/  FMUL.FTZ R139, R139, c[0x0][0x1e8] ;  /* 0x00007a008b8b7a20 */ /* 0x000fe40000410000 */
[----:B------:R-:W-:Y:S01]  /*3b70*/  @P3 FMUL.FTZ R111, R199, R108 ;  /* 0x0000006cc76f3220 */ /* 0x000fe20000410000 */
[----:B------:R-:W-:Y:S01]  /*3b80*/  F2FP.BF16.PACK_AB R108, R105, R127 ;  /* 0x0000007f696c723e */ /* 0x000fe200000010ff */
[----:B------:R-:W-:Y:S01]  /*3b90*/  @P6 FMUL.FTZ R110, R152, R109 ;  /* 0x0000006d986e6220 */ /* 0x000fe20000410000 */
[----:B------:R-:W-:-:S02]  /*3ba0*/  @P4 PRMT R105, RZ, 0x7610, R47 ;  /* 0x00007610ff694816 */ /* 0x000fc4000000002f */
[----:B------:R-:W-:Y:S02]  /*3bb0*/  F2FP.BF16.PACK_AB R109, R202, R107 ;  /* 0x0000006bca6d723e */ /* 0x000fe400000010ff */
[----:B------:R-:W-:Y:S01]  /*3bc0*/  SEL R107, R201, R95, P2 ;  /* 0x0000005fc96b7207 */ /* 0x000fe20001000000 */
[----:B------:R-:W-:Y:S01]  /*3bd0*/  @P4 FMUL.FTZ R126, R139, R105 ;  /* 0x000000698b7e4220 */ /* 0x000fe20000410000 */
[----:B------:R-:W-:Y:S02]  /*3be0*/  SEL R105, R203, R93, P2 ;  /* 0x0000005dcb697207 */ /* 0x000fe40001000000 */
[----:B------:R-:W-:Y:S02]  /*3bf0*/  F2FP.BF16.PACK_AB R110, R200, R110 ;  /* 0x0000006ec86e723e */ /* 0x000fe400000010ff */
[----:B------:R-:W-:Y:S01]  /*3c00*/  F2FP.BF16.PACK_AB R111, R126, R111 ;  /* 0x0000006f7e6f723e */ /* 0x000fe200000010ff */
[----:B------:R-:W-:Y:S01]  /*3c10*/  IMAD.WIDE.U32 R126, R181, R252, c[0x0][0x170] ;  /* 0x00005c00b57e7625 */ /* 0x000fe200078e00fc */
[----:B------:R1:W-:Y:S04]  /*3c20*/  @P1 STG.E.128 [R124.64+0x10], R104 ;  /* 0x000010687c001986 */ /* 0x0003e8000c101d04 */
[----:B------:R2:W-:Y:S04]  /*3c30*/  STG.E.128 [R96.64], R108 ;  /* 0x0000006c60007986 */ /* 0x0005e8000c101d04 */
[----:B0-----:R-:W3:Y:S01]  /*3c40*/  LDG.E.128 R100, [R126.64] ;  /* 0x000000047e647981 */ /* 0x001ee2000c1e1d00 */
[-CC-:B------:R-:W-:Y:S01]  /*3c50*/  FFMA.FTZ R203, R112, R141.reuse, R140.reuse ;  /* 0x0000008d70cb7223 */ /* 0x180fe2000001008c */
[----:B------:R-:W-:Y:S01]  /*3c60*/  HFMA2.MMA R201, -RZ, RZ, 0, 0 ;  /* 0x00000000ffc97435 */ /* 0x000fe200000001ff */
[----:B------:R-:W-:Y:S01]  /*3c70*/  MOV R184, R150 ;  /* 0x0000009600b87202 */ /* 0x000fe20000000f00 */
[----:B------:R-:W-:-:S02]  /*3c80*/  FFMA.FTZ R112, R113, R141, R140 ;  /* 0x0000008d71707223 */ /* 0x000fc4000001008c */
[----:B------:R-:W-:Y:S02]  /*3c90*/  FADD.FTZ R203, R116, -R203 ;  /* 0x800000cb74cb7221 */ /* 0x000fe40000010000 */
[----:B------:R-:W-:Y:S01]  /*3ca0*/  FADD.FTZ R117, R117, -R112 ;  /* 0x8000007075757221 */ /* 0x000fe20000010000 */
[----:B-1----:R-:W-:Y:S01]  /*3cb0*/  HFMA2.MMA R106, -RZ, RZ, 0, 0 ;  /* 0x00000000ff6a7435 */ /* 0x002fe200000001ff */
[----:B------:R-:W-:Y:S01]  /*3cc0*/  FMUL.FTZ R203, R180, R203 ;  /* 0x000000cbb4cb7220 */ /* 0x000fe20000410000 */
[----:B------:R-:W-:Y:S01]  /*3cd0*/  MOV R107, RZ ;  /* 0x000000ff006b7202 */ /* 0x000fe20000000f00 */
[-C--:B------:R-:W-:Y:S01]  /*3ce0*/  FFMA.FTZ R104, R115, R141.reuse, R140 ;  /* 0x0000008d73687223 */ /* 0x080fe2000001008c */
[--C-:B--2---:R-:W-:Y:S01]  /*3cf0*/  @P6 PRMT R97, RZ, 0x5410, R98.reuse ;  /* 0x00005410ff616816 */ /* 0x104fe20000000062 */
[----:B------:R-:W-:Y:S01]  /*3d00*/  @P0 FADD.FTZ R203, R80, R203 ;  /* 0x000000cb50cb0221 */ /* 0x000fe20000010000 */
[----:B------:R-:W-:Y:S01]  /*3d10*/  @P5 PRMT R98, RZ, 0x7610, R98 ;  /* 0x00007610ff625816 */ /* 0x000fe20000000062 */
[----:B------:R-:W-:Y:S01]  /*3d20*/  FFMA.FTZ R113, R114, R141, R140 ;  /* 0x0000008d72717223 */ /* 0x000fe2000001008c */
[----:B------:R-:W-:Y:S01]  /*3d30*/  CS2R R108, SRZ ;  /* 0x00000000006c7805 */ /* 0x000fe2000001ff00 */
[----:B------:R-:W-:Y:S01]  /*3d40*/  @P6 FMUL.FTZ R201, R152, R97 ;  /* 0x0000006198c96220 */ /* 0x000fe20000410000 */
[----:B------:R-:W-:Y:S01]  /*3d50*/  LOP3.LUT P6, RZ, R184, 0xff, RZ, 0xc0, !PT ;  /* 0x000000ffb8ff7812 */ /* 0x000fe200078cc0ff */
[----:B------:R-:W-:Y:S01]  /*3d60*/  @P5 FMUL.FTZ R106, R153, R98 ;  /* 0x00000062996a5220 */ /* 0x000fe20000410000 */
[----:B------:R-:W-:Y:S01]  /*3d70*/  LOP3.LUT P5, RZ, R150, 0xff00, RZ, 0xc0, !PT ;  /* 0x0000ff0096ff7812 */ /* 0x000fe200078ac0ff */
[----:B------:R-:W-:Y:S01]  /*3d80*/  FMUL.FTZ R98, R180, R117 ;  /* 0x00000075b4627220 */ /* 0x000fe20000410000 */
[----:B------:R-:W-:Y:S01]  /*3d90*/  @P1 MOV R110, 0x20 ;  /* 0x00000020006e1802 */ /* 0x000fe20000000f00 */
[C---:B------:R-:W-:Y:S01]  /*3da0*/  FMUL.FTZ R96, R203.reuse, R182 ;  /* 0x000000b6cb607220 */ /* 0x040fe20000410000 */
[----:B------:R-:W-:Y:S01]  /*3db0*/  SEL R88, R203, R88, P2 ;  /* 0x00000058cb587207 */ /* 0x000fe20001000000 */
[----:B------:R-:W-:-:S02]  /*3dc0*/  @P0 FADD.FTZ R98, R81, R98 ;  /* 0x0000006251620221 */ /* 0x000fc40000010000 */
[----:B------:R-:W-:Y:S02]  /*3dd0*/  FMUL.FTZ R105, R96, c[0x0][0x1e8] ;  /* 0x00007a0060697a20 */ /* 0x000fe40000410000 */
[----:B------:R-:W-:Y:S01]  /*3de0*/  FADD.FTZ R119, R119, -R104 ;  /* 0x8000006877777221 */ /* 0x000fe20000010000 */
[----:B------:R-:W-:Y:S01]  /*3df0*/  SEL R89, R98, R89, P2 ;  /* 0x0000005962597207 */ /* 0x000fe20001000000 */
[----:B------:R-:W-:Y:S01]  /*3e00*/  FADD.FTZ R113, R118, -R113 ;  /* 0x8000007176717221 */ /* 0x000fe20000010000 */
[----:B------:R-:W-:Y:S01]  /*3e10*/  @P6 PRMT R96, RZ, 0x5410, R40 ;  /* 0x00005410ff606816 */ /* 0x000fe20000000028 */
[----:B------:R-:W-:Y:S01]  /*3e20*/  FMUL.FTZ R97, R98, R182 ;  /* 0x000000b662617220 */ /* 0x000fe20000410000 */
[----:B------:R-:W-:Y:S01]  /*3e30*/  HFMA2.MMA R98, -RZ, RZ, 0, 0 ;  /* 0x00000000ff627435 */ /* 0x000fe200000001ff */
[----:B------:R-:W-:Y:S01]  /*3e40*/  FADD.FTZ R115, R121, -R120 ;  /* 0x8000007879737221 */ /* 0x000fe20000010000 */
[----:B------:R-:W-:Y:S01]  /*3e50*/  @P4 PRMT R104, RZ, 0x7610, R99 ;  /* 0x00007610ff684816 */ /* 0x000fe20000000063 */
[----:B------:R-:W-:-:S02]  /*3e60*/  FADD.FTZ R123, R123, -R122 ;  /* 0x8000007a7b7b7221 */ /* 0x000fc40000010000 */
[----:B------:R-:W-:Y:S02]  /*3e70*/  FADD.FTZ R129, R129, -R128 ;  /* 0x8000008081817221 */ /* 0x000fe40000010000 */
[----:B------:R-:W-:Y:S02]  /*3e80*/  FADD.FTZ R131, R131, -R130 ;  /* 0x8000008283837221 */ /* 0x000fe40000010000 */
[----:B------:R-:W-:Y:S01]  /*3e90*/  @P6 FMUL.FTZ R107, R105, R96 ;  /* 0x00000060696b6220 */ /* 0x000fe20000410000 */
[----:B------:R-:W-:Y:S01]  /*3ea0*/  @P5 PRMT R96, RZ, 0x7610, R40 ;  /* 0x00007610ff605816 */ /* 0x000fe20000000028 */
[C---:B------:R-:W-:Y:S02]  /*3eb0*/  FMUL.FTZ R114, R180.reuse, R119 ;  /* 0x00000077b4727220 */ /* 0x040fe40000410000 */
[----:B------:R-:W-:Y:S02]  /*3ec0*/  FMUL.FTZ R117, R180, R113 ;  /* 0x00000071b4757220 */ /* 0x000fe40000410000 */
[----:B------:R-:W-:-:S02]  /*3ed0*/  FMUL.FTZ R119, R97, c[0x0][0x1e8] ;  /* 0x00007a0061777a20 */ /* 0x000fc40000410000 */
[C---:B------:R-:W-:Y:S02]  /*3ee0*/  FMUL.FTZ R115, R180.reuse, R115 ;  /* 0x00000073b4737220 */ /* 0x040fe40000410000 */
[C---:B------:R-:W-:Y:S02]  /*3ef0*/  FMUL.FTZ R112, R180.reuse, R123 ;  /* 0x0000007bb4707220 */ /* 0x040fe40000410000 */
[C---:B------:R-:W-:Y:S02]  /*3f00*/  FMUL.FTZ R113, R180.reuse, R129 ;  /* 0x00000081b4717220 */ /* 0x040fe40000410000 */
[----:B------:R-:W-:Y:S02]  /*3f10*/  FMUL.FTZ R180, R180, R131 ;  /* 0x00000083b4b47220 */ /* 0x000fe40000410000 */
[----:B------:R-:W-:Y:S01]  /*3f20*/  @P5 FMUL.FTZ R108, R119, R96 ;  /* 0x00000060776c5220 */ /* 0x000fe20000410000 */
[----:B------:R-:W-:Y:S01]  /*3f30*/  @P3 PRMT R96, RZ, 0x5410, R99 ;  /* 0x00005410ff603816 */ /* 0x000fe20000000063 */
[----:B------:R-:W-:-:S02]  /*3f40*/  @P0 FADD.FTZ R117, R82, R117 ;  /* 0x0000007552750221 */ /* 0x000fc40000010000 */
        /* <DEDUP_REMOVED lines=9> */
[----:B------:R-:W-:Y:S01]  /*3fe0*/  @P3 FMUL.FTZ R109, R199, R96 ;  /* 0x00000060c76d3220 */ /* 0x000fe20000410000 */
[----:B------:R-:W-:Y:S01]  /*3ff0*/  SEL R94, R113, R94, P2 ;  /* 0x0000005e715e7207 */ /* 0x000fe20001000000 */
[----:B------:R-:W-:Y:S01]  /*4000*/  @P1 IMAD.WIDE.U32 R96, R179, R110, c[0x0][0x258] ;  /* 0x00009600b3601625 */ /* 0x000fe200078e006e */
[----:B------:R-:W-:Y:S01]  /*4010*/  SEL R95, R180, R95, P2 ;  /* 0x0000005fb45f7207 */ /* 0x000fe20001000000 */
[----:B------:R-:W-:Y:S01]  /*4020*/  CS2R R110, SRZ ;  /* 0x00000000006e7805 */ /* 0x000fe2000001ff00 */
[C---:B------:R-:W-:Y:S01]  /*4030*/  LOP3.LUT P2, RZ, R150.reuse, 0xff000000, RZ, 0xc0, !PT ;  /* 0xff00000096ff7812 */ /* 0x040fe2000784c0ff */
[----:B------:R-:W-:Y:S01]  /*4040*/  @P4 FMUL.FTZ R98, R139, R104 ;  /* 0x000000688b624220 */ /* 0x000fe20000410000 */
[----:B------:R-:W-:Y:S01]  /*4050*/  @P1 STG.E.128 [R96.64], R88 ;  /* 0x0000005860001986 */ /* 0x000fe2000c101d04 */
[----:B------:R-:W-:Y:S01]  /*4060*/  LOP3.LUT P3, RZ, R151, 0xff, RZ, 0xc0, !PT ;  /* 0x000000ff97ff7812 */ /* 0x000fe2000786c0ff */
[-C--:B------:R-:W-:Y:S01]  /*4070*/  FMUL.FTZ R117, R117, R182.reuse ;  /* 0x000000b675757220 */ /* 0x080fe20000410000 */
[----:B------:R-:W-:Y:S01]  /*4080*/  LOP3.LUT P4, RZ, R151, 0xff00, RZ, 0xc0, !PT ;  /* 0x0000ff0097ff7812 */ /* 0x000fe2000788c0ff */
[----:B------:R0:W-:Y:S01]  /*4090*/  @P1 STG.E.128 [R96.64+0x10], R92 ;  /* 0x0000105c60001986 */ /* 0x0001e2000c101d04 */
[----:B------:R-:W-:Y:S01]  /*40a0*/  LOP3.LUT P1, RZ, R150, 0xff0000, RZ, 0xc0, !PT ;  /* 0x00ff000096ff7812 */ /* 0x000fe2000782c0ff */
[----:B------:R-:W-:Y:S01]  /*40b0*/  FMUL.FTZ R115, R115, R182 ;  /* 0x000000b673737220 */ /* 0x000fe20000410000 */
[----:B------:R-:W-:Y:S01]  /*40c0*/  LEA R104, P0, R181, c[0x0][0x248], 0x4 ;  /* 0x00009200b5687a11 */ /* 0x000fe200078020ff */
[----:B------:R-:W-:-:S02]  /*40d0*/  FMUL.FTZ R117, R117, c[0x0][0x1e8] ;  /* 0x00007a0075757a20 */ /* 0x000fc40000410000 */
[-C--:B------:R-:W-:Y:S01]  /*40e0*/  FMUL.FTZ R116, R112, R182.reuse ;  /* 0x000000b670747220 */ /* 0x080fe20000410000 */
[----:B------:R-:W-:Y:S01]  /*40f0*/  @P2 PRMT R99, RZ, 0x7610, R41 ;  /* 0x00007610ff632816 */ /* 0x000fe20000000029 */
[----:B------:R-:W-:Y:S02]  /*4100*/  FMUL.FTZ R112, R115, c[0x0][0x1e8] ;  /* 0x00007a0073707a20 */ /* 0x000fe40000410000 */
[-C--:B------:R-:W-:Y:S01]  /*4110*/  FMUL.FTZ R118, R113, R182.reuse ;  /* 0x000000b671767220 */ /* 0x080fe20000410000 */
[----:B------:R-:W-:Y:S01]  /*4120*/  HFMA2.MMA R113, -RZ, RZ, 0, 0 ;  /* 0x00000000ff717435 */ /* 0x000fe200000001ff */
[----:B------:R-:W-:Y:S02]  /*4130*/  FMUL.FTZ R180, R180, R182 ;  /* 0x000000b6b4b47220 */ /* 0x000fe40000410000 */
[----:B------:R-:W-:Y:S02]  /*4140*/  FMUL.FTZ R118, R118, c[0x0][0x1e8] ;  /* 0x00007a0076767a20 */ /* 0x000fe40000410000 */
[----:B------:R-:W-:Y:S01]  /*4150*/  FMUL.FTZ R180, R180, c[0x0][0x1e8] ;  /* 0x00007a00b4b47a20 */ /* 0x000fe20000410000 */
[----:B0-----:R-:W-:Y:S01]  /*4160*/  MOV R97, RZ ;  /* 0x000000ff00617202 */ /* 0x001fe20000000f00 */
        /* <DEDUP_REMOVED lines=23> */
[--C-:B---3--:R-:W-:Y:S02]  /*42e0*/  @P6 PRMT R96, RZ, 0x5410, R100.reuse ;  /* 0x00005410ff606816 */ /* 0x108fe40000000064 */
[----:B------:R-:W-:Y:S02]  /*42f0*/  @P5 PRMT R100, RZ, 0x7610, R100 ;  /* 0x00007610ff645816 */ /* 0x000fe40000000064 */
[----:B------:R-:W-:Y:S01]  /*4300*/  @P1 PRMT R106, RZ, 0x5410, R101 ;  /* 0x00005410ff6a1816 */ /* 0x000fe20000000065 */
[----:B------:R-:W-:Y:S01]  /*4310*/  @P6 FMUL.FTZ R111, R105, R96 ;  /* 0x00000060696f6220 */ /* 0x000fe20000410000 */
[----:B------:R-:W-:Y:S01]  /*4320*/  @P1 PRMT R96, RZ, 0x5410, R41 ;  /* 0x00005410ff601816 */ /* 0x000fe20000000029 */
[----:B------:R-:W-:Y:S01]  /*4330*/  @P5 FMUL.FTZ R110, R119, R100 ;  /* 0x00000064776e5220 */ /* 0x000fe20000410000 */
[C---:B------:R-:W-:Y:S01]  /*4340*/  LOP3.LUT P5, RZ, R151.reuse, 0xff0000, RZ, 0xc0, !PT ;  /* 0x00ff000097ff7812 */ /* 0x040fe200078ac0ff */
[----:B------:R-:W-:Y:S01]  /*4350*/  FMUL.FTZ R100, R114, R182 ;  /* 0x000000b672647220 */ /* 0x000fe20000410000 */
[----:B------:R-:W-:Y:S01]  /*4360*/  HFMA2.MMA R114, -RZ, RZ, 0, 0 ;  /* 0x00000000ff727435 */ /* 0x000fe200000001ff */
[----:B------:R-:W-:Y:S01]  /*4370*/  LOP3.LUT P6, RZ, R151, 0xff000000, RZ, 0xc0, !PT ;  /* 0xff00000097ff7812 */ /* 0x000fe200078cc0ff */
[----:B------:R-:W-:Y:S01]  /*4380*/  @P1 FMUL.FTZ R97, R117, R96 ;  /* 0x0000006075611220 */ /* 0x000fe20000410000 */
[----:B------:R-:W-:Y:S01]  /*4390*/  MOV R96, RZ ;  /* 0x000000ff00607202 */ /* 0x000fe20000000f00 */
[----:B------:R-:W-:Y:S01]  /*43a0*/  FMUL.FTZ R100, R100, c[0x0][0x1e8] ;  /* 0x00007a0064647a20 */ /* 0x000fe20000410000 */
[----:B------:R-:W-:Y:S01]  /*43b0*/  LEA.HI.X R105, R181, c[0x0][0x24c], RZ, 0x4, P0 ;  /* 0x00009300b5697a11 */ /* 0x000fe200000f24ff */
[----:B------:R-:W-:Y:S01]  /*43c0*/  FMUL.FTZ R119, R116, c[0x0][0x1e8] ;  /* 0x00007a0074777a20 */ /* 0x000fe20000410000 */
[----:B------:R-:W-:Y:S01]  /*43d0*/  HFMA2.MMA R116, -RZ, RZ, 0, 0 ;  /* 0x00000000ff747435 */ /* 0x000fe200000001ff */
[----:B------:R-:W-:Y:S01]  /*43e0*/  @P2 FMUL.FTZ R114, R100, R99 ;  /* 0x0000006364722220 */ /* 0x000fe20000410000 */
[----:B------:R-:W-:Y:S01]  /*43f0*/  @P3 PRMT R99, RZ, 0x5410, R42 ;  /* 0x00005410ff633816 */ /* 0x000fe2000000002a */
[----:B------:R-:W-:Y:S01]  /*4400*/  FADD.FTZ R236, R111, R236 ;  /* 0x000000ec6fec7221 */ /* 0x000fe20000010000 */
[----:B------:R-:W-:Y:S01]  /*4410*/  @P5 PRMT R115, RZ, 0x5410, R43 ;  /* 0x00005410ff735816 */ /* 0x000fe2000000002b */
[----:B------:R-:W-:Y:S01]  /*4420*/  FADD.FTZ R235, R110, R235 ;  /* 0x000000eb6eeb7221 */ /* 0x000fe20000010000 */
[----:B------:R-:W-:Y:S01]  /*4430*/  F2FP.BF16.PACK_AB R97, R114, R97 ;  /* 0x000000617261723e */ /* 0x000fe200000010ff */
[----:B------:R-:W-:Y:S01]  /*4440*/  @P3 FMUL.FTZ R96, R112, R99 ;  /* 0x0000006370603220 */ /* 0x000fe20000410000 */
[----:B------:R-:W-:-:S02]  /*4450*/  @P4 PRMT R99, RZ, 0x7610, R42 ;  /* 0x00007610ff634816 */ /* 0x000fc4000000002a */
[----:B------:R-:W-:Y:S02]  /*4460*/  @P2 PRMT R101, RZ, 0x7610, R101 ;  /* 0x00007610ff652816 */ /* 0x000fe40000000065 */
[--C-:B------:R-:W-:Y:S01]  /*4470*/  @P3 PRMT R109, RZ, 0x5410, R102.reuse ;  /* 0x00005410ff6d3816 */ /* 0x100fe20000000066 */
[----:B------:R-:W-:Y:S01]  /*4480*/  @P4 FMUL.FTZ R113, R119, R99 ;  /* 0x0000006377714220 */ /* 0x000fe20000410000 */
[----:B------:R-:W-:Y:S01]  /*4490*/  MOV R99, RZ ;  /* 0x000000ff00637202 */ /* 0x000fe20000000f00 */
[----:B------:R-:W-:Y:S01]  /*44a0*/  @P5 FMUL.FTZ R99, R118, R115 ;  /* 0x0000007376635220 */ /* 0x000fe20000410000 */
[----:B------:R-:W-:Y:S02]  /*44b0*/  @P6 PRMT R115, RZ, 0x7610, R43 ;  /* 0x00007610ff736816 */ /* 0x000fe4000000002b */
[----:B------:R-:W-:Y:S02]  /*44c0*/  F2FP.BF16.PACK_AB R98, R113, R96 ;  /* 0x000000607162723e */ /* 0x000fe400000010ff */
[----:B------:R-:W-:Y:S01]  /*44d0*/  F2FP.BF16.PACK_AB R96, R108, R107 ;  /* 0x0000006b6c60723e */ /* 0x000fe200000010ff */
[----:B------:R-:W-:Y:S01]  /*44e0*/  @P6 FMUL.FTZ R116, R180, R115 ;  /* 0x00000073b4746220 */ /* 0x000fe20000410000 */
[----:B------:R-:W-:Y:S01]  /*44f0*/  MOV R107, RZ ;  /* 0x000000ff006b7202 */ /* 0x000fe20000000f00 */
[----:B------:R-:W-:Y:S01]  /*4500*/  @P1 FMUL.FTZ R107, R117, R106 ;  /* 0x0000006a756b1220 */ /* 0x000fe20000410000 */
[----:B------:R-:W-:Y:S01]  /*4510*/  ISETP.GE.AND P1, PT, R0, c[0x0][0x164], PT ;  /* 0x0000590000007a0c */ /* 0x000fe20003f26270 */
[----:B------:R-:W-:Y:S01]  /*4520*/  HFMA2.MMA R106, -RZ, RZ, 0, 0 ;  /* 0x00000000ff6a7435 */ /* 0x000fe200000001ff */
[----:B------:R-:W-:Y:S01]  /*4530*/  F2FP.BF16.PACK_AB R99, R116, R99 ;  /* 0x000000637463723e */ /* 0x000fe200000010ff */
[----:B------:R-:W-:Y:S01]  /*4540*/  HFMA2.MMA R116, -RZ, RZ, 0, 0 ;  /* 0x00000000ff747435 */ /* 0x000fe200000001ff */
[----:B------:R-:W-:Y:S01]  /*4550*/  @P4 PRMT R108, RZ, 0x7610, R102 ;  /* 0x00007610ff6c4816 */ /* 0x000fe20000000066 */
[----:B------:R-:W-:Y:S01]  /*4560*/  FADD.FTZ R238, R107, R238 ;  /* 0x000000ee6bee7221 */ /* 0x000fe20000010000 */
[--C-:B------:R-:W-:Y:S01]  /*4570*/  @P5 PRMT R114, RZ, 0x5410, R103.reuse ;  /* 0x00005410ff725816 */ /* 0x100fe20000000067 */
[----:B------:R0:W-:Y:S01]  /*4580*/  STG.E.128 [R104.64], R96 ;  /* 0x0000006068007986 */ /* 0x0001e2000c101d04 */
[----:B------:R-:W-:Y:S01]  /*4590*/  @P6 PRMT R115, RZ, 0x7610, R103 ;  /* 0x00007610ff736816 */ /* 0x000fe20000000067 */
[----:B------:R-:W-:Y:S01]  /*45a0*/  @P4 FMUL.FTZ R106, R119, R108 ;  /* 0x0000006c776a4220 */ /* 0x000fe20000410000 */
[----:B------:R-:W-:Y:S01]  /*45b0*/  CS2R R102, SRZ ;  /* 0x0000000000667805 */ /* 0x000fe2000001ff00 */
[----:B------:R-:W-:Y:S01]  /*45c0*/  MOV R113, RZ ;  /* 0x000000ff00717202 */ /* 0x000fe20000000f00 */
[----:B------:R-:W-:Y:S01]  /*45d0*/  @P2 FMUL.FTZ R102, R100, R101 ;  /* 0x0000006564662220 */ /* 0x000fe20000410000 */
[----:B------:R-:W-:Y:S01]  /*45e0*/  LOP3.LUT P0, RZ, R178, 0xff, RZ, 0xc0, !PT ;  /* 0x000000ffb2ff7812 */ /* 0x000fe2000780c0ff */
[----:B------:R-:W-:-:S02]  /*45f0*/  @P3 FMUL.FTZ R103, R112, R109 ;  /* 0x0000006d70673220 */ /* 0x000fc40000410000 */
[----:B------:R-:W-:Y:S01]  /*4600*/  @P5 FMUL.FTZ R113, R118, R114 ;  /* 0x0000007276715220 */ /* 0x000fe20000410000 */
[----:B------:R-:W-:Y:S01]  /*4610*/  SEL R178, RZ, 0x1, P0 ;  /* 0x00000001ffb27807 */ /* 0x000fe20000000000 */
[----:B------:R-:W-:Y:S02]  /*4620*/  @P6 FMUL.FTZ R116, R180, R115 ;  /* 0x00000073b4746220 */ /* 0x000fe40000410000 */
[----:B------:R-:W-:Y:S02]  /*4630*/  FADD.FTZ R237, R102, R237 ;  /* 0x000000ed66ed7221 */ /* 0x000fe40000010000 */
[----:B------:R-:W-:Y:S02]  /*4640*/  FADD.FTZ R240, R103, R240 ;  /* 0x000000f067f07221 */ /* 0x000fe40000010000 */
[----:B------:R-:W-:Y:S02]  /*4650*/  FADD.FTZ R239, R106, R239 ;  /* 0x000000ef6aef7221 */ /* 0x000fe40000010000 */
[----:B------:R-:W-:-:S02]  /*4660*/  FADD.FTZ R242, R113, R242 ;  /* 0x000000f271f27221 */ /* 0x000fc40000010000 */
[----:B------:R-:W-:Y:S01]  /*4670*/  FADD.FTZ R241, R116, R241 ;  /* 0x000000f174f17221 */ /* 0x000fe20000010000 */
[----:B0-----:R-:W-:Y:S01]  /*4680*/  @P1 CALL.REL.NOINC `(.L_x_4629) ;  /* 0x0000001000001944 */ /* 0x001fe20003c00000 */
[----:B------:R-:W-:Y:S05]  /*4690*/  BRA `(.L_x_4630) ;  /* 0xffffc49000007947 */ /* 0x000fea000383ffff */
.L_x_4629:
        /* <DEDUP_REMOVED lines=88> */
.L_x_4626:
[----:B------:R-:W0:Y:S01]  /*4c20*/  S2UR UR6, SR_CTAID.X ;  /* 0x00000000000679c3 */ /* 0x000e220000002500 */
[----:B------:R-:W0:Y:S01]  /*4c30*/  S2R R0, SR_TID.X ;  /* 0x0000000000007919 */ /* 0x000e220000002100 */
[----:B------:R-:W-:-:S03]  /*4c40*/  MOV R27, 0x20 ;  /* 0x00000020001b7802 */ /* 0x000fc60000000f00 */
        /* <DEDUP_REMOVED lines=33> */
.L_x_4627:
[----:B------:R-:W-:Y:S01]  /*4e60*/  HFMA2.MMA R99, -RZ, RZ, 0, 9.5367431640625e-07 ;  /* 0x00000010ff637435 */ /* 0x000fe200000001ff */
[----:B------:R-:W-:-:S02]  /*4e70*/  MOV R97, R100 ;  /* 0x0000006400617202 */ /* 0x000fc40000000f00 */
[----:B------:R-:W-:Y:S02]  /*4e80*/  MOV R103, 0x1f ;  /* 0x0000001f00677802 */ /* 0x000fe40000000f00 */
[----:B------:R-:W-:Y:S02]  /*4e90*/  MOV R102, 0xffffffff ;  /* 0xffffffff00667802 */ /* 0x000fe40000000f00 */
[----:B------:R-:W-:Y:S02]  /*4ea0*/  MOV R96, 0x4ec0 ;  /* 0x00004ec000607802 */ /* 0x000fe40000000f00 */
[----:B-----5:R-:W-:Y:S05]  /*4eb0*/  CALL.REL.NOINC `($__internal_75_$__cuda_sm70_shflsync_down_p) ;  /* 0x0000046000007944 */ /* 0x020fea0003c00000 */
[----:B-1----:R-:W-:Y:S01]  /*4ec0*/  MOV R101, R99 ;  /* 0x0000006300657202 */ /* 0x002fe20000000f00 */
[----:B------:R-:W-:Y:S05]  /*4ed0*/  BRA `(.L_x_4631) ;  /* 0xffffd2a000007947 */ /* 0x000fea000383ffff */
.L_x_4628:
[----:B------:R-:W-:Y:S01]  /*4ee0*/  HFMA2.MMA R99, -RZ, RZ, 0, 9.5367431640625e-07 ;  /* 0x00000010ff637435 */ /* 0x000fe200000001ff */
[----:B------:R-:W-:Y:S02]  /*4ef0*/  MOV R97, R98 ;  /* 0x0000006200617202 */ /* 0x000fe40000000f00 */
[----:B------:R-:W-:Y:S02]  /*4f00*/  MOV R103, 0x1f ;  /* 0x0000001f00677802 */ /* 0x000fe40000000f00 */
[----:B------:R-:W-:-:S02]  /*4f10*/  MOV R102, 0xffffffff ;  /* 0xffffffff00667802 */ /* 0x000fc40000000f00 */
[----:B------:R-:W-:Y:S02]  /*4f20*/  MOV R96, 0x4f40 ;  /* 0x00004f4000607802 */ /* 0x000fe40000000f00 */
[----:B01---5:R-:W-:Y:S05]  /*4f30*/  CALL.REL.NOINC `($__internal_75_$__cuda_sm70_shflsync_down_p) ;  /* 0x000003e000007944 */ /* 0x023fea0003c00000 */
[----:B------:R-:W-:Y:S01]  /*4f40*/  FADD.FTZ R100, R100, R101 ;  /* 0x0000006564647221 */ /* 0x000fe20000010000 */
[----:B------:R-:W-:Y:S01]  /*4f50*/  MOV R103, 0x1f ;  /* 0x0000001f00677802 */ /* 0x000fe20000000f00 */
[----:B-1----:R-:W-:Y:S01]  /*4f60*/  FADD.FTZ R98, R98, R99 ;  /* 0x0000006362627221 */ /* 0x002fe20000010000 */
[----:B------:R-:W-:Y:S01]  /*4f70*/  HFMA2.MMA R99, -RZ, RZ, 0, 4.76837158203125e-07 ;  /* 0x00000008ff637435 */ /* 0x000fe200000001ff */
[----:B------:R-:W-:Y:S02]  /*4f80*/  MOV R102, 0xffffffff ;  /* 0xffffffff00667802 */ /* 0x000fe40000000f00 */
[----:B------:R-:W-:Y:S02]  /*4f90*/  MOV R97, R100 ;  /* 0x0000006400617202 */ /* 0x000fe40000000f00 */
[----:B------:R-:W-:Y:S02]  /*4fa0*/  MOV R96, 0x4fc0 ;  /* 0x00004fc000607802 */ /* 0x000fe40000000f00 */
[----:B------:R-:W-:Y:S05]  /*4fb0*/  CALL.REL.NOINC `($__internal_75_$__cuda_sm70_shflsync_down_p) ;  /* 0x0000036000007944 */ /* 0x000fea0003c00000 */
[----:B-1----:R-:W-:Y:S01]  /*4fc0*/  MOV R101, R99 ;  /* 0x0000006300657202 */ /* 0x002fe20000000f00 */
[----:B------:R-:W-:Y:S01]  /*4fd0*/  HFMA2.MMA R99, -RZ, RZ, 0, 4.76837158203125e-07 ;  /* 0x00000008ff637435 */ /* 0x000fe200000001ff */
[----:B------:R-:W-:-:S02]  /*4fe0*/  MOV R97, R98 ;  /* 0x0000006200617202 */ /* 0x000fc40000000f00 */
[----:B------:R-:W-:Y:S02]  /*4ff0*/  MOV R103, 0x1f ;  /* 0x0000001f00677802 */ /* 0x000fe40000000f00 */
[----:B------:R-:W-:Y:S02]  /*5000*/  MOV R102, 0xffffffff ;  /* 0xffffffff00667802 */ /* 0x000fe40000000f00 */
[----:B------:R-:W-:Y:S02]  /*5010*/  MOV R96, 0x5030 ;  /* 0x0000503000607802 */ /* 0x000fe40000000f00 */
[----:B------:R-:W-:Y:S05]  /*5020*/  CALL.REL.NOINC `($__internal_75_$__cuda_sm70_shflsync_down_p) ;  /* 0x000002f000007944 */ /* 0x000fea0003c00000 */
[----:B------:R-:W-:Y:S01]  /*5030*/  FADD.FTZ R100, R101, R100 ;  /* 0x0000006465647221 */ /* 0x000fe20000010000 */
[----:B------:R-:W-:Y:S01]  /*5040*/  MOV R103, 0x1f ;  /* 0x0000001f00677802 */ /* 0x000fe20000000f00 */
[----:B-1----:R-:W-:Y:S01]  /*5050*/  FADD.FTZ R98, R98, R99 ;  /* 0x0000006362627221 */ /* 0x002fe20000010000 */
[----:B------:R-:W-:Y:S01]  /*5060*/  HFMA2.MMA R99, -RZ, RZ, 0, 2.384185791015625e-07 ;  /* 0x00000004ff637435 */ /* 0x000fe200000001ff */
[----:B------:R-:W-:Y:S02]  /*5070*/  MOV R102, 0xffffffff ;  /* 0xffffffff00667802 */ /* 0x000fe40000000f00 */
[----:B------:R-:W-:-:S02]  /*5080*/  MOV R97, R100 ;  /* 0x0000006400617202 */ /* 0x000fc40000000f00 */
[----:B------:R-:W-:Y:S02]  /*5090*/  MOV R96, 0x50b0 ;  /* 0x000050b000607802 */ /* 0x000fe40000000f00 */
[----:B------:R-:W-:Y:S05]  /*50a0*/  CALL.REL.NOINC `($__internal_75_$__cuda_sm70_shflsync_down_p) ;  /* 0x0000027000007944 */ /* 0x000fea0003c00000 */
[----:B-1----:R-:W-:Y:S01]  /*50b0*/  MOV R101, R99 ;  /* 0x0000006300657202 */ /* 0x002fe20000000f00 */
[----:B------:R-:W-:Y:S01]  /*50c0*/  HFMA2.MMA R99, -RZ, RZ, 0, 2.384185791015625e-07 ;  /* 0x00000004ff637435 */ /* 0x000fe200000001ff */
[----:B------:R-:W-:Y:S02]  /*50d0*/  MOV R97, R98 ;  /* 0x0000006200617202 */ /* 0x000fe40000000f00 */
[----:B------:R-:W-:Y:S02]  /*50e0*/  MOV R103, 0x1f ;  /* 0x0000001f00677802 */ /* 0x000fe40000000f00 */
[----:B------:R-:W-:Y:S02]  /*50f0*/  MOV R102, 0xffffffff ;  /* 0xffffffff00667802 */ /* 0x000fe40000000f00 */
[----:B------:R-:W-:Y:S02]  /*5100*/  MOV R96, 0x5120 ;  /* 0x0000512000607802 */ /* 0x000fe40000000f00 */
[----:B------:R-:W-:Y:S05]  /*5110*/  CALL.REL.NOINC `($__internal_75_$__cuda_sm70_shflsync_down_p) ;  /* 0x0000020000007944 */ /* 0x000fea0003c00000 */
[----:B------:R-:W-:Y:S01]  /*5120*/  FADD.FTZ R100, R101, R100 ;  /* 0x0000006465647221 */ /* 0x000fe20000010000 */
[----:B------:R-:W-:Y:S01]  /*5130*/  MOV R103, 0x1f ;  /* 0x0000001f00677802 */ /* 0x000fe20000000f00 */
[----:B-1----:R-:W-:Y:S01]  /*5140*/  FADD.FTZ R98, R98, R99 ;  /* 0x0000006362627221 */ /* 0x002fe20000010000 */
[----:B------:R-:W-:Y:S01]  /*5150*/  HFMA2.MMA R99, -RZ, RZ, 0, 1.1920928955078125e-07 ;  /* 0x00000002ff637435 */ /* 0x000fe200000001ff */
[----:B------:R-:W-:-:S02]  /*5160*/  MOV R102, 0xffffffff ;  /* 0xffffffff00667802 */ /* 0x000fc40000000f00 */
[----:B------:R-:W-:Y:S02]  /*5170*/  MOV R97, R100 ;  /* 0x0000006400617202 */ /* 0x000fe40000000f00 */
[----:B------:R-:W-:Y:S02]  /*5180*/  MOV R96, 0x51a0 ;  /* 0x000051a000607802 */ /* 0x000fe40000000f00 */
[----:B------:R-:W-:Y:S05]  /*5190*/  CALL.REL.NOINC `($__internal_75_$__cuda_sm70_shflsync_down_p) ;  /* 0x0000018000007944 */ /* 0x000fea0003c00000 */
[----:B-1----:R-:W-:Y:S01]  /*51a0*/  MOV R101, R99 ;  /* 0x0000006300657202 */ /* 0x002fe20000000f00 */
[----:B------:R-:W-:Y:S01]  /*51b0*/  HFMA2.MMA R99, -RZ, RZ, 0, 1.1920928955078125e-07 ;  /* 0x00000002ff637435 */ /* 0x000fe200000001ff */
[----:B------:R-:W-:Y:S02]  /*51c0*/  MOV R97, R98 ;  /* 0x0000006200617202 */ /* 0x000fe40000000f00 */
[----:B------:R-:W-:Y:S02]  /*51d0*/  MOV R103, 0x1f ;  /* 0x0000001f00677802 */ /* 0x000fe40000000f00 */
[----:B------:R-:W-:Y:S02]  /*51e0*/  MOV R102, 0xffffffff ;  /* 0xffffffff00667802 */ /* 0x000fe40000000f00 */
[----:B------:R-:W-:-:S02]  /*51f0*/  MOV R96, 0x5210 ;  /* 0x0000521000607802 */ /* 0x000fc40000000f00 */
[----:B------:R-:W-:Y:S05]  /*5200*/  CALL.REL.NOINC `($__internal_75_$__cuda_sm70_shflsync_down_p) ;  /* 0x0000011000007944 */ /* 0x000fea0003c00000 */
[----:B------:R-:W-:Y:S01]  /*5210*/  FADD.FTZ R100, R101, R100 ;  /* 0x0000006465647221 */ /* 0x000fe20000010000 */
[----:B------:R-:W-:Y:S01]  /*5220*/  MOV R103, 0x1f ;  /* 0x0000001f00677802 */ /* 0x000fe20000000f00 */
[----:B-1----:R-:W-:Y:S01]  /*5230*/  FADD.FTZ R98, R98, R99 ;  /* 0x0000006362627221 */ /* 0x002fe20000010000 */
[----:B------:R-:W-:Y:S01]  /*5240*/  HFMA2.MMA R99, -RZ, RZ, 0, 5.9604644775390625e-08 ;  /* 0x00000001ff637435 */ /* 0x000fe200000001ff */
[----:B------:R-:W-:-:S02]  /*5250*/  MOV R102, 0xffffffff ;  /* 0xffffffff00667802 */ /* 0x000fc40000000f00 */
[----:B------:R-:W-:Y:S02]  /*5260*/  MOV R97, R100 ;  /* 0x0000006400617202 */ /* 0x000fe40000000f00 */
[----:B------:R-:W-:Y:S02]  /*5270*/  MOV R96, 0x5290 ;  /* 0x0000529000607802 */ /* 0x000fe40000000f00 */
[----:B------:R-:W-:Y:S05]  /*5280*/  CALL.REL.NOINC `($__internal_75_$__cuda_sm70_shflsync_down_p) ;  /* 0x0000009000007944 */ /* 0x000fea0003c00000 */
[----:B-1----:R-:W-:Y:S01]  /*5290*/  MOV R101, R99 ;  /* 0x0000006300657202 */ /* 0x002fe20000000f00 */
[----:B------:R-:W-:Y:S01]  /*52a0*/  HFMA2.MMA R99, -RZ, RZ, 0, 5.9604644775390625e-08 ;  /* 0x00000001ff637435 */ /* 0x000fe200000001ff */
[----:B------:R-:W-:Y:S02]  /*52b0*/  MOV R97, R98 ;  /* 0x0000006200617202 */ /* 0x000fe40000000f00 */
[----:B------:R-:W-:Y:S02]  /*52c0*/  MOV R103, 0x1f ;  /* 0x0000001f00677802 */ /* 0x000fe40000000f00 */
[----:B------:R-:W-:Y:S02]  /*52d0*/  MOV R102, 0xffffffff ;  /* 0xffffffff00667802 */ /* 0x000fe40000000f00 */
[----:B------:R-:W-:-:S02]  /*52e0*/  MOV R96, 0x5300 ;  /* 0x0000530000607802 */ /* 0x000fc40000000f00 */
[----:B------:R-:W-:Y:S05]  /*52f0*/  CALL.REL.NOINC `($__internal_75_$__cuda_sm70_shflsync_down_p) ;  /* 0x0000002000007944 */ /* 0x000fea0003c00000 */
[----:B-1----:R-:W-:Y:S01]  /*5300*/  MOV R97, R99 ;  /* 0x0000006300617202 */ /* 0x002fe20000000f00 */
[----:B------:R-:W-:Y:S05]  /*5310*/  BRA `(.L_x_4632) ;  /* 0xffffcf8000007947 */ /* 0x000fea000383ffff */
        .weak           $__internal_75_$__cuda_sm70_shflsync_down_p
        .type           $__internal_75_$__cuda_sm70_shflsync_down_p,@function
        .size           $__internal_75_$__cuda_sm70_shflsync_down_p,(.L_x_11809 - $__internal_75_$__cuda_sm70_shflsync_down_p)
$__internal_75_$__cuda_sm70_shflsync_down_p:
[----:B------:R-:W-:Y:S04]  /*5320*/  WARPSYNC R102 ;  /* 0x0000006600007348 */ /* 0x000fe80003800000 */
[----:B------:R0:W1:Y:S02]  /*5330*/  SHFL.DOWN PT, R99, R97, R99, R103 ;  /* 0x0800006361637389 */ /* 0x00006400000e0067 */
[----:B0-----:R-:W-:-:S06]  /*5340*/  HFMA2.MMA R97, -RZ, RZ, 0, 0 ;  /* 0x00000000ff617435 */ /* 0x001fcc00000001ff */
[----:B------:R-:W-:Y:S05]  /*5350*/  RET.REL.NODEC R96 `(_ZN10layer_norm13ln_bwd_kernelINS_13Kernel_traitsI13__nv_bfloat16S2_fS2_fjLj8192ELj1ELj1ELj8ELj16ENS_18Kernel_traits_baseILj8192ES2_S2_fS2_fjLj256EEEEELb1ELb1ELb0ELb1EEEvNS_9BwdParamsE) ;  /* 0xffffaca060007950 */ /* 0x000fea0003c3ffff */
.L_x_4633:
        /* <DEDUP_REMOVED lines=10> */
.L_x_11809:


//--------------------- .text._ZN10layer_norm22ln_bwd_finalize_kernelINS_22Kernel_traits_finalizeILj8192E13__nv_bfloat16S2_fS2_fjLb1ELj1024ELj4ENS_18Kernel_traits_baseILj8192ES2_S2_fS2_fjLj1024EEEEELb1ELb0EEEvNS_9BwdParamsE --------------------------
	.section	.text._ZN10layer_norm22ln_bwd_finalize_kernelINS_22Kernel_traits_finalizeILj8192E13__nv_bfloat16S2_fS2_fjLb1ELj1024ELj4ENS_18Kernel_traits_baseILj8192ES2_S2_fS2_fjLj1024EEEEELb1ELb0EEEvNS_9BwdParamsE,"ax",@progbits
	.sectioninfo	@"SHI_REGISTERS=32"
	.align	128
        .global         _ZN10layer_norm22ln_bwd_finalize_kernelINS_22Kernel_traits_finalizeILj8192E13__nv_bfloat16S2_fS2_fjLb1ELj1024ELj4ENS_18Kernel_traits_baseILj8192ES2_S2_fS2_fjLj1024EEEEELb1ELb0EEEvNS_9BwdParamsE
        .type           _ZN10layer_norm22ln_bwd_finalize_kernelINS_22Kernel_traits_finalizeILj8192E13__nv_bfloat16S2_fS2_fjLb1ELj1024ELj4ENS_18Kernel_traits_baseILj8192ES2_S2_fS2_fjLj1024EEEEELb1ELb0EEEvNS_9BwdParamsE,@function
        .size           _ZN10layer_norm22ln_bwd_finalize_kernelINS_22Kernel_traits_finalizeILj8192E13__nv_bfloat16S2_fS2_fjLb1ELj1024ELj4ENS_18Kernel_traits_baseILj8192ES2_S2_fS2_fjLj1024EEEEELb1ELb0EEEvNS_9BwdParamsE,(.L_x_11810 - _ZN10layer_norm22ln_bwd_finalize_kernelINS_22Kernel_traits_finalizeILj8192E13__nv_bfloat16S2_fS2_fjLb1ELj1024ELj4ENS_18Kernel_traits_baseILj8192ES2_S2_fS2_fjLj1024EEEEELb1ELb0EEEvNS_9BwdParamsE)
        .other          _ZN10layer_norm22ln_bwd_finalize_kernelINS_22Kernel_traits_finalizeILj8192E13__nv_bfloat16S2_fS2_fjLb1ELj1024ELj4ENS_18Kernel_traits_baseILj8192ES2_S2_fS2_fjLj1024EEEEELb1ELb0EEEvNS_9BwdParamsE,@"STO_CUDA_ENTRY STV_DEFAULT"
_ZN10layer_norm22ln_bwd_finalize_kernelINS_22Kernel_traits_finalizeILj8192E13__nv_bfloat16S2_fS2_fjLb1ELj1024ELj4ENS_18Kernel_traits_baseILj8192ES2_S2_fS2_fjLj1024EEEEELb1ELb0EEEvNS_9BwdParamsE:
.text._ZN10layer_norm22ln_bwd_finalize_kernelINS_22Kernel_traits_finalizeILj8192E13__nv_bfloat16S2_fS2_fjLb1ELj1024ELj4ENS_18Kernel_traits_baseILj8192ES2_S2_fS2_fjLj1024EEEEELb1ELb0EEEvNS_9BwdParamsE:
        /* <DEDUP_REMOVED lines=19> */
.L_x_4647:
        /* <DEDUP_REMOVED lines=33> */
.L_x_4638:
        /* <DEDUP_REMOVED lines=47> */
.L_x_4637:
[----:B------:R-:W-:Y:S05]  /*0630*/  BSYNC B1 ;  /* 0x0000000000017941 */ /* 0x000fea0003800000 */
.L_x_4636:
        /* <DEDUP_REMOVED lines=29> */
.L_x_4640:
[----:B------:R-:W-:Y:S05]  /*0810*/  BSYNC B1 ;  /* 0x0000000000017941 */ /* 0x000fea0003800000 */
.L_x_4639:
        /* <DEDUP_REMOVED lines=14> */
.L_x_4641:
[----:B------:R-:W-:Y:S05]  /*0900*/  BSYNC B1 ;  /* 0x0000000000017941 */ /* 0x000fea0003800000 */
.L_x_4635:
[----:B------:R-:W-:Y:S05]  /*0910*/  BSYNC B0 ;  /* 0x0000000000007941 */ /* 0x000fea0003800000 */
.L_x_4634:
        /* <DEDUP_REMOVED lines=12> */
.L_x_4648:
        /* <DEDUP_REMOVED lines=27> */
.L_x_4649:
        /* <DEDUP_REMOVED lines=9> */
.L_x_4642:
        /* <DEDUP_REMOVED lines=21> */
.L_x_4646:
[----:B------:R-:W-:Y:S05]  /*0d70*/  BSYNC B0 ;  /* 0x0000000000007941 */ /* 0x000fea0003800000 */
.L_x_4645:
[C---:B------:R-:W-:Y:S02]  /*0d80*/  ISETP.GT.U32.AND P1, PT, R4.reuse, -0x2001, PT ;  /* 0xffffdfff0400780c */ /* 0x040fe40003f24070 */
[----:B------:R-:W-:-:S02]  /*0d90*/  IADD3 R4, R4, 0x2000, RZ ;  /* 0x0000200004047810 */ /* 0x000fc40007ffe0ff */
[----:B------:R-:W-:-:S09]  /*0da0*/  IADD3 R5, R5, 0x1000, RZ ;  /* 0x0000100005057810 */ /* 0x000fd20007ffe0ff */
[----:B01----:R-:W-:Y:S05]  /*0db0*/  @P1 BRA `(.L_x_4647) ;  /* 0xfffff37000001947 */ /* 0x003fea000383ffff */
[----:B------:R-:W-:Y:S05]  /*0dc0*/  EXIT ;  /* 0x000000000000794d */ /* 0x000fea0003800000 */
.L_x_4643:
[----:B------:R-:W-:Y:S01]  /*0dd0*/  HFMA2.MMA R17, -RZ, RZ, 0, 5.9604644775390625e-08 ;  /* 0x00000001ff117435 */ /* 0x000fe200000001ff */
[----:B---3--:R-:W-:Y:S01]  /*0de0*/  MOV R18, R10 ;  /* 0x0000000a00127202 */ /* 0x008fe20000000f00 */
[----:B------:R-:W-:Y:S01]  /*0df0*/  IMAD.MOV.U32 R14, RZ, RZ, 0x1f ;  /* 0x0000001fff0e7424 */ /* 0x000fe200078e00ff */
[----:B------:R-:W-:Y:S02]  /*0e00*/  MOV R19, 0xffffffff ;  /* 0xffffffff00137802 */ /* 0x000fe40000000f00 */
[----:B------:R-:W-:Y:S02]  /*0e10*/  MOV R8, 0xe30 ;  /* 0x00000e3000087802 */ /* 0x000fe40000000f00 */
[----:B012---:R-:W-:Y:S05]  /*0e20*/  CALL.REL.NOINC `($__internal_76_$__cuda_sm70_shflsync_bfly_p) ;  /* 0x0000059000007944 */ /* 0x007fea0003c00000 */
[----:B01----:R-:W-:Y:S05]  /*0e30*/  BRA `(.L_x_4648) ;  /* 0xfffffba000007947 */ /* 0x003fea000383ffff */
.L_x_4644:
[----:B------:R-:W-:Y:S01]  /*0e40*/  HFMA2.MMA R17, -RZ, RZ, 0, 1.1920928955078125e-07 ;  /* 0x00000002ff117435 */ /* 0x000fe200000001ff */
[----:B------:R-:W-:Y:S01]  /*0e50*/  IMAD.MOV.U32 R14, RZ, RZ, 0x1f ;  /* 0x0000001fff0e7424 */ /* 0x000fe200078e00ff */
[----:B------:R-:W-:Y:S02]  /*0e60*/  MOV R19, 0xffffffff ;  /* 0xffffffff00137802 */ /* 0x000fe40000000f00 */
[----:B------:R-:W-:Y:S02]  /*0e70*/  MOV R8, 0xe90 ;  /* 0x00000e9000087802 */ /* 0x000fe40000000f00 */
[----:B0123--:R-:W-:Y:S05]  /*0e80*/  CALL.REL.NOINC `($__internal_76_$__cuda_sm70_shflsync_bfly_p) ;  /* 0x0000053000007944 */ /* 0x00ffea0003c00000 */
[----:B0-----:R-:W-:Y:S01]  /*0e90*/  HFMA2.MMA R17, -RZ, RZ, 0, 2.384185791015625e-07 ;  /* 0x00000004ff117435 */ /* 0x001fe200000001ff */
[----:B-1----:R-:W-:Y:S01]  /*0ea0*/  FADD.FTZ R18, R18, R14 ;  /* 0x0000000e12127221 */ /* 0x002fe20000010000 */
[----:B------:R-:W-:Y:S01]  /*0eb0*/  MOV R19, 0xffffffff ;  /* 0xffffffff00137802 */ /* 0x000fe20000000f00 */
[----:B------:R-:W-:Y:S01]  /*0ec0*/  IMAD.MOV.U32 R14, RZ, RZ, 0x1f ;  /* 0x0000001fff0e7424 */ /* 0x000fe200078e00ff */
[----:B------:R-:W-:-:S02]  /*0ed0*/  MOV R8, 0xef0 ;  /* 0x00000ef000087802 */ /* 0x000fc40000000f00 */
[----:B------:R-:W-:Y:S05]  /*0ee0*/  CALL.REL.NOINC `($__internal_76_$__cuda_sm70_shflsync_bfly_p) ;  /* 0x000004d000007944 */ /* 0x000fea0003c00000 */
[----:B0-----:R-:W-:Y:S01]  /*0ef0*/  HFMA2.MMA R17, -RZ, RZ, 0, 4.76837158203125e-07 ;  /* 0x00000008ff117435 */ /* 0x001fe200000001ff */
[----:B-1----:R-:W-:Y:S01]  /*0f00*/  FADD.FTZ R18, R18, R14 ;  /* 0x0000000e12127221 */ /* 0x002fe20000010000 */
[----:B------:R-:W-:Y:S01]  /*0f10*/  MOV R19, 0xffffffff ;  /* 0xffffffff00137802 */ /* 0x000fe20000000f00 */
[----:B------:R-:W-:Y:S01]  /*0f20*/  IMAD.MOV.U32 R14, RZ, RZ, 0x1f ;  /* 0x0000001fff0e7424 */ /* 0x000fe200078e00ff */
[----:B------:R-:W-:-:S02]  /*0f30*/  MOV R8, 0xf50 ;  /* 0x00000f5000087802 */ /* 0x000fc40000000f00 */
[----:B------:R-:W-:Y:S05]  /*0f40*/  CALL.REL.NOINC `($__internal_76_$__cuda_sm70_shflsync_bfly_p) ;  /* 0x0000047000007944 */ /* 0x000fea0003c00000 */
[----:B-1----:R-:W-:Y:S01]  /*0f50*/  FADD.FTZ R10, R18, R14 ;  /* 0x0000000e120a7221 */ /* 0x002fe20000010000 */
[----:B0-----:R-:W-:Y:S01]  /*0f60*/  HFMA2.MMA R17, -RZ, RZ, 0, 9.5367431640625e-07 ;  /* 0x00000010ff117435 */ /* 0x001fe200000001ff */
[----:B------:R-:W-:Y:S01]  /*0f70*/  IMAD.MOV.U32 R14, RZ, RZ, 0x1f ;  /* 0x0000001fff0e7424 */ /* 0x000fe200078e00ff */
[----:B------:R-:W-:-:S02]  /*0f80*/  MOV R19, 0xffffffff ;  /* 0xffffffff00137802 */ /* 0x000fc40000000f00 */
[----:B------:R-:W-:Y:S02]  /*0f90*/  MOV R18, R10 ;  /* 0x0000000a00127202 */ /* 0x000fe40000000f00 */
[----:B------:R-:W-:Y:S02]  /*0fa0*/  MOV R8, 0xfc0 ;  /* 0x00000fc000087802 */ /* 0x000fe40000000f00 */
[----:B------:R-:W-:Y:S05]  /*0fb0*/  CALL.REL.NOINC `($__internal_76_$__cuda_sm70_shflsync_bfly_p) ;  /* 0x0000040000007944 */ /* 0x000fea0003c00000 */
[----:B0-----:R-:W-:Y:S01]  /*0fc0*/  HFMA2.MMA R17, -RZ, RZ, 0, 5.9604644775390625e-08 ;  /* 0x00000001ff117435 */ /* 0x001fe200000001ff */
[----:B-1----:R-:W-:Y:S01]  /*0fd0*/  IMAD.MOV.U32 R13, RZ, RZ, R14 ;  /* 0x000000ffff0d7224 */ /* 0x002fe200078e000e */
[----:B------:R-:W-:Y:S01]  /*0fe0*/  MOV R18, R15 ;  /* 0x0000000f00127202 */ /* 0x000fe20000000f00 */
[----:B------:R-:W-:Y:S01]  /*0ff0*/  IMAD.MOV.U32 R14, RZ, RZ, 0x1f ;  /* 0x0000001fff0e7424 */ /* 0x000fe200078e00ff */
[----:B------:R-:W-:Y:S02]  /*1000*/  MOV R19, 0xffffffff ;  /* 0xffffffff00137802 */ /* 0x000fe40000000f00 */
[----:B------:R-:W-:Y:S02]  /*1010*/  MOV R8, 0x1030 ;  /* 0x0000103000087802 */ /* 0x000fe40000000f00 */
[----:B------:R-:W-:Y:S05]  /*1020*/  CALL.REL.NOINC `($__internal_76_$__cuda_sm70_shflsync_bfly_p) ;  /* 0x0000039000007944 */ /* 0x000fea0003c00000 */
[----:B0-----:R-:W-:Y:S01]  /*1030*/  HFMA2.MMA R17, -RZ, RZ, 0, 1.1920928955078125e-07 ;  /* 0x00000002ff117435 */ /* 0x001fe200000001ff */
[----:B-1----:R-:W-:Y:S01]  /*1040*/  FADD.FTZ R18, R15, R14 ;  /* 0x0000000e0f127221 */ /* 0x002fe20000010000 */
[----:B------:R-:W-:Y:S01]  /*1050*/  MOV R19, 0xffffffff ;  /* 0xffffffff00137802 */ /* 0x000fe20000000f00 */
[----:B------:R-:W-:Y:S01]  /*1060*/  IMAD.MOV.U32 R14, RZ, RZ, 0x1f ;  /* 0x0000001fff0e7424 */ /* 0x000fe200078e00ff */
[----:B------:R-:W-:-:S02]  /*1070*/  MOV R8, 0x1090 ;  /* 0x0000109000087802 */ /* 0x000fc40000000f00 */
[----:B------:R-:W-:Y:S05]  /*1080*/  CALL.REL.NOINC `($__internal_76_$__cuda_sm70_shflsync_bfly_p) ;  /* 0x0000033000007944 */ /* 0x000fea0003c00000 */
        /* <DEDUP_REMOVED lines=35> */
[----:B------:R-:W-:Y:S01]  /*12c0*/  IMAD.MOV.U32 R19, RZ, RZ, -0x1 ;  /* 0xffffffffff137424 */ /* 0x000fe200078e00ff */
[----:B------:R-:W-:-:S02]  /*12d0*/  MOV R8, 0x12f0 ;  /* 0x000012f000087802 */ /* 0x000fc40000000f00 */
[----:B------:R-:W-:Y:S05]  /*12e0*/  CALL.REL.NOINC `($__internal_76_$__cuda_sm70_shflsync_bfly_p) ;  /* 0x000000d000007944 */ /* 0x000fea0003c00000 */
[----:B0-----:R-:W-:Y:S01]  /*12f0*/  HFMA2.MMA R17, -RZ, RZ, 0, 4.76837158203125e-07 ;  /* 0x00000008ff117435 */ /* 0x001fe200000001ff */
[----:B-1----:R-:W-:Y:S01]  /*1300*/  FADD.FTZ R18, R18, R14 ;  /* 0x0000000e12127221 */ /* 0x002fe20000010000 */
[----:B------:R-:W-:-:S02]  /*1310*/  MOV R14, 0x1f ;  /* 0x0000001f000e7802 */ /* 0x000fc40000000f00 */
[----:B------:R-:W-:Y:S02]  /*1320*/  MOV R19, 0xffffffff ;  /* 0xffffffff00137802 */ /* 0x000fe40000000f00 */
[----:B------:R-:W-:Y:S02]  /*1330*/  MOV R8, 0x1350 ;  /* 0x0000135000087802 */ /* 0x000fe40000000f00 */
[----:B------:R-:W-:Y:S05]  /*1340*/  CALL.REL.NOINC `($__internal_76_$__cuda_sm70_shflsync_bfly_p) ;  /* 0x0000007000007944 */ /* 0x000fea0003c00000 */
[----:B01----:R-:W-:Y:S01]  /*1350*/  FADD.FTZ R18, R18, R14 ;  /* 0x0000000e12127221 */ /* 0x003fe20000010000 */
[----:B------:R-:W-:Y:S01]  /*1360*/  HFMA2.MMA R14, -RZ, RZ, 0, 1.847743988037109375e-06 ;  /* 0x0000001fff0e7435 */ /* 0x000fe200000001ff */
[----:B------:R-:W-:Y:S01]  /*1370*/  IMAD.MOV.U32 R17, RZ, RZ, 0x10 ;  /* 0x00000010ff117424 */ /* 0x000fe200078e00ff */
[----:B------:R-:W-:Y:S02]  /*1380*/  MOV R19, 0xffffffff ;  /* 0xffffffff00137802 */ /* 0x000fe40000000f00 */
[----:B------:R-:W-:Y:S02]  /*1390*/  MOV R8, 0x13b0 ;  /* 0x000013b000087802 */ /* 0x000fe40000000f00 */
[----:B------:R-:W-:Y:S05]  /*13a0*/  CALL.REL.NOINC `($__internal_76_$__cuda_sm70_shflsync_bfly_p) ;  /* 0x0000001000007944 */ /* 0x000fea0003c00000 */
[----:B01----:R-:W-:Y:S05]  /*13b0*/  BRA `(.L_x_4649) ;  /* 0xfffff7d000007947 */ /* 0x003fea000383ffff */
        .weak           $__internal_76_$__cuda_sm70_shflsync_bfly_p
        .type           $__internal_76_$__cuda_sm70_shflsync_bfly_p,@function
        .size           $__internal_76_$__cuda_sm70_shflsync_bfly_p,(.L_x_11810 - $__internal_76_$__cuda_sm70_shflsync_bfly_p)
$__internal_76_$__cuda_sm70_shflsync_bfly_p:
[----:B------:R-:W-:Y:S01]  /*13c0*/  HFMA2.MMA R9, -RZ, RZ, 0, 0 ;  /* 0x00000000ff097435 */ /* 0x000fe200000001ff */
[----:B------:R-:W-:Y:S04]  /*13d0*/  WARPSYNC R19 ;  /* 0x0000001300007348 */ /* 0x000fe80003800000 */
[----:B------:R0:W1:Y:S01]  /*13e0*/  SHFL.BFLY PT, R14, R18, R17, R14 ;  /* 0x0c000011120e7389 */ /* 0x00006200000e000e */
[----:B------:R-:W-:Y:S05]  /*13f0*/  RET.REL.NODEC R8 `(_ZN10layer_norm22ln_bwd_finalize_kernelINS_22Kernel_traits_finalizeILj8192E13__nv_bfloat16S2_fS2_fjLb1ELj1024ELj4ENS_18Kernel_traits_baseILj8192ES2_S2_fS2_fjLj1024EEEEELb1ELb0EEEvNS_9BwdParamsE) ;  /* 0xffffec0008007950 */ /* 0x000fea0003c3ffff */
.L_x_4650:
        /* <DEDUP_REMOVED lines=16> */
.L_x_11810:


//--------------------- .text._ZN10layer_norm13ln_bwd_kernelINS_13Kernel_traitsI13__nv_bfloat16S2_fS2_fjLj8192ELj1ELj1ELj8ELj16ENS_18Kernel_traits_baseILj8192ES2_S2_fS2_fjLj256EEEEELb1ELb1ELb1ELb0EEEvNS_9BwdParamsE --------------------------
	.section	.text._ZN10layer_norm13ln_bwd_kernelINS_13Kernel_traitsI13__nv_bfloat16S2_fS2_fjLj8192ELj1ELj1ELj8ELj16ENS_18Kernel_traits_baseILj8192ES2_S2_fS2_fjLj256EEEEELb1ELb1ELb1ELb0EEEvNS_9BwdParamsE,"ax",@progbits
	.sectioninfo	@"SHI_REGISTERS=255"
	.align	128
        .global         _ZN10layer_norm13ln_bwd_kernelINS_13Kernel_traitsI13__nv_bfloat16S2_fS2_fjLj8192ELj1ELj1ELj8ELj16ENS_18Kernel_traits_baseILj8192ES2_S2_fS2_fjLj256EEEEELb1ELb1ELb1ELb0EEEvNS_9BwdParamsE
        .type           _ZN10layer_norm13ln_bwd_kernelINS_13Kernel_traitsI13__nv_bfloat16S2_fS2_fjLj8192ELj1ELj1ELj8ELj16ENS_18Kernel_traits_baseILj8192ES2_S2_fS2_fjLj256EEEEELb1ELb1ELb1ELb0EEEvNS_9BwdParamsE,@function
        .size           _ZN10layer_norm13ln_bwd_kernelINS_13Kernel_traitsI13__nv_bfloat16S2_fS2_fjLj8192ELj1ELj1ELj8ELj16ENS_18Kernel_traits_baseILj8192ES2_S2_fS2_fjLj256EEEEELb1ELb1ELb1ELb0EEEvNS_9BwdParamsE,(.L_x_11811 - _ZN10layer_norm13ln_bwd_kernelINS_13Kernel_traitsI13__nv_bfloat16S2_fS2_fjLj8192ELj1ELj1ELj8ELj16ENS_18Kernel_traits_baseILj8192ES2_S2_fS2_fjLj256EEEEELb1ELb1ELb1ELb0EEEvNS_9BwdParamsE)
        .other          _ZN10layer_norm13ln_bwd_kernelINS_13Kernel_traitsI13__nv_bfloat16S2_fS2_fjLj8192ELj1ELj1ELj8ELj16ENS_18Kernel_traits_baseILj8192ES2_S2_fS2_fjLj256EEEEELb1ELb1ELb1ELb0EEEvNS_9BwdParamsE,@"STO_CUDA_ENTRY STV_DEFAULT"
_ZN10layer_norm13ln_bwd_kernelINS_13Kernel_traitsI13__nv_bfloat16S2_fS2_fjLj8192ELj1ELj1ELj8ELj16ENS_18Kernel_traits_baseILj8192ES2_S2_fS2_fjLj256EEEEELb1ELb1ELb1ELb0EEEvNS_9BwdParamsE:
.text._ZN10layer_norm13ln_bwd_kernelINS_13Kernel_traitsI13__nv_bfloat16S2_fS2_fjLj8192ELj1ELj1ELj8ELj16ENS_18Kernel_traits_baseILj8192ES2_S2_fS2_fjLj256EEEEELb1ELb1ELb1ELb0EEEvNS_9BwdParamsE:
        /* <DEDUP_REMOVED lines=41> */
[----:B-1----:R-:W-:Y:S01]  /*0290*/  CS2R R34, SRZ ;  /* 0x0000000000227805 */ /* 0x002fe2000001ff00 */
[----:B--2---:R-:W-:Y:S01]  /*02a0*/  CS2R R36, SRZ ;  /* 0x0000000000247805 */ /* 0x004fe2000001ff00 */
[----:B0-----:R-:W-:Y:S01]  /*02b0*/  CS2R R38, SRZ ;  /* 0x0000000000267805 */ /* 0x001fe2000001ff00 */
[----:B---3--:R-:W-:Y:S01]  /*02c0*/  CS2R R40, SRZ ;  /* 0x0000000000287805 */ /* 0x008fe2000001ff00 */
[----:B------:R-:W-:Y:S01]  /*02d0*/  CS2R R44, SRZ ;  /* 0x00000000002c7805 */ /* 0x000fe2000001ff00 */
        /* <DEDUP_REMOVED lines=47> */
[--C-:B------:R-:W-:Y:S01]  /*05d0*/  PRMT R33, RZ, 0x5410, R125.reuse ;  /* 0x00005410ff217816 */ /* 0x100fe2000000007d */
[----:B------:R-:W-:Y:S01]  /*05e0*/  STL [R1+0xd8], R128 ;  /* 0x0000d88001007387 */ /* 0x000fe20000100800 */
        /* <DEDUP_REMOVED lines=10> */
[----:B-1----:R-:W-:Y:S02]  /*0690*/  PRMT R2, RZ, 0x5410, R126 ;  /* 0x00005410ff027816 */ /* 0x002fe4000000007e */
[----:B------:R-:W-:Y:S02]  /*06a0*/  PRMT R246, RZ, 0x7610, R6 ;  /* 0x00007610fff67816 */ /* 0x000fe40000000006 */
[----:B--2---:R-:W-:Y:S01]  /*06b0*/  PRMT R33, RZ, 0x7610, R126 ;  /* 0x00007610ff217816 */ /* 0x004fe2000000007e */
[----:B------:R1:W-:Y:S01]  /*06c0*/  STL [R1+0xc8], R2 ;  /* 0x0000c80201007387 */ /* 0x0003e20000100800 */
[----:B------:R-:W-:Y:S02]  /*06d0*/  PRMT R245, RZ, 0x5410, R7 ;  /* 0x00005410fff57816 */ /* 0x000fe40000000007 */
[----:B---3--:R-:W-:Y:S01]  /*06e0*/  PRMT R124, RZ, 0x5410, R127 ;  /* 0x00005410ff7c7816 */ /* 0x008fe2000000007f */
[----:B------:R2:W-:Y:S01]  /*06f0*/  STL [R1+0xc4], R33 ;  /* 0x0000c42101007387 */ /* 0x0005e20000100800 */
[----:B------:R-:W-:-:S03]  /*0700*/  PRMT R244, RZ, 0x7610, R7 ;  /* 0x00007610fff47816 */ /* 0x000fc60000000007 */
[----:B------:R-:W-:Y:S01]  /*0710*/  STL [R1+0xc0], R124 ;  /* 0x0000c07c01007387 */ /* 0x000fe20000100800 */
[----:B-1----:R-:W-:Y:S02]  /*0720*/  PRMT R2, RZ, 0x7610, R127 ;  /* 0x00007610ff027816 */ /* 0x002fe4000000007f */
[----:B--2---:R-:W-:-:S03]  /*0730*/  PRMT R33, RZ, 0x5410, R28 ;  /* 0x00005410ff217816 */ /* 0x004fc6000000001c */
[----:B------:R1:W-:Y:S01]  /*0740*/  STL [R1+0xbc], R2 ;  /* 0x0000bc0201007387 */ /* 0x0003e20000100800 */
[----:B------:R-:W-:-:S03]  /*0750*/  PRMT R28, RZ, 0x7610, R28 ;  /* 0x00007610ff1c7816 */ /* 0x000fc6000000001c */
[----:B------:R2:W-:Y:S04]  /*0760*/  STL [R1+0xb8], R33 ;  /* 0x0000b82101007387 */ /* 0x0005e80000100800 */
[----:B------:R3:W-:Y:S01]  /*0770*/  STL [R1+0xb4], R28 ;  /* 0x0000b41c01007387 */ /* 0x0007e20000100800 */
[--C-:B-1----:R-:W-:Y:S02]  /*0780*/  PRMT R2, RZ, 0x5410, R29.reuse ;  /* 0x00005410ff027816 */ /* 0x102fe4000000001d */
[----:B------:R-:W-:Y:S01]  /*0790*/  PRMT R29, RZ, 0x7610, R29 ;  /* 0x00007610ff1d7816 */ /* 0x000fe2000000001d */
[----:B--2---:R-:W-:Y:S02]  /*07a0*/  IMAD.MOV.U32 R33, RZ, RZ, RZ ;  /* 0x000000ffff217224 */ /* 0x004fe400078e00ff */
        /* <DEDUP_REMOVED lines=8> */
[----:B------:R-:W-:Y:S04]  /*0830*/  STL [R1+0xa0], R29 ;  /* 0x0000a01d01007387 */ /* 0x000fe80000100800 */
[----:B------:R2:W-:Y:S01]  /*0840*/  STL [R1+0x9c], R28 ;  /* 0x00009c1c01007387 */ /* 0x0005e20000100800 */
[--C-:B-1----:R-:W-:Y:S02]  /*0850*/  PRMT R2, RZ, 0x5410, R24.reuse ;  /* 0x00005410ff027816 */ /* 0x102fe40000000018 */
[----:B------:R-:W-:-:S03]  /*0860*/  PRMT R24, RZ, 0x7610, R24 ;  /* 0x00007610ff187816 */ /* 0x000fc60000000018 */
[----:B------:R1:W-:Y:S01]  /*0870*/  STL [R1+0x98], R2 ;  /* 0x0000980201007387 */ /* 0x0003e20000100800 */
[----:B--2---:R-:W-:-:S03]  /*0880*/  PRMT R28, RZ, 0x5410, R25 ;  /* 0x00005410ff1c7816 */ /* 0x004fc60000000019 */
[----:B------:R2:W-:Y:S04]  /*0890*/  STL [R1+0x94], R24 ;  /* 0x0000941801007387 */ /* 0x0005e80000100800 */
[----:B------:R-:W-:Y:S01]  /*08a0*/  STL [R1+0x90], R28 ;  /* 0x0000901c01007387 */ /* 0x000fe20000100800 */
[----:B-1----:R-:W-:Y:S02]  /*08b0*/  PRMT R2, RZ, 0x7610, R25 ;  /* 0x00007610ff027816 */ /* 0x002fe40000000019 */
[--C-:B------:R-:W-:Y:S02]  /*08c0*/  PRMT R25, RZ, 0x7610, R26.reuse ;  /* 0x00007610ff197816 */ /* 0x100fe4000000001a */
[----:B--2---:R-:W-:Y:S01]  /*08d0*/  PRMT R24, RZ, 0x5410, R26 ;  /* 0x00005410ff187816 */ /* 0x004fe2000000001a */
        /* <DEDUP_REMOVED lines=10> */
[--C-:B------:R-:W-:Y:S02]  /*0980*/  PRMT R20, RZ, 0x7610, R21.reuse ;  /* 0x00007610ff147816 */ /* 0x100fe40000000015 */
[----:B--2---:R-:W-:Y:S01]  /*0990*/  PRMT R24, RZ, 0x5410, R21 ;  /* 0x00005410ff187816 */ /* 0x004fe20000000015 */
[----:B------:R1:W-:Y:S01]  /*09a0*/  STL [R1+0x74], R2 ;  /* 0x0000740201007387 */ /* 0x0003e20000100800 */
[----:B------:R-:W-:-:S03]  /*09b0*/  PRMT R21, RZ, 0x7610, R22 ;  /* 0x00007610ff157816 */ /* 0x000fc60000000016 */
[----:B------:R-:W-:Y:S04]  /*09c0*/  STL [R1+0x70], R24 ;  /* 0x0000701801007387 */ /* 0x000fe80000100800 */
[----:B------:R2:W-:Y:S01]  /*09d0*/  STL [R1+0x6c], R20 ;  /* 0x00006c1401007387 */ /* 0x0005e20000100800 */
[----:B-1----:R-:W-:-:S05]  /*09e0*/  PRMT R2, RZ, 0x5410, R22 ;  /* 0x00005410ff027816 */ /* 0x002fca0000000016 */
        /* <DEDUP_REMOVED lines=8> */
[----:B------:R-:W-:Y:S01]  /*0a70*/  STL [R1+0x58], R21 ;  /* 0x0000581501007387 */ /* 0x000fe20000100800 */
[----:B------:R-:W-:-:S03]  /*0a80*/  PRMT R16, RZ, 0x7610, R17 ;  /* 0x00007610ff107816 */ /* 0x000fc60000000011 */
[----:B------:R-:W-:Y:S01]  /*0a90*/  STL [R1+0x54], R20 ;  /* 0x0000541401007387 */ /* 0x000fe20000100800 */
[----:B-1----:R-:W-:Y:S02]  /*0aa0*/  PRMT R2, RZ, 0x5410, R17 ;  /* 0x00005410ff027816 */ /* 0x002fe40000000011 */
        /* <DEDUP_REMOVED lines=20> */
[----:B------:R2:W-:Y:S01]  /*0bf0*/  STL [R1+0x28], R13 ;  /* 0x0000280d01007387 */ /* 0x0005e20000100800 */
[----:B-1----:R-:W-:Y:S02]  /*0c00*/  PRMT R2, RZ, 0x7610, R14 ;  /* 0x00007610ff027816 */ /* 0x002fe4000000000e */
[----:B--2---:R-:W-:-:S03]  /*0c10*/  PRMT R13, RZ, 0x7610, R15 ;  /* 0x00007610ff0d7816 */ /* 0x004fc6000000000f */
[----:B------:R1:W-:Y:S04]  /*0c20*/  STL [R1+0x24], R2 ;  /* 0x0000240201007387 */ /* 0x0003e80000100800 */
        /* <DEDUP_REMOVED lines=16> */
.L_x_4813:
        /* <DEDUP_REMOVED lines=20> */
[----:B------:R-:W-:-:S11]  /*0e70*/  MOV R170, RZ ;  /* 0x000000ff00aa7202 */ /* 0x000fd60000000f00 */
        /* <DEDUP_REMOVED lines=12> */
[----:B------:R0:W5:Y:S04]  /*0f40*/  @P0 LDG.E.128 R128, [R206.64+0x10] ;  /* 0x00001004ce800981 */ /* 0x000168000c1e1d00 */
[----:B------:R-:W5:Y:S01]  /*0f50*/  LDG.E.64 R186, [R186.64] ;  /* 0x00000004baba7981 */ /* 0x000f62000c1e1b00 */
[----:B------:R-:W-:Y:S02]  /*0f60*/  IADD3 R170, R170, 0x100, RZ ;  /* 0x00000100aaaa7810 */ /* 0x000fe40007ffe0ff */
[----:B------:R-:W-:-:S02]  /*0f70*/  IADD3 R171, R4, 0x100, RZ ;  /* 0x0000010004ab7810 */ /* 0x000fc40007ffe0ff */
.L_x_4655:
[----:B------:R-:W-:Y:S05]  /*0f80*/  BSYNC B1 ;  /* 0x0000000000017941 */ /* 0x000fea0003800000 */
.L_x_4654:
        /* <DEDUP_REMOVED lines=8> */
[----:B------:R1:W5:Y:S04]  /*1010*/  @P0 LDG.E.128 R132, [R168.64] ;  /* 0x00000004a8840981 */ /* 0x000368000c1e1d00 */
[----:B------:R1:W5:Y:S01]  /*1020*/  @P0 LDG.E.128 R136, [R168.64+0x10] ;  /* 0x00001004a8880981 */ /* 0x000362000c1e1d00 */
[----:B------:R-:W-:Y:S02]  /*1030*/  IADD3 R170, R170, 0x100, RZ ;  /* 0x00000100aaaa7810 */ /* 0x000fe40007ffe0ff */
[----:B------:R-:W-:Y:S02]  /*1040*/  IADD3 R171, R171, 0x100, RZ ;  /* 0x00000100abab7810 */ /* 0x000fe40007ffe0ff */
.L_x_4657:
[----:B------:R-:W-:Y:S05]  /*1050*/  BSYNC B1 ;  /* 0x0000000000017941 */ /* 0x000fea0003800000 */
.L_x_4656:
[----:B------:R-:W-:Y:S01]  /*1060*/  BSSY B1, `(.L_x_4658) ;  /* 0x000000c000017945 */ /* 0x000fe20003800000 */
[----:B------:R-:W-:Y:S05]  /*1070*/  @!P3 BRA `(.L_x_4659) ;  /* 0x000000a00000b947 */ /* 0x000fea0003800000 */
[----:B------:R-:W-:-:S04]  /*1080*/  ISETP.NE.U32.AND P0, PT, RZ, c[0x0][0x218], PT ;  /* 0x00008600ff007a0c */ /* 0x000fc80003f05070 */
[----:B------:R-:W-:Y:S02]  /*1090*/  ISETP.NE.AND.EX P0, PT, RZ, c[0x0][0x21c], PT, P0 ;  /* 0x00008700ff007a0c */ /* 0x000fe40003f05300 */
[----:B------:R-:W-:-:S05]  /*10a0*/  MOV R182, 0x8 ;  /* 0x0000000800b67802 */ /* 0x000fca0000000f00 */
[----:B------:R-:W-:-:S06]  /*10b0*/  IMAD.WIDE.U32 R182, R170, R182, c[0x0][0x190] ;  /* 0x00006400aab67625 */ /* 0x000fcc00078e00b6 */
[----:B-1----:R-:W-:Y:S01]  /*10c0*/  @P0 IMAD.WIDE.U32 R168, R171, R173, c[0x0][0x218] ;  /* 0x00008600aba80625 */ /* 0x002fe200078e00ad */
[----:B------:R-:W5:Y:S04]  /*10d0*/  LDG.E.64 R182, [R182.64] ;  /* 0x00000004b6b67981 */ /* 0x000f68000c1e1b00 */
[----:B------:R1:W5:Y:S04]  /*10e0*/  @P0 LDG.E.128 R140, [R168.64] ;  /* 0x00000004a88c0981 */ /* 0x000368000c1e1d00 */
[----:B------:R1:W5:Y:S01]  /*10f0*/  @P0 LDG.E.128 R144, [R168.64+0x10] ;  /* 0x00001004a8900981 */ /* 0x000362000c1e1d00 */
[----:B------:R-:W-:-:S02]  /*1100*/  IADD3 R170, R170, 0x100, RZ ;  /* 0x00000100aaaa7810 */ /* 0x000fc40007ffe0ff */
[----:B------:R-:W-:Y:S02]  /*1110*/  IADD3 R171, R171, 0x100, RZ ;  /* 0x00000100abab7810 */ /* 0x000fe40007ffe0ff */
.L_x_4659:
[----:B------:R-:W-:Y:S05]  /*1120*/  BSYNC B1 ;  /* 0x0000000000017941 */ /* 0x000fea0003800000 */
.L_x_4658:
[----:B------:R-:W-:Y:S01]  /*1130*/  ISETP.GE.U32.AND P0, PT, R0, 0x400, PT ;  /* 0x000004000000780c */ /* 0x000fe20003f06070 */
[----:B------:R-:W-:Y:S01]  /*1140*/  HFMA2.MMA R222, -RZ, RZ, 0, 0 ;  /* 0x00000000ffde7435 */ /* 0x000fe200000001ff */
[----:B------:R-:W-:-:S11]  /*1150*/  IMAD.MOV.U32 R219, RZ, RZ, RZ ;  /* 0x000000ffffdb7224 */ /* 0x000fd600078e00ff */
[----:B------:R-:W-:Y:S05]  /*1160*/  @!P0 BRA `(.L_x_4660) ;  /* 0x000018b000008947 */ /* 0x000fea0003800000 */
[----:B------:R-:W-:-:S04]  /*1170*/  ISETP.NE.U32.AND P0, PT, RZ, c[0x0][0x218], PT ;  /* 0x00008600ff007a0c */ /* 0x000fc80003f05070 */
[----:B------:R-:W-:Y:S01]  /*1180*/  ISETP.NE.AND.EX P0, PT, RZ, c[0x0][0x21c], PT, P0 ;  /* 0x00008700ff007a0c */ /* 0x000fe20003f05300 */
[----:B------:R-:W-:-:S04]  /*1190*/  IMAD.MOV.U32 R180, RZ, RZ, 0x8 ;  /* 0x00000008ffb47424 */ /* 0x000fc800078e00ff */
[----:B------:R-:W-:-:S06]  /*11a0*/  IMAD.WIDE.U32 R180, R170, R180, c[0x0][0x190] ;  /* 0x00006400aab47625 */ /* 0x000fcc00078e00b4 */
[----:B------:R-:W5:Y:S02]  /*11b0*/  LDG.E.64 R180, [R180.64] ;  /* 0x00000004b4b47981 */ /* 0x000f64000c1e1b00 */
[----:B-1----:R-:W-:-:S05]  /*11c0*/  @P0 IMAD.WIDE.U32 R168, R171, R173, c[0x0][0x218] ;  /* 0x00008600aba80625 */ /* 0x002fca00078e00ad */
[----:B------:R1:W5:Y:S04]  /*11d0*/  @P0 LDG.E.128 R28, [R168.64] ;  /* 0x00000004a81c0981 */ /* 0x000368000c1e1d00 */
[----:B------:R1:W5:Y:S01]  /*11e0*/  @P0 LDG.E.128 R24, [R168.64+0x10] ;  /* 0x00001004a8180981 */ /* 0x000362000c1e1d00 */
[----:B------:R-:W-:Y:S01]  /*11f0*/  MOV R222, RZ ;  /* 0x000000ff00de7202 */ /* 0x000fe20000000f00 */
[----:B------:R-:W-:Y:S05]  /*1200*/  BRA `(.L_x_4660) ;  /* 0x0000181000007947 */ /* 0x000fea0003800000 */
.L_x_4653:
[----:B------:R-:W-:Y:S01]  /*1210*/  IADD3 R218, R170, -0x1, RZ ;  /* 0xffffffffaada7810 */ /* 0x000fe20007ffe0ff */
[----:B------:R-:W-:Y:S01]  /*1220*/  IMAD.MOV.U32 R210, RZ, RZ, RZ ;  /* 0x000000ffffd27224 */ /* 0x000fe200078e00ff */
[----:B-----5:R-:W-:-:S03]  /*1230*/  ISETP.GE.AND P0, PT, R211, 0x1, PT ;  /* 0x00000001d300780c */ /* 0x020fc60003f06270 */
[----:B------:R-:W-:-:S05]  /*1240*/  IMAD R218, R218, c[0x0][0x168], RZ ;  /* 0x00005a00dada7a24 */ /* 0x000fca00078e02ff */
[----:B------:R-:W-:-:S04]  /*1250*/  SHF.R.S32.HI R168, RZ, 0x1f, R218 ;  /* 0x0000001fffa87819 */ /* 0x000fc800000114da */
[----:B------:R-:W-:Y:S02]  /*1260*/  LEA.HI R218, R168, R218, RZ, 0x3 ;  /* 0x000000daa8da7211 */ /* 0x000fe400078f18ff */
[----:B------:R-:W-:Y:S01]  /*1270*/  @P0 IADD3 R168, R211, -0x1, RZ ;  /* 0xffffffffd3a80810 */ /* 0x000fe20007ffe0ff */
[----:B------:R-:W-:Y:S01]  /*1280*/  BSSY B1, `(.L_x_4661) ;  /* 0x0000066000017945 */ /* 0x000fe20003800000 */
[----:B------:R-:W-:-:S03]  /*1290*/  LEA.HI.SX32 R218, R218, R171, 0x1d ;  /* 0x000000abdada7211 */ /* 0x000fc600078feaff */
[----:B------:R-:W-:-:S05]  /*12a0*/  @P0 IMAD R168, R168, c[0x0][0x168], RZ ;  /* 0x00005a00a8a80a24 */ /* 0x000fca00078e02ff */
[----:B------:R-:W-:-:S04]  /*12b0*/  @P0 SHF.R.S32.HI R169, RZ, 0x1f, R168 ;  /* 0x0000001fffa90819 */ /* 0x000fc800000114a8 */
[----:B------:R-:W-:-:S04]  /*12c0*/  @P0 LEA.HI R168, R169, R168, RZ, 0x3 ;  /* 0x000000a8a9a80211 */ /* 0x000fc800078f18ff */
[----:B------:R-:W-:Y:S01]  /*12d0*/  @P0 LEA.HI.SX32 R210, R168, R171, 0x1d ;  /* 0x000000aba8d20211 */ /* 0x000fe200078feaff */
[----:B------:R-:W-:-:S06]  /*12e0*/  IMAD.WIDE R168, R3, R172, c[0x0][0x1a0] ;  /* 0x0000680003a87625 */ /* 0x000fcc00078e02ac */
[----:B------:R-:W2:Y:S01]  /*12f0*/  LDG.E R168, [R168.64] ;  /* 0x00000004a8a87981 */ /* 0x000ea2000c1e1900 */
[----:B------:R-:W-:Y:S01]  /*1300*/  ISETP.NE.AND P0, PT, R243, RZ, PT ;  /* 0x000000fff300720c */ /* 0x000fe20003f05270 */
[----:B------:R-:W-:Y:S01]  /*1310*/  IMAD.MOV.U32 R222, RZ, RZ, RZ ;  /* 0x000000ffffde7224 */ /* 0x000fe200078e00ff */
[----:B------:R-:W-:Y:S02]  /*1320*/  MOV R219, RZ ;  /* 0x000000ff00db7202 */ /* 0x000fe40000000f00 */
[----:B------:R-:W-:Y:S02]  /*1330*/  MOV R224, R4 ;  /* 0x0000000400e07202 */ /* 0x000fe40000000f00 */
[----:B--2---:R-:W-:Y:S01]  /*1340*/  FSEL R209, R168, RZ, !P0 ;  /* 0x000000ffa8d17208 */ /* 0x004fe20004000000 */
[----:B------:R-:W-:Y:S05]  /*1350*/  @!P1 BRA `(.L_x_4662) ;  /* 0x0000058000009947 */ /* 0x000fea0003800000 */
[----:B------:R-:W-:Y:S01]  /*1360*/  IMAD.WIDE.U32 R176, R4, R173, c[0x0][0x188] ;  /* 0x0000620004b07625 */ /* 0x000fe200078e00ad */
[----:B------:R-:W2:Y:S03]  /*1370*/  LDL R240, [R1+0xd8] ;  /* 0x0000d80001f07983 */ /* 0x000ea60000100800 */
[----:B------:R-:W-:Y:S01]  /*1380*/  IMAD.MOV.U32 R172, RZ, RZ, 0x10 ;  /* 0x00000010ffac7424 */ /* 0x000fe200078e00ff */
[----:B------:R0:W3:Y:S03]  /*1390*/  LDG.E.128 R168, [R176.64] ;  /* 0x00000004b0a87981 */ /* 0x0000e6000c1e1d00 */
[----:B------:R-:W-:Y:S01]  /*13a0*/  IMAD.WIDE.U32 R172, R218, R172, c[0x0][0x208] ;  /* 0x00008200daac7625 */ /* 0x000fe200078e00ac */
[----:B------:R-:W4:Y:S04]  /*13b0*/  LDL R236, [R1+0xd4] ;  /* 0x0000d40001ec7983 */ /* 0x000f280000100800 */
[----:B------:R-:W2:Y:S04]  /*13c0*/  LDL R232, [R1+0xd0] ;  /* 0x0000d00001e87983 */ /* 0x000ea80000100800 */
[----:B------:R-:W2:Y:S04]  /*13d0*/  LDG.E.128 R172, [R172.64] ;  /* 0x00000004acac7981 */ /* 0x000ea8000c1e1d00 */
[----:B0-----:R-:W4:Y:S04]  /*13e0*/  LDG.E.128 R176, [R176.64+0x10] ;  /* 0x00001004b0b07981 */ /* 0x001f28000c1e1d00 */
[----:B------:R-:W4:Y:S04]  /*13f0*/  LDL R228, [R1+0xcc] ;  /* 0x0000cc0001e47983 */ /* 0x000f280000100800 */
[----:B------:R-:W4:Y:S01]  /*1400*/  LDL R224, [R1+0xc8] ;  /* 0x0000c80001e07983 */ /* 0x000f220000100800 */
[----:B------:R-:W-:Y:S01]  /*1410*/  ISETP.NE.U32.AND P0, PT, RZ, c[0x0][0x218], PT ;  /* 0x00008600ff007a0c */ /* 0x000fe20003f05070 */
[----:B------:R-:W-:-:S02]  /*1420*/  HFMA2.MMA R186, -RZ, RZ, 0, 4.76837158203125e-07 ;  /* 0x00000008ffba7435 */ /* 0x000fc400000001ff */
[----:B------:R-:W4:Y:S01]  /*1430*/  LDL R222, [R1+0xc4] ;  /* 0x0000c40001de7983 */ /* 0x000f220000100800 */
[----:B------:R-:W-:-:S03]  /*1440*/  ISETP.NE.AND.EX P0, PT, RZ, c[0x0][0x21c], PT, P0 ;  /* 0x00008700ff007a0c */ /* 0x000fc60003f05300 */
[----:B------:R-:W4:Y:S04]  /*1450*/  LDL R219, [R1+0xc0] ;  /* 0x0000c00001db7983 */ /* 0x000f280000100800 */
[----:B------:R-:W-:-:S06]  /*1460*/  IMAD.WIDE.U32 R186, R210, R186, c[0x0][0x190] ;  /* 0x00006400d2ba7625 */ /* 0x000fcc00078e00ba */
[----:B------:R0:W5:Y:S04]  /*1470*/  @P0 LDG.E.128 R124, [R206.64] ;  /* 0x00000004ce7c0981 */ /* 0x000168000c1e1d00 */
[----:B------:R0:W5:Y:S04]  /*1480*/  @P0 LDG.E.128 R128, [R206.64+0x10] ;  /* 0x00001004ce800981 */ /* 0x000168000c1e1d00 */
[----:B------:R-:W5:Y:S01]  /*1490*/  LDG.E.64 R186, [R186.64] ;  /* 0x00000004baba7981 */ /* 0x000f62000c1e1b00 */
[----:B---3--:R-:W-:-:S04]  /*14a0*/  FADD.FTZ R171, -R209, R171 ;  /* 0x000000abd1ab7221 */ /* 0x008fc80000010100 */
[----:B------:R-:W-:Y:S02]  /*14b0*/  FMUL.FTZ R237, R2, R171 ;  /* 0x000000ab02ed7220 */ /* 0x000fe40000410000 */
[----:B------:R-:W3:Y:S01]  /*14c0*/  LDL R171, [R1+0xbc] ;  /* 0x0000bc0001ab7983 */ /* 0x000ee20000100800 */
[----:B------:R-:W-:-:S04]  /*14d0*/  FADD.FTZ R168, -R209, R168 ;  /* 0x000000a8d1a87221 */ /* 0x000fc80000010100 */
[----:B------:R-:W-:Y:S01]  /*14e0*/  FMUL.FTZ R208, R2, R168 ;  /* 0x000000a802d07220 */ /* 0x000fe20000410000 */
[----:B--2---:R-:W-:Y:S01]  /*14f0*/  PRMT R205, RZ, 0x5410, R172 ;  /* 0x00005410ffcd7816 */ /* 0x004fe200000000ac */
        /* <DEDUP_REMOVED lines=9> */
[----:B----4-:R-:W-:Y:S02]  /*1590*/  FMUL.FTZ R240, R236, R172 ;  /* 0x000000acecf07220 */ /* 0x010fe40000410000 */
[----:B------:R-:W-:Y:S02]  /*15a0*/  FADD.FTZ R168, RZ, R205 ;  /* 0x000000cdffa87221 */ /* 0x000fe40000010000 */
[----:B------:R-:W-:Y:S01]  /*15b0*/  FFMA.FTZ R169, R208, R205, RZ ;  /* 0x000000cdd0a97223 */ /* 0x000fe200000100ff */
[----:B------:R-:W-:Y:S01]  /*15c0*/  PRMT R173, RZ, 0x7610, R173 ;  /* 0x00007610ffad7816 */ /* 0x000fe200000000ad */
[----:B------:R-:W-:Y:S02]  /*15d0*/  FADD.FTZ R176, -R209, R176 ;  /* 0x000000b0d1b07221 */ /* 0x000fe40000010100 */
[----:B------:R-:W-:-:S02]  /*15e0*/  FFMA.FTZ R34, R239, R238, R34 ;  /* 0x000000eeef227223 */ /* 0x000fc40000010022 */
[----:B------:R-:W-:Y:S02]  /*15f0*/  FADD.FTZ R62, R62, R238 ;  /* 0x000000ee3e3e7221 */ /* 0x000fe40000010000 */
[----:B------:R-:W-:Y:S02]  /*1600*/  FMUL.FTZ R238, R232, R238 ;  /* 0x000000eee8ee7220 */ /* 0x000fe40000410000 */
        /* <DEDUP_REMOVED lines=13> */
[----:B------:R-:W-:Y:S02]  /*16e0*/  FADD.FTZ R177, -R209, R177 ;  /* 0x000000b1d1b17221 */ /* 0x000fe40000010100 */
[----:B------:R-:W-:Y:S01]  /*16f0*/  FFMA.FTZ R170, R237, R236, R169 ;  /* 0x000000ecedaa7223 */ /* 0x000fe200000100a9 */
[----:B------:R-:W-:Y:S01]  /*1700*/  PRMT R230, RZ, 0x5410, R175 ;  /* 0x00005410ffe67816 */ /* 0x000fe200000000af */
[----:B------:R-:W-:Y:S02]  /*1710*/  FMUL.FTZ R231, R2, R178 ;  /* 0x000000b202e77220 */ /* 0x000fe40000410000 */
[----:B------:R-:W-:Y:S02]  /*1720*/  FADD.FTZ R169, R168, R234 ;  /* 0x000000eaa8a97221 */ /* 0x000fe40000010000 */
[----:B------:R-:W-:-:S02]  /*1730*/  FMUL.FTZ R233, R2, R177 ;  /* 0x000000b102e97220 */ /* 0x000fc40000410000 */
[----:B------:R-:W-:Y:S02]  /*1740*/  FMUL.FTZ R232, R222, R174 ;  /* 0x000000aedee87220 */ /* 0x000fe40000410000 */
        /* <DEDUP_REMOVED lines=9> */
[----:B------:R-:W-:Y:S02]  /*17e0*/  FADD.FTZ R169, R169, R230 ;  /* 0x000000e6a9a97221 */ /* 0x000fe40000010000 */
[----:B------:R-:W-:Y:S01]  /*17f0*/  FFMA.FTZ R168, R231, R230, R168 ;  /* 0x000000e6e7a87223 */ /* 0x000fe200000100a8 */
[----:B------:R-:W-:Y:S01]  /*1800*/  IADD3 R218, R218, 0x100, RZ ;  /* 0x00000100dada7810 */ /* 0x000fe20007ffe0ff */
[----:B------:R-:W-:Y:S01]  /*1810*/  FFMA.FTZ R33, R241, R172, R33 ;  /* 0x000000acf1217223 */ /* 0x000fe20000010021 */
[----:B------:R-:W-:Y:S01]  /*1820*/  IADD3 R210, R210, 0x100, RZ ;  /* 0x00000100d2d27810 */ /* 0x000fe20007ffe0ff */
[----:B------:R-:W-:Y:S01]  /*1830*/  FADD.FTZ R61, R61, R172 ;  /* 0x000000ac3d3d7221 */ /* 0x000fe20000010000 */
[----:B------:R-:W-:Y:S01]  /*1840*/  IADD3 R224, R4, 0x100, RZ ;  /* 0x0000010004e07810 */ /* 0x000fe20007ffe0ff */
[----:B------:R-:W-:-:S02]  /*1850*/  FFMA.FTZ R35, R237, R173, R35 ;  /* 0x000000aded237223 */ /* 0x000fc40000010023 */
[----:B------:R-:W-:Y:S02]  /*1860*/  FADD.FTZ R63, R63, R173 ;  /* 0x000000ad3f3f7221 */ /* 0x000fe40000010000 */
[----:B------:R-:W-:Y:S02]  /*1870*/  FADD.FTZ R65, R65, R174 ;  /* 0x000000ae41417221 */ /* 0x000fe40000010000 */
[----:B------:R-:W-:Y:S02]  /*1880*/  FFMA.FTZ R37, R233, R174, R37 ;  /* 0x000000aee9257223 */ /* 0x000fe40000010025 */
[----:B------:R-:W-:Y:S02]  /*1890*/  FADD.FTZ R67, R67, R175 ;  /* 0x000000af43437221 */ /* 0x000fe40000010000 */
[-C--:B------:R-:W-:Y:S02]  /*18a0*/  FFMA.FTZ R39, R229, R175.reuse, R39 ;  /* 0x000000afe5277223 */ /* 0x080fe40000010027 */
[----:B---3--:R-:W-:-:S04]  /*18b0*/  FMUL.FTZ R228, R171, R175 ;  /* 0x000000afabe47220 */ /* 0x008fc80000410000 */
[----:B------:R-:W-:Y:S02]  /*18c0*/  FADD.FTZ R219, R169, R228 ;  /* 0x000000e4a9db7221 */ /* 0x000fe40000010000 */
[----:B------:R-:W-:Y:S02]  /*18d0*/  FFMA.FTZ R222, R229, R228, R168 ;  /* 0x000000e4e5de7223 */ /* 0x000fe400000100a8 */
.L_x_4662:
[----:B0-----:R-:W-:Y:S05]  /*18e0*/  BSYNC B1 ;  /* 0x0000000000017941 */ /* 0x001fea0003800000 */
.L_x_4661:
[----:B------:R-:W-:Y:S01]  /*18f0*/  BSSY B1, `(.L_x_4663) ;  /* 0x000005c000017945 */ /* 0x000fe20003800000 */
[----:B------:R-:W-:Y:S05]  /*1900*/  @!P2 BRA `(.L_x_4664) ;  /* 0x000005a00000a947 */ /* 0x000fea0003800000 */
[----:B------:R-:W-:Y:S01]  /*1910*/  IMAD.MOV.U32 R206, RZ, RZ, 0x20 ;  /* 0x00000020ffce7424 */ /* 0x000fe200078e00ff */
[----:B------:R-:W-:Y:S01]  /*1920*/  MOV R172, 0x10 ;  /* 0x0000001000ac7802 */ /* 0x000fe20000000f00 */
[----:B------:R-:W2:Y:S02]  /*1930*/  LDL R217, [R1+0xb4] ;  /* 0x0000b40001d97983 */ /* 0x000ea40000100800 */
[----:B------:R-:W-:Y:S01]  /*1940*/  IMAD.WIDE.U32 R176, R224, R206, c[0x0][0x188] ;  /* 0x00006200e0b07625 */ /* 0x000fe200078e00ce */
[----:B------:R-:W-:Y:S01]  /*1950*/  ISETP.NE.U32.AND P0, PT, RZ, c[0x0][0x218], PT ;  /* 0x00008600ff007a0c */ /* 0x000fe20003f05070 */
[----:B------:R-:W3:Y:S02]  /*1960*/  LDL R213, [R1+0xb0] ;  /* 0x0000b00001d57983 */ /* 0x000ee40000100800 */
[----:B------:R-:W-:-:S02]  /*1970*/  IMAD.WIDE.U32 R172, R218, R172, c[0x0][0x208] ;  /* 0x00008200daac7625 */ /* 0x000fc400078e00ac */
[----:B------:R0:W4:Y:S04]  /*1980*/  LDG.E.128 R168, [R176.64] ;  /* 0x00000004b0a87981 */ /* 0x000128000c1e1d00 */
[----:B------:R-:W2:Y:S04]  /*1990*/  LDG.E.128 R172, [R172.64] ;  /* 0x00000004acac7981 */ /* 0x000ea8000c1e1d00 */
[----:B------:R-:W2:Y:S04]  /*19a0*/  LDL R207, [R1+0xac] ;  /* 0x0000ac0001cf7983 */ /* 0x000ea80000100800 */
[----:B0-----:R-:W2:Y:S01]  /*19b0*/  LDG.E.128 R176, [R176.64+0x10] ;  /* 0x00001004b0b07981 */ /* 0x001ea2000c1e1d00 */
[----:B------:R-:W-:-:S03]  /*19c0*/  ISETP.NE.AND.EX P0, PT, RZ, c[0x0][0x21c], PT, P0 ;  /* 0x00008700ff007a0c */ /* 0x000fc60003f05300 */
[----:B------:R-:W3:Y:S04]  /*19d0*/  LDL R189, [R1+0xa4] ;  /* 0x0000a40001bd7983 */ /* 0x000ee80000100800 */
[----:B------:R-:W3:Y:S06]  /*19e0*/  LDL R191, [R1+0xa0] ;  /* 0x0000a00001bf7983 */ /* 0x000eec0000100800 */
[----:B------:R-:W-:-:S02]  /*19f0*/  @P0 IMAD.WIDE.U32 R184, R224, R206, c[0x0][0x218] ;  /* 0x00008600e0b80625 */ /* 0x000fc400078e00ce */
[----:B------:R-:W3:Y:S04]  /*1a00*/  LDL R206, [R1+0xa8] ;  /* 0x0000a80001ce7983 */ /* 0x000ee80000100800 */
[----:B------:R0:W5:Y:S04]  /*1a10*/  @P0 LDG.E.128 R132, [R184.64] ;  /* 0x00000004b8840981 */ /* 0x000168000c1e1d00 */
[----:B------:R0:W5:Y:S02]  /*1a20*/  @P0 LDG.E.128 R136, [R184.64+0x10] ;  /* 0x00001004b8880981 */ /* 0x000164000c1e1d00 */
[----:B0-----:R-:W-:-:S04]  /*1a30*/  IMAD.MOV.U32 R184, RZ, RZ, 0x8 ;  /* 0x00000008ffb87424 */ /* 0x001fc800078e00ff */
[----:B------:R-:W-:-:S06]  /*1a40*/  IMAD.WIDE.U32 R184, R210, R184, c[0x0][0x190] ;  /* 0x00006400d2b87625 */ /* 0x000fcc00078e00b8 */
[----:B------:R-:W5:Y:S01]  /*1a50*/  LDG.E.64 R184, [R184.64] ;  /* 0x00000004b8b87981 */ /* 0x000f62000c1e1b00 */
[----:B--2---:R-:W-:-:S03]  /*1a60*/  FADD.FTZ R5, -R209, R177 ;  /* 0x000000b1d1057221 */ /* 0x004fc60000010100 */
[----:B------:R-:W2:Y:S01]  /*1a70*/  LDL R177, [R1+0xb8] ;  /* 0x0000b80001b17983 */ /* 0x000ea20000100800 */
[----:B----4-:R-:W-:-:S04]  /*1a80*/  FADD.FTZ R170, -R209, R170 ;  /* 0x000000aad1aa7221 */ /* 0x010fc80000010100 */
[----:B------:R-:W-:Y:S02]  /*1a90*/  FMUL.FTZ R216, R2, R170 ;  /* 0x000000aa02d87220 */ /* 0x000fe40000410000 */
[----:B------:R-:W4:Y:S01]  /*1aa0*/  LDL R170, [R1+0x9c] ;  /* 0x00009c0001aa7983 */ /* 0x000f220000100800 */
[----:B------:R-:W-:Y:S01]  /*1ab0*/  FADD.FTZ R168, -R209, R168 ;  /* 0x000000a8d1a87221 */ /* 0x000fe20000010100 */
[----:B------:R-:W-:-:S03]  /*1ac0*/  PRMT R221, RZ, 0x5410, R172 ;  /* 0x00005410ffdd7816 */ /* 0x000fc600000000ac */
[----:B------:R-:W-:Y:S01]  /*1ad0*/  FMUL.FTZ R223, R2, R168 ;  /* 0x000000a802df7220 */ /* 0x000fe20000410000 */
[----:B------:R-:W-:Y:S01]  /*1ae0*/  PRMT R172, RZ, 0x7610, R172 ;  /* 0x00007610ffac7816 */ /* 0x000fe200000000ac */
[----:B------:R-:W-:Y:S02]  /*1af0*/  FADD.FTZ R169, -R209, R169 ;  /* 0x000000a9d1a97221 */ /* 0x000fe40000010100 */
[----:B------:R-:W-:Y:S02]  /*1b00*/  FFMA.FTZ R40, R223, R221, R40 ;  /* 0x000000dddf287223 */ /* 0x000fe40000010028 */
[----:B------:R-:W-:Y:S01]  /*1b10*/  FADD.FTZ R68, R68, R221 ;  /* 0x000000dd44447221 */ /* 0x000fe20000010000 */
[--C-:B------:R-:W-:Y:S01]  /*1b20*/  PRMT R215, RZ, 0x5410, R173.reuse ;  /* 0x00005410ffd77816 */ /* 0x100fe200000000ad */
[----:B------:R-:W-:Y:S02]  /*1b30*/  FMUL.FTZ R220, R2, R169 ;  /* 0x000000a902dc7220 */ /* 0x000fe40000410000 */
[----:B------:R-:W-:Y:S01]  /*1b40*/  FMUL.FTZ R217, R217, R172 ;  /* 0x000000acd9d97220 */ /* 0x000fe20000410000 */
[----:B------:R-:W-:Y:S01]  /*1b50*/  PRMT R173, RZ, 0x7610, R173 ;  /* 0x00007610ffad7816 */ /* 0x000fe200000000ad */
[----:B------:R-:W-:-:S02]  /*1b60*/  FADD.FTZ R176, -R209, R176 ;  /* 0x000000b0d1b07221 */ /* 0x000fc40000010100 */
[-C--:B------:R-:W-:Y:S02]  /*1b70*/  FFMA.FTZ R42, R216, R215.reuse, R42 ;  /* 0x000000d7d82a7223 */ /* 0x080fe4000001002a */
[----:B------:R-:W-:Y:S02]  /*1b80*/  FADD.FTZ R70, R70, R215 ;  /* 0x000000d746467221 */ /* 0x000fe40000010000 */
[----:B------:R-:W-:Y:S02]  /*1b90*/  FADD.FTZ R171, -R209, R171 ;  /* 0x000000abd1ab7221 */ /* 0x000fe40000010100 */
[----:B---3--:R-:W-:Y:S01]  /*1ba0*/  FMUL.FTZ R215, R213, R215 ;  /* 0x000000d7d5d77220 */ /* 0x008fe20000410000 */
[----:B------:R-:W-:Y:S01]  /*1bb0*/  PRMT R188, RZ, 0x5410, R174 ;  /* 0x00005410ffbc7816 */ /* 0x000fe200000000ae */
[C---:B------:R-:W-:Y:S02]  /*1bc0*/  FMUL.FTZ R212, R2.reuse, R176 ;  /* 0x000000b002d47220 */ /* 0x040fe40000410000 */
[----:B------:R-:W-:-:S02]  /*1bd0*/  FMUL.FTZ R214, R2, R171 ;  /* 0x000000ab02d67220 */ /* 0x000fc40000410000 */
[----:B------:R-:W-:Y:S01]  /*1be0*/  FMUL.FTZ R213, R207, R173 ;  /* 0x000000adcfd57220 */ /* 0x000fe20000410000 */
        /* <DEDUP_REMOVED lines=8> */
[----:B------:R-:W-:Y:S01]  /*1c70*/  FMUL.FTZ R189, R189, R174 ;  /* 0x000000aebdbd7220 */ /* 0x000fe20000410000 */
[----:B------:R-:W-:Y:S01]  /*1c80*/  PRMT R175, RZ, 0x7610, R175 ;  /* 0x00007610ffaf7816 */ /* 0x000fe200000000af */
[----:B------:R-:W-:Y:S02]  /*1c90*/  FADD.FTZ R74, R74, R190 ;  /* 0x000000be4a4a7221 */ /* 0x000fe40000010000 */
[-C--:B------:R-:W-:Y:S02]  /*1ca0*/  FFMA.FTZ R46, R6, R190.reuse, R46 ;  /* 0x000000be062e7223 */ /* 0x080fe4000001002e */
[----:B------:R-:W-:Y:S02]  /*1cb0*/  FADD.FTZ R23, -R209, R179 ;  /* 0x000000b3d1177221 */ /* 0x000fe40000010100 */
[----:B------:R-:W-:-:S02]  /*1cc0*/  FMUL.FTZ R190, R191, R190 ;  /* 0x000000bebfbe7220 */ /* 0x000fc40000410000 */
[----:B------:R-:W-:Y:S01]  /*1cd0*/  FMUL.FTZ R23, R2, R23 ;  /* 0x0000001702177220 */ /* 0x000fe20000410000 */
[----:B------:R-:W-:Y:S01]  /*1ce0*/  IADD3 R218, R218, 0x100, RZ ;  /* 0x00000100dada7810 */ /* 0x000fe20007ffe0ff */
[----:B------:R-:W-:Y:S01]  /*1cf0*/  FFMA.FTZ R41, R220, R172, R41 ;  /* 0x000000acdc297223 */ /* 0x000fe20000010029 */
[----:B------:R-:W-:Y:S01]  /*1d00*/  IADD3 R210, R210, 0x100, RZ ;  /* 0x00000100d2d27810 */ /* 0x000fe20007ffe0ff */
[----:B------:R-:W-:Y:S01]  /*1d10*/  FADD.FTZ R69, R69, R172 ;  /* 0x000000ac45457221 */ /* 0x000fe20000010000 */
[----:B------:R-:W-:Y:S01]  /*1d20*/  IADD3 R224, R224, 0x100, RZ ;  /* 0x00000100e0e07810 */ /* 0x000fe20007ffe0ff */
[----:B------:R-:W-:Y:S02]  /*1d30*/  FFMA.FTZ R43, R214, R173, R43 ;  /* 0x000000add62b7223 */ /* 0x000fe4000001002b */
[----:B------:R-:W-:Y:S02]  /*1d40*/  FADD.FTZ R71, R71, R173 ;  /* 0x000000ad47477221 */ /* 0x000fe40000010000 */
[----:B------:R-:W-:-:S02]  /*1d50*/  FADD.FTZ R73, R73, R174 ;  /* 0x000000ae49497221 */ /* 0x000fc40000010000 */
        /* <DEDUP_REMOVED lines=17> */
[----:B------:R-:W-:Y:S02]  /*1e70*/  FADD.FTZ R169, R169, R190 ;  /* 0x000000bea9a97221 */ /* 0x000fe40000010000 */
[----:B------:R-:W-:Y:S02]  /*1e80*/  FFMA.FTZ R168, R6, R190, R168 ;  /* 0x000000be06a87223 */ /* 0x000fe400000100a8 */
[----:B------:R-:W-:Y:S02]  /*1e90*/  FADD.FTZ R219, R169, R191 ;  /* 0x000000bfa9db7221 */ /* 0x000fe40000010000 */
[----:B------:R-:W-:Y:S02]  /*1ea0*/  FFMA.FTZ R222, R23, R191, R168 ;  /* 0x000000bf17de7223 */ /* 0x000fe400000100a8 */
.L_x_4664:
[----:B------:R-:W-:Y:S05]  /*1eb0*/  BSYNC B1 ;  /* 0x0000000000017941 */ /* 0x000fea0003800000 */
.L_x_4663:
[----:B------:R-:W-:Y:S01]  /*1ec0*/  BSSY B1, `(.L_x_4665) ;  /* 0x000005c000017945 */ /* 0x000fe20003800000 */
[----:B------:R-:W-:Y:S05]  /*1ed0*/  @!P3 BRA `(.L_x_4666) ;  /* 0x000005a00000b947 */ /* 0x000fea0003800000 */
[----:B------:R-:W-:Y:S01]  /*1ee0*/  IMAD.MOV.U32 R12, RZ, RZ, 0x10 ;  /* 0x00000010ff0c7424 */ /* 0x000fe200078e00ff */
[----:B------:R-:W2:Y:S01]  /*1ef0*/  LDL R173, [R1+0x98] ;  /* 0x0000980001ad7983 */ /* 0x000ea20000100800 */
[----:B------:R-:W-:-:S02]  /*1f00*/  HFMA2.MMA R168, -RZ, RZ, 0, 1.9073486328125e-06 ;  /* 0x00000020ffa87435 */ /* 0x000fc400000001ff */
[----:B------:R-:W-:Y:S01]  /*1f10*/  IMAD.WIDE.U32 R12, R218, R12, c[0x0][0x208] ;  /* 0x00008200da0c7625 */ /* 0x000fe200078e000c */
[----:B------:R-:W-:Y:S01]  /*1f20*/  ISETP.NE.U32.AND P0, PT, RZ, c[0x0][0x218], PT ;  /* 0x00008600ff007a0c */ /* 0x000fe20003f05070 */
[----:B------:R-:W3:Y:S04]  /*1f30*/  LDL R178, [R1+0x90] ;  /* 0x0000900001b27983 */ /* 0x000ee80000100800 */
[----:B------:R-:W4:Y:S02]  /*1f40*/  LDG.E.128 R12, [R12.64] ;  /* 0x000000040c0c7981 */ /* 0x000f24000c1e1d00 */
[----:B------:R-:W-:Y:S02]  /*1f50*/  IMAD.WIDE.U32 R16, R224, R168, c[0x0][0x188] ;  /* 0x00006200e0107625 */ /* 0x000fe400078e00a8 */
[----:B------:R-:W2:Y:S04]  /*1f60*/  LDL R177, [R1+0x8c] ;  /* 0x00008c0001b17983 */ /* 0x000ea80000100800 */
[----:B------:R0:W3:Y:S01]  /*1f70*/  LDG.E.128 R8, [R16.64] ;  /* 0x0000000410087981 */ /* 0x0000e2000c1e1d00 */
[----:B------:R-:W-:-:S03]  /*1f80*/  ISETP.NE.AND.EX P0, PT, RZ, c[0x0][0x21c], PT, P0 ;  /* 0x00008700ff007a0c */ /* 0x000fc60003f05300 */
[----:B------:R-:W3:Y:S04]  /*1f90*/  LDL R179, [R1+0x94] ;  /* 0x0000940001b37983 */ /* 0x000ee80000100800 */
[----:B------:R-:W3:Y:S04]  /*1fa0*/  LDL R176, [R1+0x88] ;  /* 0x0000880001b07983 */ /* 0x000ee80000100800 */
[----:B0-----:R-:W3:Y:S04]  /*1fb0*/  LDG.E.128 R16, [R16.64+0x10] ;  /* 0x0000100410107981 */ /* 0x001ee8000c1e1d00 */
[----:B------:R-:W3:Y:S01]  /*1fc0*/  LDL R175, [R1+0x84] ;  /* 0x0000840001af7983 */ /* 0x000ee20000100800 */
[----:B------:R-:W-:Y:S01]  /*1fd0*/  @P0 IMAD.WIDE.U32 R20, R224, R168, c[0x0][0x218] ;  /* 0x00008600e0140625 */ /* 0x000fe200078e00a8 */
[----:B------:R-:W-:-:S02]  /*1fe0*/  MOV R182, 0x8 ;  /* 0x0000000800b67802 */ /* 0x000fc40000000f00 */
[----:B------:R-:W3:Y:S04]  /*1ff0*/  LDL R174, [R1+0x80] ;  /* 0x0000800001ae7983 */ /* 0x000ee80000100800 */
[----:B------:R0:W5:Y:S04]  /*2000*/  @P0 LDG.E.128 R140, [R20.64] ;  /* 0x00000004148c0981 */ /* 0x000168000c1e1d00 */
[----:B------:R0:W5:Y:S01]  /*2010*/  @P0 LDG.E.128 R144, [R20.64+0x10] ;  /* 0x0000100414900981 */ /* 0x000162000c1e1d00 */
[----:B------:R-:W-:-:S06]  /*2020*/  IMAD.WIDE.U32 R182, R210, R182, c[0x0][0x190] ;  /* 0x00006400d2b67625 */ /* 0x000fcc00078e00b6 */
[----:B------:R-:W5:Y:S01]  /*2030*/  LDG.E.64 R182, [R182.64] ;  /* 0x00000004b6b67981 */ /* 0x000f62000c1e1b00 */
[----:B----4-:R-:W-:Y:S02]  /*2040*/  PRMT R171, RZ, 0x5410, R12 ;  /* 0x00005410ffab7816 */ /* 0x010fe4000000000c */
[--C-:B0-----:R-:W-:Y:S02]  /*2050*/  PRMT R21, RZ, 0x5410, R15.reuse ;  /* 0x00005410ff157816 */ /* 0x101fe4000000000f */
[----:B------:R-:W-:Y:S01]  /*2060*/  PRMT R22, RZ, 0x7610, R15 ;  /* 0x00007610ff167816 */ /* 0x000fe2000000000f */
[----:B--2---:R-:W-:Y:S02]  /*2070*/  FMUL.FTZ R15, R173, R171 ;  /* 0x000000abad0f7220 */ /* 0x004fe40000410000 */
[----:B------:R-:W2:Y:S01]  /*2080*/  LDL R173, [R1+0x7c] ;  /* 0x00007c0001ad7983 */ /* 0x000ea20000100800 */
[C---:B---3--:R-:W-:Y:S02]  /*2090*/  FADD.FTZ R7, -R209.reuse, R8 ;  /* 0x00000008d1077221 */ /* 0x048fe40000010100 */
[----:B------:R-:W-:-:S02]  /*20a0*/  FADD.FTZ R8, -R209, R9 ;  /* 0x00000009d1087221 */ /* 0x000fc40000010100 */
[C---:B------:R-:W-:Y:S02]  /*20b0*/  FADD.FTZ R9, -R209.reuse, R10 ;  /* 0x0000000ad1097221 */ /* 0x040fe40000010100 */
[C---:B------:R-:W-:Y:S01]  /*20c0*/  FADD.FTZ R10, -R209.reuse, R11 ;  /* 0x0000000bd10a7221 */ /* 0x040fe20000010100 */
[--C-:B------:R-:W-:Y:S01]  /*20d0*/  PRMT R169, RZ, 0x5410, R13.reuse ;  /* 0x00005410ffa97816 */ /* 0x100fe2000000000d */
[C---:B------:R-:W-:Y:S01]  /*20e0*/  FMUL.FTZ R9, R2.reuse, R9 ;  /* 0x0000000902097220 */ /* 0x040fe20000410000 */
[----:B------:R-:W-:Y:S01]  /*20f0*/  PRMT R170, RZ, 0x7610, R13 ;  /* 0x00007610ffaa7816 */ /* 0x000fe2000000000d */
[C---:B------:R-:W-:Y:S01]  /*2100*/  FMUL.FTZ R10, R2.reuse, R10 ;  /* 0x0000000a020a7220 */ /* 0x040fe20000410000 */
[----:B------:R-:W-:Y:S01]  /*2110*/  PRMT R172, RZ, 0x7610, R12 ;  /* 0x00007610ffac7816 */ /* 0x000fe2000000000c */
[----:B------:R-:W-:Y:S02]  /*2120*/  FMUL.FTZ R7, R2, R7 ;  /* 0x0000000702077220 */ /* 0x000fe40000410000 */
[----:B------:R-:W-:-:S02]  /*2130*/  FADD.FTZ R12, -R209, R17 ;  /* 0x00000011d10c7221 */ /* 0x000fc40000010100 */
[C---:B------:R-:W-:Y:S02]  /*2140*/  FADD.FTZ R13, -R209.reuse, R18 ;  /* 0x00000012d10d7221 */ /* 0x040fe40000010100 */
[----:B------:R-:W-:Y:S02]  /*2150*/  FADD.FTZ R11, -R209, R16 ;  /* 0x00000010d10b7221 */ /* 0x000fe40000010100 */
[-C--:B------:R-:W-:Y:S02]  /*2160*/  FFMA.FTZ R50, R9, R169.reuse, R50 ;  /* 0x000000a909327223 */ /* 0x080fe40000010032 */
[----:B------:R-:W-:Y:S02]  /*2170*/  FADD.FTZ R78, R78, R169 ;  /* 0x000000a94e4e7221 */ /* 0x000fe40000010000 */
[----:B------:R-:W-:Y:S02]  /*2180*/  FMUL.FTZ R17, R178, R169 ;  /* 0x000000a9b2117220 */ /* 0x000fe40000410000 */
[----:B------:R-:W-:-:S02]  /*2190*/  FFMA.FTZ R51, R10, R170, R51 ;  /* 0x000000aa0a337223 */ /* 0x000fc40000010033 */
[----:B------:R-:W-:Y:S02]  /*21a0*/  FADD.FTZ R79, R79, R170 ;  /* 0x000000aa4f4f7221 */ /* 0x000fe40000010000 */
[----:B------:R-:W-:Y:S02]  /*21b0*/  FMUL.FTZ R18, R177, R170 ;  /* 0x000000aab1127220 */ /* 0x000fe40000410000 */
[----:B------:R-:W-:Y:S02]  /*21c0*/  FMUL.FTZ R8, R2, R8 ;  /* 0x0000000802087220 */ /* 0x000fe40000410000 */
[----:B------:R-:W-:Y:S02]  /*21d0*/  FMUL.FTZ R16, R179, R172 ;  /* 0x000000acb3107220 */ /* 0x000fe40000410000 */
[----:B------:R-:W-:Y:S02]  /*21e0*/  FADD.FTZ R170, R219, R15 ;  /* 0x0000000fdbaa7221 */ /* 0x000fe40000010000 */
[----:B------:R-:W-:Y:S01]  /*21f0*/  FFMA.FTZ R169, R7, R15, R222 ;  /* 0x0000000f07a97223 */ /* 0x000fe200000100de */
[----:B------:R-:W-:Y:S01]  /*2200*/  PRMT R20, RZ, 0x5410, R14 ;  /* 0x00005410ff147816 */ /* 0x000fe2000000000e */
[----:B------:R-:W-:-:S02]  /*2210*/  FADD.FTZ R170, R170, R16 ;  /* 0x00000010aaaa7221 */ /* 0x000fc40000010000 */
[----:B------:R-:W-:Y:S01]  /*2220*/  FFMA.FTZ R169, R8, R16, R169 ;  /* 0x0000001008a97223 */ /* 0x000fe200000100a9 */
[----:B------:R-:W-:Y:S01]  /*2230*/  PRMT R168, RZ, 0x7610, R14 ;  /* 0x00007610ffa87816 */ /* 0x000fe2000000000e */
[C---:B------:R-:W-:Y:S02]  /*2240*/  FMUL.FTZ R11, R2.reuse, R11 ;  /* 0x0000000b020b7220 */ /* 0x040fe40000410000 */
        /* <DEDUP_REMOVED lines=32> */
[----:B--2---:R-:W-:-:S04]  /*2450*/  FMUL.FTZ R22, R173, R22 ;  /* 0x00000016ad167220 */ /* 0x004fc80000410000 */
[----:B------:R-:W-:Y:S02]  /*2460*/  FADD.FTZ R219, R169, R22 ;  /* 0x00000016a9db7221 */ /* 0x000fe40000010000 */
[----:B------:R-:W-:Y:S02]  /*2470*/  FFMA.FTZ R222, R14, R22, R168 ;  /* 0x000000160ede7223 */ /* 0x000fe400000100a8 */
.L_x_4666:
[----:B------:R-:W-:Y:S05]  /*2480*/  BSYNC B1 ;  /* 0x0000000000017941 */ /* 0x000fea0003800000 */
.L_x_4665:
[----:B------:R-:W-:-:S13]  /*2490*/  ISETP.GE.U32.AND P0, PT, R0, 0x400, PT ;  /* 0x000004000000780c */ /* 0x000fda0003f06070 */
[----:B------:R-:W-:Y:S05]  /*24a0*/  @!P0 BRA `(.L_x_4660) ;  /* 0x0000057000008947 */ /* 0x000fea0003800000 */
[----:B------:R-:W-:Y:S01]  /*24b0*/  IMAD.MOV.U32 R206, RZ, RZ, 0x20 ;  /* 0x00000020ffce7424 */ /* 0x000fe200078e00ff */
[----:B------:R-:W-:Y:S01]  /*24c0*/  HFMA2.MMA R176, -RZ, RZ, 0, 9.5367431640625e-07 ;  /* 0x00000010ffb07435 */ /* 0x000fe200000001ff */
[----:B------:R-:W-:Y:S01]  /*24d0*/  ISETP.NE.U32.AND P0, PT, RZ, c[0x0][0x218], PT ;  /* 0x00008600ff007a0c */ /* 0x000fe20003f05070 */
[----:B------:R-:W2:Y:S01]  /*24e0*/  LDL R198, [R1+0x74] ;  /* 0x0000740001c67983 */ /* 0x000ea20000100800 */
[----:B------:R-:W-:-:S03]  /*24f0*/  IMAD.WIDE.U32 R172, R224, R206, c[0x0][0x188] ;  /* 0x00006200e0ac7625 */ /* 0x000fc600078e00ce */
[----:B------:R-:W3:Y:S04]  /*2500*/  LDL R207, [R1+0x70] ;  /* 0x0000700001cf7983 */ /* 0x000ee80000100800 */
[----:B------:R0:W4:Y:S01]  /*2510*/  LDG.E.128 R168, [R172.64] ;  /* 0x00000004aca87981 */ /* 0x000122000c1e1d00 */
[----:B------:R-:W-:Y:S01]  /*2520*/  IMAD.WIDE.U32 R176, R218, R176, c[0x0][0x208] ;  /* 0x00008200dab07625 */ /* 0x000fe200078e00b0 */
[----:B------:R-:W-:Y:S02]  /*2530*/  ISETP.NE.AND.EX P0, PT, RZ, c[0x0][0x21c], PT, P0 ;  /* 0x00008700ff007a0c */ /* 0x000fe40003f05300 */
[----:B------:R-:W2:Y:S04]  /*2540*/  LDL R218, [R1+0x78] ;  /* 0x0000780001da7983 */ /* 0x000ea80000100800 */
[----:B------:R-:W2:Y:S04]  /*2550*/  LDG.E.128 R176, [R176.64] ;  /* 0x00000004b0b07981 */ /* 0x000ea8000c1e1d00 */
[----:B0-----:R-:W3:Y:S04]  /*2560*/  LDG.E.128 R172, [R172.64+0x10] ;  /* 0x00001004acac7981 */ /* 0x001ee8000c1e1d00 */
[----:B------:R-:W3:Y:S01]  /*2570*/  LDL R200, [R1+0x6c] ;  /* 0x00006c0001c87983 */ /* 0x000ee20000100800 */
[----:B------:R-:W-:-:S03]  /*2580*/  @P0 IMAD.WIDE.U32 R180, R224, R206, c[0x0][0x218] ;  /* 0x00008600e0b40625 */ /* 0x000fc600078e00ce */
[----:B------:R-:W3:Y:S04]  /*2590*/  LDL R206, [R1+0x68] ;  /* 0x0000680001ce7983 */ /* 0x000ee80000100800 */
[----:B------:R-:W3:Y:S04]  /*25a0*/  LDL R202, [R1+0x64] ;  /* 0x0000640001ca7983 */ /* 0x000ee80000100800 */
[----:B------:R-:W3:Y:S04]  /*25b0*/  LDL R204, [R1+0x60] ;  /* 0x0000600001cc7983 */ /* 0x000ee80000100800 */
[----:B------:R0:W5:Y:S04]  /*25c0*/  @P0 LDG.E.128 R28, [R180.64] ;  /* 0x00000004b41c0981 */ /* 0x000168000c1e1d00 */
[----:B------:R0:W5:Y:S02]  /*25d0*/  @P0 LDG.E.128 R24, [R180.64+0x10] ;  /* 0x00001004b4180981 */ /* 0x000164000c1e1d00 */
[----:B0-----:R-:W-:-:S04]  /*25e0*/  IMAD.MOV.U32 R180, RZ, RZ, 0x8 ;  /* 0x00000008ffb47424 */ /* 0x001fc800078e00ff */
[----:B------:R-:W-:-:S06]  /*25f0*/  IMAD.WIDE.U32 R180, R210, R180, c[0x0][0x190] ;  /* 0x00006400d2b47625 */ /* 0x000fcc00078e00b4 */
[----:B------:R-:W5:Y:S01]  /*2600*/  LDG.E.64 R180, [R180.64] ;  /* 0x00000004b4b47981 */ /* 0x000f62000c1e1b00 */
[----:B----4-:R-:W-:-:S04]  /*2610*/  FADD.FTZ R170, -R209, R170 ;  /* 0x000000aad1aa7221 */ /* 0x010fc80000010100 */
[----:B------:R-:W-:Y:S02]  /*2620*/  FMUL.FTZ R192, R2, R170 ;  /* 0x000000aa02c07220 */ /* 0x000fe40000410000 */
[----:B------:R-:W4:Y:S01]  /*2630*/  LDL R170, [R1+0x5c] ;  /* 0x00005c0001aa7983 */ /* 0x000f220000100800 */
[----:B------:R-:W-:Y:S01]  /*2640*/  FADD.FTZ R168, -R209, R168 ;  /* 0x000000a8d1a87221 */ /* 0x000fe20000010100 */
[----:B--2---:R-:W-:-:S03]  /*2650*/  PRMT R226, RZ, 0x5410, R176 ;  /* 0x00005410ffe27816 */ /* 0x004fc600000000b0 */
[----:B------:R-:W-:Y:S01]  /*2660*/  FMUL.FTZ R227, R2, R168 ;  /* 0x000000a802e37220 */ /* 0x000fe20000410000 */
        /* <DEDUP_REMOVED lines=8> */
[----:B------:R-:W-:Y:S02]  /*26f0*/  FADD.FTZ R169, R219, R226 ;  /* 0x000000e2dba97221 */ /* 0x000fe40000010000 */
[----:B------:R-:W-:Y:S01]  /*2700*/  FFMA.FTZ R168, R227, R226, R222 ;  /* 0x000000e2e3a87223 */ /* 0x000fe200000100de */
[----:B------:R-:W-:Y:S01]  /*2710*/  PRMT R177, RZ, 0x7610, R177 ;  /* 0x00007610ffb17816 */ /* 0x000fe200000000b1 */
[----:B---3--:R-:W-:Y:S02]  /*2720*/  FADD.FTZ R172, -R209, R172 ;  /* 0x000000acd1ac7221 */ /* 0x008fe40000010100 */
        /* <DEDUP_REMOVED lines=44> */
[----:B----4-:R-:W-:-:S04]  /*29f0*/  FMUL.FTZ R204, R170, R179 ;  /* 0x000000b3aacc7220 */ /* 0x010fc80000410000 */
[----:B------:R-:W-:Y:S02]  /*2a00*/  FADD.FTZ R219, R169, R204 ;  /* 0x000000cca9db7221 */ /* 0x000fe40000010000 */
[----:B------:R-:W-:Y:S02]  /*2a10*/  FFMA.FTZ R222, R197, R204, R168 ;  /* 0x000000ccc5de7223 */ /* 0x000fe400000100a8 */
.L_x_4660:
[----:B------:R-:W-:Y:S05]  /*2a20*/  BSYNC B0 ;  /* 0x0000000000007941 */ /* 0x000fea0003800000 */
.L_x_4652:
[----:B-1----:R-:W1:Y:S01]  /*2a30*/  S2R R168, SR_TID.X ;  /* 0x0000000000a87919 */ /* 0x002e620000002100 */
[----:B------:R-:W-:Y:S02]  /*2a40*/  LOP3.LUT P5, RZ, R242, 0xff, RZ, 0xc0, !PT ;  /* 0x000000fff2ff7812 */ /* 0x000fe400078ac0ff */
[----:B-1----:R-:W-:Y:S02]  /*2a50*/  SHF.R.U32.HI R172, RZ, 0x5, R168 ;  /* 0x00000005ffac7819 */ /* 0x002fe400000116a8 */
[----:B------:R-:W-:Y:S02]  /*2a60*/  LOP3.LUT P0, RZ, R168, 0x1f, RZ, 0xc0, !PT ;  /* 0x0000001fa8ff7812 */ /* 0x000fe4000780c0ff */
[----:B------:R-:W-:-:S07]  /*2a70*/  LOP3.LUT R173, R172, 0x7fffff8, RZ, 0xc0, !PT ;  /* 0x07fffff8acad7812 */ /* 0x000fce00078ec0ff */
[----:B------:R-:W-:Y:S01]  /*2a80*/  @!P5 IADD3 R173, R173, 0x8, RZ ;  /* 0x00000008adadd810 */ /* 0x000fe20007ffe0ff */
[----:B------:R-:W-:Y:S05]  /*2a90*/  BRA.DIV ~URZ, `(.L_x_4667) ;  /* 0x000048a27f007947 */ /* 0x000fea000b800000 */
[----:B------:R1:W2:Y:S02]  /*2aa0*/  SHFL.DOWN PT, R171, R219, 0x10, 0x1f ;  /* 0x0a001f00dbab7f89 */ /* 0x0002a400000e0000 */
.L_x_4820:
        /* <DEDUP_REMOVED lines=18> */
.L_x_4821:
        /* <DEDUP_REMOVED lines=44> */
[----:B------:R-:W-:-:S05]  /*2e90*/  MOV R156, 0x10 ;  /* 0x00000010009c7802 */ /* 0x000fca0000000f00 */
[----:B------:R-:W-:-:S06]  /*2ea0*/  IMAD.WIDE.U32 R156, R172, R156, c[0x0][0x170] ;  /* 0x00005c00ac9c7625 */ /* 0x000fcc00078e009c */
[----:B------:R-:W5:Y:S02]  /*2eb0*/  LDG.E.128 R156, [R156.64] ;  /* 0x000000049c9c7981 */ /* 0x000f64000c1e1d00 */
.L_x_4672:
[----:B------:R-:W-:Y:S05]  /*2ec0*/  BSYNC B1 ;  /* 0x0000000000017941 */ /* 0x000fea0003800000 */
.L_x_4671:
[----:B------:R-:W-:Y:S01]  /*2ed0*/  BSSY B1, `(.L_x_4673) ;  /* 0x000000b000017945 */ /* 0x000fe20003800000 */
[----:B-----5:R-:W-:Y:S01]  /*2ee0*/  @!P4 FSEL R168, R124, RZ, P0 ;  /* 0x000000ff7ca8c208 */ /* 0x020fe20000000000 */
        /* <DEDUP_REMOVED lines=9> */
.L_x_4674:
[----:B------:R-:W-:Y:S05]  /*2f80*/  BSYNC B1 ;  /* 0x0000000000017941 */ /* 0x000fea0003800000 */
.L_x_4673:
[----:B------:R-:W-:Y:S01]  /*2f90*/  ISETP.NE.U32.AND P6, PT, RZ, c[0x0][0x258], PT ;  /* 0x00009600ff007a0c */ /* 0x000fe20003fc5070 */
[----:B------:R-:W-:Y:S03]  /*2fa0*/  BSSY B1, `(.L_x_4675) ;  /* 0x0000010000017945 */ /* 0x000fe60003800000 */
[----:B------:R-:W-:-:S04]  /*2fb0*/  ISETP.NE.AND.EX P6, PT, RZ, c[0x0][0x25c], PT, P6 ;  /* 0x00009700ff007a0c */ /* 0x000fc80003fc5360 */
[----:B------:R-:W-:Y:S01]  /*2fc0*/  SEL R160, R168, R160, P6 ;  /* 0x000000a0a8a07207 */ /* 0x000fe20003000000 */
[----:B------:R-:W-:Y:S05]  /*2fd0*/  @!P5 BRA `(.L_x_4676) ;  /* 0x000000c00000d947 */ /* 0x000fea0003800000 */
[----:B------:R-:W3:Y:S01]  /*2fe0*/  LDL R174, [R1+0x58] ;  /* 0x0000580001ae7983 */ /* 0x000ee20000100800 */
[----:B------:R-:W-:Y:S01]  /*2ff0*/  LOP3.LUT P0, RZ, R186, 0xff, RZ, 0xc0, !PT ;  /* 0x000000ffbaff7812 */ /* 0x000fe2000780c0ff */
[----:B------:R-:W-:Y:S02]  /*3000*/  FMUL.FTZ R168, R168, c[0x0][0x1ec] ;  /* 0x00007b00a8a87a20 */ /* 0x000fe40000410000 */
[----:B------:R-:W-:Y:S02]  /*3010*/  IMAD.MOV.U32 R169, RZ, RZ, RZ ;  /* 0x000000ffffa97224 */ /* 0x000fe400078e00ff */
[----:B------:R-:W-:-:S08]  /*3020*/  FMUL.FTZ R168, R168, c[0x0][0x1e8] ;  /* 0x00007a00a8a87a20 */ /* 0x000fd00000410000 */
[----:B------:R-:W-:-:S05]  /*3030*/  @P0 PRMT R173, RZ, 0x5410, R156 ;  /* 0x00005410ffad0816 */ /* 0x000fca000000009c */
[----:B------:R-:W-:-:S04]  /*3040*/  @P0 FMUL.FTZ R169, R168, R173 ;  /* 0x000000ada8a90220 */ /* 0x000fc80000410000 */
[----:B------:R-:W-:Y:S01]  /*3050*/  FADD.FTZ R92, R92, R169 ;  /* 0x000000a95c5c7221 */ /* 0x000fe20000010000 */
[----:B------:R-:W-:-:S06]  /*3060*/  HFMA2.MMA R169, -RZ, RZ, 0, 0 ;  /* 0x00000000ffa97435 */ /* 0x000fcc00000001ff */
[----:B---3--:R-:W-:-:S05]  /*3070*/  @P0 FMUL.FTZ R169, R174, R168 ;  /* 0x000000a8aea90220 */ /* 0x008fca0000410000 */
[----:B------:R-:W-:-:S04]  /*3080*/  F2FP.BF16.PACK_AB R169, RZ, R169 ;  /* 0x000000a9ffa9723e */ /* 0x000fc800000010ff */
[----:B------:R-:W-:Y:S02]  /*3090*/  PRMT R164, R169, 0x7610, R164 ;  /* 0x00007610a9a47816 */ /* 0x000fe400000000a4 */
.L_x_4676:
[----:B------:R-:W-:Y:S05]  /*30a0*/  BSYNC B1 ;  /* 0x0000000000017941 */ /* 0x000fea0003800000 */
.L_x_4675:
[----:B------:R-:W-:Y:S01]  /*30b0*/  @!P4 ISETP.NE.U32.AND P0, PT, RZ, c[0x0][0x218], PT ;  /* 0x00008600ff00ca0c */ /* 0x000fe20003f05070 */
[----:B------:R-:W-:Y:S03]  /*30c0*/  BSSY B1, `(.L_x_4677) ;  /* 0x000000c000017945 */ /* 0x000fe60003800000 */
[----:B------:R-:W-:-:S04]  /*30d0*/  @!P4 ISETP.NE.AND.EX P0, PT, RZ, c[0x0][0x21c], PT, P0 ;  /* 0x00008700ff00ca0c */ /* 0x000fc80003f05300 */
        /* <DEDUP_REMOVED lines=10> */
.L_x_4678:
[----:B------:R-:W-:Y:S05]  /*3180*/  BSYNC B1 ;  /* 0x0000000000017941 */ /* 0x000fea0003800000 */
.L_x_4677:
[----:B------:R-:W-:Y:S01]  /*3190*/  BSSY B1, `(.L_x_4679) ;  /* 0x000000f000017945 */ /* 0x000fe20003800000 */
        /* <DEDUP_REMOVED lines=10> */
[----:B------:R-:W-:Y:S01]  /*3240*/  MOV R169, RZ ;  /* 0x000000ff00a97202 */ /* 0x000fe20000000f00 */
[----:B---3--:R-:W-:-:S05]  /*3250*/  @P0 FMUL.FTZ R169, R174, R168 ;  /* 0x000000a8aea90220 */ /* 0x008fca0000410000 */
[----:B------:R-:W-:-:S04]  /*3260*/  F2FP.BF16.PACK_AB R169, RZ, R169 ;  /* 0x000000a9ffa9723e */ /* 0x000fc800000010ff */
[----:B------:R-:W-:Y:S02]  /*3270*/  PRMT R164, R164, 0x5410, R169 ;  /* 0x00005410a4a47816 */ /* 0x000fe400000000a9 */
.L_x_4680:
[----:B------:R-:W-:Y:S05]  /*3280*/  BSYNC B1 ;  /* 0x0000000000017941 */ /* 0x000fea0003800000 */
.L_x_4679:
        /* <DEDUP_REMOVED lines=13> */
.L_x_4682:
[----:B------:R-:W-:Y:S05]  /*3360*/  BSYNC B1 ;  /* 0x0000000000017941 */ /* 0x000fea0003800000 */
.L_x_4681:
        /* <DEDUP_REMOVED lines=15> */
.L_x_4684:
[----:B------:R-:W-:Y:S05]  /*3460*/  BSYNC B1 ;  /* 0x0000000000017941 */ /* 0x000fea0003800000 */
.L_x_4683:
        /* <DEDUP_REMOVED lines=13> */
.L_x_4686:
[----:B------:R-:W-:Y:S05]  /*3540*/  BSYNC B1 ;  /* 0x0000000000017941 */ /* 0x000fea0003800000 */
.L_x_4685:
        /* <DEDUP_REMOVED lines=15> */
.L_x_4688:
[----:B------:R-:W-:Y:S05]  /*3640*/  BSYNC B1 ;  /* 0x0000000000017941 */ /* 0x000fea0003800000 */
.L_x_4687:
        /* <DEDUP_REMOVED lines=13> */
.L_x_4690:
[----:B------:R-:W-:Y:S05]  /*3720*/  BSYNC B1 ;  /* 0x0000000000017941 */ /* 0x000fea0003800000 */
.L_x_4689:
        /* <DEDUP_REMOVED lines=15> */
.L_x_4692:
[----:B------:R-:W-:Y:S05]  /*3820*/  BSYNC B1 ;  /* 0x0000000000017941 */ /* 0x000fea0003800000 */
.L_x_4691:
        /* <DEDUP_REMOVED lines=13> */
.L_x_4694:
[----:B------:R-:W-:Y:S05]  /*3900*/  BSYNC B1 ;  /* 0x0000000000017941 */ /* 0x000fea0003800000 */
.L_x_4693:
        /* <DEDUP_REMOVED lines=15> */
.L_x_4696:
[----:B------:R-:W-:Y:S05]  /*3a00*/  BSYNC B1 ;  /* 0x0000000000017941 */ /* 0x000fea0003800000 */
.L_x_4695:
        /* <DEDUP_REMOVED lines=13> */
.L_x_4698:
[----:B------:R-:W-:Y:S05]  /*3ae0*/  BSYNC B1 ;  /* 0x0000000000017941 */ /* 0x000fea0003800000 */
.L_x_4697:
        /* <DEDUP_REMOVED lines=15> */
.L_x_4700:
[----:B------:R-:W-:Y:S05]  /*3be0*/  BSYNC B1 ;  /* 0x0000000000017941 */ /* 0x000fea0003800000 */
.L_x_4699:
        /* <DEDUP_REMOVED lines=13> */
.L_x_4702:
[----:B------:R-:W-:Y:S05]  /*3cc0*/  BSYNC B1 ;  /* 0x0000000000017941 */ /* 0x000fea0003800000 */
.L_x_4701:
        /* <DEDUP_REMOVED lines=15> */
.L_x_4704:
[----:B------:R-:W-:Y:S05]  /*3dc0*/  BSYNC B1 ;  /* 0x0000000000017941 */ /* 0x000fea0003800000 */
.L_x_4703:
[----:B------:R-:W-:-:S04]  /*3dd0*/  ISETP.NE.U32.AND P0, PT, RZ, c[0x0][0x258], PT ;  /* 0x00009600ff007a0c */ /* 0x000fc80003f05070 */
[----:B------:R-:W-:-:S13]  /*3de0*/  ISETP.NE.AND.EX P0, PT, RZ, c[0x0][0x25c], PT, P0 ;  /* 0x00009700ff007a0c */ /* 0x000fda0003f05300 */
[----:B------:R-:W-:-:S04]  /*3df0*/  @P0 IMAD.MOV.U32 R168, RZ, RZ, 0x20 ;  /* 0x00000020ffa80424 */ /* 0x000fc800078e00ff */
[C---:B------:R-:W-:Y:S01]  /*3e00*/  @P0 IMAD.WIDE.U32 R168, R4.reuse, R168, c[0x0][0x258] ;  /* 0x0000960004a80625 */ /* 0x040fe200078e00a8 */
[----:B------:R-:W-:-:S04]  /*3e10*/  IADD3 R4, R4, 0x100, RZ ;  /* 0x0000010004047810 */ /* 0x000fc80007ffe0ff */
[----:B------:R-:W-:Y:S04]  /*3e20*/  @P0 STG.E.128 [R168.64], R160 ;  /* 0x000000a0a8000986 */ /* 0x000fe8000c101d04 */
[----:B------:R1:W-:Y:S02]  /*3e30*/  @P0 STG.E.128 [R168.64+0x10], R152 ;  /* 0x00001098a8000986 */ /* 0x0003e4000c101d04 */
[----:B-1----:R-:W-:-:S05]  /*3e40*/  @P5 MOV R168, 0x10 ;  /* 0x0000001000a85802 */ /* 0x002fca0000000f00 */
[C---:B------:R-:W-:Y:S01]  /*3e50*/  @P5 IMAD.WIDE.U32 R168, R172.reuse, R168, c[0x0][0x248] ;  /* 0x00009200aca85625 */ /* 0x040fe200078e00a8 */
[----:B------:R-:W-:-:S04]  /*3e60*/  IADD3 R172, R172, 0x100, RZ ;  /* 0x00000100acac7810 */ /* 0x000fc80007ffe0ff */
[----:B------:R1:W-:Y:S03]  /*3e70*/  @P5 STG.E.128 [R168.64], R164 ;  /* 0x000000a4a8005986 */ /* 0x0003e6000c101d04 */
.L_x_4670:
[----:B------:R-:W-:Y:S05]  /*3e80*/  BSYNC B0 ;  /* 0x0000000000007941 */ /* 0x000fea0003800000 */
.L_x_4669:
        /* <DEDUP_REMOVED lines=9> */
.L_x_4708:
[----:B------:R-:W-:Y:S05]  /*3f20*/  BSYNC B1 ;  /* 0x0000000000017941 */ /* 0x000fea0003800000 */
.L_x_4707:
[----:B------:R-:W-:Y:S01]  /*3f30*/  BSSY B1, `(.L_x_4709) ;  /* 0x000000b000017945 */ /* 0x000fe20003800000 */
[----:B-1---5:R-:W-:Y:S01]  /*3f40*/  @!P4 FSEL R168, R132, RZ, P0 ;  /* 0x000000ff84a8c208 */ /* 0x022fe20000000000 */
        /* <DEDUP_REMOVED lines=9> */
.L_x_4710:
[----:B------:R-:W-:Y:S05]  /*3fe0*/  BSYNC B1 ;  /* 0x0000000000017941 */ /* 0x000fea0003800000 */
.L_x_4709:
[----:B------:R-:W-:Y:S01]  /*3ff0*/  ISETP.NE.U32.AND P6, PT, RZ, c[0x0][0x258], PT ;  /* 0x00009600ff007a0c */ /* 0x000fe20003fc5070 */
[----:B------:R-:W-:Y:S03]  /*4000*/  BSSY B1, `(.L_x_4711) ;  /* 0x0000010000017945 */ /* 0x000fe60003800000 */
[----:B------:R-:W-:-:S04]  /*4010*/  ISETP.NE.AND.EX P6, PT, RZ, c[0x0][0x25c], PT, P6 ;  /* 0x00009700ff007a0c */ /* 0x000fc80003fc5360 */
[----:B------:R-:W-:Y:S01]  /*4020*/  SEL R160, R168, R160, P6 ;  /* 0x000000a0a8a07207 */ /* 0x000fe20003000000 */
[----:B------:R-:W-:Y:S05]  /*4030*/  @!P5 BRA `(.L_x_4712) ;  /* 0x000000c00000d947 */ /* 0x000fea0003800000 */
[----:B------:R-:W3:Y:S01]  /*4040*/  LDL R174, [R1+0x38] ;  /* 0x0000380001ae7983 */ /* 0x000ee20000100800 */
[----:B------:R-:W-:Y:S01]  /*4050*/  LOP3.LUT P0, RZ, R184, 0xff, RZ, 0xc0, !PT ;  /* 0x000000ffb8ff7812 */ /* 0x000fe2000780c0ff */
[----:B------:R-:W-:Y:S01]  /*4060*/  FMUL.FTZ R168, R168, c[0x0][0x1ec] ;  /* 0x00007b00a8a87a20 */ /* 0x000fe20000410000 */
[----:B------:R-:W-:-:S03]  /*4070*/  HFMA2.MMA R169, -RZ, RZ, 0, 0 ;  /* 0x00000000ffa97435 */ /* 0x000fc600000001ff */
[----:B------:R-:W-:-:S08]  /*4080*/  FMUL.FTZ R168, R168, c[0x0][0x1e8] ;  /* 0x00007a00a8a87a20 */ /* 0x000fd00000410000 */
[----:B------:R-:W-:-:S05]  /*4090*/  @P0 PRMT R173, RZ, 0x5410, R156 ;  /* 0x00005410ffad0816 */ /* 0x000fca000000009c */
[----:B------:R-:W-:-:S04]  /*40a0*/  @P0 FMUL.FTZ R169, R173, R168 ;  /* 0x000000a8ada90220 */ /* 0x000fc80000410000 */
[----:B------:R-:W-:Y:S02]  /*40b0*/  FADD.FTZ R100, R100, R169 ;  /* 0x000000a964647221 */ /* 0x000fe40000010000 */
[----:B------:R-:W-:Y:S02]  /*40c0*/  IMAD.MOV.U32 R169, RZ, RZ, RZ ;  /* 0x000000ffffa97224 */ /* 0x000fe400078e00ff */
[----:B---3--:R-:W-:-:S05]  /*40d0*/  @P0 FMUL.FTZ R169, R174, R168 ;  /* 0x000000a8aea90220 */ /* 0x008fca0000410000 */
[----:B------:R-:W-:-:S04]  /*40e0*/  F2FP.BF16.PACK_AB R169, RZ, R169 ;  /* 0x000000a9ffa9723e */ /* 0x000fc800000010ff */
[----:B------:R-:W-:Y:S02]  /*40f0*/  PRMT R164, R169, 0x7610, R164 ;  /* 0x00007610a9a47816 */ /* 0x000fe400000000a4 */
.L_x_4712:
[----:B------:R-:W-:Y:S05]  /*4100*/  BSYNC B1 ;  /* 0x0000000000017941 */ /* 0x000fea0003800000 */
.L_x_4711:
        /* <DEDUP_REMOVED lines=13> */
.L_x_4714:
[----:B------:R-:W-:Y:S05]  /*41e0*/  BSYNC B1 ;  /* 0x0000000000017941 */ /* 0x000fea0003800000 */
.L_x_4713:
[----:B------:R-:W-:Y:S01]  /*41f0*/  BSSY B1, `(.L_x_4715) ;  /* 0x000000f000017945 */ /* 0x000fe20003800000 */
[----:B------:R-:W-:Y:S01]  /*4200*/  SEL R161, R168, R161, P6 ;  /* 0x000000a1a8a17207 */ /* 0x000fe20003000000 */
[----:B------:R-:W-:Y:S05]  /*4210*/  @!P5 BRA `(.L_x_4716) ;  /* 0x000000c00000d947 */ /* 0x000fea0003800000 */
[----:B------:R-:W3:Y:S01]  /*4220*/  LDL R174, [R1+0x34] ;  /* 0x0000340001ae7983 */ /* 0x000ee20000100800 */
[----:B------:R-:W-:Y:S01]  /*4230*/  LOP3.LUT P0, RZ, R184, 0xff00, RZ, 0xc0, !PT ;  /* 0x0000ff00b8ff7812 */ /* 0x000fe2000780c0ff */
[----:B------:R-:W-:Y:S01]  /*4240*/  FMUL.FTZ R168, R168, c[0x0][0x1ec] ;  /* 0x00007b00a8a87a20 */ /* 0x000fe20000410000 */
[----:B------:R-:W-:-:S03]  /*4250*/  MOV R169, RZ ;  /* 0x000000ff00a97202 */ /* 0x000fc60000000f00 */
        /* <DEDUP_REMOVED lines=8> */
.L_x_4716:
[----:B------:R-:W-:Y:S05]  /*42e0*/  BSYNC B1 ;  /* 0x0000000000017941 */ /* 0x000fea0003800000 */
.L_x_4715:
        /* <DEDUP_REMOVED lines=13> */
.L_x_4718:
[----:B------:R-:W-:Y:S05]  /*43c0*/  BSYNC B1 ;  /* 0x0000000000017941 */ /* 0x000fea0003800000 */
.L_x_4717:
[----:B------:R-:W-:Y:S01]  /*43d0*/  BSSY B1, `(.L_x_4719) ;  /* 0x000000f000017945 */ /* 0x000fe20003800000 */
        /* <DEDUP_REMOVED lines=14> */
.L_x_4720:
[----:B------:R-:W-:Y:S05]  /*44c0*/  BSYNC B1 ;  /* 0x0000000000017941 */ /* 0x000fea0003800000 */
.L_x_4719:
        /* <DEDUP_REMOVED lines=13> */
.L_x_4722:
[----:B------:R-:W-:Y:S05]  /*45a0*/  BSYNC B1 ;  /* 0x0000000000017941 */ /* 0x000fea0003800000 */
.L_x_4721:
        /* <DEDUP_REMOVED lines=15> */
.L_x_4724:
[----:B------:R-:W-:Y:S05]  /*46a0*/  BSYNC B1 ;  /* 0x0000000000017941 */ /* 0x000fea0003800000 */
.L_x_4723:
        /* <DEDUP_REMOVED lines=13> */
.L_x_4726:
[----:B------:R-:W-:Y:S05]  /*4780*/  BSYNC B1 ;  /* 0x0000000000017941 */ /* 0x000fea0003800000 */
.L_x_4725:
        /* <DEDUP_REMOVED lines=15> */
.L_x_4728:
[----:B------:R-:W-:Y:S05]  /*4880*/  BSYNC B1 ;  /* 0x0000000000017941 */ /* 0x000fea0003800000 */
.L_x_4727:
        /* <DEDUP_REMOVED lines=13> */
.L_x_4730:
[----:B------:R-:W-:Y:S05]  /*4960*/  BSYNC B1 ;  /* 0x0000000000017941 */ /* 0x000fea0003800000 */
.L_x_4729:
        /* <DEDUP_REMOVED lines=15> */
.L_x_4732:
[----:B------:R-:W-:Y:S05]  /*4a60*/  BSYNC B1 ;  /* 0x0000000000017941 */ /* 0x000fea0003800000 */
.L_x_4731:
        /* <DEDUP_REMOVED lines=13> */
.L_x_4734:
[----:B------:R-:W-:Y:S05]  /*4b40*/  BSYNC B1 ;  /* 0x0000000000017941 */ /* 0x000fea0003800000 */
.L_x_4733:
        /* <DEDUP_REMOVED lines=15> */
.L_x_4736:
[----:B------:R-:W-:Y:S05]  /*4c40*/  BSYNC B1 ;  /* 0x0000000000017941 */ /* 0x000fea0003800000 */
.L_x_4735:
        /* <DEDUP_REMOVED lines=13> */
.L_x_4738:
[----:B------:R-:W-:Y:S05]  /*4d20*/  BSYNC B1 ;  /* 0x0000000000017941 */ /* 0x000fea0003800000 */
.L_x_4737:
        /* <DEDUP_REMOVED lines=15> */
.L_x_4740:
[----:B------:R-:W-:Y:S05]  /*4e20*/  BSYNC B1 ;  /* 0x0000000000017941 */ /* 0x000fea0003800000 */
.L_x_4739:
[----:B------:R-:W-:-:S04]  /*4e30*/  ISETP.NE.U32.AND P0, PT, RZ, c[0x0][0x258], PT ;  /* 0x00009600ff007a0c */ /* 0x000fc80003f05070 */
[----:B------:R-:W-:-:S13]  /*4e40*/  ISETP.NE.AND.EX P0, PT, RZ, c[0x0][0x25c], PT, P0 ;  /* 0x00009700ff007a0c */ /* 0x000fda0003f05300 */
        /* <DEDUP_REMOVED lines=9> */
.L_x_4706:
[----:B------:R-:W-:Y:S05]  /*4ee0*/  BSYNC B0 ;  /* 0x0000000000007941 */ /* 0x000fea0003800000 */
.L_x_4705:
[----:B------:R-:W-:Y:S01]  /*4ef0*/  BSSY B0, `(.L_x_4741) ;  /* 0x0000104000007945 */ /* 0x000fe20003800000 */
[----:B------:R-:W-:Y:S05]  /*4f00*/  @!P3 BRA `(.L_x_4742) ;  /* 0x000010200000b947 */ /* 0x000fea0003800000 */
[----:B------:R-:W-:Y:S01]  /*4f10*/  @!P4 ISETP.NE.U32.AND P0, PT, RZ, c[0x0][0x218], PT ;  /* 0x00008600ff00ca0c */ /* 0x000fe20003f05070 */
[----:B------:R-:W-:Y:S03]  /*4f20*/  BSSY B1, `(.L_x_4743) ;  /* 0x0000006000017945 */ /* 0x000fe60003800000 */
[----:B------:R-:W-:Y:S01]  /*4f30*/  @!P4 ISETP.NE.AND.EX P0, PT, RZ, c[0x0][0x21c], PT, P0 ;  /* 0x00008700ff00ca0c */ /* 0x000fe20003f05300 */
[----:B------:R-:W-:Y:S07]  /*4f40*/  @!P5 BRA `(.L_x_4744) ;  /* 0x000000300000d947 */ /* 0x000fee0003800000 */
[----:B------:R-:W-:-:S10]  /*4f50*/  HFMA2.MMA R156, -RZ, RZ, 0, 9.5367431640625e-07 ;  /* 0x00000010ff9c7435 */ /* 0x000fd400000001ff */
[----:B------:R-:W-:-:S06]  /*4f60*/  IMAD.WIDE.U32 R156, R172, R156, c[0x0][0x170] ;  /* 0x00005c00ac9c7625 */ /* 0x000fcc00078e009c */
[----:B------:R-:W5:Y:S02]  /*4f70*/  LDG.E.128 R156, [R156.64] ;  /* 0x000000049c9c7981 */ /* 0x000f64000c1e1d00 */
.L_x_4744:
[----:B------:R-:W-:Y:S05]  /*4f80*/  BSYNC B1 ;  /* 0x0000000000017941 */ /* 0x000fea0003800000 */
.L_x_4743:
        /* <DEDUP_REMOVED lines=11> */
.L_x_4746:
[----:B------:R-:W-:Y:S05]  /*5040*/  BSYNC B1 ;  /* 0x0000000000017941 */ /* 0x000fea0003800000 */
.L_x_4745:
        /* <DEDUP_REMOVED lines=17> */
.L_x_4748:
[----:B------:R-:W-:Y:S05]  /*5160*/  BSYNC B1 ;  /* 0x0000000000017941 */ /* 0x000fea0003800000 */
.L_x_4747:
        /* <DEDUP_REMOVED lines=13> */
.L_x_4750:
[----:B------:R-:W-:Y:S05]  /*5240*/  BSYNC B1 ;  /* 0x0000000000017941 */ /* 0x000fea0003800000 */
.L_x_4749:
        /* <DEDUP_REMOVED lines=15> */
.L_x_4752:
[----:B------:R-:W-:Y:S05]  /*5340*/  BSYNC B1 ;  /* 0x0000000000017941 */ /* 0x000fea0003800000 */
.L_x_4751:
        /* <DEDUP_REMOVED lines=13> */
.L_x_4754:
[----:B------:R-:W-:Y:S05]  /*5420*/  BSYNC B1 ;  /* 0x0000000000017941 */ /* 0x000fea0003800000 */
.L_x_4753:
        /* <DEDUP_REMOVED lines=15> */
.L_x_4756:
[----:B------:R-:W-:Y:S05]  /*5520*/  BSYNC B1 ;  /* 0x0000000000017941 */ /* 0x000fea0003800000 */
.L_x_4755:
        /* <DEDUP_REMOVED lines=13> */
.L_x_4758:
[----:B------:R-:W-:Y:S05]  /*5600*/  BSYNC B1 ;  /* 0x0000000000017941 */ /* 0x000fea0003800000 */
.L_x_4757:
        /* <DEDUP_REMOVED lines=15> */
.L_x_4760:
[----:B------:R-:W-:Y:S05]  /*5700*/  BSYNC B1 ;  /* 0x0000000000017941 */ /* 0x000fea0003800000 */
.L_x_4759:
        /* <DEDUP_REMOVED lines=13> */
.L_x_4762:
[----:B------:R-:W-:Y:S05]  /*57e0*/  BSYNC B1 ;  /* 0x0000000000017941 */ /* 0x000fea0003800000 */
.L_x_4761:
        /* <DEDUP_REMOVED lines=15> */
.L_x_4764:
[----:B------:R-:W-:Y:S05]  /*58e0*/  BSYNC B1 ;  /* 0x0000000000017941 */ /* 0x000fea0003800000 */
.L_x_4763:
        /* <DEDUP_REMOVED lines=13> */
.L_x_4766:
[----:B------:R-:W-:Y:S05]  /*59c0*/  BSYNC B1 ;  /* 0x0000000000017941 */ /* 0x000fea0003800000 */
.L_x_4765:
        /* <DEDUP_REMOVED lines=15> */
.L_x_4768:
[----:B------:R-:W-:Y:S05]  /*5ac0*/  BSYNC B1 ;  /* 0x0000000000017941 */ /* 0x000fea0003800000 */
.L_x_4767:
        /* <DEDUP_REMOVED lines=13> */
.L_x_4770:
[----:B------:R-:W-:Y:S05]  /*5ba0*/  BSYNC B1 ;  /* 0x0000000000017941 */ /* 0x000fea0003800000 */
.L_x_4769:
[----:B------:R-:W-:Y:S01]  /*5bb0*/  BSSY B1, `(.L_x_4771) ;  /* 0x000000f000017945 */ /* 0x000fe20003800000 */
[----:B------:R-:W-:Y:S01]  /*5bc0*/  SEL R154, R168, R154, P6 ;  /* 0x0000009aa89a7207 */ /* 0x000fe20003000000 */
[----:B------:R-:W-:Y:S05]  /*5bd0*/  @!P5 BRA `(.L_x_4772) ;  /* 0x000000c00000d947 */ /* 0x000fea0003800000 */
[----:B------:R-:W3:Y:S01]  /*5be0*/  LDL R174, [R1] ;  /* 0x0000000001ae7983 */ /* 0x000ee20000100800 */
        /* <DEDUP_REMOVED lines=11> */
.L_x_4772:
[----:B------:R-:W-:Y:S05]  /*5ca0*/  BSYNC B1 ;  /* 0x0000000000017941 */ /* 0x000fea0003800000 */
.L_x_4771:
        /* <DEDUP_REMOVED lines=13> */
.L_x_4774:
[----:B------:R-:W-:Y:S05]  /*5d80*/  BSYNC B1 ;  /* 0x0000000000017941 */ /* 0x000fea0003800000 */
.L_x_4773:
[----:B------:R-:W-:Y:S01]  /*5d90*/  BSSY B1, `(.L_x_4775) ;  /* 0x000000e000017945 */ /* 0x000fe20003800000 */
[----:B------:R-:W-:Y:S01]  /*5da0*/  SEL R155, R168, R155, P6 ;  /* 0x0000009ba89b7207 */ /* 0x000fe20003000000 */
[----:B------:R-:W-:Y:S05]  /*5db0*/  @!P5 BRA `(.L_x_4776) ;  /* 0x000000b00000d947 */ /* 0x000fea0003800000 */
        /* <DEDUP_REMOVED lines=11> */
.L_x_4776:
[----:B------:R-:W-:Y:S05]  /*5e70*/  BSYNC B1 ;  /* 0x0000000000017941 */ /* 0x000fea0003800000 */
.L_x_4775:
        /* <DEDUP_REMOVED lines=11> */
.L_x_4742:
[----:B------:R-:W-:Y:S05]  /*5f30*/  BSYNC B0 ;  /* 0x0000000000007941 */ /* 0x000fea0003800000 */
.L_x_4741:
        /* <DEDUP_REMOVED lines=10> */
.L_x_4780:
[----:B------:R-:W-:Y:S05]  /*5fe0*/  BSYNC B1 ;  /* 0x0000000000017941 */ /* 0x000fea0003800000 */
.L_x_4779:
        /* <DEDUP_REMOVED lines=11> */
.L_x_4782:
[----:B------:R-:W-:Y:S05]  /*60a0*/  BSYNC B1 ;  /* 0x0000000000017941 */ /* 0x000fea0003800000 */
.L_x_4781:
[----:B------:R-:W-:Y:S01]  /*60b0*/  ISETP.NE.U32.AND P6, PT, RZ, c[0x0][0x258], PT ;  /* 0x00009600ff007a0c */ /* 0x000fe20003fc5070 */
[----:B------:R-:W-:Y:S03]  /*60c0*/  BSSY B1, `(.L_x_4783) ;  /* 0x000000f000017945 */ /* 0x000fe60003800000 */
[----:B------:R-:W-:-:S04]  /*60d0*/  ISETP.NE.AND.EX P6, PT, RZ, c[0x0][0x25c], PT, P6 ;  /* 0x00009700ff007a0c */ /* 0x000fc80003fc5360 */
[----:B------:R-:W-:Y:S01]  /*60e0*/  SEL R160, R168, R160, P6 ;  /* 0x000000a0a8a07207 */ /* 0x000fe20003000000 */
[----:B------:R-:W-:Y:S05]  /*60f0*/  @!P5 BRA `(.L_x_4784) ;  /* 0x000000b00000d947 */ /* 0x000fea0003800000 */
        /* <DEDUP_REMOVED lines=11> */
.L_x_4784:
[----:B------:R-:W-:Y:S05]  /*61b0*/  BSYNC B1 ;  /* 0x0000000000017941 */ /* 0x000fea0003800000 */
.L_x_4783:
        /* <DEDUP_REMOVED lines=13> */
.L_x_4786:
[----:B------:R-:W-:Y:S05]  /*6290*/  BSYNC B1 ;  /* 0x0000000000017941 */ /* 0x000fea0003800000 */
.L_x_4785:
[----:B------:R-:W-:Y:S01]  /*62a0*/  BSSY B1, `(.L_x_4787) ;  /* 0x000000e000017945 */ /* 0x000fe20003800000 */
[----:B------:R-:W-:Y:S01]  /*62b0*/  SEL R161, R168, R161, P6 ;  /* 0x000000a1a8a17207 */ /* 0x000fe20003000000 */
[----:B------:R-:W-:Y:S05]  /*62c0*/  @!P5 BRA `(.L_x_4788) ;  /* 0x000000b00000d947 */ /* 0x000fea0003800000 */
        /* <DEDUP_REMOVED lines=11> */
.L_x_4788:
[----:B------:R-:W-:Y:S05]  /*6380*/  BSYNC B1 ;  /* 0x0000000000017941 */ /* 0x000fea0003800000 */
.L_x_4787:
        /* <DEDUP_REMOVED lines=13> */
.L_x_4790:
[----:B------:R-:W-:Y:S05]  /*6460*/  BSYNC B1 ;  /* 0x0000000000017941 */ /* 0x000fea0003800000 */
.L_x_4789:
[----:B------:R-:W-:Y:S01]  /*6470*/  BSSY B1, `(.L_x_4791) ;  /* 0x000000e000017945 */ /* 0x000fe20003800000 */
        /* <DEDUP_REMOVED lines=13> */
.L_x_4792:
[----:B------:R-:W-:Y:S05]  /*6550*/  BSYNC B1 ;  /* 0x0000000000017941 */ /* 0x000fea0003800000 */
.L_x_4791:
        /* <DEDUP_REMOVED lines=13> */
.L_x_4794:
[----:B------:R-:W-:Y:S05]  /*6630*/  BSYNC B1 ;  /* 0x0000000000017941 */ /* 0x000fea0003800000 */
.L_x_4793:
        /* <DEDUP_REMOVED lines=14> */
.L_x_4796:
[----:B------:R-:W-:Y:S05]  /*6720*/  BSYNC B1 ;  /* 0x0000000000017941 */ /* 0x000fea0003800000 */
.L_x_4795:
        /* <DEDUP_REMOVED lines=13> */
.L_x_4798:
[----:B------:R-:W-:Y:S05]  /*6800*/  BSYNC B1 ;  /* 0x0000000000017941 */ /* 0x000fea0003800000 */
.L_x_4797:
        /* <DEDUP_REMOVED lines=14> */
.L_x_4800:
[----:B------:R-:W-:Y:S05]  /*68f0*/  BSYNC B1 ;  /* 0x0000000000017941 */ /* 0x000fea0003800000 */
.L_x_4799:
        /* <DEDUP_REMOVED lines=13> */
.L_x_4802:
[----:B------:R-:W-:Y:S05]  /*69d0*/  BSYNC B1 ;  /* 0x0000000000017941 */ /* 0x000fea0003800000 */
.L_x_4801:
        /* <DEDUP_REMOVED lines=14> */
.L_x_4804:
[----:B------:R-:W-:Y:S05]  /*6ac0*/  BSYNC B1 ;  /* 0x0000000000017941 */ /* 0x000fea0003800000 */
.L_x_4803:
        /* <DEDUP_REMOVED lines=13> */
.L_x_4806:
[----:B------:R-:W-:Y:S05]  /*6ba0*/  BSYNC B1 ;  /* 0x0000000000017941 */ /* 0x000fea0003800000 */
.L_x_4805:
        /* <DEDUP_REMOVED lines=14> */
.L_x_4808:
[----:B------:R-:W-:Y:S05]  /*6c90*/  BSYNC B1 ;  /* 0x0000000000017941 */ /* 0x000fea0003800000 */
.L_x_4807:
        /* <DEDUP_REMOVED lines=13> */
.L_x_4810:
[----:B------:R-:W-:Y:S05]  /*6d70*/  BSYNC B1 ;  /* 0x0000000000017941 */ /* 0x000fea0003800000 */
.L_x_4809:
[----:B------:R-:W-:Y:S01]  /*6d80*/  ISETP.NE.U32.AND P0, PT, RZ, c[0x0][0x258], PT ;  /* 0x00009600ff007a0c */ /* 0x000fe20003f05070 */
[----:B------:R-:W-:Y:S01]  /*6d90*/  BSSY B1, `(.L_x_4811) ;  /* 0x000000f000017945 */ /* 0x000fe20003800000 */
[----:B------:R-:W-:Y:S02]  /*6da0*/  SEL R155, R168, R155, P6 ;  /* 0x0000009ba89b7207 */ /* 0x000fe40003000000 */
[----:B------:R-:W-:Y:S01]  /*6db0*/  ISETP.NE.AND.EX P0, PT, RZ, c[0x0][0x25c], PT, P0 ;  /* 0x00009700ff007a0c */ /* 0x000fe20003f05300 */
[----:B------:R-:W-:Y:S07]  /*6dc0*/  @!P5 BRA `(.L_x_4812) ;  /* 0x000000b00000d947 */ /* 0x000fee0003800000 */
        /* <DEDUP_REMOVED lines=11> */
.L_x_4812:
[----:B------:R-:W-:Y:S05]  /*6e80*/  BSYNC B1 ;  /* 0x0000000000017941 */ /* 0x000fea0003800000 */
.L_x_4811:
[----:B------:R-:W-:-:S05]  /*6e90*/  @P0 MOV R168, 0x20 ;  /* 0x0000002000a80802 */ /* 0x000fca0000000f00 */
[----:B------:R-:W-:-:S05]  /*6ea0*/  @P0 IMAD.WIDE.U32 R168, R4, R168, c[0x0][0x258] ;  /* 0x0000960004a80625 */ /* 0x000fca00078e00a8 */
[----:B------:R-:W-:Y:S04]  /*6eb0*/  @P0 STG.E.128 [R168.64], R160 ;  /* 0x000000a0a8000986 */ /* 0x000fe8000c101d04 */
[----:B------:R1:W-:Y:S02]  /*6ec0*/  @P0 STG.E.128 [R168.64+0x10], R152 ;  /* 0x00001098a8000986 */ /* 0x0003e4000c101d04 */
[----:B-1----:R-:W-:-:S04]  /*6ed0*/  @P5 IMAD.MOV.U32 R168, RZ, RZ, 0x10 ;  /* 0x00000010ffa85424 */ /* 0x002fc800078e00ff */
[----:B------:R-:W-:-:S05]  /*6ee0*/  @P5 IMAD.WIDE.U32 R168, R172, R168, c[0x0][0x248] ;  /* 0x00009200aca85625 */ /* 0x000fca00078e00a8 */
[----:B------:R1:W-:Y:S02]  /*6ef0*/  @P5 STG.E.128 [R168.64], R164 ;  /* 0x000000a4a8005986 */ /* 0x0003e4000c101d04 */
.L_x_4778:
[----:B------:R-:W-:Y:S05]  /*6f00*/  BSYNC B0 ;  /* 0x0000000000007941 */ /* 0x000fea0003800000 */
.L_x_4777:
[----:B------:R-:W-:Y:S02]  /*6f10*/  IADD3 R3, R3, c[0x0][0x160], RZ ;  /* 0x0000580003037a10 */ /* 0x000fe40007ffe0ff */
[----:B------:R-:W-:Y:S02]  /*6f20*/  LOP3.LUT P4, RZ, R242, 0xff, RZ, 0xc0, !PT ;  /* 0x000000fff2ff7812 */ /* 0x000fe4000788c0ff */
[----:B------:R-:W-:Y:S02]  /*6f30*/  ISETP.GE.AND P0, PT, R3, c[0x0][0x164], PT ;  /* 0x0000590003007a0c */ /* 0x000fe40003f06270 */
[----:B------:R-:W-:-:S11]  /*6f40*/  SEL R242, RZ, 0x1, P4 ;  /* 0x00000001fff27807 */ /* 0x000fd60002000000 */
[----:B012--5:R-:W-:Y:S01]  /*6f50*/  @P0 CALL.REL.NOINC `(.L_x_4651) ;  /* 0x0000001000000944 */ /* 0x027fe20003c00000 */
[----:B------:R-:W-:Y:S05]  /*6f60*/  BRA `(.L_x_4813) ;  /* 0xffff9dc000007947 */ /* 0x000fea000383ffff */
.L_x_4651:
[----:B------:R-:W0:Y:S01]  /*6f70*/  S2UR UR6, SR_CTAID.X ;  /* 0x00000000000679c3 */ /* 0x000e220000002500 */
[----:B------:R-:W0:Y:S01]  /*6f80*/  S2R R3, SR_TID.X ;  /* 0x0000000000037919 */ /* 0x000e220000002100 */
        /* <DEDUP_REMOVED lines=17> */
.L_x_4815:
[----:B------:R-:W-:Y:S05]  /*70a0*/  BSYNC B0 ;  /* 0x0000000000007941 */ /* 0x000fea0003800000 */
.L_x_4814:
        /* <DEDUP_REMOVED lines=13> */
.L_x_4817:
[----:B------:R-:W-:Y:S05]  /*7180*/  BSYNC B0 ;  /* 0x0000000000007941 */ /* 0x000fea0003800000 */
.L_x_4816:
        /* <DEDUP_REMOVED lines=13> */
.L_x_4819:
[----:B------:R-:W-:Y:S05]  /*7260*/  BSYNC B0 ;  /* 0x0000000000007941 */ /* 0x000fea0003800000 */
.L_x_4818:
        /* <DEDUP_REMOVED lines=13> */
.L_x_4667:
[----:B------:R-:W-:Y:S01]  /*7340*/  HFMA2.MMA R175, -RZ, RZ, 0, 1.847743988037109375e-06 ;  /* 0x0000001fffaf7435 */ /* 0x000fe200000001ff */
[----:B------:R-:W-:Y:S01]  /*7350*/  MOV R169, R219 ;  /* 0x000000db00a97202 */ /* 0x000fe20000000f00 */
[----:B------:R-:W-:Y:S01]  /*7360*/  IMAD.MOV.U32 R170, RZ, RZ, 0x10 ;  /* 0x00000010ffaa7424 */ /* 0x000fe200078e00ff */
[----:B------:R-:W-:Y:S01]  /*7370*/  MOV R168, 0x73a0 ;  /* 0x000073a000a87802 */ /* 0x000fe20000000f00 */
[----:B------:R-:W-:-:S02]  /*7380*/  IMAD.MOV.U32 R174, RZ, RZ, -0x1 ;  /* 0xffffffffffae7424 */ /* 0x000fc400078e00ff */
[----:B0----5:R-:W-:Y:S05]  /*7390*/  CALL.REL.NOINC `($__internal_77_$__cuda_sm70_shflsync_down_p) ;  /* 0x0000046000007944 */ /* 0x021fea0003c00000 */
[----:B-1----:R-:W-:Y:S01]  /*73a0*/  MOV R171, R170 ;  /* 0x000000aa00ab7202 */ /* 0x002fe20000000f00 */
[----:B------:R-:W-:Y:S05]  /*73b0*/  BRA `(.L_x_4820) ;  /* 0xffffb6f000007947 */ /* 0x000fea000383ffff */
.L_x_4668:
[----:B------:R-:W-:Y:S01]  /*73c0*/  HFMA2.MMA R170, -RZ, RZ, 0, 9.5367431640625e-07 ;  /* 0x00000010ffaa7435 */ /* 0x000fe200000001ff */
[----:B------:R-:W-:Y:S01]  /*73d0*/  IMAD.MOV.U32 R169, RZ, RZ, R222 ;  /* 0x000000ffffa97224 */ /* 0x000fe200078e00de */
[----:B------:R-:W-:Y:S01]  /*73e0*/  MOV R174, 0xffffffff ;  /* 0xffffffff00ae7802 */ /* 0x000fe20000000f00 */
[----:B------:R-:W-:Y:S01]  /*73f0*/  IMAD.MOV.U32 R175, RZ, RZ, 0x1f ;  /* 0x0000001fffaf7424 */ /* 0x000fe200078e00ff */
[----:B------:R-:W-:-:S02]  /*7400*/  MOV R168, 0x7420 ;  /* 0x0000742000a87802 */ /* 0x000fc40000000f00 */
[----:B012--5:R-:W-:Y:S05]  /*7410*/  CALL.REL.NOINC `($__internal_77_$__cuda_sm70_shflsync_down_p) ;  /* 0x000003e000007944 */ /* 0x027fea0003c00000 */
[----:B------:R-:W-:Y:S01]  /*7420*/  FADD.FTZ R219, R171, R219 ;  /* 0x000000dbabdb7221 */ /* 0x000fe20000010000 */
[----:B------:R-:W-:Y:S01]  /*7430*/  HFMA2.MMA R175, -RZ, RZ, 0, 1.847743988037109375e-06 ;  /* 0x0000001fffaf7435 */ /* 0x000fe200000001ff */
[----:B-1----:R-:W-:Y:S01]  /*7440*/  FADD.FTZ R222, R222, R170 ;  /* 0x000000aadede7221 */ /* 0x002fe20000010000 */
[----:B------:R-:W-:Y:S01]  /*7450*/  MOV R168, 0x74a0 ;  /* 0x000074a000a87802 */ /* 0x000fe20000000f00 */
[----:B------:R-:W-:Y:S01]  /*7460*/  IMAD.MOV.U32 R170, RZ, RZ, 0x8 ;  /* 0x00000008ffaa7424 */ /* 0x000fe200078e00ff */
[----:B------:R-:W-:Y:S01]  /*7470*/  MOV R169, R219 ;  /* 0x000000db00a97202 */ /* 0x000fe20000000f00 */
[----:B------:R-:W-:-:S02]  /*7480*/  IMAD.MOV.U32 R174, RZ, RZ, -0x1 ;  /* 0xffffffffffae7424 */ /* 0x000fc400078e00ff */
[----:B------:R-:W-:Y:S05]  /*7490*/  CALL.REL.NOINC `($__internal_77_$__cuda_sm70_shflsync_down_p) ;  /* 0x0000036000007944 */ /* 0x000fea0003c00000 */
[----:B------:R-:W-:Y:S01]  /*74a0*/  HFMA2.MMA R175, -RZ, RZ, 0, 1.847743988037109375e-06 ;  /* 0x0000001fffaf7435 */ /* 0x000fe200000001ff */
[----:B-1----:R-:W-:Y:S01]  /*74b0*/  IMAD.MOV.U32 R171, RZ, RZ, R170 ;  /* 0x000000ffffab7224 */ /* 0x002fe200078e00aa */
[----:B------:R-:W-:Y:S01]  /*74c0*/  MOV R169, R222 ;  /* 0x000000de00a97202 */ /* 0x000fe20000000f00 */
[----:B------:R-:W-:Y:S01]  /*74d0*/  IMAD.MOV.U32 R170, RZ, RZ, 0x8 ;  /* 0x00000008ffaa7424 */ /* 0x000fe200078e00ff */
[----:B------:R-:W-:Y:S01]  /*74e0*/  MOV R168, 0x7510 ;  /* 0x0000751000a87802 */ /* 0x000fe20000000f00 */
[----:B------:R-:W-:-:S02]  /*74f0*/  IMAD.MOV.U32 R174, RZ, RZ, -0x1 ;  /* 0xffffffffffae7424 */ /* 0x000fc400078e00ff */
[----:B------:R-:W-:Y:S05]  /*7500*/  CALL.REL.NOINC `($__internal_77_$__cuda_sm70_shflsync_down_p) ;  /* 0x000002f000007944 */ /* 0x000fea0003c00000 */
[----:B------:R-:W-:Y:S01]  /*7510*/  FADD.FTZ R219, R171, R219 ;  /* 0x000000dbabdb7221 */ /* 0x000fe20000010000 */
[----:B------:R-:W-:Y:S01]  /*7520*/  MOV R174, 0xffffffff ;  /* 0xffffffff00ae7802 */ /* 0x000fe20000000f00 */
[----:B-1----:R-:W-:Y:S01]  /*7530*/  FADD.FTZ R222, R222, R170 ;  /* 0x000000aadede7221 */ /* 0x002fe20000010000 */
[----:B------:R-:W-:Y:S01]  /*7540*/  MOV R170, 0x4 ;  /* 0x0000000400aa7802 */ /* 0x000fe20000000f00 */
[----:B------:R-:W-:Y:S01]  /*7550*/  IMAD.MOV.U32 R175, RZ, RZ, 0x1f ;  /* 0x0000001fffaf7424 */ /* 0x000fe200078e00ff */
[----:B------:R-:W-:Y:S01]  /*7560*/  MOV R168, 0x7590 ;  /* 0x0000759000a87802 */ /* 0x000fe20000000f00 */
[----:B------:R-:W-:-:S02]  /*7570*/  IMAD.MOV.U32 R169, RZ, RZ, R219 ;  /* 0x000000ffffa97224 */ /* 0x000fc400078e00db */
[----:B------:R-:W-:Y:S05]  /*7580*/  CALL.REL.NOINC `($__internal_77_$__cuda_sm70_shflsync_down_p) ;  /* 0x0000027000007944 */ /* 0x000fea0003c00000 */
[----:B-1----:R-:W-:Y:S01]  /*7590*/  MOV R171, R170 ;  /* 0x000000aa00ab7202 */ /* 0x002fe20000000f00 */
[----:B------:R-:W-:Y:S01]  /*75a0*/  HFMA2.MMA R170, -RZ, RZ, 0, 2.384185791015625e-07 ;  /* 0x00000004ffaa7435 */ /* 0x000fe200000001ff */
[----:B------:R-:W-:Y:S01]  /*75b0*/  IMAD.MOV.U32 R169, RZ, RZ, R222 ;  /* 0x000000ffffa97224 */ /* 0x000fe200078e00de */
[----:B------:R-:W-:Y:S01]  /*75c0*/  MOV R175, 0x1f ;  /* 0x0000001f00af7802 */ /* 0x000fe20000000f00 */
[----:B------:R-:W-:Y:S01]  /*75d0*/  IMAD.MOV.U32 R174, RZ, RZ, -0x1 ;  /* 0xffffffffffae7424 */ /* 0x000fe200078e00ff */
[----:B------:R-:W-:-:S02]  /*75e0*/  MOV R168, 0x7600 ;  /* 0x0000760000a87802 */ /* 0x000fc40000000f00 */
[----:B------:R-:W-:Y:S05]  /*75f0*/  CALL.REL.NOINC `($__internal_77_$__cuda_sm70_shflsync_down_p) ;  /* 0x0000020000007944 */ /* 0x000fea0003c00000 */
[----:B------:R-:W-:Y:S01]  /*7600*/  FADD.FTZ R219, R171, R219 ;  /* 0x000000dbabdb7221 */ /* 0x000fe20000010000 */
[----:B------:R-:W-:Y:S01]  /*7610*/  MOV R175, 0x1f ;  /* 0x0000001f00af7802 */ /* 0x000fe20000000f00 */
[----:B-1----:R-:W-:Y:S01]  /*7620*/  FADD.FTZ R222, R222, R170 ;  /* 0x000000aadede7221 */ /* 0x002fe20000010000 */
[----:B------:R-:W-:Y:S01]  /*7630*/  HFMA2.MMA R170, -RZ, RZ, 0, 1.1920928955078125e-07 ;  /* 0x00000002ffaa7435 */ /* 0x000fe200000001ff */
[----:B------:R-:W-:Y:S01]  /*7640*/  IMAD.MOV.U32 R174, RZ, RZ, -0x1 ;  /* 0xffffffffffae7424 */ /* 0x000fe200078e00ff */
[----:B------:R-:W-:-:S02]  /*7650*/  MOV R169, R219 ;  /* 0x000000db00a97202 */ /* 0x000fc40000000f00 */
[----:B------:R-:W-:Y:S02]  /*7660*/  MOV R168, 0x7680 ;  /* 0x0000768000a87802 */ /* 0x000fe40000000f00 */
[----:B------:R-:W-:Y:S05]  /*7670*/  CALL.REL.NOINC `($__internal_77_$__cuda_sm70_shflsync_down_p) ;  /* 0x0000018000007944 */ /* 0x000fea0003c00000 */
[----:B-1----:R-:W-:Y:S01]  /*7680*/  MOV R171, R170 ;  /* 0x000000aa00ab7202 */ /* 0x002fe20000000f00 */
[----:B------:R-:W-:Y:S01]  /*7690*/  HFMA2.MMA R170, -RZ, RZ, 0, 1.1920928955078125e-07 ;  /* 0x00000002ffaa7435 */ /* 0x000fe200000001ff */
[----:B------:R-:W-:Y:S01]  /*76a0*/  IMAD.MOV.U32 R169, RZ, RZ, R222 ;  /* 0x000000ffffa97224 */ /* 0x000fe200078e00de */
[----:B------:R-:W-:Y:S01]  /*76b0*/  MOV R175, 0x1f ;  /* 0x0000001f00af7802 */ /* 0x000fe20000000f00 */
[----:B------:R-:W-:Y:S01]  /*76c0*/  IMAD.MOV.U32 R174, RZ, RZ, -0x1 ;  /* 0xffffffffffae7424 */ /* 0x000fe200078e00ff */
[----:B------:R-:W-:Y:S02]  /*76d0*/  MOV R168, 0x76f0 ;  /* 0x000076f000a87802 */ /* 0x000fe40000000f00 */
[----:B------:R-:W-:Y:S05]  /*76e0*/  CALL.REL.NOINC `($__internal_77_$__cuda_sm70_shflsync_down_p) ;  /* 0x0000011000007944 */ /* 0x000fea0003c00000 */
[----:B------:R-:W-:Y:S01]  /*76f0*/  FADD.FTZ R219, R171, R219 ;  /* 0x000000dbabdb7221 */ /* 0x000fe20000010000 */
[----:B------:R-:W-:Y:S01]  /*7700*/  MOV R175, 0x1f ;  /* 0x0000001f00af7802 */ /* 0x000fe20000000f00 */
[----:B-1----:R-:W-:Y:S01]  /*7710*/  FADD.FTZ R222, R222, R170 ;  /* 0x000000aadede7221 */ /* 0x002fe20000010000 */
[----:B------:R-:W-:Y:S01]  /*7720*/  HFMA2.MMA R170, -RZ, RZ, 0, 5.9604644775390625e-08 ;  /* 0x00000001ffaa7435 */ /* 0x000fe200000001ff */
[----:B------:R-:W-:Y:S01]  /*7730*/  IMAD.MOV.U32 R174, RZ, RZ, -0x1 ;  /* 0xffffffffffae7424 */ /* 0x000fe200078e00ff */
[----:B------:R-:W-:-:S02]  /*7740*/  MOV R169, R219 ;  /* 0x000000db00a97202 */ /* 0x000fc40000000f00 */
[----:B------:R-:W-:Y:S02]  /*7750*/  MOV R168, 0x7770 ;  /* 0x0000777000a87802 */ /* 0x000fe40000000f00 */
[----:B------:R-:W-:Y:S05]  /*7760*/  CALL.REL.NOINC `($__internal_77_$__cuda_sm70_shflsync_down_p) ;  /* 0x0000009000007944 */ /* 0x000fea0003c00000 */
[----:B-1----:R-:W-:Y:S01]  /*7770*/  MOV R171, R170 ;  /* 0x000000aa00ab7202 */ /* 0x002fe20000000f00 */
[----:B------:R-:W-:Y:S01]  /*7780*/  HFMA2.MMA R170, -RZ, RZ, 0, 5.9604644775390625e-08 ;  /* 0x00000001ffaa7435 */ /* 0x000fe200000001ff */
[----:B------:R-:W-:Y:S01]  /*7790*/  IMAD.MOV.U32 R169, RZ, RZ, R222 ;  /* 0x000000ffffa97224 */ /* 0x000fe200078e00de */
[----:B------:R-:W-:Y:S01]  /*77a0*/  MOV R175, 0x1f ;  /* 0x0000001f00af7802 */ /* 0x000fe20000000f00 */
[----:B------:R-:W-:Y:S01]  /*77b0*/  IMAD.MOV.U32 R174, RZ, RZ, -0x1 ;  /* 0xffffffffffae7424 */ /* 0x000fe200078e00ff */
[----:B------:R-:W-:Y:S02]  /*77c0*/  MOV R168, 0x77e0 ;  /* 0x000077e000a87802 */ /* 0x000fe40000000f00 */
[----:B------:R-:W-:Y:S05]  /*77d0*/  CALL.REL.NOINC `($__internal_77_$__cuda_sm70_shflsync_down_p) ;  /* 0x0000002000007944 */ /* 0x000fea0003c00000 */
[----:B-1----:R-:W-:Y:S01]  /*77e0*/  MOV R169, R170 ;  /* 0x000000aa00a97202 */ /* 0x002fe20000000f00 */
[----:B------:R-:W-:Y:S05]  /*77f0*/  BRA `(.L_x_4821) ;  /* 0xffffb3d000007947 */ /* 0x000fea000383ffff */
        .weak           $__internal_77_$__cuda_sm70_shflsync_down_p
        .type           $__internal_77_$__cuda_sm70_shflsync_down_p,@function
        .size           $__internal_77_$__cuda_sm70_shflsync_down_p,(.L_x_11811 - $__internal_77_$__cuda_sm70_shflsync_down_p)
$__internal_77_$__cuda_sm70_shflsync_down_p:
[----:B------:R-:W-:Y:S04]  /*7800*/  WARPSYNC R174 ;  /* 0x000000ae00007348 */ /* 0x000fe80003800000 */
[----:B------:R0:W1:Y:S02]  /*7810*/  SHFL.DOWN PT, R170, R169, R170, R175 ;  /* 0x080000aaa9aa7389 */ /* 0x00006400000e00af */
[----:B0-----:R-:W-:-:S06]  /*7820*/  HFMA2.MMA R169, -RZ, RZ, 0, 0 ;  /* 0x00000000ffa97435 */ /* 0x001fcc00000001ff */
[----:B------:R-:W-:Y:S05]  /*7830*/  RET.REL.NODEC R168 `(_ZN10layer_norm13ln_bwd_kernelINS_13Kernel_traitsI13__nv_bfloat16S2_fS2_fjLj8192ELj1ELj1ELj8ELj16ENS_18Kernel_traits_baseILj8192ES2_S2_fS2_fjLj256EEEEELb1ELb1ELb1ELb0EEEvNS_9BwdParamsE) ;  /* 0xffff87c0a8007950 */ /* 0x000fea0003c3ffff */
.L_x_4822:
        /* <DEDUP_REMOVED lines=12> */
.L_x_11811:


//--------------------- .text._ZN10layer_norm22ln_bwd_finalize_kernelINS_22Kernel_traits_finalizeILj8192E13__nv_bfloat16S2_fS2_fjLb1ELj1024ELj4ENS_18Kernel_traits_baseILj8192ES2_S2_fS2_fjLj1024EEEEELb1ELb1EEEvNS_9BwdParamsE --------------------------
	.section	.text._ZN10layer_norm22ln_bwd_finalize_kernelINS_22Kernel_traits_finalizeILj8192E13__nv_bfloat16S2_fS2_fjLb1ELj1024ELj4ENS_18Kernel_traits_baseILj8192ES2_S2_fS2_fjLj1024EEEEELb1ELb1EEEvNS_9BwdParamsE,"ax",@progbits
	.sectioninfo	@"SHI_REGISTERS=32"
	.align	128
        .global         _ZN10layer_norm22ln_bwd_finalize_kernelINS_22Kernel_traits_finalizeILj8192E13__nv_bfloat16S2_fS2_fjLb1ELj1024ELj4ENS_18Kernel_traits_baseILj8192ES2_S2_fS2_fjLj1024EEEEELb1ELb1EEEvNS_9BwdParamsE
        .type           _ZN10layer_norm22ln_bwd_finalize_kernelINS_22Kernel_traits_finalizeILj8192E13__nv_bfloat16S2_fS2_fjLb1ELj1024ELj4ENS_18Kernel_traits_baseILj8192ES2_S2_fS2_fjLj1024EEEEELb1ELb1EEEvNS_9BwdParamsE,@function
        .size           _ZN10layer_norm22ln_bwd_finalize_kernelINS_22Kernel_traits_finalizeILj8192E13__nv_bfloat16S2_fS2_fjLb1ELj1024ELj4ENS_18Kernel_traits_baseILj8192ES2_S2_fS2_fjLj1024EEEEELb1ELb1EEEvNS_9BwdParamsE,(.L_x_11812 - _ZN10layer_norm22ln_bwd_finalize_kernelINS_22Kernel_traits_finalizeILj8192E13__nv_bfloat16S2_fS2_fjLb1ELj1024ELj4ENS_18Kernel_traits_baseILj8192ES2_S2_fS2_fjLj1024EEEEELb1ELb1EEEvNS_9BwdParamsE)
        .other          _ZN10layer_norm22ln_bwd_finalize_kernelINS_22Kernel_traits_finalizeILj8192E13__nv_bfloat16S2_fS2_fjLb1ELj1024ELj4ENS_18Kernel_traits_baseILj8192ES2_S2_fS2_fjLj1024EEEEELb1ELb1EEEvNS_9BwdParamsE,@"STO_CUDA_ENTRY STV_DEFAULT"
_ZN10layer_norm22ln_bwd_finalize_kernelINS_22Kernel_traits_finalizeILj8192E13__nv_bfloat16S2_fS2_fjLb1ELj1024ELj4ENS_18Kernel_traits_baseILj8192ES2_S2_fS2_fjLj1024EEEEELb1ELb1EEEvNS_9BwdParamsE:
.text._ZN10layer_norm22ln_bwd_finalize_kernelINS_22Kernel_traits_finalizeILj8192E13__nv_bfloat16S2_fS2_fjLb1ELj1024ELj4ENS_18Kernel_traits_baseILj8192ES2_S2_fS2_fjLj1024EEEEELb1ELb1EEEvNS_9BwdParamsE:
        /* <DEDUP_REMOVED lines=19> */
.L_x_4835:
        /* <DEDUP_REMOVED lines=32> */
.L_x_4827:
        /* <DEDUP_REMOVED lines=47> */
.L_x_4826:
[----:B------:R-:W-:Y:S05]  /*0620*/  BSYNC B1 ;  /* 0x0000000000017941 */ /* 0x000fea0003800000 */
.L_x_4825:
        /* <DEDUP_REMOVED lines=29> */
.L_x_4829:
[----:B------:R-:W-:Y:S05]  /*0800*/  BSYNC B1 ;  /* 0x0000000000017941 */ /* 0x000fea0003800000 */
.L_x_4828:
        /* <DEDUP_REMOVED lines=13> */
.L_x_4824:
[----:B------:R-:W-:Y:S05]  /*08e0*/  BSYNC B0 ;  /* 0x0000000000007941 */ /* 0x000fea0003800000 */
.L_x_4823:
        /* <DEDUP_REMOVED lines=12> */
.L_x_4836:
        /* <DEDUP_REMOVED lines=27> */
.L_x_4837:
        /* <DEDUP_REMOVED lines=9> */
.L_x_4830:
        /* <DEDUP_REMOVED lines=19> */
.L_x_4834:
[----:B------:R-:W-:Y:S05]  /*0d20*/  BSYNC B0 ;  /* 0x0000000000007941 */ /* 0x000fea0003800000 */
.L_x_4833:
[C---:B------:R-:W-:Y:S02]  /*0d30*/  ISETP.GT.U32.AND P1, PT, R4.reuse, -0x2001, PT ;  /* 0xffffdfff0400780c */ /* 0x040fe40003f24070 */
[----:B------:R-:W-:-:S02]  /*0d40*/  IADD3 R4, R4, 0x2000, RZ ;  /* 0x0000200004047810 */ /* 0x000fc40007ffe0ff */
[----:B------:R-:W-:-:S09]  /*0d50*/  IADD3 R5, R5, 0x1000, RZ ;  /* 0x0000100005057810 */ /* 0x000fd20007ffe0ff */
[----:B012---:R-:W-:Y:S05]  /*0d60*/  @P1 BRA `(.L_x_4835) ;  /* 0xfffff3c000001947 */ /* 0x007fea000383ffff */
[----:B------:R-:W-:Y:S05]  /*0d70*/  EXIT ;  /* 0x000000000000794d */ /* 0x000fea0003800000 */
.L_x_4831:
[----:B------:R-:W-:Y:S01]  /*0d80*/  HFMA2.MMA R14, -RZ, RZ, 0, 1.847743988037109375e-06 ;  /* 0x0000001fff0e7435 */ /* 0x000fe200000001ff */
[----:B---3--:R-:W-:Y:S01]  /*0d90*/  IMAD.MOV.U32 R18, RZ, RZ, R10 ;  /* 0x000000ffff127224 */ /* 0x008fe200078e000a */
[----:B------:R-:W-:Y:S01]  /*0da0*/  MOV R17, 0x1 ;  /* 0x0000000100117802 */ /* 0x000fe20000000f00 */
[----:B------:R-:W-:Y:S01]  /*0db0*/  IMAD.MOV.U32 R19, RZ, RZ, -0x1 ;  /* 0xffffffffff137424 */ /* 0x000fe200078e00ff */
[----:B------:R-:W-:Y:S02]  /*0dc0*/  MOV R8, 0xde0 ;  /* 0x00000de000087802 */ /* 0x000fe40000000f00 */
[----:B012---:R-:W-:Y:S05]  /*0dd0*/  CALL.REL.NOINC `($__internal_78_$__cuda_sm70_shflsync_bfly_p) ;  /* 0x0000059000007944 */ /* 0x007fea0003c00000 */
[----:B01----:R-:W-:Y:S05]  /*0de0*/  BRA `(.L_x_4836) ;  /* 0xfffffbc000007947 */ /* 0x003fea000383ffff */
.L_x_4832:
[----:B------:R-:W-:Y:S01]  /*0df0*/  HFMA2.MMA R14, -RZ, RZ, 0, 1.847743988037109375e-06 ;  /* 0x0000001fff0e7435 */ /* 0x000fe200000001ff */
[----:B------:R-:W-:Y:S01]  /*0e00*/  MOV R17, 0x2 ;  /* 0x0000000200117802 */ /* 0x000fe20000000f00 */
[----:B------:R-:W-:Y:S01]  /*0e10*/  IMAD.MOV.U32 R19, RZ, RZ, -0x1 ;  /* 0xffffffffff137424 */ /* 0x000fe200078e00ff */
[----:B------:R-:W-:-:S03]  /*0e20*/  MOV R8, 0xe40 ;  /* 0x00000e4000087802 */ /* 0x000fc60000000f00 */
[----:B0123--:R-:W-:Y:S05]  /*0e30*/  CALL.REL.NOINC `($__internal_78_$__cuda_sm70_shflsync_bfly_p) ;  /* 0x0000053000007944 */ /* 0x00ffea0003c00000 */
[----:B01----:R-:W-:Y:S01]  /*0e40*/  FADD.FTZ R18, R18, R14 ;  /* 0x0000000e12127221 */ /* 0x003fe20000010000 */
[----:B------:R-:W-:Y:S01]  /*0e50*/  HFMA2.MMA R14, -RZ, RZ, 0, 1.847743988037109375e-06 ;  /* 0x0000001fff0e7435 */ /* 0x000fe200000001ff */
[----:B------:R-:W-:Y:S01]  /*0e60*/  MOV R17, 0x4 ;  /* 0x0000000400117802 */ /* 0x000fe20000000f00 */
[----:B------:R-:W-:Y:S01]  /*0e70*/  IMAD.MOV.U32 R19, RZ, RZ, -0x1 ;  /* 0xffffffffff137424 */ /* 0x000fe200078e00ff */
[----:B------:R-:W-:-:S03]  /*0e80*/  MOV R8, 0xea0 ;  /* 0x00000ea000087802 */ /* 0x000fc60000000f00 */
[----:B------:R-:W-:Y:S05]  /*0e90*/  CALL.REL.NOINC `($__internal_78_$__cuda_sm70_shflsync_bfly_p) ;  /* 0x000004d000007944 */ /* 0x000fea0003c00000 */
[----:B01----:R-:W-:Y:S01]  /*0ea0*/  FADD.FTZ R18, R18, R14 ;  /* 0x0000000e12127221 */ /* 0x003fe20000010000 */
[----:B------:R-:W-:Y:S01]  /*0eb0*/  HFMA2.MMA R14, -RZ, RZ, 0, 1.847743988037109375e-06 ;  /* 0x0000001fff0e7435 */ /* 0x000fe200000001ff */
[----:B------:R-:W-:Y:S01]  /*0ec0*/  MOV R17, 0x8 ;  /* 0x0000000800117802 */ /* 0x000fe20000000f00 */
[----:B------:R-:W-:Y:S01]  /*0ed0*/  IMAD.MOV.U32 R19, RZ, RZ, -0x1 ;  /* 0xffffffffff137424 */ /* 0x000fe200078e00ff */
[----:B------:R-:W-:-:S03]  /*0ee0*/  MOV R8, 0xf00 ;  /* 0x00000f0000087802 */ /* 0x000fc60000000f00 */
[----:B------:R-:W-:Y:S05]  /*0ef0*/  CALL.REL.NOINC `($__internal_78_$__cuda_sm70_shflsync_bfly_p) ;  /* 0x0000047000007944 */ /* 0x000fea0003c00000 */
[----:B-1----:R-:W-:Y:S01]  /*0f00*/  FADD.FTZ R10, R18, R14 ;  /* 0x0000000e120a7221 */ /* 0x002fe20000010000 */
[----:B------:R-:W-:Y:S01]  /*0f10*/  HFMA2.MMA R14, -RZ, RZ, 0, 1.847743988037109375e-06 ;  /* 0x0000001fff0e7435 */ /* 0x000fe200000001ff */
[----:B0-----:R-:W-:Y:S01]  /*0f20*/  MOV R17, 0x10 ;  /* 0x0000001000117802 */ /* 0x001fe20000000f00 */
[----:B------:R-:W-:Y:S01]  /*0f30*/  IMAD.MOV.U32 R19, RZ, RZ, -0x1 ;  /* 0xffffffffff137424 */ /* 0x000fe200078e00ff */
[----:B------:R-:W-:-:S02]  /*0f40*/  MOV R8, 0xf70 ;  /* 0x00000f7000087802 */ /* 0x000fc40000000f00 */
[----:B------:R-:W-:Y:S02]  /*0f50*/  MOV R18, R10 ;  /* 0x0000000a00127202 */ /* 0x000fe40000000f00 */
[----:B------:R-:W-:Y:S05]  /*0f60*/  CALL.REL.NOINC `($__internal_78_$__cuda_sm70_shflsync_bfly_p) ;  /* 0x0000040000007944 */ /* 0x000fea0003c00000 */
[----:B0-----:R-:W-:Y:S01]  /*0f70*/  HFMA2.MMA R17, -RZ, RZ, 0, 5.9604644775390625e-08 ;  /* 0x00000001ff117435 */ /* 0x001fe200000001ff */
[----:B-1----:R-:W-:Y:S01]  /*0f80*/  MOV R13, R14 ;  /* 0x0000000e000d7202 */ /* 0x002fe20000000f00 */
[----:B------:R-:W-:Y:S01]  /*0f90*/  IMAD.MOV.U32 R18, RZ, RZ, R15 ;  /* 0x000000ffff127224 */ /* 0x000fe200078e000f */
[----:B------:R-:W-:Y:S01]  /*0fa0*/  MOV R14, 0x1f ;  /* 0x0000001f000e7802 */ /* 0x000fe20000000f00 */
[----:B------:R-:W-:Y:S01]  /*0fb0*/  IMAD.MOV.U32 R19, RZ, RZ, -0x1 ;  /* 0xffffffffff137424 */ /* 0x000fe200078e00ff */
[----:B------:R-:W-:Y:S02]  /*0fc0*/  MOV R8, 0xfe0 ;  /* 0x00000fe000087802 */ /* 0x000fe40000000f00 */
[----:B------:R-:W-:Y:S05]  /*0fd0*/  CALL.REL.NOINC `($__internal_78_$__cuda_sm70_shflsync_bfly_p) ;  /* 0x0000039000007944 */ /* 0x000fea0003c00000 */
[----:B0-----:R-:W-:Y:S01]  /*0fe0*/  HFMA2.MMA R17, -RZ, RZ, 0, 1.1920928955078125e-07 ;  /* 0x00000002ff117435 */ /* 0x001fe200000001ff */
[----:B-1----:R-:W-:Y:S01]  /*0ff0*/  FADD.FTZ R18, R15, R14 ;  /* 0x0000000e0f127221 */ /* 0x002fe20000010000 */
[----:B------:R-:W-:Y:S01]  /*1000*/  MOV R14, 0x1f ;  /* 0x0000001f000e7802 */ /* 0x000fe20000000f00 */
[----:B------:R-:W-:Y:S01]  /*1010*/  IMAD.MOV.U32 R19, RZ, RZ, -0x1 ;  /* 0xffffffffff137424 */ /* 0x000fe200078e00ff */
[----:B------:R-:W-:Y:S02]  /*1020*/  MOV R8, 0x1040 ;  /* 0x0000104000087802 */ /* 0x000fe40000000f00 */
[----:B------:R-:W-:Y:S05]  /*1030*/  CALL.REL.NOINC `($__internal_78_$__cuda_sm70_shflsync_bfly_p) ;  /* 0x0000033000007944 */ /* 0x000fea0003c00000 */
[----:B0-----:R-:W-:Y:S01]  /*1040*/  HFMA2.MMA R17, -RZ, RZ, 0, 2.384185791015625e-07 ;  /* 0x00000004ff117435 */ /* 0x001fe200000001ff */
[----:B-1----:R-:W-:Y:S01]  /*1050*/  FADD.FTZ R18, R18, R14 ;  /* 0x0000000e12127221 */ /* 0x002fe20000010000 */
[----:B------:R-:W-:Y:S01]  /*1060*/  MOV R14, 0x1f ;  /* 0x0000001f000e7802 */ /* 0x000fe20000000f00 */
[----:B------:R-:W-:Y:S01]  /*1070*/  IMAD.MOV.U32 R19, RZ, RZ, -0x1 ;  /* 0xffffffffff137424 */ /* 0x000fe200078e00ff */
[----:B------:R-:W-:-:S02]  /*1080*/  MOV R8, 0x10a0 ;  /* 0x000010a000087802 */ /* 0x000fc40000000f00 */
[----:B------:R-:W-:Y:S05]  /*1090*/  CALL.REL.NOINC `($__internal_78_$__cuda_sm70_shflsync_bfly_p) ;  /* 0x000002d000007944 */ /* 0x000fea0003c00000 */
[----:B0-----:R-:W-:Y:S01]  /*10a0*/  HFMA2.MMA R17, -RZ, RZ, 0, 4.76837158203125e-07 ;  /* 0x00000008ff117435 */ /* 0x001fe200000001ff */
[----:B-1----:R-:W-:Y:S01]  /*10b0*/  FADD.FTZ R18, R18, R14 ;  /* 0x0000000e12127221 */ /* 0x002fe20000010000 */
[----:B------:R-:W-:Y:S01]  /*10c0*/  MOV R14, 0x1f ;  /* 0x0000001f000e7802 */ /* 0x000fe20000000f00 */
[----:B------:R-:W-:Y:S01]  /*10d0*/  IMAD.MOV.U32 R19, RZ, RZ, -0x1 ;  /* 0xffffffffff137424 */ /* 0x000fe200078e00ff */
[----:B------:R-:W-:-:S02]  /*10e0*/  MOV R8, 0x1100 ;  /* 0x0000110000087802 */ /* 0x000fc40000000f00 */
[----:B------:R-:W-:Y:S05]  /*10f0*/  CALL.REL.NOINC `($__internal_78_$__cuda_sm70_shflsync_bfly_p) ;  /* 0x0000027000007944 */ /* 0x000fea0003c00000 */
[----:B-1----:R-:W-:Y:S01]  /*1100*/  FADD.FTZ R12, R18, R14 ;  /* 0x0000000e120c7221 */ /* 0x002fe20000010000 */
[----:B0-----:R-:W-:Y:S01]  /*1110*/  HFMA2.MMA R17, -RZ, RZ, 0, 9.5367431640625e-07 ;  /* 0x00000010ff117435 */ /* 0x001fe200000001ff */
[----:B------:R-:W-:Y:S01]  /*1120*/  MOV R14, 0x1f ;  /* 0x0000001f000e7802 */ /* 0x000fe20000000f00 */
[----:B------:R-:W-:Y:S01]  /*1130*/  IMAD.MOV.U32 R19, RZ, RZ, -0x1 ;  /* 0xffffffffff137424 */ /* 0x000fe200078e00ff */
[----:B------:R-:W-:-:S02]  /*1140*/  MOV R8, 0x1170 ;  /* 0x0000117000087802 */ /* 0x000fc40000000f00 */
[----:B------:R-:W-:Y:S02]  /*1150*/  MOV R18, R12 ;  /* 0x0000000c00127202 */ /* 0x000fe40000000f00 */
[----:B------:R-:W-:Y:S05]  /*1160*/  CALL.REL.NOINC `($__internal_78_$__cuda_sm70_shflsync_bfly_p) ;  /* 0x0000020000007944 */ /* 0x000fea0003c00000 */
[----:B-1----:R-:W-:Y:S01]  /*1170*/  MOV R15, R14 ;  /* 0x0000000e000f7202 */ /* 0x002fe20000000f00 */
[----:B------:R-:W-:Y:S01]  /*1180*/  HFMA2.MMA R14, -RZ, RZ, 0, 1.847743988037109375e-06 ;  /* 0x0000001fff0e7435 */ /* 0x000fe200000001ff */
[----:B0-----:R-:W-:Y:S01]  /*1190*/  MOV R18, R11 ;  /* 0x0000000b00127202 */ /* 0x001fe20000000f00 */
[----:B------:R-:W-:Y:S01]  /*11a0*/  IMAD.MOV.U32 R17, RZ, RZ, 0x1 ;  /* 0x00000001ff117424 */ /* 0x000fe200078e00ff */
[----:B------:R-:W-:Y:S02]  /*11b0*/  MOV R19, 0xffffffff ;  /* 0xffffffff00137802 */ /* 0x000fe40000000f00 */
[----:B------:R-:W-:Y:S02]  /*11c0*/  MOV R8, 0x11e0 ;  /* 0x000011e000087802 */ /* 0x000fe40000000f00 */
[----:B------:R-:W-:Y:S05]  /*11d0*/  CALL.REL.NOINC `($__internal_78_$__cuda_sm70_shflsync_bfly_p) ;  /* 0x0000019000007944 */ /* 0x000fea0003c00000 */
[----:B0-----:R-:W-:Y:S01]  /*11e0*/  HFMA2.MMA R17, -RZ, RZ, 0, 1.1920928955078125e-07 ;  /* 0x00000002ff117435 */ /* 0x001fe200000001ff */
[----:B-1----:R-:W-:Y:S01]  /*11f0*/  FADD.FTZ R18, R11, R14 ;  /* 0x0000000e0b127221 */ /* 0x002fe20000010000 */
[----:B------:R-:W-:Y:S01]  /*1200*/  MOV R19, 0xffffffff ;  /* 0xffffffff00137802 */ /* 0x000fe20000000f00 */
[----:B------:R-:W-:Y:S01]  /*1210*/  IMAD.MOV.U32 R14, RZ, RZ, 0x1f ;  /* 0x0000001fff0e7424 */ /* 0x000fe200078e00ff */
[----:B------:R-:W-:-:S02]  /*1220*/  MOV R8, 0x1240 ;  /* 0x0000124000087802 */ /* 0x000fc40000000f00 */
        /* <DEDUP_REMOVED lines=9> */
[----:B------:R-:W-:-:S02]  /*12c0*/  MOV R14, 0x1f ;  /* 0x0000001f000e7802 */ /* 0x000fc40000000f00 */
[----:B------:R-:W-:Y:S02]  /*12d0*/  MOV R19, 0xffffffff ;  /* 0xffffffff00137802 */ /* 0x000fe40000000f00 */
[----:B------:R-:W-:Y:S02]  /*12e0*/  MOV R8, 0x1300 ;  /* 0x0000130000087802 */ /* 0x000fe40000000f00 */
[----:B------:R-:W-:Y:S05]  /*12f0*/  CALL.REL.NOINC `($__internal_78_$__cuda_sm70_shflsync_bfly_p) ;  /* 0x0000007000007944 */ /* 0x000fea0003c00000 */
[----:B01----:R-:W-:Y:S01]  /*1300*/  FADD.FTZ R18, R18, R14 ;  /* 0x0000000e12127221 */ /* 0x003fe20000010000 */
[----:B------:R-:W-:Y:S01]  /*1310*/  HFMA2.MMA R14, -RZ, RZ, 0, 1.847743988037109375e-06 ;  /* 0x0000001fff0e7435 */ /* 0x000fe200000001ff */
[----:B------:R-:W-:Y:S01]  /*1320*/  IMAD.MOV.U32 R17, RZ, RZ, 0x10 ;  /* 0x00000010ff117424 */ /* 0x000fe200078e00ff */
[----:B------:R-:W-:Y:S02]  /*1330*/  MOV R19, 0xffffffff ;  /* 0xffffffff00137802 */ /* 0x000fe40000000f00 */
[----:B------:R-:W-:Y:S02]  /*1340*/  MOV R8, 0x1360 ;  /* 0x0000136000087802 */ /* 0x000fe40000000f00 */
[----:B------:R-:W-:Y:S05]  /*1350*/  CALL.REL.NOINC `($__internal_78_$__cuda_sm70_shflsync_bfly_p) ;  /* 0x0000001000007944 */ /* 0x000fea0003c00000 */
[----:B01----:R-:W-:Y:S05]  /*1360*/  BRA `(.L_x_4837) ;  /* 0xfffff7f000007947 */ /* 0x003fea000383ffff */
        .weak           $__internal_78_$__cuda_sm70_shflsync_bfly_p
        .type           $__internal_78_$__cuda_sm70_shflsync_bfly_p,@function
        .size           $__internal_78_$__cuda_sm70_shflsync_bfly_p,(.L_x_11812 - $__internal_78_$__cuda_sm70_shflsync_bfly_p)
$__internal_78_$__cuda_sm70_shflsync_bfly_p:
[----:B------:R-:W-:Y:S01]  /*1370*/  HFMA2.MMA R9, -RZ, RZ, 0, 0 ;  /* 0x00000000ff097435 */ /* 0x000fe200000001ff */
[----:B------:R-:W-:Y:S04]  /*1380*/  WARPSYNC R19 ;  /* 0x0000001300007348 */ /* 0x000fe80003800000 */
[----:B------:R0:W1:Y:S01]  /*1390*/  SHFL.BFLY PT, R14, R18, R17, R14 ;  /* 0x0c000011120e7389 */ /* 0x00006200000e000e */
[----:B------:R-:W-:Y:S05]  /*13a0*/  RET.REL.NODEC R8 `(_ZN10layer_norm22ln_bwd_finalize_kernelINS_22Kernel_traits_finalizeILj8192E13__nv_bfloat16S2_fS2_fjLb1ELj1024ELj4ENS_18Kernel_traits_baseILj8192ES2_S2_fS2_fjLj1024EEEEELb1ELb1EEEvNS_9BwdParamsE) ;  /* 0xffffec5008007950 */ /* 0x000fea0003c3ffff */
.L_x_4838:
        /* <DEDUP_REMOVED lines=13> */
.L_x_11812:


//--------------------- .text._ZN10layer_norm13ln_bwd_kernelINS_13Kernel_traitsI13__nv_bfloat16S2_fS2_fjLj8192ELj1ELj1ELj8ELj16ENS_18Kernel_traits_baseILj8192ES2_S2_fS2_fjLj256EEEEELb1ELb1ELb1ELb1EEEvNS_9BwdParamsE --------------------------
	.section	.text._ZN10layer_norm13ln_bwd_kernelINS_13Kernel_traitsI13__nv_bfloat16S2_fS2_fjLj8192ELj1ELj1ELj8ELj16ENS_18Kernel_traits_baseILj8192ES2_S2_fS2_fjLj256EEEEELb1ELb1ELb1ELb1EEEvNS_9BwdParamsE,"ax",@progbits
	.sectioninfo	@"SHI_REGISTERS=255"
	.align	128
        .global         _ZN10layer_norm13ln_bwd_kernelINS_13Kernel_traitsI13__nv_bfloat16S2_fS2_fjLj8192ELj1ELj1ELj8ELj16ENS_18Kernel_traits_baseILj8192ES2_S2_fS2_fjLj256EEEEELb1ELb1ELb1ELb1EEEvNS_9BwdParamsE
        .type           _ZN10layer_norm13ln_bwd_kernelINS_13Kernel_traitsI13__nv_bfloat16S2_fS2_fjLj8192ELj1ELj1ELj8ELj16ENS_18Kernel_traits_baseILj8192ES2_S2_fS2_fjLj256EEEEELb1ELb1ELb1ELb1EEEvNS_9BwdParamsE,@function
        .size           _ZN10layer_norm13ln_bwd_kernelINS_13Kernel_traitsI13__nv_bfloat16S2_fS2_fjLj8192ELj1ELj1ELj8ELj16ENS_18Kernel_traits_baseILj8192ES2_S2_fS2_fjLj256EEEEELb1ELb1ELb1ELb1EEEvNS_9BwdParamsE,(.L_x_11813 - _ZN10layer_norm13ln_bwd_kernelINS_13Kernel_traitsI13__nv_bfloat16S2_fS2_fjLj8192ELj1ELj1ELj8ELj16ENS_18Kernel_traits_baseILj8192ES2_S2_fS2_fjLj256EEEEELb1ELb1ELb1ELb1EEEvNS_9BwdParamsE)
        .other          _ZN10layer_norm13ln_bwd_kernelINS_13Kernel_traitsI13__nv_bfloat16S2_fS2_fjLj8192ELj1ELj1ELj8ELj16ENS_18Kernel_traits_baseILj8192ES2_S2_fS2_fjLj256EEEEELb1ELb1ELb1ELb1EEEvNS_9BwdParamsE,@"STO_CUDA_ENTRY STV_DEFAULT"
_ZN10layer_norm13ln_bwd_kernelINS_13Kernel_traitsI13__nv_bfloat16S2_fS2_fjLj8192ELj1ELj1ELj8ELj16ENS_18Kernel_traits_baseILj8192ES2_S2_fS2_fjLj256EEEEELb1ELb1ELb1ELb1EEEvNS_9BwdParamsE:
.text._ZN10layer_norm13ln_bwd_kernelINS_13Kernel_traitsI13__nv_bfloat16S2_fS2_fjLj8192ELj1ELj1ELj8ELj16ENS_18Kernel_traits_baseILj8192ES2_S2_fS2_fjLj256EEEEELb1ELb1ELb1ELb1EEEvNS_9BwdParamsE:
        /* <DEDUP_REMOVED lines=66> */
.L_x_4839:
[----:B0-----:R-:W-:-:S05]  /*0420*/  LEA R2, P0, R5, c[0x0][0x1b0], 0x4 ;  /* 0x00006c0005027a11 */ /* 0x001fca00078020ff */
[----:B------:R-:W-:-:S05]  /*0430*/  IMAD.X R3, RZ, RZ, c[0x0][0x1b4], P0 ;  /* 0x00006d00ff037624 */ /* 0x000fca00000e06ff */
[----:B------:R-:W2:Y:S04]  /*0440*/  LDG.E.128 R8, [R2.64] ;  /* 0x0000000402087981 */ /* 0x000ea8000c1e1d00 */
[----:B------:R0:W3:Y:S04]  /*0450*/  LDG.E.128 R12, [R2.64+0x1000] ;  /* 0x00100004020c7981 */ /* 0x0000e8000c1e1d00 */
[----:B------:R0:W4:Y:S04]  /*0460*/  LDG.E.128 R16, [R2.64+0x2000] ;  /* 0x0020000402107981 */ /* 0x000128000c1e1d00 */
[----:B------:R0:W3:Y:S01]  /*0470*/  LDG.E.128 R4, [R2.64+0x3000] ;  /* 0x0030000402047981 */ /* 0x0000e2000c1e1d00 */
        /* <DEDUP_REMOVED lines=51> */
[--C-:B------:R-:W-:Y:S01]  /*07b0*/  PRMT R2, RZ, 0x5410, R9.reuse ;  /* 0x00005410ff027816 */ /* 0x100fe20000000009 */
[----:B------:R-:W-:Y:S01]  /*07c0*/  STL [R1+0x88], R20 ;  /* 0x0000881401007387 */ /* 0x000fe20000100800 */
[----:B------:R-:W-:-:S03]  /*07d0*/  PRMT R8, RZ, 0x7610, R9 ;  /* 0x00007610ff087816 */ /* 0x000fc60000000009 */
[----:B------:R0:W-:Y:S04]  /*07e0*/  STL [R1+0x84], R3 ;  /* 0x0000840301007387 */ /* 0x0001e80000100800 */
        /* <DEDUP_REMOVED lines=9> */
[----:B---3--:R-:W-:-:S03]  /*0880*/  PRMT R2, RZ, 0x5410, R12 ;  /* 0x00005410ff027816 */ /* 0x008fc6000000000c */
[----:B------:R0:W-:Y:S01]  /*0890*/  STL [R1+0x6c], R3 ;  /* 0x00006c0301007387 */ /* 0x0001e20000100800 */
[----:B-1----:R-:W-:-:S03]  /*08a0*/  PRMT R8, RZ, 0x7610, R12 ;  /* 0x00007610ff087816 */ /* 0x002fc6000000000c */
        /* <DEDUP_REMOVED lines=14> */
[--C-:B----4-:R-:W-:Y:S02]  /*0990*/  PRMT R3, RZ, 0x5410, R16.reuse ;  /* 0x00005410ff037816 */ /* 0x110fe40000000010 */
[----:B0-----:R-:W-:-:S03]  /*09a0*/  PRMT R2, RZ, 0x7610, R16 ;  /* 0x00007610ff027816 */ /* 0x001fc60000000010 */
[----:B------:R0:W-:Y:S01]  /*09b0*/  STL [R1+0x48], R3 ;  /* 0x0000480301007387 */ /* 0x0001e20000100800 */
[----:B-1----:R-:W-:-:S03]  /*09c0*/  PRMT R8, RZ, 0x5410, R17 ;  /* 0x00005410ff087816 */ /* 0x002fc60000000011 */
        /* <DEDUP_REMOVED lines=10> */
[----:B------:R0:W-:Y:S04]  /*0a70*/  STL [R1+0x30], R3 ;  /* 0x0000300301007387 */ /* 0x0001e80000100800 */
[----:B------:R1:W-:Y:S01]  /*0a80*/  STL [R1+0x2c], R2 ;  /* 0x00002c0201007387 */ /* 0x0003e20000100800 */
        /* <DEDUP_REMOVED lines=13> */
[----:B-1----:R-:W-:-:S05]  /*0b60*/  PRMT R2, RZ, 0x7610, R7 ;  /* 0x00007610ff027816 */ /* 0x002fca0000000007 */
[----:B------:R2:W-:Y:S04]  /*0b70*/  STL [R1+0xc], R2 ;  /* 0x00000c0201007387 */ /* 0x0005e80000100800 */
[----:B------:R2:W-:Y:S02]  /*0b80*/  STL [R1+0x10], R3 ;  /* 0x0000100301007387 */ /* 0x0005e40000100800 */
.L_x_4980:
[----:B------:R-:W-:-:S04]  /*0b90*/  IMAD.MOV.U32 R184, RZ, RZ, 0x4 ;  /* 0x00000004ffb87424 */ /* 0x000fc800078e00ff */
[----:B--2---:R-:W-:-:S05]  /*0ba0*/  IMAD.WIDE R2, R0, R184, c[0x0][0x1d8] ;  /* 0x0000760000027625 */ /* 0x004fca00078e02b8 */
[----:B------:R0:W2:Y:S04]  /*0bb0*/  LDG.E R186, [R2.64] ;  /* 0x0000000402ba7981 */ /* 0x0000a8000c1e1900 */
[----:B------:R-:W1:Y:S01]  /*0bc0*/  S2R R250, SR_TID.X ;  /* 0x0000000000fa7919 */ /* 0x000e620000002100 */
[----:B0-----:R-:W-:-:S04]  /*0bd0*/  IMAD.WIDE R2, R0, R184, c[0x0][0x1a8] ;  /* 0x00006a0000027625 */ /* 0x001fc800078e02b8 */
[CC--:B------:R-:W-:Y:S02]  /*0be0*/  IMAD.WIDE R18, R0.reuse, R184.reuse, c[0x0][0x1d0] ;  /* 0x0000740000127625 */ /* 0x0c0fe400078e02b8 */
[----:B-----5:R0:W5:Y:S04]  /*0bf0*/  LDG.E R2, [R2.64] ;  /* 0x0000000402027981 */ /* 0x020168000c1e1900 */
[----:B------:R3:W5:Y:S01]  /*0c00*/  LDG.E R4, [R18.64] ;  /* 0x0000000412047981 */ /* 0x000762000c1e1900 */
[C---:B------:R-:W-:Y:S01]  /*0c10*/  IMAD.WIDE R184, R0.reuse, R184, c[0x0][0x1a0] ;  /* 0x0000680000b87625 */ /* 0x040fe200078e02b8 */
[----:B------:R-:W-:Y:S01]  /*0c20*/  MOV R249, 0x20 ;  /* 0x0000002000f97802 */ /* 0x000fe20000000f00 */
[----:B------:R-:W-:Y:S02]  /*0c30*/  BSSY B0, `(.L_x_4841) ;  /* 0x00001a2000007945 */ /* 0x000fe40003800000 */
[C---:B0-----:R-:W-:Y:S01]  /*0c40*/  IMAD R3, R0.reuse, c[0x0][0x168], RZ ;  /* 0x00005a0000037a24 */ /* 0x041fe200078e02ff */
[----:B------:R-:W-:-:S02]  /*0c50*/  IADD3 R0, R0, c[0x0][0x160], RZ ;  /* 0x0000580000007a10 */ /* 0x000fc40007ffe0ff */
[----:B-1----:R-:W-:Y:S02]  /*0c60*/  LOP3.LUT R250, R250, 0xff, RZ, 0xc0, !PT ;  /* 0x000000fffafa7812 */ /* 0x002fe400078ec0ff */
[----:B---3--:R-:W-:Y:S02]  /*0c70*/  SHF.R.S32.HI R18, RZ, 0x1f, R3 ;  /* 0x0000001fff127819 */ /* 0x008fe40000011403 */
        /* <DEDUP_REMOVED lines=12> */
[----:B------:R-:W-:Y:S02]  /*0d40*/  ISETP.NE.U32.AND P0, PT, RZ, c[0x0][0x218], PT ;  /* 0x00008600ff007a0c */ /* 0x000fe40003f05070 */
[----:B-----5:R-:W-:Y:S02]  /*0d50*/  ISETP.GE.AND P1, PT, R4, 0x1, PT ;  /* 0x000000010400780c */ /* 0x020fe40003f26270 */
[----:B------:R-:W-:-:S13]  /*0d60*/  ISETP.NE.AND.EX P0, PT, RZ, c[0x0][0x21c], PT, P0 ;  /* 0x00008700ff007a0c */ /* 0x000fda0003f05300 */
[----:B------:R0:W5:Y:S04]  /*0d70*/  @P0 LDG.E.128 R36, [R20.64] ;  /* 0x0000000414240981 */ /* 0x000168000c1e1d00 */
[----:B------:R0:W5:Y:S04]  /*0d80*/  @P0 LDG.E.128 R32, [R20.64+0x10] ;  /* 0x0000100414200981 */ /* 0x000168000c1e1d00 */
[----:B------:R1:W5:Y:S04]  /*0d90*/  @P0 LDG.E.128 R52, [R192.64] ;  /* 0x00000004c0340981 */ /* 0x000368000c1e1d00 */
[----:B------:R1:W5:Y:S01]  /*0da0*/  @P0 LDG.E.128 R48, [R192.64+0x10] ;  /* 0x00001004c0300981 */ /* 0x000362000c1e1d00 */
[----:B0-----:R-:W-:-:S03]  /*0db0*/  @P1 IADD3 R20, R4, -0x1, RZ ;  /* 0xffffffff04141810 */ /* 0x001fc60007ffe0ff */
[----:B------:R0:W5:Y:S02]  /*0dc0*/  @P0 LDG.E.128 R44, [R22.64] ;  /* 0x00000004162c0981 */ /* 0x000164000c1e1d00 */
[----:B------:R-:W-:Y:S02]  /*0dd0*/  @P1 IMAD R20, R20, c[0x0][0x168], RZ ;  /* 0x00005a0014141a24 */ /* 0x000fe400078e02ff */
[----:B------:R0:W5:Y:S03]  /*0de0*/  @P0 LDG.E.128 R40, [R22.64+0x10] ;  /* 0x0000100416280981 */ /* 0x000166000c1e1d00 */
[----:B------:R-:W-:Y:S01]  /*0df0*/  @P1 SHF.R.S32.HI R21, RZ, 0x1f, R20 ;  /* 0x0000001fff151819 */ /* 0x000fe20000011414 */
[----:B-1----:R-:W-:Y:S01]  /*0e00*/  IMAD.MOV.U32 R192, RZ, RZ, RZ ;  /* 0x000000ffffc07224 */ /* 0x002fe200078e00ff */
[----:B------:R1:W5:Y:S02]  /*0e10*/  @P0 LDG.E.128 R28, [R18.64] ;  /* 0x00000004121c0981 */ /* 0x000364000c1e1d00 */
[----:B------:R-:W-:-:S02]  /*0e20*/  @P1 LEA.HI R21, R21, R20, RZ, 0x3 ;  /* 0x0000001415151211 */ /* 0x000fc400078f18ff */
[----:B------:R1:W5:Y:S02]  /*0e30*/  @P0 LDG.E.128 R24, [R18.64+0x10] ;  /* 0x0000100412180981 */ /* 0x000364000c1e1d00 */
[----:B------:R-:W-:-:S04]  /*0e40*/  @P1 LEA.HI.SX32 R192, R21, R250, 0x1d ;  /* 0x000000fa15c01211 */ /* 0x000fc800078feaff */
[C---:B0-----:R-:W-:Y:S02]  /*0e50*/  IADD3 R22, R192.reuse, 0x100, RZ ;  /* 0x00000100c0167810 */ /* 0x041fe40007ffe0ff */
[C---:B------:R-:W-:Y:S02]  /*0e60*/  IADD3 R20, R192.reuse, 0x200, RZ ;  /* 0x00000200c0147810 */ /* 0x040fe40007ffe0ff */
[----:B-1----:R-:W-:Y:S02]  /*0e70*/  MOV R19, 0x8 ;  /* 0x0000000800137802 */ /* 0x002fe40000000f00 */
[----:B------:R-:W-:-:S03]  /*0e80*/  IADD3 R18, R192, 0x300, RZ ;  /* 0x00000300c0127810 */ /* 0x000fc60007ffe0ff */
        /* <DEDUP_REMOVED lines=8> */
[----:B------:R-:W-:Y:S01]  /*0f10*/  HFMA2.MMA R186, -RZ, RZ, 0, 0 ;  /* 0x00000000ffba7435 */ /* 0x000fe200000001ff */
[----:B------:R-:W-:Y:S01]  /*0f20*/  IMAD.MOV.U32 R189, RZ, RZ, RZ ;  /* 0x000000ffffbd7224 */ /* 0x000fe200078e00ff */
[----:B------:R-:W-:Y:S05]  /*0f30*/  BRA `(.L_x_4843) ;  /* 0x0000171000007947 */ /* 0x000fea0003800000 */
.L_x_4842:
[----:B------:R-:W-:Y:S01]  /*0f40*/  IADD3 R186, R186, -0x1, RZ ;  /* 0xffffffffbaba7810 */ /* 0x000fe20007ffe0ff */
[----:B------:R-:W-:Y:S04]  /*0f50*/  STL [R1+0xac], R95 ;  /* 0x0000ac5f01007387 */ /* 0x000fe80000100800 */
[----:B------:R-:W-:-:S02]  /*0f60*/  IMAD R186, R186, c[0x0][0x168], RZ ;  /* 0x00005a00baba7a24 */ /* 0x000fc400078e02ff */
[----:B------:R-:W-:Y:S01]  /*0f70*/  IMAD.WIDE.U32 R196, R245, R249, c[0x0][0x188] ;  /* 0x00006200f5c47625 */ /* 0x000fe200078e00f9 */
[----:B-----5:R-:W-:Y:S01]  /*0f80*/  ISETP.GE.AND P1, PT, R4, 0x1, PT ;  /* 0x000000010400780c */ /* 0x020fe20003f26270 */
[----:B------:R-:W-:Y:S01]  /*0f90*/  STL [R1+0xa8], R94 ;  /* 0x0000a85e01007387 */ /* 0x000fe20000100800 */
[----:B------:R-:W-:-:S03]  /*0fa0*/  SHF.R.S32.HI R5, RZ, 0x1f, R186 ;  /* 0x0000001fff057819 */ /* 0x000fc600000114ba */
[----:B------:R0:W2:Y:S01]  /*0fb0*/  LDG.E.128 R188, [R196.64] ;  /* 0x00000004c4bc7981 */ /* 0x0000a2000c1e1d00 */
[----:B------:R-:W-:-:S03]  /*0fc0*/  LEA.HI R6, R5, R186, RZ, 0x3 ;  /* 0x000000ba05067211 */ /* 0x000fc600078f18ff */
[----:B------:R1:W3:Y:S01]  /*0fd0*/  LDG.E R5, [R184.64] ;  /* 0x00000004b8057981 */ /* 0x0002e2000c1e1900 */
[----:B------:R-:W-:Y:S01]  /*0fe0*/  IMAD.MOV.U32 R225, RZ, RZ, 0x10 ;  /* 0x00000010ffe17424 */ /* 0x000fe200078e00ff */
[----:B------:R-:W-:Y:S01]  /*0ff0*/  ISETP.NE.U32.AND P0, PT, RZ, c[0x0][0x218], PT ;  /* 0x00008600ff007a0c */ /* 0x000fe20003f05070 */
[-C--:B------:R-:W-:Y:S01]  /*1000*/  IMAD.WIDE.U32 R204, R246, R249.reuse, c[0x0][0x188] ;  /* 0x00006200f6cc7625 */ /* 0x080fe200078e00f9 */
[----:B------:R-:W-:Y:S03]  /*1010*/  STL [R1+0xa4], R93 ;  /* 0x0000a45d01007387 */ /* 0x000fe60000100800 */
[-C--:B------:R-:W-:Y:S01]  /*1020*/  IMAD.WIDE.U32 R212, R247, R249.reuse, c[0x0][0x188] ;  /* 0x00006200f7d47625 */ /* 0x080fe200078e00f9 */
[----:B0-----:R-:W4:Y:S03]  /*1030*/  LDG.E.128 R196, [R196.64+0x10] ;  /* 0x00001004c4c47981 */ /* 0x001f26000c1e1d00 */
[----:B-1----:R-:W-:Y:S01]  /*1040*/  IMAD.WIDE.U32 R184, R3, R249, c[0x0][0x188] ;  /* 0x0000620003b87625 */ /* 0x002fe200078e00f9 */
[----:B------:R-:W-:Y:S01]  /*1050*/  LEA.HI.SX32 R6, R6, R250, 0x1d ;  /* 0x000000fa06067211 */ /* 0x000fe200078feaff */
[----:B------:R-:W-:Y:S04]  /*1060*/  STL [R1+0xa0], R92 ;  /* 0x0000a05c01007387 */ /* 0x000fe80000100800 */
[----:B------:R0:W4:Y:S01]  /*1070*/  LDG.E.128 R8, [R184.64] ;  /* 0x00000004b8087981 */ /* 0x000122000c1e1d00 */
[C---:B------:R-:W-:Y:S01]  /*1080*/  IMAD.WIDE.U32 R12, R6.reuse, R225, c[0x0][0x208] ;  /* 0x00008200060c7625 */ /* 0x040fe200078e00e1 */
[----:B------:R-:W-:-:S02]  /*1090*/  IADD3 R216, R6, 0x100, RZ ;  /* 0x0000010006d87810 */ /* 0x000fc40007ffe0ff */
[----:B------:R-:W-:Y:S01]  /*10a0*/  IADD3 R220, R6, 0x200, RZ ;  /* 0x0000020006dc7810 */ /* 0x000fe20007ffe0ff */
[----:B------:R-:W-:Y:S01]  /*10b0*/  STL [R1+0x9c], R91 ;  /* 0x00009c5b01007387 */ /* 0x000fe20000100800 */
[----:B------:R-:W-:-:S03]  /*10c0*/  ISETP.NE.AND.EX P0, PT, RZ, c[0x0][0x21c], PT, P0 ;  /* 0x00008700ff007a0c */ /* 0x000fc60003f05300 */
[----:B------:R1:W4:Y:S04]  /*10d0*/  LDG.E.128 R200, [R204.64] ;  /* 0x00000004ccc87981 */ /* 0x000328000c1e1d00 */
[----:B0-----:R-:W4:Y:S01]  /*10e0*/  LDG.E.128 R184, [R184.64+0x10] ;  /* 0x00001004b8b87981 */ /* 0x001f22000c1e1d00 */
[----:B------:R-:W-:Y:S02]  /*10f0*/  IADD3 R224, R6, 0x300, RZ ;  /* 0x0000030006e07810 */ /* 0x000fe40007ffe0ff */
[----:B------:R-:W-:Y:S01]  /*1100*/  @P1 IADD3 R6, R4, -0x1, RZ ;  /* 0xffffffff04061810 */ /* 0x000fe20007ffe0ff */
[----:B------:R-:W-:Y:S01]  /*1110*/  IMAD.WIDE.U32 R220, R220, R225, c[0x0][0x208] ;  /* 0x00008200dcdc7625 */ /* 0x000fe200078e00e1 */
[----:B------:R-:W4:Y:S03]  /*1120*/  LDG.E.128 R12, [R12.64] ;  /* 0x000000040c0c7981 */ /* 0x000f26000c1e1d00 */
[----:B------:R-:W-:Y:S01]  /*1130*/  @P1 IMAD R6, R6, c[0x0][0x168], RZ ;  /* 0x00005a0006061a24 */ /* 0x000fe200078e02ff */
[----:B------:R0:W5:Y:S04]  /*1140*/  @P0 LDG.E.128 R52, [R192.64] ;  /* 0x00000004c0340981 */ /* 0x000168000c1e1d00 */
[----:B------:R-:W-:Y:S01]  /*1150*/  @P1 SHF.R.S32.HI R7, RZ, 0x1f, R6 ;  /* 0x0000001fff071819 */ /* 0x000fe20000011406 */
[----:B------:R0:W5:Y:S03]  /*1160*/  @P0 LDG.E.128 R48, [R192.64+0x10] ;  /* 0x00001004c0300981 */ /* 0x000166000c1e1d00 */
[----:B------:R-:W-:Y:S01]  /*1170*/  @P1 LEA.HI R7, R7, R6, RZ, 0x3 ;  /* 0x0000000607071211 */ /* 0x000fe200078f18ff */
[----:B------:R0:W5:Y:S01]  /*1180*/  @P0 LDG.E.128 R44, [R22.64] ;  /* 0x00000004162c0981 */ /* 0x000162000c1e1d00 */
[----:B------:R-:W-:-:S02]  /*1190*/  MOV R6, RZ ;  /* 0x000000ff00067202 */ /* 0x000fc40000000f00 */
[----:B------:R-:W-:Y:S01]  /*11a0*/  @P1 LEA.HI.SX32 R6, R7, R250, 0x1d ;  /* 0x000000fa07061211 */ /* 0x000fe200078feaff */
[----:B------:R0:W5:Y:S01]  /*11b0*/  @P0 LDG.E.128 R40, [R22.64+0x10] ;  /* 0x0000100416280981 */ /* 0x000162000c1e1d00 */
[----:B------:R-:W0:Y:S03]  /*11c0*/  LDC.U8 R250, c[0x0][0x1f0] ;  /* 0x00007c00fffa7b82 */ /* 0x000e260000000000 */
[----:B------:R0:W5:Y:S04]  /*11d0*/  @P0 LDG.E.128 R36, [R20.64] ;  /* 0x0000000414240981 */ /* 0x000168000c1e1d00 */
[----:B------:R0:W5:Y:S04]  /*11e0*/  @P0 LDG.E.128 R32, [R20.64+0x10] ;  /* 0x0000100414200981 */ /* 0x000168000c1e1d00 */
[----:B------:R0:W5:Y:S04]  /*11f0*/  @P0 LDG.E.128 R28, [R18.64] ;  /* 0x00000004121c0981 */ /* 0x000168000c1e1d00 */
[----:B------:R1:W5:Y:S01]  /*1200*/  @P0 LDG.E.128 R24, [R18.64+0x10] ;  /* 0x0000100412180981 */ /* 0x000362000c1e1d00 */
[----:B------:R-:W-:-:S03]  /*1210*/  IMAD.WIDE.U32 R216, R216, R225, c[0x0][0x208] ;  /* 0x00008200d8d87625 */ /* 0x000fc600078e00e1 */
[----:B------:R-:W-:Y:S04]  /*1220*/  STL [R1+0x98], R90 ;  /* 0x0000985a01007387 */ /* 0x000fe80000100800 */
[----:B------:R1:W4:Y:S01]  /*1230*/  LDG.E.128 R208, [R212.64] ;  /* 0x00000004d4d07981 */ /* 0x000322000c1e1d00 */
[----:B0-----:R-:W-:Y:S01]  /*1240*/  ISETP.NE.AND P0, PT, R250, RZ, PT ;  /* 0x000000fffa00720c */ /* 0x001fe20003f05270 */
[----:B------:R-:W-:Y:S02]  /*1250*/  IMAD.WIDE.U32 R224, R224, R225, c[0x0][0x208] ;  /* 0x00008200e0e07625 */ /* 0x000fe400078e00e1 */
[----:B------:R-:W-:Y:S04]  /*1260*/  STL [R1+0x94], R89 ;  /* 0x0000945901007387 */ /* 0x000fe80000100800 */
[----:B-1----:R-:W4:Y:S04]  /*1270*/  LDG.E.128 R204, [R204.64+0x10] ;  /* 0x00001004cccc7981 */ /* 0x002f28000c1e1d00 */
[----:B------:R-:W4:Y:S04]  /*1280*/  LDG.E.128 R212, [R212.64+0x10] ;  /* 0x00001004d4d47981 */ /* 0x000f28000c1e1d00 */
[----:B------:R-:W4:Y:S04]  /*1290*/  LDG.E.128 R220, [R220.64] ;  /* 0x00000004dcdc7981 */ /* 0x000f28000c1e1d00 */
[----:B------:R-:W-:Y:S04]  /*12a0*/  STL [R1+0x90], R88 ;  /* 0x0000905801007387 */ /* 0x000fe80000100800 */
[----:B------:R0:W-:Y:S04]  /*12b0*/  STL [R1+0x8c], R0 ;  /* 0x00008c0001007387 */ /* 0x0001e80000100800 */
[----:B------:R-:W4:Y:S04]  /*12c0*/  LDG.E.128 R224, [R224.64] ;  /* 0x00000004e0e07981 */ /* 0x000f28000c1e1d00 */
[----:B------:R-:W4:Y:S01]  /*12d0*/  LDG.E.128 R216, [R216.64] ;  /* 0x00000004d8d87981 */ /* 0x000f22000c1e1d00 */
[----:B---3--:R-:W-:-:S05]  /*12e0*/  FSEL R5, R5, RZ, !P0 ;  /* 0x000000ff05057208 */ /* 0x008fca0004000000 */
[----:B--2---:R-:W-:-:S04]  /*12f0*/  FADD.FTZ R188, -R5, R188 ;  /* 0x000000bc05bc7221 */ /* 0x004fc80000010100 */
[----:B------:R-:W-:Y:S02]  /*1300*/  FMUL.FTZ R230, R2, R188 ;  /* 0x000000bc02e67220 */ /* 0x000fe40000410000 */
[----:B------:R-:W2:Y:S01]  /*1310*/  LDL R188, [R1+0x84] ;  /* 0x0000840001bc7983 */ /* 0x000ea20000100800 */
[----:B----4-:R-:W-:-:S04]  /*1320*/  FADD.FTZ R185, -R5, R185 ;  /* 0x000000b905b97221 */ /* 0x010fc80000010100 */
[C---:B------:R-:W-:Y:S02]  /*1330*/  FMUL.FTZ R236, R2.reuse, R185 ;  /* 0x000000b902ec7220 */ /* 0x040fe40000410000 */
[----:B------:R-:W3:Y:S01]  /*1340*/  LDL R185, [R1+0x80] ;  /* 0x0000800001b97983 */ /* 0x000ee20000100800 */
[C---:B------:R-:W-:Y:S02]  /*1350*/  FADD.FTZ R186, -R5.reuse, R186 ;  /* 0x000000ba05ba7221 */ /* 0x040fe40000010100 */
[----:B------:R-:W-:Y:S02]  /*1360*/  FADD.FTZ R187, -R5, R187 ;  /* 0x000000bb05bb7221 */ /* 0x000fe40000010100 */
[C---:B------:R-:W-:Y:S02]  /*1370*/  FMUL.FTZ R234, R2.reuse, R186 ;  /* 0x000000ba02ea7220 */ /* 0x040fe40000410000 */
[----:B------:R-:W4:Y:S01]  /*1380*/  LDL R186, [R1+0x78] ;  /* 0x0000780001ba7983 */ /* 0x000f220000100800 */
[----:B------:R-:W-:-:S03]  /*1390*/  FMUL.FTZ R232, R2, R187 ;  /* 0x000000bb02e87220 */ /* 0x000fc60000410000 */
[----:B------:R-:W4:Y:S01]  /*13a0*/  LDL R187, [R1+0x7c] ;  /* 0x00007c0001bb7983 */ /* 0x000f220000100800 */
[----:B------:R-:W-:Y:S01]  /*13b0*/  IMAD.MOV.U32 R16, RZ, RZ, 0x8 ;  /* 0x00000008ff107424 */ /* 0x000fe200078e00ff */
[C---:B------:R-:W-:Y:S01]  /*13c0*/  IADD3 R7, R6.reuse, 0x300, RZ ;  /* 0x0000030006077810 */ /* 0x040fe20007ffe0ff */
[----:B------:R-:W-:Y:S01]  /*13d0*/  FADD.FTZ R10, -R5, R10 ;  /* 0x0000000a050a7221 */ /* 0x000fe20000010100 */
[C---:B------:R-:W-:Y:S01]  /*13e0*/  IADD3 R22, R6.reuse, 0x100, RZ ;  /* 0x0000010006167810 */ /* 0x040fe20007ffe0ff */
[C---:B------:R-:W-:Y:S01]  /*13f0*/  IMAD.WIDE.U32 R192, R6.reuse, R16, c[0x0][0x190] ;  /* 0x0000640006c07625 */ /* 0x040fe200078e0010 */
[----:B------:R-:W-:-:S03]  /*1400*/  IADD3 R20, R6, 0x200, RZ ;  /* 0x0000020006147810 */ /* 0x000fc60007ffe0ff */
[----:B------:R-:W-:Y:S01]  /*1410*/  IMAD.WIDE.U32 R6, R7, R16, c[0x0][0x190] ;  /* 0x0000640007067625 */ /* 0x000fe200078e0010 */
[----:B------:R-:W-:Y:S01]  /*1420*/  PRMT R241, RZ, 0x5410, R13 ;  /* 0x00005410fff17816 */ /* 0x000fe2000000000d */
[----:B------:R-:W5:Y:S01]  /*1430*/  LDG.E.64 R192, [R192.64] ;  /* 0x00000004c0c07981 */ /* 0x000f62000c1e1b00 */
[----:B0-----:R-:W-:Y:S01]  /*1440*/  PRMT R0, RZ, 0x7610, R15 ;  /* 0x00007610ff007816 */ /* 0x001fe2000000000f */
[C---:B------:R-:W-:Y:S01]  /*1450*/  FADD.FTZ R190, -R5.reuse, R190 ;  /* 0x000000be05be7221 */ /* 0x040fe20000010100 */
[--C-:B------:R-:W-:Y:S01]  /*1460*/  PRMT R231, RZ, 0x5410, R12.reuse ;  /* 0x00005410ffe77816 */ /* 0x100fe2000000000c */
[----:B------:R-:W-:Y:S01]  /*1470*/  FMUL.FTZ R242, R2, R10 ;  /* 0x0000000a02f27220 */ /* 0x000fe20000410000 */
[----:B------:R0:W5:Y:S01]  /*1480*/  LDG.E.64 R18, [R6.64] ;  /* 0x0000000406127981 */ /* 0x000162000c1e1b00 */
[-C--:B------:R-:W-:Y:S01]  /*1490*/  IMAD.WIDE.U32 R22, R22, R16.reuse, c[0x0][0x190] ;  /* 0x0000640016167625 */ /* 0x080fe200078e0010 */
[----:B------:R-:W-:Y:S02]  /*14a0*/  PRMT R243, RZ, 0x7610, R12 ;  /* 0x00007610fff37816 */ /* 0x000fe4000000000c */
[----:B------:R-:W-:Y:S01]  /*14b0*/  PRMT R239, RZ, 0x7610, R13 ;  /* 0x00007610ffef7816 */ /* 0x000fe2000000000d */
[----:B------:R-:W-:Y:S01]  /*14c0*/  IMAD.WIDE.U32 R20, R20, R16, c[0x0][0x190] ;  /* 0x0000640014147625 */ /* 0x000fe200078e0010 */
[--C-:B------:R-:W-:Y:S01]  /*14d0*/  PRMT R237, RZ, 0x5410, R14.reuse ;  /* 0x00005410ffed7816 */ /* 0x100fe2000000000e */
[----:B------:R-:W5:Y:S01]  /*14e0*/  LDG.E.64 R22, [R22.64] ;  /* 0x0000000416167981 */ /* 0x000f62000c1e1b00 */
[----:B------:R-:W-:Y:S01]  /*14f0*/  PRMT R235, RZ, 0x7610, R14 ;  /* 0x00007610ffeb7816 */ /* 0x000fe2000000000e */
[C---:B------:R-:W-:Y:S01]  /*1500*/  FADD.FTZ R8, -R5.reuse, R8 ;  /* 0x0000000805087221 */ /* 0x040fe20000010100 */
[----:B------:R-:W-:Y:S01]  /*1510*/  PRMT R233, RZ, 0x5410, R15 ;  /* 0x00005410ffe97816 */ /* 0x000fe2000000000f */
[C---:B------:R-:W-:Y:S01]  /*1520*/  FADD.FTZ R9, -R5.reuse, R9 ;  /* 0x0000000905097221 */ /* 0x040fe20000010100 */
[----:B------:R-:W5:Y:S01]  /*1530*/  LDG.E.64 R20, [R20.64] ;  /* 0x0000000414147981 */ /* 0x000f62000c1e1b00 */
[----:B------:R-:W-:-:S02]  /*1540*/  FADD.FTZ R11, -R5, R11 ;  /* 0x0000000b050b7221 */ /* 0x000fc40000010100 */
[C---:B------:R-:W-:Y:S02]  /*1550*/  FADD.FTZ R238, -R5.reuse, R184 ;  /* 0x000000b805ee7221 */ /* 0x040fe40000010100 */
[C---:B------:R-:W-:Y:S02]  /*1560*/  FADD.FTZ R189, -R5.reuse, R189 ;  /* 0x000000bd05bd7221 */ /* 0x040fe40000010100 */
[C---:B------:R-:W-:Y:S02]  /*1570*/  FADD.FTZ R191, -R5.reuse, R191 ;  /* 0x000000bf05bf7221 */ /* 0x040fe40000010100 */
[C---:B------:R-:W-:Y:S02]  /*1580*/  FADD.FTZ R196, -R5.reuse, R196 ;  /* 0x000000c405c47221 */ /* 0x040fe40000010100 */
[C---:B0-----:R-:W-:Y:S02]  /*1590*/  FADD.FTZ R6, -R5.reuse, R197 ;  /* 0x000000c505067221 */ /* 0x041fe40000010100 */
[----:B------:R-:W-:-:S02]  /*15a0*/  FADD.FTZ R198, -R5, R198 ;  /* 0x000000c605c67221 */ /* 0x000fc40000010100 */
[C---:B------:R-:W-:Y:S02]  /*15b0*/  FADD.FTZ R199, -R5.reuse, R199 ;  /* 0x000000c705c77221 */ /* 0x040fe40000010100 */
[C---:B------:R-:W-:Y:S01]  /*15c0*/  FADD.FTZ R200, -R5.reuse, R200 ;  /* 0x000000c805c87221 */ /* 0x040fe20000010100 */
[----:B------:R-:W-:Y:S01]  /*15d0*/  PRMT R95, RZ, 0x5410, R223 ;  /* 0x00005410ff5f7816 */ /* 0x000fe200000000df */
[C---:B------:R-:W-:Y:S01]  /*15e0*/  FADD.FTZ R201, -R5.reuse, R201 ;  /* 0x000000c905c97221 */ /* 0x040fe20000010100 */
[----:B------:R-:W-:Y:S01]  /*15f0*/  PRMT R252, RZ, 0x7610, R223 ;  /* 0x00007610fffc7816 */ /* 0x000fe200000000df */
[C---:B------:R-:W-:Y:S01]  /*1600*/  FADD.FTZ R195, -R5.reuse, R202 ;  /* 0x000000ca05c37221 */ /* 0x040fe20000010100 */
[----:B------:R-:W-:Y:S01]  /*1610*/  MOV R223, R0 ;  /* 0x0000000000df7202 */ /* 0x000fe20000000f00 */
        /* <DEDUP_REMOVED lines=13> */
[--C-:B------:R-:W-:Y:S01]  /*16f0*/  PRMT R249, RZ, 0x5410, R221.reuse ;  /* 0x00005410fff97816 */ /* 0x100fe200000000dd */
[----:B------:R-:W4:Y:S01]  /*1700*/  LDL R5, [R1+0x88] ;  /* 0x0000880001057983 */ /* 0x000f220000100800 */
[----:B------:R-:W-:Y:S01]  /*1710*/  PRMT R209, RZ, 0x7610, R221 ;  /* 0x00007610ffd17816 */ /* 0x000fe200000000dd */
[----:B------:R-:W-:Y:S01]  /*1720*/  FFMA.FTZ R58, R242, R241, R58 ;  /* 0x000000f1f23a7223 */ /* 0x000fe2000001003a */
[--C-:B------:R-:W-:Y:S01]  /*1730*/  PRMT R90, RZ, 0x5410, R226.reuse ;  /* 0x00005410ff5a7816 */ /* 0x100fe200000000e2 */
[----:B------:R-:W-:Y:S01]  /*1740*/  FADD.FTZ R150, R150, R241 ;  /* 0x000000f196967221 */ /* 0x000fe20000010000 */
[----:B------:R-:W-:Y:S01]  /*1750*/  PRMT R89, RZ, 0x7610, R226 ;  /* 0x00007610ff597816 */ /* 0x000fe200000000e2 */
[----:B------:R-:W4:Y:S01]  /*1760*/  LDL R221, [R1+0x6c] ;  /* 0x00006c0001dd7983 */ /* 0x000f220000100800 */
[--C-:B------:R-:W-:Y:S01]  /*1770*/  PRMT R88, RZ, 0x5410, R227.reuse ;  /* 0x00005410ff587816 */ /* 0x100fe200000000e3 */
[C---:B------:R-:W-:Y:S01]  /*1780*/  FMUL.FTZ R226, R2.reuse, R190 ;  /* 0x000000be02e27220 */ /* 0x040fe20000410000 */
[----:B------:R-:W-:Y:S01]  /*1790*/  PRMT R0, RZ, 0x7610, R227 ;  /* 0x00007610ff007816 */ /* 0x000fe200000000e3 */
[----:B------:R-:W4:Y:S04]  /*17a0*/  LDL R190, [R1+0x64] ;  /* 0x0000640001be7983 */ /* 0x000f280000100800 */
[----:B------:R-:W4:Y:S01]  /*17b0*/  LDL R227, [R1+0x74] ;  /* 0x0000740001e37983 */ /* 0x000f220000100800 */
[----:B------:R-:W-:-:S02]  /*17c0*/  FMUL.FTZ R238, R2, R238 ;  /* 0x000000ee02ee7220 */ /* 0x000fc40000410000 */
[C---:B------:R-:W-:Y:S01]  /*17d0*/  FMUL.FTZ R244, R2.reuse, R9 ;  /* 0x0000000902f47220 */ /* 0x040fe20000410000 */
[--C-:B------:R-:W-:Y:S01]  /*17e0*/  PRMT R206, RZ, 0x5410, R219.reuse ;  /* 0x00005410ffce7816 */ /* 0x100fe200000000db */
[----:B------:R-:W-:Y:S01]  /*17f0*/  FMUL.FTZ R240, R2, R11 ;  /* 0x0000000b02f07220 */ /* 0x000fe20000410000 */
[----:B------:R-:W-:Y:S01]  /*1800*/  PRMT R205, RZ, 0x7610, R219 ;  /* 0x00007610ffcd7816 */ /* 0x000fe200000000db */
[----:B------:R-:W-:Y:S01]  /*1810*/  FADD.FTZ R144, R144, R237 ;  /* 0x000000ed90907221 */ /* 0x000fe20000010000 */
[----:B------:R-:W4:Y:S01]  /*1820*/  LDL R219, [R1+0x68] ;  /* 0x0000680001db7983 */ /* 0x000f220000100800 */
[----:B------:R-:W-:Y:S02]  /*1830*/  FFMA.FTZ R60, R238, R237, R60 ;  /* 0x000000edee3c7223 */ /* 0x000fe4000001003c */
[----:B------:R-:W-:Y:S02]  /*1840*/  FFMA.FTZ R57, R244, R243, R57 ;  /* 0x000000f3f4397223 */ /* 0x000fe40000010039 */
[----:B------:R-:W-:-:S02]  /*1850*/  FADD.FTZ R149, R149, R243 ;  /* 0x000000f395957221 */ /* 0x000fc40000010000 */
[----:B------:R-:W-:Y:S02]  /*1860*/  FFMA.FTZ R59, R240, R239, R59 ;  /* 0x000000eff03b7223 */ /* 0x000fe4000001003b */
[----:B------:R-:W-:Y:S02]  /*1870*/  FADD.FTZ R151, R151, R239 ;  /* 0x000000ef97977221 */ /* 0x000fe40000010000 */
[----:B--2---:R-:W-:Y:S02]  /*1880*/  FMUL.FTZ R243, R188, R243 ;  /* 0x000000f3bcf37220 */ /* 0x004fe40000410000 */
[----:B------:R-:W2:Y:S01]  /*1890*/  LDL R188, [R1+0x58] ;  /* 0x0000580001bc7983 */ /* 0x000ea20000100800 */
[----:B---3--:R-:W-:-:S03]  /*18a0*/  FMUL.FTZ R241, R185, R241 ;  /* 0x000000f1b9f17220 */ /* 0x008fc60000410000 */
[----:B------:R-:W3:Y:S01]  /*18b0*/  LDL R185, [R1+0x5c] ;  /* 0x00005c0001b97983 */ /* 0x000ee20000100800 */
[----:B----4-:R-:W-:-:S03]  /*18c0*/  FMUL.FTZ R237, R186, R237 ;  /* 0x000000edbaed7220 */ /* 0x010fc60000410000 */
[----:B------:R-:W4:Y:S01]  /*18d0*/  LDL R186, [R1+0x54] ;  /* 0x0000540001ba7983 */ /* 0x000f220000100800 */
[----:B------:R-:W-:-:S03]  /*18e0*/  FMUL.FTZ R239, R187, R239 ;  /* 0x000000efbbef7220 */ /* 0x000fc60000410000 */
[----:B------:R-:W4:Y:S01]  /*18f0*/  LDL R187, [R1+0x50] ;  /* 0x0000500001bb7983 */ /* 0x000f220000100800 */
[--C-:B------:R-:W-:Y:S01]  /*1900*/  PRMT R202, RZ, 0x5410, R217.reuse ;  /* 0x00005410ffca7816 */ /* 0x100fe200000000d9 */
[C---:B------:R-:W-:Y:S01]  /*1910*/  FMUL.FTZ R197, R2.reuse, R8 ;  /* 0x0000000802c57220 */ /* 0x040fe20000410000 */
[----:B------:R-:W-:Y:S01]  /*1920*/  PRMT R184, RZ, 0x7610, R216 ;  /* 0x00007610ffb87816 */ /* 0x000fe200000000d8 */
[----:B------:R-:W-:Y:S01]  /*1930*/  FMUL.FTZ R228, R2, R189 ;  /* 0x000000bd02e47220 */ /* 0x000fe20000410000 */
[----:B------:R-:W-:Y:S01]  /*1940*/  PRMT R217, RZ, 0x7610, R217 ;  /* 0x00007610ffd97816 */ /* 0x000fe200000000d9 */
[----:B------:R-:W-:Y:S02]  /*1950*/  FFMA.FTZ R56, R197, R231, R56 ;  /* 0x000000e7c5387223 */ /* 0x000fe40000010038 */
[----:B------:R-:W-:Y:S02]  /*1960*/  FADD.FTZ R148, R148, R231 ;  /* 0x000000e794947221 */ /* 0x000fe40000010000 */
[----:B------:R-:W-:-:S02]  /*1970*/  FADD.FTZ R145, R145, R235 ;  /* 0x000000eb91917221 */ /* 0x000fc40000010000 */
[----:B------:R-:W-:Y:S02]  /*1980*/  FFMA.FTZ R61, R236, R235, R61 ;  /* 0x000000ebec3d7223 */ /* 0x000fe4000001003d */
[----:B------:R-:W-:Y:S02]  /*1990*/  FADD.FTZ R147, R147, R223 ;  /* 0x000000df93937221 */ /* 0x000fe40000010000 */
[----:B------:R-:W-:Y:S01]  /*19a0*/  FFMA.FTZ R63, R232, R223, R63 ;  /* 0x000000dfe83f7223 */ /* 0x000fe2000001003f */
[----:B------:R-:W-:Y:S01]  /*19b0*/  PRMT R229, RZ, 0x5410, R216 ;  /* 0x00005410ffe57816 */ /* 0x000fe200000000d8 */
[----:B------:R-:W-:Y:S01]  /*19c0*/  FFMA.FTZ R65, R228, R184, R65 ;  /* 0x000000b8e4417223 */ /* 0x000fe20000010041 */
[----:B------:R-:W-:Y:S01]  /*19d0*/  PRMT R203, RZ, 0x7610, R218 ;  /* 0x00007610ffcb7816 */ /* 0x000fe200000000da */
[----:B------:R-:W-:Y:S01]  /*19e0*/  FADD.FTZ R141, R141, R184 ;  /* 0x000000b88d8d7221 */ /* 0x000fe20000010000 */
[----:B------:R-:W-:Y:S01]  /*19f0*/  PRMT R204, RZ, 0x5410, R218 ;  /* 0x00005410ffcc7816 */ /* 0x000fe200000000da */
[----:B------:R-:W-:Y:S01]  /*1a00*/  FFMA.FTZ R64, R230, R229, R64 ;  /* 0x000000e5e6407223 */ /* 0x000fe20000010040 */
[--C-:B------:R-:W-:Y:S01]  /*1a10*/  PRMT R94, RZ, 0x5410, R224.reuse ;  /* 0x00005410ff5e7816 */ /* 0x100fe200000000e0 */
[----:B------:R-:W-:Y:S01]  /*1a20*/  FADD.FTZ R140, R140, R229 ;  /* 0x000000e58c8c7221 */ /* 0x000fe20000010000 */
[----:B------:R-:W-:Y:S01]  /*1a30*/  PRMT R93, RZ, 0x7610, R224 ;  /* 0x00007610ff5d7816 */ /* 0x000fe200000000e0 */
[----:B------:R-:W-:Y:S01]  /*1a40*/  FMUL.FTZ R224, R2, R191 ;  /* 0x000000bf02e07220 */ /* 0x000fe20000410000 */
[--C-:B------:R-:W-:Y:S01]  /*1a50*/  PRMT R92, RZ, 0x5410, R225.reuse ;  /* 0x00005410ff5c7816 */ /* 0x100fe200000000e1 */
[----:B------:R-:W4:Y:S01]  /*1a60*/  LDL R189, [R1+0x60] ;  /* 0x0000600001bd7983 */ /* 0x000f220000100800 */
[----:B------:R-:W-:Y:S01]  /*1a70*/  PRMT R91, RZ, 0x7610, R225 ;  /* 0x00007610ff5b7816 */ /* 0x000fe200000000e1 */
[----:B------:R-:W-:-:S02]  /*1a80*/  FFMA.FTZ R67, R224, R217, R67 ;  /* 0x000000d9e0437223 */ /* 0x000fc40000010043 */
[----:B------:R-:W4:Y:S01]  /*1a90*/  LDL R225, [R1+0x70] ;  /* 0x0000700001e17983 */ /* 0x000f220000100800 */
[----:B------:R-:W-:Y:S02]  /*1aa0*/  FADD.FTZ R143, R143, R217 ;  /* 0x000000d98f8f7221 */ /* 0x000fe40000010000 */
[----:B------:R-:W-:Y:S01]  /*1ab0*/  FMUL.FTZ R5, R5, R231 ;  /* 0x000000e705057220 */ /* 0x000fe20000410000 */
[----:B------:R-:W-:Y:S01]  /*1ac0*/  PRMT R207, RZ, 0x7610, R220 ;  /* 0x00007610ffcf7816 */ /* 0x000fe200000000dc */
[----:B------:R-:W-:Y:S01]  /*1ad0*/  FMUL.FTZ R235, R227, R235 ;  /* 0x000000ebe3eb7220 */ /* 0x000fe20000410000 */
[--C-:B------:R-:W-:Y:S01]  /*1ae0*/  PRMT R251, RZ, 0x5410, R222.reuse ;  /* 0x00005410fffb7816 */ /* 0x100fe200000000de */
[----:B------:R-:W-:Y:S01]  /*1af0*/  FMUL.FTZ R231, R221, R223 ;  /* 0x000000dfdde77220 */ /* 0x000fe20000410000 */
[----:B------:R-:W-:Y:S01]  /*1b00*/  PRMT R250, RZ, 0x7610, R222 ;  /* 0x00007610fffa7816 */ /* 0x000fe200000000de */
[----:B------:R-:W-:Y:S01]  /*1b10*/  FMUL.FTZ R227, R190, R184 ;  /* 0x000000b8bee37220 */ /* 0x000fe20000410000 */
[----:B------:R-:W4:Y:S01]  /*1b20*/  LDL R191, [R1+0x4c] ;  /* 0x00004c0001bf7983 */ /* 0x000f220000100800 */
[----:B------:R-:W-:-:S02]  /*1b30*/  FADD.FTZ R184, RZ, R5 ;  /* 0x00000005ffb87221 */ /* 0x000fc40000010000 */
[----:B------:R-:W-:Y:S01]  /*1b40*/  FMUL.FTZ R229, R219, R229 ;  /* 0x000000e5dbe57220 */ /* 0x000fe20000410000 */
[----:B------:R-:W4:Y:S01]  /*1b50*/  LDL R190, [R1+0x48] ;  /* 0x0000480001be7983 */ /* 0x000f220000100800 */
[----:B------:R-:W-:-:S04]  /*1b60*/  FADD.FTZ R184, R184, R243 ;  /* 0x000000f3b8b87221 */ /* 0x000fc80000010000 */
[----:B------:R-:W-:-:S04]  /*1b70*/  FADD.FTZ R184, R184, R241 ;  /* 0x000000f1b8b87221 */ /* 0x000fc80000010000 */
[----:B------:R-:W-:Y:S02]  /*1b80*/  FADD.FTZ R184, R184, R239 ;  /* 0x000000efb8b87221 */ /* 0x000fe40000010000 */
[----:B--2---:R-:W-:Y:S02]  /*1b90*/  FMUL.FTZ R221, R188, R204 ;  /* 0x000000ccbcdd7220 */ /* 0x004fe40000410000 */
[----:B------:R-:W2:Y:S01]  /*1ba0*/  LDL R188, [R1+0x44] ;  /* 0x0000440001bc7983 */ /* 0x000ea20000100800 */
[----:B---3--:R-:W-:Y:S02]  /*1bb0*/  FMUL.FTZ R223, R185, R217 ;  /* 0x000000d9b9df7220 */ /* 0x008fe40000410000 */
[----:B------:R-:W-:-:S04]  /*1bc0*/  FFMA.FTZ R185, R197, R5, RZ ;  /* 0x00000005c5b97223 */ /* 0x000fc800000100ff */
[----:B------:R-:W-:-:S04]  /*1bd0*/  FFMA.FTZ R185, R244, R243, R185 ;  /* 0x000000f3f4b97223 */ /* 0x000fc800000100b9 */
[----:B------:R-:W-:Y:S02]  /*1be0*/  FFMA.FTZ R185, R242, R241, R185 ;  /* 0x000000f1f2b97223 */ /* 0x000fe400000100b9 */
[----:B----4-:R-:W-:Y:S02]  /*1bf0*/  FMUL.FTZ R219, R186, R203 ;  /* 0x000000cbbadb7220 */ /* 0x010fe40000410000 */
[----:B------:R-:W-:Y:S02]  /*1c00*/  FFMA.FTZ R186, R240, R239, R185 ;  /* 0x000000eff0ba7223 */ /* 0x000fe400000100b9 */
[----:B------:R-:W-:Y:S02]  /*1c10*/  FMUL.FTZ R217, R187, R206 ;  /* 0x000000cebbd97220 */ /* 0x000fe40000410000 */
[----:B------:R-:W-:Y:S01]  /*1c20*/  FADD.FTZ R185, R184, R237 ;  /* 0x000000edb8b97221 */ /* 0x000fe20000010000 */
[----:B------:R-:W3:Y:S01]  /*1c30*/  LDL R187, [R1+0x3c] ;  /* 0x00003c0001bb7983 */ /* 0x000ee20000100800 */
[----:B------:R-:W-:-:S03]  /*1c40*/  FFMA.FTZ R184, R238, R237, R186 ;  /* 0x000000edeeb87223 */ /* 0x000fc600000100ba */
[----:B------:R-:W4:Y:S01]  /*1c50*/  LDL R186, [R1+0x38] ;  /* 0x0000380001ba7983 */ /* 0x000f220000100800 */
[----:B------:R-:W-:Y:S02]  /*1c60*/  FADD.FTZ R146, R146, R233 ;  /* 0x000000e992927221 */ /* 0x000fe40000010000 */
[----:B------:R-:W-:Y:S02]  /*1c70*/  FFMA.FTZ R62, R234, R233, R62 ;  /* 0x000000e9ea3e7223 */ /* 0x000fe4000001003e */
[C---:B------:R-:W-:Y:S02]  /*1c80*/  FMUL.FTZ R218, R2.reuse, R198 ;  /* 0x000000c602da7220 */ /* 0x040fe40000410000 */
[C---:B------:R-:W-:Y:S02]  /*1c90*/  FMUL.FTZ R214, R2.reuse, R200 ;  /* 0x000000c802d67220 */ /* 0x040fe40000410000 */
[C---:B------:R-:W-:Y:S02]  /*1ca0*/  FMUL.FTZ R222, R2.reuse, R196 ;  /* 0x000000c402de7220 */ /* 0x040fe40000410000 */
[----:B------:R-:W-:-:S02]  /*1cb0*/  FMUL.FTZ R196, R2, R201 ;  /* 0x000000c902c47220 */ /* 0x000fc40000410000 */
[----:B------:R-:W-:Y:S02]  /*1cc0*/  FMUL.FTZ R233, R225, R233 ;  /* 0x000000e9e1e97220 */ /* 0x000fe40000410000 */
[----:B------:R-:W-:Y:S02]  /*1cd0*/  FMUL.FTZ R225, R189, R202 ;  /* 0x000000cabde17220 */ /* 0x000fe40000410000 */
[----:B------:R-:W4:Y:S01]  /*1ce0*/  LDL R189, [R1+0x40] ;  /* 0x0000400001bd7983 */ /* 0x000f220000100800 */
[----:B--2---:R-:W-:-:S03]  /*1cf0*/  FMUL.FTZ R198, R188, R207 ;  /* 0x000000cfbcc67220 */ /* 0x004fc60000410000 */
[----:B------:R-:W2:Y:S01]  /*1d00*/  LDL R188, [R1+0x30] ;  /* 0x0000300001bc7983 */ /* 0x000ea20000100800 */
[----:B---3--:R-:W-:-:S03]  /*1d10*/  FMUL.FTZ R200, R187, R209 ;  /* 0x000000d1bbc87220 */ /* 0x008fc60000410000 */
[----:B------:R-:W3:Y:S01]  /*1d20*/  LDL R187, [R1+0x28] ;  /* 0x0000280001bb7983 */ /* 0x000ee20000100800 */
[----:B----4-:R-:W-:-:S03]  /*1d30*/  FMUL.FTZ R201, R186, R251 ;  /* 0x000000fbbac97220 */ /* 0x010fc60000410000 */
[----:B------:R-:W4:Y:S01]  /*1d40*/  LDL R186, [R1+0x24] ;  /* 0x0000240001ba7983 */ /* 0x000f220000100800 */
[----:B------:R-:W-:Y:S01]  /*1d50*/  PRMT R208, RZ, 0x5410, R220 ;  /* 0x00005410ffd07816 */ /* 0x000fe200000000dc */
[C---:B------:R-:W-:Y:S02]  /*1d60*/  FMUL.FTZ R220, R2.reuse, R6 ;  /* 0x0000000602dc7220 */ /* 0x040fe40000410000 */
[C---:B------:R-:W-:Y:S02]  /*1d70*/  FMUL.FTZ R15, R2.reuse, R15 ;  /* 0x0000000f020f7220 */ /* 0x040fe40000410000 */
[C---:B------:R-:W-:Y:S02]  /*1d80*/  FMUL.FTZ R216, R2.reuse, R199 ;  /* 0x000000c702d87220 */ /* 0x040fe40000410000 */
[C---:B------:R-:W-:Y:S02]  /*1d90*/  FMUL.FTZ R13, R2.reuse, R13 ;  /* 0x0000000d020d7220 */ /* 0x040fe40000410000 */
[----:B------:R-:W-:-:S02]  /*1da0*/  FMUL.FTZ R8, R2, R213 ;  /* 0x000000d502087220 */ /* 0x000fc40000410000 */
[----:B------:R-:W-:Y:S02]  /*1db0*/  FADD.FTZ R137, R137, R203 ;  /* 0x000000cb89897221 */ /* 0x000fe40000010000 */
[----:B------:R-:W-:Y:S02]  /*1dc0*/  FFMA.FTZ R69, R220, R203, R69 ;  /* 0x000000cbdc457223 */ /* 0x000fe40000010045 */
[----:B------:R-:W-:Y:S02]  /*1dd0*/  FMUL.FTZ R213, R190, R208 ;  /* 0x000000d0bed57220 */ /* 0x000fe40000410000 */
[C---:B------:R-:W-:Y:S01]  /*1de0*/  FMUL.FTZ R12, R2.reuse, R12 ;  /* 0x0000000c020c7220 */ /* 0x040fe20000410000 */
[----:B------:R-:W4:Y:S01]  /*1df0*/  LDL R190, [R1+0x34] ;  /* 0x0000340001be7983 */ /* 0x000f220000100800 */
[----:B------:R-:W-:Y:S02]  /*1e00*/  FMUL.FTZ R6, R2, R215 ;  /* 0x000000d702067220 */ /* 0x000fe40000410000 */
[----:B------:R-:W-:-:S02]  /*1e10*/  FMUL.FTZ R199, R189, R249 ;  /* 0x000000f9bdc77220 */ /* 0x000fc40000410000 */
[----:B------:R-:W4:Y:S01]  /*1e20*/  LDL R189, [R1+0x2c] ;  /* 0x00002c0001bd7983 */ /* 0x000f220000100800 */
[----:B------:R-:W-:Y:S02]  /*1e30*/  FADD.FTZ R130, R130, R95 ;  /* 0x0000005f82827221 */ /* 0x000fe40000010000 */
[----:B------:R-:W-:Y:S02]  /*1e40*/  FFMA.FTZ R78, R15, R95, R78 ;  /* 0x0000005f0f4e7223 */ /* 0x000fe4000001004e */
[----:B------:R-:W-:Y:S02]  /*1e50*/  FADD.FTZ R139, R139, R205 ;  /* 0x000000cd8b8b7221 */ /* 0x000fe40000010000 */
[-C--:B------:R-:W-:Y:S02]  /*1e60*/  FFMA.FTZ R71, R216, R205.reuse, R71 ;  /* 0x000000cdd8477223 */ /* 0x080fe40000010047 */
[----:B------:R-:W-:Y:S02]  /*1e70*/  FMUL.FTZ R215, R191, R205 ;  /* 0x000000cdbfd77220 */ /* 0x000fe40000410000 */
[----:B------:R-:W-:-:S02]  /*1e80*/  FFMA.FTZ R80, R13, R94, R80 ;  /* 0x0000005e0d507223 */ /* 0x000fc40000010050 */
[----:B------:R-:W-:Y:S02]  /*1e90*/  FADD.FTZ R124, R124, R94 ;  /* 0x0000005e7c7c7221 */ /* 0x000fe40000010000 */
[----:B------:R-:W-:Y:S02]  /*1ea0*/  FADD.FTZ R138, R138, R206 ;  /* 0x000000ce8a8a7221 */ /* 0x000fe40000010000 */
[----:B------:R-:W-:Y:S02]  /*1eb0*/  FFMA.FTZ R70, R218, R206, R70 ;  /* 0x000000ceda467223 */ /* 0x000fe40000010046 */
[----:B------:R-:W-:Y:S02]  /*1ec0*/  FFMA.FTZ R81, R12, R93, R81 ;  /* 0x0000005d0c517223 */ /* 0x000fe40000010051 */
[----:B------:R-:W-:Y:S02]  /*1ed0*/  FADD.FTZ R125, R125, R93 ;  /* 0x0000005d7d7d7221 */ /* 0x000fe40000010000 */
[----:B--2---:R-:W-:-:S02]  /*1ee0*/  FMUL.FTZ R203, R188, R95 ;  /* 0x0000005fbccb7220 */ /* 0x004fc40000410000 */
[----:B------:R0:W5:Y:S04]  /*1ef0*/  LDL.LU R95, [R1+0xac] ;  /* 0x0000ac00015f7983 */ /* 0x0001680000300800 */
[----:B------:R-:W2:Y:S01]  /*1f00*/  LDL R188, [R1+0x20] ;  /* 0x0000200001bc7983 */ /* 0x000ea20000100800 */
[----:B---3--:R-:W-:-:S03]  /*1f10*/  FMUL.FTZ R205, R187, R94 ;  /* 0x0000005ebbcd7220 */ /* 0x008fc60000410000 */
[----:B------:R0:W5:Y:S01]  /*1f20*/  LDL.LU R94, [R1+0xa8] ;  /* 0x0000a800015e7983 */ /* 0x0001620000300800 */
[----:B----4-:R-:W-:-:S03]  /*1f30*/  FMUL.FTZ R206, R186, R93 ;  /* 0x0000005dbace7220 */ /* 0x010fc60000410000 */
[----:B------:R-:W3:Y:S04]  /*1f40*/  LDL R187, [R1+0x1c] ;  /* 0x00001c0001bb7983 */ /* 0x000ee80000100800 */
[----:B------:R0:W5:Y:S04]  /*1f50*/  LDL.LU R93, [R1+0xa4] ;  /* 0x0000a400015d7983 */ /* 0x0001680000300800 */
[----:B------:R-:W4:Y:S01]  /*1f60*/  LDL R186, [R1+0x18] ;  /* 0x0000180001ba7983 */ /* 0x000f220000100800 */
[C---:B------:R-:W-:Y:S02]  /*1f70*/  FMUL.FTZ R11, R2.reuse, R210 ;  /* 0x000000d2020b7220 */ /* 0x040fe40000410000 */
[----:B------:R-:W-:-:S02]  /*1f80*/  FMUL.FTZ R10, R2, R211 ;  /* 0x000000d3020a7220 */ /* 0x000fc40000410000 */
[----:B------:R-:W-:Y:S02]  /*1f90*/  FMUL.FTZ R194, R2, R194 ;  /* 0x000000c202c27220 */ /* 0x000fe40000410000 */
[----:B------:R-:W-:Y:S02]  /*1fa0*/  FFMA.FTZ R73, R196, R207, R73 ;  /* 0x000000cfc4497223 */ /* 0x000fe40000010049 */
        /* <DEDUP_REMOVED lines=12> */
[----:B--2---:R-:W-:Y:S02]  /*2070*/  FMUL.FTZ R207, R188, R92 ;  /* 0x0000005cbccf7220 */ /* 0x004fe40000410000 */
[----:B------:R0:W5:Y:S04]  /*2080*/  LDL.LU R92, [R1+0xa0] ;  /* 0x0000a000015c7983 */ /* 0x0001680000300800 */
[----:B------:R-:W2:Y:S01]  /*2090*/  LDL R188, [R1+0x14] ;  /* 0x0000140001bc7983 */ /* 0x000ea20000100800 */
[----:B---3--:R-:W-:-:S03]  /*20a0*/  FMUL.FTZ R208, R187, R91 ;  /* 0x0000005bbbd07220 */ /* 0x008fc60000410000 */
[----:B------:R0:W5:Y:S04]  /*20b0*/  LDL.LU R91, [R1+0x9c] ;  /* 0x00009c00015b7983 */ /* 0x0001680000300800 */
[----:B------:R-:W3:Y:S01]  /*20c0*/  LDL R187, [R1+0x10] ;  /* 0x0000100001bb7983 */ /* 0x000ee20000100800 */
[----:B----4-:R-:W-:-:S03]  /*20d0*/  FMUL.FTZ R209, R186, R90 ;  /* 0x0000005abad17220 */ /* 0x010fc60000410000 */
[----:B------:R0:W5:Y:S04]  /*20e0*/  LDL.LU R90, [R1+0x98] ;  /* 0x00009800015a7983 */ /* 0x0001680000300800 */
[----:B------:R-:W4:Y:S01]  /*20f0*/  LDL R186, [R1+0xc] ;  /* 0x00000c0001ba7983 */ /* 0x000f220000100800 */
        /* <DEDUP_REMOVED lines=18> */
[----:B--2---:R-:W-:Y:S02]  /*2220*/  FMUL.FTZ R210, R188, R89 ;  /* 0x00000059bcd27220 */ /* 0x004fe40000410000 */
[----:B------:R0:W5:Y:S01]  /*2230*/  LDL.LU R89, [R1+0x94] ;  /* 0x0000940001597983 */ /* 0x0001620000300800 */
[----:B---3--:R-:W-:-:S03]  /*2240*/  FMUL.FTZ R211, R187, R88 ;  /* 0x00000058bbd37220 */ /* 0x008fc60000410000 */
[----:B------:R0:W5:Y:S01]  /*2250*/  LDL.LU R88, [R1+0x90] ;  /* 0x0000900001587983 */ /* 0x0001620000300800 */
[----:B----4-:R-:W-:-:S03]  /*2260*/  FMUL.FTZ R212, R186, R0 ;  /* 0x00000000bad47220 */ /* 0x010fc60000410000 */
[----:B------:R0:W5:Y:S01]  /*2270*/  LDL.LU R0, [R1+0x8c] ;  /* 0x00008c0001007983 */ /* 0x0001620000300800 */
        /* <DEDUP_REMOVED lines=21> */
[----:B------:R-:W-:Y:S02]  /*23d0*/  FFMA.FTZ R66, R226, R202, R66 ;  /* 0x000000cae2427223 */ /* 0x000fe40000010042 */
[----:B------:R-:W-:Y:S02]  /*23e0*/  FADD.FTZ R142, R142, R202 ;  /* 0x000000ca8e8e7221 */ /* 0x000fe40000010000 */
        /* <DEDUP_REMOVED lines=38> */
.L_x_4843:
[----:B0-----:R-:W-:Y:S05]  /*2650*/  BSYNC B0 ;  /* 0x0000000000007941 */ /* 0x001fea0003800000 */
.L_x_4841:
[----:B------:R-:W0:Y:S01]  /*2660*/  S2R R191, SR_TID.X ;  /* 0x0000000000bf7919 */ /* 0x000e220000002100 */
[----:B-----5:R-:W-:Y:S01]  /*2670*/  IMAD.MOV.U32 R185, RZ, RZ, R192 ;  /* 0x000000ffffb97224 */ /* 0x020fe200078e00c0 */
[----:B------:R-:W-:Y:S02]  /*2680*/  MOV R184, R22 ;  /* 0x0000001600b87202 */ /* 0x000fe40000000f00 */
[----:B------:R-:W-:Y:S02]  /*2690*/  LOP3.LUT P1, RZ, R248, 0xff, RZ, 0xc0, !PT ;  /* 0x000000fff8ff7812 */ /* 0x000fe4000782c0ff */
[----:B------:R-:W-:Y:S01]  /*26a0*/  PRMT R249, R185, 0x7610, R249 ;  /* 0x00007610b9f97816 */ /* 0x000fe200000000f9 */
[----:B------:R-:W-:Y:S01]  /*26b0*/  IMAD.MOV.U32 R185, RZ, RZ, R20 ;  /* 0x000000ffffb97224 */ /* 0x000fe200078e0014 */
[----:B------:R-:W-:Y:S02]  /*26c0*/  PRMT R187, R184, 0x7610, R187 ;  /* 0x00007610b8bb7816 */ /* 0x000fe400000000bb */
[----:B------:R-:W-:-:S03]  /*26d0*/  MOV R184, R18 ;  /* 0x0000001200b87202 */ /* 0x000fc60000000f00 */
[----:B------:R1:W-:Y:S04]  /*26e0*/  STL.S16 [R1], R187 ;  /* 0x000000bb01007387 */ /* 0x0003e80000100600 */
[----:B------:R1:W-:Y:S04]  /*26f0*/  STL.S16 [R1+0x4], R185 ;  /* 0x000004b901007387 */ /* 0x0003e80000100600 */
[----:B------:R1:W-:Y:S01]  /*2700*/  STL.S16 [R1+0x8], R184 ;  /* 0x000008b801007387 */ /* 0x0003e20000100600 */
[----:B0-----:R-:W-:Y:S02]  /*2710*/  LOP3.LUT P0, RZ, R191, 0x1f, RZ, 0xc0, !PT ;  /* 0x0000001fbfff7812 */ /* 0x001fe4000780c0ff */
[----:B------:R-:W-:-:S04]  /*2720*/  SHF.R.U32.HI R191, RZ, 0x5, R191 ;  /* 0x00000005ffbf7819 */ /* 0x000fc800000116bf */
[----:B------:R-:W-:-:S04]  /*2730*/  LOP3.LUT R188, R191, 0x7fffff8, RZ, 0xc0, !PT ;  /* 0x07fffff8bfbc7812 */ /* 0x000fc800078ec0ff */
[----:B------:R-:W-:Y:S01]  /*2740*/  @!P1 IADD3 R188, R188, 0x8, RZ ;  /* 0x00000008bcbc9810 */ /* 0x000fe20007ffe0ff */
[----:B------:R-:W-:Y:S05]  /*2750*/  BRA.DIV ~URZ, `(.L_x_4844) ;  /* 0x000047d27f007947 */ /* 0x000fea000b800000 */
[----:B-1----:R0:W1:Y:S02]  /*2760*/  SHFL.DOWN PT, R190, R189, 0x10, 0x1f ;  /* 0x0a001f00bdbe7f89 */ /* 0x00206400000e0000 */
.L_x_4981:
        /* <DEDUP_REMOVED lines=18> */
.L_x_4982:
[----:B--2---:R-:W-:Y:S01]  /*2890*/  @!P0 LOP3.LUT R187, R191, 0x7, RZ, 0xc0, !PT ;  /* 0x00000007bfbb8812 */ /* 0x004fe200078ec0ff */
        /* <DEDUP_REMOVED lines=10> */
[----:B------:R-:W-:Y:S02]  /*2940*/  @!P4 ISETP.NE.U32.AND P1, PT, RZ, c[0x0][0x218], PT ;  /* 0x00008600ff00ca0c */ /* 0x000fe40003f25070 */
[----:B0-----:R-:W-:Y:S01]  /*2950*/  LOP3.LUT R250, R250, 0xff, RZ, 0xc0, !PT ;  /* 0x000000fffafa7812 */ /* 0x001fe200078ec0ff */
[----:B-1----:R-:W0:Y:S02]  /*2960*/  LDS.128 R184, [R188.X8+0x8000] ;  /* 0x00800000bcb87984 */ /* 0x002e240000008c00 */
[----:B0-----:R-:W-:Y:S02]  /*2970*/  FADD.FTZ R184, RZ, R184 ;  /* 0x000000b8ffb87221 */ /* 0x001fe40000010000 */
[----:B------:R-:W-:Y:S02]  /*2980*/  FADD.FTZ R185, RZ, R185 ;  /* 0x000000b9ffb97221 */ /* 0x000fe40000010000 */
        /* <DEDUP_REMOVED lines=10> */
[----:B------:R-:W0:Y:S01]  /*2a30*/  LDS.128 R188, [R188.X8+0x8030] ;  /* 0x00803000bcbc7984 */ /* 0x000e220000008c00 */
[----:B------:R-:W-:Y:S01]  /*2a40*/  FADD.FTZ R186, R186, R184 ;  /* 0x000000b8baba7221 */ /* 0x000fe20000010000 */
[----:B------:R-:W-:Y:S01]  /*2a50*/  @P5 SHF.R.S32.HI R184, RZ, 0x1f, R4 ;  /* 0x0000001fffb85819 */ /* 0x000fe20000011404 */
[----:B------:R-:W-:-:S03]  /*2a60*/  FADD.FTZ R185, R187, R185 ;  /* 0x000000b9bbb97221 */ /* 0x000fc60000010000 */
[----:B------:R-:W-:Y:S01]  /*2a70*/  @P5 LEA.HI R184, R184, R4, RZ, 0x3 ;  /* 0x00000004b8b85211 */ /* 0x000fe200078f18ff */
[----:B------:R-:W-:-:S06]  /*2a80*/  HFMA2.MMA R4, -RZ, RZ, 0, 0 ;  /* 0x00000000ff047435 */ /* 0x000fcc00000001ff */
[----:B------:R-:W-:Y:S01]  /*2a90*/  @P5 LEA.HI.SX32 R4, R184, R250, 0x1d ;  /* 0x000000fab8045211 */ /* 0x000fe200078feaff */
[----:B------:R-:W-:Y:S01]  /*2aa0*/  @P5 IMAD.MOV.U32 R184, RZ, RZ, 0x10 ;  /* 0x00000010ffb85424 */ /* 0x000fe200078e00ff */
[----:B------:R-:W-:Y:S01]  /*2ab0*/  @!P4 ISETP.NE.AND.EX P1, PT, RZ, c[0x0][0x21c], PT, P1 ;  /* 0x00008700ff00ca0c */ /* 0x000fe20003f25310 */
[----:B------:R-:W-:Y:S01]  /*2ac0*/  BSSY B0, `(.L_x_4846) ;  /* 0x0000016000007945 */ /* 0x000fe20003800000 */
[----:B------:R-:W-:Y:S02]  /*2ad0*/  @!P4 ISETP.NE.U32.AND P2, PT, RZ, c[0x0][0x218], PT ;  /* 0x00008600ff00ca0c */ /* 0x000fe40003f45070 */
[----:B------:R-:W-:Y:S01]  /*2ae0*/  @!P4 ISETP.NE.U32.AND P0, PT, RZ, c[0x0][0x218], PT ;  /* 0x00008600ff00ca0c */ /* 0x000fe20003f05070 */
[----:B0-----:R-:W-:Y:S02]  /*2af0*/  FADD.FTZ R186, R186, R188 ;  /* 0x000000bcbaba7221 */ /* 0x001fe40000010000 */
[----:B------:R-:W-:Y:S02]  /*2b00*/  FADD.FTZ R189, R185, R189 ;  /* 0x000000bdb9bd7221 */ /* 0x000fe40000010000 */
[----:B------:R-:W-:-:S04]  /*2b10*/  @P5 IMAD.WIDE.U32 R184, R4, R184, c[0x0][0x170] ;  /* 0x00005c0004b85625 */ /* 0x000fc800078e00b8 */
[----:B------:R-:W-:Y:S01]  /*2b20*/  FADD.FTZ R190, R190, R186 ;  /* 0x000000babebe7221 */ /* 0x000fe20000010000 */
[----:B------:R0:W5:Y:S01]  /*2b30*/  @P5 LDG.E.128 R168, [R184.64] ;  /* 0x00000004b8a85981 */ /* 0x000162000c1e1d00 */
[----:B------:R-:W-:Y:S02]  /*2b40*/  FADD.FTZ R191, R191, R189 ;  /* 0x000000bdbfbf7221 */ /* 0x000fe40000010000 */
[----:B------:R-:W-:Y:S02]  /*2b50*/  FMUL.FTZ R190, R190, c[0x0][0x1e0] ;  /* 0x00007800bebe7a20 */ /* 0x000fe40000410000 */
[----:B------:R-:W-:Y:S01]  /*2b60*/  FMUL.FTZ R191, R191, c[0x0][0x1e0] ;  /* 0x00007800bfbf7a20 */ /* 0x000fe20000410000 */
[----:B0-----:R-:W-:Y:S01]  /*2b70*/  @!P4 FSEL R184, R52, RZ, P1 ;  /* 0x000000ff34b8c208 */ /* 0x001fe20000800000 */
[----:B------:R-:W-:Y:S05]  /*2b80*/  @!P4 BRA `(.L_x_4847) ;  /* 0x000000900000c947 */ /* 0x000fea0003800000 */
[----:B------:R-:W0:Y:S01]  /*2b90*/  LDC.U8 R250, c[0x0][0x1f0] ;  /* 0x00007c00fffa7b82 */ /* 0x000e220000000000 */
[----:B------:R-:W-:-:S04]  /*2ba0*/  ISETP.NE.U32.AND P1, PT, RZ, c[0x0][0x218], PT ;  /* 0x00008600ff007a0c */ /* 0x000fc80003f25070 */
[----:B------:R-:W-:Y:S02]  /*2bb0*/  ISETP.NE.AND.EX P1, PT, RZ, c[0x0][0x21c], PT, P1 ;  /* 0x00008700ff007a0c */ /* 0x000fe40003f25310 */
[----:B0-----:R-:W-:-:S04]  /*2bc0*/  ISETP.NE.AND P6, PT, R250, RZ, PT ;  /* 0x000000fffa00720c */ /* 0x001fc80003fc5270 */
[----:B------:R-:W-:-:S05]  /*2bd0*/  FSEL R184, R190, RZ, !P6 ;  /* 0x000000ffbeb87208 */ /* 0x000fca0007000000 */
[----:B------:R-:W-:-:S04]  /*2be0*/  FFMA.FTZ R184, R197, R191, R184 ;  /* 0x000000bfc5b87223 */ /* 0x000fc800000100b8 */
[----:B------:R-:W-:-:S04]  /*2bf0*/  FADD.FTZ R184, R5, -R184 ;  /* 0x800000b805b87221 */ /* 0x000fc80000010000 */
[----:B------:R-:W-:-:S04]  /*2c00*/  FMUL.FTZ R184, R2, R184 ;  /* 0x000000b802b87220 */ /* 0x000fc80000410000 */
[----:B------:R-:W-:Y:S02]  /*2c10*/  @P1 FADD.FTZ R184, R52, R184 ;  /* 0x000000b834b81221 */ /* 0x000fe40000010000 */
.L_x_4847:
[----:B------:R-:W-:Y:S05]  /*2c20*/  BSYNC B0 ;  /* 0x0000000000007941 */ /* 0x000fea0003800000 */
.L_x_4846:
[----:B------:R-:W-:Y:S01]  /*2c30*/  BSSY B0, `(.L_x_4848) ;  /* 0x0000010000007945 */ /* 0x000fe20003800000 */
[----:B------:R-:W-:Y:S02]  /*2c40*/  @!P4 ISETP.NE.U32.AND P1, PT, RZ, c[0x0][0x218], PT ;  /* 0x00008600ff00ca0c */ /* 0x000fe40003f25070 */
[----:B------:R-:W-:Y:S01]  /*2c50*/  @!P4 ISETP.NE.AND.EX P2, PT, RZ, c[0x0][0x21c], PT, P2 ;  /* 0x00008700ff00ca0c */ /* 0x000fe20003f45320 */
[----:B------:R-:W-:Y:S07]  /*2c60*/  @!P5 BRA `(.L_x_4849) ;  /* 0x000000c00000d947 */ /* 0x000fee0003800000 */
[----:B------:R-:W-:Y:S01]  /*2c70*/  LOP3.LUT P6, RZ, R249, 0xff, RZ, 0xc0, !PT ;  /* 0x000000fff9ff7812 */ /* 0x000fe200078cc0ff */
[----:B------:R-:W-:Y:S01]  /*2c80*/  FMUL.FTZ R185, R184, c[0x0][0x1ec] ;  /* 0x00007b00b8b97a20 */ /* 0x000fe20000410000 */
[----:B------:R-:W-:-:S03]  /*2c90*/  MOV R186, RZ ;  /* 0x000000ff00ba7202 */ /* 0x000fc60000000f00 */
[----:B------:R-:W-:-:S08]  /*2ca0*/  FMUL.FTZ R185, R185, c[0x0][0x1e8] ;  /* 0x00007a00b9b97a20 */ /* 0x000fd00000410000 */
[----:B-----5:R-:W-:-:S05]  /*2cb0*/  @P6 PRMT R187, RZ, 0x5410, R168 ;  /* 0x00005410ffbb6816 */ /* 0x020fca00000000a8 */
[----:B------:R-:W-:Y:S01]  /*2cc0*/  @P6 FMUL.FTZ R186, R185, R187 ;  /* 0x000000bbb9ba6220 */ /* 0x000fe20000410000 */
[----:B------:R-:W-:-:S03]  /*2cd0*/  @P6 PRMT R187, RZ, 0x5410, R164 ;  /* 0x00005410ffbb6816 */ /* 0x000fc600000000a4 */
[----:B------:R-:W-:Y:S02]  /*2ce0*/  FADD.FTZ R116, R116, R186 ;  /* 0x000000ba74747221 */ /* 0x000fe40000010000 */
[----:B------:R-:W-:Y:S02]  /*2cf0*/  IMAD.MOV.U32 R186, RZ, RZ, RZ ;  /* 0x000000ffffba7224 */ /* 0x000fe400078e00ff */
[----:B------:R-:W-:-:S05]  /*2d00*/  @P6 FMUL.FTZ R186, R185, R187 ;  /* 0x000000bbb9ba6220 */ /* 0x000fca0000410000 */
[----:B------:R-:W-:-:S04]  /*2d10*/  F2FP.BF16.PACK_AB R186, RZ, R186 ;  /* 0x000000baffba723e */ /* 0x000fc800000010ff */
[----:B------:R-:W-:Y:S02]  /*2d20*/  PRMT R172, R186, 0x7610, R172 ;  /* 0x00007610baac7816 */ /* 0x000fe400000000ac */
.L_x_4849:
[----:B------:R-:W-:Y:S05]  /*2d30*/  BSYNC B0 ;  /* 0x0000000000007941 */ /* 0x000fea0003800000 */
.L_x_4848:
[----:B------:R-:W-:Y:S01]  /*2d40*/  BSSY B0, `(.L_x_4850) ;  /* 0x000000c000007945 */ /* 0x000fe20003800000 */
[----:B------:R-:W-:Y:S01]  /*2d50*/  @!P4 FSEL R185, R53, RZ, P2 ;  /* 0x000000ff35b9c208 */ /* 0x000fe20001000000 */
        /* <DEDUP_REMOVED lines=10> */
.L_x_4851:
[----:B------:R-:W-:Y:S05]  /*2e00*/  BSYNC B0 ;  /* 0x0000000000007941 */ /* 0x000fea0003800000 */
.L_x_4850:
[----:B------:R-:W-:Y:S01]  /*2e10*/  BSSY B0, `(.L_x_4852) ;  /* 0x0000010000007945 */ /* 0x000fe20003800000 */
[----:B------:R-:W-:Y:S02]  /*2e20*/  @!P4 ISETP.NE.U32.AND P2, PT, RZ, c[0x0][0x218], PT ;  /* 0x00008600ff00ca0c */ /* 0x000fe40003f45070 */
[----:B------:R-:W-:Y:S01]  /*2e30*/  @!P4 ISETP.NE.AND.EX P0, PT, RZ, c[0x0][0x21c], PT, P0 ;  /* 0x00008700ff00ca0c */ /* 0x000fe20003f05300 */
[----:B------:R-:W-:Y:S07]  /*2e40*/  @!P5 BRA `(.L_x_4853) ;  /* 0x000000c00000d947 */ /* 0x000fee0003800000 */
[----:B------:R-:W-:Y:S01]  /*2e50*/  LOP3.LUT P6, RZ, R192, 0xff00, RZ, 0xc0, !PT ;  /* 0x0000ff00c0ff7812 */ /* 0x000fe200078cc0ff */
[----:B------:R-:W-:Y:S01]  /*2e60*/  FMUL.FTZ R186, R185, c[0x0][0x1ec] ;  /* 0x00007b00b9ba7a20 */ /* 0x000fe20000410000 */
[----:B------:R-:W-:-:S03]  /*2e70*/  HFMA2.MMA R187, -RZ, RZ, 0, 0 ;  /* 0x00000000ffbb7435 */ /* 0x000fc600000001ff */
        /* <DEDUP_REMOVED lines=9> */
.L_x_4853:
[----:B------:R-:W-:Y:S05]  /*2f10*/  BSYNC B0 ;  /* 0x0000000000007941 */ /* 0x000fea0003800000 */
.L_x_4852:
        /* <DEDUP_REMOVED lines=12> */
.L_x_4855:
[----:B------:R-:W-:Y:S05]  /*2fe0*/  BSYNC B0 ;  /* 0x0000000000007941 */ /* 0x000fea0003800000 */
.L_x_4854:
        /* <DEDUP_REMOVED lines=16> */
.L_x_4857:
[----:B------:R-:W-:Y:S05]  /*30f0*/  BSYNC B0 ;  /* 0x0000000000007941 */ /* 0x000fea0003800000 */
.L_x_4856:
        /* <DEDUP_REMOVED lines=12> */
.L_x_4859:
[----:B------:R-:W-:Y:S05]  /*31c0*/  BSYNC B0 ;  /* 0x0000000000007941 */ /* 0x000fea0003800000 */
.L_x_4858:
        /* <DEDUP_REMOVED lines=16> */
.L_x_4861:
[----:B------:R-:W-:Y:S05]  /*32d0*/  BSYNC B0 ;  /* 0x0000000000007941 */ /* 0x000fea0003800000 */
.L_x_4860:
        /* <DEDUP_REMOVED lines=12> */
.L_x_4863:
[----:B------:R-:W-:Y:S05]  /*33a0*/  BSYNC B0 ;  /* 0x0000000000007941 */ /* 0x000fea0003800000 */
.L_x_4862:
[----:B------:R-:W-:Y:S01]  /*33b0*/  @!P4 ISETP.NE.U32.AND P2, PT, RZ, c[0x0][0x218], PT ;  /* 0x00008600ff00ca0c */ /* 0x000fe20003f45070 */
[----:B------:R-:W-:Y:S01]  /*33c0*/  BSSY B0, `(.L_x_4864) ;  /* 0x0000011000007945 */ /* 0x000fe20003800000 */
[----:B------:R-:W-:Y:S02]  /*33d0*/  @!P4 ISETP.NE.AND.EX P0, PT, RZ, c[0x0][0x21c], PT, P0 ;  /* 0x00008700ff00ca0c */ /* 0x000fe40003f05300 */
[----:B------:R-:W-:Y:S02]  /*33e0*/  @!P4 ISETP.NE.AND.EX P1, PT, RZ, c[0x0][0x21c], PT, P1 ;  /* 0x00008700ff00ca0c */ /* 0x000fe40003f25310 */
        /* <DEDUP_REMOVED lines=14> */
.L_x_4865:
[----:B------:R-:W-:Y:S05]  /*34d0*/  BSYNC B0 ;  /* 0x0000000000007941 */ /* 0x000fea0003800000 */
.L_x_4864:
        /* <DEDUP_REMOVED lines=12> */
.L_x_4867:
[----:B------:R-:W-:Y:S05]  /*35a0*/  BSYNC B0 ;  /* 0x0000000000007941 */ /* 0x000fea0003800000 */
.L_x_4866:
[----:B------:R-:W-:Y:S01]  /*35b0*/  BSSY B0, `(.L_x_4868) ;  /* 0x000000e000007945 */ /* 0x000fe20003800000 */
        /* <DEDUP_REMOVED lines=13> */
.L_x_4869:
[----:B------:R-:W-:Y:S05]  /*3690*/  BSYNC B0 ;  /* 0x0000000000007941 */ /* 0x000fea0003800000 */
.L_x_4868:
        /* <DEDUP_REMOVED lines=12> */
.L_x_4871:
[----:B------:R-:W-:Y:S05]  /*3760*/  BSYNC B0 ;  /* 0x0000000000007941 */ /* 0x000fea0003800000 */
.L_x_4870:
        /* <DEDUP_REMOVED lines=14> */
.L_x_4873:
[----:B------:R-:W-:Y:S05]  /*3850*/  BSYNC B0 ;  /* 0x0000000000007941 */ /* 0x000fea0003800000 */
.L_x_4872:
        /* <DEDUP_REMOVED lines=12> */
.L_x_4875:
[----:B------:R-:W-:Y:S05]  /*3920*/  BSYNC B0 ;  /* 0x0000000000007941 */ /* 0x000fea0003800000 */
.L_x_4874:
        /* <DEDUP_REMOVED lines=14> */
.L_x_4877:
[----:B------:R-:W-:Y:S05]  /*3a10*/  BSYNC B0 ;  /* 0x0000000000007941 */ /* 0x000fea0003800000 */
.L_x_4876:
[----:B------:R-:W-:Y:S01]  /*3a20*/  ISETP.NE.U32.AND P0, PT, RZ, c[0x0][0x258], PT ;  /* 0x00009600ff007a0c */ /* 0x000fe20003f05070 */
[----:B------:R-:W-:Y:S01]  /*3a30*/  BSSY B0, `(.L_x_4878) ;  /* 0x000001a000007945 */ /* 0x000fe20003800000 */
[----:B------:R-:W-:Y:S02]  /*3a40*/  ISETP.NE.U32.AND P1, PT, RZ, c[0x0][0x258], PT ;  /* 0x00009600ff007a0c */ /* 0x000fe40003f25070 */
[----:B------:R-:W-:Y:S02]  /*3a50*/  ISETP.NE.AND.EX P0, PT, RZ, c[0x0][0x25c], PT, P0 ;  /* 0x00009700ff007a0c */ /* 0x000fe40003f05300 */
[----:B------:R-:W-:Y:S02]  /*3a60*/  ISETP.NE.AND.EX P1, PT, RZ, c[0x0][0x25c], PT, P1 ;  /* 0x00009700ff007a0c */ /* 0x000fe40003f25310 */
[----:B------:R-:W-:Y:S02]  /*3a70*/  @!P4 ISETP.NE.U32.AND P2, PT, RZ, c[0x0][0x218], PT ;  /* 0x00008600ff00ca0c */ /* 0x000fe40003f45070 */
[----:B------:R-:W-:-:S02]  /*3a80*/  SEL R184, R184, R176, P1 ;  /* 0x000000b0b8b87207 */ /* 0x000fc40000800000 */
[----:B------:R-:W-:Y:S02]  /*3a90*/  SEL R185, R185, R177, P1 ;  /* 0x000000b1b9b97207 */ /* 0x000fe40000800000 */
[----:B------:R-:W-:Y:S02]  /*3aa0*/  SEL R186, R186, R178, P1 ;  /* 0x000000b2baba7207 */ /* 0x000fe40000800000 */
[----:B------:R-:W-:Y:S02]  /*3ab0*/  SEL R187, R187, R179, P1 ;  /* 0x000000b3bbbb7207 */ /* 0x000fe40000800000 */
[----:B------:R-:W-:Y:S02]  /*3ac0*/  @P0 MOV R188, 0x20 ;  /* 0x0000002000bc0802 */ /* 0x000fe40000000f00 */
[----:B------:R-:W-:-:S03]  /*3ad0*/  @!P4 ISETP.NE.AND.EX P2, PT, RZ, c[0x0][0x21c], PT, P2 ;  /* 0x00008700ff00ca0c */ /* 0x000fc60003f45320 */
[----:B------:R-:W-:-:S05]  /*3ae0*/  @P0 IMAD.WIDE.U32 R188, R3, R188, c[0x0][0x258] ;  /* 0x0000960003bc0625 */ /* 0x000fca00078e00bc */
[----:B------:R0:W-:Y:S02]  /*3af0*/  @P0 STG.E.128 [R188.64], R184 ;  /* 0x000000b8bc000986 */ /* 0x0001e4000c101d04 */
[----:B0-----:R-:W-:Y:S02]  /*3b00*/  SEL R184, R252, R180, P1 ;  /* 0x000000b4fcb87207 */ /* 0x001fe40000800000 */
[----:B------:R-:W-:Y:S02]  /*3b10*/  SEL R185, R251, R181, P1 ;  /* 0x000000b5fbb97207 */ /* 0x000fe40000800000 */
[----:B------:R-:W-:Y:S02]  /*3b20*/  SEL R186, R250, R182, P1 ;  /* 0x000000b6faba7207 */ /* 0x000fe40000800000 */
[----:B------:R-:W-:-:S05]  /*3b30*/  SEL R187, R249, R183, P1 ;  /* 0x000000b7f9bb7207 */ /* 0x000fca0000800000 */
[----:B------:R0:W-:Y:S02]  /*3b40*/  @P0 STG.E.128 [R188.64+0x10], R184 ;  /* 0x000010b8bc000986 */ /* 0x0001e4000c101d04 */
[----:B0-----:R-:W-:-:S04]  /*3b50*/  @P5 IMAD.MOV.U32 R184, RZ, RZ, 0x10 ;  /* 0x00000010ffb85424 */ /* 0x001fc800078e00ff */
[----:B------:R-:W-:-:S05]  /*3b60*/  @P5 IMAD.WIDE.U32 R184, R4, R184, c[0x0][0x248] ;  /* 0x0000920004b85625 */ /* 0x000fca00078e00b8 */
[----:B------:R0:W-:Y:S01]  /*3b70*/  @P5 STG.E.128 [R184.64], R172 ;  /* 0x000000acb8005986 */ /* 0x0001e2000c101d04 */
[----:B------:R-:W-:Y:S05]  /*3b80*/  @!P5 BRA `(.L_x_4879) ;  /* 0x000000400000d947 */ /* 0x000fea0003800000 */
[----:B-----5:R-:W-:Y:S01]  /*3b90*/  HFMA2.MMA R169, -RZ, RZ, 0, 9.5367431640625e-07 ;  /* 0x00000010ffa97435 */ /* 0x020fe200000001ff */
[----:B------:R-:W-:-:S09]  /*3ba0*/  IADD3 R168, R4, 0x100, RZ ;  /* 0x0000010004a87810 */ /* 0x000fd20007ffe0ff */
[----:B------:R-:W-:-:S06]  /*3bb0*/  IMAD.WIDE.U32 R168, R168, R169, c[0x0][0x170] ;  /* 0x00005c00a8a87625 */ /* 0x000fcc00078e00a9 */
[----:B------:R-:W5:Y:S02]  /*3bc0*/  LDG.E.128 R168, [R168.64] ;  /* 0x00000004a8a87981 */ /* 0x000f64000c1e1d00 */
.L_x_4879:
[----:B------:R-:W-:Y:S05]  /*3bd0*/  BSYNC B0 ;  /* 0x0000000000007941 */ /* 0x000fea0003800000 */
.L_x_4878:
[----:B------:R-:W-:Y:S01]  /*3be0*/  BSSY B0, `(.L_x_4880) ;  /* 0x000000c000007945 */ /* 0x000fe20003800000 */
        /* <DEDUP_REMOVED lines=11> */
.L_x_4881:
[----:B------:R-:W-:Y:S05]  /*3ca0*/  BSYNC B0 ;  /* 0x0000000000007941 */ /* 0x000fea0003800000 */
.L_x_4880:
[----:B------:R-:W-:Y:S01]  /*3cb0*/  @!P4 ISETP.NE.U32.AND P2, PT, RZ, c[0x0][0x218], PT ;  /* 0x00008600ff00ca0c */ /* 0x000fe20003f45070 */
[----:B------:R-:W-:Y:S03]  /*3cc0*/  BSSY B0, `(.L_x_4882) ;  /* 0x0000010000007945 */ /* 0x000fe60003800000 */
[----:B------:R-:W-:Y:S01]  /*3cd0*/  @!P4 ISETP.NE.AND.EX P2, PT, RZ, c[0x0][0x21c], PT, P2 ;  /* 0x00008700ff00ca0c */ /* 0x000fe20003f45320 */
[----:B------:R-:W-:Y:S07]  /*3ce0*/  @!P5 BRA `(.L_x_4883) ;  /* 0x000000d00000d947 */ /* 0x000fee0003800000 */
[----:B------:R-:W2:Y:S01]  /*3cf0*/  LDL.LU R3, [R1] ;  /* 0x0000000001037983 */ /* 0x000ea20000300800 */
[----:B------:R-:W-:Y:S01]  /*3d00*/  IMAD.MOV.U32 R185, RZ, RZ, RZ ;  /* 0x000000ffffb97224 */ /* 0x000fe200078e00ff */
[----:B--2---:R-:W-:Y:S01]  /*3d10*/  LOP3.LUT P6, RZ, R3, 0xff, RZ, 0xc0, !PT ;  /* 0x000000ff03ff7812 */ /* 0x004fe200078cc0ff */
[----:B------:R-:W-:-:S04]  /*3d20*/  FMUL.FTZ R3, R184, c[0x0][0x1ec] ;  /* 0x00007b00b8037a20 */ /* 0x000fc80000410000 */
        /* <DEDUP_REMOVED lines=9> */
.L_x_4883:
[----:B------:R-:W-:Y:S05]  /*3dc0*/  BSYNC B0 ;  /* 0x0000000000007941 */ /* 0x000fea0003800000 */
.L_x_4882:
        /* <DEDUP_REMOVED lines=12> */
.L_x_4885:
[----:B------:R-:W-:Y:S05]  /*3e90*/  BSYNC B0 ;  /* 0x0000000000007941 */ /* 0x000fea0003800000 */
.L_x_4884:
[----:B------:R-:W-:Y:S01]  /*3ea0*/  @!P4 ISETP.NE.U32.AND P2, PT, RZ, c[0x0][0x218], PT ;  /* 0x00008600ff00ca0c */ /* 0x000fe20003f45070 */
[----:B------:R-:W-:Y:S03]  /*3eb0*/  BSSY B0, `(.L_x_4886) ;  /* 0x000000f000007945 */ /* 0x000fe60003800000 */
[----:B------:R-:W-:Y:S01]  /*3ec0*/  @!P4 ISETP.NE.AND.EX P2, PT, RZ, c[0x0][0x21c], PT, P2 ;  /* 0x00008700ff00ca0c */ /* 0x000fe20003f45320 */
[----:B------:R-:W-:Y:S07]  /*3ed0*/  @!P5 BRA `(.L_x_4887) ;  /* 0x000000c00000d947 */ /* 0x000fee0003800000 */
[----:B------:R-:W-:Y:S01]  /*3ee0*/  LOP3.LUT P6, RZ, R22, 0xff00, RZ, 0xc0, !PT ;  /* 0x0000ff0016ff7812 */ /* 0x000fe200078cc0ff */
[----:B------:R-:W-:Y:S02]  /*3ef0*/  FMUL.FTZ R3, R185, c[0x0][0x1ec] ;  /* 0x00007b00b9037a20 */ /* 0x000fe40000410000 */
[----:B------:R-:W-:Y:S02]  /*3f00*/  IMAD.MOV.U32 R186, RZ, RZ, RZ ;  /* 0x000000ffffba7224 */ /* 0x000fe400078e00ff */
        /* <DEDUP_REMOVED lines=9> */
.L_x_4887:
[----:B------:R-:W-:Y:S05]  /*3fa0*/  BSYNC B0 ;  /* 0x0000000000007941 */ /* 0x000fea0003800000 */
.L_x_4886:
        /* <DEDUP_REMOVED lines=12> */
.L_x_4889:
[----:B------:R-:W-:Y:S05]  /*4070*/  BSYNC B0 ;  /* 0x0000000000007941 */ /* 0x000fea0003800000 */
.L_x_4888:
[----:B------:R-:W-:Y:S01]  /*4080*/  @!P4 ISETP.NE.U32.AND P2, PT, RZ, c[0x0][0x218], PT ;  /* 0x00008600ff00ca0c */ /* 0x000fe20003f45070 */
[----:B------:R-:W-:Y:S01]  /*4090*/  @P0 IMAD.MOV.U32 R188, RZ, RZ, 0x20 ;  /* 0x00000020ffbc0424 */ /* 0x000fe200078e00ff */
[----:B------:R-:W-:Y:S01]  /*40a0*/  BSSY B0, `(.L_x_4890) ;  /* 0x0000012000007945 */ /* 0x000fe20003800000 */
[----:B------:R-:W-:Y:S02]  /*40b0*/  SEL R184, R184, R176, P1 ;  /* 0x000000b0b8b87207 */ /* 0x000fe40000800000 */
[----:B------:R-:W-:Y:S01]  /*40c0*/  @!P4 ISETP.NE.AND.EX P2, PT, RZ, c[0x0][0x21c], PT, P2 ;  /* 0x00008700ff00ca0c */ /* 0x000fe20003f45320 */
[----:B------:R-:W-:Y:S01]  /*40d0*/  @P0 IMAD.WIDE.U32 R188, R245, R188, c[0x0][0x258] ;  /* 0x00009600f5bc0625 */ /* 0x000fe200078e00bc */
[----:B------:R-:W-:Y:S01]  /*40e0*/  SEL R185, R185, R177, P1 ;  /* 0x000000b1b9b97207 */ /* 0x000fe20000800000 */
        /* <DEDUP_REMOVED lines=13> */
.L_x_4891:
[----:B------:R-:W-:Y:S05]  /*41c0*/  BSYNC B0 ;  /* 0x0000000000007941 */ /* 0x000fea0003800000 */
.L_x_4890:
[----:B------:R-:W-:Y:S01]  /*41d0*/  BSSY B0, `(.L_x_4892) ;  /* 0x000000d000007945 */ /* 0x000fe20003800000 */
[----:B------:R-:W-:Y:S02]  /*41e0*/  SEL R186, R186, R178, P1 ;  /* 0x000000b2baba7207 */ /* 0x000fe40000800000 */
        /* <DEDUP_REMOVED lines=11> */
.L_x_4893:
[----:B------:R-:W-:Y:S05]  /*42a0*/  BSYNC B0 ;  /* 0x0000000000007941 */ /* 0x000fea0003800000 */
.L_x_4892:
        /* <DEDUP_REMOVED lines=14> */
.L_x_4895:
[----:B------:R-:W-:Y:S05]  /*4390*/  BSYNC B0 ;  /* 0x0000000000007941 */ /* 0x000fea0003800000 */
.L_x_4894:
[----:B------:R-:W-:Y:S01]  /*43a0*/  @!P4 ISETP.NE.U32.AND P2, PT, RZ, c[0x0][0x218], PT ;  /* 0x00008600ff00ca0c */ /* 0x000fe20003f45070 */
[----:B------:R-:W-:Y:S01]  /*43b0*/  BSSY B0, `(.L_x_4896) ;  /* 0x000000f000007945 */ /* 0x000fe20003800000 */
[----:B------:R-:W-:Y:S02]  /*43c0*/  SEL R187, R187, R179, P1 ;  /* 0x000000b3bbbb7207 */ /* 0x000fe40000800000 */
[----:B------:R-:W-:-:S03]  /*43d0*/  @!P4 ISETP.NE.AND.EX P2, PT, RZ, c[0x0][0x21c], PT, P2 ;  /* 0x00008700ff00ca0c */ /* 0x000fc60003f45320 */
[----:B------:R0:W-:Y:S02]  /*43e0*/  @P0 STG.E.128 [R188.64], R184 ;  /* 0x000000b8bc000986 */ /* 0x0001e4000c101d04 */
        /* <DEDUP_REMOVED lines=11> */
.L_x_4897:
[----:B------:R-:W-:Y:S05]  /*44a0*/  BSYNC B0 ;  /* 0x0000000000007941 */ /* 0x000fea0003800000 */
.L_x_4896:
[----:B------:R-:W-:Y:S01]  /*44b0*/  @!P4 ISETP.NE.U32.AND P2, PT, RZ, c[0x0][0x218], PT ;  /* 0x00008600ff00ca0c */ /* 0x000fe20003f45070 */
[----:B------:R-:W-:Y:S03]  /*44c0*/  BSSY B0, `(.L_x_4898) ;  /* 0x000000f000007945 */ /* 0x000fe60003800000 */
        /* <DEDUP_REMOVED lines=14> */
.L_x_4899:
[----:B------:R-:W-:Y:S05]  /*45b0*/  BSYNC B0 ;  /* 0x0000000000007941 */ /* 0x000fea0003800000 */
.L_x_4898:
        /* <DEDUP_REMOVED lines=12> */
.L_x_4901:
[----:B------:R-:W-:Y:S05]  /*4680*/  BSYNC B0 ;  /* 0x0000000000007941 */ /* 0x000fea0003800000 */
.L_x_4900:
        /* <DEDUP_REMOVED lines=16> */
.L_x_4903:
[----:B------:R-:W-:Y:S05]  /*4790*/  BSYNC B0 ;  /* 0x0000000000007941 */ /* 0x000fea0003800000 */
.L_x_4902:
        /* <DEDUP_REMOVED lines=12> */
.L_x_4905:
[----:B------:R-:W-:Y:S05]  /*4860*/  BSYNC B0 ;  /* 0x0000000000007941 */ /* 0x000fea0003800000 */
.L_x_4904:
        /* <DEDUP_REMOVED lines=16> */
.L_x_4907:
[----:B------:R-:W-:Y:S05]  /*4970*/  BSYNC B0 ;  /* 0x0000000000007941 */ /* 0x000fea0003800000 */
.L_x_4906:
        /* <DEDUP_REMOVED lines=12> */
.L_x_4909:
[----:B------:R-:W-:Y:S05]  /*4a40*/  BSYNC B0 ;  /* 0x0000000000007941 */ /* 0x000fea0003800000 */
.L_x_4908:
        /* <DEDUP_REMOVED lines=14> */
.L_x_4911:
[----:B------:R-:W-:Y:S05]  /*4b30*/  BSYNC B0 ;  /* 0x0000000000007941 */ /* 0x000fea0003800000 */
.L_x_4910:
[----:B------:R-:W-:Y:S01]  /*4b40*/  @P5 IADD3 R23, R4, 0x100, RZ ;  /* 0x0000010004175810 */ /* 0x000fe20007ffe0ff */
[----:B------:R-:W-:Y:S01]  /*4b50*/  @P5 IMAD.MOV.U32 R22, RZ, RZ, 0x10 ;  /* 0x00000010ff165424 */ /* 0x000fe200078e00ff */
[----:B------:R-:W-:Y:S01]  /*4b60*/  SEL R184, R184, R180, P1 ;  /* 0x000000b4b8b87207 */ /* 0x000fe20000800000 */
[----:B------:R-:W-:Y:S01]  /*4b70*/  BSSY B0, `(.L_x_4912) ;  /* 0x000000e000007945 */ /* 0x000fe20003800000 */
[----:B------:R-:W-:Y:S01]  /*4b80*/  SEL R185, R185, R181, P1 ;  /* 0x000000b5b9b97207 */ /* 0x000fe20000800000 */
[----:B------:R-:W-:Y:S01]  /*4b90*/  @P5 IMAD.WIDE.U32 R22, R23, R22, c[0x0][0x248] ;  /* 0x0000920017165625 */ /* 0x000fe200078e0016 */
[----:B------:R-:W-:Y:S02]  /*4ba0*/  SEL R186, R186, R182, P1 ;  /* 0x000000b6baba7207 */ /* 0x000fe40000800000 */
[----:B------:R-:W-:Y:S02]  /*4bb0*/  SEL R187, R187, R183, P1 ;  /* 0x000000b7bbbb7207 */ /* 0x000fe40000800000 */
[----:B------:R-:W-:-:S02]  /*4bc0*/  @!P4 ISETP.NE.U32.AND P2, PT, RZ, c[0x0][0x218], PT ;  /* 0x00008600ff00ca0c */ /* 0x000fc40003f45070 */
[----:B------:R-:W-:Y:S01]  /*4bd0*/  IADD3 R3, R4, 0x200, RZ ;  /* 0x0000020004037810 */ /* 0x000fe20007ffe0ff */
[----:B------:R0:W-:Y:S01]  /*4be0*/  @P0 STG.E.128 [R188.64+0x10], R184 ;  /* 0x000010b8bc000986 */ /* 0x0001e2000c101d04 */
[----:B------:R-:W-:-:S03]  /*4bf0*/  @!P4 ISETP.NE.AND.EX P2, PT, RZ, c[0x0][0x21c], PT, P2 ;  /* 0x00008700ff00ca0c */ /* 0x000fc60003f45320 */
[----:B------:R0:W-:Y:S01]  /*4c00*/  @P5 STG.E.128 [R22.64], R172 ;  /* 0x000000ac16005986 */ /* 0x0001e2000c101d04 */
[----:B------:R-:W-:Y:S05]  /*4c10*/  @!P5 BRA `(.L_x_4913) ;  /* 0x000000300000d947 */ /* 0x000fea0003800000 */
[----:B-----5:R-:W-:-:S10]  /*4c20*/  HFMA2.MMA R168, -RZ, RZ, 0, 9.5367431640625e-07 ;  /* 0x00000010ffa87435 */ /* 0x020fd400000001ff */
[----:B------:R-:W-:-:S06]  /*4c30*/  IMAD.WIDE.U32 R168, R3, R168, c[0x0][0x170] ;  /* 0x00005c0003a87625 */ /* 0x000fcc00078e00a8 */
[----:B------:R-:W5:Y:S02]  /*4c40*/  LDG.E.128 R168, [R168.64] ;  /* 0x00000004a8a87981 */ /* 0x000f64000c1e1d00 */
.L_x_4913:
[----:B------:R-:W-:Y:S05]  /*4c50*/  BSYNC B0 ;  /* 0x0000000000007941 */ /* 0x000fea0003800000 */
.L_x_4912:
        /* <DEDUP_REMOVED lines=12> */
.L_x_4915:
[----:B------:R-:W-:Y:S05]  /*4d20*/  BSYNC B0 ;  /* 0x0000000000007941 */ /* 0x000fea0003800000 */
.L_x_4914:
[----:B------:R-:W-:Y:S01]  /*4d30*/  @!P4 ISETP.NE.U32.AND P2, PT, RZ, c[0x0][0x218], PT ;  /* 0x00008600ff00ca0c */ /* 0x000fe20003f45070 */
[----:B------:R-:W-:Y:S03]  /*4d40*/  BSSY B0, `(.L_x_4916) ;  /* 0x0000010000007945 */ /* 0x000fe60003800000 */
[----:B------:R-:W-:Y:S01]  /*4d50*/  @!P4 ISETP.NE.AND.EX P2, PT, RZ, c[0x0][0x21c], PT, P2 ;  /* 0x00008700ff00ca0c */ /* 0x000fe20003f45320 */
[----:B------:R-:W-:Y:S07]  /*4d60*/  @!P5 BRA `(.L_x_4917) ;  /* 0x000000d00000d947 */ /* 0x000fee0003800000 */
[----:B------:R-:W2:Y:S01]  /*4d70*/  LDL.LU R22, [R1+0x4] ;  /* 0x0000040001167983 */ /* 0x000ea20000300800 */
[----:B------:R-:W-:Y:S01]  /*4d80*/  HFMA2.MMA R23, -RZ, RZ, 0, 0 ;  /* 0x00000000ff177435 */ /* 0x000fe200000001ff */
[----:B--2---:R-:W-:Y:S01]  /*4d90*/  LOP3.LUT P6, RZ, R22, 0xff, RZ, 0xc0, !PT ;  /* 0x000000ff16ff7812 */ /* 0x004fe200078cc0ff */
[----:B------:R-:W-:-:S04]  /*4da0*/  FMUL.FTZ R22, R184, c[0x0][0x1ec] ;  /* 0x00007b00b8167a20 */ /* 0x000fc80000410000 */
        /* <DEDUP_REMOVED lines=9> */
.L_x_4917:
[----:B------:R-:W-:Y:S05]  /*4e40*/  BSYNC B0 ;  /* 0x0000000000007941 */ /* 0x000fea0003800000 */
.L_x_4916:
        /* <DEDUP_REMOVED lines=12> */
.L_x_4919:
[----:B------:R-:W-:Y:S05]  /*4f10*/  BSYNC B0 ;  /* 0x0000000000007941 */ /* 0x000fea0003800000 */
.L_x_4918:
        /* <DEDUP_REMOVED lines=16> */
.L_x_4921:
[----:B------:R-:W-:Y:S05]  /*5020*/  BSYNC B0 ;  /* 0x0000000000007941 */ /* 0x000fea0003800000 */
.L_x_4920:
        /* <DEDUP_REMOVED lines=12> */
.L_x_4923:
[----:B------:R-:W-:Y:S05]  /*50f0*/  BSYNC B0 ;  /* 0x0000000000007941 */ /* 0x000fea0003800000 */
.L_x_4922:
        /* <DEDUP_REMOVED lines=20> */
.L_x_4925:
[----:B------:R-:W-:Y:S05]  /*5240*/  BSYNC B0 ;  /* 0x0000000000007941 */ /* 0x000fea0003800000 */
.L_x_4924:
        /* <DEDUP_REMOVED lines=13> */
.L_x_4927:
[----:B------:R-:W-:Y:S05]  /*5320*/  BSYNC B0 ;  /* 0x0000000000007941 */ /* 0x000fea0003800000 */
.L_x_4926:
[----:B------:R-:W-:Y:S01]  /*5330*/  BSSY B0, `(.L_x_4928) ;  /* 0x000000e000007945 */ /* 0x000fe20003800000 */
[----:B------:R-:W-:Y:S05]  /*5340*/  @!P5 BRA `(.L_x_4929) ;  /* 0x000000c00000d947 */ /* 0x000fea0003800000 */
        /* <DEDUP_REMOVED lines=12> */
.L_x_4929:
[----:B------:R-:W-:Y:S05]  /*5410*/  BSYNC B0 ;  /* 0x0000000000007941 */ /* 0x000fea0003800000 */
.L_x_4928:
        /* <DEDUP_REMOVED lines=16> */
.L_x_4931:
[----:B------:R-:W-:Y:S05]  /*5520*/  BSYNC B0 ;  /* 0x0000000000007941 */ /* 0x000fea0003800000 */
.L_x_4930:
        /* <DEDUP_REMOVED lines=16> */
.L_x_4933:
[----:B------:R-:W-:Y:S05]  /*5630*/  BSYNC B0 ;  /* 0x0000000000007941 */ /* 0x000fea0003800000 */
.L_x_4932:
        /* <DEDUP_REMOVED lines=12> */
.L_x_4935:
[----:B------:R-:W-:Y:S05]  /*5700*/  BSYNC B0 ;  /* 0x0000000000007941 */ /* 0x000fea0003800000 */
.L_x_4934:
        /* <DEDUP_REMOVED lines=16> */
.L_x_4937:
[----:B------:R-:W-:Y:S05]  /*5810*/  BSYNC B0 ;  /* 0x0000000000007941 */ /* 0x000fea0003800000 */
.L_x_4936:
        /* <DEDUP_REMOVED lines=12> */
.L_x_4939:
[----:B------:R-:W-:Y:S05]  /*58e0*/  BSYNC B0 ;  /* 0x0000000000007941 */ /* 0x000fea0003800000 */
.L_x_4938:
        /* <DEDUP_REMOVED lines=16> */
.L_x_4941:
[----:B------:R-:W-:Y:S05]  /*59f0*/  BSYNC B0 ;  /* 0x0000000000007941 */ /* 0x000fea0003800000 */
.L_x_4940:
        /* <DEDUP_REMOVED lines=12> */
.L_x_4943:
[----:B------:R-:W-:Y:S05]  /*5ac0*/  BSYNC B0 ;  /* 0x0000000000007941 */ /* 0x000fea0003800000 */
.L_x_4942:
        /* <DEDUP_REMOVED lines=14> */
.L_x_4945:
[----:B------:R-:W-:Y:S05]  /*5bb0*/  BSYNC B0 ;  /* 0x0000000000007941 */ /* 0x000fea0003800000 */
.L_x_4944:
[----:B------:R-:W-:Y:S01]  /*5bc0*/  SEL R20, R185, R180, P1 ;  /* 0x000000b4b9147207 */ /* 0x000fe20000800000 */
[----:B------:R-:W-:Y:S01]  /*5bd0*/  BSSY B0, `(.L_x_4946) ;  /* 0x000000f000007945 */ /* 0x000fe20003800000 */
[----:B------:R-:W-:Y:S02]  /*5be0*/  SEL R21, R184, R181, P1 ;  /* 0x000000b5b8157207 */ /* 0x000fe40000800000 */
[----:B------:R-:W-:Y:S02]  /*5bf0*/  SEL R22, R22, R182, P1 ;  /* 0x000000b616167207 */ /* 0x000fe40000800000 */
[----:B------:R-:W-:Y:S02]  /*5c00*/  SEL R23, R23, R183, P1 ;  /* 0x000000b717177207 */ /* 0x000fe40000800000 */
[----:B------:R-:W-:Y:S02]  /*5c10*/  @!P4 ISETP.NE.U32.AND P2, PT, RZ, c[0x0][0x218], PT ;  /* 0x00008600ff00ca0c */ /* 0x000fe40003f45070 */
[----:B------:R-:W-:Y:S01]  /*5c20*/  IADD3 R4, R4, 0x300, RZ ;  /* 0x0000030004047810 */ /* 0x000fe20007ffe0ff */
[----:B------:R0:W-:Y:S01]  /*5c30*/  @P0 STG.E.128 [R188.64+0x10], R20 ;  /* 0x00001014bc000986 */ /* 0x0001e2000c101d04 */
[----:B------:R-:W-:-:S02]  /*5c40*/  @!P4 ISETP.NE.AND.EX P2, PT, RZ, c[0x0][0x21c], PT, P2 ;  /* 0x00008700ff00ca0c */ /* 0x000fc40003f45320 */
[----:B0-----:R-:W-:-:S05]  /*5c50*/  @P5 MOV R20, 0x10 ;  /* 0x0000001000145802 */ /* 0x001fca0000000f00 */
[----:B------:R-:W-:-:S05]  /*5c60*/  @P5 IMAD.WIDE.U32 R20, R3, R20, c[0x0][0x248] ;  /* 0x0000920003145625 */ /* 0x000fca00078e0014 */
[----:B------:R0:W-:Y:S01]  /*5c70*/  @P5 STG.E.128 [R20.64], R172 ;  /* 0x000000ac14005986 */ /* 0x0001e2000c101d04 */
[----:B------:R-:W-:Y:S05]  /*5c80*/  @!P5 BRA `(.L_x_4947) ;  /* 0x000000300000d947 */ /* 0x000fea0003800000 */
[----:B-----5:R-:W-:-:S10]  /*5c90*/  HFMA2.MMA R168, -RZ, RZ, 0, 9.5367431640625e-07 ;  /* 0x00000010ffa87435 */ /* 0x020fd400000001ff */
[----:B------:R-:W-:-:S06]  /*5ca0*/  IMAD.WIDE.U32 R168, R4, R168, c[0x0][0x170] ;  /* 0x00005c0004a87625 */ /* 0x000fcc00078e00a8 */
[----:B------:R-:W5:Y:S02]  /*5cb0*/  LDG.E.128 R168, [R168.64] ;  /* 0x00000004a8a87981 */ /* 0x000f64000c1e1d00 */
.L_x_4947:
[----:B------:R-:W-:Y:S05]  /*5cc0*/  BSYNC B0 ;  /* 0x0000000000007941 */ /* 0x000fea0003800000 */
.L_x_4946:
[----:B------:R-:W-:Y:S01]  /*5cd0*/  BSSY B0, `(.L_x_4948) ;  /* 0x000000c000007945 */ /* 0x000fe20003800000 */
[----:B------:R-:W-:Y:S01]  /*5ce0*/  @!P4 FSEL R3, R28, RZ, P2 ;  /* 0x000000ff1c03c208 */ /* 0x000fe20001000000 */
[----:B------:R-:W-:Y:S05]  /*5cf0*/  @!P4 BRA `(.L_x_4949) ;  /* 0x000000900000c947 */ /* 0x000fea0003800000 */
[----:B0-----:R-:W0:Y:S01]  /*5d00*/  LDC.U8 R20, c[0x0][0x1f0] ;  /* 0x00007c00ff147b82 */ /* 0x001e220000000000 */
        /* <DEDUP_REMOVED lines=8> */
.L_x_4949:
[----:B------:R-:W-:Y:S05]  /*5d90*/  BSYNC B0 ;  /* 0x0000000000007941 */ /* 0x000fea0003800000 */
.L_x_4948:
[----:B------:R-:W-:Y:S01]  /*5da0*/  @!P4 ISETP.NE.U32.AND P2, PT, RZ, c[0x0][0x218], PT ;  /* 0x00008600ff00ca0c */ /* 0x000fe20003f45070 */
[----:B------:R-:W-:Y:S03]  /*5db0*/  BSSY B0, `(.L_x_4950) ;  /* 0x0000010000007945 */ /* 0x000fe60003800000 */
[----:B------:R-:W-:Y:S01]  /*5dc0*/  @!P4 ISETP.NE.AND.EX P2, PT, RZ, c[0x0][0x21c], PT, P2 ;  /* 0x00008700ff00ca0c */ /* 0x000fe20003f45320 */
[----:B------:R-:W-:Y:S07]  /*5dd0*/  @!P5 BRA `(.L_x_4951) ;  /* 0x000000d00000d947 */ /* 0x000fee0003800000 */
[----:B0-----:R-:W2:Y:S01]  /*5de0*/  LDL.LU R20, [R1+0x8] ;  /* 0x0000080001147983 */ /* 0x001ea20000300800 */
        /* <DEDUP_REMOVED lines=12> */
.L_x_4951:
[----:B------:R-:W-:Y:S05]  /*5eb0*/  BSYNC B0 ;  /* 0x0000000000007941 */ /* 0x000fea0003800000 */
.L_x_4950:
        /* <DEDUP_REMOVED lines=12> */
.L_x_4953:
[----:B------:R-:W-:Y:S05]  /*5f80*/  BSYNC B0 ;  /* 0x0000000000007941 */ /* 0x000fea0003800000 */
.L_x_4952:
        /* <DEDUP_REMOVED lines=16> */
.L_x_4955:
[----:B------:R-:W-:Y:S05]  /*6090*/  BSYNC B0 ;  /* 0x0000000000007941 */ /* 0x000fea0003800000 */
.L_x_4954:
        /* <DEDUP_REMOVED lines=12> */
.L_x_4957:
[----:B------:R-:W-:Y:S05]  /*6160*/  BSYNC B0 ;  /* 0x0000000000007941 */ /* 0x000fea0003800000 */
.L_x_4956:
        /* <DEDUP_REMOVED lines=16> */
.L_x_4959:
[----:B------:R-:W-:Y:S05]  /*6270*/  BSYNC B0 ;  /* 0x0000000000007941 */ /* 0x000fea0003800000 */
.L_x_4958:
        /* <DEDUP_REMOVED lines=12> */
.L_x_4961:
[----:B------:R-:W-:Y:S05]  /*6340*/  BSYNC B0 ;  /* 0x0000000000007941 */ /* 0x000fea0003800000 */
.L_x_4960:
        /* <DEDUP_REMOVED lines=16> */
.L_x_4963:
[----:B------:R-:W-:Y:S05]  /*6450*/  BSYNC B0 ;  /* 0x0000000000007941 */ /* 0x000fea0003800000 */
.L_x_4962:
        /* <DEDUP_REMOVED lines=12> */
.L_x_4965:
[----:B------:R-:W-:Y:S05]  /*6520*/  BSYNC B0 ;  /* 0x0000000000007941 */ /* 0x000fea0003800000 */
.L_x_4964:
        /* <DEDUP_REMOVED lines=16> */
.L_x_4967:
[----:B------:R-:W-:Y:S05]  /*6630*/  BSYNC B0 ;  /* 0x0000000000007941 */ /* 0x000fea0003800000 */
.L_x_4966:
        /* <DEDUP_REMOVED lines=12> */
.L_x_4969:
[----:B------:R-:W-:Y:S05]  /*6700*/  BSYNC B0 ;  /* 0x0000000000007941 */ /* 0x000fea0003800000 */
.L_x_4968:
        /* <DEDUP_REMOVED lines=16> */
.L_x_4971:
[----:B------:R-:W-:Y:S05]  /*6810*/  BSYNC B0 ;  /* 0x0000000000007941 */ /* 0x000fea0003800000 */
.L_x_4970:
        /* <DEDUP_REMOVED lines=12> */
.L_x_4973:
[----:B------:R-:W-:Y:S05]  /*68e0*/  BSYNC B0 ;  /* 0x0000000000007941 */ /* 0x000fea0003800000 */
.L_x_4972:
        /* <DEDUP_REMOVED lines=16> */
.L_x_4975:
[----:B------:R-:W-:Y:S05]  /*69f0*/  BSYNC B0 ;  /* 0x0000000000007941 */ /* 0x000fea0003800000 */
.L_x_4974:
[----:B------:R-:W-:Y:S01]  /*6a00*/  BSSY B0, `(.L_x_4976) ;  /* 0x000000c000007945 */ /* 0x000fe20003800000 */
[----:B------:R-:W-:Y:S01]  /*6a10*/  @!P4 FSEL R186, R27, RZ, P2 ;  /* 0x000000ff1bbac208 */ /* 0x000fe20001000000 */
[----:B------:R-:W-:Y:S05]  /*6a20*/  @!P4 BRA `(.L_x_4977) ;  /* 0x000000900000c947 */ /* 0x000fea0003800000 */
[----:B------:R-:W0:Y:S02]  /*6a30*/  LDC.U8 R187, c[0x0][0x1f0] ;  /* 0x00007c00ffbb7b82 */ /* 0x000e240000000000 */
[----:B0-----:R-:W-:-:S04]  /*6a40*/  ISETP.NE.AND P2, PT, R187, RZ, PT ;  /* 0x000000ffbb00720c */ /* 0x001fc80003f45270 */
[----:B------:R-:W-:Y:S02]  /*6a50*/  FSEL R190, R190, RZ, !P2 ;  /* 0x000000ffbebe7208 */ /* 0x000fe40005000000 */
[----:B------:R-:W-:-:S03]  /*6a60*/  ISETP.NE.U32.AND P2, PT, RZ, c[0x0][0x218], PT ;  /* 0x00008600ff007a0c */ /* 0x000fc60003f45070 */
[----:B------:R-:W-:Y:S01]  /*6a70*/  FFMA.FTZ R190, R6, R191, R190 ;  /* 0x000000bf06be7223 */ /* 0x000fe200000100be */
[----:B------:R-:W-:-:S03]  /*6a80*/  ISETP.NE.AND.EX P2, PT, RZ, c[0x0][0x21c], PT, P2 ;  /* 0x00008700ff007a0c */ /* 0x000fc60003f45320 */
[----:B------:R-:W-:-:S04]  /*6a90*/  FADD.FTZ R190, R212, -R190 ;  /* 0x800000bed4be7221 */ /* 0x000fc80000010000 */
[----:B------:R-:W-:-:S06]  /*6aa0*/  FMUL.FTZ R186, R2, R190 ;  /* 0x000000be02ba7220 */ /* 0x000fcc0000410000 */
[----:B------:R-:W-:Y:S02]  /*6ab0*/  @P2 FADD.FTZ R186, R27, R186 ;  /* 0x000000ba1bba2221 */ /* 0x000fe40000010000 */
.L_x_4977:
[----:B------:R-:W-:Y:S05]  /*6ac0*/  BSYNC B0 ;  /* 0x0000000000007941 */ /* 0x000fea0003800000 */
.L_x_4976:
[----:B------:R-:W-:Y:S01]  /*6ad0*/  BSSY B0, `(.L_x_4978) ;  /* 0x0000016000007945 */ /* 0x000fe20003800000 */
[----:B------:R-:W-:Y:S02]  /*6ae0*/  SEL R176, R3, R176, P1 ;  /* 0x000000b003b07207 */ /* 0x000fe40000800000 */
[----:B------:R-:W-:Y:S02]  /*6af0*/  SEL R177, R21, R177, P1 ;  /* 0x000000b115b17207 */ /* 0x000fe40000800000 */
[----:B------:R-:W-:Y:S02]  /*6b00*/  SEL R178, R22, R178, P1 ;  /* 0x000000b216b27207 */ /* 0x000fe40000800000 */
[----:B------:R-:W-:Y:S02]  /*6b10*/  SEL R179, R23, R179, P1 ;  /* 0x000000b317b37207 */ /* 0x000fe40000800000 */
[----:B------:R-:W-:Y:S02]  /*6b20*/  SEL R180, R184, R180, P1 ;  /* 0x000000b4b8b47207 */ /* 0x000fe40000800000 */
[----:B------:R-:W-:-:S02]  /*6b30*/  SEL R181, R185, R181, P1 ;  /* 0x000000b5b9b57207 */ /* 0x000fc40000800000 */
[----:B------:R-:W-:Y:S02]  /*6b40*/  SEL R182, R20, R182, P1 ;  /* 0x000000b614b67207 */ /* 0x000fe40000800000 */
        /* <DEDUP_REMOVED lines=14> */
.L_x_4979:
[----:B------:R-:W-:Y:S05]  /*6c30*/  BSYNC B0 ;  /* 0x0000000000007941 */ /* 0x000fea0003800000 */
.L_x_4978:
[----:B------:R-:W-:-:S05]  /*6c40*/  @P0 MOV R2, 0x20 ;  /* 0x0000002000020802 */ /* 0x000fca0000000f00 */
[----:B------:R-:W-:-:S05]  /*6c50*/  @P0 IMAD.WIDE.U32 R2, R247, R2, c[0x0][0x258] ;  /* 0x00009600f7020625 */ /* 0x000fca00078e0002 */
[----:B------:R-:W-:Y:S04]  /*6c60*/  @P0 STG.E.128 [R2.64], R176 ;  /* 0x000000b002000986 */ /* 0x000fe8000c101d04 */
[----:B------:R0:W-:Y:S01]  /*6c70*/  @P0 STG.E.128 [R2.64+0x10], R180 ;  /* 0x000010b402000986 */ /* 0x0001e2000c101d04 */
[----:B------:R-:W-:-:S04]  /*6c80*/  LOP3.LUT P0, RZ, R248, 0xff, RZ, 0xc0, !PT ;  /* 0x000000fff8ff7812 */ /* 0x000fc8000780c0ff */
[----:B------:R-:W-:Y:S02]  /*6c90*/  SEL R248, RZ, 0x1, P0 ;  /* 0x00000001fff87807 */ /* 0x000fe40000000000 */
[----:B0-----:R-:W-:-:S05]  /*6ca0*/  @P5 MOV R2, 0x10 ;  /* 0x0000001000025802 */ /* 0x001fca0000000f00 */
[----:B------:R-:W-:-:S05]  /*6cb0*/  @P5 IMAD.WIDE.U32 R2, R4, R2, c[0x0][0x248] ;  /* 0x0000920004025625 */ /* 0x000fca00078e0002 */
[----:B------:R0:W-:Y:S02]  /*6cc0*/  @P5 STG.E.128 [R2.64], R172 ;  /* 0x000000ac02005986 */ /* 0x0001e4000c101d04 */
[----:B0----5:R-:W-:Y:S01]  /*6cd0*/  @P3 CALL.REL.NOINC `(.L_x_4840) ;  /* 0x0000001000003944 */ /* 0x021fe20003c00000 */
[----:B------:R-:W-:Y:S05]  /*6ce0*/  BRA `(.L_x_4980) ;  /* 0xffff9ea000007947 */ /* 0x000fea000383ffff */
.L_x_4840:
        /* <DEDUP_REMOVED lines=36> */
.L_x_4844:
[----:B-1----:R-:W-:Y:S01]  /*6f30*/  HFMA2.MMA R187, -RZ, RZ, 0, 9.5367431640625e-07 ;  /* 0x00000010ffbb7435 */ /* 0x002fe200000001ff */
[----:B------:R-:W-:Y:S01]  /*6f40*/  MOV R185, R189 ;  /* 0x000000bd00b97202 */ /* 0x000fe20000000f00 */
[----:B------:R-:W-:Y:S01]  /*6f50*/  IMAD.MOV.U32 R252, RZ, RZ, 0x1f ;  /* 0x0000001ffffc7424 */ /* 0x000fe200078e00ff */
[----:B------:R-:W-:-:S02]  /*6f60*/  MOV R250, 0xffffffff ;  /* 0xffffffff00fa7802 */ /* 0x000fc40000000f00 */
[----:B------:R-:W-:Y:S02]  /*6f70*/  MOV R184, 0x6f90 ;  /* 0x00006f9000b87802 */ /* 0x000fe40000000f00 */
[----:B------:R-:W-:Y:S05]  /*6f80*/  CALL.REL.NOINC `($__internal_79_$__cuda_sm70_shflsync_down_p) ;  /* 0x0000046000007944 */ /* 0x000fea0003c00000 */
[----:B-1----:R-:W-:Y:S01]  /*6f90*/  MOV R190, R187 ;  /* 0x000000bb00be7202 */ /* 0x002fe20000000f00 */
[----:B------:R-:W-:Y:S05]  /*6fa0*/  BRA `(.L_x_4981) ;  /* 0xffffb7c000007947 */ /* 0x000fea000383ffff */
.L_x_4845:
[----:B------:R-:W-:Y:S01]  /*6fb0*/  HFMA2.MMA R187, -RZ, RZ, 0, 9.5367431640625e-07 ;  /* 0x00000010ffbb7435 */ /* 0x000fe200000001ff */
[----:B------:R-:W-:Y:S01]  /*6fc0*/  IMAD.MOV.U32 R185, RZ, RZ, R186 ;  /* 0x000000ffffb97224 */ /* 0x000fe200078e00ba */
[----:B------:R-:W-:Y:S01]  /*6fd0*/  MOV R252, 0x1f ;  /* 0x0000001f00fc7802 */ /* 0x000fe20000000f00 */
[----:B------:R-:W-:Y:S01]  /*6fe0*/  IMAD.MOV.U32 R250, RZ, RZ, -0x1 ;  /* 0xfffffffffffa7424 */ /* 0x000fe200078e00ff */
[----:B------:R-:W-:Y:S02]  /*6ff0*/  MOV R184, 0x7010 ;  /* 0x0000701000b87802 */ /* 0x000fe40000000f00 */
[----:B01----:R-:W-:Y:S05]  /*7000*/  CALL.REL.NOINC `($__internal_79_$__cuda_sm70_shflsync_down_p) ;  /* 0x000003e000007944 */ /* 0x003fea0003c00000 */
[----:B------:R-:W-:Y:S01]  /*7010*/  FADD.FTZ R189, R190, R189 ;  /* 0x000000bdbebd7221 */ /* 0x000fe20000010000 */
[----:B------:R-:W-:Y:S01]  /*7020*/  MOV R252, 0x1f ;  /* 0x0000001f00fc7802 */ /* 0x000fe20000000f00 */
[----:B-1----:R-:W-:Y:S01]  /*7030*/  FADD.FTZ R186, R186, R187 ;  /* 0x000000bbbaba7221 */ /* 0x002fe20000010000 */
[----:B------:R-:W-:Y:S01]  /*7040*/  HFMA2.MMA R187, -RZ, RZ, 0, 4.76837158203125e-07 ;  /* 0x00000008ffbb7435 */ /* 0x000fe200000001ff */
[----:B------:R-:W-:Y:S01]  /*7050*/  IMAD.MOV.U32 R250, RZ, RZ, -0x1 ;  /* 0xfffffffffffa7424 */ /* 0x000fe200078e00ff */
[----:B------:R-:W-:-:S02]  /*7060*/  MOV R185, R189 ;  /* 0x000000bd00b97202 */ /* 0x000fc40000000f00 */
[----:B------:R-:W-:Y:S02]  /*7070*/  MOV R184, 0x7090 ;  /* 0x0000709000b87802 */ /* 0x000fe40000000f00 */
[----:B------:R-:W-:Y:S05]  /*7080*/  CALL.REL.NOINC `($__internal_79_$__cuda_sm70_shflsync_down_p) ;  /* 0x0000036000007944 */ /* 0x000fea0003c00000 */
[----:B-1----:R-:W-:Y:S01]  /*7090*/  MOV R190, R187 ;  /* 0x000000bb00be7202 */ /* 0x002fe20000000f00 */
[----:B------:R-:W-:Y:S01]  /*70a0*/  HFMA2.MMA R187, -RZ, RZ, 0, 4.76837158203125e-07 ;  /* 0x00000008ffbb7435 */ /* 0x000fe200000001ff */
[----:B------:R-:W-:Y:S01]  /*70b0*/  IMAD.MOV.U32 R185, RZ, RZ, R186 ;  /* 0x000000ffffb97224 */ /* 0x000fe200078e00ba */
[----:B------:R-:W-:Y:S01]  /*70c0*/  MOV R252, 0x1f ;  /* 0x0000001f00fc7802 */ /* 0x000fe20000000f00 */
[----:B------:R-:W-:Y:S01]  /*70d0*/  IMAD.MOV.U32 R250, RZ, RZ, -0x1 ;  /* 0xfffffffffffa7424 */ /* 0x000fe200078e00ff */
[----:B------:R-:W-:Y:S02]  /*70e0*/  MOV R184, 0x7100 ;  /* 0x0000710000b87802 */ /* 0x000fe40000000f00 */
[----:B------:R-:W-:Y:S05]  /*70f0*/  CALL.REL.NOINC `($__internal_79_$__cuda_sm70_shflsync_down_p) ;  /* 0x000002f000007944 */ /* 0x000fea0003c00000 */
[----:B------:R-:W-:Y:S01]  /*7100*/  FADD.FTZ R189, R190, R189 ;  /* 0x000000bdbebd7221 */ /* 0x000fe20000010000 */
[----:B------:R-:W-:Y:S01]  /*7110*/  MOV R252, 0x1f ;  /* 0x0000001f00fc7802 */ /* 0x000fe20000000f00 */
[----:B-1----:R-:W-:Y:S01]  /*7120*/  FADD.FTZ R186, R186, R187 ;  /* 0x000000bbbaba7221 */ /* 0x002fe20000010000 */
[----:B------:R-:W-:Y:S01]  /*7130*/  HFMA2.MMA R187, -RZ, RZ, 0, 2.384185791015625e-07 ;  /* 0x00000004ffbb7435 */ /* 0x000fe200000001ff */
[----:B------:R-:W-:Y:S01]  /*7140*/  IMAD.MOV.U32 R250, RZ, RZ, -0x1 ;  /* 0xfffffffffffa7424 */ /* 0x000fe200078e00ff */
[----:B------:R-:W-:-:S02]  /*7150*/  MOV R185, R189 ;  /* 0x000000bd00b97202 */ /* 0x000fc40000000f00 */
[----:B------:R-:W-:Y:S02]  /*7160*/  MOV R184, 0x7180 ;  /* 0x0000718000b87802 */ /* 0x000fe40000000f00 */
[----:B------:R-:W-:Y:S05]  /*7170*/  CALL.REL.NOINC `($__internal_79_$__cuda_sm70_shflsync_down_p) ;  /* 0x0000027000007944 */ /* 0x000fea0003c00000 */
[----:B-1----:R-:W-:Y:S01]  /*7180*/  MOV R190, R187 ;  /* 0x000000bb00be7202 */ /* 0x002fe20000000f00 */
[----:B------:R-:W-:Y:S01]  /*7190*/  HFMA2.MMA R187, -RZ, RZ, 0, 2.384185791015625e-07 ;  /* 0x00000004ffbb7435 */ /* 0x000fe200000001ff */
        /* <DEDUP_REMOVED lines=8> */
[----:B------:R-:W-:Y:S01]  /*7220*/  HFMA2.MMA R187, -RZ, RZ, 0, 1.1920928955078125e-07 ;  /* 0x00000002ffbb7435 */ /* 0x000fe200000001ff */
[----:B------:R-:W-:Y:S01]  /*7230*/  IMAD.MOV.U32 R250, RZ, RZ, -0x1 ;  /* 0xfffffffffffa7424 */ /* 0x000fe200078e00ff */
[----:B------:R-:W-:-:S02]  /*7240*/  MOV R185, R189 ;  /* 0x000000bd00b97202 */ /* 0x000fc40000000f00 */
[----:B------:R-:W-:Y:S02]  /*7250*/  MOV R184, 0x7270 ;  /* 0x0000727000b87802 */ /* 0x000fe40000000f00 */
[----:B------:R-:W-:Y:S05]  /*7260*/  CALL.REL.NOINC `($__internal_79_$__cuda_sm70_shflsync_down_p) ;  /* 0x0000018000007944 */ /* 0x000fea0003c00000 */
[----:B-1----:R-:W-:Y:S01]  /*7270*/  MOV R190, R187 ;  /* 0x000000bb00be7202 */ /* 0x002fe20000000f00 */
[----:B------:R-:W-:Y:S01]  /*7280*/  HFMA2.MMA R187, -RZ, RZ, 0, 1.1920928955078125e-07 ;  /* 0x00000002ffbb7435 */ /* 0x000fe200000001ff */
        /* <DEDUP_REMOVED lines=8> */
[----:B------:R-:W-:Y:S01]  /*7310*/  HFMA2.MMA R187, -RZ, RZ, 0, 5.9604644775390625e-08 ;  /* 0x00000001ffbb7435 */ /* 0x000fe200000001ff */
[----:B------:R-:W-:Y:S01]  /*7320*/  IMAD.MOV.U32 R250, RZ, RZ, -0x1 ;  /* 0xfffffffffffa7424 */ /* 0x000fe200078e00ff */
[----:B------:R-:W-:-:S02]  /*7330*/  MOV R185, R189 ;  /* 0x000000bd00b97202 */ /* 0x000fc40000000f00 */
[----:B------:R-:W-:Y:S02]  /*7340*/  MOV R184, 0x7360 ;  /* 0x0000736000b87802 */ /* 0x000fe40000000f00 */
[----:B------:R-:W-:Y:S05]  /*7350*/  CALL.REL.NOINC `($__internal_79_$__cuda_sm70_shflsync_down_p) ;  /* 0x0000009000007944 */ /* 0x000fea0003c00000 */
[----:B-1----:R-:W-:Y:S01]  /*7360*/  MOV R190, R187 ;  /* 0x000000bb00be7202 */ /* 0x002fe20000000f00 */
[----:B------:R-:W-:Y:S01]  /*7370*/  HFMA2.MMA R187, -RZ, RZ, 0, 5.9604644775390625e-08 ;  /* 0x00000001ffbb7435 */ /* 0x000fe200000001ff */
[----:B------:R-:W-:Y:S01]  /*7380*/  IMAD.MOV.U32 R185, RZ, RZ, R186 ;  /* 0x000000ffffb97224 */ /* 0x000fe200078e00ba */
[----:B------:R-:W-:Y:S01]  /*7390*/  MOV R252, 0x1f ;  /* 0x0000001f00fc7802 */ /* 0x000fe20000000f00 */
[----:B------:R-:W-:Y:S01]  /*73a0*/  IMAD.MOV.U32 R250, RZ, RZ, -0x1 ;  /* 0xfffffffffffa7424 */ /* 0x000fe200078e00ff */
[----:B------:R-:W-:Y:S02]  /*73b0*/  MOV R184, 0x73d0 ;  /* 0x000073d000b87802 */ /* 0x000fe40000000f00 */
[----:B------:R-:W-:Y:S05]  /*73c0*/  CALL.REL.NOINC `($__internal_79_$__cuda_sm70_shflsync_down_p) ;  /* 0x0000002000007944 */ /* 0x000fea0003c00000 */
[----:B-1----:R-:W-:Y:S01]  /*73d0*/  MOV R185, R187 ;  /* 0x000000bb00b97202 */ /* 0x002fe20000000f00 */
[----:B------:R-:W-:Y:S05]  /*73e0*/  BRA `(.L_x_4982) ;  /* 0xffffb4a000007947 */ /* 0x000fea000383ffff */
        .weak           $__internal_79_$__cuda_sm70_shflsync_down_p
        .type           $__internal_79_$__cuda_sm70_shflsync_down_p,@function
        .size           $__internal_79_$__cuda_sm70_shflsync_down_p,(.L_x_11813 - $__internal_79_$__cuda_sm70_shflsync_down_p)
$__internal_79_$__cuda_sm70_shflsync_down_p:
[----:B------:R-:W-:Y:S04]  /*73f0*/  WARPSYNC R250 ;  /* 0x000000fa00007348 */ /* 0x000fe80003800000 */
[----:B------:R0:W1:Y:S02]  /*7400*/  SHFL.DOWN PT, R187, R185, R187, R252 ;  /* 0x080000bbb9bb7389 */ /* 0x00006400000e00fc */
[----:B0-----:R-:W-:-:S06]  /*7410*/  HFMA2.MMA R185, -RZ, RZ, 0, 0 ;  /* 0x00000000ffb97435 */ /* 0x001fcc00000001ff */
[----:B------:R-:W-:Y:S05]  /*7420*/  RET.REL.NODEC R184 `(_ZN10layer_norm13ln_bwd_kernelINS_13Kernel_traitsI13__nv_bfloat16S2_fS2_fjLj8192ELj1ELj1ELj8ELj16ENS_18Kernel_traits_baseILj8192ES2_S2_fS2_fjLj256EEEEELb1ELb1ELb1ELb1EEEvNS_9BwdParamsE) ;  /* 0xffff8bd0b8007950 */ /* 0x000fea0003c3ffff */
.L_x_4983:
        /* <DEDUP_REMOVED lines=13> */
.L_x_11813:


//--------------------- .text._ZN10layer_norm13ln_bwd_kernelINS_13Kernel_traitsIf13__nv_bfloat16fS2_fjLj8192ELj1ELj1ELj8ELj16ENS_18Kernel_traits_baseILj8192EfS2_fS2_fjLj256EEEEELb0ELb0ELb0ELb0EEEvNS_9BwdParamsE --------------------------
	.section	.text._ZN10layer_norm13ln_bwd_kernelINS_13Kernel_traitsIf13__nv_bfloat16fS2_fjLj8192ELj1ELj1ELj8ELj16ENS_18Kernel_traits_baseILj8192EfS2_fS2_fjLj256EEEEELb0ELb0ELb0ELb0EEEvNS_9BwdParamsE,"ax",@progbits
	.sectioninfo	@"SHI_REGISTERS=232"
	.align	128
        .global         _ZN10layer_norm13ln_bwd_kernelINS_13Kernel_traitsIf13__nv_bfloat16fS2_fjLj8192ELj1ELj1ELj8ELj16ENS_18Kernel_traits_baseILj8192EfS2_fS2_fjLj256EEEEELb0ELb0ELb0ELb0EEEvNS_9BwdParamsE
        .type           _ZN10layer_norm13ln_bwd_kernelINS_13Kernel_traitsIf13__nv_bfloat16fS2_fjLj8192ELj1ELj1ELj8ELj16ENS_18Kernel_traits_baseILj8192EfS2_fS2_fjLj256EEEEELb0ELb0ELb0ELb0EEEvNS_9BwdParamsE,@function
        .size           _ZN10layer_norm13ln_bwd_kernelINS_13Kernel_traitsIf13__nv_bfloat16fS2_fjLj8192ELj1ELj1ELj8ELj16ENS_18Kernel_traits_baseILj8192EfS2_fS2_fjLj256EEEEELb0ELb0ELb0ELb0EEEvNS_9BwdParamsE,(.L_x_11814 - _ZN10layer_norm13ln_bwd_kernelINS_13Kernel_traitsIf13__nv_bfloat16fS2_fjLj8192ELj1ELj1ELj8ELj16ENS_18Kernel_traits_baseILj8192EfS2_fS2_fjLj256EEEEELb0ELb0ELb0ELb0EEEvNS_9BwdParamsE)
        .other          _ZN10layer_norm13ln_bwd_kernelINS_13Kernel_traitsIf13__nv_bfloat16fS2_fjLj8192ELj1ELj1ELj8ELj16ENS_18Kernel_traits_baseILj8192EfS2_fS2_fjLj256EEEEELb0ELb0ELb0ELb0EEEvNS_9BwdParamsE,@"STO_CUDA_ENTRY STV_DEFAULT"
_ZN10layer_norm13ln_bwd_kernelINS_13Kernel_traitsIf13__nv_bfloat16fS2_fjLj8192ELj1ELj1ELj8ELj16ENS_18Kernel_traits_baseILj8192EfS2_fS2_fjLj256EEEEELb0ELb0ELb0ELb0EEEvNS_9BwdParamsE:
.text._ZN10layer_norm13ln_bwd_kernelINS_13Kernel_traitsIf13__nv_bfloat16fS2_fjLj8192ELj1ELj1ELj8ELj16ENS_18Kernel_traits_baseILj8192EfS2_fS2_fjLj256EEEEELb0ELb0ELb0ELb0EEEvNS_9BwdParamsE:
        /* <DEDUP_REMOVED lines=71> */
.L_x_5003:
        /* <DEDUP_REMOVED lines=12> */
[----:B------:R-:W-:-:S04]  /*0530*/  SHF.R.S32.HI R170, RZ, 0x1f, R5 ;  /* 0x0000001fffaa7819 */ /* 0x000fc80000011405 */
[----:B------:R-:W-:Y:S02]  /*0540*/  LEA.HI R5, R170, R5, RZ, 0x3 ;  /* 0x00000005aa057211 */ /* 0x000fe400078f18ff */
[----:B------:R-:W-:Y:S01]  /*0550*/  LOP3.LUT R170, R0, 0xff, RZ, 0xc0, !PT ;  /* 0x000000ff00aa7812 */ /* 0x000fe200078ec0ff */
[----:B------:R-:W-:Y:S01]  /*0560*/  BSSY B0, `(.L_x_4985) ;  /* 0x0000055000007945 */ /* 0x000fe20003800000 */
[----:B0-----:R-:W-:Y:S02]  /*0570*/  ISETP.NE.AND P1, PT, R2, RZ, PT ;  /* 0x000000ff0200720c */ /* 0x001fe40003f25270 */
[----:B------:R-:W-:Y:S01]  /*0580*/  LEA.HI.SX32 R5, R5, R170, 0x1d ;  /* 0x000000aa05057211 */ /* 0x000fe200078feaff */
[----:B------:R-:W-:-:S03]  /*0590*/  CS2R R178, SRZ ;  /* 0x0000000000b27805 */ /* 0x000fc6000001ff00 */
[----:B------:R-:W-:Y:S02]  /*05a0*/  MOV R210, R5 ;  /* 0x0000000500d27202 */ /* 0x000fe40000000f00 */
[----:B--2---:R-:W-:Y:S01]  /*05b0*/  FSEL R176, R168, RZ, !P1 ;  /* 0x000000ffa8b07208 */ /* 0x004fe20004800000 */
[----:B------:R-:W-:Y:S05]  /*05c0*/  @!P2 BRA `(.L_x_4986) ;  /* 0x000004e00000a947 */ /* 0x000fea0003800000 */
[----:B-1----:R-:W-:Y:S01]  /*05d0*/  HFMA2.MMA R168, -RZ, RZ, 0, 9.5367431640625e-07 ;  /* 0x00000010ffa87435 */ /* 0x002fe200000001ff */
[----:B------:R-:W-:-:S04]  /*05e0*/  LEA R210, P1, R5, c[0x0][0x188], 0x5 ;  /* 0x0000620005d27a11 */ /* 0x000fc800078228ff */
[----:B------:R-:W-:-:S05]  /*05f0*/  LEA.HI.X R211, R5, c[0x0][0x18c], RZ, 0x5, P1 ;  /* 0x0000630005d37a11 */ /* 0x000fca00008f2cff */
[----:B------:R-:W-:Y:S01]  /*0600*/  IMAD.WIDE.U32 R168, R5, R168, c[0x0][0x208] ;  /* 0x0000820005a87625 */ /* 0x000fe200078e00a8 */
[----:B------:R-:W2:Y:S04]  /*0610*/  LDG.E.128 R164, [R210.64] ;  /* 0x00000004d2a47981 */ /* 0x000ea8000c1e1d00 */
[----:B------:R-:W3:Y:S04]  /*0620*/  LDG.E.128 R172, [R210.64+0x10] ;  /* 0x00001004d2ac7981 */ /* 0x000ee8000c1e1d00 */
[----:B------:R-:W4:Y:S01]  /*0630*/  LDG.E.128 R168, [R168.64] ;  /* 0x00000004a8a87981 */ /* 0x000f22000c1e1d00 */
[----:B------:R-:W-:-:S04]  /*0640*/  ISETP.NE.U32.AND P1, PT, RZ, c[0x0][0x218], PT ;  /* 0x00008600ff007a0c */ /* 0x000fc80003f25070 */
[----:B------:R-:W-:-:S13]  /*0650*/  ISETP.NE.AND.EX P1, PT, RZ, c[0x0][0x21c], PT, P1 ;  /* 0x00008700ff007a0c */ /* 0x000fda0003f25310 */
[----:B------:R-:W-:-:S04]  /*0660*/  @P1 LEA R178, P6, R5, c[0x0][0x218], 0x5 ;  /* 0x0000860005b21a11 */ /* 0x000fc800078c28ff */
[----:B------:R-:W-:-:S05]  /*0670*/  @P1 LEA.HI.X R179, R5, c[0x0][0x21c], RZ, 0x5, P6 ;  /* 0x0000870005b31a11 */ /* 0x000fca00030f2cff */
[----:B------:R0:W5:Y:S04]  /*0680*/  @P1 LDG.E.128 R48, [R178.64] ;  /* 0x00000004b2301981 */ /* 0x000168000c1e1d00 */
[----:B------:R0:W5:Y:S01]  /*0690*/  @P1 LDG.E.128 R44, [R178.64+0x10] ;  /* 0x00001004b22c1981 */ /* 0x000162000c1e1d00 */
        /* <DEDUP_REMOVED lines=11> */
[----:B------:R-:W-:Y:S02]  /*0750*/  FMUL.FTZ R223, R183, R212 ;  /* 0x000000d4b7df7220 */ /* 0x000fe40000410000 */
        /* <DEDUP_REMOVED lines=16> */
[----:B0-----:R-:W-:Y:S01]  /*0860*/  PRMT R178, RZ, 0x7610, R170 ;  /* 0x00007610ffb27816 */ /* 0x001fe200000000aa */
        /* <DEDUP_REMOVED lines=36> */
.L_x_4986:
[----:B-1----:R-:W-:Y:S05]  /*0ab0*/  BSYNC B0 ;  /* 0x0000000000007941 */ /* 0x002fea0003800000 */
.L_x_4985:
        /* <DEDUP_REMOVED lines=19> */
[----:B------:R-:W-:Y:S01]  /*0bf0*/  FADD.FTZ R14, -R176, R14 ;  /* 0x0000000eb00e7221 */ /* 0x000fe20000010100 */
[----:B------:R-:W-:Y:S01]  /*0c00*/  PRMT R164, RZ, 0x7610, R164 ;  /* 0x00007610ffa47816 */ /* 0x000fe200000000a4 */
[C---:B-----5:R-:W-:Y:S01]  /*0c10*/  FMUL.FTZ R7, R183.reuse, R12 ;  /* 0x0000000cb7077220 */ /* 0x060fe20000410000 */
[--C-:B------:R-:W-:Y:S01]  /*0c20*/  PRMT R203, RZ, 0x5410, R165.reuse ;  /* 0x00005410ffcb7816 */ /* 0x100fe200000000a5 */
[----:B------:R-:W-:Y:S01]  /*0c30*/  FMUL.FTZ R208, R136, R13 ;  /* 0x0000000d88d07220 */ /* 0x000fe20000410000 */
[----:B-1----:R-:W-:Y:S01]  /*0c40*/  PRMT R168, RZ, 0x7610, R165 ;  /* 0x00007610ffa87816 */ /* 0x002fe200000000a5 */
[C---:B------:R-:W-:Y:S01]  /*0c50*/  FMUL.FTZ R204, R183.reuse, R14 ;  /* 0x0000000eb7cc7220 */ /* 0x040fe20000410000 */
[----:B0-----:R-:W-:Y:S01]  /*0c60*/  PRMT R170, RZ, 0x7610, R166 ;  /* 0x00007610ffaa7816 */ /* 0x001fe200000000a6 */
[----:B------:R-:W-:Y:S01]  /*0c70*/  FMUL.FTZ R206, R183, R206 ;  /* 0x000000ceb7ce7220 */ /* 0x000fe20000410000 */
[--C-:B------:R-:W-:Y:S01]  /*0c80*/  PRMT R165, RZ, 0x5410, R167.reuse ;  /* 0x00005410ffa57816 */ /* 0x100fe200000000a7 */
[----:B------:R-:W-:Y:S01]  /*0c90*/  FMUL.FTZ R205, R137, R164 ;  /* 0x000000a489cd7220 */ /* 0x000fe20000410000 */
[----:B------:R-:W-:Y:S01]  /*0ca0*/  PRMT R226, RZ, 0x7610, R167 ;  /* 0x00007610ffe27816 */ /* 0x000fe200000000a7 */
[----:B------:R-:W-:-:S02]  /*0cb0*/  FADD.FTZ R12, R179, R208 ;  /* 0x000000d0b30c7221 */ /* 0x000fc40000010000 */
[----:B------:R-:W-:Y:S02]  /*0cc0*/  FFMA.FTZ R178, R7, R208, R178 ;  /* 0x000000d007b27223 */ /* 0x000fe400000100b2 */
[----:B------:R-:W-:Y:S02]  /*0cd0*/  FADD.FTZ R74, R74, R203 ;  /* 0x000000cb4a4a7221 */ /* 0x000fe40000010000 */
[-C--:B------:R-:W-:Y:S02]  /*0ce0*/  FFMA.FTZ R106, R204, R203.reuse, R106 ;  /* 0x000000cbcc6a7223 */ /* 0x080fe4000001006a */
[----:B------:R-:W-:Y:S01]  /*0cf0*/  FADD.FTZ R202, -R176, R15 ;  /* 0x0000000fb0ca7221 */ /* 0x000fe20000010100 */
[----:B------:R-:W-:Y:S01]  /*0d00*/  PRMT R15, RZ, 0x5410, R166 ;  /* 0x00005410ff0f7816 */ /* 0x000fe200000000a6 */
[----:B------:R-:W-:Y:S02]  /*0d10*/  FMUL.FTZ R203, R138, R203 ;  /* 0x000000cb8acb7220 */ /* 0x000fe40000410000 */
[----:B------:R-:W-:-:S02]  /*0d20*/  FADD.FTZ R12, R12, R205 ;  /* 0x000000cd0c0c7221 */ /* 0x000fc40000010000 */
[----:B------:R-:W-:Y:S02]  /*0d30*/  FFMA.FTZ R178, R206, R205, R178 ;  /* 0x000000cdceb27223 */ /* 0x000fe400000100b2 */
[----:B----4-:R-:W-:Y:S02]  /*0d40*/  FADD.FTZ R8, -R176, R8 ;  /* 0x00000008b0087221 */ /* 0x010fe40000010100 */
        /* <DEDUP_REMOVED lines=9> */
[----:B------:R-:W-:-:S02]  /*0de0*/  FADD.FTZ R172, -R176, R10 ;  /* 0x0000000ab0ac7221 */ /* 0x000fc40000010100 */
[----:B------:R-:W-:Y:S02]  /*0df0*/  FADD.FTZ R174, -R176, R11 ;  /* 0x0000000bb0ae7221 */ /* 0x000fe40000010100 */
        /* <DEDUP_REMOVED lines=28> */
.L_x_4988:
[----:B------:R-:W-:Y:S05]  /*0fc0*/  BSYNC B0 ;  /* 0x0000000000007941 */ /* 0x000fea0003800000 */
.L_x_4987:
[----:B------:R-:W-:Y:S01]  /*0fd0*/  BSSY B0, `(.L_x_4989) ;  /* 0x0000050000007945 */ /* 0x000fe20003800000 */
[----:B------:R-:W-:Y:S05]  /*0fe0*/  @!P4 BRA `(.L_x_4990) ;  /* 0x000004e00000c947 */ /* 0x000fea0003800000 */
[----:B------:R-:W-:Y:S01]  /*0ff0*/  HFMA2.MMA R25, -RZ, RZ, 0, 9.5367431640625e-07 ;  /* 0x00000010ff197435 */ /* 0x000fe200000001ff */
        /* <DEDUP_REMOVED lines=14> */
[C---:B------:R-:W-:Y:S02]  /*10e0*/  FADD.FTZ R20, -R176.reuse, R21 ;  /* 0x00000015b0147221 */ /* 0x040fe40000010100 */
[C---:B------:R-:W-:Y:S01]  /*10f0*/  FADD.FTZ R168, -R176.reuse, R23 ;  /* 0x00000017b0a87221 */ /* 0x040fe20000010100 */
[----:B----4-:R-:W-:Y:S01]  /*1100*/  PRMT R21, RZ, 0x5410, R24 ;  /* 0x00005410ff157816 */ /* 0x010fe20000000018 */
[----:B------:R-:W-:Y:S01]  /*1110*/  FADD.FTZ R22, -R176, R22 ;  /* 0x00000016b0167221 */ /* 0x000fe20000010100 */
[----:B------:R-:W-:-:S02]  /*1120*/  PRMT R23, RZ, 0x5410, R25 ;  /* 0x00005410ff177816 */ /* 0x000fc40000000019 */
[----:B0-----:R-:W-:Y:S01]  /*1130*/  PRMT R164, RZ, 0x7610, R25 ;  /* 0x00007610ffa47816 */ /* 0x001fe20000000019 */
[C---:B---3--:R-:W-:Y:S01]  /*1140*/  FADD.FTZ R166, -R176.reuse, R17 ;  /* 0x00000011b0a67221 */ /* 0x048fe20000010100 */
[--C-:B------:R-:W-:Y:S02]  /*1150*/  PRMT R25, RZ, 0x5410, R26.reuse ;  /* 0x00005410ff197816 */ /* 0x100fe4000000001a */
[----:B------:R-:W-:Y:S01]  /*1160*/  PRMT R170, RZ, 0x7610, R26 ;  /* 0x00007610ffaa7816 */ /* 0x000fe2000000001a */
[----:B------:R-:W-:Y:S01]  /*1170*/  FADD.FTZ R26, -R176, R16 ;  /* 0x00000010b01a7221 */ /* 0x000fe20000010100 */
[----:B------:R-:W-:Y:S01]  /*1180*/  PRMT R24, RZ, 0x7610, R24 ;  /* 0x00007610ff187816 */ /* 0x000fe20000000018 */
[----:B-----5:R-:W-:Y:S02]  /*1190*/  FMUL.FTZ R6, R183, R6 ;  /* 0x00000006b7067220 */ /* 0x020fe40000410000 */
[----:B------:R-:W-:Y:S02]  /*11a0*/  FMUL.FTZ R17, R128, R21 ;  /* 0x0000001580117220 */ /* 0x000fe40000410000 */
[----:B------:R-:W-:-:S02]  /*11b0*/  FADD.FTZ R172, -R176, R18 ;  /* 0x00000012b0ac7221 */ /* 0x000fc40000010100 */
[C---:B------:R-:W-:Y:S02]  /*11c0*/  FMUL.FTZ R18, R183.reuse, R22 ;  /* 0x00000016b7127220 */ /* 0x040fe40000410000 */
[----:B------:R-:W-:Y:S02]  /*11d0*/  FADD.FTZ R182, -R176, R19 ;  /* 0x00000013b0b67221 */ /* 0x000fe40000010100 */
[C---:B------:R-:W-:Y:S02]  /*11e0*/  FMUL.FTZ R22, R183.reuse, R26 ;  /* 0x0000001ab7167220 */ /* 0x040fe40000410000 */
        /* <DEDUP_REMOVED lines=23> */
[----:B------:R-:W-:-:S02]  /*1360*/  FFMA.FTZ R97, R16, R24, R97 ;  /* 0x0000001810617223 */ /* 0x000fc40000010061 */
        /* <DEDUP_REMOVED lines=22> */
.L_x_4990:
[----:B------:R-:W-:Y:S05]  /*14d0*/  BSYNC B0 ;  /* 0x0000000000007941 */ /* 0x000fea0003800000 */
.L_x_4989:
        /* <DEDUP_REMOVED lines=17> */
[--C-:B---3--:R-:W-:Y:S01]  /*15f0*/  PRMT R165, RZ, 0x5410, R168.reuse ;  /* 0x00005410ffa57816 */ /* 0x108fe200000000a8 */
[C---:B-1---5:R-:W-:Y:S01]  /*1600*/  FMUL.FTZ R184, R183.reuse, R186 ;  /* 0x000000bab7b87220 */ /* 0x062fe20000410000 */
[----:B------:R-:W-:Y:S01]  /*1610*/  PRMT R168, RZ, 0x7610, R168 ;  /* 0x00007610ffa87816 */ /* 0x000fe200000000a8 */
[----:B------:R-:W-:Y:S01]  /*1620*/  FMUL.FTZ R185, R183, R164 ;  /* 0x000000a4b7b97220 */ /* 0x000fe20000410000 */
[----:B------:R-:W-:Y:S01]  /*1630*/  PRMT R192, RZ, 0x7610, R169 ;  /* 0x00007610ffc07816 */ /* 0x000fe200000000a9 */
[----:B------:R-:W-:Y:S01]  /*1640*/  FMUL.FTZ R186, R120, R165 ;  /* 0x000000a578ba7220 */ /* 0x000fe20000410000 */
[----:B------:R-:W-:Y:S01]  /*1650*/  PRMT R211, RZ, 0x5410, R171 ;  /* 0x00005410ffd37816 */ /* 0x000fe200000000ab */
[C---:B------:R-:W-:Y:S01]  /*1660*/  FADD.FTZ R190, -R176.reuse, R167 ;  /* 0x000000a7b0be7221 */ /* 0x040fe20000010100 */
[----:B------:R-:W-:Y:S01]  /*1670*/  PRMT R167, RZ, 0x5410, R169 ;  /* 0x00005410ffa77816 */ /* 0x000fe200000000a9 */
[----:B------:R-:W-:Y:S01]  /*1680*/  FADD.FTZ R166, -R176, R166 ;  /* 0x000000a6b0a67221 */ /* 0x000fe20000010100 */
[--C-:B------:R-:W-:Y:S01]  /*1690*/  PRMT R169, RZ, 0x5410, R170.reuse ;  /* 0x00005410ffa97816 */ /* 0x100fe200000000aa */
[----:B------:R-:W-:Y:S01]  /*16a0*/  FMUL.FTZ R191, R121, R168 ;  /* 0x000000a879bf7220 */ /* 0x000fe20000410000 */
[----:B------:R-:W-:Y:S01]  /*16b0*/  PRMT R170, RZ, 0x7610, R170 ;  /* 0x00007610ffaa7816 */ /* 0x000fe200000000aa */
[----:B------:R-:W-:Y:S01]  /*16c0*/  FADD.FTZ R164, R179, R186 ;  /* 0x000000bab3a47221 */ /* 0x000fe20000010000 */
[----:B------:R-:W-:Y:S01]  /*16d0*/  PRMT R210, RZ, 0x7610, R171 ;  /* 0x00007610ffd27816 */ /* 0x000fe200000000ab */
[----:B------:R-:W-:-:S02]  /*16e0*/  FFMA.FTZ R178, R185, R186, R178 ;  /* 0x000000bab9b27223 */ /* 0x000fc400000100b2 */
[----:B------:R-:W-:Y:S02]  /*16f0*/  FADD.FTZ R56, R56, R165 ;  /* 0x000000a538387221 */ /* 0x000fe40000010000 */
[----:B------:R-:W-:Y:S02]  /*1700*/  FFMA.FTZ R88, R185, R165, R88 ;  /* 0x000000a5b9587223 */ /* 0x000fe40000010058 */
[C---:B0-----:R-:W-:Y:S02]  /*1710*/  FMUL.FTZ R188, R183.reuse, R190 ;  /* 0x000000beb7bc7220 */ /* 0x041fe40000410000 */
[----:B------:R-:W-:Y:S02]  /*1720*/  FMUL.FTZ R189, R183, R166 ;  /* 0x000000a6b7bd7220 */ /* 0x000fe40000410000 */
[----:B------:R-:W-:Y:S02]  /*1730*/  FMUL.FTZ R190, R122, R167 ;  /* 0x000000a77abe7220 */ /* 0x000fe40000410000 */
[----:B------:R-:W-:-:S02]  /*1740*/  FADD.FTZ R165, R164, R191 ;  /* 0x000000bfa4a57221 */ /* 0x000fc40000010000 */
[----:B------:R-:W-:Y:S02]  /*1750*/  FFMA.FTZ R178, R184, R191, R178 ;  /* 0x000000bfb8b27223 */ /* 0x000fe400000100b2 */
[----:B----4-:R-:W-:Y:S02]  /*1760*/  FADD.FTZ R172, -R176, R172 ;  /* 0x000000acb0ac7221 */ /* 0x010fe40000010100 */
[----:B------:R-:W-:Y:S02]  /*1770*/  FMUL.FTZ R193, R123, R192 ;  /* 0x000000c07bc17220 */ /* 0x000fe40000410000 */
[----:B------:R-:W-:Y:S02]  /*1780*/  FADD.FTZ R164, R165, R190 ;  /* 0x000000bea5a47221 */ /* 0x000fe40000010000 */
[----:B------:R-:W-:Y:S02]  /*1790*/  FFMA.FTZ R178, R189, R190, R178 ;  /* 0x000000bebdb27223 */ /* 0x000fe400000100b2 */
[----:B------:R-:W-:-:S02]  /*17a0*/  FADD.FTZ R59, R59, R192 ;  /* 0x000000c03b3b7221 */ /* 0x000fc40000010000 */
[----:B------:R-:W-:Y:S02]  /*17b0*/  FFMA.FTZ R91, R188, R192, R91 ;  /* 0x000000c0bc5b7223 */ /* 0x000fe4000001005b */
[----:B------:R-:W-:Y:S02]  /*17c0*/  FADD.FTZ R194, -R176, R173 ;  /* 0x000000adb0c27221 */ /* 0x000fe40000010100 */
[----:B------:R-:W-:Y:S02]  /*17d0*/  FMUL.FTZ R195, R183, R172 ;  /* 0x000000acb7c37220 */ /* 0x000fe40000410000 */
[----:B------:R-:W-:Y:S02]  /*17e0*/  FMUL.FTZ R192, R116, R169 ;  /* 0x000000a974c07220 */ /* 0x000fe40000410000 */
[----:B------:R-:W-:Y:S02]  /*17f0*/  FADD.FTZ R165, R164, R193 ;  /* 0x000000c1a4a57221 */ /* 0x000fe40000010000 */
[----:B------:R-:W-:-:S02]  /*1800*/  FFMA.FTZ R178, R188, R193, R178 ;  /* 0x000000c1bcb27223 */ /* 0x000fc400000100b2 */
[C---:B------:R-:W-:Y:S02]  /*1810*/  FADD.FTZ R174, -R176.reuse, R174 ;  /* 0x000000aeb0ae7221 */ /* 0x040fe40000010100 */
[----:B------:R-:W-:Y:S02]  /*1820*/  FMUL.FTZ R194, R183, R194 ;  /* 0x000000c2b7c27220 */ /* 0x000fe40000410000 */
        /* <DEDUP_REMOVED lines=26> */
.L_x_4992:
[----:B------:R-:W-:Y:S05]  /*19d0*/  BSYNC B0 ;  /* 0x0000000000007941 */ /* 0x000fea0003800000 */
.L_x_4991:
        /* <DEDUP_REMOVED lines=9> */
.L_x_5004:
        /* <DEDUP_REMOVED lines=18> */
.L_x_5005:
        /* <DEDUP_REMOVED lines=51> */
[----:B------:R-:W-:-:S02]  /*1ec0*/  FADD.FTZ R170, R216, -R169 ;  /* 0x800000a9d8aa7221 */ /* 0x000fc40000010000 */
[-CC-:B------:R-:W-:Y:S01]  /*1ed0*/  FFMA.FTZ R165, R221, R173.reuse, R172.reuse ;  /* 0x000000addda57223 */ /* 0x180fe200000100ac */
[----:B------:R-:W-:Y:S01]  /*1ee0*/  F2FP.BF16.PACK_AB R164, R167, R164 ;  /* 0x000000a4a7a4723e */ /* 0x000fe200000010ff */
[-CC-:B------:R-:W-:Y:S02]  /*1ef0*/  FFMA.FTZ R167, R219, R173.reuse, R172.reuse ;  /* 0x000000addba77223 */ /* 0x180fe400000100ac */
[-CC-:B------:R-:W-:Y:S02]  /*1f00*/  FFMA.FTZ R176, R213, R173.reuse, R172.reuse ;  /* 0x000000add5b07223 */ /* 0x180fe400000100ac */
[----:B------:R-:W-:Y:S02]  /*1f10*/  FFMA.FTZ R178, R212, R173, R172 ;  /* 0x000000add4b27223 */ /* 0x000fe400000100ac */
[----:B------:R-:W-:Y:S02]  /*1f20*/  FADD.FTZ R174, R214, -R171 ;  /* 0x800000abd6ae7221 */ /* 0x000fe40000010000 */
[----:B------:R-:W-:-:S02]  /*1f30*/  FADD.FTZ R168, R218, -R167 ;  /* 0x800000a7daa87221 */ /* 0x000fc40000010000 */
[----:B------:R-:W-:Y:S01]  /*1f40*/  FMUL.FTZ R167, R183, R170 ;  /* 0x000000aab7a77220 */ /* 0x000fe20000410000 */
[----:B------:R-:W-:Y:S01]  /*1f50*/  @P1 MOV R170, 0x20 ;  /* 0x0000002000aa1802 */ /* 0x000fe20000000f00 */
[----:B------:R-:W-:Y:S02]  /*1f60*/  FADD.FTZ R166, R220, -R165 ;  /* 0x800000a5dca67221 */ /* 0x000fe40000010000 */
[----:B------:R-:W-:Y:S02]  /*1f70*/  FADD.FTZ R176, R209, -R176 ;  /* 0x800000b0d1b07221 */ /* 0x000fe40000010000 */
[----:B------:R-:W-:Y:S02]  /*1f80*/  FADD.FTZ R178, R207, -R178 ;  /* 0x800000b2cfb27221 */ /* 0x000fe40000010000 */
[----:B------:R-:W-:Y:S02]  /*1f90*/  FMUL.FTZ R174, R183, R174 ;  /* 0x000000aeb7ae7220 */ /* 0x000fe40000410000 */
[----:B------:R-:W-:-:S02]  /*1fa0*/  @P0 FADD.FTZ R167, R44, R167 ;  /* 0x000000a72ca70221 */ /* 0x000fc40000010000 */
[C---:B------:R-:W-:Y:S02]  /*1fb0*/  FMUL.FTZ R165, R183.reuse, R166 ;  /* 0x000000a6b7a57220 */ /* 0x040fe40000410000 */
[----:B------:R-:W-:Y:S01]  /*1fc0*/  FMUL.FTZ R168, R183, R168 ;  /* 0x000000a8b7a87220 */ /* 0x000fe20000410000 */
[----:B------:R-:W-:Y:S01]  /*1fd0*/  SEL R160, R167, R160, P1 ;  /* 0x000000a0a7a07207 */ /* 0x000fe20000800000 */
[C---:B------:R-:W-:Y:S02]  /*1fe0*/  FMUL.FTZ R169, R183.reuse, R176 ;  /* 0x000000b0b7a97220 */ /* 0x040fe40000410000 */
[----:B------:R-:W-:Y:S02]  /*1ff0*/  FMUL.FTZ R178, R183, R178 ;  /* 0x000000b2b7b27220 */ /* 0x000fe40000410000 */
[----:B------:R-:W-:Y:S02]  /*2000*/  @P0 FADD.FTZ R174, R45, R174 ;  /* 0x000000ae2dae0221 */ /* 0x000fe40000010000 */
[----:B------:R-:W-:-:S02]  /*2010*/  @P0 FADD.FTZ R165, R50, R165 ;  /* 0x000000a532a50221 */ /* 0x000fc40000010000 */
        /* <DEDUP_REMOVED lines=9> */
[----:B------:R-:W-:Y:S01]  /*20b0*/  HFMA2.MMA R174, -RZ, RZ, 0, 9.5367431640625e-07 ;  /* 0x00000010ffae7435 */ /* 0x000fe200000001ff */
[----:B------:R-:W-:Y:S01]  /*20c0*/  SEL R163, R178, R163, P1 ;  /* 0x000000a3b2a37207 */ /* 0x000fe20000800000 */
[----:B------:R-:W-:-:S02]  /*20d0*/  FMUL.FTZ R165, R165, R225 ;  /* 0x000000e1a5a57220 */ /* 0x000fc40000410000 */
[-C--:B------:R-:W-:Y:S01]  /*20e0*/  FMUL.FTZ R168, R168, R225.reuse ;  /* 0x000000e1a8a87220 */ /* 0x080fe20000410000 */
[----:B------:R-:W-:Y:S01]  /*20f0*/  F2FP.BF16.PACK_AB R166, R167, R166 ;  /* 0x000000a6a7a6723e */ /* 0x000fe200000010ff */
[-C--:B------:R-:W-:Y:S02]  /*2100*/  FMUL.FTZ R169, R169, R225.reuse ;  /* 0x000000e1a9a97220 */ /* 0x080fe40000410000 */
[----:B------:R-:W-:Y:S01]  /*2110*/  FMUL.FTZ R178, R178, R225 ;  /* 0x000000e1b2b27220 */ /* 0x000fe20000410000 */
[----:B------:R-:W-:Y:S01]  /*2120*/  F2FP.BF16.PACK_AB R165, R168, R165 ;  /* 0x000000a5a8a5723e */ /* 0x000fe200000010ff */
[----:B------:R-:W-:-:S03]  /*2130*/  @P1 IMAD.WIDE.U32 R170, R5, R170, c[0x0][0x258] ;  /* 0x0000960005aa1625 */ /* 0x000fc600078e00aa */
[----:B------:R-:W-:Y:S01]  /*2140*/  F2FP.BF16.PACK_AB R167, R178, R169 ;  /* 0x000000a9b2a7723e */ /* 0x000fe200000010ff */
[C---:B------:R-:W-:Y:S01]  /*2150*/  IMAD.WIDE.U32 R168, R5.reuse, R174, c[0x0][0x248] ;  /* 0x0000920005a87625 */ /* 0x040fe200078e00ae */
[----:B------:R0:W-:Y:S01]  /*2160*/  @P1 STG.E.128 [R170.64], R156 ;  /* 0x0000009caa001986 */ /* 0x0001e2000c101d04 */
[----:B------:R-:W-:-:S03]  /*2170*/  IADD3 R5, R5, 0x100, RZ ;  /* 0x0000010005057810 */ /* 0x000fc60007ffe0ff */
[----:B------:R0:W-:Y:S04]  /*2180*/  @P1 STG.E.128 [R170.64+0x10], R160 ;  /* 0x000010a0aa001986 */ /* 0x0001e8000c101d04 */
[----:B------:R0:W-:Y:S02]  /*2190*/  STG.E.128 [R168.64], R164 ;  /* 0x000000a4a8007986 */ /* 0x0001e4000c101d04 */
.L_x_4996:
[----:B------:R-:W-:Y:S05]  /*21a0*/  BSYNC B0 ;  /* 0x0000000000007941 */ /* 0x000fea0003800000 */
.L_x_4995:
        /* <DEDUP_REMOVED lines=20> */
[----:B------:R-:W-:Y:S02]  /*22f0*/  FADD.FTZ R170, R9, -R170 ;  /* 0x800000aa09aa7221 */ /* 0x000fe40000010000 */
[-CC-:B------:R-:W-:Y:S01]  /*2300*/  FFMA.FTZ R166, R204, R173.reuse, R172.reuse ;  /* 0x000000adcca67223 */ /* 0x180fe200000100ac */
[----:B------:R-:W-:Y:S01]  /*2310*/  F2FP.BF16.PACK_AB R164, R167, R164 ;  /* 0x000000a4a7a4723e */ /* 0x000fe200000010ff */
[-CC-:B------:R-:W-:Y:S02]  /*2320*/  FFMA.FTZ R168, R202, R173.reuse, R172.reuse ;  /* 0x000000adcaa87223 */ /* 0x180fe400000100ac */
[----:B------:R-:W-:-:S02]  /*2330*/  FFMA.FTZ R176, R12, R173, R172 ;  /* 0x000000ad0cb07223 */ /* 0x000fc400000100ac */
[----:B------:R-:W-:Y:S02]  /*2340*/  FFMA.FTZ R165, R15, R173, R172 ;  /* 0x000000ad0fa57223 */ /* 0x000fe400000100ac */
[----:B------:R-:W-:Y:S02]  /*2350*/  FADD.FTZ R174, R11, -R174 ;  /* 0x800000ae0bae7221 */ /* 0x000fe40000010000 */
[----:B------:R-:W-:Y:S01]  /*2360*/  FMUL.FTZ R167, R183, R170 ;  /* 0x000000aab7a77220 */ /* 0x000fe20000410000 */
[----:B------:R-:W-:Y:S01]  /*2370*/  @P1 MOV R170, 0x20 ;  /* 0x0000002000aa1802 */ /* 0x000fe20000000f00 */
[----:B------:R-:W-:Y:S02]  /*2380*/  FADD.FTZ R166, R203, -R166 ;  /* 0x800000a6cba67221 */ /* 0x000fe40000010000 */
[----:B------:R-:W-:Y:S02]  /*2390*/  FADD.FTZ R168, R201, -R168 ;  /* 0x800000a8c9a87221 */ /* 0x000fe40000010000 */
[----:B------:R-:W-:-:S02]  /*23a0*/  FADD.FTZ R176, R13, -R176 ;  /* 0x800000b00db07221 */ /* 0x000fc40000010000 */
[----:B------:R-:W-:Y:S02]  /*23b0*/  FADD.FTZ R178, R14, -R165 ;  /* 0x800000a50eb27221 */ /* 0x000fe40000010000 */
[C---:B------:R-:W-:Y:S02]  /*23c0*/  FMUL.FTZ R174, R183.reuse, R174 ;  /* 0x000000aeb7ae7220 */ /* 0x040fe40000410000 */
[----:B------:R-:W-:Y:S02]  /*23d0*/  @P0 FADD.FTZ R167, R36, R167 ;  /* 0x000000a724a70221 */ /* 0x000fe40000010000 */
[C---:B------:R-:W-:Y:S02]  /*23e0*/  FMUL.FTZ R165, R183.reuse, R166 ;  /* 0x000000a6b7a57220 */ /* 0x040fe40000410000 */
[----:B------:R-:W-:Y:S01]  /*23f0*/  FMUL.FTZ R168, R183, R168 ;  /* 0x000000a8b7a87220 */ /* 0x000fe20000410000 */
[----:B------:R-:W-:Y:S01]  /*2400*/  SEL R160, R167, R160, P1 ;  /* 0x000000a0a7a07207 */ /* 0x000fe20000800000 */
[----:B------:R-:W-:-:S02]  /*2410*/  FMUL.FTZ R169, R183, R176 ;  /* 0x000000b0b7a97220 */ /* 0x000fc40000410000 */
        /* <DEDUP_REMOVED lines=27> */
.L_x_4998:
[----:B------:R-:W-:Y:S05]  /*25d0*/  BSYNC B0 ;  /* 0x0000000000007941 */ /* 0x000fea0003800000 */
.L_x_4997:
        /* <DEDUP_REMOVED lines=27> */
[----:B------:R-:W-:Y:S02]  /*2790*/  FADD.FTZ R178, R180, -R167 ;  /* 0x800000a7b4b27221 */ /* 0x000fe40000010000 */
[----:B------:R-:W-:Y:S01]  /*27a0*/  FMUL.FTZ R167, R183, R170 ;  /* 0x000000aab7a77220 */ /* 0x000fe20000410000 */
[----:B------:R-:W-:Y:S01]  /*27b0*/  @P1 MOV R170, 0x20 ;  /* 0x0000002000aa1802 */ /* 0x000fe20000000f00 */
        /* <DEDUP_REMOVED lines=36> */
.L_x_5000:
[----:B------:R-:W-:Y:S05]  /*2a00*/  BSYNC B0 ;  /* 0x0000000000007941 */ /* 0x000fea0003800000 */
.L_x_4999:
        /* <DEDUP_REMOVED lines=13> */
[----:B------:R-:W-:Y:S02]  /*2ae0*/  FADD.FTZ R164, R186, -R165 ;  /* 0x800000a5baa47221 */ /* 0x000fe40000010000 */
[----:B------:R-:W-:Y:S02]  /*2af0*/  FFMA.FTZ R173, R200, R173, R172 ;  /* 0x000000adc8ad7223 */ /* 0x000fe400000100ac */
[----:B------:R-:W-:-:S02]  /*2b00*/  FADD.FTZ R166, R191, -R166 ;  /* 0x800000a6bfa67221 */ /* 0x000fc40000010000 */
[----:B------:R-:W-:Y:S02]  /*2b10*/  FADD.FTZ R172, R192, -R169 ;  /* 0x800000a9c0ac7221 */ /* 0x000fe40000010000 */
[----:B------:R-:W-:Y:S02]  /*2b20*/  FADD.FTZ R174, R197, -R174 ;  /* 0x800000aec5ae7221 */ /* 0x000fe40000010000 */
[C---:B------:R-:W-:Y:S02]  /*2b30*/  FMUL.FTZ R165, R183.reuse, R164 ;  /* 0x000000a4b7a57220 */ /* 0x040fe40000410000 */
[----:B------:R-:W-:Y:S02]  /*2b40*/  FMUL.FTZ R166, R183, R166 ;  /* 0x000000a6b7a67220 */ /* 0x000fe40000410000 */
[----:B------:R-:W-:Y:S02]  /*2b50*/  FADD.FTZ R168, R190, -R167 ;  /* 0x800000a7bea87221 */ /* 0x000fe40000010000 */
[----:B------:R-:W-:-:S02]  /*2b60*/  FADD.FTZ R170, R193, -R170 ;  /* 0x800000aac1aa7221 */ /* 0x000fc40000010000 */
[C---:B------:R-:W-:Y:S02]  /*2b70*/  FMUL.FTZ R169, R183.reuse, R172 ;  /* 0x000000acb7a97220 */ /* 0x040fe40000410000 */
[----:B------:R-:W-:Y:S02]  /*2b80*/  FADD.FTZ R176, R196, -R171 ;  /* 0x800000abc4b07221 */ /* 0x000fe40000010000 */
[----:B------:R-:W-:Y:S02]  /*2b90*/  FMUL.FTZ R174, R183, R174 ;  /* 0x000000aeb7ae7220 */ /* 0x000fe40000410000 */
[----:B------:R-:W-:Y:S02]  /*2ba0*/  @P0 FADD.FTZ R165, R148, R165 ;  /* 0x000000a594a50221 */ /* 0x000fe40000010000 */
[----:B------:R-:W-:Y:S02]  /*2bb0*/  FADD.FTZ R178, R198, -R173 ;  /* 0x800000adc6b27221 */ /* 0x000fe40000010000 */
[----:B------:R-:W-:Y:S01]  /*2bc0*/  @P0 FADD.FTZ R166, R149, R166 ;  /* 0x000000a695a60221 */ /* 0x000fe20000010000 */
[----:B------:R-:W-:Y:S01]  /*2bd0*/  SEL R156, R165, R156, P1 ;  /* 0x0000009ca59c7207 */ /* 0x000fe20000800000 */
[C---:B------:R-:W-:Y:S01]  /*2be0*/  FMUL.FTZ R167, R183.reuse, R168 ;  /* 0x000000a8b7a77220 */ /* 0x040fe20000410000 */
[----:B------:R-:W-:Y:S01]  /*2bf0*/  @P1 MOV R168, 0x20 ;  /* 0x0000002000a81802 */ /* 0x000fe20000000f00 */
[----:B------:R-:W-:Y:S01]  /*2c00*/  FMUL.FTZ R170, R183, R170 ;  /* 0x000000aab7aa7220 */ /* 0x000fe20000410000 */
[----:B------:R-:W-:Y:S01]  /*2c10*/  SEL R157, R166, R157, P1 ;  /* 0x0000009da69d7207 */ /* 0x000fe20000800000 */
[----:B------:R-:W-:-:S02]  /*2c20*/  @P0 FADD.FTZ R169, R152, R169 ;  /* 0x000000a998a90221 */ /* 0x000fc40000010000 */
[----:B------:R-:W-:Y:S02]  /*2c30*/  FMUL.FTZ R171, R183, R176 ;  /* 0x000000b0b7ab7220 */ /* 0x000fe40000410000 */
[----:B------:R-:W-:Y:S01]  /*2c40*/  @P0 FADD.FTZ R174, R153, R174 ;  /* 0x000000ae99ae0221 */ /* 0x000fe20000010000 */
[----:B------:R-:W-:Y:S01]  /*2c50*/  SEL R160, R169, R160, P1 ;  /* 0x000000a0a9a07207 */ /* 0x000fe20000800000 */
[----:B------:R-:W-:Y:S02]  /*2c60*/  FMUL.FTZ R178, R183, R178 ;  /* 0x000000b2b7b27220 */ /* 0x000fe40000410000 */
[----:B------:R-:W-:Y:S01]  /*2c70*/  FMUL.FTZ R164, R165, R225 ;  /* 0x000000e1a5a47220 */ /* 0x000fe20000410000 */
[----:B------:R-:W-:Y:S01]  /*2c80*/  SEL R161, R174, R161, P1 ;  /* 0x000000a1aea17207 */ /* 0x000fe20000800000 */
[----:B------:R-:W-:Y:S02]  /*2c90*/  @P0 FADD.FTZ R167, R150, R167 ;  /* 0x000000a796a70221 */ /* 0x000fe40000010000 */
[----:B------:R-:W-:-:S02]  /*2ca0*/  @P0 FADD.FTZ R170, R151, R170 ;  /* 0x000000aa97aa0221 */ /* 0x000fc40000010000 */
[----:B------:R-:W-:Y:S01]  /*2cb0*/  FMUL.FTZ R165, R166, R225 ;  /* 0x000000e1a6a57220 */ /* 0x000fe20000410000 */
[----:B------:R-:W-:Y:S01]  /*2cc0*/  SEL R158, R167, R158, P1 ;  /* 0x0000009ea79e7207 */ /* 0x000fe20000800000 */
[----:B------:R-:W-:Y:S01]  /*2cd0*/  @P0 FADD.FTZ R171, R154, R171 ;  /* 0x000000ab9aab0221 */ /* 0x000fe20000010000 */
[----:B------:R-:W-:Y:S01]  /*2ce0*/  SEL R159, R170, R159, P1 ;  /* 0x0000009faa9f7207 */ /* 0x000fe20000800000 */
[-C--:B------:R-:W-:Y:S01]  /*2cf0*/  FMUL.FTZ R166, R169, R225.reuse ;  /* 0x000000e1a9a67220 */ /* 0x080fe20000410000 */
[----:B------:R-:W-:Y:S01]  /*2d00*/  F2FP.BF16.PACK_AB R164, R165, R164 ;  /* 0x000000a4a5a4723e */ /* 0x000fe200000010ff */
[-C--:B------:R-:W-:Y:S01]  /*2d10*/  FMUL.FTZ R169, R174, R225.reuse ;  /* 0x000000e1aea97220 */ /* 0x080fe20000410000 */
[----:B------:R-:W-:Y:S01]  /*2d20*/  HFMA2.MMA R174, -RZ, RZ, 0, 9.5367431640625e-07 ;  /* 0x00000010ffae7435 */ /* 0x000fe200000001ff */
        /* <DEDUP_REMOVED lines=15> */
.L_x_5002:
[----:B------:R-:W-:Y:S05]  /*2e20*/  BSYNC B0 ;  /* 0x0000000000007941 */ /* 0x000fea0003800000 */
.L_x_5001:
[----:B------:R-:W-:Y:S02]  /*2e30*/  IADD3 R3, R3, c[0x0][0x160], RZ ;  /* 0x0000580003037a10 */ /* 0x000fe40007ffe0ff */
[----:B------:R-:W-:-:S02]  /*2e40*/  LOP3.LUT P1, RZ, R4, 0xff, RZ, 0xc0, !PT ;  /* 0x000000ff04ff7812 */ /* 0x000fc4000782c0ff */
[----:B------:R-:W-:Y:S02]  /*2e50*/  ISETP.GE.AND P0, PT, R3, c[0x0][0x164], PT ;  /* 0x0000590003007a0c */ /* 0x000fe40003f06270 */
[----:B------:R-:W-:-:S11]  /*2e60*/  SEL R4, RZ, 0x1, P1 ;  /* 0x00000001ff047807 */ /* 0x000fd60000800000 */
[----:B0-----:R-:W-:Y:S01]  /*2e70*/  @P0 CALL.REL.NOINC `(.L_x_4984) ;  /* 0x0000001000000944 */ /* 0x001fe20003c00000 */
[----:B------:R-:W-:Y:S05]  /*2e80*/  BRA `(.L_x_5003) ;  /* 0xffffd5e000007947 */ /* 0x000fea000383ffff */
.L_x_4984:
        /* <DEDUP_REMOVED lines=39> */
.L_x_4993:
[----:B------:R-:W-:Y:S02]  /*3100*/  MOV R169, R179 ;  /* 0x000000b300a97202 */ /* 0x000fe40000000f00 */
[----:B------:R-:W-:-:S02]  /*3110*/  MOV R174, 0x10 ;  /* 0x0000001000ae7802 */ /* 0x000fc40000000f00 */
[----:B------:R-:W-:Y:S02]  /*3120*/  MOV R211, 0x1f ;  /* 0x0000001f00d37802 */ /* 0x000fe40000000f00 */
[----:B------:R-:W-:Y:S02]  /*3130*/  MOV R176, 0xffffffff ;  /* 0xffffffff00b07802 */ /* 0x000fe40000000f00 */
[----:B------:R-:W-:Y:S02]  /*3140*/  MOV R164, 0x3160 ;  /* 0x0000316000a47802 */ /* 0x000fe40000000f00 */
[----:B------:R-:W-:Y:S05]  /*3150*/  CALL.REL.NOINC `($__internal_80_$__cuda_sm70_shflsync_down_p) ;  /* 0x0000045000007944 */ /* 0x000fea0003c00000 */
[----:B-1----:R-:W-:Y:S01]  /*3160*/  MOV R168, R211 ;  /* 0x000000d300a87202 */ /* 0x002fe20000000f00 */
[----:B0-----:R-:W-:Y:S05]  /*3170*/  BRA `(.L_x_5004) ;  /* 0xffffe8f000007947 */ /* 0x001fea000383ffff */
.L_x_4994:
[----:B------:R-:W-:Y:S01]  /*3180*/  HFMA2.MMA R174, -RZ, RZ, 0, 9.5367431640625e-07 ;  /* 0x00000010ffae7435 */ /* 0x000fe200000001ff */
[----:B------:R-:W-:Y:S02]  /*3190*/  MOV R169, R178 ;  /* 0x000000b200a97202 */ /* 0x000fe40000000f00 */
[----:B------:R-:W-:Y:S02]  /*31a0*/  MOV R211, 0x1f ;  /* 0x0000001f00d37802 */ /* 0x000fe40000000f00 */
[----:B------:R-:W-:-:S02]  /*31b0*/  MOV R176, 0xffffffff ;  /* 0xffffffff00b07802 */ /* 0x000fc40000000f00 */
[----:B------:R-:W-:Y:S02]  /*31c0*/  MOV R164, 0x31e0 ;  /* 0x000031e000a47802 */ /* 0x000fe40000000f00 */
[----:B01----:R-:W-:Y:S05]  /*31d0*/  CALL.REL.NOINC `($__internal_80_$__cuda_sm70_shflsync_down_p) ;  /* 0x000003d000007944 */ /* 0x003fea0003c00000 */
[----:B------:R-:W-:Y:S01]  /*31e0*/  FADD.FTZ R168, R168, R179 ;  /* 0x000000b3a8a87221 */ /* 0x000fe20000010000 */
[----:B0-----:R-:W-:Y:S01]  /*31f0*/  HFMA2.MMA R174, -RZ, RZ, 0, 4.76837158203125e-07 ;  /* 0x00000008ffae7435 */ /* 0x001fe200000001ff */
[----:B-1----:R-:W-:Y:S01]  /*3200*/  FADD.FTZ R178, R178, R211 ;  /* 0x000000d3b2b27221 */ /* 0x002fe20000010000 */
[----:B------:R-:W-:Y:S02]  /*3210*/  MOV R211, 0x1f ;  /* 0x0000001f00d37802 */ /* 0x000fe40000000f00 */
[----:B------:R-:W-:Y:S02]  /*3220*/  MOV R176, 0xffffffff ;  /* 0xffffffff00b07802 */ /* 0x000fe40000000f00 */
[----:B------:R-:W-:Y:S02]  /*3230*/  MOV R169, R168 ;  /* 0x000000a800a97202 */ /* 0x000fe40000000f00 */
[----:B------:R-:W-:Y:S02]  /*3240*/  MOV R164, 0x3260 ;  /* 0x0000326000a47802 */ /* 0x000fe40000000f00 */
[----:B------:R-:W-:Y:S05]  /*3250*/  CALL.REL.NOINC `($__internal_80_$__cuda_sm70_shflsync_down_p) ;  /* 0x0000035000007944 */ /* 0x000fea0003c00000 */
[----:B0-----:R-:W-:Y:S01]  /*3260*/  HFMA2.MMA R174, -RZ, RZ, 0, 4.76837158203125e-07 ;  /* 0x00000008ffae7435 */ /* 0x001fe200000001ff */
[----:B-1----:R-:W-:-:S02]  /*3270*/  MOV R167, R211 ;  /* 0x000000d300a77202 */ /* 0x002fc40000000f00 */
[----:B------:R-:W-:Y:S02]  /*3280*/  MOV R169, R178 ;  /* 0x000000b200a97202 */ /* 0x000fe40000000f00 */
[----:B------:R-:W-:Y:S02]  /*3290*/  MOV R211, 0x1f ;  /* 0x0000001f00d37802 */ /* 0x000fe40000000f00 */
[----:B------:R-:W-:Y:S02]  /*32a0*/  MOV R176, 0xffffffff ;  /* 0xffffffff00b07802 */ /* 0x000fe40000000f00 */
[----:B------:R-:W-:Y:S02]  /*32b0*/  MOV R164, 0x32d0 ;  /* 0x000032d000a47802 */ /* 0x000fe40000000f00 */
[----:B------:R-:W-:Y:S05]  /*32c0*/  CALL.REL.NOINC `($__internal_80_$__cuda_sm70_shflsync_down_p) ;  /* 0x000002e000007944 */ /* 0x000fea0003c00000 */
[----:B------:R-:W-:Y:S01]  /*32d0*/  FADD.FTZ R168, R167, R168 ;  /* 0x000000a8a7a87221 */ /* 0x000fe20000010000 */
[----:B0-----:R-:W-:Y:S01]  /*32e0*/  HFMA2.MMA R174, -RZ, RZ, 0, 2.384185791015625e-07 ;  /* 0x00000004ffae7435 */ /* 0x001fe200000001ff */
[----:B-1----:R-:W-:Y:S01]  /*32f0*/  FADD.FTZ R178, R178, R211 ;  /* 0x000000d3b2b27221 */ /* 0x002fe20000010000 */
[----:B------:R-:W-:Y:S02]  /*3300*/  MOV R211, 0x1f ;  /* 0x0000001f00d37802 */ /* 0x000fe40000000f00 */
[----:B------:R-:W-:-:S02]  /*3310*/  MOV R176, 0xffffffff ;  /* 0xffffffff00b07802 */ /* 0x000fc40000000f00 */
[----:B------:R-:W-:Y:S02]  /*3320*/  MOV R169, R168 ;  /* 0x000000a800a97202 */ /* 0x000fe40000000f00 */
[----:B------:R-:W-:Y:S02]  /*3330*/  MOV R164, 0x3350 ;  /* 0x0000335000a47802 */ /* 0x000fe40000000f00 */
[----:B------:R-:W-:Y:S05]  /*3340*/  CALL.REL.NOINC `($__internal_80_$__cuda_sm70_shflsync_down_p) ;  /* 0x0000026000007944 */ /* 0x000fea0003c00000 */
[----:B0-----:R-:W-:Y:S01]  /*3350*/  HFMA2.MMA R174, -RZ, RZ, 0, 2.384185791015625e-07 ;  /* 0x00000004ffae7435 */ /* 0x001fe200000001ff */
[----:B-1----:R-:W-:Y:S02]  /*3360*/  MOV R167, R211 ;  /* 0x000000d300a77202 */ /* 0x002fe40000000f00 */
[----:B------:R-:W-:Y:S02]  /*3370*/  MOV R169, R178 ;  /* 0x000000b200a97202 */ /* 0x000fe40000000f00 */
[----:B------:R-:W-:Y:S02]  /*3380*/  MOV R211, 0x1f ;  /* 0x0000001f00d37802 */ /* 0x000fe40000000f00 */
[----:B------:R-:W-:Y:S02]  /*3390*/  MOV R176, 0xffffffff ;  /* 0xffffffff00b07802 */ /* 0x000fe40000000f00 */
[----:B------:R-:W-:-:S02]  /*33a0*/  MOV R164, 0x33c0 ;  /* 0x000033c000a47802 */ /* 0x000fc40000000f00 */
[----:B------:R-:W-:Y:S05]  /*33b0*/  CALL.REL.NOINC `($__internal_80_$__cuda_sm70_shflsync_down_p) ;  /* 0x000001f000007944 */ /* 0x000fea0003c00000 */
[----:B------:R-:W-:Y:S01]  /*33c0*/  FADD.FTZ R168, R167, R168 ;  /* 0x000000a8a7a87221 */ /* 0x000fe20000010000 */
[----:B0-----:R-:W-:Y:S01]  /*33d0*/  HFMA2.MMA R174, -RZ, RZ, 0, 1.1920928955078125e-07 ;  /* 0x00000002ffae7435 */ /* 0x001fe200000001ff */
[----:B-1----:R-:W-:Y:S01]  /*33e0*/  FADD.FTZ R172, R178, R211 ;  /* 0x000000d3b2ac7221 */ /* 0x002fe20000010000 */
[----:B------:R-:W-:-:S02]  /*33f0*/  MOV R211, 0x1f ;  /* 0x0000001f00d37802 */ /* 0x000fc40000000f00 */
[----:B------:R-:W-:Y:S02]  /*3400*/  MOV R176, 0xffffffff ;  /* 0xffffffff00b07802 */ /* 0x000fe40000000f00 */
[----:B------:R-:W-:Y:S02]  /*3410*/  MOV R169, R168 ;  /* 0x000000a800a97202 */ /* 0x000fe40000000f00 */
[----:B------:R-:W-:Y:S02]  /*3420*/  MOV R164, 0x3440 ;  /* 0x0000344000a47802 */ /* 0x000fe40000000f00 */
[----:B------:R-:W-:Y:S05]  /*3430*/  CALL.REL.NOINC `($__internal_80_$__cuda_sm70_shflsync_down_p) ;  /* 0x0000017000007944 */ /* 0x000fea0003c00000 */
[----:B0-----:R-:W-:Y:S01]  /*3440*/  HFMA2.MMA R174, -RZ, RZ, 0, 1.1920928955078125e-07 ;  /* 0x00000002ffae7435 */ /* 0x001fe200000001ff */
[----:B-1----:R-:W-:Y:S02]  /*3450*/  MOV R167, R211 ;  /* 0x000000d300a77202 */ /* 0x002fe40000000f00 */
[----:B------:R-:W-:Y:S02]  /*3460*/  MOV R169, R172 ;  /* 0x000000ac00a97202 */ /* 0x000fe40000000f00 */
[----:B------:R-:W-:Y:S02]  /*3470*/  MOV R211, 0x1f ;  /* 0x0000001f00d37802 */ /* 0x000fe40000000f00 */
[----:B------:R-:W-:-:S02]  /*3480*/  MOV R176, 0xffffffff ;  /* 0xffffffff00b07802 */ /* 0x000fc40000000f00 */
[----:B------:R-:W-:Y:S02]  /*3490*/  MOV R164, 0x34b0 ;  /* 0x000034b000a47802 */ /* 0x000fe40000000f00 */
[----:B------:R-:W-:Y:S05]  /*34a0*/  CALL.REL.NOINC `($__internal_80_$__cuda_sm70_shflsync_down_p) ;  /* 0x0000010000007944 */ /* 0x000fea0003c00000 */
[----:B------:R-:W-:Y:S01]  /*34b0*/  FADD.FTZ R170, R167, R168 ;  /* 0x000000a8a7aa7221 */ /* 0x000fe20000010000 */
[----:B0-----:R-:W-:Y:S01]  /*34c0*/  HFMA2.MMA R174, -RZ, RZ, 0, 5.9604644775390625e-08 ;  /* 0x00000001ffae7435 */ /* 0x001fe200000001ff */
[----:B-1----:R-:W-:Y:S01]  /*34d0*/  FADD.FTZ R172, R172, R211 ;  /* 0x000000d3acac7221 */ /* 0x002fe20000010000 */
[----:B------:R-:W-:Y:S02]  /*34e0*/  MOV R211, 0x1f ;  /* 0x0000001f00d37802 */ /* 0x000fe40000000f00 */
[----:B------:R-:W-:Y:S02]  /*34f0*/  MOV R176, 0xffffffff ;  /* 0xffffffff00b07802 */ /* 0x000fe40000000f00 */
[----:B------:R-:W-:Y:S02]  /*3500*/  MOV R169, R170 ;  /* 0x000000aa00a97202 */ /* 0x000fe40000000f00 */
[----:B------:R-:W-:Y:S02]  /*3510*/  MOV R164, 0x3530 ;  /* 0x0000353000a47802 */ /* 0x000fe40000000f00 */
[----:B------:R-:W-:Y:S05]  /*3520*/  CALL.REL.NOINC `($__internal_80_$__cuda_sm70_shflsync_down_p) ;  /* 0x0000008000007944 */ /* 0x000fea0003c00000 */
[----:B0-----:R-:W-:Y:S01]  /*3530*/  HFMA2.MMA R174, -RZ, RZ, 0, 5.9604644775390625e-08 ;  /* 0x00000001ffae7435 */ /* 0x001fe200000001ff */
[----:B-1----:R-:W-:-:S02]  /*3540*/  MOV R171, R211 ;  /* 0x000000d300ab7202 */ /* 0x002fc40000000f00 */
[----:B------:R-:W-:Y:S02]  /*3550*/  MOV R169, R172 ;  /* 0x000000ac00a97202 */ /* 0x000fe40000000f00 */
[----:B------:R-:W-:Y:S02]  /*3560*/  MOV R211, 0x1f ;  /* 0x0000001f00d37802 */ /* 0x000fe40000000f00 */
[----:B------:R-:W-:Y:S02]  /*3570*/  MOV R176, 0xffffffff ;  /* 0xffffffff00b07802 */ /* 0x000fe40000000f00 */
[----:B------:R-:W-:Y:S02]  /*3580*/  MOV R164, 0x35a0 ;  /* 0x000035a000a47802 */ /* 0x000fe40000000f00 */
[----:B------:R-:W-:Y:S05]  /*3590*/  CALL.REL.NOINC `($__internal_80_$__cuda_sm70_shflsync_down_p) ;  /* 0x0000001000007944 */ /* 0x000fea0003c00000 */
[----:B01----:R-:W-:Y:S05]  /*35a0*/  BRA `(.L_x_5005) ;  /* 0xffffe5e000007947 */ /* 0x003fea000383ffff */
        .weak           $__internal_80_$__cuda_sm70_shflsync_down_p
        .type           $__internal_80_$__cuda_sm70_shflsync_down_p,@function
        .size           $__internal_80_$__cuda_sm70_shflsync_down_p,(.L_x_11814 - $__internal_80_$__cuda_sm70_shflsync_down_p)
$__internal_80_$__cuda_sm70_shflsync_down_p:
[----:B------:R-:W-:Y:S01]  /*35b0*/  HFMA2.MMA R165, -RZ, RZ, 0, 0 ;  /* 0x00000000ffa57435 */ /* 0x000fe200000001ff */
[----:B------:R-:W-:Y:S04]  /*35c0*/  WARPSYNC R176 ;  /* 0x000000b000007348 */ /* 0x000fe80003800000 */
[----:B------:R0:W1:Y:S01]  /*35d0*/  SHFL.DOWN PT, R211, R169, R174, R211 ;  /* 0x080000aea9d37389 */ /* 0x00006200000e00d3 */
[----:B------:R-:W-:Y:S05]  /*35e0*/  RET.REL.NODEC R164 `(_ZN10layer_norm13ln_bwd_kernelINS_13Kernel_traitsIf13__nv_bfloat16fS2_fjLj8192ELj1ELj1ELj8ELj16ENS_18Kernel_traits_baseILj8192EfS2_fS2_fjLj256EEEEELb0ELb0ELb0ELb0EEEvNS_9BwdParamsE) ;  /* 0xffffca10a4007950 */ /* 0x000fea0003c3ffff */
.L_x_5006:
        /* <DEDUP_REMOVED lines=9> */
.L_x_11814:


//--------------------- .text._ZN10layer_norm13ln_bwd_kernelINS_13Kernel_traitsIf13__nv_bfloat16fS2_fjLj8192ELj1ELj1ELj8ELj16ENS_18Kernel_traits_baseILj8192EfS2_fS2_fjLj256EEEEELb0ELb0ELb0ELb1EEEvNS_9BwdParamsE --------------------------
	.section	.text._ZN10layer_norm13ln_bwd_kernelINS_13Kernel_traitsIf13__nv_bfloat16fS2_fjLj8192ELj1ELj1ELj8ELj16ENS_18Kernel_traits_baseILj8192EfS2_fS2_fjLj256EEEEELb0ELb0ELb0ELb1EEEvNS_9BwdParamsE,"ax",@progbits
	.sectioninfo	@"SHI_REGISTERS=251"
	.align	128
        .global         _ZN10layer_norm13ln_bwd_kernelINS_13Kernel_traitsIf13__nv_bfloat16fS2_fjLj8192ELj1ELj1ELj8ELj16ENS_18Kernel_traits_baseILj8192EfS2_fS2_fjLj256EEEEELb0ELb0ELb0ELb1EEEvNS_9BwdParamsE
        .type           _ZN10layer_norm13ln_bwd_kernelINS_13Kernel_traitsIf13__nv_bfloat16fS2_fjLj8192ELj1ELj1ELj8ELj16ENS_18Kernel_traits_baseILj8192EfS2_fS2_fjLj256EEEEELb0ELb0ELb0ELb1EEEvNS_9BwdParamsE,@function
        .size           _ZN10layer_norm13ln_bwd_kernelINS_13Kernel_traitsIf13__nv_bfloat16fS2_fjLj8192ELj1ELj1ELj8ELj16ENS_18Kernel_traits_baseILj8192EfS2_fS2_fjLj256EEEEELb0ELb0ELb0ELb1EEEvNS_9BwdParamsE,(.L_x_11815 - _ZN10layer_norm13ln_bwd_kernelINS_13Kernel_traitsIf13__nv_bfloat16fS2_fjLj8192ELj1ELj1ELj8ELj16ENS_18Kernel_traits_baseILj8192EfS2_fS2_fjLj256EEEEELb0ELb0ELb0ELb1EEEvNS_9BwdParamsE)
        .other          _ZN10layer_norm13ln_bwd_kernelINS_13Kernel_traitsIf13__nv_bfloat16fS2_fjLj8192ELj1ELj1ELj8ELj16ENS_18Kernel_traits_baseILj8192EfS2_fS2_fjLj256EEEEELb0ELb0ELb0ELb1EEEvNS_9BwdParamsE,@"STO_CUDA_ENTRY STV_DEFAULT"
_ZN10layer_norm13ln_bwd_kernelINS_13Kernel_traitsIf13__nv_bfloat16fS2_fjLj8192ELj1ELj1ELj8ELj16ENS_18Kernel_traits_baseILj8192EfS2_fS2_fjLj256EEEEELb0ELb0ELb0ELb1EEEvNS_9BwdParamsE:
.text._ZN10layer_norm13ln_bwd_kernelINS_13Kernel_traitsIf13__nv_bfloat16fS2_fjLj8192ELj1ELj1ELj8ELj16ENS_18Kernel_traits_baseILj8192EfS2_fS2_fjLj256EEEEELb0ELb0ELb0ELb1EEEvNS_9BwdParamsE:
        /* <DEDUP_REMOVED lines=40> */
.L_x_5007:
[----:B------:R-:W-:-:S04]  /*0280*/  SHF.L.U32 R2, R0, 0x5, RZ ;  /* 0x0000000500027819 */ /* 0x000fc800000006ff */
[----:B------:R-:W-:-:S04]  /*0290*/  LOP3.LUT R2, R2, 0x1fe0, RZ, 0xc0, !PT ;  /* 0x00001fe002027812 */ /* 0x000fc800078ec0ff */
[----:B------:R-:W-:-:S04]  /*02a0*/  IADD3 R2, P0, R2, c[0x0][0x1b0], RZ ;  /* 0x00006c0002027a10 */ /* 0x000fc80007f1e0ff */
[----:B------:R-:W-:Y:S01]  /*02b0*/  IADD3.X R3, RZ, c[0x0][0x1b4], RZ, P0, !PT ;  /* 0x00006d00ff037a10 */ /* 0x000fe200007fe4ff */
[----:B------:R-:W-:Y:S01]  /*02c0*/  HFMA2.MMA R202, -RZ, RZ, 0, 5.9604644775390625e-08 ;  /* 0x00000001ffca7435 */ /* 0x000fe200000001ff */
        /* <DEDUP_REMOVED lines=40> */
.L_x_5012:
[----:B------:R-:W-:Y:S01]  /*0550*/  IMAD R108, R196, c[0x0][0x168], RZ ;  /* 0x00005a00c46c7a24 */ /* 0x000fe200078e02ff */
[----:B------:R-:W-:-:S02]  /*0560*/  LOP3.LUT R198, R0, 0xff, RZ, 0xc0, !PT ;  /* 0x000000ff00c67812 */ /* 0x000fc400078ec0ff */
        /* <DEDUP_REMOVED lines=9> */
[C---:B------:R-:W-:Y:S01]  /*0600*/  IMAD.WIDE.U32 R140, R198.reuse, R190, c[0x0][0x188] ;  /* 0x00006200c68c7625 */ /* 0x040fe200078e00be */
[----:B------:R-:W-:-:S03]  /*0610*/  IADD3 R200, R198, 0x200, RZ ;  /* 0x00000200c6c87810 */ /* 0x000fc60007ffe0ff */
[----:B------:R-:W-:Y:S01]  /*0620*/  IMAD.WIDE.U32 R184, R199, R190, c[0x0][0x188] ;  /* 0x00006200c7b87625 */ /* 0x000fe200078e00be */
[----:B------:R1:W3:Y:S03]  /*0630*/  LDG.E.128 R108, [R140.64] ;  /* 0x000000048c6c7981 */ /* 0x0002e6000c1e1d00 */
[C---:B------:R-:W-:Y:S01]  /*0640*/  IMAD.WIDE.U32 R112, R198.reuse, R148, c[0x0][0x208] ;  /* 0x00008200c6707625 */ /* 0x040fe200078e0094 */
[----:B------:R4:W3:Y:S01]  /*0650*/  LDG.E.128 R120, [R184.64] ;  /* 0x00000004b8787981 */ /* 0x0008e2000c1e1d00 */
[----:B------:R-:W-:-:S03]  /*0660*/  IADD3 R197, R198, 0x300, RZ ;  /* 0x00000300c6c57810 */ /* 0x000fc60007ffe0ff */
[----:B------:R4:W3:Y:S01]  /*0670*/  LDG.E.128 R128, [R184.64+0x10] ;  /* 0x00001004b8807981 */ /* 0x0008e2000c1e1d00 */
[----:B------:R-:W-:-:S03]  /*0680*/  IMAD.WIDE.U32 R136, R200, R148, c[0x0][0x208] ;  /* 0x00008200c8887625 */ /* 0x000fc600078e0094 */
[----:B------:R-:W3:Y:S01]  /*0690*/  LDG.E.128 R112, [R112.64] ;  /* 0x0000000470707981 */ /* 0x000ee2000c1e1d00 */
[----:B------:R-:W-:-:S03]  /*06a0*/  IMAD.WIDE.U32 R188, R200, R190, c[0x0][0x188] ;  /* 0x00006200c8bc7625 */ /* 0x000fc600078e00be */
[----:B------:R1:W3:Y:S01]  /*06b0*/  LDG.E.128 R116, [R140.64+0x10] ;  /* 0x000010048c747981 */ /* 0x0002e2000c1e1d00 */
[----:B----4-:R-:W-:-:S03]  /*06c0*/  IMAD.WIDE R184, R196, R191, c[0x0][0x1a8] ;  /* 0x00006a00c4b87625 */ /* 0x010fc600078e02bf */
[----:B------:R-:W4:Y:S01]  /*06d0*/  LDG.E.128 R136, [R136.64] ;  /* 0x0000000488887981 */ /* 0x000f22000c1e1d00 */
[----:B------:R-:W-:-:S03]  /*06e0*/  IMAD.WIDE.U32 R126, R199, R148, c[0x0][0x208] ;  /* 0x00008200c77e7625 */ /* 0x000fc600078e0094 */
[----:B------:R0:W4:Y:S01]  /*06f0*/  LDG.E R201, [R184.64] ;  /* 0x00000004b8c97981 */ /* 0x000122000c1e1900 */
[----:B------:R-:W-:-:S03]  /*0700*/  IMAD.WIDE.U32 R186, R197, R190, c[0x0][0x188] ;  /* 0x00006200c5ba7625 */ /* 0x000fc600078e00be */
[----:B-1----:R1:W4:Y:S01]  /*0710*/  LDG.E.128 R140, [R188.64+0x10] ;  /* 0x00001004bc8c7981 */ /* 0x002322000c1e1d00 */
[----:B------:R-:W-:-:S03]  /*0720*/  IMAD.WIDE.U32 R148, R197, R148, c[0x0][0x208] ;  /* 0x00008200c5947625 */ /* 0x000fc600078e0094 */
[----:B------:R0:W4:Y:S04]  /*0730*/  LDG.E.128 R144, [R186.64] ;  /* 0x00000004ba907981 */ /* 0x000128000c1e1d00 */
[----:B------:R-:W4:Y:S04]  /*0740*/  LDG.E.128 R148, [R148.64] ;  /* 0x0000000494947981 */ /* 0x000f28000c1e1d00 */
[----:B------:R1:W4:Y:S04]  /*0750*/  LDG.E.128 R152, [R186.64+0x10] ;  /* 0x00001004ba987981 */ /* 0x000328000c1e1d00 */
[----:B------:R1:W4:Y:S04]  /*0760*/  LDG.E.128 R132, [R188.64] ;  /* 0x00000004bc847981 */ /* 0x000328000c1e1d00 */
[----:B0-----:R-:W4:Y:S01]  /*0770*/  LDG.E.128 R124, [R126.64] ;  /* 0x000000047e7c7981 */ /* 0x001f22000c1e1d00 */
[----:B------:R-:W-:-:S04]  /*0780*/  ISETP.NE.U32.AND P0, PT, RZ, c[0x0][0x1c0], PT ;  /* 0x00007000ff007a0c */ /* 0x000fc80003f05070 */
[----:B------:R-:W-:Y:S02]  /*0790*/  ISETP.NE.AND.EX P0, PT, RZ, c[0x0][0x1c4], PT, P0 ;  /* 0x00007100ff007a0c */ /* 0x000fe40003f05300 */
[----:B-1----:R-:W-:-:S11]  /*07a0*/  SHF.R.S32.HI R189, RZ, 0x1f, R196 ;  /* 0x0000001fffbd7819 */ /* 0x002fd600000114c4 */
[----:B------:R-:W-:-:S04]  /*07b0*/  @P0 LEA R192, P2, R196, c[0x0][0x1c0], 0x1 ;  /* 0x00007000c4c00a11 */ /* 0x000fc800078408ff */
[----:B------:R-:W-:-:S05]  /*07c0*/  @P0 LEA.HI.X R193, R196, c[0x0][0x1c4], R189, 0x1, P2 ;  /* 0x00007100c4c10a11 */ /* 0x000fca00010f0cbd */
[----:B------:R2:W4:Y:S01]  /*07d0*/  @P0 LDG.E.U16 R192, [R192.64] ;  /* 0x00000004c0c00981 */ /* 0x000522000c1e1500 */
[----:B------:R-:W-:-:S04]  /*07e0*/  ISETP.NE.U32.AND P1, PT, RZ, c[0x0][0x218], PT ;  /* 0x00008600ff007a0c */ /* 0x000fc80003f25070 */
[----:B------:R-:W-:Y:S01]  /*07f0*/  ISETP.NE.AND.EX P1, PT, RZ, c[0x0][0x21c], PT, P1 ;  /* 0x00008700ff007a0c */ /* 0x000fe20003f25310 */
[----:B------:R-:W-:-:S12]  /*0800*/  ULDC.U8 UR6, c[0x0][0x1f0] ;  /* 0x00007c0000067ab9 */ /* 0x000fd80000000000 */
[----:B------:R-:W-:-:S04]  /*0810*/  @P1 IMAD.WIDE.U32 R188, R198, R190, c[0x0][0x218] ;  /* 0x00008600c6bc1625 */ /* 0x000fc800078e00be */
[-C--:B------:R-:W-:Y:S01]  /*0820*/  @P1 IMAD.WIDE.U32 R186, R199, R190.reuse, c[0x0][0x218] ;  /* 0x00008600c7ba1625 */ /* 0x080fe200078e00be */
[----:B-----5:R0:W5:Y:S03]  /*0830*/  @P1 LDG.E.128 R68, [R188.64] ;  /* 0x00000004bc441981 */ /* 0x020166000c1e1d00 */
        /* <DEDUP_REMOVED lines=15> */
[--C-:B-1----:R-:W-:Y:S02]  /*0930*/  PRMT R187, RZ, 0x5410, R112.reuse ;  /* 0x00005410ffbb7816 */ /* 0x102fe40000000070 */
[----:B0-----:R-:W-:Y:S01]  /*0940*/  PRMT R184, RZ, 0x7610, R112 ;  /* 0x00007610ffb87816 */ /* 0x001fe20000000070 */
[----:B------:R-:W-:-:S02]  /*0950*/  FADD.FTZ R118, -R193, R118 ;  /* 0x00000076c1767221 */ /* 0x000fc40000010100 */
[----:B------:R-:W-:Y:S01]  /*0960*/  FADD.FTZ R112, -R193, R119 ;  /* 0x00000077c1707221 */ /* 0x000fe20000010100 */
[--C-:B------:R-:W-:Y:S01]  /*0970*/  PRMT R109, RZ, 0x5410, R115.reuse ;  /* 0x00005410ff6d7816 */ /* 0x100fe20000000073 */
[----:B------:R-:W-:Y:S01]  /*0980*/  FADD.FTZ R194, R187, R194 ;  /* 0x000000c2bbc27221 */ /* 0x000fe20000010000 */
[----:B------:R-:W-:Y:S01]  /*0990*/  PRMT R108, RZ, 0x7610, R115 ;  /* 0x00007610ff6c7816 */ /* 0x000fe20000000073 */
[----:B----4-:R-:W-:Y:S01]  /*09a0*/  FMUL.FTZ R204, R201, R204 ;  /* 0x000000ccc9cc7220 */ /* 0x010fe20000410000 */
[--C-:B------:R-:W-:Y:S02]  /*09b0*/  PRMT R129, RZ, 0x5410, R139.reuse ;  /* 0x00005410ff817816 */ /* 0x100fe4000000008b */
[----:B------:R-:W-:Y:S01]  /*09c0*/  PRMT R226, RZ, 0x7610, R139 ;  /* 0x00007610ffe27816 */ /* 0x000fe2000000008b */
[----:B------:R-:W-:Y:S02]  /*09d0*/  FADD.FTZ R230, -R193, R143 ;  /* 0x0000008fc1e67221 */ /* 0x000fe40000010100 */
[----:B------:R-:W-:-:S02]  /*09e0*/  FFMA.FTZ R195, R204, R187, R195 ;  /* 0x000000bbccc37223 */ /* 0x000fc400000100c3 */
[C---:B------:R-:W-:Y:S02]  /*09f0*/  FMUL.FTZ R139, R201.reuse, R118 ;  /* 0x00000076c98b7220 */ /* 0x040fe40000410000 */
[----:B------:R-:W-:Y:S02]  /*0a00*/  FMUL.FTZ R143, R201, R112 ;  /* 0x00000070c98f7220 */ /* 0x000fe40000410000 */
[----:B------:R-:W-:Y:S01]  /*0a10*/  FMUL.FTZ R187, R64, R187 ;  /* 0x000000bb40bb7220 */ /* 0x000fe20000410000 */
[----:B------:R-:W-:Y:S01]  /*0a20*/  PRMT R185, RZ, 0x5410, R113 ;  /* 0x00005410ffb97816 */ /* 0x000fe20000000071 */
[C---:B------:R-:W-:Y:S01]  /*0a30*/  FADD.FTZ R234, -R193.reuse, R147 ;  /* 0x00000093c1ea7221 */ /* 0x040fe20000010100 */
[----:B------:R-:W-:Y:S01]  /*0a40*/  PRMT R238, RZ, 0x5410, R150 ;  /* 0x00005410ffee7816 */ /* 0x000fe20000000096 */
[C---:B------:R-:W-:Y:S01]  /*0a50*/  FADD.FTZ R242, -R193.reuse, R152 ;  /* 0x00000098c1f27221 */ /* 0x040fe20000010100 */
[----:B------:R-:W-:Y:S01]  /*0a60*/  PRMT R147, RZ, 0x7610, R150 ;  /* 0x00007610ff937816 */ /* 0x000fe20000000096 */
[----:B------:R-:W-:-:S02]  /*0a70*/  FADD.FTZ R220, -R193, R131 ;  /* 0x00000083c1dc7221 */ /* 0x000fc40000010100 */
        /* <DEDUP_REMOVED lines=9> */
[----:B------:R-:W-:Y:S02]  /*0b10*/  FADD.FTZ R108, RZ, R187 ;  /* 0x000000bbff6c7221 */ /* 0x000fe40000010000 */
[----:B------:R-:W-:Y:S01]  /*0b20*/  FFMA.FTZ R109, R204, R187, RZ ;  /* 0x000000bbcc6d7223 */ /* 0x000fe200000100ff */
[----:B------:R-:W-:Y:S01]  /*0b30*/  PRMT R110, RZ, 0x7610, R113 ;  /* 0x00007610ff6e7816 */ /* 0x000fe20000000071 */
[----:B------:R-:W-:-:S02]  /*0b40*/  FADD.FTZ R180, R185, R180 ;  /* 0x000000b4b9b47221 */ /* 0x000fc40000010000 */
[-C--:B------:R-:W-:Y:S02]  /*0b50*/  FFMA.FTZ R181, R208, R185.reuse, R181 ;  /* 0x000000b9d0b57223 */ /* 0x080fe400000100b5 */
[C---:B------:R-:W-:Y:S02]  /*0b60*/  FADD.FTZ R210, -R193.reuse, R111 ;  /* 0x0000006fc1d27221 */ /* 0x040fe40000010100 */
[----:B------:R-:W-:Y:S02]  /*0b70*/  FMUL.FTZ R185, R66, R185 ;  /* 0x000000b942b97220 */ /* 0x000fe40000410000 */
        /* <DEDUP_REMOVED lines=9> */
[--C-:B------:R-:W-:Y:S01]  /*0c10*/  PRMT R119, RZ, 0x5410, R136.reuse ;  /* 0x00005410ff777816 */ /* 0x100fe20000000088 */
        /* <DEDUP_REMOVED lines=8> */
[----:B------:R-:W-:-:S02]  /*0ca0*/  FMUL.FTZ R137, R60, R111 ;  /* 0x0000006f3c897220 */ /* 0x000fc40000410000 */
[----:B------:R-:W-:Y:S02]  /*0cb0*/  FADD.FTZ R108, R108, R133 ;  /* 0x000000856c6c7221 */ /* 0x000fe40000010000 */
[----:B------:R-:W-:Y:S01]  /*0cc0*/  FFMA.FTZ R109, R210, R133, R109 ;  /* 0x00000085d26d7223 */ /* 0x000fe2000001006d */
[--C-:B------:R-:W-:Y:S01]  /*0cd0*/  PRMT R236, RZ, 0x7610, R148.reuse ;  /* 0x00007610ffec7816 */ /* 0x100fe20000000094 */
[C---:B------:R-:W-:Y:S01]  /*0ce0*/  FADD.FTZ R228, -R193.reuse, R141 ;  /* 0x0000008dc1e47221 */ /* 0x040fe20000010100 */
        /* <DEDUP_REMOVED lines=9> */
[----:B------:R-:W-:Y:S01]  /*0d80*/  FFMA.FTZ R109, R135, R148, R109 ;  /* 0x00000094876d7223 */ /* 0x000fe2000001006d */
[----:B------:R-:W-:Y:S01]  /*0d90*/  PRMT R113, RZ, 0x5410, R124 ;  /* 0x00005410ff717816 */ /* 0x000fe2000000007c */
[----:B------:R-:W-:-:S02]  /*0da0*/  FADD.FTZ R120, -R193, R120 ;  /* 0x00000078c1787221 */ /* 0x000fc40000010100 */
[----:B------:R-:W-:Y:S02]  /*0db0*/  FADD.FTZ R111, R111, R150 ;  /* 0x000000966f6f7221 */ /* 0x000fe40000010000 */
[----:B------:R-:W-:Y:S01]  /*0dc0*/  FFMA.FTZ R109, R139, R150, R109 ;  /* 0x000000968b6d7223 */ /* 0x000fe2000001006d */
        /* <DEDUP_REMOVED lines=19> */
[C---:B------:R-:W-:Y:S02]  /*0f00*/  FADD.FTZ R246, -R193.reuse, R154 ;  /* 0x0000009ac1f67221 */ /* 0x040fe40000010100 */
[----:B------:R-:W-:-:S02]  /*0f10*/  FADD.FTZ R248, -R193, R155 ;  /* 0x0000009bc1f87221 */ /* 0x000fc40000010100 */
[----:B------:R-:W-:Y:S02]  /*0f20*/  FADD.FTZ R28, R110, R28 ;  /* 0x0000001c6e1c7221 */ /* 0x000fe40000010000 */
[----:B------:R-:W-:Y:S02]  /*0f30*/  FFMA.FTZ R179, R210, R110, R179 ;  /* 0x0000006ed2b37223 */ /* 0x000fe400000100b3 */
        /* <DEDUP_REMOVED lines=19> */
[C---:B------:R-:W-:Y:S02]  /*1070*/  FMUL.FTZ R216, R201.reuse, R216 ;  /* 0x000000d8c9d87220 */ /* 0x040fe40000410000 */
        /* <DEDUP_REMOVED lines=74> */
[----:B------:R-:W-:Y:S02]  /*1520*/  FMUL.FTZ R234, R201, R234 ;  /* 0x000000eac9ea7220 */ /* 0x000fe40000410000 */
        /* <DEDUP_REMOVED lines=65> */
.L_x_5013:
        /* <DEDUP_REMOVED lines=18> */
.L_x_5014:
        /* <DEDUP_REMOVED lines=20> */
[----:B------:R-:W-:Y:S02]  /*1ba0*/  ISETP.NE.U32.AND P1, PT, RZ, c[0x0][0x258], PT ;  /* 0x00009600ff007a0c */ /* 0x000fe40003f25070 */
[----:B------:R-:W-:-:S02]  /*1bb0*/  SEL R202, RZ, 0x1, P2 ;  /* 0x00000001ffca7807 */ /* 0x000fc40001000000 */
        /* <DEDUP_REMOVED lines=41> */
[C---:B------:R-:W-:Y:S02]  /*1e50*/  FMUL.FTZ R119, R201.reuse, R208 ;  /* 0x000000d0c9777220 */ /* 0x040fe40000410000 */
[----:B------:R-:W-:Y:S02]  /*1e60*/  FMUL.FTZ R210, R201, R210 ;  /* 0x000000d2c9d27220 */ /* 0x000fe40000410000 */
        /* <DEDUP_REMOVED lines=23> */
[----:B------:R-:W-:Y:S02]  /*1fe0*/  FADD.FTZ R150, R150, -R139 ;  /* 0x8000008b96967221 */ /* 0x000fe40000010000 */
[----:B------:R-:W-:Y:S02]  /*1ff0*/  FADD.FTZ R152, R152, -R143 ;  /* 0x8000008f98987221 */ /* 0x000fe40000010000 */
[C---:B------:R-:W-:Y:S02]  /*2000*/  FMUL.FTZ R109, R201.reuse, R204 ;  /* 0x000000ccc96d7220 */ /* 0x040fe40000410000 */
[----:B------:R-:W-:-:S02]  /*2010*/  FMUL.FTZ R206, R201, R206 ;  /* 0x000000cec9ce7220 */ /* 0x000fc40000410000 */
[----:B------:R-:W-:Y:S02]  /*2020*/  FADD.FTZ R108, R141, -R144 ;  /* 0x800000908d6c7221 */ /* 0x000fe40000010000 */
[----:B------:R-:W-:Y:S01]  /*2030*/  FADD.FTZ R214, R137, -R214 ;  /* 0x800000d689d67221 */ /* 0x000fe20000010000 */
[----:B------:R-:W-:Y:S01]  /*2040*/  HFMA2.MMA R137, -RZ, RZ, 0, 9.5367431640625e-07 ;  /* 0x00000010ff897435 */ /* 0x000fe200000001ff */
[----:B------:R-:W-:Y:S02]  /*2050*/  FADD.FTZ R148, R148, -R135 ;  /* 0x8000008794947221 */ /* 0x000fe40000010000 */
[----:B-----5:R-:W-:Y:S02]  /*2060*/  @P0 FADD.FTZ R119, R70, R119 ;  /* 0x0000007746770221 */ /* 0x020fe40000010000 */
[----:B------:R-:W-:Y:S02]  /*2070*/  @P0 FADD.FTZ R210, R71, R210 ;  /* 0x000000d247d20221 */ /* 0x000fe40000010000 */
[----:B------:R-:W-:Y:S01]  /*2080*/  FMUL.FTZ R123, R201, R150 ;  /* 0x00000096c97b7220 */ /* 0x000fe20000410000 */
[----:B------:R-:W-:Y:S01]  /*2090*/  SEL R118, R119, R102, P3 ;  /* 0x0000006677767207 */ /* 0x000fe20001800000 */
[----:B------:R-:W-:-:S02]  /*20a0*/  FMUL.FTZ R152, R201, R152 ;  /* 0x00000098c9987220 */ /* 0x000fc40000410000 */
[----:B------:R-:W-:Y:S02]  /*20b0*/  @P0 FADD.FTZ R109, R68, R109 ;  /* 0x0000006d446d0221 */ /* 0x000fe40000010000 */
[----:B------:R-:W-:Y:S02]  /*20c0*/  @P0 FADD.FTZ R206, R69, R206 ;  /* 0x000000ce45ce0221 */ /* 0x000fe40000010000 */
[----:B------:R-:W-:Y:S01]  /*20d0*/  FMUL.FTZ R143, R201, R108 ;  /* 0x0000006cc98f7220 */ /* 0x000fe20000410000 */
[----:B------:R-:W-:Y:S01]  /*20e0*/  SEL R116, R109, R100, P3 ;  /* 0x000000646d747207 */ /* 0x000fe20001800000 */
[----:B------:R-:W-:Y:S01]  /*20f0*/  FADD.FTZ R184, R184, -R151 ;  /* 0x80000097b8b87221 */ /* 0x000fe20000010000 */
[----:B------:R-:W-:Y:S01]  /*2100*/  SEL R117, R206, R101, P3 ;  /* 0x00000065ce757207 */ /* 0x000fe20001800000 */
[----:B------:R-:W-:Y:S02]  /*2110*/  FADD.FTZ R190, R190, -R153 ;  /* 0x80000099bebe7221 */ /* 0x000fe40000010000 */
[----:B------:R-:W-:-:S02]  /*2120*/  FMUL.FTZ R121, R201, R214 ;  /* 0x000000d6c9797220 */ /* 0x000fc40000410000 */
[----:B------:R-:W-:Y:S02]  /*2130*/  FMUL.FTZ R148, R201, R148 ;  /* 0x00000094c9947220 */ /* 0x000fe40000410000 */
[-C--:B------:R-:W-:Y:S01]  /*2140*/  FMUL.FTZ R113, R119, R128.reuse ;  /* 0x0000008077717220 */ /* 0x080fe20000410000 */
[C---:B------:R-:W-:Y:S01]  /*2150*/  SEL R119, R210.reuse, R103, P3 ;  /* 0x00000067d2777207 */ /* 0x040fe20001800000 */
[-C--:B------:R-:W-:Y:S02]  /*2160*/  FMUL.FTZ R108, R210, R128.reuse ;  /* 0x00000080d26c7220 */ /* 0x080fe40000410000 */
[----:B------:R-:W-:Y:S02]  /*2170*/  FADD.FTZ R154, R155, -R154 ;  /* 0x8000009a9b9a7221 */ /* 0x000fe40000010000 */
[----:B------:R-:W-:Y:S01]  /*2180*/  FADD.FTZ R186, R191, -R186 ;  /* 0x800000babfba7221 */ /* 0x000fe20000010000 */
[----:B------:R-:W-:Y:S01]  /*2190*/  F2FP.BF16.PACK_AB R113, R108, R113 ;  /* 0x000000716c71723e */ /* 0x000fe200000010ff */
[-C--:B------:R-:W-:Y:S01]  /*21a0*/  FMUL.FTZ R112, R109, R128.reuse ;  /* 0x000000806d707220 */ /* 0x080fe20000410000 */
[----:B------:R0:W-:Y:S01]  /*21b0*/  @P1 STG.E.128 [R124.64], R116 ;  /* 0x000000747c001986 */ /* 0x0001e2000c101d04 */
[----:B------:R-:W-:-:S02]  /*21c0*/  FMUL.FTZ R111, R206, R128 ;  /* 0x00000080ce6f7220 */ /* 0x000fc40000410000 */
[----:B------:R-:W-:Y:S02]  /*21d0*/  @P0 FADD.FTZ R123, R74, R123 ;  /* 0x0000007b4a7b0221 */ /* 0x000fe40000010000 */
[----:B------:R-:W-:Y:S01]  /*21e0*/  @P0 FADD.FTZ R152, R75, R152 ;  /* 0x000000984b980221 */ /* 0x000fe20000010000 */
[----:B------:R-:W-:Y:S01]  /*21f0*/  F2FP.BF16.PACK_AB R112, R111, R112 ;  /* 0x000000706f70723e */ /* 0x000fe200000010ff */
[----:B------:R-:W-:Y:S01]  /*2200*/  FADD.FTZ R146, R145, -R146 ;  /* 0x8000009291927221 */ /* 0x000fe20000010000 */
[----:B------:R-:W-:Y:S01]  /*2210*/  SEL R122, R123, R106, P3 ;  /* 0x0000006a7b7a7207 */ /* 0x000fe20001800000 */
[----:B------:R-:W-:Y:S02]  /*2220*/  FADD.FTZ R244, R147, -R244 ;  /* 0x800000f493f47221 */ /* 0x000fe40000010000 */
[C---:B------:R-:W-:Y:S02]  /*2230*/  FMUL.FTZ R145, R201.reuse, R184 ;  /* 0x000000b8c9917220 */ /* 0x040fe40000410000 */
[----:B------:R-:W-:-:S02]  /*2240*/  FMUL.FTZ R190, R201, R190 ;  /* 0x000000bec9be7220 */ /* 0x000fc40000410000 */
[----:B------:R-:W-:Y:S02]  /*2250*/  @P0 FADD.FTZ R121, R72, R121 ;  /* 0x0000007948790221 */ /* 0x000fe40000010000 */
[----:B------:R-:W-:Y:S02]  /*2260*/  @P0 FADD.FTZ R148, R73, R148 ;  /* 0x0000009449940221 */ /* 0x000fe40000010000 */
[----:B------:R-:W-:Y:S01]  /*2270*/  FMUL.FTZ R147, R201, R154 ;  /* 0x0000009ac9937220 */ /* 0x000fe20000410000 */
[----:B------:R-:W-:Y:S01]  /*2280*/  SEL R120, R121, R104, P3 ;  /* 0x0000006879787207 */ /* 0x000fe20001800000 */
[----:B------:R-:W-:Y:S02]  /*2290*/  FMUL.FTZ R186, R201, R186 ;  /* 0x000000bac9ba7220 */ /* 0x000fe40000410000 */
[----:B------:R-:W-:Y:S02]  /*22a0*/  FADD.FTZ R134, R213, -R134 ;  /* 0x80000086d5867221 */ /* 0x000fe40000010000 */
[-C--:B------:R-:W-:Y:S01]  /*22b0*/  FMUL.FTZ R115, R123, R128.reuse ;  /* 0x000000807b737220 */ /* 0x080fe20000410000 */
[C---:B------:R-:W-:Y:S01]  /*22c0*/  SEL R123, R152.reuse, R107, P3 ;  /* 0x0000006b987b7207 */ /* 0x040fe20001800000 */
[----:B------:R-:W-:-:S02]  /*22d0*/  FMUL.FTZ R108, R152, R128 ;  /* 0x00000080986c7220 */ /* 0x000fc40000410000 */
[----:B------:R-:W-:Y:S02]  /*22e0*/  FADD.FTZ R216, R193, -R216 ;  /* 0x800000d8c1d87221 */ /* 0x000fe40000010000 */
[----:B------:R-:W-:Y:S01]  /*22f0*/  FADD.FTZ R218, R203, -R218 ;  /* 0x800000dacbda7221 */ /* 0x000fe20000010000 */
[----:B------:R-:W-:Y:S01]  /*2300*/  F2FP.BF16.PACK_AB R115, R108, R115 ;  /* 0x000000736c73723e */ /* 0x000fe200000010ff */
[----:B------:R-:W-:Y:S02]  /*2310*/  FADD.FTZ R138, R138, -R217 ;  /* 0x800000d98a8a7221 */ /* 0x000fe40000010000 */
[----:B------:R-:W-:Y:S02]  /*2320*/  FADD.FTZ R130, R205, -R130 ;  /* 0x80000082cd827221 */ /* 0x000fe40000010000 */
[----:B------:R-:W-:Y:S02]  /*2330*/  FADD.FTZ R220, R127, -R220 ;  /* 0x800000dc7fdc7221 */ /* 0x000fe40000010000 */
[----:B------:R-:W-:-:S02]  /*2340*/  FADD.FTZ R126, R126, -R225 ;  /* 0x800000e17e7e7221 */ /* 0x000fc40000010000 */
[-C--:B------:R-:W-:Y:S01]  /*2350*/  FMUL.FTZ R114, R121, R128.reuse ;  /* 0x0000008079727220 */ /* 0x080fe20000410000 */
[C---:B------:R-:W-:Y:S01]  /*2360*/  SEL R121, R148.reuse, R105, P3 ;  /* 0x0000006994797207 */ /* 0x040fe20001800000 */
[----:B------:R-:W-:Y:S02]  /*2370*/  FMUL.FTZ R111, R148, R128 ;  /* 0x00000080946f7220 */ /* 0x000fe40000410000 */
[----:B------:R-:W-:Y:S02]  /*2380*/  @P0 FADD.FTZ R145, R76, R145 ;  /* 0x000000914c910221 */ /* 0x000fe40000010000 */
[----:B------:R-:W-:Y:S01]  /*2390*/  @P0 FADD.FTZ R190, R77, R190 ;  /* 0x000000be4dbe0221 */ /* 0x000fe20000010000 */
[----:B------:R-:W-:Y:S01]  /*23a0*/  F2FP.BF16.PACK_AB R114, R111, R114 ;  /* 0x000000726f72723e */ /* 0x000fe200000010ff */
[----:B------:R-:W-:Y:S01]  /*23b0*/  @P0 FADD.FTZ R147, R78, R147 ;  /* 0x000000934e930221 */ /* 0x000fe20000010000 */
[----:B------:R-:W-:Y:S01]  /*23c0*/  @P1 STG.E.128 [R124.64+0x10], R120 ;  /* 0x000010787c001986 */ /* 0x000fe2000c101d04 */
[----:B------:R-:W-:-:S02]  /*23d0*/  @P0 FADD.FTZ R186, R79, R186 ;  /* 0x000000ba4fba0221 */ /* 0x000fc40000010000 */
[----:B------:R-:W-:Y:S02]  /*23e0*/  FADD.FTZ R234, R149, -R234 ;  /* 0x800000ea95ea7221 */ /* 0x000fe40000010000 */
[C---:B------:R-:W-:Y:S02]  /*23f0*/  FMUL.FTZ R155, R201.reuse, R134 ;  /* 0x00000086c99b7220 */ /* 0x040fe40000410000 */
[C---:B------:R-:W-:Y:S02]  /*2400*/  FMUL.FTZ R149, R201.reuse, R216 ;  /* 0x000000d8c9957220 */ /* 0x040fe40000410000 */
[C---:B------:R-:W-:Y:S02]  /*2410*/  FMUL.FTZ R218, R201.reuse, R218 ;  /* 0x000000dac9da7220 */ /* 0x040fe40000410000 */
[C---:B------:R-:W-:Y:S02]  /*2420*/  FMUL.FTZ R134, R201.reuse, R138 ;  /* 0x0000008ac9867220 */ /* 0x040fe40000410000 */
[C---:B------:R-:W-:Y:S01]  /*2430*/  FMUL.FTZ R151, R201.reuse, R130 ;  /* 0x00000082c9977220 */ /* 0x040fe20000410000 */
[----:B------:R-:W-:Y:S01]  /*2440*/  @P1 MOV R130, 0x20 ;  /* 0x0000002000821802 */ /* 0x000fe20000000f00 */
[----:B------:R-:W-:-:S02]  /*2450*/  FMUL.FTZ R220, R201, R220 ;  /* 0x000000dcc9dc7220 */ /* 0x000fc40000410000 */
[----:B------:R-:W-:Y:S02]  /*2460*/  FMUL.FTZ R138, R201, R126 ;  /* 0x0000007ec98a7220 */ /* 0x000fe40000410000 */
[-C--:B------:R-:W-:Y:S02]  /*2470*/  FMUL.FTZ R108, R145, R128.reuse ;  /* 0x00000080916c7220 */ /* 0x080fe40000410000 */
[-C--:B------:R-:W-:Y:S02]  /*2480*/  FMUL.FTZ R109, R190, R128.reuse ;  /* 0x00000080be6d7220 */ /* 0x080fe40000410000 */
[-C--:B------:R-:W-:Y:S02]  /*2490*/  FMUL.FTZ R126, R147, R128.reuse ;  /* 0x00000080937e7220 */ /* 0x080fe40000410000 */
        /* <DEDUP_REMOVED lines=10> */
[----:B0-----:R-:W-:Y:S01]  /*2540*/  SEL R118, R151, R106, P3 ;  /* 0x0000006a97767207 */ /* 0x001fe20001800000 */
[----:B------:R-:W-:Y:S01]  /*2550*/  FMUL.FTZ R127, R218, R128 ;  /* 0x00000080da7f7220 */ /* 0x000fe20000410000 */
[----:B------:R-:W-:Y:S01]  /*2560*/  SEL R119, R220, R107, P3 ;  /* 0x0000006bdc777207 */ /* 0x000fe20001800000 */
[----:B------:R-:W-:-:S02]  /*2570*/  FADD.FTZ R132, R209, -R132 ;  /* 0x80000084d1847221 */ /* 0x000fc40000010000 */
[-C--:B------:R-:W-:Y:S02]  /*2580*/  FMUL.FTZ R116, R151, R128.reuse ;  /* 0x0000008097747220 */ /* 0x080fe40000410000 */
[----:B------:R-:W-:Y:S02]  /*2590*/  FMUL.FTZ R117, R220, R128 ;  /* 0x00000080dc757220 */ /* 0x000fe40000410000 */
[----:B------:R-:W-:Y:S01]  /*25a0*/  FADD.FTZ R140, R215, -R140 ;  /* 0x8000008cd78c7221 */ /* 0x000fe20000010000 */
[----:B-1----:R-:W-:Y:S01]  /*25b0*/  IADD3 R112, R198, 0x100, RZ ;  /* 0x00000100c6707810 */ /* 0x002fe20007ffe0ff */
[----:B------:R-:W-:Y:S01]  /*25c0*/  FADD.FTZ R142, R129, -R142 ;  /* 0x8000008e818e7221 */ /* 0x000fe20000010000 */
[----:B------:R-:W-:Y:S01]  /*25d0*/  F2FP.BF16.PACK_AB R110, R127, R126 ;  /* 0x0000007e7f6e723e */ /* 0x000fe200000010ff */
[----:B------:R-:W-:Y:S01]  /*25e0*/  FADD.FTZ R226, R226, -R219 ;  /* 0x800000dbe2e27221 */ /* 0x000fe20000010000 */
[----:B------:R-:W-:Y:S01]  /*25f0*/  F2FP.BF16.PACK_AB R111, R117, R116 ;  /* 0x00000074756f723e */ /* 0x000fe200000010ff */
[----:B------:R-:W-:Y:S01]  /*2600*/  FADD.FTZ R222, R211, -R222 ;  /* 0x800000ded3de7221 */ /* 0x000fe20000010000 */
[----:B------:R-:W-:Y:S01]  /*2610*/  SEL R113, R190, R101, P3 ;  /* 0x00000065be717207 */ /* 0x000fe20001800000 */
[----:B------:R-:W-:Y:S01]  /*2620*/  FADD.FTZ R136, R136, -R207 ;  /* 0x800000cf88887221 */ /* 0x000fe20000010000 */
[----:B------:R-:W-:Y:S01]  /*2630*/  SEL R114, R147, R102, P3 ;  /* 0x0000006693727207 */ /* 0x000fe20001800000 */
[C---:B------:R-:W-:Y:S01]  /*2640*/  FMUL.FTZ R153, R201.reuse, R132 ;  /* 0x00000084c9997220 */ /* 0x040fe20000410000 */
[----:B------:R-:W-:Y:S01]  /*2650*/  SEL R115, R186, R103, P3 ;  /* 0x00000067ba737207 */ /* 0x000fe20001800000 */
[----:B------:R-:W-:Y:S01]  /*2660*/  FMUL.FTZ R133, R201, R140 ;  /* 0x0000008cc9857220 */ /* 0x000fe20000410000 */
[----:B------:R-:W-:Y:S01]  /*2670*/  SEL R116, R149, R104, P3 ;  /* 0x0000006895747207 */ /* 0x000fe20001800000 */
[C---:B------:R-:W-:Y:S01]  /*2680*/  FMUL.FTZ R129, R201.reuse, R142 ;  /* 0x0000008ec9817220 */ /* 0x040fe20000410000 */
[----:B------:R-:W-:Y:S01]  /*2690*/  SEL R117, R218, R105, P3 ;  /* 0x00000069da757207 */ /* 0x000fe20001800000 */
[----:B------:R-:W-:-:S02]  /*26a0*/  FMUL.FTZ R132, R201, R226 ;  /* 0x000000e2c9847220 */ /* 0x000fc40000410000 */
[----:B------:R-:W-:Y:S01]  /*26b0*/  IMAD.WIDE.U32 R126, R137, R112, c[0x0][0x248] ;  /* 0x00009200897e7625 */ /* 0x000fe200078e0070 */
[----:B------:R-:W-:-:S03]  /*26c0*/  SEL R112, R145, R100, P3 ;  /* 0x0000006491707207 */ /* 0x000fc60001800000 */
[----:B------:R-:W-:-:S04]  /*26d0*/  @P1 IMAD.WIDE.U32 R130, R199, R130, c[0x0][0x258] ;  /* 0x00009600c7821625 */ /* 0x000fc800078e0082 */
[----:B------:R-:W-:Y:S01]  /*26e0*/  FADD.FTZ R232, R221, -R232 ;  /* 0x800000e8dde87221 */ /* 0x000fe20000010000 */
[----:B------:R-:W-:Y:S01]  /*26f0*/  @P1 STG.E.128 [R130.64], R112 ;  /* 0x0000007082001986 */ /* 0x000fe2000c101d04 */
[----:B------:R-:W-:Y:S02]  /*2700*/  FADD.FTZ R242, R223, -R242 ;  /* 0x800000f2dff27221 */ /* 0x000fe40000010000 */
[----:B------:R-:W-:Y:S01]  /*2710*/  FADD.FTZ R246, R189, -R246 ;  /* 0x800000f6bdf67221 */ /* 0x000fe20000010000 */
[----:B------:R0:W-:Y:S01]  /*2720*/  @P1 STG.E.128 [R130.64+0x10], R116 ;  /* 0x0000107482001986 */ /* 0x0001e2000c101d04 */
[C---:B------:R-:W-:Y:S02]  /*2730*/  FMUL.FTZ R222, R201.reuse, R222 ;  /* 0x000000dec9de7220 */ /* 0x040fe40000410000 */
[----:B------:R-:W-:Y:S01]  /*2740*/  FMUL.FTZ R144, R201, R136 ;  /* 0x00000088c9907220 */ /* 0x000fe20000410000 */
[----:B------:R1:W-:Y:S01]  /*2750*/  STG.E.128 [R126.64], R108 ;  /* 0x0000006c7e007986 */ /* 0x0003e2000c101d04 */
[----:B------:R-:W-:-:S02]  /*2760*/  @P0 FADD.FTZ R133, R88, R133 ;  /* 0x0000008558850221 */ /* 0x000fc40000010000 */
[----:B------:R-:W-:Y:S02]  /*2770*/  @P0 FADD.FTZ R134, R89, R134 ;  /* 0x0000008659860221 */ /* 0x000fe40000010000 */
[----:B------:R-:W-:Y:S02]  /*2780*/  @P0 FADD.FTZ R129, R90, R129 ;  /* 0x000000815a810221 */ /* 0x000fe40000010000 */
[----:B------:R-:W-:Y:S02]  /*2790*/  @P0 FADD.FTZ R132, R91, R132 ;  /* 0x000000845b840221 */ /* 0x000fe40000010000 */
[C---:B------:R-:W-:Y:S02]  /*27a0*/  FMUL.FTZ R142, R201.reuse, R232 ;  /* 0x000000e8c98e7220 */ /* 0x040fe40000410000 */
[C---:B------:R-:W-:Y:S02]  /*27b0*/  FMUL.FTZ R141, R201.reuse, R146 ;  /* 0x00000092c98d7220 */ /* 0x040fe40000410000 */
[C---:B------:R-:W-:Y:S01]  /*27c0*/  FMUL.FTZ R140, R201.reuse, R234 ;  /* 0x000000eac98c7220 */ /* 0x040fe20000410000 */
[----:B0-----:R-:W-:Y:S01]  /*27d0*/  IADD3 R116, R198, 0x200, RZ ;  /* 0x00000200c6747810 */ /* 0x001fe20007ffe0ff */
[C---:B------:R-:W-:Y:S01]  /*27e0*/  FMUL.FTZ R139, R201.reuse, R242 ;  /* 0x000000f2c98b7220 */ /* 0x040fe20000410000 */
[----:B------:R-:W-:Y:S01]  /*27f0*/  @P1 MOV R118, 0x20 ;  /* 0x0000002000761802 */ /* 0x000fe20000000f00 */
[----:B------:R-:W-:Y:S01]  /*2800*/  FMUL.FTZ R136, R201, R244 ;  /* 0x000000f4c9887220 */ /* 0x000fe20000410000 */
[----:B-1----:R-:W-:Y:S01]  /*2810*/  SEL R110, R129, R106, P3 ;  /* 0x0000006a816e7207 */ /* 0x002fe20001800000 */
[----:B------:R-:W-:Y:S01]  /*2820*/  FMUL.FTZ R135, R201, R246 ;  /* 0x000000f6c9877220 */ /* 0x000fe20000410000 */
[----:B------:R-:W-:Y:S01]  /*2830*/  @P1 MOV R201, 0x20 ;  /* 0x0000002000c91802 */ /* 0x000fe20000000f00 */
[----:B------:R-:W-:-:S02]  /*2840*/  @P0 FADD.FTZ R153, R84, R153 ;  /* 0x0000009954990221 */ /* 0x000fc40000010000 */
[----:B------:R-:W-:Y:S02]  /*2850*/  @P0 FADD.FTZ R222, R85, R222 ;  /* 0x000000de55de0221 */ /* 0x000fe40000010000 */
[----:B------:R-:W-:Y:S01]  /*2860*/  @P0 FADD.FTZ R155, R86, R155 ;  /* 0x0000009b569b0221 */ /* 0x000fe20000010000 */
[----:B------:R-:W-:Y:S01]  /*2870*/  SEL R120, R153, R100, P3 ;  /* 0x0000006499787207 */ /* 0x000fe20001800000 */
[----:B------:R-:W-:Y:S01]  /*2880*/  @P0 FADD.FTZ R144, R87, R144 ;  /* 0x0000009057900221 */ /* 0x000fe20000010000 */
[----:B------:R-:W-:Y:S01]  /*2890*/  SEL R121, R222, R101, P3 ;  /* 0x00000065de797207 */ /* 0x000fe20001800000 */
[----:B------:R-:W-:Y:S01]  /*28a0*/  FMUL.FTZ R112, R133, R128 ;  /* 0x0000008085707220 */ /* 0x000fe20000410000 */
[----:B------:R-:W-:Y:S01]  /*28b0*/  SEL R122, R155, R102, P3 ;  /* 0x000000669b7a7207 */ /* 0x000fe20001800000 */
[-C--:B------:R-:W-:Y:S01]  /*28c0*/  FMUL.FTZ R113, R134, R128.reuse ;  /* 0x0000008086717220 */ /* 0x080fe20000410000 */
[----:B------:R-:W-:Y:S01]  /*28d0*/  SEL R123, R144, R103, P3 ;  /* 0x00000067907b7207 */ /* 0x000fe20001800000 */
[----:B------:R-:W-:-:S02]  /*28e0*/  FMUL.FTZ R127, R129, R128 ;  /* 0x00000080817f7220 */ /* 0x000fc40000410000 */
[----:B------:R-:W-:Y:S01]  /*28f0*/  FMUL.FTZ R108, R132, R128 ;  /* 0x00000080846c7220 */ /* 0x000fe20000410000 */
[----:B------:R-:W-:Y:S01]  /*2900*/  F2FP.BF16.PACK_AB R126, R113, R112 ;  /* 0x00000070717e723e */ /* 0x000fe200000010ff */
[-C--:B------:R-:W-:Y:S02]  /*2910*/  FMUL.FTZ R124, R153, R128.reuse ;  /* 0x00000080997c7220 */ /* 0x080fe40000410000 */
[----:B------:R-:W-:Y:S01]  /*2920*/  FMUL.FTZ R125, R222, R128 ;  /* 0x00000080de7d7220 */ /* 0x000fe20000410000 */
[----:B------:R-:W-:Y:S01]  /*2930*/  F2FP.BF16.PACK_AB R127, R108, R127 ;  /* 0x0000007f6c7f723e */ /* 0x000fe200000010ff */
[----:B------:R-:W-:Y:S02]  /*2940*/  @P0 FADD.FTZ R143, R92, R143 ;  /* 0x0000008f5c8f0221 */ /* 0x000fe40000010000 */
[----:B------:R-:W-:Y:S01]  /*2950*/  @P0 FADD.FTZ R142, R93, R142 ;  /* 0x0000008e5d8e0221 */ /* 0x000fe20000010000 */
[----:B------:R-:W-:Y:S01]  /*2960*/  F2FP.BF16.PACK_AB R124, R125, R124 ;  /* 0x0000007c7d7c723e */ /* 0x000fe200000010ff */
        /* <DEDUP_REMOVED lines=8> */
[----:B------:R-:W-:-:S04]  /*29f0*/  @P1 IMAD.WIDE.U32 R200, R200, R201, c[0x0][0x258] ;  /* 0x00009600c8c81625 */ /* 0x000fc800078e00c9 */
[----:B------:R-:W-:Y:S01]  /*2a00*/  @P0 FADD.FTZ R135, R98, R135 ;  /* 0x0000008762870221 */ /* 0x000fe20000010000 */
[----:B------:R0:W-:Y:S01]  /*2a10*/  @P1 STG.E.128 [R200.64], R120 ;  /* 0x00000078c8001986 */ /* 0x0001e2000c101d04 */
[-C--:B------:R-:W-:Y:S02]  /*2a20*/  FMUL.FTZ R112, R143, R128.reuse ;  /* 0x000000808f707220 */ /* 0x080fe40000410000 */
[----:B------:R-:W-:Y:S01]  /*2a30*/  FMUL.FTZ R109, R142, R128 ;  /* 0x000000808e6d7220 */ /* 0x000fe20000410000 */
[----:B------:R-:W-:Y:S01]  /*2a40*/  SEL R106, R135, R106, P3 ;  /* 0x0000006a876a7207 */ /* 0x000fe20001800000 */
[-C--:B------:R-:W-:Y:S02]  /*2a50*/  FMUL.FTZ R113, R141, R128.reuse ;  /* 0x000000808d717220 */ /* 0x080fe40000410000 */
[----:B------:R-:W-:Y:S01]  /*2a60*/  FMUL.FTZ R108, R140, R128 ;  /* 0x000000808c6c7220 */ /* 0x000fe20000410000 */
[----:B------:R-:W-:Y:S01]  /*2a70*/  F2FP.BF16.PACK_AB R112, R109, R112 ;  /* 0x000000706d70723e */ /* 0x000fe200000010ff */
[-C--:B------:R-:W-:Y:S01]  /*2a80*/  FMUL.FTZ R114, R139, R128.reuse ;  /* 0x000000808b727220 */ /* 0x080fe20000410000 */
[----:B------:R-:W-:Y:S01]  /*2a90*/  SEL R109, R134, R105, P3 ;  /* 0x00000069866d7207 */ /* 0x000fe20001800000 */
[----:B------:R-:W-:Y:S01]  /*2aa0*/  FMUL.FTZ R111, R136, R128 ;  /* 0x00000080886f7220 */ /* 0x000fe20000410000 */
[----:B------:R-:W-:Y:S01]  /*2ab0*/  F2FP.BF16.PACK_AB R113, R108, R113 ;  /* 0x000000716c71723e */ /* 0x000fe200000010ff */
[----:B------:R-:W-:Y:S01]  /*2ac0*/  @P0 FADD.FTZ R138, R99, R138 ;  /* 0x0000008a638a0221 */ /* 0x000fe20000010000 */
[----:B------:R-:W-:Y:S01]  /*2ad0*/  SEL R108, R133, R104, P3 ;  /* 0x00000068856c7207 */ /* 0x000fe20001800000 */
[----:B------:R-:W-:Y:S01]  /*2ae0*/  FMUL.FTZ R125, R155, R128 ;  /* 0x000000809b7d7220 */ /* 0x000fe20000410000 */
[----:B------:R-:W-:Y:S01]  /*2af0*/  F2FP.BF16.PACK_AB R114, R111, R114 ;  /* 0x000000726f72723e */ /* 0x000fe200000010ff */
[-C--:B------:R-:W-:Y:S01]  /*2b00*/  FMUL.FTZ R144, R144, R128.reuse ;  /* 0x0000008090907220 */ /* 0x080fe20000410000 */
[----:B0-----:R-:W-:Y:S01]  /*2b10*/  IADD3 R120, R198, 0x300, RZ ;  /* 0x00000300c6787810 */ /* 0x001fe20007ffe0ff */
        /* <DEDUP_REMOVED lines=19> */
.L_x_5011:
        /* <DEDUP_REMOVED lines=58> */
.L_x_5008:
        /* <DEDUP_REMOVED lines=25> */
.L_x_5009:
[----:B------:R-:W-:Y:S01]  /*3180*/  HFMA2.MMA R112, -RZ, RZ, 0, 9.5367431640625e-07 ;  /* 0x00000010ff707435 */ /* 0x000fe200000001ff */
[----:B------:R-:W-:-:S02]  /*3190*/  MOV R111, R113 ;  /* 0x00000071006f7202 */ /* 0x000fc40000000f00 */
[----:B------:R-:W-:Y:S02]  /*31a0*/  MOV R114, 0x1f ;  /* 0x0000001f00727802 */ /* 0x000fe40000000f00 */
[----:B------:R-:W-:Y:S02]  /*31b0*/  MOV R117, 0xffffffff ;  /* 0xffffffff00757802 */ /* 0x000fe40000000f00 */
[----:B------:R-:W-:Y:S02]  /*31c0*/  MOV R108, 0x31e0 ;  /* 0x000031e0006c7802 */ /* 0x000fe40000000f00 */
[----:B-----5:R-:W-:Y:S05]  /*31d0*/  CALL.REL.NOINC `($__internal_81_$__cuda_sm70_shflsync_down_p) ;  /* 0x0000046000007944 */ /* 0x020fea0003c00000 */
[----:B-1----:R-:W-:Y:S01]  /*31e0*/  MOV R110, R111 ;  /* 0x0000006f006e7202 */ /* 0x002fe20000000f00 */
[----:B0-----:R-:W-:Y:S05]  /*31f0*/  BRA `(.L_x_5013) ;  /* 0xffffe74000007947 */ /* 0x001fea000383ffff */
.L_x_5010:
[----:B------:R-:W-:Y:S01]  /*3200*/  HFMA2.MMA R112, -RZ, RZ, 0, 9.5367431640625e-07 ;  /* 0x00000010ff707435 */ /* 0x000fe200000001ff */
[----:B------:R-:W-:Y:S02]  /*3210*/  MOV R111, R115 ;  /* 0x00000073006f7202 */ /* 0x000fe40000000f00 */
[----:B------:R-:W-:Y:S02]  /*3220*/  MOV R114, 0x1f ;  /* 0x0000001f00727802 */ /* 0x000fe40000000f00 */
[----:B------:R-:W-:-:S02]  /*3230*/  MOV R117, 0xffffffff ;  /* 0xffffffff00757802 */ /* 0x000fc40000000f00 */
[----:B------:R-:W-:Y:S02]  /*3240*/  MOV R108, 0x3260 ;  /* 0x00003260006c7802 */ /* 0x000fe40000000f00 */
[----:B01---5:R-:W-:Y:S05]  /*3250*/  CALL.REL.NOINC `($__internal_81_$__cuda_sm70_shflsync_down_p) ;  /* 0x000003e000007944 */ /* 0x023fea0003c00000 */
[----:B------:R-:W-:Y:S01]  /*3260*/  FADD.FTZ R113, R113, R110 ;  /* 0x0000006e71717221 */ /* 0x000fe20000010000 */
[----:B0-----:R-:W-:Y:S01]  /*3270*/  HFMA2.MMA R112, -RZ, RZ, 0, 4.76837158203125e-07 ;  /* 0x00000008ff707435 */ /* 0x001fe200000001ff */
[----:B-1----:R-:W-:Y:S01]  /*3280*/  FADD.FTZ R116, R115, R111 ;  /* 0x0000006f73747221 */ /* 0x002fe20000010000 */
[----:B------:R-:W-:Y:S02]  /*3290*/  MOV R114, 0x1f ;  /* 0x0000001f00727802 */ /* 0x000fe40000000f00 */
[----:B------:R-:W-:Y:S02]  /*32a0*/  MOV R117, 0xffffffff ;  /* 0xffffffff00757802 */ /* 0x000fe40000000f00 */
[----:B------:R-:W-:Y:S02]  /*32b0*/  MOV R111, R113 ;  /* 0x00000071006f7202 */ /* 0x000fe40000000f00 */
[----:B------:R-:W-:Y:S02]  /*32c0*/  MOV R108, 0x32e0 ;  /* 0x000032e0006c7802 */ /* 0x000fe40000000f00 */
[----:B------:R-:W-:Y:S05]  /*32d0*/  CALL.REL.NOINC `($__internal_81_$__cuda_sm70_shflsync_down_p) ;  /* 0x0000036000007944 */ /* 0x000fea0003c00000 */
[----:B0-----:R-:W-:Y:S01]  /*32e0*/  HFMA2.MMA R112, -RZ, RZ, 0, 4.76837158203125e-07 ;  /* 0x00000008ff707435 */ /* 0x001fe200000001ff */
[----:B-1----:R-:W-:-:S02]  /*32f0*/  MOV R110, R111 ;  /* 0x0000006f006e7202 */ /* 0x002fc40000000f00 */
[----:B------:R-:W-:Y:S02]  /*3300*/  MOV R111, R116 ;  /* 0x00000074006f7202 */ /* 0x000fe40000000f00 */
[----:B------:R-:W-:Y:S02]  /*3310*/  MOV R114, 0x1f ;  /* 0x0000001f00727802 */ /* 0x000fe40000000f00 */
[----:B------:R-:W-:Y:S02]  /*3320*/  MOV R117, 0xffffffff ;  /* 0xffffffff00757802 */ /* 0x000fe40000000f00 */
[----:B------:R-:W-:Y:S02]  /*3330*/  MOV R108, 0x3350 ;  /* 0x00003350006c7802 */ /* 0x000fe40000000f00 */
[----:B------:R-:W-:Y:S05]  /*3340*/  CALL.REL.NOINC `($__internal_81_$__cuda_sm70_shflsync_down_p) ;  /* 0x000002f000007944 */ /* 0x000fea0003c00000 */
[----:B------:R-:W-:Y:S01]  /*3350*/  FADD.FTZ R113, R110, R113 ;  /* 0x000000716e717221 */ /* 0x000fe20000010000 */
[----:B0-----:R-:W-:Y:S01]  /*3360*/  HFMA2.MMA R112, -RZ, RZ, 0, 2.384185791015625e-07 ;  /* 0x00000004ff707435 */ /* 0x001fe200000001ff */
[----:B-1----:R-:W-:Y:S01]  /*3370*/  FADD.FTZ R116, R116, R111 ;  /* 0x0000006f74747221 */ /* 0x002fe20000010000 */
[----:B------:R-:W-:Y:S02]  /*3380*/  MOV R114, 0x1f ;  /* 0x0000001f00727802 */ /* 0x000fe40000000f00 */
[----:B------:R-:W-:-:S02]  /*3390*/  MOV R117, 0xffffffff ;  /* 0xffffffff00757802 */ /* 0x000fc40000000f00 */
[----:B------:R-:W-:Y:S02]  /*33a0*/  MOV R111, R113 ;  /* 0x00000071006f7202 */ /* 0x000fe40000000f00 */
[----:B------:R-:W-:Y:S02]  /*33b0*/  MOV R108, 0x33d0 ;  /* 0x000033d0006c7802 */ /* 0x000fe40000000f00 */
[----:B------:R-:W-:Y:S05]  /*33c0*/  CALL.REL.NOINC `($__internal_81_$__cuda_sm70_shflsync_down_p) ;  /* 0x0000027000007944 */ /* 0x000fea0003c00000 */
[----:B0-----:R-:W-:Y:S01]  /*33d0*/  HFMA2.MMA R112, -RZ, RZ, 0, 2.384185791015625e-07 ;  /* 0x00000004ff707435 */ /* 0x001fe200000001ff */
[----:B-1----:R-:W-:Y:S02]  /*33e0*/  MOV R110, R111 ;  /* 0x0000006f006e7202 */ /* 0x002fe40000000f00 */
[----:B------:R-:W-:Y:S02]  /*33f0*/  MOV R111, R116 ;  /* 0x00000074006f7202 */ /* 0x000fe40000000f00 */
[----:B------:R-:W-:Y:S02]  /*3400*/  MOV R114, 0x1f ;  /* 0x0000001f00727802 */ /* 0x000fe40000000f00 */
[----:B------:R-:W-:Y:S02]  /*3410*/  MOV R117, 0xffffffff ;  /* 0xffffffff00757802 */ /* 0x000fe40000000f00 */
[----:B------:R-:W-:-:S02]  /*3420*/  MOV R108, 0x3440 ;  /* 0x00003440006c7802 */ /* 0x000fc40000000f00 */
[----:B------:R-:W-:Y:S05]  /*3430*/  CALL.REL.NOINC `($__internal_81_$__cuda_sm70_shflsync_down_p) ;  /* 0x0000020000007944 */ /* 0x000fea0003c00000 */
[----:B------:R-:W-:Y:S01]  /*3440*/  FADD.FTZ R113, R110, R113 ;  /* 0x000000716e717221 */ /* 0x000fe20000010000 */
[----:B0-----:R-:W-:Y:S01]  /*3450*/  HFMA2.MMA R112, -RZ, RZ, 0, 1.1920928955078125e-07 ;  /* 0x00000002ff707435 */ /* 0x001fe200000001ff */
[----:B-1----:R-:W-:Y:S01]  /*3460*/  FADD.FTZ R116, R116, R111 ;  /* 0x0000006f74747221 */ /* 0x002fe20000010000 */
[----:B------:R-:W-:-:S02]  /*3470*/  MOV R114, 0x1f ;  /* 0x0000001f00727802 */ /* 0x000fc40000000f00 */
[----:B------:R-:W-:Y:S02]  /*3480*/  MOV R117, 0xffffffff ;  /* 0xffffffff00757802 */ /* 0x000fe40000000f00 */
[----:B------:R-:W-:Y:S02]  /*3490*/  MOV R111, R113 ;  /* 0x00000071006f7202 */ /* 0x000fe40000000f00 */
[----:B------:R-:W-:Y:S02]  /*34a0*/  MOV R108, 0x34c0 ;  /* 0x000034c0006c7802 */ /* 0x000fe40000000f00 */
[----:B------:R-:W-:Y:S05]  /*34b0*/  CALL.REL.NOINC `($__internal_81_$__cuda_sm70_shflsync_down_p) ;  /* 0x0000018000007944 */ /* 0x000fea0003c00000 */
[----:B0-----:R-:W-:Y:S01]  /*34c0*/  HFMA2.MMA R112, -RZ, RZ, 0, 1.1920928955078125e-07 ;  /* 0x00000002ff707435 */ /* 0x001fe200000001ff */
[----:B-1----:R-:W-:Y:S02]  /*34d0*/  MOV R110, R111 ;  /* 0x0000006f006e7202 */ /* 0x002fe40000000f00 */
[----:B------:R-:W-:Y:S02]  /*34e0*/  MOV R111, R116 ;  /* 0x00000074006f7202 */ /* 0x000fe40000000f00 */
[----:B------:R-:W-:Y:S02]  /*34f0*/  MOV R114, 0x1f ;  /* 0x0000001f00727802 */ /* 0x000fe40000000f00 */
[----:B------:R-:W-:-:S02]  /*3500*/  MOV R117, 0xffffffff ;  /* 0xffffffff00757802 */ /* 0x000fc40000000f00 */
[----:B------:R-:W-:Y:S02]  /*3510*/  MOV R108, 0x3530 ;  /* 0x00003530006c7802 */ /* 0x000fe40000000f00 */
[----:B------:R-:W-:Y:S05]  /*3520*/  CALL.REL.NOINC `($__internal_81_$__cuda_sm70_shflsync_down_p) ;  /* 0x0000011000007944 */ /* 0x000fea0003c00000 */
[----:B------:R-:W-:Y:S01]  /*3530*/  FADD.FTZ R113, R110, R113 ;  /* 0x000000716e717221 */ /* 0x000fe20000010000 */
[----:B0-----:R-:W-:Y:S01]  /*3540*/  HFMA2.MMA R112, -RZ, RZ, 0, 5.9604644775390625e-08 ;  /* 0x00000001ff707435 */ /* 0x001fe200000001ff */
[----:B-1----:R-:W-:Y:S01]  /*3550*/  FADD.FTZ R115, R116, R111 ;  /* 0x0000006f74737221 */ /* 0x002fe20000010000 */
[----:B------:R-:W-:Y:S02]  /*3560*/  MOV R114, 0x1f ;  /* 0x0000001f00727802 */ /* 0x000fe40000000f00 */
[----:B------:R-:W-:Y:S02]  /*3570*/  MOV R117, 0xffffffff ;  /* 0xffffffff00757802 */ /* 0x000fe40000000f00 */
[----:B------:R-:W-:Y:S02]  /*3580*/  MOV R111, R113 ;  /* 0x00000071006f7202 */ /* 0x000fe40000000f00 */
[----:B------:R-:W-:Y:S02]  /*3590*/  MOV R108, 0x35b0 ;  /* 0x000035b0006c7802 */ /* 0x000fe40000000f00 */
[----:B------:R-:W-:Y:S05]  /*35a0*/  CALL.REL.NOINC `($__internal_81_$__cuda_sm70_shflsync_down_p) ;  /* 0x0000009000007944 */ /* 0x000fea0003c00000 */
[----:B0-----:R-:W-:Y:S01]  /*35b0*/  HFMA2.MMA R112, -RZ, RZ, 0, 5.9604644775390625e-08 ;  /* 0x00000001ff707435 */ /* 0x001fe200000001ff */
[----:B-1----:R-:W-:-:S02]  /*35c0*/  MOV R124, R111 ;  /* 0x0000006f007c7202 */ /* 0x002fc40000000f00 */
[----:B------:R-:W-:Y:S02]  /*35d0*/  MOV R111, R115 ;  /* 0x00000073006f7202 */ /* 0x000fe40000000f00 */
[----:B------:R-:W-:Y:S02]  /*35e0*/  MOV R114, 0x1f ;  /* 0x0000001f00727802 */ /* 0x000fe40000000f00 */
[----:B------:R-:W-:Y:S02]  /*35f0*/  MOV R117, 0xffffffff ;  /* 0xffffffff00757802 */ /* 0x000fe40000000f00 */
[----:B------:R-:W-:Y:S02]  /*3600*/  MOV R108, 0x3620 ;  /* 0x00003620006c7802 */ /* 0x000fe40000000f00 */
[----:B------:R-:W-:Y:S05]  /*3610*/  CALL.REL.NOINC `($__internal_81_$__cuda_sm70_shflsync_down_p) ;  /* 0x0000002000007944 */ /* 0x000fea0003c00000 */
[----:B-1----:R-:W-:Y:S01]  /*3620*/  MOV R108, R111 ;  /* 0x0000006f006c7202 */ /* 0x002fe20000000f00 */
[----:B0-----:R-:W-:Y:S05]  /*3630*/  BRA `(.L_x_5014) ;  /* 0xffffe42000007947 */ /* 0x001fea000383ffff */
        .weak           $__internal_81_$__cuda_sm70_shflsync_down_p
        .type           $__internal_81_$__cuda_sm70_shflsync_down_p,@function
        .size           $__internal_81_$__cuda_sm70_shflsync_down_p,(.L_x_11815 - $__internal_81_$__cuda_sm70_shflsync_down_p)
$__internal_81_$__cuda_sm70_shflsync_down_p:
[----:B------:R-:W-:Y:S01]  /*3640*/  HFMA2.MMA R109, -RZ, RZ, 0, 0 ;  /* 0x00000000ff6d7435 */ /* 0x000fe200000001ff */
[----:B------:R-:W-:Y:S04]  /*3650*/  WARPSYNC R117 ;  /* 0x0000007500007348 */ /* 0x000fe80003800000 */
[----:B------:R0:W1:Y:S01]  /*3660*/  SHFL.DOWN PT, R111, R111, R112, R114 ;  /* 0x080000706f6f7389 */ /* 0x00006200000e0072 */
[----:B------:R-:W-:Y:S05]  /*3670*/  RET.REL.NODEC R108 `(_ZN10layer_norm13ln_bwd_kernelINS_13Kernel_traitsIf13__nv_bfloat16fS2_fjLj8192ELj1ELj1ELj8ELj16ENS_18Kernel_traits_baseILj8192EfS2_fS2_fjLj256EEEEELb0ELb0ELb0ELb1EEEvNS_9BwdParamsE) ;  /* 0xffffc9806c007950 */ /* 0x000fea0003c3ffff */
.L_x_5015:
        /* <DEDUP_REMOVED lines=16> */
.L_x_11815:


//--------------------- .text._ZN10layer_norm13ln_bwd_kernelINS_13Kernel_traitsIf13__nv_bfloat16fS2_fjLj8192ELj1ELj1ELj8ELj16ENS_18Kernel_traits_baseILj8192EfS2_fS2_fjLj256EEEEELb0ELb0ELb1ELb0EEEvNS_9BwdParamsE --------------------------
	.section	.text._ZN10layer_norm13ln_bwd_kernelINS_13Kernel_traitsIf13__nv_bfloat16fS2_fjLj8192ELj1ELj1ELj8ELj16ENS_18Kernel_traits_baseILj8192EfS2_fS2_fjLj256EEEEELb0ELb0ELb1ELb0EEEvNS_9BwdParamsE,"ax",@progbits
	.sectioninfo	@"SHI_REGISTERS=236"
	.align	128
        .global         _ZN10layer_norm13ln_bwd_kernelINS_13Kernel_traitsIf13__nv_bfloat16fS2_fjLj8192ELj1ELj1ELj8ELj16ENS_18Kernel_traits_baseILj8192EfS2_fS2_fjLj256EEEEELb0ELb0ELb1ELb0EEEvNS_9BwdParamsE
        .type           _ZN10layer_norm13ln_bwd_kernelINS_13Kernel_traitsIf13__nv_bfloat16fS2_fjLj8192ELj1ELj1ELj8ELj16ENS_18Kernel_traits_baseILj8192EfS2_fS2_fjLj256EEEEELb0ELb0ELb1ELb0EEEvNS_9BwdParamsE,@function
        .size           _ZN10layer_norm13ln_bwd_kernelINS_13Kernel_traitsIf13__nv_bfloat16fS2_fjLj8192ELj1ELj1ELj8ELj16ENS_18Kernel_traits_baseILj8192EfS2_fS2_fjLj256EEEEELb0ELb0ELb1ELb0EEEvNS_9BwdParamsE,(.L_x_11816 - _ZN10layer_norm13ln_bwd_kernelINS_13Kernel_traitsIf13__nv_bfloat16fS2_fjLj8192ELj1ELj1ELj8ELj16ENS_18Kernel_traits_baseILj8192EfS2_fS2_fjLj256EEEEELb0ELb0ELb1ELb0EEEvNS_9BwdParamsE)
        .other          _ZN10layer_norm13ln_bwd_kernelINS_13Kernel_traitsIf13__nv_bfloat16fS2_fjLj8192ELj1ELj1ELj8ELj16ENS_18Kernel_traits_baseILj8192EfS2_fS2_fjLj256EEEEELb0ELb0ELb1ELb0EEEvNS_9BwdParamsE,@"STO_CUDA_ENTRY STV_DEFAULT"
_ZN10layer_norm13ln_bwd_kernelINS_13Kernel_traitsIf13__nv_bfloat16fS2_fjLj8192ELj1ELj1ELj8ELj16ENS_18Kernel_traits_baseILj8192EfS2_fS2_fjLj256EEEEELb0ELb0ELb1ELb0EEEvNS_9BwdParamsE:
.text._ZN10layer_norm13ln_bwd_kernelINS_13Kernel_traitsIf13__nv_bfloat16fS2_fjLj8192ELj1ELj1ELj8ELj16ENS_18Kernel_traits_baseILj8192EfS2_fS2_fjLj256EEEEELb0ELb0ELb1ELb0EEEvNS_9BwdParamsE:
        /* <DEDUP_REMOVED lines=72> */
.L_x_5109:
[----:B------:R-:W-:-:S05]  /*0480*/  MOV R177, 0x4 ;  /* 0x0000000400b17802 */ /* 0x000fca0000000f00 */
[----:B------:R-:W-:-:S06]  /*0490*/  IMAD.WIDE R172, R4, R177, c[0x0][0x1d8] ;  /* 0x0000760004ac7625 */ /* 0x000fcc00078e02b1 */
[----:B------:R-:W2:Y:S01]  /*04a0*/  LDG.E R172, [R172.64] ;  /* 0x00000004acac7981 */ /* 0x000ea2000c1e1900 */
[----:B------:R-:W-:-:S04]  /*04b0*/  IMAD.WIDE R170, R4, R177, c[0x0][0x1a8] ;  /* 0x00006a0004aa7625 */ /* 0x000fc800078e02b1 */
[C---:B------:R-:W-:Y:S01]  /*04c0*/  IMAD.WIDE R168, R4.reuse, R177, c[0x0][0x1d0] ;  /* 0x0000740004a87625 */ /* 0x040fe200078e02b1 */
[----:B-----5:R1:W5:Y:S04]  /*04d0*/  LDG.E R2, [R170.64] ;  /* 0x00000004aa027981 */ /* 0x020368000c1e1900 */
[----:B------:R1:W5:Y:S01]  /*04e0*/  LDG.E R0, [R168.64] ;  /* 0x00000004a8007981 */ /* 0x000362000c1e1900 */
[----:B------:R-:W-:Y:S01]  /*04f0*/  IMAD R8, R4, c[0x0][0x168], RZ ;  /* 0x00005a0004087a24 */ /* 0x000fe200078e02ff */
[----:B------:R-:W-:Y:S01]  /*0500*/  LOP3.LUT R210, R7, 0xff, RZ, 0xc0, !PT ;  /* 0x000000ff07d27812 */ /* 0x000fe200078ec0ff */
[----:B------:R-:W-:Y:S01]  /*0510*/  IMAD.MOV.U32 R181, RZ, RZ, 0x20 ;  /* 0x00000020ffb57424 */ /* 0x000fe200078e00ff */
[----:B------:R-:W-:Y:S02]  /*0520*/  BSSY B0, `(.L_x_5017) ;  /* 0x0000177000007945 */ /* 0x000fe40003800000 */
[----:B------:R-:W-:-:S04]  /*0530*/  SHF.R.S32.HI R175, RZ, 0x1f, R8 ;  /* 0x0000001fffaf7819 */ /* 0x000fc80000011408 */
[----:B------:R-:W-:-:S04]  /*0540*/  LEA.HI R8, R175, R8, RZ, 0x3 ;  /* 0x00000008af087211 */ /* 0x000fc800078f18ff */
[----:B------:R-:W-:-:S05]  /*0550*/  LEA.HI.SX32 R8, R8, R210, 0x1d ;  /* 0x000000d208087211 */ /* 0x000fca00078feaff */
[----:B------:R-:W-:Y:S01]  /*0560*/  IMAD.WIDE.U32 R232, R8, R181, c[0x0][0x218] ;  /* 0x0000860008e87625 */ /* 0x000fe200078e00b5 */
[----:B--2---:R-:W-:-:S13]  /*0570*/  ISETP.GT.AND P3, PT, R172, RZ, PT ;  /* 0x000000ffac00720c */ /* 0x004fda0003f64270 */
[----:B------:R-:W-:Y:S05]  /*0580*/  @P3 BRA `(.L_x_5018) ;  /* 0x0000028000003947 */ /* 0x000fea0003800000 */
[----:B-1----:R-:W-:Y:S01]  /*0590*/  BSSY B1, `(.L_x_5019) ;  /* 0x0000009000017945 */ /* 0x002fe20003800000 */
[----:B------:R-:W-:Y:S01]  /*05a0*/  MOV R170, R8 ;  /* 0x0000000800aa7202 */ /* 0x000fe20000000f00 */
[----:B------:R-:W-:Y:S05]  /*05b0*/  @!P0 BRA `(.L_x_5020) ;  /* 0x0000006000008947 */ /* 0x000fea0003800000 */
[----:B------:R-:W-:-:S04]  /*05c0*/  ISETP.NE.U32.AND P4, PT, RZ, c[0x0][0x218], PT ;  /* 0x00008600ff007a0c */ /* 0x000fc80003f85070 */
[----:B------:R-:W-:-:S13]  /*05d0*/  ISETP.NE.AND.EX P4, PT, RZ, c[0x0][0x21c], PT, P4 ;  /* 0x00008700ff007a0c */ /* 0x000fda0003f85340 */
[----:B------:R-:W-:Y:S05]  /*05e0*/  @!P4 BRA `(.L_x_5021) ;  /* 0x000000200000c947 */ /* 0x000fea0003800000 */
[----:B------:R1:W5:Y:S04]  /*05f0*/  LDG.E.128 R56, [R232.64] ;  /* 0x00000004e8387981 */ /* 0x000368000c1e1d00 */
[----:B------:R1:W5:Y:S02]  /*0600*/  LDG.E.128 R52, [R232.64+0x10] ;  /* 0x00001004e8347981 */ /* 0x000364000c1e1d00 */
.L_x_5021:
[----:B------:R-:W-:Y:S02]  /*0610*/  IADD3 R170, R8, 0x100, RZ ;  /* 0x0000010008aa7810 */ /* 0x000fe40007ffe0ff */
.L_x_5020:
[----:B------:R-:W-:Y:S05]  /*0620*/  BSYNC B1 ;  /* 0x0000000000017941 */ /* 0x000fea0003800000 */
.L_x_5019:
        /* <DEDUP_REMOVED lines=8> */
.L_x_5024:
[----:B------:R-:W-:Y:S02]  /*06b0*/  IADD3 R170, R170, 0x100, RZ ;  /* 0x00000100aaaa7810 */ /* 0x000fe40007ffe0ff */
.L_x_5023:
[----:B------:R-:W-:Y:S05]  /*06c0*/  BSYNC B1 ;  /* 0x0000000000017941 */ /* 0x000fea0003800000 */
.L_x_5022:
[----:B------:R-:W-:Y:S01]  /*06d0*/  BSSY B1, `(.L_x_5025) ;  /* 0x0000009000017945 */ /* 0x000fe20003800000 */
[----:B------:R-:W-:Y:S05]  /*06e0*/  @!P2 BRA `(.L_x_5026) ;  /* 0x000000700000a947 */ /* 0x000fea0003800000 */
[----:B------:R-:W-:-:S04]  /*06f0*/  ISETP.NE.U32.AND P4, PT, RZ, c[0x0][0x218], PT ;  /* 0x00008600ff007a0c */ /* 0x000fc80003f85070 */
[----:B------:R-:W-:-:S13]  /*0700*/  ISETP.NE.AND.EX P4, PT, RZ, c[0x0][0x21c], PT, P4 ;  /* 0x00008700ff007a0c */ /* 0x000fda0003f85340 */
[----:B------:R-:W-:Y:S05]  /*0710*/  @!P4 BRA `(.L_x_5027) ;  /* 0x000000300000c947 */ /* 0x000fea0003800000 */
[----:B--2---:R-:W-:-:S05]  /*0720*/  IMAD.WIDE.U32 R168, R170, R181, c[0x0][0x218] ;  /* 0x00008600aaa87625 */ /* 0x004fca00078e00b5 */
[----:B------:R2:W5:Y:S04]  /*0730*/  LDG.E.128 R40, [R168.64] ;  /* 0x00000004a8287981 */ /* 0x000568000c1e1d00 */
[----:B------:R2:W5:Y:S02]  /*0740*/  LDG.E.128 R36, [R168.64+0x10] ;  /* 0x00001004a8247981 */ /* 0x000564000c1e1d00 */
.L_x_5027:
[----:B------:R-:W-:Y:S02]  /*0750*/  IADD3 R170, R170, 0x100, RZ ;  /* 0x00000100aaaa7810 */ /* 0x000fe40007ffe0ff */
.L_x_5026:
[----:B------:R-:W-:Y:S05]  /*0760*/  BSYNC B1 ;  /* 0x0000000000017941 */ /* 0x000fea0003800000 */
.L_x_5025:
[----:B------:R-:W-:Y:S01]  /*0770*/  ISETP.NE.U32.AND P4, PT, RZ, c[0x0][0x218], PT ;  /* 0x00008600ff007a0c */ /* 0x000fe20003f85070 */
[----:B------:R-:W-:Y:S01]  /*0780*/  HFMA2.MMA R211, -RZ, RZ, 0, 0 ;  /* 0x00000000ffd37435 */ /* 0x000fe200000001ff */
[----:B------:R-:W-:Y:S02]  /*0790*/  MOV R183, RZ ;  /* 0x000000ff00b77202 */ /* 0x000fe40000000f00 */
[----:B------:R-:W-:-:S04]  /*07a0*/  ISETP.NE.AND.EX P4, PT, RZ, c[0x0][0x21c], PT, P4 ;  /* 0x00008700ff007a0c */ /* 0x000fc80003f85340 */
[----:B------:R-:W-:-:S13]  /*07b0*/  ISETP.LT.U32.OR P4, PT, R6, 0x400, !P4 ;  /* 0x000004000600780c */ /* 0x000fda0006781470 */
[----:B------:R-:W-:Y:S05]  /*07c0*/  @P4 BRA `(.L_x_5028) ;  /* 0x000014c000004947 */ /* 0x000fea0003800000 */
[----:B--2---:R-:W-:-:S05]  /*07d0*/  IMAD.WIDE.U32 R168, R170, R181, c[0x0][0x218] ;  /* 0x00008600aaa87625 */ /* 0x004fca00078e00b5 */
[----:B------:R2:W5:Y:S04]  /*07e0*/  LDG.E.128 R32, [R168.64] ;  /* 0x00000004a8207981 */ /* 0x000568000c1e1d00 */
[----:B------:R2:W5:Y:S01]  /*07f0*/  LDG.E.128 R28, [R168.64+0x10] ;  /* 0x00001004a81c7981 */ /* 0x000562000c1e1d00 */
[----:B------:R-:W-:Y:S05]  /*0800*/  BRA `(.L_x_5028) ;  /* 0x0000148000007947 */ /* 0x000fea0003800000 */
.L_x_5018:
[----:B-1----:R-:W-:-:S06]  /*0810*/  IMAD.WIDE R168, R4, R177, c[0x0][0x1a0] ;  /* 0x0000680004a87625 */ /* 0x002fcc00078e02b1 */
[----:B------:R-:W2:Y:S01]  /*0820*/  LDG.E R168, [R168.64] ;  /* 0x00000004a8a87981 */ /* 0x000ea2000c1e1900 */
[----:B------:R-:W-:Y:S01]  /*0830*/  IADD3 R170, R172, -0x1, RZ ;  /* 0xffffffffacaa7810 */ /* 0x000fe20007ffe0ff */
[----:B------:R-:W-:Y:S01]  /*0840*/  BSSY B1, `(.L_x_5029) ;  /* 0x0000057000017945 */ /* 0x000fe20003800000 */
[----:B0-----:R-:W-:Y:S01]  /*0850*/  ISETP.NE.AND P4, PT, R5, RZ, PT ;  /* 0x000000ff0500720c */ /* 0x001fe20003f85270 */
[----:B------:R-:W-:Y:S01]  /*0860*/  HFMA2.MMA R211, -RZ, RZ, 0, 0 ;  /* 0x00000000ffd37435 */ /* 0x000fe200000001ff */
[----:B------:R-:W-:Y:S01]  /*0870*/  MOV R183, RZ ;  /* 0x000000ff00b77202 */ /* 0x000fe20000000f00 */
[----:B------:R-:W-:Y:S01]  /*0880*/  IMAD R170, R170, c[0x0][0x168], RZ ;  /* 0x00005a00aaaa7a24 */ /* 0x000fe200078e02ff */
[----:B------:R-:W-:-:S04]  /*0890*/  MOV R182, R8 ;  /* 0x0000000800b67202 */ /* 0x000fc80000000f00 */
[----:B------:R-:W-:-:S04]  /*08a0*/  SHF.R.S32.HI R171, RZ, 0x1f, R170 ;  /* 0x0000001fffab7819 */ /* 0x000fc800000114aa */
[----:B------:R-:W-:-:S04]  /*08b0*/  LEA.HI R171, R171, R170, RZ, 0x3 ;  /* 0x000000aaabab7211 */ /* 0x000fc800078f18ff */
[----:B------:R-:W-:Y:S02]  /*08c0*/  LEA.HI.SX32 R210, R171, R210, 0x1d ;  /* 0x000000d2abd27211 */ /* 0x000fe400078feaff */
[----:B--2---:R-:W-:Y:S01]  /*08d0*/  FSEL R180, R168, RZ, !P4 ;  /* 0x000000ffa8b47208 */ /* 0x004fe20006000000 */
[----:B------:R-:W-:Y:S05]  /*08e0*/  @!P0 BRA `(.L_x_5030) ;  /* 0x000004c000008947 */ /* 0x000fea0003800000 */
[----:B------:R-:W-:Y:S01]  /*08f0*/  MOV R173, 0x10 ;  /* 0x0000001000ad7802 */ /* 0x000fe20000000f00 */
        /* <DEDUP_REMOVED lines=11> */
[C---:B--2---:R-:W-:Y:S02]  /*09b0*/  FADD.FTZ R25, -R180.reuse, R168 ;  /* 0x000000a8b4197221 */ /* 0x044fe40000010100 */
[----:B------:R-:W-:-:S02]  /*09c0*/  FADD.FTZ R171, -R180, R171 ;  /* 0x000000abb4ab7221 */ /* 0x000fc40000010100 */
[----:B-----5:R-:W-:Y:S01]  /*09d0*/  FMUL.FTZ R230, R2, R25 ;  /* 0x0000001902e67220 */ /* 0x020fe20000410000 */
[----:B----4-:R-:W-:Y:S01]  /*09e0*/  PRMT R229, RZ, 0x5410, R172 ;  /* 0x00005410ffe57816 */ /* 0x010fe200000000ac */
[----:B------:R-:W-:Y:S01]  /*09f0*/  FADD.FTZ R211, -R180, R170 ;  /* 0x000000aab4d37221 */ /* 0x000fe20000010100 */
[----:B------:R-:W-:Y:S01]  /*0a00*/  PRMT R168, RZ, 0x7610, R173 ;  /* 0x00007610ffa87816 */ /* 0x000fe200000000ad */
[----:B------:R-:W-:Y:S01]  /*0a10*/  FMUL.FTZ R224, R2, R171 ;  /* 0x000000ab02e07220 */ /* 0x000fe20000410000 */
[----:B------:R-:W-:Y:S01]  /*0a20*/  PRMT R172, RZ, 0x7610, R172 ;  /* 0x00007610ffac7816 */ /* 0x000fe200000000ac */
[----:B------:R-:W-:Y:S02]  /*0a30*/  FFMA.FTZ R120, R230, R229, R120 ;  /* 0x000000e5e6787223 */ /* 0x000fe40000010078 */
[----:B------:R-:W-:Y:S02]  /*0a40*/  FADD.FTZ R88, R88, R229 ;  /* 0x000000e558587221 */ /* 0x000fe40000010000 */
[----:B------:R-:W-:-:S02]  /*0a50*/  FADD.FTZ R169, -R180, R169 ;  /* 0x000000a9b4a97221 */ /* 0x000fc40000010100 */
[----:B------:R-:W-:Y:S01]  /*0a60*/  FMUL.FTZ R229, R152, R229 ;  /* 0x000000e598e57220 */ /* 0x000fe20000410000 */
[----:B------:R-:W-:Y:S01]  /*0a70*/  PRMT R225, RZ, 0x5410, R173 ;  /* 0x00005410ffe17816 */ /* 0x000fe200000000ad */
[----:B------:R-:W-:Y:S02]  /*0a80*/  FMUL.FTZ R226, R2, R211 ;  /* 0x000000d302e27220 */ /* 0x000fe40000410000 */
[-C--:B------:R-:W-:Y:S02]  /*0a90*/  FFMA.FTZ R123, R224, R168.reuse, R123 ;  /* 0x000000a8e07b7223 */ /* 0x080fe4000001007b */
[----:B------:R-:W-:Y:S02]  /*0aa0*/  FADD.FTZ R91, R91, R168 ;  /* 0x000000a85b5b7221 */ /* 0x000fe40000010000 */
[----:B------:R-:W-:Y:S02]  /*0ab0*/  FMUL.FTZ R223, R155, R168 ;  /* 0x000000a89bdf7220 */ /* 0x000fe40000410000 */
[----:B------:R-:W-:-:S02]  /*0ac0*/  FMUL.FTZ R228, R2, R169 ;  /* 0x000000a902e47220 */ /* 0x000fc40000410000 */
[----:B------:R-:W-:Y:S02]  /*0ad0*/  FMUL.FTZ R227, R153, R172 ;  /* 0x000000ac99e37220 */ /* 0x000fe40000410000 */
[----:B------:R-:W-:Y:S02]  /*0ae0*/  FADD.FTZ R168, RZ, R229 ;  /* 0x000000e5ffa87221 */ /* 0x000fe40000010000 */
[----:B------:R-:W-:Y:S02]  /*0af0*/  FFMA.FTZ R25, R230, R229, RZ ;  /* 0x000000e5e6197223 */ /* 0x000fe400000100ff */
[----:B---3--:R-:W-:Y:S02]  /*0b00*/  FADD.FTZ R173, -R180, R176 ;  /* 0x000000b0b4ad7221 */ /* 0x008fe40000010100 */
[----:B------:R-:W-:Y:S02]  /*0b10*/  FFMA.FTZ R122, R226, R225, R122 ;  /* 0x000000e1e27a7223 */ /* 0x000fe4000001007a */
[----:B------:R-:W-:-:S02]  /*0b20*/  FADD.FTZ R90, R90, R225 ;  /* 0x000000e15a5a7221 */ /* 0x000fc40000010000 */
[----:B------:R-:W-:Y:S02]  /*0b30*/  FMUL.FTZ R225, R154, R225 ;  /* 0x000000e19ae17220 */ /* 0x000fe40000410000 */
[----:B------:R-:W-:Y:S02]  /*0b40*/  FADD.FTZ R168, R168, R227 ;  /* 0x000000e3a8a87221 */ /* 0x000fe40000010000 */
[----:B------:R-:W-:Y:S01]  /*0b50*/  FFMA.FTZ R25, R228, R227, R25 ;  /* 0x000000e3e4197223 */ /* 0x000fe20000010019 */
[----:B------:R-:W-:Y:S01]  /*0b60*/  PRMT R221, RZ, 0x5410, R174 ;  /* 0x00005410ffdd7816 */ /* 0x000fe200000000ae */
[----:B------:R-:W-:Y:S02]  /*0b70*/  FMUL.FTZ R222, R2, R173 ;  /* 0x000000ad02de7220 */ /* 0x000fe40000410000 */
[----:B------:R-:W-:Y:S02]  /*0b80*/  FADD.FTZ R168, R168, R225 ;  /* 0x000000e1a8a87221 */ /* 0x000fe40000010000 */
[----:B------:R-:W-:Y:S01]  /*0b90*/  FFMA.FTZ R25, R226, R225, R25 ;  /* 0x000000e1e2197223 */ /* 0x000fe20000010019 */
[----:B------:R-:W-:Y:S01]  /*0ba0*/  PRMT R217, RZ, 0x5410, R175 ;  /* 0x00005410ffd97816 */ /* 0x000fe200000000af */
[----:B------:R-:W-:Y:S01]  /*0bb0*/  FADD.FTZ R84, R84, R221 ;  /* 0x000000dd54547221 */ /* 0x000fe20000010000 */
[----:B------:R-:W-:Y:S01]  /*0bc0*/  PRMT R170, RZ, 0x7610, R175 ;  /* 0x00007610ffaa7816 */ /* 0x000fe200000000af */
[----:B------:R-:W-:Y:S01]  /*0bd0*/  FADD.FTZ R175, -R180, R178 ;  /* 0x000000b2b4af7221 */ /* 0x000fe20000010100 */
[----:B------:R-:W-:Y:S01]  /*0be0*/  PRMT R174, RZ, 0x7610, R174 ;  /* 0x00007610ffae7816 */ /* 0x000fe200000000ae */
        /* <DEDUP_REMOVED lines=22> */
[----:B------:R-:W-:Y:S02]  /*0d50*/  FADD.FTZ R85, R85, R174 ;  /* 0x000000ae55557221 */ /* 0x000fe40000010000 */
[----:B------:R-:W-:Y:S02]  /*0d60*/  FFMA.FTZ R117, R220, R174, R117 ;  /* 0x000000aedc757223 */ /* 0x000fe40000010075 */
[----:B------:R-:W-:-:S02]  /*0d70*/  FADD.FTZ R87, R87, R170 ;  /* 0x000000aa57577221 */ /* 0x000fc40000010000 */
[----:B------:R-:W-:Y:S02]  /*0d80*/  FFMA.FTZ R119, R216, R170, R119 ;  /* 0x000000aad8777223 */ /* 0x000fe40000010077 */
[----:B------:R-:W-:Y:S02]  /*0d90*/  FADD.FTZ R211, R168, R25 ;  /* 0x00000019a8d37221 */ /* 0x000fe40000010000 */
[----:B------:R-:W-:Y:S02]  /*0da0*/  FFMA.FTZ R183, R216, R25, R169 ;  /* 0x00000019d8b77223 */ /* 0x000fe400000100a9 */
.L_x_5030:
[----:B-1----:R-:W-:Y:S05]  /*0db0*/  BSYNC B1 ;  /* 0x0000000000017941 */ /* 0x002fea0003800000 */
.L_x_5029:
[----:B------:R-:W-:Y:S01]  /*0dc0*/  BSSY B1, `(.L_x_5031) ;  /* 0x000004f000017945 */ /* 0x000fe20003800000 */
[----:B------:R-:W-:Y:S05]  /*0dd0*/  @!P1 BRA `(.L_x_5032) ;  /* 0x000004d000009947 */ /* 0x000fea0003800000 */
[----:B------:R-:W-:Y:S01]  /*0de0*/  HFMA2.MMA R17, -RZ, RZ, 0, 9.5367431640625e-07 ;  /* 0x00000010ff117435 */ /* 0x000fe200000001ff */
[----:B------:R-:W-:-:S05]  /*0df0*/  IMAD.WIDE.U32 R168, R182, R181, c[0x0][0x188] ;  /* 0x00006200b6a87625 */ /* 0x000fca00078e00b5 */
[----:B------:R-:W2:Y:S04]  /*0e00*/  LDG.E.128 R12, [R168.64] ;  /* 0x00000004a80c7981 */ /* 0x000ea8000c1e1d00 */
[----:B------:R-:W-:Y:S01]  /*0e10*/  IMAD.WIDE.U32 R16, R210, R17, c[0x0][0x208] ;  /* 0x00008200d2107625 */ /* 0x000fe200078e0011 */
[----:B------:R0:W3:Y:S05]  /*0e20*/  LDG.E.128 R20, [R168.64+0x10] ;  /* 0x00001004a8147981 */ /* 0x0000ea000c1e1d00 */
[----:B------:R-:W0:Y:S01]  /*0e30*/  LDG.E.128 R16, [R16.64] ;  /* 0x0000000410107981 */ /* 0x000e22000c1e1d00 */
        /* <DEDUP_REMOVED lines=9> */
[----:B-----5:R-:W-:Y:S01]  /*0ed0*/  FMUL.FTZ R9, R2, R9 ;  /* 0x0000000902097220 */ /* 0x020fe20000410000 */
[----:B0-----:R-:W-:Y:S02]  /*0ee0*/  PRMT R169, RZ, 0x5410, R16 ;  /* 0x00005410ffa97816 */ /* 0x001fe40000000010 */
[--C-:B------:R-:W-:Y:S02]  /*0ef0*/  PRMT R173, RZ, 0x5410, R17.reuse ;  /* 0x00005410ffad7816 */ /* 0x100fe40000000011 */
[----:B------:R-:W-:Y:S01]  /*0f00*/  PRMT R168, RZ, 0x7610, R17 ;  /* 0x00007610ffa87816 */ /* 0x000fe20000000011 */
[----:B---3--:R-:W-:Y:S01]  /*0f10*/  FADD.FTZ R17, -R180, R20 ;  /* 0x00000014b4117221 */ /* 0x008fe20000010100 */
[----:B------:R-:W-:Y:S02]  /*0f20*/  PRMT R24, RZ, 0x7610, R16 ;  /* 0x00007610ff187816 */ /* 0x000fe40000000010 */
[--C-:B------:R-:W-:Y:S02]  /*0f30*/  PRMT R175, RZ, 0x5410, R18.reuse ;  /* 0x00005410ffaf7816 */ /* 0x100fe40000000012 */
[----:B------:R-:W-:Y:S01]  /*0f40*/  PRMT R170, RZ, 0x7610, R18 ;  /* 0x00007610ffaa7816 */ /* 0x000fe20000000012 */
[----:B------:R-:W-:Y:S01]  /*0f50*/  FMUL.FTZ R18, R144, R169 ;  /* 0x000000a990127220 */ /* 0x000fe20000410000 */
[--C-:B------:R-:W-:Y:S01]  /*0f60*/  PRMT R177, RZ, 0x5410, R19.reuse ;  /* 0x00005410ffb17816 */ /* 0x100fe20000000013 */
[----:B-1----:R-:W-:Y:S01]  /*0f70*/  FMUL.FTZ R10, R2, R13 ;  /* 0x0000000d020a7220 */ /* 0x002fe20000410000 */
[----:B------:R-:W-:Y:S01]  /*0f80*/  PRMT R172, RZ, 0x7610, R19 ;  /* 0x00007610ffac7816 */ /* 0x000fe20000000013 */
[----:B------:R-:W-:-:S02]  /*0f90*/  FADD.FTZ R21, -R180, R21 ;  /* 0x00000015b4157221 */ /* 0x000fc40000010100 */
[----:B------:R-:W-:Y:S02]  /*0fa0*/  FADD.FTZ R19, -R180, R22 ;  /* 0x00000016b4137221 */ /* 0x000fe40000010100 */
[----:B------:R-:W-:Y:S02]  /*0fb0*/  FMUL.FTZ R13, R2, R17 ;  /* 0x00000011020d7220 */ /* 0x000fe40000410000 */
[----:B------:R-:W-:Y:S02]  /*0fc0*/  FADD.FTZ R171, -R180, R14 ;  /* 0x0000000eb4ab7221 */ /* 0x000fe40000010100 */
[----:B------:R-:W-:Y:S02]  /*0fd0*/  FMUL.FTZ R17, R145, R24 ;  /* 0x0000001891117220 */ /* 0x000fe40000410000 */
[----:B------:R-:W-:Y:S02]  /*0fe0*/  FADD.FTZ R22, R211, R18 ;  /* 0x00000012d3167221 */ /* 0x000fe40000010000 */
[----:B------:R-:W-:-:S02]  /*0ff0*/  FFMA.FTZ R183, R9, R18, R183 ;  /* 0x0000001209b77223 */ /* 0x000fc400000100b7 */
[----:B------:R-:W-:Y:S02]  /*1000*/  FADD.FTZ R15, -R180, R15 ;  /* 0x0000000fb40f7221 */ /* 0x000fe40000010100 */
[C---:B------:R-:W-:Y:S02]  /*1010*/  FMUL.FTZ R14, R2.reuse, R21 ;  /* 0x00000015020e7220 */ /* 0x040fe40000410000 */
[----:B------:R-:W-:Y:S02]  /*1020*/  FMUL.FTZ R11, R2, R171 ;  /* 0x000000ab020b7220 */ /* 0x000fe40000410000 */
[----:B------:R-:W-:Y:S02]  /*1030*/  FMUL.FTZ R20, R146, R173 ;  /* 0x000000ad92147220 */ /* 0x000fe40000410000 */
[----:B------:R-:W-:Y:S02]  /*1040*/  FADD.FTZ R21, R22, R17 ;  /* 0x0000001116157221 */ /* 0x000fe40000010000 */
[----:B------:R-:W-:-:S02]  /*1050*/  FFMA.FTZ R183, R10, R17, R183 ;  /* 0x000000110ab77223 */ /* 0x000fc400000100b7 */
[----:B------:R-:W-:Y:S02]  /*1060*/  FMUL.FTZ R12, R2, R15 ;  /* 0x0000000f020c7220 */ /* 0x000fe40000410000 */
[----:B------:R-:W-:Y:S02]  /*1070*/  FADD.FTZ R23, -R180, R23 ;  /* 0x00000017b4177221 */ /* 0x000fe40000010100 */
[----:B------:R-:W-:Y:S02]  /*1080*/  FMUL.FTZ R15, R2, R19 ;  /* 0x00000013020f7220 */ /* 0x000fe40000410000 */
[----:B------:R-:W-:Y:S02]  /*1090*/  FFMA.FTZ R113, R10, R24, R113 ;  /* 0x000000180a717223 */ /* 0x000fe40000010071 */
        /* <DEDUP_REMOVED lines=33> */
.L_x_5032:
[----:B------:R-:W-:Y:S05]  /*12b0*/  BSYNC B1 ;  /* 0x0000000000017941 */ /* 0x000fea0003800000 */
.L_x_5031:
[----:B------:R-:W-:Y:S01]  /*12c0*/  BSSY B1, `(.L_x_5033) ;  /* 0x000004f000017945 */ /* 0x000fe20003800000 */
        /* <DEDUP_REMOVED lines=78> */
.L_x_5034:
[----:B------:R-:W-:Y:S05]  /*17b0*/  BSYNC B1 ;  /* 0x0000000000017941 */ /* 0x000fea0003800000 */
.L_x_5033:
[----:B------:R-:W-:-:S13]  /*17c0*/  ISETP.GE.U32.AND P4, PT, R6, 0x400, PT ;  /* 0x000004000600780c */ /* 0x000fda0003f86070 */
        /* <DEDUP_REMOVED lines=12> */
[C---:B--2---:R-:W-:Y:S02]  /*1890*/  FADD.FTZ R203, -R180.reuse, R169 ;  /* 0x000000a9b4cb7221 */ /* 0x044fe40000010100 */
[C---:B------:R-:W-:Y:S02]  /*18a0*/  FADD.FTZ R181, -R180.reuse, R168 ;  /* 0x000000a8b4b57221 */ /* 0x040fe40000010100 */
[----:B------:R-:W-:Y:S01]  /*18b0*/  FADD.FTZ R207, -R180, R171 ;  /* 0x000000abb4cf7221 */ /* 0x000fe20000010100 */
[--C-:B----4-:R-:W-:Y:S01]  /*18c0*/  PRMT R169, RZ, 0x5410, R172.reuse ;  /* 0x00005410ffa97816 */ /* 0x110fe200000000ac */
[----:B0----5:R-:W-:Y:S01]  /*18d0*/  FMUL.FTZ R199, R2, R181 ;  /* 0x000000b502c77220 */ /* 0x021fe20000410000 */
[----:B------:R-:W-:-:S03]  /*18e0*/  PRMT R172, RZ, 0x7610, R172 ;  /* 0x00007610ffac7816 */ /* 0x000fc600000000ac */
[----:B------:R-:W-:Y:S01]  /*18f0*/  FMUL.FTZ R204, R128, R169 ;  /* 0x000000a980cc7220 */ /* 0x000fe20000410000 */
[----:B------:R-:W-:Y:S01]  /*1900*/  PRMT R171, RZ, 0x5410, R173 ;  /* 0x00005410ffab7816 */ /* 0x000fe200000000ad */
[----:B-1----:R-:W-:Y:S02]  /*1910*/  FMUL.FTZ R200, R2, R207 ;  /* 0x000000cf02c87220 */ /* 0x002fe40000410000 */
[----:B------:R-:W-:Y:S02]  /*1920*/  FADD.FTZ R205, -R180, R170 ;  /* 0x000000aab4cd7221 */ /* 0x000fe40000010100 */
[----:B------:R-:W-:Y:S02]  /*1930*/  FMUL.FTZ R198, R2, R203 ;  /* 0x000000cb02c67220 */ /* 0x000fe40000410000 */
[----:B------:R-:W-:Y:S02]  /*1940*/  FMUL.FTZ R207, R129, R172 ;  /* 0x000000ac81cf7220 */ /* 0x000fe40000410000 */
[----:B------:R-:W-:-:S02]  /*1950*/  FADD.FTZ R168, R211, R204 ;  /* 0x000000ccd3a87221 */ /* 0x000fc40000010000 */
[C---:B------:R-:W-:Y:S01]  /*1960*/  FFMA.FTZ R183, R199.reuse, R204, R183 ;  /* 0x000000ccc7b77223 */ /* 0x040fe200000100b7 */
[----:B------:R-:W-:Y:S01]  /*1970*/  PRMT R170, RZ, 0x7610, R173 ;  /* 0x00007610ffaa7816 */ /* 0x000fe200000000ad */
[----:B------:R-:W-:Y:S02]  /*1980*/  FFMA.FTZ R96, R199, R169, R96 ;  /* 0x000000a9c7607223 */ /* 0x000fe40000010060 */
[----:B------:R-:W-:Y:S02]  /*1990*/  FADD.FTZ R64, R64, R169 ;  /* 0x000000a940407221 */ /* 0x000fe40000010000 */
[----:B------:R-:W-:Y:S02]  /*19a0*/  FMUL.FTZ R201, R2, R205 ;  /* 0x000000cd02c97220 */ /* 0x000fe40000410000 */
[----:B------:R-:W-:Y:S02]  /*19b0*/  FMUL.FTZ R206, R130, R171 ;  /* 0x000000ab82ce7220 */ /* 0x000fe40000410000 */
[----:B------:R-:W-:-:S02]  /*19c0*/  FADD.FTZ R169, R168, R207 ;  /* 0x000000cfa8a97221 */ /* 0x000fc40000010000 */
[----:B------:R-:W-:Y:S01]  /*19d0*/  FFMA.FTZ R183, R198, R207, R183 ;  /* 0x000000cfc6b77223 */ /* 0x000fe200000100b7 */
[----:B------:R-:W-:Y:S01]  /*19e0*/  PRMT R213, RZ, 0x5410, R174 ;  /* 0x00005410ffd57816 */ /* 0x000fe200000000ae */
[----:B---3--:R-:W-:Y:S02]  /*19f0*/  FADD.FTZ R173, -R180, R176 ;  /* 0x000000b0b4ad7221 */ /* 0x008fe40000010100 */
        /* <DEDUP_REMOVED lines=41> */
.L_x_5028:
[----:B------:R-:W-:Y:S05]  /*1c90*/  BSYNC B0 ;  /* 0x0000000000007941 */ /* 0x000fea0003800000 */
.L_x_5017:
[----:B------:R-:W-:Y:S02]  /*1ca0*/  LOP3.LUT P5, RZ, R3, 0xff, RZ, 0xc0, !PT ;  /* 0x000000ff03ff7812 */ /* 0x000fe400078ac0ff */
[----:B------:R-:W-:Y:S02]  /*1cb0*/  SHF.R.U32.HI R170, RZ, 0x5, R7 ;  /* 0x00000005ffaa7819 */ /* 0x000fe40000011607 */
[----:B------:R-:W-:-:S02]  /*1cc0*/  LOP3.LUT P4, RZ, R7, 0x1f, RZ, 0xc0, !PT ;  /* 0x0000001f07ff7812 */ /* 0x000fc4000788c0ff */
[----:B------:R-:W-:-:S07]  /*1cd0*/  LOP3.LUT R231, R170, 0x7fffff8, RZ, 0xc0, !PT ;  /* 0x07fffff8aae77812 */ /* 0x000fce00078ec0ff */
[----:B------:R-:W-:Y:S01]  /*1ce0*/  @!P5 IADD3 R231, R231, 0x8, RZ ;  /* 0x00000008e7e7d810 */ /* 0x000fe20007ffe0ff */
[----:B------:R-:W-:Y:S05]  /*1cf0*/  BRA.DIV ~URZ, `(.L_x_5035) ;  /* 0x00002a727f007947 */ /* 0x000fea000b800000 */
[----:B------:R3:W4:Y:S02]  /*1d00*/  SHFL.DOWN PT, R172, R211, 0x10, 0x1f ;  /* 0x0a001f00d3ac7f89 */ /* 0x00072400000e0000 */
.L_x_5110:
[----:B------:R-:W-:Y:S05]  /*1d10*/  BRA.DIV ~URZ, `(.L_x_5036) ;  /* 0x00002ad27f007947 */ /* 0x000fea000b800000 */
[----:B--2---:R-:W2:Y:S01]  /*1d20*/  SHFL.DOWN PT, R168, R183, 0x10, 0x1f ;  /* 0x0a001f00b7a87f89 */ /* 0x004ea200000e0000 */
[----:B----4-:R-:W-:-:S05]  /*1d30*/  FADD.FTZ R176, R172, R211 ;  /* 0x000000d3acb07221 */ /* 0x010fca0000010000 */
[----:B------:R-:W4:Y:S01]  /*1d40*/  SHFL.DOWN PT, R169, R176, 0x8, 0x1f ;  /* 0x09001f00b0a97f89 */ /* 0x000f2200000e0000 */
[----:B--2---:R-:W-:-:S05]  /*1d50*/  FADD.FTZ R168, R168, R183 ;  /* 0x000000b7a8a87221 */ /* 0x004fca0000010000 */
[----:B------:R-:W2:Y:S01]  /*1d60*/  SHFL.DOWN PT, R171, R168, 0x8, 0x1f ;  /* 0x09001f00a8ab7f89 */ /* 0x000ea200000e0000 */
        /* <DEDUP_REMOVED lines=9> */
[----:B------:R4:W1:Y:S01]  /*1e00*/  SHFL.DOWN PT, R210, R173, 0x1, 0x1f ;  /* 0x08201f00add27f89 */ /* 0x00086200000e0000 */
[----:B--2---:R-:W-:-:S05]  /*1e10*/  FADD.FTZ R175, R174, R175 ;  /* 0x000000afaeaf7221 */ /* 0x004fca0000010000 */
[----:B------:R4:W2:Y:S02]  /*1e20*/  SHFL.DOWN PT, R168, R175, 0x1, 0x1f ;  /* 0x08201f00afa87f89 */ /* 0x0008a400000e0000 */
.L_x_5111:
[----:B------:R-:W-:Y:S01]  /*1e30*/  @!P4 LOP3.LUT R170, R170, 0x7, RZ, 0xc0, !PT ;  /* 0x00000007aaaac812 */ /* 0x000fe200078ec0ff */
[----:B-1----:R-:W-:Y:S01]  /*1e40*/  FADD.FTZ R210, R210, R173 ;  /* 0x000000add2d27221 */ /* 0x002fe20000010000 */
[----:B------:R-:W-:Y:S01]  /*1e50*/  WARPSYNC 0xffffffff ;  /* 0xffffffff00007948 */ /* 0x000fe20003800000 */
[----:B--23--:R-:W-:Y:S01]  /*1e60*/  FADD.FTZ R211, R168, R175 ;  /* 0x000000afa8d37221 */ /* 0x00cfe20000010000 */
[----:B------:R-:W-:Y:S01]  /*1e70*/  @!P4 IADD3 R232, R231, R170, RZ ;  /* 0x000000aae7e8c210 */ /* 0x000fe20007ffe0ff */
[----:B------:R-:W-:Y:S01]  /*1e80*/  BSSY B0, `(.L_x_5037) ;  /* 0x00000b1000007945 */ /* 0x000fe20003800000 */
[----:B0-----:R-:W-:-:S03]  /*1e90*/  ISETP.NE.AND P5, PT, R5, RZ, PT ;  /* 0x000000ff0500720c */ /* 0x001fc60003fa5270 */
[----:B------:R-:W-:Y:S04]  /*1ea0*/  @!P4 STS.64 [R232.X8+0x8000], R210 ;  /* 0x008000d2e800c388 */ /* 0x000fe80000008a00 */
[----:B------:R-:W-:Y:S01]  /*1eb0*/  BAR.SYNC.DEFER_BLOCKING 0x0 ;  /* 0x0000000000007b1d */ /* 0x000fe20000010000 */
[----:B-----5:R-:W-:-:S13]  /*1ec0*/  ISETP.GE.AND P4, PT, R0, 0x1, PT ;  /* 0x000000010000780c */ /* 0x020fda0003f86270 */
[----:B------:R-:W-:-:S05]  /*1ed0*/  @P4 IADD3 R0, R0, -0x1, RZ ;  /* 0xffffffff00004810 */ /* 0x000fca0007ffe0ff */
[----:B------:R-:W-:Y:S01]  /*1ee0*/  @P4 IMAD R0, R0, c[0x0][0x168], RZ ;  /* 0x00005a0000004a24 */ /* 0x000fe200078e02ff */
[----:B------:R-:W0:Y:S04]  /*1ef0*/  LDS.128 R168, [R231.X8+0x8000] ;  /* 0x00800000e7a87984 */ /* 0x000e280000008c00 */
[----:B----4-:R-:W1:Y:S04]  /*1f00*/  LDS.128 R172, [R231.X8+0x8010] ;  /* 0x00801000e7ac7984 */ /* 0x010e680000008c00 */
        /* <DEDUP_REMOVED lines=59> */
.L_x_5040:
[----:B------:R-:W-:Y:S05]  /*22c0*/  BSYNC B1 ;  /* 0x0000000000017941 */ /* 0x000fea0003800000 */
.L_x_5039:
        /* <DEDUP_REMOVED lines=12> */
.L_x_5042:
[----:B------:R-:W-:Y:S05]  /*2390*/  BSYNC B1 ;  /* 0x0000000000017941 */ /* 0x000fea0003800000 */
.L_x_5041:
        /* <DEDUP_REMOVED lines=9> */
.L_x_5044:
[----:B------:R-:W-:Y:S05]  /*2430*/  BSYNC B1 ;  /* 0x0000000000017941 */ /* 0x000fea0003800000 */
.L_x_5043:
        /* <DEDUP_REMOVED lines=9> */
.L_x_5046:
[----:B------:R-:W-:Y:S05]  /*24d0*/  BSYNC B1 ;  /* 0x0000000000017941 */ /* 0x000fea0003800000 */
.L_x_5045:
        /* <DEDUP_REMOVED lines=9> */
.L_x_5048:
[----:B------:R-:W-:Y:S05]  /*2570*/  BSYNC B1 ;  /* 0x0000000000017941 */ /* 0x000fea0003800000 */
.L_x_5047:
        /* <DEDUP_REMOVED lines=9> */
.L_x_5050:
[----:B------:R-:W-:Y:S05]  /*2610*/  BSYNC B1 ;  /* 0x0000000000017941 */ /* 0x000fea0003800000 */
.L_x_5049:
        /* <DEDUP_REMOVED lines=9> */
.L_x_5052:
[----:B------:R-:W-:Y:S05]  /*26b0*/  BSYNC B1 ;  /* 0x0000000000017941 */ /* 0x000fea0003800000 */
.L_x_5051:
        /* <DEDUP_REMOVED lines=9> */
.L_x_5054:
[----:B------:R-:W-:Y:S05]  /*2750*/  BSYNC B1 ;  /* 0x0000000000017941 */ /* 0x000fea0003800000 */
.L_x_5053:
        /* <DEDUP_REMOVED lines=16> */
[----:B------:R-:W-:Y:S02]  /*2860*/  @P4 MOV R169, 0x10 ;  /* 0x0000001000a94802 */ /* 0x000fe40000000f00 */
[----:B------:R-:W-:Y:S02]  /*2870*/  @P5 MOV R171, 0x20 ;  /* 0x0000002000ab5802 */ /* 0x000fe40000000f00 */
[----:B------:R-:W-:Y:S01]  /*2880*/  @P4 F2FP.BF16.PACK_AB R174, RZ, R174 ;  /* 0x000000aeffae423e */ /* 0x000fe200000010ff */
[----:B------:R-:W-:Y:S01]  /*2890*/  @P4 IMAD.WIDE.U32 R168, R0, R169, c[0x0][0x248] ;  /* 0x0000920000a84625 */ /* 0x000fe200078e00a9 */
[----:B------:R-:W-:Y:S02]  /*28a0*/  @P4 PRMT R165, R175, 0x7610, R165 ;  /* 0x00007610afa54816 */ /* 0x000fe400000000a5 */
[----:B------:R-:W-:-:S02]  /*28b0*/  @P4 PRMT R166, R177, 0x7610, R166 ;  /* 0x00007610b1a64816 */ /* 0x000fc400000000a6 */
[----:B------:R-:W-:Y:S02]  /*28c0*/  @P4 F2FP.BF16.PACK_AB R176, RZ, R176 ;  /* 0x000000b0ffb0423e */ /* 0x000fe400000010ff */
[----:B------:R-:W-:Y:S02]  /*28d0*/  @P4 F2FP.BF16.PACK_AB R178, RZ, R178 ;  /* 0x000000b2ffb2423e */ /* 0x000fe400000010ff */
        /* <DEDUP_REMOVED lines=11> */
.L_x_5038:
[----:B------:R-:W-:Y:S05]  /*2990*/  BSYNC B0 ;  /* 0x0000000000007941 */ /* 0x000fea0003800000 */
.L_x_5037:
        /* <DEDUP_REMOVED lines=34> */
.L_x_5058:
[----:B------:R-:W-:Y:S05]  /*2bc0*/  BSYNC B1 ;  /* 0x0000000000017941 */ /* 0x000fea0003800000 */
.L_x_5057:
        /* <DEDUP_REMOVED lines=12> */
.L_x_5060:
[----:B------:R-:W-:Y:S05]  /*2c90*/  BSYNC B1 ;  /* 0x0000000000017941 */ /* 0x000fea0003800000 */
.L_x_5059:
        /* <DEDUP_REMOVED lines=9> */
.L_x_5062:
[----:B------:R-:W-:Y:S05]  /*2d30*/  BSYNC B1 ;  /* 0x0000000000017941 */ /* 0x000fea0003800000 */
.L_x_5061:
        /* <DEDUP_REMOVED lines=9> */
.L_x_5064:
[----:B------:R-:W-:Y:S05]  /*2dd0*/  BSYNC B1 ;  /* 0x0000000000017941 */ /* 0x000fea0003800000 */
.L_x_5063:
        /* <DEDUP_REMOVED lines=9> */
.L_x_5066:
[----:B------:R-:W-:Y:S05]  /*2e70*/  BSYNC B1 ;  /* 0x0000000000017941 */ /* 0x000fea0003800000 */
.L_x_5065:
        /* <DEDUP_REMOVED lines=9> */
.L_x_5068:
[----:B------:R-:W-:Y:S05]  /*2f10*/  BSYNC B1 ;  /* 0x0000000000017941 */ /* 0x000fea0003800000 */
.L_x_5067:
        /* <DEDUP_REMOVED lines=9> */
.L_x_5070:
[----:B------:R-:W-:Y:S05]  /*2fb0*/  BSYNC B1 ;  /* 0x0000000000017941 */ /* 0x000fea0003800000 */
.L_x_5069:
        /* <DEDUP_REMOVED lines=9> */
.L_x_5072:
[----:B------:R-:W-:Y:S05]  /*3050*/  BSYNC B1 ;  /* 0x0000000000017941 */ /* 0x000fea0003800000 */
.L_x_5071:
        /* <DEDUP_REMOVED lines=35> */
.L_x_5056:
[----:B------:R-:W-:Y:S05]  /*3290*/  BSYNC B0 ;  /* 0x0000000000007941 */ /* 0x000fea0003800000 */
.L_x_5055:
        /* <DEDUP_REMOVED lines=34> */
.L_x_5076:
[----:B------:R-:W-:Y:S05]  /*34c0*/  BSYNC B1 ;  /* 0x0000000000017941 */ /* 0x000fea0003800000 */
.L_x_5075:
        /* <DEDUP_REMOVED lines=12> */
.L_x_5078:
[----:B------:R-:W-:Y:S05]  /*3590*/  BSYNC B1 ;  /* 0x0000000000017941 */ /* 0x000fea0003800000 */
.L_x_5077:
        /* <DEDUP_REMOVED lines=9> */
.L_x_5080:
[----:B------:R-:W-:Y:S05]  /*3630*/  BSYNC B1 ;  /* 0x0000000000017941 */ /* 0x000fea0003800000 */
.L_x_5079:
        /* <DEDUP_REMOVED lines=9> */
.L_x_5082:
[----:B------:R-:W-:Y:S05]  /*36d0*/  BSYNC B1 ;  /* 0x0000000000017941 */ /* 0x000fea0003800000 */
.L_x_5081:
        /* <DEDUP_REMOVED lines=9> */
.L_x_5084:
[----:B------:R-:W-:Y:S05]  /*3770*/  BSYNC B1 ;  /* 0x0000000000017941 */ /* 0x000fea0003800000 */
.L_x_5083:
        /* <DEDUP_REMOVED lines=9> */
.L_x_5086:
[----:B------:R-:W-:Y:S05]  /*3810*/  BSYNC B1 ;  /* 0x0000000000017941 */ /* 0x000fea0003800000 */
.L_x_5085:
        /* <DEDUP_REMOVED lines=9> */
.L_x_5088:
[----:B------:R-:W-:Y:S05]  /*38b0*/  BSYNC B1 ;  /* 0x0000000000017941 */ /* 0x000fea0003800000 */
.L_x_5087:
        /* <DEDUP_REMOVED lines=9> */
.L_x_5090:
[----:B------:R-:W-:Y:S05]  /*3950*/  BSYNC B1 ;  /* 0x0000000000017941 */ /* 0x000fea0003800000 */
.L_x_5089:
        /* <DEDUP_REMOVED lines=35> */
.L_x_5074:
[----:B------:R-:W-:Y:S05]  /*3b90*/  BSYNC B0 ;  /* 0x0000000000007941 */ /* 0x000fea0003800000 */
.L_x_5073:
        /* <DEDUP_REMOVED lines=35> */
.L_x_5094:
[----:B------:R-:W-:Y:S05]  /*3dd0*/  BSYNC B1 ;  /* 0x0000000000017941 */ /* 0x000fea0003800000 */
.L_x_5093:
        /* <DEDUP_REMOVED lines=9> */
.L_x_5096:
[----:B------:R-:W-:Y:S05]  /*3e70*/  BSYNC B1 ;  /* 0x0000000000017941 */ /* 0x000fea0003800000 */
.L_x_5095:
        /* <DEDUP_REMOVED lines=9> */
.L_x_5098:
[----:B------:R-:W-:Y:S05]  /*3f10*/  BSYNC B1 ;  /* 0x0000000000017941 */ /* 0x000fea0003800000 */
.L_x_5097:
        /* <DEDUP_REMOVED lines=9> */
.L_x_5100:
[----:B------:R-:W-:Y:S05]  /*3fb0*/  BSYNC B1 ;  /* 0x0000000000017941 */ /* 0x000fea0003800000 */
.L_x_5099:
        /* <DEDUP_REMOVED lines=9> */
.L_x_5102:
[----:B------:R-:W-:Y:S05]  /*4050*/  BSYNC B1 ;  /* 0x0000000000017941 */ /* 0x000fea0003800000 */
.L_x_5101:
        /* <DEDUP_REMOVED lines=8> */
.L_x_5104:
[----:B------:R-:W-:Y:S05]  /*40e0*/  BSYNC B1 ;  /* 0x0000000000017941 */ /* 0x000fea0003800000 */
.L_x_5103:
        /* <DEDUP_REMOVED lines=8> */
.L_x_5106:
[----:B------:R-:W-:Y:S05]  /*4170*/  BSYNC B1 ;  /* 0x0000000000017941 */ /* 0x000fea0003800000 */
.L_x_5105:
        /* <DEDUP_REMOVED lines=8> */
.L_x_5108:
[----:B------:R-:W-:Y:S05]  /*4200*/  BSYNC B1 ;  /* 0x0000000000017941 */ /* 0x000fea0003800000 */
.L_x_5107:
        /* <DEDUP_REMOVED lines=9> */
[----:B------:R-:W-:Y:S02]  /*42a0*/  @P4 PRMT R164, R170, 0x7610, R164 ;  /* 0x00007610aaa44816 */ /* 0x000fe400000000a4 */
[----:B------:R-:W-:Y:S02]  /*42b0*/  ISETP.NE.AND.EX P5, PT, RZ, c[0x0][0x25c], PT, P5 ;  /* 0x00009700ff007a0c */ /* 0x000fe40003fa5350 */
[----:B------:R-:W-:Y:S01]  /*42c0*/  @P4 PRMT R166, R2, 0x7610, R166 ;  /* 0x0000761002a64816 */ /* 0x000fe200000000a6 */
[----:B------:R-:W-:Y:S01]  /*42d0*/  @P4 FMUL.FTZ R2, R168, c[0x0][0x1ec] ;  /* 0x00007b00a8024a20 */ /* 0x000fe20000410000 */
[----:B------:R-:W-:Y:S02]  /*42e0*/  @P4 F2FP.BF16.PACK_AB R176, RZ, R176 ;  /* 0x000000b0ffb0423e */ /* 0x000fe400000010ff */
[----:B------:R-:W-:Y:S02]  /*42f0*/  @P4 F2FP.BF16.PACK_AB R173, RZ, R173 ;  /* 0x000000adffad423e */ /* 0x000fe400000010ff */
[----:B------:R-:W-:-:S02]  /*4300*/  @P4 PRMT R164, R164, 0x5410, R171 ;  /* 0x00005410a4a44816 */ /* 0x000fc400000000ab */
[----:B------:R-:W-:Y:S02]  /*4310*/  SEL R156, R169, R156, P5 ;  /* 0x0000009ca99c7207 */ /* 0x000fe40002800000 */
[----:B------:R-:W-:Y:S02]  /*4320*/  @P3 MOV R171, 0x20 ;  /* 0x0000002000ab3802 */ /* 0x000fe40000000f00 */
[----:B------:R-:W-:Y:S02]  /*4330*/  @P4 MOV R169, 0x10 ;  /* 0x0000001000a94802 */ /* 0x000fe40000000f00 */
[----:B------:R-:W-:Y:S01]  /*4340*/  @P4 F2FP.BF16.PACK_AB R177, RZ, R177 ;  /* 0x000000b1ffb1423e */ /* 0x000fe200000010ff */
[----:B------:R-:W-:Y:S01]  /*4350*/  @P3 IMAD.WIDE.U32 R170, R8, R171, c[0x0][0x258] ;  /* 0x0000960008aa3625 */ /* 0x000fe200078e00ab */
[----:B------:R-:W-:Y:S02]  /*4360*/  @P4 F2FP.BF16.PACK_AB R172, RZ, R172 ;  /* 0x000000acffac423e */ /* 0x000fe400000010ff */
[----:B------:R-:W-:-:S02]  /*4370*/  @P4 PRMT R165, R176, 0x7610, R165 ;  /* 0x00007610b0a54816 */ /* 0x000fc400000000a5 */
[----:B------:R-:W-:Y:S02]  /*4380*/  @P4 F2FP.BF16.PACK_AB R2, RZ, R2 ;  /* 0x00000002ff02423e */ /* 0x000fe400000010ff */
[----:B------:R-:W-:Y:S02]  /*4390*/  @P4 PRMT R167, R173, 0x7610, R167 ;  /* 0x00007610ada74816 */ /* 0x000fe400000000a7 */
[----:B------:R-:W-:Y:S02]  /*43a0*/  SEL R157, R174, R157, P5 ;  /* 0x0000009dae9d7207 */ /* 0x000fe40002800000 */
[----:B------:R-:W-:Y:S02]  /*43b0*/  SEL R158, R175, R158, P5 ;  /* 0x0000009eaf9e7207 */ /* 0x000fe40002800000 */
[----:B------:R-:W-:Y:S02]  /*43c0*/  SEL R159, R178, R159, P5 ;  /* 0x0000009fb29f7207 */ /* 0x000fe40002800000 */
[----:B------:R-:W-:-:S02]  /*43d0*/  SEL R160, R179, R160, P5 ;  /* 0x000000a0b3a07207 */ /* 0x000fc40002800000 */
[----:B------:R-:W-:Y:S01]  /*43e0*/  SEL R161, R180, R161, P5 ;  /* 0x000000a1b4a17207 */ /* 0x000fe20002800000 */
[----:B------:R0:W-:Y:S01]  /*43f0*/  @P3 STG.E.128 [R170.64], R156 ;  /* 0x0000009caa003986 */ /* 0x0001e2000c101d04 */
[----:B------:R-:W-:Y:S02]  /*4400*/  SEL R162, R183, R162, P5 ;  /* 0x000000a2b7a27207 */ /* 0x000fe40002800000 */
[----:B------:R-:W-:Y:S01]  /*4410*/  SEL R163, R168, R163, P5 ;  /* 0x000000a3a8a37207 */ /* 0x000fe20002800000 */
[----:B------:R-:W-:Y:S01]  /*4420*/  @P4 IMAD.WIDE.U32 R168, R0, R169, c[0x0][0x248] ;  /* 0x0000920000a84625 */ /* 0x000fe200078e00a9 */
[----:B------:R-:W-:Y:S02]  /*4430*/  @P4 PRMT R165, R165, 0x5410, R177 ;  /* 0x00005410a5a54816 */ /* 0x000fe400000000b1 */
[----:B------:R-:W-:Y:S01]  /*4440*/  @P4 PRMT R166, R166, 0x5410, R172 ;  /* 0x00005410a6a64816 */ /* 0x000fe200000000ac */
[----:B------:R0:W-:Y:S01]  /*4450*/  @P3 STG.E.128 [R170.64+0x10], R160 ;  /* 0x000010a0aa003986 */ /* 0x0001e2000c101d04 */
[----:B------:R-:W-:-:S05]  /*4460*/  @P4 PRMT R167, R167, 0x5410, R2 ;  /* 0x00005410a7a74816 */ /* 0x000fca0000000002 */
[----:B------:R0:W-:Y:S02]  /*4470*/  @P4 STG.E.128 [R168.64], R164 ;  /* 0x000000a4a8004986 */ /* 0x0001e4000c101d04 */
.L_x_5092:
[----:B------:R-:W-:Y:S05]  /*4480*/  BSYNC B0 ;  /* 0x0000000000007941 */ /* 0x000fea0003800000 */
.L_x_5091:
[----:B------:R-:W-:Y:S02]  /*4490*/  IADD3 R4, R4, c[0x0][0x160], RZ ;  /* 0x0000580004047a10 */ /* 0x000fe40007ffe0ff */
[----:B------:R-:W-:Y:S02]  /*44a0*/  LOP3.LUT P4, RZ, R3, 0xff, RZ, 0xc0, !PT ;  /* 0x000000ff03ff7812 */ /* 0x000fe4000788c0ff */
[----:B------:R-:W-:Y:S02]  /*44b0*/  ISETP.GE.AND P3, PT, R4, c[0x0][0x164], PT ;  /* 0x0000590004007a0c */ /* 0x000fe40003f66270 */
[----:B------:R-:W-:-:S11]  /*44c0*/  SEL R3, RZ, 0x1, P4 ;  /* 0x00000001ff037807 */ /* 0x000fd60002000000 */
[----:B0-----:R-:W-:Y:S01]  /*44d0*/  @P3 CALL.REL.NOINC `(.L_x_5016) ;  /* 0x0000001000003944 */ /* 0x001fe20003c00000 */
[----:B------:R-:W-:Y:S05]  /*44e0*/  BRA `(.L_x_5109) ;  /* 0xffffbf9000007947 */ /* 0x000fea000383ffff */
.L_x_5016:
[----:B-1----:R-:W0:Y:S01]  /*44f0*/  S2UR UR6, SR_CTAID.X ;  /* 0x00000000000679c3 */ /* 0x002e220000002500 */
[----:B------:R-:W0:Y:S01]  /*4500*/  S2R R2, SR_TID.X ;  /* 0x0000000000027919 */ /* 0x000e220000002100 */
[----:B------:R-:W-:Y:S02]  /*4510*/  @P0 MOV R5, 0x20 ;  /* 0x0000002000050802 */ /* 0x000fe40000000f00 */
[----:B------:R-:W-:Y:S02]  /*4520*/  @P1 MOV R11, 0x20 ;  /* 0x00000020000b1802 */ /* 0x000fe40000000f00 */
[----:B------:R-:W-:Y:S02]  /*4530*/  ISETP.GE.U32.AND P3, PT, R6, 0x400, PT ;  /* 0x000004000600780c */ /* 0x000fe40003f66070 */
[----:B------:R-:W-:Y:S02]  /*4540*/  @P2 MOV R15, 0x20 ;  /* 0x00000020000f2802 */ /* 0x000fe40000000f00 */
[----:B0-----:R-:W-:-:S02]  /*4550*/  LEA.HI R0, R2, UR6, RZ, 0x18 ;  /* 0x0000000602007c11 */ /* 0x001fc4000f8fc0ff */
        /* <DEDUP_REMOVED lines=33> */
.L_x_5035:
[----:B------:R-:W-:Y:S01]  /*4770*/  HFMA2.MMA R177, -RZ, RZ, 0, 9.5367431640625e-07 ;  /* 0x00000010ffb17435 */ /* 0x000fe200000001ff */
[----:B------:R-:W-:Y:S01]  /*4780*/  MOV R174, R211 ;  /* 0x000000d300ae7202 */ /* 0x000fe20000000f00 */
[----:B------:R-:W-:Y:S01]  /*4790*/  IMAD.MOV.U32 R176, RZ, RZ, 0x1f ;  /* 0x0000001fffb07424 */ /* 0x000fe200078e00ff */
[----:B------:R-:W-:-:S02]  /*47a0*/  MOV R179, 0xffffffff ;  /* 0xffffffff00b37802 */ /* 0x000fc40000000f00 */
[----:B--2---:R-:W-:Y:S02]  /*47b0*/  MOV R168, 0x47d0 ;  /* 0x000047d000a87802 */ /* 0x004fe40000000f00 */
[----:B01---5:R-:W-:Y:S05]  /*47c0*/  CALL.REL.NOINC `($__internal_82_$__cuda_sm70_shflsync_down_p) ;  /* 0x0000046000007944 */ /* 0x023fea0003c00000 */
[----:B-1----:R-:W-:Y:S01]  /*47d0*/  MOV R172, R174 ;  /* 0x000000ae00ac7202 */ /* 0x002fe20000000f00 */
[----:B0-----:R-:W-:Y:S05]  /*47e0*/  BRA `(.L_x_5110) ;  /* 0xffffd52000007947 */ /* 0x001fea000383ffff */
.L_x_5036:
[----:B------:R-:W-:Y:S01]  /*47f0*/  HFMA2.MMA R177, -RZ, RZ, 0, 9.5367431640625e-07 ;  /* 0x00000010ffb17435 */ /* 0x000fe200000001ff */
[----:B------:R-:W-:Y:S02]  /*4800*/  MOV R174, R183 ;  /* 0x000000b700ae7202 */ /* 0x000fe40000000f00 */
[----:B------:R-:W-:Y:S02]  /*4810*/  MOV R176, 0x1f ;  /* 0x0000001f00b07802 */ /* 0x000fe40000000f00 */
[----:B------:R-:W-:Y:S02]  /*4820*/  MOV R179, 0xffffffff ;  /* 0xffffffff00b37802 */ /* 0x000fe40000000f00 */
[----:B--2---:R-:W-:Y:S02]  /*4830*/  MOV R168, 0x4850 ;  /* 0x0000485000a87802 */ /* 0x004fe40000000f00 */
[----:B01-345:R-:W-:Y:S05]  /*4840*/  CALL.REL.NOINC `($__internal_82_$__cuda_sm70_shflsync_down_p) ;  /* 0x000003e000007944 */ /* 0x03bfea0003c00000 */
[----:B------:R-:W-:Y:S01]  /*4850*/  FADD.FTZ R172, R172, R211 ;  /* 0x000000d3acac7221 */ /* 0x000fe20000010000 */
[----:B0-----:R-:W-:Y:S01]  /*4860*/  HFMA2.MMA R177, -RZ, RZ, 0, 4.76837158203125e-07 ;  /* 0x00000008ffb17435 */ /* 0x001fe200000001ff */
[----:B-1----:R-:W-:Y:S01]  /*4870*/  FADD.FTZ R183, R183, R174 ;  /* 0x000000aeb7b77221 */ /* 0x002fe20000010000 */
[----:B------:R-:W-:Y:S01]  /*4880*/  MOV R176, 0x1f ;  /* 0x0000001f00b07802 */ /* 0x000fe20000000f00 */
[----:B------:R-:W-:Y:S01]  /*4890*/  IMAD.MOV.U32 R179, RZ, RZ, -0x1 ;  /* 0xffffffffffb37424 */ /* 0x000fe200078e00ff */
[----:B------:R-:W-:-:S02]  /*48a0*/  MOV R174, R172 ;  /* 0x000000ac00ae7202 */ /* 0x000fc40000000f00 */
[----:B------:R-:W-:Y:S02]  /*48b0*/  MOV R168, 0x48d0 ;  /* 0x000048d000a87802 */ /* 0x000fe40000000f00 */
[----:B------:R-:W-:Y:S05]  /*48c0*/  CALL.REL.NOINC `($__internal_82_$__cuda_sm70_shflsync_down_p) ;  /* 0x0000036000007944 */ /* 0x000fea0003c00000 */
[----:B0-----:R-:W-:Y:S01]  /*48d0*/  HFMA2.MMA R177, -RZ, RZ, 0, 4.76837158203125e-07 ;  /* 0x00000008ffb17435 */ /* 0x001fe200000001ff */
[----:B-1----:R-:W-:Y:S02]  /*48e0*/  MOV R171, R174 ;  /* 0x000000ae00ab7202 */ /* 0x002fe40000000f00 */
[----:B------:R-:W-:Y:S02]  /*48f0*/  MOV R174, R183 ;  /* 0x000000b700ae7202 */ /* 0x000fe40000000f00 */
[----:B------:R-:W-:Y:S02]  /*4900*/  MOV R176, 0x1f ;  /* 0x0000001f00b07802 */ /* 0x000fe40000000f00 */
[----:B------:R-:W-:Y:S02]  /*4910*/  MOV R179, 0xffffffff ;  /* 0xffffffff00b37802 */ /* 0x000fe40000000f00 */
[----:B------:R-:W-:Y:S02]  /*4920*/  MOV R168, 0x4940 ;  /* 0x0000494000a87802 */ /* 0x000fe40000000f00 */
[----:B------:R-:W-:Y:S05]  /*4930*/  CALL.REL.NOINC `($__internal_82_$__cuda_sm70_shflsync_down_p) ;  /* 0x000002f000007944 */ /* 0x000fea0003c00000 */
[----:B------:R-:W-:Y:S01]  /*4940*/  FADD.FTZ R172, R171, R172 ;  /* 0x000000acabac7221 */ /* 0x000fe20000010000 */
[----:B0-----:R-:W-:Y:S01]  /*4950*/  HFMA2.MMA R177, -RZ, RZ, 0, 2.384185791015625e-07 ;  /* 0x00000004ffb17435 */ /* 0x001fe200000001ff */
[----:B-1----:R-:W-:Y:S01]  /*4960*/  FADD.FTZ R183, R183, R174 ;  /* 0x000000aeb7b77221 */ /* 0x002fe20000010000 */
[----:B------:R-:W-:Y:S01]  /*4970*/  MOV R176, 0x1f ;  /* 0x0000001f00b07802 */ /* 0x000fe20000000f00 */
[----:B------:R-:W-:Y:S01]  /*4980*/  IMAD.MOV.U32 R179, RZ, RZ, -0x1 ;  /* 0xffffffffffb37424 */ /* 0x000fe200078e00ff */
[----:B------:R-:W-:-:S02]  /*4990*/  MOV R174, R172 ;  /* 0x000000ac00ae7202 */ /* 0x000fc40000000f00 */
[----:B------:R-:W-:Y:S02]  /*49a0*/  MOV R168, 0x49c0 ;  /* 0x000049c000a87802 */ /* 0x000fe40000000f00 */
[----:B------:R-:W-:Y:S05]  /*49b0*/  CALL.REL.NOINC `($__internal_82_$__cuda_sm70_shflsync_down_p) ;  /* 0x0000027000007944 */ /* 0x000fea0003c00000 */
[----:B0-----:R-:W-:Y:S01]  /*49c0*/  HFMA2.MMA R177, -RZ, RZ, 0, 2.384185791015625e-07 ;  /* 0x00000004ffb17435 */ /* 0x001fe200000001ff */
[----:B-1----:R-:W-:Y:S02]  /*49d0*/  MOV R171, R174 ;  /* 0x000000ae00ab7202 */ /* 0x002fe40000000f00 */
[----:B------:R-:W-:Y:S02]  /*49e0*/  MOV R174, R183 ;  /* 0x000000b700ae7202 */ /* 0x000fe40000000f00 */
[----:B------:R-:W-:Y:S02]  /*49f0*/  MOV R176, 0x1f ;  /* 0x0000001f00b07802 */ /* 0x000fe40000000f00 */
[----:B------:R-:W-:Y:S02]  /*4a00*/  MOV R179, 0xffffffff ;  /* 0xffffffff00b37802 */ /* 0x000fe40000000f00 */
[----:B------:R-:W-:Y:S02]  /*4a10*/  MOV R168, 0x4a30 ;  /* 0x00004a3000a87802 */ /* 0x000fe40000000f00 */
[----:B------:R-:W-:Y:S05]  /*4a20*/  CALL.REL.NOINC `($__internal_82_$__cuda_sm70_shflsync_down_p) ;  /* 0x0000020000007944 */ /* 0x000fea0003c00000 */
[----:B------:R-:W-:Y:S01]  /*4a30*/  FADD.FTZ R172, R171, R172 ;  /* 0x000000acabac7221 */ /* 0x000fe20000010000 */
[----:B0-----:R-:W-:Y:S01]  /*4a40*/  HFMA2.MMA R177, -RZ, RZ, 0, 1.1920928955078125e-07 ;  /* 0x00000002ffb17435 */ /* 0x001fe200000001ff */
[----:B-1----:R-:W-:Y:S01]  /*4a50*/  FADD.FTZ R175, R183, R174 ;  /* 0x000000aeb7af7221 */ /* 0x002fe20000010000 */
[----:B------:R-:W-:Y:S01]  /*4a60*/  MOV R176, 0x1f ;  /* 0x0000001f00b07802 */ /* 0x000fe20000000f00 */
[----:B------:R-:W-:Y:S01]  /*4a70*/  IMAD.MOV.U32 R179, RZ, RZ, -0x1 ;  /* 0xffffffffffb37424 */ /* 0x000fe200078e00ff */
[----:B------:R-:W-:-:S02]  /*4a80*/  MOV R174, R172 ;  /* 0x000000ac00ae7202 */ /* 0x000fc40000000f00 */
[----:B------:R-:W-:Y:S02]  /*4a90*/  MOV R168, 0x4ab0 ;  /* 0x00004ab000a87802 */ /* 0x000fe40000000f00 */
[----:B------:R-:W-:Y:S05]  /*4aa0*/  CALL.REL.NOINC `($__internal_82_$__cuda_sm70_shflsync_down_p) ;  /* 0x0000018000007944 */ /* 0x000fea0003c00000 */
[----:B0-----:R-:W-:Y:S01]  /*4ab0*/  HFMA2.MMA R177, -RZ, RZ, 0, 1.1920928955078125e-07 ;  /* 0x00000002ffb17435 */ /* 0x001fe200000001ff */
[----:B-1----:R-:W-:Y:S02]  /*4ac0*/  MOV R171, R174 ;  /* 0x000000ae00ab7202 */ /* 0x002fe40000000f00 */
[----:B------:R-:W-:Y:S02]  /*4ad0*/  MOV R174, R175 ;  /* 0x000000af00ae7202 */ /* 0x000fe40000000f00 */
[----:B------:R-:W-:Y:S02]  /*4ae0*/  MOV R176, 0x1f ;  /* 0x0000001f00b07802 */ /* 0x000fe40000000f00 */
[----:B------:R-:W-:Y:S02]  /*4af0*/  MOV R179, 0xffffffff ;  /* 0xffffffff00b37802 */ /* 0x000fe40000000f00 */
[----:B------:R-:W-:Y:S02]  /*4b00*/  MOV R168, 0x4b20 ;  /* 0x00004b2000a87802 */ /* 0x000fe40000000f00 */
[----:B------:R-:W-:Y:S05]  /*4b10*/  CALL.REL.NOINC `($__internal_82_$__cuda_sm70_shflsync_down_p) ;  /* 0x0000011000007944 */ /* 0x000fea0003c00000 */
[----:B------:R-:W-:Y:S01]  /*4b20*/  FADD.FTZ R173, R171, R172 ;  /* 0x000000acabad7221 */ /* 0x000fe20000010000 */
[----:B0-----:R-:W-:Y:S01]  /*4b30*/  HFMA2.MMA R177, -RZ, RZ, 0, 5.9604644775390625e-08 ;  /* 0x00000001ffb17435 */ /* 0x001fe200000001ff */
[----:B-1----:R-:W-:Y:S01]  /*4b40*/  FADD.FTZ R175, R175, R174 ;  /* 0x000000aeafaf7221 */ /* 0x002fe20000010000 */
[----:B------:R-:W-:Y:S01]  /*4b50*/  MOV R176, 0x1f ;  /* 0x0000001f00b07802 */ /* 0x000fe20000000f00 */
[----:B------:R-:W-:Y:S01]  /*4b60*/  IMAD.MOV.U32 R179, RZ, RZ, -0x1 ;  /* 0xffffffffffb37424 */ /* 0x000fe200078e00ff */
[----:B------:R-:W-:-:S02]  /*4b70*/  MOV R174, R173 ;  /* 0x000000ad00ae7202 */ /* 0x000fc40000000f00 */
[----:B------:R-:W-:Y:S02]  /*4b80*/  MOV R168, 0x4ba0 ;  /* 0x00004ba000a87802 */ /* 0x000fe40000000f00 */
[----:B------:R-:W-:Y:S05]  /*4b90*/  CALL.REL.NOINC `($__internal_82_$__cuda_sm70_shflsync_down_p) ;  /* 0x0000009000007944 */ /* 0x000fea0003c00000 */
[----:B0-----:R-:W-:Y:S01]  /*4ba0*/  HFMA2.MMA R177, -RZ, RZ, 0, 5.9604644775390625e-08 ;  /* 0x00000001ffb17435 */ /* 0x001fe200000001ff */
[----:B-1----:R-:W-:Y:S02]  /*4bb0*/  MOV R210, R174 ;  /* 0x000000ae00d27202 */ /* 0x002fe40000000f00 */
[----:B------:R-:W-:Y:S02]  /*4bc0*/  MOV R174, R175 ;  /* 0x000000af00ae7202 */ /* 0x000fe40000000f00 */
[----:B------:R-:W-:Y:S02]  /*4bd0*/  MOV R176, 0x1f ;  /* 0x0000001f00b07802 */ /* 0x000fe40000000f00 */
[----:B------:R-:W-:Y:S02]  /*4be0*/  MOV R179, 0xffffffff ;  /* 0xffffffff00b37802 */ /* 0x000fe40000000f00 */
[----:B------:R-:W-:Y:S02]  /*4bf0*/  MOV R168, 0x4c10 ;  /* 0x00004c1000a87802 */ /* 0x000fe40000000f00 */
[----:B------:R-:W-:Y:S05]  /*4c00*/  CALL.REL.NOINC `($__internal_82_$__cuda_sm70_shflsync_down_p) ;  /* 0x0000002000007944 */ /* 0x000fea0003c00000 */
[----:B-1----:R-:W-:Y:S01]  /*4c10*/  MOV R168, R174 ;  /* 0x000000ae00a87202 */ /* 0x002fe20000000f00 */
[----:B0-----:R-:W-:Y:S05]  /*4c20*/  BRA `(.L_x_5111) ;  /* 0xffffd20000007947 */ /* 0x001fea000383ffff */
        .weak           $__internal_82_$__cuda_sm70_shflsync_down_p
        .type           $__internal_82_$__cuda_sm70_shflsync_down_p,@function
        .size           $__internal_82_$__cuda_sm70_shflsync_down_p,(.L_x_11816 - $__internal_82_$__cuda_sm70_shflsync_down_p)
$__internal_82_$__cuda_sm70_shflsync_down_p:
[----:B------:R-:W-:Y:S01]  /*4c30*/  HFMA2.MMA R169, -RZ, RZ, 0, 0 ;  /* 0x00000000ffa97435 */ /* 0x000fe200000001ff */
[----:B------:R-:W-:Y:S04]  /*4c40*/  WARPSYNC R179 ;  /* 0x000000b300007348 */ /* 0x000fe80003800000 */
[----:B------:R0:W1:Y:S01]  /*4c50*/  SHFL.DOWN PT, R174, R174, R177, R176 ;  /* 0x080000b1aeae7389 */ /* 0x00006200000e00b0 */
[----:B------:R-:W-:Y:S05]  /*4c60*/  RET.REL.NODEC R168 `(_ZN10layer_norm13ln_bwd_kernelINS_13Kernel_traitsIf13__nv_bfloat16fS2_fjLj8192ELj1ELj1ELj8ELj16ENS_18Kernel_traits_baseILj8192EfS2_fS2_fjLj256EEEEELb0ELb0ELb1ELb0EEEvNS_9BwdParamsE) ;  /* 0xffffb390a8007950 */ /* 0x000fea0003c3ffff */
.L_x_5112:
        /* <DEDUP_REMOVED lines=9> */
.L_x_11816:


//--------------------- .text._ZN10layer_norm13ln_bwd_kernelINS_13Kernel_traitsIf13__nv_bfloat16fS2_fjLj8192ELj1ELj1ELj8ELj16ENS_18Kernel_traits_baseILj8192EfS2_fS2_fjLj256EEEEELb0ELb0ELb1ELb1EEEvNS_9BwdParamsE --------------------------
	.section	.text._ZN10layer_norm13ln_bwd_kernelINS_13Kernel_traitsIf13__nv_bfloat16fS2_fjLj8192ELj1ELj1ELj8ELj16ENS_18Kernel_traits_baseILj8192EfS2_fS2_fjLj256EEEEELb0ELb0ELb1ELb1EEEvNS_9BwdParamsE,"ax",@progbits
	.sectioninfo	@"SHI_REGISTERS=254"
	.align	128
        .global         _ZN10layer_norm13ln_bwd_kernelINS_13Kernel_traitsIf13__nv_bfloat16fS2_fjLj8192ELj1ELj1ELj8ELj16ENS_18Kernel_traits_baseILj8192EfS2_fS2_fjLj256EEEEELb0ELb0ELb1ELb1EEEvNS_9BwdParamsE
        .type           _ZN10layer_norm13ln_bwd_kernelINS_13Kernel_traitsIf13__nv_bfloat16fS2_fjLj8192ELj1ELj1ELj8ELj16ENS_18Kernel_traits_baseILj8192EfS2_fS2_fjLj256EEEEELb0ELb0ELb1ELb1EEEvNS_9BwdParamsE,@function
        .size           _ZN10layer_norm13ln_bwd_kernelINS_13Kernel_traitsIf13__nv_bfloat16fS2_fjLj8192ELj1ELj1ELj8ELj16ENS_18Kernel_traits_baseILj8192EfS2_fS2_fjLj256EEEEELb0ELb0ELb1ELb1EEEvNS_9BwdParamsE,(.L_x_11817 - _ZN10layer_norm13ln_bwd_kernelINS_13Kernel_traitsIf13__nv_bfloat16fS2_fjLj8192ELj1ELj1ELj8ELj16ENS_18Kernel_traits_baseILj8192EfS2_fS2_fjLj256EEEEELb0ELb0ELb1ELb1EEEvNS_9BwdParamsE)
        .other          _ZN10layer_norm13ln_bwd_kernelINS_13Kernel_traitsIf13__nv_bfloat16fS2_fjLj8192ELj1ELj1ELj8ELj16ENS_18Kernel_traits_baseILj8192EfS2_fS2_fjLj256EEEEELb0ELb0ELb1ELb1EEEvNS_9BwdParamsE,@"STO_CUDA_ENTRY STV_DEFAULT"
_ZN10layer_norm13ln_bwd_kernelINS_13Kernel_traitsIf13__nv_bfloat16fS2_fjLj8192ELj1ELj1ELj8ELj16ENS_18Kernel_traits_baseILj8192EfS2_fS2_fjLj256EEEEELb0ELb0ELb1ELb1EEEvNS_9BwdParamsE:
.text._ZN10layer_norm13ln_bwd_kernelINS_13Kernel_traitsIf13__nv_bfloat16fS2_fjLj8192ELj1ELj1ELj8ELj16ENS_18Kernel_traits_baseILj8192EfS2_fS2_fjLj256EEEEELb0ELb0ELb1ELb1EEEvNS_9BwdParamsE:
        /* <DEDUP_REMOVED lines=40> */
.L_x_5113:
        /* <DEDUP_REMOVED lines=46> */
.L_x_5184:
        /* <DEDUP_REMOVED lines=14> */
[C---:B------:R-:W-:Y:S01]  /*0640*/  IADD3 R230, R232.reuse, 0x100, RZ ;  /* 0x00000100e8e67810 */ /* 0x040fe20007ffe0ff */
[C---:B------:R-:W-:Y:S01]  /*0650*/  IMAD.WIDE.U32 R170, R232.reuse, R176, c[0x0][0x218] ;  /* 0x00008600e8aa7625 */ /* 0x040fe200078e00b0 */
[----:B------:R-:W-:-:S02]  /*0660*/  IADD3 R229, R232, 0x200, RZ ;  /* 0x00000200e8e57810 */ /* 0x000fc40007ffe0ff */
[----:B------:R-:W-:Y:S01]  /*0670*/  IADD3 R223, R232, 0x300, RZ ;  /* 0x00000300e8df7810 */ /* 0x000fe20007ffe0ff */
[----:B0-----:R-:W-:-:S04]  /*0680*/  IMAD.WIDE.U32 R168, R230, R176, c[0x0][0x218] ;  /* 0x00008600e6a87625 */ /* 0x001fc800078e00b0 */
[----:B-1----:R-:W-:-:S04]  /*0690*/  IMAD.WIDE.U32 R166, R229, R176, c[0x0][0x218] ;  /* 0x00008600e5a67625 */ /* 0x002fc800078e00b0 */
[----:B---3--:R-:W-:Y:S01]  /*06a0*/  IMAD.WIDE.U32 R164, R223, R176, c[0x0][0x218] ;  /* 0x00008600dfa47625 */ /* 0x008fe200078e00b0 */
[----:B--2---:R-:W-:-:S13]  /*06b0*/  ISETP.GT.AND P5, PT, R173, RZ, PT ;  /* 0x000000ffad00720c */ /* 0x004fda0003fa4270 */
[----:B------:R-:W-:Y:S05]  /*06c0*/  @P5 BRA `(.L_x_5116) ;  /* 0x000000e000005947 */ /* 0x000fea0003800000 */
[----:B------:R-:W-:Y:S01]  /*06d0*/  ISETP.NE.U32.AND P0, PT, RZ, c[0x0][0x218], PT ;  /* 0x00008600ff007a0c */ /* 0x000fe20003f05070 */
[----:B------:R-:W-:-:S03]  /*06e0*/  CS2R R172, SRZ ;  /* 0x0000000000ac7805 */ /* 0x000fc6000001ff00 */
        /* <DEDUP_REMOVED lines=10> */
[----:B------:R-:W-:Y:S01]  /*0790*/  CS2R R172, SRZ ;  /* 0x0000000000ac7805 */ /* 0x000fe2000001ff00 */
[----:B------:R-:W-:Y:S05]  /*07a0*/  BRA `(.L_x_5117) ;  /* 0x000012b000007947 */ /* 0x000fea0003800000 */
.L_x_5116:
[----:B------:R-:W-:Y:S01]  /*07b0*/  IADD3 R0, R173, -0x1, RZ ;  /* 0xffffffffad007810 */ /* 0x000fe20007ffe0ff */
[----:B------:R-:W-:Y:S01]  /*07c0*/  HFMA2.MMA R181, -RZ, RZ, 0, 9.5367431640625e-07 ;  /* 0x00000010ffb57435 */ /* 0x000fe200000001ff */
[----:B------:R-:W-:-:S04]  /*07d0*/  IMAD.WIDE R2, R227, R174, c[0x0][0x1a0] ;  /* 0x00006800e3027625 */ /* 0x000fc800078e02ae */
[----:B------:R-:W-:-:S05]  /*07e0*/  IMAD R0, R0, c[0x0][0x168], RZ ;  /* 0x00005a0000007a24 */ /* 0x000fca00078e02ff */
[----:B------:R-:W-:-:S04]  /*07f0*/  SHF.R.S32.HI R5, RZ, 0x1f, R0 ;  /* 0x0000001fff057819 */ /* 0x000fc80000011400 */
[----:B------:R-:W-:Y:S01]  /*0800*/  LEA.HI R5, R5, R0, RZ, 0x3 ;  /* 0x0000000005057211 */ /* 0x000fe200078f18ff */
[----:B------:R-:W-:Y:S01]  /*0810*/  IMAD.WIDE.U32 R178, R232, R176, c[0x0][0x188] ;  /* 0x00006200e8b27625 */ /* 0x000fe200078e00b0 */
[----:B------:R0:W2:Y:S02]  /*0820*/  LDG.E R0, [R2.64] ;  /* 0x0000000402007981 */ /* 0x0000a4000c1e1900 */
[----:B------:R-:W-:Y:S01]  /*0830*/  LEA.HI.SX32 R180, R5, R172, 0x1d ;  /* 0x000000ac05b47211 */ /* 0x000fe200078feaff */
[-C--:B------:R-:W-:Y:S01]  /*0840*/  IMAD.WIDE.U32 R202, R223, R176.reuse, c[0x0][0x188] ;  /* 0x00006200dfca7625 */ /* 0x080fe200078e00b0 */
[----:B------:R1:W3:Y:S03]  /*0850*/  LDG.E.128 R196, [R178.64] ;  /* 0x00000004b2c47981 */ /* 0x0002e6000c1e1d00 */
[C---:B------:R-:W-:Y:S01]  /*0860*/  IMAD.WIDE.U32 R192, R180.reuse, R181, c[0x0][0x208] ;  /* 0x00008200b4c07625 */ /* 0x040fe200078e00b5 */
[C---:B------:R-:W-:Y:S01]  /*0870*/  IADD3 R8, R180.reuse, 0x100, RZ ;  /* 0x00000100b4087810 */ /* 0x040fe20007ffe0ff */
[----:B------:R1:W4:Y:S02]  /*0880*/  LDG.E.128 R172, [R178.64+0x10] ;  /* 0x00001004b2ac7981 */ /* 0x000324000c1e1d00 */
[-C--:B0-----:R-:W-:Y:S01]  /*0890*/  IMAD.WIDE.U32 R2, R229, R176.reuse, c[0x0][0x188] ;  /* 0x00006200e5027625 */ /* 0x081fe200078e00b0 */
[C---:B------:R-:W-:Y:S01]  /*08a0*/  IADD3 R4, R180.reuse, 0x200, RZ ;  /* 0x00000200b4047810 */ /* 0x040fe20007ffe0ff */
[----:B------:R-:W4:Y:S01]  /*08b0*/  LDG.E.128 R192, [R192.64] ;  /* 0x00000004c0c07981 */ /* 0x000f22000c1e1d00 */
[----:B------:R-:W-:Y:S01]  /*08c0*/  IADD3 R177, R180, 0x300, RZ ;  /* 0x00000300b4b17810 */ /* 0x000fe20007ffe0ff */
[----:B------:R-:W-:-:S02]  /*08d0*/  IMAD.WIDE.U32 R200, R230, R176, c[0x0][0x188] ;  /* 0x00006200e6c87625 */ /* 0x000fc400078e00b0 */
[----:B------:R0:W4:Y:S02]  /*08e0*/  LDG.E.128 R188, [R2.64+0x10] ;  /* 0x0000100402bc7981 */ /* 0x000124000c1e1d00 */
[-C--:B------:R-:W-:Y:S02]  /*08f0*/  IMAD.WIDE.U32 R8, R8, R181.reuse, c[0x0][0x208] ;  /* 0x0000820008087625 */ /* 0x080fe400078e00b5 */
[----:B------:R0:W4:Y:S02]  /*0900*/  LDG.E.128 R184, [R202.64+0x10] ;  /* 0x00001004cab87981 */ /* 0x000124000c1e1d00 */
[-C--:B------:R-:W-:Y:S02]  /*0910*/  IMAD.WIDE.U32 R4, R4, R181.reuse, c[0x0][0x208] ;  /* 0x0000820004047625 */ /* 0x080fe400078e00b5 */
[----:B------:R-:W4:Y:S02]  /*0920*/  LDG.E.128 R8, [R8.64] ;  /* 0x0000000408087981 */ /* 0x000f24000c1e1d00 */
[----:B------:R-:W-:-:S02]  /*0930*/  IMAD.WIDE.U32 R176, R177, R181, c[0x0][0x208] ;  /* 0x00008200b1b07625 */ /* 0x000fc400078e00b5 */
[----:B------:R-:W4:Y:S04]  /*0940*/  LDG.E.128 R180, [R202.64] ;  /* 0x00000004cab47981 */ /* 0x000f28000c1e1d00 */
[----:B-1----:R-:W4:Y:S04]  /*0950*/  LDG.E.128 R176, [R176.64] ;  /* 0x00000004b0b07981 */ /* 0x002f28000c1e1d00 */
[----:B------:R2:W4:Y:S04]  /*0960*/  LDG.E.128 R12, [R200.64] ;  /* 0x00000004c80c7981 */ /* 0x000528000c1e1d00 */
[----:B------:R2:W4:Y:S04]  /*0970*/  LDG.E.128 R20, [R200.64+0x10] ;  /* 0x00001004c8147981 */ /* 0x000528000c1e1d00 */
        /* <DEDUP_REMOVED lines=14> */
[C---:B---3--:R-:W-:Y:S02]  /*0a60*/  FADD.FTZ R199, -R200.reuse, R199 ;  /* 0x000000c7c8c77221 */ /* 0x048fe40000010100 */
[C---:B------:R-:W-:Y:S02]  /*0a70*/  FADD.FTZ R201, -R200.reuse, R196 ;  /* 0x000000c4c8c97221 */ /* 0x040fe40000010100 */
[C---:B----4-:R-:W-:Y:S01]  /*0a80*/  FADD.FTZ R215, -R200.reuse, R175 ;  /* 0x000000afc8d77221 */ /* 0x050fe20000010100 */
[--C-:B0-----:R-:W-:Y:S02]  /*0a90*/  PRMT R3, RZ, 0x5410, R195.reuse ;  /* 0x00005410ff037816 */ /* 0x101fe400000000c3 */
[----:B------:R-:W-:Y:S01]  /*0aa0*/  PRMT R0, RZ, 0x7610, R195 ;  /* 0x00007610ff007816 */ /* 0x000fe200000000c3 */
[C---:B------:R-:W-:Y:S01]  /*0ab0*/  FADD.FTZ R195, -R200.reuse, R174 ;  /* 0x000000aec8c37221 */ /* 0x040fe20000010100 */
[----:B------:R-:W-:Y:S01]  /*0ac0*/  PRMT R169, RZ, 0x5410, R192 ;  /* 0x00005410ffa97816 */ /* 0x000fe200000000c0 */
[----:B------:R-:W-:Y:S01]  /*0ad0*/  FADD.FTZ R189, -R200, R189 ;  /* 0x000000bdc8bd7221 */ /* 0x000fe20000010100 */
[----:B------:R-:W-:-:S02]  /*0ae0*/  PRMT R167, RZ, 0x5410, R193 ;  /* 0x00005410ffa77816 */ /* 0x000fc400000000c1 */
[----:B------:R-:W-:Y:S01]  /*0af0*/  PRMT R164, RZ, 0x7610, R193 ;  /* 0x00007610ffa47816 */ /* 0x000fe200000000c1 */
[----:B------:R-:W-:Y:S01]  /*0b00*/  FADD.FTZ R193, -R200, R172 ;  /* 0x000000acc8c17221 */ /* 0x000fe20000010100 */
[----:B------:R-:W-:Y:S01]  /*0b10*/  PRMT R166, RZ, 0x7610, R192 ;  /* 0x00007610ffa67816 */ /* 0x000fe200000000c0 */
[----:B-----5:R-:W-:Y:S02]  /*0b20*/  FMUL.FTZ R219, R224, R199 ;  /* 0x000000c7e0db7220 */ /* 0x020fe40000410000 */
[----:B------:R-:W-:Y:S02]  /*0b30*/  FADD.FTZ R217, -R200, R173 ;  /* 0x000000adc8d97221 */ /* 0x000fe40000010100 */
[----:B------:R-:W-:Y:S02]  /*0b40*/  FMUL.FTZ R216, R224, R195 ;  /* 0x000000c3e0d87220 */ /* 0x000fe40000410000 */
[----:B------:R-:W-:Y:S02]  /*0b50*/  FADD.FTZ R183, -R200, R183 ;  /* 0x000000b7c8b77221 */ /* 0x000fe40000010100 */
[----:B------:R-:W-:-:S02]  /*0b60*/  FMUL.FTZ R215, R224, R215 ;  /* 0x000000d7e0d77220 */ /* 0x000fc40000410000 */
[----:B------:R-:W-:Y:S02]  /*0b70*/  FMUL.FTZ R199, R224, R189 ;  /* 0x000000bde0c77220 */ /* 0x000fe40000410000 */
[----:B------:R-:W-:Y:S02]  /*0b80*/  FADD.FTZ R197, -R200, R197 ;  /* 0x000000c5c8c57221 */ /* 0x000fe40000010100 */
[----:B------:R-:W-:Y:S02]  /*0b90*/  FMUL.FTZ R222, R224, R201 ;  /* 0x000000c9e0de7220 */ /* 0x000fe40000410000 */
[----:B------:R-:W-:Y:S01]  /*0ba0*/  FMUL.FTZ R189, R84, R169 ;  /* 0x000000a954bd7220 */ /* 0x000fe20000410000 */
[----:B------:R-:W-:Y:S01]  /*0bb0*/  PRMT R2, RZ, 0x7610, R194 ;  /* 0x00007610ff027816 */ /* 0x000fe200000000c2 */
[----:B------:R-:W-:Y:S02]  /*0bc0*/  FMUL.FTZ R218, R224, R193 ;  /* 0x000000c1e0da7220 */ /* 0x000fe40000410000 */
[----:B------:R-:W-:-:S02]  /*0bd0*/  FADD.FTZ R249, -R200, R182 ;  /* 0x000000b6c8f97221 */ /* 0x000fc40000010100 */
[----:B------:R-:W-:Y:S02]  /*0be0*/  FMUL.FTZ R193, R224, R183 ;  /* 0x000000b7e0c17220 */ /* 0x000fe40000410000 */
        /* <DEDUP_REMOVED lines=8> */
[----:B------:R-:W-:Y:S02]  /*0c70*/  FADD.FTZ R203, -R200, R198 ;  /* 0x000000c6c8cb7221 */ /* 0x000fe40000010100 */
[----:B------:R-:W-:Y:S02]  /*0c80*/  FMUL.FTZ R221, R224, R197 ;  /* 0x000000c5e0dd7220 */ /* 0x000fe40000410000 */
[----:B------:R-:W-:-:S02]  /*0c90*/  FMUL.FTZ R188, R85, R166 ;  /* 0x000000a655bc7220 */ /* 0x000fc40000410000 */
[----:B------:R-:W-:Y:S02]  /*0ca0*/  FADD.FTZ R3, RZ, R189 ;  /* 0x000000bdff037221 */ /* 0x000fe40000010000 */
[----:B------:R-:W-:Y:S01]  /*0cb0*/  FFMA.FTZ R0, R222, R189, RZ ;  /* 0x000000bdde007223 */ /* 0x000fe200000100ff */
[----:B------:R-:W-:Y:S01]  /*0cc0*/  PRMT R175, RZ, 0x5410, R179 ;  /* 0x00005410ffaf7816 */ /* 0x000fe200000000b3 */
[C---:B------:R-:W-:Y:S01]  /*0cd0*/  FADD.FTZ R191, -R200.reuse, R191 ;  /* 0x000000bfc8bf7221 */ /* 0x040fe20000010100 */
[----:B-1----:R-:W-:Y:S01]  /*0ce0*/  PRMT R170, RZ, 0x7610, R179 ;  /* 0x00007610ffaa7816 */ /* 0x002fe200000000b3 */
[C---:B------:R-:W-:Y:S02]  /*0cf0*/  FADD.FTZ R251, -R200.reuse, R184 ;  /* 0x000000b8c8fb7221 */ /* 0x040fe40000010100 */
[C---:B------:R-:W-:Y:S02]  /*0d00*/  FADD.FTZ R186, -R200.reuse, R186 ;  /* 0x000000bac8ba7221 */ /* 0x040fe40000010100 */
[----:B------:R-:W-:-:S02]  /*0d10*/  FADD.FTZ R179, -R200, R187 ;  /* 0x000000bbc8b37221 */ /* 0x000fc40000010100 */
[----:B------:R-:W-:Y:S02]  /*0d20*/  FADD.FTZ R145, R145, R2 ;  /* 0x0000000291917221 */ /* 0x000fe40000010000 */
[-C--:B------:R-:W-:Y:S02]  /*0d30*/  FFMA.FTZ R93, R217, R2.reuse, R93 ;  /* 0x00000002d95d7223 */ /* 0x080fe4000001005d */
[----:B------:R-:W-:Y:S02]  /*0d40*/  FMUL.FTZ R184, R81, R2 ;  /* 0x0000000251b87220 */ /* 0x000fe40000410000 */
        /* <DEDUP_REMOVED lines=18> */
[----:B------:R-:W-:Y:S02]  /*0e70*/  FADD.FTZ R2, R3, R184 ;  /* 0x000000b803027221 */ /* 0x000fe40000010000 */
[----:B------:R-:W-:Y:S01]  /*0e80*/  FFMA.FTZ R0, R217, R184, R0 ;  /* 0x000000b8d9007223 */ /* 0x000fe20000010000 */
[----:B------:R-:W-:Y:S01]  /*0e90*/  PRMT R171, RZ, 0x5410, R8 ;  /* 0x00005410ffab7816 */ /* 0x000fe20000000008 */
[C---:B------:R-:W-:Y:S02]  /*0ea0*/  FADD.FTZ R181, -R200.reuse, R181 ;  /* 0x000000b5c8b57221 */ /* 0x040fe40000010100 */
[----:B------:R-:W-:-:S02]  /*0eb0*/  FADD.FTZ R205, -R200, R12 ;  /* 0x0000000cc8cd7221 */ /* 0x000fc40000010100 */
[----:B------:R-:W-:Y:S02]  /*0ec0*/  FADD.FTZ R3, R2, R183 ;  /* 0x000000b702037221 */ /* 0x000fe40000010000 */
[----:B------:R-:W-:Y:S02]  /*0ed0*/  FFMA.FTZ R0, R216, R183, R0 ;  /* 0x000000b7d8007223 */ /* 0x000fe40000010000 */
[----:B------:R-:W-:Y:S01]  /*0ee0*/  FADD.FTZ R207, -R200, R14 ;  /* 0x0000000ec8cf7221 */ /* 0x000fe20000010100 */
[----:B------:R-:W-:Y:S01]  /*0ef0*/  PRMT R14, RZ, 0x7610, R8 ;  /* 0x00007610ff0e7816 */ /* 0x000fe20000000008 */
[----:B------:R-:W-:Y:S02]  /*0f00*/  FMUL.FTZ R195, R224, R181 ;  /* 0x000000b5e0c37220 */ /* 0x000fe40000410000 */
[----:B------:R-:W-:Y:S02]  /*0f10*/  FADD.FTZ R211, -R200, R13 ;  /* 0x0000000dc8d37221 */ /* 0x000fe40000010100 */
[----:B------:R-:W-:-:S02]  /*0f20*/  FMUL.FTZ R214, R224, R205 ;  /* 0x000000cde0d67220 */ /* 0x000fc40000410000 */
[----:B------:R-:W-:Y:S02]  /*0f30*/  FMUL.FTZ R181, R76, R171 ;  /* 0x000000ab4cb57220 */ /* 0x000fe40000410000 */
[----:B------:R-:W-:Y:S02]  /*0f40*/  FADD.FTZ R2, R3, R182 ;  /* 0x000000b603027221 */ /* 0x000fe40000010000 */
[----:B------:R-:W-:Y:S02]  /*0f50*/  FFMA.FTZ R0, R215, R182, R0 ;  /* 0x000000b6d7007223 */ /* 0x000fe40000010000 */
[C---:B------:R-:W-:Y:S01]  /*0f60*/  FADD.FTZ R209, -R200.reuse, R15 ;  /* 0x0000000fc8d17221 */ /* 0x040fe20000010100 */
[----:B------:R-:W-:Y:S01]  /*0f70*/  PRMT R15, RZ, 0x5410, R9 ;  /* 0x00005410ff0f7816 */ /* 0x000fe20000000009 */
[C---:B------:R-:W-:Y:S02]  /*0f80*/  FADD.FTZ R23, -R200.reuse, R23 ;  /* 0x00000017c8177221 */ /* 0x040fe40000010100 */
[----:B------:R-:W-:-:S02]  /*0f90*/  FADD.FTZ R247, -R200, R180 ;  /* 0x000000b4c8f77221 */ /* 0x000fc40000010100 */
[----:B------:R-:W-:Y:S02]  /*0fa0*/  FMUL.FTZ R211, R224, R211 ;  /* 0x000000d3e0d37220 */ /* 0x000fe40000410000 */
        /* <DEDUP_REMOVED lines=25> */
[----:B------:R-:W-:Y:S02]  /*1140*/  FMUL.FTZ R20, R73, R10 ;  /* 0x0000000a49147220 */ /* 0x000fe40000410000 */
[----:B------:R-:W-:-:S02]  /*1150*/  FADD.FTZ R3, R2, R21 ;  /* 0x0000001502037221 */ /* 0x000fc40000010000 */
[----:B------:R-:W-:Y:S01]  /*1160*/  FFMA.FTZ R0, R208, R21, R0 ;  /* 0x00000015d0007223 */ /* 0x000fe20000010000 */
[----:B------:R-:W-:Y:S01]  /*1170*/  PRMT R8, RZ, 0x7610, R11 ;  /* 0x00007610ff087816 */ /* 0x000fe2000000000b */
[----:B------:R-:W-:Y:S02]  /*1180*/  FADD.FTZ R237, -R200, R16 ;  /* 0x00000010c8ed7221 */ /* 0x000fe40000010100 */
[C---:B------:R-:W-:Y:S02]  /*1190*/  FMUL.FTZ R201, R224.reuse, R19 ;  /* 0x00000013e0c97220 */ /* 0x040fe40000410000 */
[----:B------:R-:W-:Y:S02]  /*11a0*/  FMUL.FTZ R206, R224, R235 ;  /* 0x000000ebe0ce7220 */ /* 0x000fe40000410000 */
[----:B------:R-:W-:Y:S02]  /*11b0*/  FMUL.FTZ R19, R74, R9 ;  /* 0x000000094a137220 */ /* 0x000fe40000410000 */
[----:B------:R-:W-:-:S02]  /*11c0*/  FADD.FTZ R2, R3, R20 ;  /* 0x0000001403027221 */ /* 0x000fc40000010000 */
[----:B------:R-:W-:Y:S02]  /*11d0*/  FFMA.FTZ R0, R207, R20, R0 ;  /* 0x00000014cf007223 */ /* 0x000fe40000010000 */
[C---:B------:R-:W-:Y:S01]  /*11e0*/  FADD.FTZ R239, -R200.reuse, R17 ;  /* 0x00000011c8ef7221 */ /* 0x040fe20000010100 */
[----:B------:R-:W-:Y:S01]  /*11f0*/  PRMT R17, RZ, 0x5410, R4 ;  /* 0x00005410ff117816 */ /* 0x000fe20000000004 */
[----:B------:R-:W-:Y:S02]  /*1200*/  FADD.FTZ R241, -R200, R18 ;  /* 0x00000012c8f17221 */ /* 0x000fe40000010100 */
[----:B------:R-:W-:Y:S02]  /*1210*/  FMUL.FTZ R204, R224, R237 ;  /* 0x000000ede0cc7220 */ /* 0x000fe40000410000 */
[----:B------:R-:W-:Y:S02]  /*1220*/  FMUL.FTZ R18, R75, R8 ;  /* 0x000000084b127220 */ /* 0x000fe40000410000 */
[----:B------:R-:W-:-:S02]  /*1230*/  FADD.FTZ R3, R2, R19 ;  /* 0x0000001302037221 */ /* 0x000fc40000010000 */
[----:B------:R-:W-:Y:S01]  /*1240*/  FFMA.FTZ R0, R206, R19, R0 ;  /* 0x00000013ce007223 */ /* 0x000fe20000010000 */
[----:B------:R-:W-:Y:S01]  /*1250*/  PRMT R16, RZ, 0x7610, R4 ;  /* 0x00007610ff107816 */ /* 0x000fe20000000004 */
[----:B------:R-:W-:Y:S02]  /*1260*/  FMUL.FTZ R203, R224, R239 ;  /* 0x000000efe0cb7220 */ /* 0x000fe40000410000 */
        /* <DEDUP_REMOVED lines=11> */
[----:B------:R-:W-:Y:S01]  /*1320*/  PRMT R168, RZ, 0x7610, R5 ;  /* 0x00007610ffa87816 */ /* 0x000fe20000000005 */
[----:B------:R-:W-:-:S02]  /*1330*/  FFMA.FTZ R98, R210, R15, R98 ;  /* 0x0000000fd2627223 */ /* 0x000fc40000010062 */
[----:B------:R-:W-:Y:S02]  /*1340*/  FADD.FTZ R142, R142, R15 ;  /* 0x0000000f8e8e7221 */ /* 0x000fe40000010000 */
[----:B------:R-:W-:Y:S02]  /*1350*/  FMUL.FTZ R202, R224, R241 ;  /* 0x000000f1e0ca7220 */ /* 0x000fe40000410000 */
[----:B------:R-:W-:Y:S02]  /*1360*/  FMUL.FTZ R15, R70, R173 ;  /* 0x000000ad460f7220 */ /* 0x000fe40000410000 */
[----:B------:R-:W-:Y:S02]  /*1370*/  FADD.FTZ R2, R3, R16 ;  /* 0x0000001003027221 */ /* 0x000fe40000010000 */
[----:B------:R-:W-:Y:S01]  /*1380*/  FFMA.FTZ R0, R203, R16, R0 ;  /* 0x00000010cb007223 */ /* 0x000fe20000010000 */
[----:B------:R-:W-:Y:S01]  /*1390*/  PRMT R5, RZ, 0x5410, R6 ;  /* 0x00005410ff057816 */ /* 0x000fe20000000006 */
[----:B------:R-:W-:-:S02]  /*13a0*/  FFMA.FTZ R97, R211, R14, R97 ;  /* 0x0000000ed3617223 */ /* 0x000fc40000010061 */
[----:B------:R-:W-:Y:S02]  /*13b0*/  FADD.FTZ R141, R141, R14 ;  /* 0x0000000e8d8d7221 */ /* 0x000fe40000010000 */
[----:B------:R-:W-:Y:S02]  /*13c0*/  FMUL.FTZ R14, R71, R168 ;  /* 0x000000a8470e7220 */ /* 0x000fe40000410000 */
[----:B------:R-:W-:Y:S02]  /*13d0*/  FADD.FTZ R3, R2, R15 ;  /* 0x0000000f02037221 */ /* 0x000fe40000010000 */
[----:B------:R-:W-:Y:S01]  /*13e0*/  FFMA.FTZ R0, R202, R15, R0 ;  /* 0x0000000fca007223 */ /* 0x000fe20000010000 */
[----:B------:R-:W-:Y:S01]  /*13f0*/  PRMT R6, RZ, 0x7610, R6 ;  /* 0x00007610ff067816 */ /* 0x000fe20000000006 */
[----:B------:R-:W-:Y:S02]  /*1400*/  FADD.FTZ R136, R136, R13 ;  /* 0x0000000d88887221 */ /* 0x000fe40000010000 */
[----:B------:R-:W-:-:S02]  /*1410*/  FFMA.FTZ R100, R208, R13, R100 ;  /* 0x0000000dd0647223 */ /* 0x000fc40000010064 */
[----:B------:R-:W-:Y:S02]  /*1420*/  FMUL.FTZ R200, R224, R243 ;  /* 0x000000f3e0c87220 */ /* 0x000fe40000410000 */
[----:B------:R-:W-:Y:S02]  /*1430*/  FMUL.FTZ R13, R64, R5 ;  /* 0x00000005400d7220 */ /* 0x000fe40000410000 */
[----:B------:R-:W-:Y:S02]  /*1440*/  FADD.FTZ R2, R3, R14 ;  /* 0x0000000e03027221 */ /* 0x000fe40000010000 */
[----:B------:R-:W-:Y:S01]  /*1450*/  FFMA.FTZ R0, R201, R14, R0 ;  /* 0x0000000ec9007223 */ /* 0x000fe20000010000 */
[----:B------:R-:W-:Y:S01]  /*1460*/  PRMT R11, RZ, 0x5410, R7 ;  /* 0x00005410ff0b7816 */ /* 0x000fe20000000007 */
[----:B------:R-:W-:Y:S02]  /*1470*/  FMUL.FTZ R198, R224, R245 ;  /* 0x000000f5e0c67220 */ /* 0x000fe40000410000 */
        /* <DEDUP_REMOVED lines=12> */
[----:B------:R-:W-:Y:S02]  /*1540*/  FADD.FTZ R137, R137, R10 ;  /* 0x0000000a89897221 */ /* 0x000fe40000010000 */
        /* <DEDUP_REMOVED lines=14> */
[----:B------:R-:W-:Y:S02]  /*1630*/  FFMA.FTZ R103, R205, R8, R103 ;  /* 0x00000008cd677223 */ /* 0x000fe40000010067 */
        /* <DEDUP_REMOVED lines=14> */
[----:B------:R-:W-:Y:S01]  /*1720*/  FFMA.FTZ R0, R194, R7, R0 ;  /* 0x00000007c2007223 */ /* 0x000fe20000010000 */
[----:B------:R-:W-:Y:S01]  /*1730*/  PRMT R178, RZ, 0x7610, R178 ;  /* 0x00007610ffb27816 */ /* 0x000fe200000000b2 */
        /* <DEDUP_REMOVED lines=50> */
.L_x_5117:
[----:B------:R-:W-:Y:S05]  /*1a60*/  BSYNC B0 ;  /* 0x0000000000007941 */ /* 0x000fea0003800000 */
.L_x_5115:
[----:B------:R-:W-:Y:S02]  /*1a70*/  LOP3.LUT P1, RZ, R225, 0xff, RZ, 0xc0, !PT ;  /* 0x000000ffe1ff7812 */ /* 0x000fe4000782c0ff */
[----:B0-----:R-:W-:Y:S02]  /*1a80*/  SHF.R.U32.HI R166, RZ, 0x5, R228 ;  /* 0x00000005ffa67819 */ /* 0x001fe400000116e4 */
[----:B------:R-:W-:Y:S02]  /*1a90*/  LOP3.LUT P0, RZ, R228, 0x1f, RZ, 0xc0, !PT ;  /* 0x0000001fe4ff7812 */ /* 0x000fe4000780c0ff */
[----:B------:R-:W-:-:S07]  /*1aa0*/  LOP3.LUT R233, R166, 0x7fffff8, RZ, 0xc0, !PT ;  /* 0x07fffff8a6e97812 */ /* 0x000fce00078ec0ff */
[----:B------:R-:W-:Y:S01]  /*1ab0*/  @!P1 IADD3 R233, R233, 0x8, RZ ;  /* 0x00000008e9e99810 */ /* 0x000fe20007ffe0ff */
[----:B------:R-:W-:Y:S05]  /*1ac0*/  BRA.DIV ~URZ, `(.L_x_5118) ;  /* 0x000027c27f007947 */ /* 0x000fea000b800000 */
[----:B------:R0:W1:Y:S02]  /*1ad0*/  SHFL.DOWN PT, R167, R172, 0x10, 0x1f ;  /* 0x0a001f00aca77f89 */ /* 0x00006400000e0000 */
.L_x_5185:
        /* <DEDUP_REMOVED lines=18> */
.L_x_5186:
[----:B------:R-:W-:Y:S01]  /*1c00*/  @!P0 LOP3.LUT R166, R166, 0x7, RZ, 0xc0, !PT ;  /* 0x00000007a6a68812 */ /* 0x000fe200078ec0ff */
[----:B--2---:R-:W-:Y:S01]  /*1c10*/  FADD.FTZ R212, R212, R169 ;  /* 0x000000a9d4d47221 */ /* 0x004fe20000010000 */
[----:B------:R-:W-:Y:S01]  /*1c20*/  WARPSYNC 0xffffffff ;  /* 0xffffffff00007948 */ /* 0x000fe20003800000 */
[----:B-1----:R-:W-:Y:S01]  /*1c30*/  FADD.FTZ R213, R164, R171 ;  /* 0x000000aba4d57221 */ /* 0x002fe20000010000 */
[----:B------:R-:W-:Y:S01]  /*1c40*/  @!P0 IADD3 R234, R233, R166, RZ ;  /* 0x000000a6e9ea8210 */ /* 0x000fe20007ffe0ff */
[----:B------:R-:W-:Y:S01]  /*1c50*/  BSSY B0, `(.L_x_5120) ;  /* 0x0000037000007945 */ /* 0x000fe20003800000 */
[----:B-----5:R-:W-:Y:S02]  /*1c60*/  ISETP.GE.AND P6, PT, R231, 0x1, PT ;  /* 0x00000001e700780c */ /* 0x020fe40003fc6270 */
[----:B------:R-:W-:Y:S01]  /*1c70*/  ISETP.NE.AND P2, PT, R226, RZ, PT ;  /* 0x000000ffe200720c */ /* 0x000fe20003f45270 */
[----:B------:R-:W-:Y:S04]  /*1c80*/  @!P0 STS.64 [R234.X8+0x8000], R212 ;  /* 0x008000d4ea008388 */ /* 0x000fe80000008a00 */
        /* <DEDUP_REMOVED lines=9> */
[----:B------:R-:W-:Y:S01]  /*1d20*/  ISETP.NE.U32.AND P3, PT, RZ, c[0x0][0x258], PT ;  /* 0x00009600ff007a0c */ /* 0x000fe20003f65070 */
[----:B------:R-:W1:Y:S04]  /*1d30*/  LDS.128 R164, [R233.X8+0x8000] ;  /* 0x00800000e9a47984 */ /* 0x000e680000008c00 */
[----:B0-----:R-:W0:Y:S04]  /*1d40*/  LDS.128 R168, [R233.X8+0x8010] ;  /* 0x00801000e9a87984 */ /* 0x001e280000008c00 */
[----:B------:R-:W2:Y:S04]  /*1d50*/  LDS.128 R172, [R233.X8+0x8020] ;  /* 0x00802000e9ac7984 */ /* 0x000ea80000008c00 */
[----:B------:R-:W3:Y:S01]  /*1d60*/  LDS.128 R176, [R233.X8+0x8030] ;  /* 0x00803000e9b07984 */ /* 0x000ee20000008c00 */
[----:B-1----:R-:W-:-:S02]  /*1d70*/  FADD.FTZ R235, RZ, R164 ;  /* 0x000000a4ffeb7221 */ /* 0x002fc40000010000 */
[----:B------:R-:W-:Y:S01]  /*1d80*/  FADD.FTZ R164, RZ, R165 ;  /* 0x000000a5ffa47221 */ /* 0x000fe20000010000 */
[----:B------:R-:W-:Y:S01]  /*1d90*/  @!P5 FSEL R165, R52, RZ, P4 ;  /* 0x000000ff34a5d208 */ /* 0x000fe20002000000 */
[----:B------:R-:W-:Y:S01]  /*1da0*/  FADD.FTZ R235, R166, R235 ;  /* 0x000000eba6eb7221 */ /* 0x000fe20000010000 */
[----:B------:R-:W-:Y:S01]  /*1db0*/  @P6 SHF.R.S32.HI R166, RZ, 0x1f, R231 ;  /* 0x0000001fffa66819 */ /* 0x000fe200000114e7 */
[----:B------:R-:W-:Y:S01]  /*1dc0*/  FADD.FTZ R164, R167, R164 ;  /* 0x000000a4a7a47221 */ /* 0x000fe20000010000 */
[----:B------:R-:W-:Y:S01]  /*1dd0*/  @!P5 ISETP.NE.U32.AND P4, PT, RZ, c[0x0][0x218], PT ;  /* 0x00008600ff00da0c */ /* 0x000fe20003f85070 */
[----:B0-----:R-:W-:Y:S01]  /*1de0*/  FADD.FTZ R235, R235, R168 ;  /* 0x000000a8ebeb7221 */ /* 0x001fe20000010000 */
[----:B------:R-:W-:Y:S01]  /*1df0*/  @P6 LEA.HI R166, R166, R231, RZ, 0x3 ;  /* 0x000000e7a6a66211 */ /* 0x000fe200078f18ff */
[----:B------:R-:W-:Y:S02]  /*1e00*/  FADD.FTZ R164, R164, R169 ;  /* 0x000000a9a4a47221 */ /* 0x000fe40000010000 */
        /* <DEDUP_REMOVED lines=8> */
[----:B------:R-:W-:Y:S01]  /*1e90*/  @!P5 FSEL R176, R53, RZ, P1 ;  /* 0x000000ff35b0d208 */ /* 0x000fe20000800000 */
[----:B------:R-:W-:Y:S01]  /*1ea0*/  FADD.FTZ R164, R164, R177 ;  /* 0x000000b1a4a47221 */ /* 0x000fe20000010000 */
[----:B------:R-:W-:Y:S01]  /*1eb0*/  @!P5 ISETP.NE.U32.AND P1, PT, RZ, c[0x0][0x218], PT ;  /* 0x00008600ff00da0c */ /* 0x000fe20003f25070 */
[----:B------:R-:W-:Y:S01]  /*1ec0*/  FADD.FTZ R178, R178, R235 ;  /* 0x000000ebb2b27221 */ /* 0x000fe20000010000 */
[----:B------:R-:W-:Y:S01]  /*1ed0*/  ISETP.NE.U32.AND P0, PT, RZ, c[0x0][0x258], PT ;  /* 0x00009600ff007a0c */ /* 0x000fe20003f05070 */
[----:B------:R-:W-:-:S02]  /*1ee0*/  FADD.FTZ R179, R179, R164 ;  /* 0x000000a4b3b37221 */ /* 0x000fc40000010000 */
        /* <DEDUP_REMOVED lines=13> */
.L_x_5121:
[----:B------:R-:W-:Y:S05]  /*1fc0*/  BSYNC B0 ;  /* 0x0000000000007941 */ /* 0x000fea0003800000 */
.L_x_5120:
        /* <DEDUP_REMOVED lines=17> */
.L_x_5123:
[----:B------:R-:W-:Y:S05]  /*20e0*/  BSYNC B0 ;  /* 0x0000000000007941 */ /* 0x000fea0003800000 */
.L_x_5122:
        /* <DEDUP_REMOVED lines=8> */
.L_x_5125:
[----:B------:R-:W-:Y:S05]  /*2170*/  BSYNC B0 ;  /* 0x0000000000007941 */ /* 0x000fea0003800000 */
.L_x_5124:
        /* <DEDUP_REMOVED lines=8> */
.L_x_5127:
[----:B------:R-:W-:Y:S05]  /*2200*/  BSYNC B0 ;  /* 0x0000000000007941 */ /* 0x000fea0003800000 */
.L_x_5126:
        /* <DEDUP_REMOVED lines=8> */
.L_x_5129:
[----:B------:R-:W-:Y:S05]  /*2290*/  BSYNC B0 ;  /* 0x0000000000007941 */ /* 0x000fea0003800000 */
.L_x_5128:
        /* <DEDUP_REMOVED lines=21> */
.L_x_5131:
[----:B------:R-:W-:Y:S05]  /*23f0*/  BSYNC B0 ;  /* 0x0000000000007941 */ /* 0x000fea0003800000 */
.L_x_5130:
        /* <DEDUP_REMOVED lines=10> */
.L_x_5133:
[----:B------:R-:W-:Y:S05]  /*24a0*/  BSYNC B0 ;  /* 0x0000000000007941 */ /* 0x000fea0003800000 */
.L_x_5132:
        /* <DEDUP_REMOVED lines=10> */
.L_x_5135:
[----:B------:R-:W-:Y:S05]  /*2550*/  BSYNC B0 ;  /* 0x0000000000007941 */ /* 0x000fea0003800000 */
.L_x_5134:
        /* <DEDUP_REMOVED lines=34> */
.L_x_5137:
[----:B------:R-:W-:Y:S05]  /*2780*/  BSYNC B0 ;  /* 0x0000000000007941 */ /* 0x000fea0003800000 */
.L_x_5136:
[----:B------:R-:W-:Y:S01]  /*2790*/  @!P5 ISETP.NE.U32.AND P2, PT, RZ, c[0x0][0x218], PT ;  /* 0x00008600ff00da0c */ /* 0x000fe20003f45070 */
[----:B------:R-:W-:Y:S01]  /*27a0*/  @P6 FMUL.FTZ R234, R234, c[0x0][0x1ec] ;  /* 0x00007b00eaea6a20 */ /* 0x000fe20000410000 */
[----:B------:R-:W-:Y:S01]  /*27b0*/  @P0 MOV R175, 0x20 ;  /* 0x0000002000af0802 */ /* 0x000fe20000000f00 */
[----:B------:R-:W-:Y:S01]  /*27c0*/  BSSY B0, `(.L_x_5138) ;  /* 0x0000012000007945 */ /* 0x000fe20003800000 */
[----:B------:R-:W-:Y:S02]  /*27d0*/  @P6 MOV R169, 0x10 ;  /* 0x0000001000a96802 */ /* 0x000fe40000000f00 */
[----:B------:R-:W-:Y:S01]  /*27e0*/  @!P5 ISETP.NE.AND.EX P2, PT, RZ, c[0x0][0x21c], PT, P2 ;  /* 0x00008700ff00da0c */ /* 0x000fe20003f45320 */
[----:B------:R-:W-:Y:S01]  /*27f0*/  @P0 IMAD.WIDE.U32 R174, R230, R175, c[0x0][0x258] ;  /* 0x00009600e6ae0625 */ /* 0x000fe200078e00af */
[----:B------:R-:W-:Y:S02]  /*2800*/  @!P5 ISETP.NE.AND.EX P4, PT, RZ, c[0x0][0x21c], PT, P4 ;  /* 0x00008700ff00da0c */ /* 0x000fe40003f85340 */
[----:B------:R-:W-:Y:S01]  /*2810*/  @!P5 ISETP.NE.AND.EX P1, PT, RZ, c[0x0][0x21c], PT, P1 ;  /* 0x00008700ff00da0c */ /* 0x000fe20003f25310 */
[----:B------:R-:W-:Y:S01]  /*2820*/  @P6 IMAD.WIDE.U32 R168, R212, R169, c[0x0][0x248] ;  /* 0x00009200d4a86625 */ /* 0x000fe200078e00a9 */
[----:B------:R-:W-:-:S02]  /*2830*/  @P6 PRMT R163, R231, 0x7610, R163 ;  /* 0x00007610e7a36816 */ /* 0x000fc400000000a3 */
        /* <DEDUP_REMOVED lines=10> */
.L_x_5139:
[----:B------:R-:W-:Y:S05]  /*28e0*/  BSYNC B0 ;  /* 0x0000000000007941 */ /* 0x000fea0003800000 */
.L_x_5138:
        /* <DEDUP_REMOVED lines=10> */
.L_x_5141:
[----:B------:R-:W-:Y:S05]  /*2990*/  BSYNC B0 ;  /* 0x0000000000007941 */ /* 0x000fea0003800000 */
.L_x_5140:
        /* <DEDUP_REMOVED lines=10> */
.L_x_5143:
[----:B------:R-:W-:Y:S05]  /*2a40*/  BSYNC B0 ;  /* 0x0000000000007941 */ /* 0x000fea0003800000 */
.L_x_5142:
        /* <DEDUP_REMOVED lines=32> */
.L_x_5145:
[----:B------:R-:W-:Y:S05]  /*2c50*/  BSYNC B0 ;  /* 0x0000000000007941 */ /* 0x000fea0003800000 */
.L_x_5144:
        /* <DEDUP_REMOVED lines=8> */
.L_x_5147:
[----:B------:R-:W-:Y:S05]  /*2ce0*/  BSYNC B0 ;  /* 0x0000000000007941 */ /* 0x000fea0003800000 */
.L_x_5146:
        /* <DEDUP_REMOVED lines=18> */
.L_x_5149:
[----:B------:R-:W-:Y:S05]  /*2e10*/  BSYNC B0 ;  /* 0x0000000000007941 */ /* 0x000fea0003800000 */
.L_x_5148:
        /* <DEDUP_REMOVED lines=8> */
.L_x_5151:
[----:B------:R-:W-:Y:S05]  /*2ea0*/  BSYNC B0 ;  /* 0x0000000000007941 */ /* 0x000fea0003800000 */
.L_x_5150:
        /* <DEDUP_REMOVED lines=17> */
.L_x_5153:
[----:B------:R-:W-:Y:S05]  /*2fc0*/  BSYNC B0 ;  /* 0x0000000000007941 */ /* 0x000fea0003800000 */
.L_x_5152:
        /* <DEDUP_REMOVED lines=23> */
.L_x_5155:
[----:B------:R-:W-:Y:S05]  /*3140*/  BSYNC B0 ;  /* 0x0000000000007941 */ /* 0x000fea0003800000 */
.L_x_5154:
        /* <DEDUP_REMOVED lines=10> */
.L_x_5157:
[----:B------:R-:W-:Y:S05]  /*31f0*/  BSYNC B0 ;  /* 0x0000000000007941 */ /* 0x000fea0003800000 */
.L_x_5156:
        /* <DEDUP_REMOVED lines=10> */
.L_x_5159:
[----:B------:R-:W-:Y:S05]  /*32a0*/  BSYNC B0 ;  /* 0x0000000000007941 */ /* 0x000fea0003800000 */
.L_x_5158:
        /* <DEDUP_REMOVED lines=26> */
.L_x_5161:
[----:B------:R-:W-:Y:S05]  /*3450*/  BSYNC B0 ;  /* 0x0000000000007941 */ /* 0x000fea0003800000 */
.L_x_5160:
        /* <DEDUP_REMOVED lines=18> */
.L_x_5163:
[----:B------:R-:W-:Y:S05]  /*3580*/  BSYNC B0 ;  /* 0x0000000000007941 */ /* 0x000fea0003800000 */
.L_x_5162:
        /* <DEDUP_REMOVED lines=10> */
.L_x_5165:
[----:B------:R-:W-:Y:S05]  /*3630*/  BSYNC B0 ;  /* 0x0000000000007941 */ /* 0x000fea0003800000 */
.L_x_5164:
        /* <DEDUP_REMOVED lines=17> */
.L_x_5167:
[----:B------:R-:W-:Y:S05]  /*3750*/  BSYNC B0 ;  /* 0x0000000000007941 */ /* 0x000fea0003800000 */
.L_x_5166:
        /* <DEDUP_REMOVED lines=34> */
.L_x_5169:
[----:B-1----:R-:W-:Y:S05]  /*3980*/  BSYNC B0 ;  /* 0x0000000000007941 */ /* 0x002fea0003800000 */
.L_x_5168:
        /* <DEDUP_REMOVED lines=8> */
.L_x_5171:
[----:B------:R-:W-:Y:S05]  /*3a10*/  BSYNC B0 ;  /* 0x0000000000007941 */ /* 0x000fea0003800000 */
.L_x_5170:
        /* <DEDUP_REMOVED lines=8> */
.L_x_5173:
[----:B------:R-:W-:Y:S05]  /*3aa0*/  BSYNC B0 ;  /* 0x0000000000007941 */ /* 0x000fea0003800000 */
.L_x_5172:
        /* <DEDUP_REMOVED lines=8> */
.L_x_5175:
[----:B------:R-:W-:Y:S05]  /*3b30*/  BSYNC B0 ;  /* 0x0000000000007941 */ /* 0x000fea0003800000 */
.L_x_5174:
        /* <DEDUP_REMOVED lines=19> */
.L_x_5177:
[----:B------:R-:W-:Y:S05]  /*3c70*/  BSYNC B0 ;  /* 0x0000000000007941 */ /* 0x000fea0003800000 */
.L_x_5176:
        /* <DEDUP_REMOVED lines=10> */
.L_x_5179:
[----:B------:R-:W-:Y:S05]  /*3d20*/  BSYNC B0 ;  /* 0x0000000000007941 */ /* 0x000fea0003800000 */
.L_x_5178:
        /* <DEDUP_REMOVED lines=10> */
.L_x_5181:
[----:B------:R-:W-:Y:S05]  /*3dd0*/  BSYNC B0 ;  /* 0x0000000000007941 */ /* 0x000fea0003800000 */
.L_x_5180:
        /* <DEDUP_REMOVED lines=31> */
.L_x_5183:
[----:B------:R-:W-:Y:S05]  /*3fd0*/  BSYNC B0 ;  /* 0x0000000000007941 */ /* 0x000fea0003800000 */
.L_x_5182:
        /* <DEDUP_REMOVED lines=18> */
.L_x_5114:
        /* <DEDUP_REMOVED lines=25> */
.L_x_5118:
[----:B------:R-:W-:Y:S01]  /*4290*/  HFMA2.MMA R175, -RZ, RZ, 0, 9.5367431640625e-07 ;  /* 0x00000010ffaf7435 */ /* 0x000fe200000001ff */
[----:B------:R-:W-:-:S02]  /*42a0*/  MOV R168, R172 ;  /* 0x000000ac00a87202 */ /* 0x000fc40000000f00 */
[----:B------:R-:W-:Y:S02]  /*42b0*/  MOV R170, 0x1f ;  /* 0x0000001f00aa7802 */ /* 0x000fe40000000f00 */
[----:B------:R-:W-:Y:S02]  /*42c0*/  MOV R177, 0xffffffff ;  /* 0xffffffff00b17802 */ /* 0x000fe40000000f00 */
[----:B------:R-:W-:Y:S02]  /*42d0*/  MOV R164, 0x42f0 ;  /* 0x000042f000a47802 */ /* 0x000fe40000000f00 */
[----:B-----5:R-:W-:Y:S05]  /*42e0*/  CALL.REL.NOINC `($__internal_83_$__cuda_sm70_shflsync_down_p) ;  /* 0x0000046000007944 */ /* 0x020fea0003c00000 */
[----:B-1----:R-:W-:Y:S01]  /*42f0*/  MOV R167, R168 ;  /* 0x000000a800a77202 */ /* 0x002fe20000000f00 */
[----:B0-----:R-:W-:Y:S05]  /*4300*/  BRA `(.L_x_5185) ;  /* 0xffffd7d000007947 */ /* 0x001fea000383ffff */
.L_x_5119:
[----:B------:R-:W-:Y:S01]  /*4310*/  HFMA2.MMA R175, -RZ, RZ, 0, 9.5367431640625e-07 ;  /* 0x00000010ffaf7435 */ /* 0x000fe200000001ff */
[----:B------:R-:W-:Y:S02]  /*4320*/  MOV R168, R173 ;  /* 0x000000ad00a87202 */ /* 0x000fe40000000f00 */
[----:B------:R-:W-:Y:S02]  /*4330*/  MOV R170, 0x1f ;  /* 0x0000001f00aa7802 */ /* 0x000fe40000000f00 */
[----:B------:R-:W-:-:S02]  /*4340*/  MOV R177, 0xffffffff ;  /* 0xffffffff00b17802 */ /* 0x000fc40000000f00 */
[----:B------:R-:W-:Y:S02]  /*4350*/  MOV R164, 0x4370 ;  /* 0x0000437000a47802 */ /* 0x000fe40000000f00 */
[----:B01---5:R-:W-:Y:S05]  /*4360*/  CALL.REL.NOINC `($__internal_83_$__cuda_sm70_shflsync_down_p) ;  /* 0x000003e000007944 */ /* 0x023fea0003c00000 */
[----:B------:R-:W-:Y:S01]  /*4370*/  FADD.FTZ R172, R167, R172 ;  /* 0x000000aca7ac7221 */ /* 0x000fe20000010000 */
[----:B0-----:R-:W-:Y:S01]  /*4380*/  HFMA2.MMA R175, -RZ, RZ, 0, 4.76837158203125e-07 ;  /* 0x00000008ffaf7435 */ /* 0x001fe200000001ff */
[----:B-1----:R-:W-:Y:S01]  /*4390*/  FADD.FTZ R173, R173, R168 ;  /* 0x000000a8adad7221 */ /* 0x002fe20000010000 */
[----:B------:R-:W-:Y:S02]  /*43a0*/  MOV R170, 0x1f ;  /* 0x0000001f00aa7802 */ /* 0x000fe40000000f00 */
[----:B------:R-:W-:Y:S02]  /*43b0*/  MOV R177, 0xffffffff ;  /* 0xffffffff00b17802 */ /* 0x000fe40000000f00 */
[----:B------:R-:W-:Y:S02]  /*43c0*/  MOV R168, R172 ;  /* 0x000000ac00a87202 */ /* 0x000fe40000000f00 */
[----:B------:R-:W-:Y:S02]  /*43d0*/  MOV R164, 0x43f0 ;  /* 0x000043f000a47802 */ /* 0x000fe40000000f00 */
[----:B------:R-:W-:Y:S05]  /*43e0*/  CALL.REL.NOINC `($__internal_83_$__cuda_sm70_shflsync_down_p) ;  /* 0x0000036000007944 */ /* 0x000fea0003c00000 */
[----:B0-----:R-:W-:Y:S01]  /*43f0*/  HFMA2.MMA R175, -RZ, RZ, 0, 4.76837158203125e-07 ;  /* 0x00000008ffaf7435 */ /* 0x001fe200000001ff */
[----:B-1----:R-:W-:-:S02]  /*4400*/  MOV R167, R168 ;  /* 0x000000a800a77202 */ /* 0x002fc40000000f00 */
[----:B------:R-:W-:Y:S02]  /*4410*/  MOV R168, R173 ;  /* 0x000000ad00a87202 */ /* 0x000fe40000000f00 */
[----:B------:R-:W-:Y:S02]  /*4420*/  MOV R170, 0x1f ;  /* 0x0000001f00aa7802 */ /* 0x000fe40000000f00 */
[----:B------:R-:W-:Y:S02]  /*4430*/  MOV R177, 0xffffffff ;  /* 0xffffffff00b17802 */ /* 0x000fe40000000f00 */
[----:B------:R-:W-:Y:S02]  /*4440*/  MOV R164, 0x4460 ;  /* 0x0000446000a47802 */ /* 0x000fe40000000f00 */
[----:B------:R-:W-:Y:S05]  /*4450*/  CALL.REL.NOINC `($__internal_83_$__cuda_sm70_shflsync_down_p) ;  /* 0x000002f000007944 */ /* 0x000fea0003c00000 */
[----:B------:R-:W-:Y:S01]  /*4460*/  FADD.FTZ R172, R167, R172 ;  /* 0x000000aca7ac7221 */ /* 0x000fe20000010000 */
[----:B0-----:R-:W-:Y:S01]  /*4470*/  HFMA2.MMA R175, -RZ, RZ, 0, 2.384185791015625e-07 ;  /* 0x00000004ffaf7435 */ /* 0x001fe200000001ff */
[----:B-1----:R-:W-:Y:S01]  /*4480*/  FADD.FTZ R173, R173, R168 ;  /* 0x000000a8adad7221 */ /* 0x002fe20000010000 */
[----:B------:R-:W-:Y:S02]  /*4490*/  MOV R170, 0x1f ;  /* 0x0000001f00aa7802 */ /* 0x000fe40000000f00 */
[----:B------:R-:W-:-:S02]  /*44a0*/  MOV R177, 0xffffffff ;  /* 0xffffffff00b17802 */ /* 0x000fc40000000f00 */
[----:B------:R-:W-:Y:S02]  /*44b0*/  MOV R168, R172 ;  /* 0x000000ac00a87202 */ /* 0x000fe40000000f00 */
[----:B------:R-:W-:Y:S02]  /*44c0*/  MOV R164, 0x44e0 ;  /* 0x000044e000a47802 */ /* 0x000fe40000000f00 */
[----:B------:R-:W-:Y:S05]  /*44d0*/  CALL.REL.NOINC `($__internal_83_$__cuda_sm70_shflsync_down_p) ;  /* 0x0000027000007944 */ /* 0x000fea0003c00000 */
[----:B0-----:R-:W-:Y:S01]  /*44e0*/  HFMA2.MMA R175, -RZ, RZ, 0, 2.384185791015625e-07 ;  /* 0x00000004ffaf7435 */ /* 0x001fe200000001ff */
[----:B-1----:R-:W-:Y:S02]  /*44f0*/  MOV R167, R168 ;  /* 0x000000a800a77202 */ /* 0x002fe40000000f00 */
[----:B------:R-:W-:Y:S02]  /*4500*/  MOV R168, R173 ;  /* 0x000000ad00a87202 */ /* 0x000fe40000000f00 */
[----:B------:R-:W-:Y:S02]  /*4510*/  MOV R170, 0x1f ;  /* 0x0000001f00aa7802 */ /* 0x000fe40000000f00 */
[----:B------:R-:W-:Y:S02]  /*4520*/  MOV R177, 0xffffffff ;  /* 0xffffffff00b17802 */ /* 0x000fe40000000f00 */
[----:B------:R-:W-:-:S02]  /*4530*/  MOV R164, 0x4550 ;  /* 0x0000455000a47802 */ /* 0x000fc40000000f00 */
[----:B------:R-:W-:Y:S05]  /*4540*/  CALL.REL.NOINC `($__internal_83_$__cuda_sm70_shflsync_down_p) ;  /* 0x0000020000007944 */ /* 0x000fea0003c00000 */
[----:B------:R-:W-:Y:S01]  /*4550*/  FADD.FTZ R172, R167, R172 ;  /* 0x000000aca7ac7221 */ /* 0x000fe20000010000 */
[----:B0-----:R-:W-:Y:S01]  /*4560*/  HFMA2.MMA R175, -RZ, RZ, 0, 1.1920928955078125e-07 ;  /* 0x00000002ffaf7435 */ /* 0x001fe200000001ff */
[----:B-1----:R-:W-:Y:S01]  /*4570*/  FADD.FTZ R171, R173, R168 ;  /* 0x000000a8adab7221 */ /* 0x002fe20000010000 */
[----:B------:R-:W-:-:S02]  /*4580*/  MOV R170, 0x1f ;  /* 0x0000001f00aa7802 */ /* 0x000fc40000000f00 */
[----:B------:R-:W-:Y:S02]  /*4590*/  MOV R177, 0xffffffff ;  /* 0xffffffff00b17802 */ /* 0x000fe40000000f00 */
[----:B------:R-:W-:Y:S02]  /*45a0*/  MOV R168, R172 ;  /* 0x000000ac00a87202 */ /* 0x000fe40000000f00 */
[----:B------:R-:W-:Y:S02]  /*45b0*/  MOV R164, 0x45d0 ;  /* 0x000045d000a47802 */ /* 0x000fe40000000f00 */
[----:B------:R-:W-:Y:S05]  /*45c0*/  CALL.REL.NOINC `($__internal_83_$__cuda_sm70_shflsync_down_p) ;  /* 0x0000018000007944 */ /* 0x000fea0003c00000 */
[----:B0-----:R-:W-:Y:S01]  /*45d0*/  HFMA2.MMA R175, -RZ, RZ, 0, 1.1920928955078125e-07 ;  /* 0x00000002ffaf7435 */ /* 0x001fe200000001ff */
[----:B-1----:R-:W-:Y:S02]  /*45e0*/  MOV R167, R168 ;  /* 0x000000a800a77202 */ /* 0x002fe40000000f00 */
[----:B------:R-:W-:Y:S02]  /*45f0*/  MOV R168, R171 ;  /* 0x000000ab00a87202 */ /* 0x000fe40000000f00 */
[----:B------:R-:W-:Y:S02]  /*4600*/  MOV R170, 0x1f ;  /* 0x0000001f00aa7802 */ /* 0x000fe40000000f00 */
[----:B------:R-:W-:-:S02]  /*4610*/  MOV R177, 0xffffffff ;  /* 0xffffffff00b17802 */ /* 0x000fc40000000f00 */
[----:B------:R-:W-:Y:S02]  /*4620*/  MOV R164, 0x4640 ;  /* 0x0000464000a47802 */ /* 0x000fe40000000f00 */
[----:B------:R-:W-:Y:S05]  /*4630*/  CALL.REL.NOINC `($__internal_83_$__cuda_sm70_shflsync_down_p) ;  /* 0x0000011000007944 */ /* 0x000fea0003c00000 */
[----:B------:R-:W-:Y:S01]  /*4640*/  FADD.FTZ R169, R167, R172 ;  /* 0x000000aca7a97221 */ /* 0x000fe20000010000 */
[----:B0-----:R-:W-:Y:S01]  /*4650*/  HFMA2.MMA R175, -RZ, RZ, 0, 5.9604644775390625e-08 ;  /* 0x00000001ffaf7435 */ /* 0x001fe200000001ff */
[----:B-1----:R-:W-:Y:S01]  /*4660*/  FADD.FTZ R171, R171, R168 ;  /* 0x000000a8abab7221 */ /* 0x002fe20000010000 */
[----:B------:R-:W-:Y:S02]  /*4670*/  MOV R170, 0x1f ;  /* 0x0000001f00aa7802 */ /* 0x000fe40000000f00 */
[----:B------:R-:W-:Y:S02]  /*4680*/  MOV R177, 0xffffffff ;  /* 0xffffffff00b17802 */ /* 0x000fe40000000f00 */
[----:B------:R-:W-:Y:S02]  /*4690*/  MOV R168, R169 ;  /* 0x000000a900a87202 */ /* 0x000fe40000000f00 */
[----:B------:R-:W-:Y:S02]  /*46a0*/  MOV R164, 0x46c0 ;  /* 0x000046c000a47802 */ /* 0x000fe40000000f00 */
[----:B------:R-:W-:Y:S05]  /*46b0*/  CALL.REL.NOINC `($__internal_83_$__cuda_sm70_shflsync_down_p) ;  /* 0x0000009000007944 */ /* 0x000fea0003c00000 */
[----:B0-----:R-:W-:Y:S01]  /*46c0*/  HFMA2.MMA R175, -RZ, RZ, 0, 5.9604644775390625e-08 ;  /* 0x00000001ffaf7435 */ /* 0x001fe200000001ff */
[----:B-1----:R-:W-:-:S02]  /*46d0*/  MOV R212, R168 ;  /* 0x000000a800d47202 */ /* 0x002fc40000000f00 */
[----:B------:R-:W-:Y:S02]  /*46e0*/  MOV R168, R171 ;  /* 0x000000ab00a87202 */ /* 0x000fe40000000f00 */
[----:B------:R-:W-:Y:S02]  /*46f0*/  MOV R170, 0x1f ;  /* 0x0000001f00aa7802 */ /* 0x000fe40000000f00 */
[----:B------:R-:W-:Y:S02]  /*4700*/  MOV R177, 0xffffffff ;  /* 0xffffffff00b17802 */ /* 0x000fe40000000f00 */
[----:B------:R-:W-:Y:S02]  /*4710*/  MOV R164, 0x4730 ;  /* 0x0000473000a47802 */ /* 0x000fe40000000f00 */
[----:B------:R-:W-:Y:S05]  /*4720*/  CALL.REL.NOINC `($__internal_83_$__cuda_sm70_shflsync_down_p) ;  /* 0x0000002000007944 */ /* 0x000fea0003c00000 */
[----:B-1----:R-:W-:Y:S01]  /*4730*/  MOV R164, R168 ;  /* 0x000000a800a47202 */ /* 0x002fe20000000f00 */
[----:B0-----:R-:W-:Y:S05]  /*4740*/  BRA `(.L_x_5186) ;  /* 0xffffd4b000007947 */ /* 0x001fea000383ffff */
        .weak           $__internal_83_$__cuda_sm70_shflsync_down_p
        .type           $__internal_83_$__cuda_sm70_shflsync_down_p,@function
        .size           $__internal_83_$__cuda_sm70_shflsync_down_p,(.L_x_11817 - $__internal_83_$__cuda_sm70_shflsync_down_p)
$__internal_83_$__cuda_sm70_shflsync_down_p:
[----:B------:R-:W-:Y:S01]  /*4750*/  HFMA2.MMA R165, -RZ, RZ, 0, 0 ;  /* 0x00000000ffa57435 */ /* 0x000fe200000001ff */
[----:B------:R-:W-:Y:S04]  /*4760*/  WARPSYNC R177 ;  /* 0x000000b100007348 */ /* 0x000fe80003800000 */
[----:B------:R0:W1:Y:S01]  /*4770*/  SHFL.DOWN PT, R168, R168, R175, R170 ;  /* 0x080000afa8a87389 */ /* 0x00006200000e00aa */
[----:B------:R-:W-:Y:S05]  /*4780*/  RET.REL.NODEC R164 `(_ZN10layer_norm13ln_bwd_kernelINS_13Kernel_traitsIf13__nv_bfloat16fS2_fjLj8192ELj1ELj1ELj8ELj16ENS_18Kernel_traits_baseILj8192EfS2_fS2_fjLj256EEEEELb0ELb0ELb1ELb1EEEvNS_9BwdParamsE) ;  /* 0xffffb870a4007950 */ /* 0x000fea0003c3ffff */
.L_x_5187:
        /* <DEDUP_REMOVED lines=15> */
.L_x_11817:


//--------------------- .text._ZN10layer_norm13ln_bwd_kernelINS_13Kernel_traitsIf13__nv_bfloat16fS2_fjLj8192ELj1ELj1ELj8ELj16ENS_18Kernel_traits_baseILj8192EfS2_fS2_fjLj256EEEEELb0ELb1ELb0ELb0EEEvNS_9BwdParamsE --------------------------
	.section	.text._ZN10layer_norm13ln_bwd_kernelINS_13Kernel_traitsIf13__nv_bfloat16fS2_fjLj8192ELj1ELj1ELj8ELj16ENS_18Kernel_traits_baseILj8192EfS2_fS2_fjLj256EEEEELb0ELb1ELb0ELb0EEEvNS_9BwdParamsE,"ax",@progbits
	.sectioninfo	@"SHI_REGISTERS=255"
	.align	128
        .global         _ZN10layer_norm13ln_bwd_kernelINS_13Kernel_traitsIf13__nv_bfloat16fS2_fjLj8192ELj1ELj1ELj8ELj16ENS_18Kernel_traits_baseILj8192EfS2_fS2_fjLj256EEEEELb0ELb1ELb0ELb0EEEvNS_9BwdParamsE
        .type           _ZN10layer_norm13ln_bwd_kernelINS_13Kernel_traitsIf13__nv_bfloat16fS2_fjLj8192ELj1ELj1ELj8ELj16ENS_18Kernel_traits_baseILj8192EfS2_fS2_fjLj256EEEEELb0ELb1ELb0ELb0EEEvNS_9BwdParamsE,@function
        .size           _ZN10layer_norm13ln_bwd_kernelINS_13Kernel_traitsIf13__nv_bfloat16fS2_fjLj8192ELj1ELj1ELj8ELj16ENS_18Kernel_traits_baseILj8192EfS2_fS2_fjLj256EEEEELb0ELb1ELb0ELb0EEEvNS_9BwdParamsE,(.L_x_11818 - _ZN10layer_norm13ln_bwd_kernelINS_13Kernel_traitsIf13__nv_bfloat16fS2_fjLj8192ELj1ELj1ELj8ELj16ENS_18Kernel_traits_baseILj8192EfS2_fS2_fjLj256EEEEELb0ELb1ELb0ELb0EEEvNS_9BwdParamsE)
        .other          _ZN10layer_norm13ln_bwd_kernelINS_13Kernel_traitsIf13__nv_bfloat16fS2_fjLj8192ELj1ELj1ELj8ELj16ENS_18Kernel_traits_baseILj8192EfS2_fS2_fjLj256EEEEELb0ELb1ELb0ELb0EEEvNS_9BwdParamsE,@"STO_CUDA_ENTRY STV_DEFAULT"
_ZN10layer_norm13ln_bwd_kernelINS_13Kernel_traitsIf13__nv_bfloat16fS2_fjLj8192ELj1ELj1ELj8ELj16ENS_18Kernel_traits_baseILj8192EfS2_fS2_fjLj256EEEEELb0ELb1ELb0ELb0EEEvNS_9BwdParamsE:
.text._ZN10layer_norm13ln_bwd_kernelINS_13Kernel_traitsIf13__nv_bfloat16fS2_fjLj8192ELj1ELj1ELj8ELj16ENS_18Kernel_traits_baseILj8192EfS2_fS2_fjLj256EEEEELb0ELb1ELb0ELb0EEEvNS_9BwdParamsE:
        /* <DEDUP_REMOVED lines=19> */
[----:B------:R-:W-:-:S03]  /*0130*/  LOP3.LUT R16, R18, 0xff, RZ, 0xc0, !PT ;  /* 0x000000ff12107812 */ /* 0x000fc600078ec0ff */
[----:B------:R0:W4:Y:S04]  /*0140*/  LDL.64 R24, [R1+0x30] ;  /* 0x0000300001187983 */ /* 0x0001280000100a00 */
[----:B------:R0:W4:Y:S02]  /*0150*/  LDL.64 R26, [R1+0x38] ;  /* 0x00003800011a7983 */ /* 0x0001240000100a00 */
[----:B------:R-:W-:Y:S02]  /*0160*/  @P2 MOV R5, 0x20 ;  /* 0x0000002000052802 */ /* 0x000fe40000000f00 */
[----:B------:R0:W4:Y:S04]  /*0170*/  LDL.64 R20, [R1+0x20] ;  /* 0x0000200001147983 */ /* 0x0001280000100a00 */
[----:B------:R0:W4:Y:S01]  /*0180*/  LDL.64 R22, [R1+0x28] ;  /* 0x0000280001167983 */ /* 0x0001220000100a00 */
[----:B------:R-:W-:Y:S01]  /*0190*/  @P2 IMAD.WIDE.U32 R2, R16, R5, c[0x0][0x1b0] ;  /* 0x00006c0010022625 */ /* 0x000fe200078e0005 */
[----:B------:R-:W-:-:S04]  /*01a0*/  ULDC.64 UR4, c[0x0][0x118] ;  /* 0x0000460000047ab9 */ /* 0x000fc80000000a00 */
        /* <DEDUP_REMOVED lines=10> */
[----:B------:R-:W3:Y:S01]  /*0250*/  @P2 LDG.E.128 R32, [R4.64+0x10] ;  /* 0x0000100404202981 */ /* 0x000ee2000c1e1d00 */
[----:B------:R-:W-:-:S03]  /*0260*/  ISETP.GE.U32.AND P5, PT, R0, 0x400, PT ;  /* 0x000004000000780c */ /* 0x000fc60003fa6070 */
[----:B------:R0:W5:Y:S04]  /*0270*/  @P3 LDG.E.128 R172, [R8.64+0x10] ;  /* 0x0000100408ac3981 */ /* 0x000168000c1e1d00 */
[----:B------:R-:W3:Y:S04]  /*0280*/  @P3 LDG.E.128 R28, [R8.64] ;  /* 0x00000004081c3981 */ /* 0x000ee8000c1e1d00 */
[----:B------:R-:W3:Y:S01]  /*0290*/  @P3 LDG.E.128 R24, [R10.64] ;  /* 0x000000040a183981 */ /* 0x000ee2000c1e1d00 */
[----:B------:R-:W-:-:S03]  /*02a0*/  @P3 IADD3 R16, R16, 0x100, RZ ;  /* 0x0000010010103810 */ /* 0x000fc60007ffe0ff */
[----:B------:R-:W3:Y:S01]  /*02b0*/  @P3 LDG.E.128 R20, [R10.64+0x10] ;  /* 0x000010040a143981 */ /* 0x000ee2000c1e1d00 */
[----:B------:R-:W-:-:S03]  /*02c0*/  @P5 MOV R17, 0x20 ;  /* 0x0000002000115802 */ /* 0x000fc60000000f00 */
        /* <DEDUP_REMOVED lines=22> */
[----:B------:R0:W-:Y:S04]  /*0430*/  @P2 STL.64 [R1+0x48], R34 ;  /* 0x0000482201002387 */ /* 0x0001e80000100a00 */
[----:B------:R0:W-:Y:S04]  /*0440*/  @P3 STL.64 [R1+0x10], R28 ;  /* 0x0000101c01003387 */ /* 0x0001e80000100a00 */
[----:B------:R0:W-:Y:S04]  /*0450*/  @P3 STL.64 [R1+0x18], R30 ;  /* 0x0000181e01003387 */ /* 0x0001e80000100a00 */
[----:B------:R0:W-:Y:S01]  /*0460*/  @P3 STL.64 [R1+0x30], R24 ;  /* 0x0000301801003387 */ /* 0x0001e20000100a00 */
[----:B-1----:R-:W-:-:S03]  /*0470*/  LEA.HI R0, R18, UR6, RZ, 0x18 ;  /* 0x0000000612007c11 */ /* 0x002fc6000f8fc0ff */
[----:B------:R0:W-:Y:S04]  /*0480*/  @P3 STL.64 [R1+0x38], R26 ;  /* 0x0000381a01003387 */ /* 0x0001e80000100a00 */
[----:B------:R0:W-:Y:S04]  /*0490*/  @P3 STL.64 [R1+0x20], R20 ;  /* 0x0000201401003387 */ /* 0x0001e80000100a00 */
        /* <DEDUP_REMOVED lines=54> */
.L_x_5207:
        /* <DEDUP_REMOVED lines=17> */
[----:B--2---:R-:W-:Y:S01]  /*0910*/  @P0 PRMT R205, RZ, 0x5410, R2 ;  /* 0x00005410ffcd0816 */ /* 0x004fe20000000002 */
[----:B------:R-:W-:Y:S01]  /*0920*/  IMAD R2, R0, c[0x0][0x168], RZ ;  /* 0x00005a0000027a24 */ /* 0x000fe200078e02ff */
[----:B----4-:R-:W-:-:S04]  /*0930*/  ISETP.NE.AND P0, PT, R196, RZ, PT ;  /* 0x000000ffc400720c */ /* 0x010fc80003f05270 */
[----:B0-----:R-:W-:-:S04]  /*0940*/  SHF.R.S32.HI R192, RZ, 0x1f, R2 ;  /* 0x0000001fffc07819 */ /* 0x001fc80000011402 */
[----:B------:R-:W-:Y:S02]  /*0950*/  LEA.HI R2, R192, R2, RZ, 0x3 ;  /* 0x00000002c0027211 */ /* 0x000fe400078f18ff */
[----:B-1----:R-:W-:Y:S02]  /*0960*/  LOP3.LUT R192, R251, 0xff, RZ, 0xc0, !PT ;  /* 0x000000fffbc07812 */ /* 0x002fe400078ec0ff */
[----:B---3--:R-:W-:Y:S02]  /*0970*/  FSEL R214, R194, RZ, !P0 ;  /* 0x000000ffc2d67208 */ /* 0x008fe40004000000 */
[----:B------:R-:W-:-:S04]  /*0980*/  LEA.HI.SX32 R2, R2, R192, 0x1d ;  /* 0x000000c002027211 */ /* 0x000fc800078feaff */
        /* <DEDUP_REMOVED lines=9> */
[----:B------:R0:W2:Y:S04]  /*0a20*/  LDG.E.128 R196, [R6.64] ;  /* 0x0000000406c47981 */ /* 0x0000a8000c1e1d00 */
[----:B------:R-:W3:Y:S04]  /*0a30*/  LDL R248, [R1+0x78] ;  /* 0x0000780001f87983 */ /* 0x000ee80000100800 */
[----:B------:R-:W3:Y:S04]  /*0a40*/  LDL R247, [R1+0x7c] ;  /* 0x00007c0001f77983 */ /* 0x000ee80000100800 */
[----:B0-----:R-:W3:Y:S04]  /*0a50*/  LDG.E.128 R4, [R4.64+0x10] ;  /* 0x0000100404047981 */ /* 0x001ee8000c1e1d00 */
        /* <DEDUP_REMOVED lines=8> */
[----:B------:R2:W5:Y:S04]  /*0ae0*/  @P0 LDG.E.128 R40, [R208.64] ;  /* 0x00000004d0280981 */ /* 0x000568000c1e1d00 */
[----:B------:R2:W5:Y:S01]  /*0af0*/  @P0 LDG.E.128 R36, [R208.64+0x10] ;  /* 0x00001004d0240981 */ /* 0x000562000c1e1d00 */
[C---:B----4-:R-:W-:Y:S02]  /*0b00*/  FADD.FTZ R3, -R214.reuse, R192 ;  /* 0x000000c0d6037221 */ /* 0x050fe40000010100 */
[C---:B------:R-:W-:Y:S02]  /*0b10*/  FADD.FTZ R211, -R214.reuse, R193 ;  /* 0x000000c1d6d37221 */ /* 0x040fe40000010100 */
[----:B------:R-:W-:Y:S01]  /*0b20*/  FADD.FTZ R210, -R214, R194 ;  /* 0x000000c2d6d27221 */ /* 0x000fe20000010100 */
[----:B--2---:R-:W-:Y:S01]  /*0b30*/  PRMT R208, RZ, 0x5410, R196 ;  /* 0x00005410ffd07816 */ /* 0x004fe200000000c4 */
[----:B-----5:R-:W-:Y:S01]  /*0b40*/  FMUL.FTZ R3, R204, R3 ;  /* 0x00000003cc037220 */ /* 0x020fe20000410000 */
[----:B------:R-:W-:Y:S01]  /*0b50*/  PRMT R194, RZ, 0x5410, R197 ;  /* 0x00005410ffc27816 */ /* 0x000fe200000000c5 */
[----:B------:R-:W-:Y:S01]  /*0b60*/  FADD.FTZ R195, -R214, R195 ;  /* 0x000000c3d6c37221 */ /* 0x000fe20000010100 */
[----:B------:R-:W-:Y:S01]  /*0b70*/  PRMT R193, RZ, 0x7610, R197 ;  /* 0x00007610ffc17816 */ /* 0x000fe200000000c5 */
[----:B------:R-:W-:Y:S01]  /*0b80*/  FADD.FTZ R104, R104, R208 ;  /* 0x000000d068687221 */ /* 0x000fe20000010000 */
[----:B------:R-:W-:Y:S01]  /*0b90*/  PRMT R196, RZ, 0x7610, R196 ;  /* 0x00007610ffc47816 */ /* 0x000fe200000000c4 */
[----:B------:R-:W-:Y:S01]  /*0ba0*/  FFMA.FTZ R136, R3, R208, R136 ;  /* 0x000000d003887223 */ /* 0x000fe20000010088 */
[----:B------:R-:W-:Y:S01]  /*0bb0*/  PRMT R192, RZ, 0x5410, R198 ;  /* 0x00005410ffc07816 */ /* 0x000fe200000000c6 */
[----:B---3--:R-:W-:-:S02]  /*0bc0*/  FADD.FTZ R197, -R214, R4 ;  /* 0x00000004d6c57221 */ /* 0x008fc40000010100 */
[----:B------:R-:W-:Y:S02]  /*0bd0*/  FMUL.FTZ R4, R219, R208 ;  /* 0x000000d0db047220 */ /* 0x000fe40000410000 */
[C---:B------:R-:W-:Y:S02]  /*0be0*/  FMUL.FTZ R209, R204.reuse, R195 ;  /* 0x000000c3ccd17220 */ /* 0x040fe40000410000 */
[----:B------:R-:W-:Y:S02]  /*0bf0*/  FMUL.FTZ R208, R204, R197 ;  /* 0x000000c5ccd07220 */ /* 0x000fe40000410000 */
[----:B------:R-:W-:Y:S02]  /*0c00*/  FMUL.FTZ R220, R249, R196 ;  /* 0x000000c4f9dc7220 */ /* 0x000fe40000410000 */
[----:B------:R-:W-:Y:S02]  /*0c10*/  FMUL.FTZ R219, R248, R194 ;  /* 0x000000c2f8db7220 */ /* 0x000fe40000410000 */
        /* <DEDUP_REMOVED lines=8> */
[----:B------:R-:W-:Y:S02]  /*0ca0*/  FFMA.FTZ R192, R3, R4, RZ ;  /* 0x0000000403c07223 */ /* 0x000fe400000100ff */
[----:B------:R-:W-:Y:S02]  /*0cb0*/  FMUL.FTZ R210, R204, R210 ;  /* 0x000000d2ccd27220 */ /* 0x000fe40000410000 */
[----:B------:R-:W-:Y:S02]  /*0cc0*/  FADD.FTZ R193, R193, R220 ;  /* 0x000000dcc1c17221 */ /* 0x000fe40000010000 */
[----:B------:R-:W-:Y:S02]  /*0cd0*/  FFMA.FTZ R192, R211, R220, R192 ;  /* 0x000000dcd3c07223 */ /* 0x000fe400000100c0 */
[----:B------:R-:W-:-:S02]  /*0ce0*/  FADD.FTZ R193, R193, R219 ;  /* 0x000000dbc1c17221 */ /* 0x000fc40000010000 */
[----:B------:R-:W-:Y:S01]  /*0cf0*/  FFMA.FTZ R192, R210, R219, R192 ;  /* 0x000000dbd2c07223 */ /* 0x000fe200000100c0 */
[----:B------:R-:W-:Y:S01]  /*0d00*/  PRMT R198, RZ, 0x7610, R198 ;  /* 0x00007610ffc67816 */ /* 0x000fe200000000c6 */
        /* <DEDUP_REMOVED lines=19> */
[----:B------:R-:W-:Y:S01]  /*0e40*/  STL [R1+0x4], R220 ;  /* 0x000004dc01007387 */ /* 0x000fe20000100800 */
[----:B------:R-:W-:-:S02]  /*0e50*/  FADD.FTZ R102, R102, R218 ;  /* 0x000000da66667221 */ /* 0x000fc40000010000 */
[----:B------:R-:W-:Y:S01]  /*0e60*/  FFMA.FTZ R134, R6, R218, R134 ;  /* 0x000000da06867223 */ /* 0x000fe20000010086 */
[----:B------:R0:W-:Y:S01]  /*0e70*/  STL [R1], R219 ;  /* 0x000000db01007387 */ /* 0x0001e20000100800 */
[----:B------:R-:W-:Y:S02]  /*0e80*/  FADD.FTZ R105, R105, R196 ;  /* 0x000000c469697221 */ /* 0x000fe40000010000 */
[----:B------:R-:W-:Y:S02]  /*0e90*/  FFMA.FTZ R137, R211, R196, R137 ;  /* 0x000000c4d3897223 */ /* 0x000fe40000010089 */
[----:B------:R-:W-:Y:S02]  /*0ea0*/  FADD.FTZ R106, R106, R194 ;  /* 0x000000c26a6a7221 */ /* 0x000fe40000010000 */
[----:B------:R-:W-:Y:S02]  /*0eb0*/  FFMA.FTZ R138, R210, R194, R138 ;  /* 0x000000c2d28a7223 */ /* 0x000fe4000001008a */
[----:B------:R-:W-:Y:S01]  /*0ec0*/  FADD.FTZ R101, R101, R198 ;  /* 0x000000c665657221 */ /* 0x000fe20000010000 */
[----:B0-----:R-:W-:Y:S01]  /*0ed0*/  IADD3 R219, R2, 0x100, RZ ;  /* 0x0000010002db7810 */ /* 0x001fe20007ffe0ff */
[----:B------:R-:W-:-:S02]  /*0ee0*/  FFMA.FTZ R133, R5, R198, R133 ;  /* 0x000000c605857223 */ /* 0x000fc40000010085 */
[----:B------:R-:W-:Y:S02]  /*0ef0*/  FADD.FTZ R103, R103, R199 ;  /* 0x000000c767677221 */ /* 0x000fe40000010000 */
[----:B------:R-:W-:Y:S02]  /*0f00*/  FFMA.FTZ R135, R7, R199, R135 ;  /* 0x000000c707877223 */ /* 0x000fe40000010087 */
[----:B------:R-:W-:Y:S02]  /*0f10*/  FADD.FTZ R220, R193, R245 ;  /* 0x000000f5c1dc7221 */ /* 0x000fe40000010000 */
[----:B------:R-:W-:Y:S02]  /*0f20*/  FFMA.FTZ R218, R7, R245, R192 ;  /* 0x000000f507da7223 */ /* 0x000fe400000100c0 */
.L_x_5190:
[----:B------:R-:W-:Y:S05]  /*0f30*/  BSYNC B0 ;  /* 0x0000000000007941 */ /* 0x000fea0003800000 */
.L_x_5189:
[----:B------:R-:W-:Y:S01]  /*0f40*/  BSSY B0, `(.L_x_5191) ;  /* 0x0000054000007945 */ /* 0x000fe20003800000 */
[----:B------:R-:W-:Y:S05]  /*0f50*/  @!P3 BRA `(.L_x_5192) ;  /* 0x000005200000b947 */ /* 0x000fea0003800000 */
[----:B------:R-:W-:Y:S01]  /*0f60*/  MOV R192, 0x10 ;  /* 0x0000001000c07802 */ /* 0x000fe20000000f00 */
[----:B------:R-:W2:Y:S01]  /*0f70*/  LDL R242, [R1+0x10] ;  /* 0x0000100001f27983 */ /* 0x000ea20000100800 */
[----:B------:R-:W-:-:S03]  /*0f80*/  LEA R196, P0, R219, c[0x0][0x188], 0x5 ;  /* 0x00006200dbc47a11 */ /* 0x000fc600078028ff */
[C---:B------:R-:W-:Y:S01]  /*0f90*/  IMAD.WIDE.U32 R192, R219.reuse, R192, c[0x0][0x208] ;  /* 0x00008200dbc07625 */ /* 0x040fe200078e00c0 */
[----:B------:R-:W-:Y:S01]  /*0fa0*/  LEA.HI.X R197, R219, c[0x0][0x18c], RZ, 0x5, P0 ;  /* 0x00006300dbc57a11 */ /* 0x000fe200000f2cff */
[----:B------:R-:W3:Y:S04]  /*0fb0*/  LDL R241, [R1+0x14] ;  /* 0x0000140001f17983 */ /* 0x000ee80000100800 */
[----:B------:R0:W4:Y:S04]  /*0fc0*/  LDG.E.128 R8, [R196.64] ;  /* 0x00000004c4087981 */ /* 0x000128000c1e1d00 */
[----:B------:R-:W2:Y:S04]  /*0fd0*/  LDG.E.128 R192, [R192.64] ;  /* 0x00000004c0c07981 */ /* 0x000ea8000c1e1d00 */
[----:B------:R-:W3:Y:S04]  /*0fe0*/  LDL R240, [R1+0x18] ;  /* 0x0000180001f07983 */ /* 0x000ee80000100800 */
[----:B0-----:R-:W3:Y:S04]  /*0ff0*/  LDG.E.128 R196, [R196.64+0x10] ;  /* 0x00001004c4c47981 */ /* 0x001ee8000c1e1d00 */
[----:B------:R-:W3:Y:S01]  /*1000*/  LDL R252, [R1+0x1c] ;  /* 0x00001c0001fc7983 */ /* 0x000ee20000100800 */
[----:B------:R-:W-:-:S04]  /*1010*/  ISETP.NE.U32.AND P0, PT, RZ, c[0x0][0x218], PT ;  /* 0x00008600ff007a0c */ /* 0x000fc80003f05070 */
[----:B------:R-:W-:-:S13]  /*1020*/  ISETP.NE.AND.EX P0, PT, RZ, c[0x0][0x21c], PT, P0 ;  /* 0x00008700ff007a0c */ /* 0x000fda0003f05300 */
[----:B------:R-:W-:-:S04]  /*1030*/  @P0 LEA R206, P1, R219, c[0x0][0x218], 0x5 ;  /* 0x00008600dbce0a11 */ /* 0x000fc800078228ff */
[----:B------:R-:W-:-:S05]  /*1040*/  @P0 LEA.HI.X R207, R219, c[0x0][0x21c], RZ, 0x5, P1 ;  /* 0x00008700dbcf0a11 */ /* 0x000fca00008f2cff */
[----:B------:R4:W5:Y:S04]  /*1050*/  @P0 LDG.E.128 R32, [R206.64] ;  /* 0x00000004ce200981 */ /* 0x000968000c1e1d00 */
[----:B------:R4:W5:Y:S01]  /*1060*/  @P0 LDG.E.128 R28, [R206.64+0x10] ;  /* 0x00001004ce1c0981 */ /* 0x000962000c1e1d00 */
[----:B------:R-:W-:Y:S01]  /*1070*/  IADD3 R219, R219, 0x100, RZ ;  /* 0x00000100dbdb7810 */ /* 0x000fe20007ffe0ff */
[C---:B----4-:R-:W-:Y:S02]  /*1080*/  FADD.FTZ R207, -R214.reuse, R9 ;  /* 0x00000009d6cf7221 */ /* 0x050fe40000010100 */
[----:B------:R-:W-:Y:S01]  /*1090*/  FADD.FTZ R12, -R214, R8 ;  /* 0x00000008d60c7221 */ /* 0x000fe20000010100 */
[--C-:B--2---:R-:W-:Y:S01]  /*10a0*/  PRMT R206, RZ, 0x5410, R192.reuse ;  /* 0x00005410ffce7816 */ /* 0x104fe200000000c0 */
[----:B-----5:R-:W-:Y:S01]  /*10b0*/  FMUL.FTZ R207, R204, R207 ;  /* 0x000000cfcccf7220 */ /* 0x020fe20000410000 */
[----:B------:R-:W-:-:S02]  /*10c0*/  PRMT R9, RZ, 0x7610, R192 ;  /* 0x00007610ff097816 */ /* 0x000fc400000000c0 */
[--C-:B------:R-:W-:Y:S02]  /*10d0*/  PRMT R237, RZ, 0x5410, R193.reuse ;  /* 0x00005410ffed7816 */ /* 0x100fe400000000c1 */
[----:B------:R-:W-:Y:S01]  /*10e0*/  PRMT R238, RZ, 0x7610, R193 ;  /* 0x00007610ffee7816 */ /* 0x000fe200000000c1 */
[----:B------:R-:W-:Y:S02]  /*10f0*/  FMUL.FTZ R213, R204, R12 ;  /* 0x0000000cccd57220 */ /* 0x000fe40000410000 */
[----:B---3--:R-:W-:Y:S02]  /*1100*/  FADD.FTZ R193, -R214, R196 ;  /* 0x000000c4d6c17221 */ /* 0x008fe40000010100 */
[----:B------:R-:W-:Y:S02]  /*1110*/  FMUL.FTZ R244, R242, R206 ;  /* 0x000000cef2f47220 */ /* 0x000fe40000410000 */
[----:B------:R-:W-:Y:S02]  /*1120*/  FADD.FTZ R10, -R214, R10 ;  /* 0x0000000ad60a7221 */ /* 0x000fe40000010100 */
[----:B------:R-:W-:-:S02]  /*1130*/  FADD.FTZ R97, R97, R9 ;  /* 0x0000000961617221 */ /* 0x000fc40000010000 */
[-C--:B------:R-:W-:Y:S02]  /*1140*/  FFMA.FTZ R129, R207, R9.reuse, R129 ;  /* 0x00000009cf817223 */ /* 0x080fe40000010081 */
[----:B------:R-:W-:Y:S02]  /*1150*/  FMUL.FTZ R243, R241, R9 ;  /* 0x00000009f1f37220 */ /* 0x000fe40000410000 */
[----:B------:R-:W-:Y:S02]  /*1160*/  FADD.FTZ R192, -R214, R197 ;  /* 0x000000c5d6c07221 */ /* 0x000fe40000010100 */
[----:B------:R-:W-:Y:S02]  /*1170*/  FMUL.FTZ R9, R204, R193 ;  /* 0x000000c1cc097220 */ /* 0x000fe40000410000 */
[----:B------:R-:W-:Y:S02]  /*1180*/  FADD.FTZ R193, R220, R244 ;  /* 0x000000f4dcc17221 */ /* 0x000fe40000010000 */
[----:B------:R-:W-:-:S02]  /*1190*/  FFMA.FTZ R196, R213, R244, R218 ;  /* 0x000000f4d5c47223 */ /* 0x000fc400000100da */
[----:B------:R-:W-:Y:S02]  /*11a0*/  FADD.FTZ R96, R96, R206 ;  /* 0x000000ce60607221 */ /* 0x000fe40000010000 */
[----:B------:R-:W-:Y:S02]  /*11b0*/  FFMA.FTZ R128, R213, R206, R128 ;  /* 0x000000ced5807223 */ /* 0x000fe40000010080 */
[C---:B------:R-:W-:Y:S02]  /*11c0*/  FMUL.FTZ R206, R204.reuse, R10 ;  /* 0x0000000accce7220 */ /* 0x040fe40000410000 */
[----:B------:R-:W-:Y:S02]  /*11d0*/  FMUL.FTZ R10, R204, R192 ;  /* 0x000000c0cc0a7220 */ /* 0x000fe40000410000 */
[----:B------:R-:W-:Y:S02]  /*11e0*/  FADD.FTZ R8, -R214, R11 ;  /* 0x0000000bd6087221 */ /* 0x000fe40000010100 */
        /* <DEDUP_REMOVED lines=14> */
[----:B------:R-:W-:Y:S02]  /*12d0*/  FFMA.FTZ R124, R9, R239, R124 ;  /* 0x000000ef097c7223 */ /* 0x000fe4000001007c */
[----:B------:R-:W-:Y:S02]  /*12e0*/  FADD.FTZ R11, -R214, R198 ;  /* 0x000000c6d60b7221 */ /* 0x000fe40000010100 */
        /* <DEDUP_REMOVED lines=25> */
.L_x_5192:
[----:B------:R-:W-:Y:S05]  /*1480*/  BSYNC B0 ;  /* 0x0000000000007941 */ /* 0x000fea0003800000 */
.L_x_5191:
[----:B------:R-:W-:Y:S01]  /*1490*/  BSSY B0, `(.L_x_5193) ;  /* 0x0000050000007945 */ /* 0x000fe20003800000 */
[----:B------:R-:W-:Y:S05]  /*14a0*/  @!P4 BRA `(.L_x_5194) ;  /* 0x000004e00000c947 */ /* 0x000fea0003800000 */
[----:B------:R-:W-:Y:S01]  /*14b0*/  HFMA2.MMA R192, -RZ, RZ, 0, 9.5367431640625e-07 ;  /* 0x00000010ffc07435 */ /* 0x000fe200000001ff */
        /* <DEDUP_REMOVED lines=8> */
[----:B0-----:R-:W-:-:S04]  /*1540*/  @P0 LEA R14, P1, R219, c[0x0][0x218], 0x5 ;  /* 0x00008600db0e0a11 */ /* 0x001fc800078228ff */
[----:B------:R-:W-:-:S05]  /*1550*/  @P0 LEA.HI.X R15, R219, c[0x0][0x21c], RZ, 0x5, P1 ;  /* 0x00008700db0f0a11 */ /* 0x000fca00008f2cff */
[----:B------:R0:W5:Y:S04]  /*1560*/  @P0 LDG.E.128 R24, [R14.64] ;  /* 0x000000040e180981 */ /* 0x000168000c1e1d00 */
[----:B------:R0:W5:Y:S01]  /*1570*/  @P0 LDG.E.128 R20, [R14.64+0x10] ;  /* 0x000010040e140981 */ /* 0x000162000c1e1d00 */
[----:B------:R-:W-:Y:S01]  /*1580*/  IADD3 R219, R219, 0x100, RZ ;  /* 0x00000100dbdb7810 */ /* 0x000fe20007ffe0ff */
[C---:B--2---:R-:W-:Y:S02]  /*1590*/  FADD.FTZ R13, -R214.reuse, R17 ;  /* 0x00000011d60d7221 */ /* 0x044fe40000010100 */
[C---:B0-----:R-:W-:Y:S02]  /*15a0*/  FADD.FTZ R15, -R214.reuse, R19 ;  /* 0x00000013d60f7221 */ /* 0x041fe40000010100 */
[----:B------:R-:W-:Y:S01]  /*15b0*/  FADD.FTZ R212, -R214, R16 ;  /* 0x00000010d6d47221 */ /* 0x000fe20000010100 */
[--C-:B----4-:R-:W-:Y:S01]  /*15c0*/  PRMT R223, RZ, 0x5410, R192.reuse ;  /* 0x00005410ffdf7816 */ /* 0x110fe200000000c0 */
[----:B-----5:R-:W-:Y:S01]  /*15d0*/  FMUL.FTZ R13, R204, R13 ;  /* 0x0000000dcc0d7220 */ /* 0x020fe20000410000 */
[----:B------:R-:W-:-:S02]  /*15e0*/  PRMT R16, RZ, 0x7610, R192 ;  /* 0x00007610ff107816 */ /* 0x000fc400000000c0 */
[--C-:B------:R-:W-:Y:S01]  /*15f0*/  PRMT R225, RZ, 0x5410, R193.reuse ;  /* 0x00005410ffe17816 */ /* 0x100fe200000000c1 */
[----:B---3--:R-:W-:Y:S01]  /*1600*/  FADD.FTZ R192, -R214, R196 ;  /* 0x000000c4d6c07221 */ /* 0x008fe20000010100 */
[----:B------:R-:W-:Y:S01]  /*1610*/  PRMT R193, RZ, 0x7610, R193 ;  /* 0x00007610ffc17816 */ /* 0x000fe200000000c1 */
[C---:B------:R-:W-:Y:S02]  /*1620*/  FMUL.FTZ R15, R204.reuse, R15 ;  /* 0x0000000fcc0f7220 */ /* 0x040fe40000410000 */
[----:B------:R-:W-:Y:S02]  /*1630*/  FMUL.FTZ R212, R204, R212 ;  /* 0x000000d4ccd47220 */ /* 0x000fe40000410000 */
[----:B------:R-:W-:Y:S02]  /*1640*/  FMUL.FTZ R236, R168, R223 ;  /* 0x000000dfa8ec7220 */ /* 0x000fe40000410000 */
[----:B------:R-:W-:Y:S02]  /*1650*/  FADD.FTZ R89, R89, R16 ;  /* 0x0000001059597221 */ /* 0x000fe40000010000 */
[----:B------:R-:W-:-:S02]  /*1660*/  FFMA.FTZ R121, R13, R16, R121 ;  /* 0x000000100d797223 */ /* 0x000fc40000010079 */
[----:B------:R-:W-:Y:S02]  /*1670*/  FMUL.FTZ R235, R169, R16 ;  /* 0x00000010a9eb7220 */ /* 0x000fe40000410000 */
[----:B------:R-:W-:Y:S02]  /*1680*/  FADD.FTZ R91, R91, R193 ;  /* 0x000000c15b5b7221 */ /* 0x000fe40000010000 */
[----:B------:R-:W-:Y:S02]  /*1690*/  FMUL.FTZ R16, R204, R192 ;  /* 0x000000c0cc107220 */ /* 0x000fe40000410000 */
[-C--:B------:R-:W-:Y:S02]  /*16a0*/  FFMA.FTZ R123, R15, R193.reuse, R123 ;  /* 0x000000c10f7b7223 */ /* 0x080fe4000001007b */
[----:B------:R-:W-:Y:S02]  /*16b0*/  FMUL.FTZ R233, R171, R193 ;  /* 0x000000c1abe97220 */ /* 0x000fe40000410000 */
        /* <DEDUP_REMOVED lines=11> */
[----:B------:R-:W-:Y:S02]  /*1770*/  FADD.FTZ R17, -R214, R197 ;  /* 0x000000c5d6117221 */ /* 0x000fe40000010100 */
[----:B------:R-:W-:Y:S02]  /*1780*/  FMUL.FTZ R232, R164, R231 ;  /* 0x000000e7a4e87220 */ /* 0x000fe40000410000 */
[----:B------:R-:W-:Y:S02]  /*1790*/  FADD.FTZ R192, R192, R233 ;  /* 0x000000e9c0c07221 */ /* 0x000fe40000010000 */
[----:B------:R-:W-:Y:S01]  /*17a0*/  FFMA.FTZ R193, R15, R233, R193 ;  /* 0x000000e90fc17223 */ /* 0x000fe200000100c1 */
[----:B------:R-:W-:Y:S01]  /*17b0*/  PRMT R250, RZ, 0x5410, R195 ;  /* 0x00005410fffa7816 */ /* 0x000fe200000000c3 */
[----:B------:R-:W-:-:S02]  /*17c0*/  FADD.FTZ R84, R84, R231 ;  /* 0x000000e754547221 */ /* 0x000fc40000010000 */
[----:B------:R-:W-:Y:S02]  /*17d0*/  FFMA.FTZ R116, R16, R231, R116 ;  /* 0x000000e710747223 */ /* 0x000fe40000010074 */
[----:B------:R-:W-:Y:S02]  /*17e0*/  FADD.FTZ R18, -R214, R198 ;  /* 0x000000c6d6127221 */ /* 0x000fe40000010100 */
[----:B------:R-:W-:Y:S02]  /*17f0*/  FMUL.FTZ R17, R204, R17 ;  /* 0x00000011cc117220 */ /* 0x000fe40000410000 */
        /* <DEDUP_REMOVED lines=25> */
.L_x_5194:
[----:B------:R-:W-:Y:S05]  /*1990*/  BSYNC B0 ;  /* 0x0000000000007941 */ /* 0x000fea0003800000 */
.L_x_5193:
[----:B------:R-:W-:Y:S01]  /*19a0*/  BSSY B0, `(.L_x_5195) ;  /* 0x0000050000007945 */ /* 0x000fe20003800000 */
[----:B------:R-:W-:Y:S05]  /*19b0*/  @!P5 BRA `(.L_x_5196) ;  /* 0x000004e00000d947 */ /* 0x000fea0003800000 */
[C---:B------:R-:W-:Y:S02]  /*19c0*/  LEA R196, P0, R219.reuse, c[0x0][0x188], 0x5 ;  /* 0x00006200dbc47a11 */ /* 0x040fe400078028ff */
[----:B------:R-:W-:Y:S02]  /*19d0*/  MOV R200, 0x10 ;  /* 0x0000001000c87802 */ /* 0x000fe40000000f00 */
[----:B------:R-:W-:-:S03]  /*19e0*/  LEA.HI.X R197, R219, c[0x0][0x18c], RZ, 0x5, P0 ;  /* 0x00006300dbc57a11 */ /* 0x000fc600000f2cff */
[----:B------:R-:W-:Y:S02]  /*19f0*/  IMAD.WIDE.U32 R200, R219, R200, c[0x0][0x208] ;  /* 0x00008200dbc87625 */ /* 0x000fe400078e00c8 */
[----:B------:R0:W2:Y:S04]  /*1a00*/  LDG.E.128 R192, [R196.64] ;  /* 0x00000004c4c07981 */ /* 0x0000a8000c1e1d00 */
[----:B------:R-:W3:Y:S04]  /*1a10*/  LDG.E.128 R200, [R200.64] ;  /* 0x00000004c8c87981 */ /* 0x000ee8000c1e1d00 */
[----:B0-----:R-:W4:Y:S01]  /*1a20*/  LDG.E.128 R196, [R196.64+0x10] ;  /* 0x00001004c4c47981 */ /* 0x001f22000c1e1d00 */
[----:B------:R-:W-:-:S04]  /*1a30*/  ISETP.NE.U32.AND P0, PT, RZ, c[0x0][0x218], PT ;  /* 0x00008600ff007a0c */ /* 0x000fc80003f05070 */
[----:B------:R-:W-:-:S13]  /*1a40*/  ISETP.NE.AND.EX P0, PT, RZ, c[0x0][0x21c], PT, P0 ;  /* 0x00008700ff007a0c */ /* 0x000fda0003f05300 */
[----:B------:R-:W-:-:S04]  /*1a50*/  @P0 LEA R216, P1, R219, c[0x0][0x218], 0x5 ;  /* 0x00008600dbd80a11 */ /* 0x000fc800078228ff */
[----:B------:R-:W-:-:S05]  /*1a60*/  @P0 LEA.HI.X R217, R219, c[0x0][0x21c], RZ, 0x5, P1 ;  /* 0x00008700dbd90a11 */ /* 0x000fca00008f2cff */
[----:B------:R2:W5:Y:S04]  /*1a70*/  @P0 LDG.E.128 R176, [R216.64] ;  /* 0x00000004d8b00981 */ /* 0x000568000c1e1d00 */
[----:B------:R2:W5:Y:S02]  /*1a80*/  @P0 LDG.E.128 R180, [R216.64+0x10] ;  /* 0x00001004d8b40981 */ /* 0x000564000c1e1d00 */
[C---:B--2---:R-:W-:Y:S02]  /*1a90*/  FADD.FTZ R217, -R214.reuse, R193 ;  /* 0x000000c1d6d97221 */ /* 0x044fe40000010100 */
[----:B------:R-:W-:Y:S01]  /*1aa0*/  FADD.FTZ R215, -R214, R195 ;  /* 0x000000c3d6d77221 */ /* 0x000fe20000010100 */
[--C-:B---3--:R-:W-:Y:S01]  /*1ab0*/  PRMT R221, RZ, 0x7610, R200.reuse ;  /* 0x00007610ffdd7816 */ /* 0x108fe200000000c8 */
[----:B-----5:R-:W-:Y:S01]  /*1ac0*/  FMUL.FTZ R229, R204, R217 ;  /* 0x000000d9cce57220 */ /* 0x020fe20000410000 */
[----:B------:R-:W-:Y:S01]  /*1ad0*/  PRMT R222, RZ, 0x5410, R200 ;  /* 0x00005410ffde7816 */ /* 0x000fe200000000c8 */
[----:B------:R-:W-:-:S02]  /*1ae0*/  FADD.FTZ R219, -R214, R192 ;  /* 0x000000c0d6db7221 */ /* 0x000fc40000010100 */
[C---:B----4-:R-:W-:Y:S02]  /*1af0*/  FADD.FTZ R195, -R214.reuse, R196 ;  /* 0x000000c4d6c37221 */ /* 0x050fe40000010100 */
[----:B------:R-:W-:Y:S01]  /*1b00*/  FADD.FTZ R192, -R214, R198 ;  /* 0x000000c6d6c07221 */ /* 0x000fe20000010100 */
[----:B------:R-:W-:Y:S01]  /*1b10*/  PRMT R198, RZ, 0x5410, R202 ;  /* 0x00005410ffc67816 */ /* 0x000fe200000000ca */
[----:B------:R-:W-:Y:S02]  /*1b20*/  FADD.FTZ R81, R81, R221 ;  /* 0x000000dd51517221 */ /* 0x000fe40000010000 */
[-C--:B------:R-:W-:Y:S02]  /*1b30*/  FFMA.FTZ R113, R229, R221.reuse, R113 ;  /* 0x000000dde5717223 */ /* 0x080fe40000010071 */
[----:B------:R-:W-:Y:S02]  /*1b40*/  FMUL.FTZ R228, R145, R221 ;  /* 0x000000dd91e47220 */ /* 0x000fe40000410000 */
[----:B------:R-:W-:-:S02]  /*1b50*/  FMUL.FTZ R221, R204, R195 ;  /* 0x000000c3ccdd7220 */ /* 0x000fc40000410000 */
[----:B------:R-:W-:Y:S02]  /*1b60*/  FMUL.FTZ R250, R204, R219 ;  /* 0x000000dbccfa7220 */ /* 0x000fe40000410000 */
[----:B------:R-:W-:Y:S01]  /*1b70*/  FMUL.FTZ R230, R144, R222 ;  /* 0x000000de90e67220 */ /* 0x000fe20000410000 */
[----:B------:R-:W-:Y:S01]  /*1b80*/  PRMT R200, RZ, 0x5410, R201 ;  /* 0x00005410ffc87816 */ /* 0x000fe200000000c9 */
[C---:B------:R-:W-:Y:S02]  /*1b90*/  FADD.FTZ R216, -R214.reuse, R194 ;  /* 0x000000c2d6d87221 */ /* 0x040fe40000010100 */
[----:B------:R-:W-:Y:S02]  /*1ba0*/  FADD.FTZ R194, -R214, R197 ;  /* 0x000000c5d6c27221 */ /* 0x000fe40000010100 */
[----:B------:R-:W-:Y:S02]  /*1bb0*/  FADD.FTZ R76, R76, R198 ;  /* 0x000000c64c4c7221 */ /* 0x000fe40000010000 */
[----:B------:R-:W-:-:S02]  /*1bc0*/  FFMA.FTZ R108, R221, R198, R108 ;  /* 0x000000c6dd6c7223 */ /* 0x000fc4000001006c */
[----:B------:R-:W-:Y:S02]  /*1bd0*/  FMUL.FTZ R217, R140, R198 ;  /* 0x000000c68cd97220 */ /* 0x000fe40000410000 */
[----:B------:R-:W-:Y:S02]  /*1be0*/  FADD.FTZ R195, R220, R230 ;  /* 0x000000e6dcc37221 */ /* 0x000fe40000010000 */
[----:B------:R-:W-:Y:S02]  /*1bf0*/  FFMA.FTZ R198, R250, R230, R218 ;  /* 0x000000e6fac67223 */ /* 0x000fe400000100da */
[----:B------:R-:W-:Y:S01]  /*1c00*/  FADD.FTZ R193, -R214, R199 ;  /* 0x000000c7d6c17221 */ /* 0x000fe20000010100 */
[----:B------:R-:W-:Y:S01]  /*1c10*/  PRMT R199, RZ, 0x7610, R201 ;  /* 0x00007610ffc77816 */ /* 0x000fe200000000c9 */
[C---:B------:R-:W-:Y:S02]  /*1c20*/  FMUL.FTZ R227, R204.reuse, R216 ;  /* 0x000000d8cce37220 */ /* 0x040fe40000410000 */
[----:B------:R-:W-:-:S02]  /*1c30*/  FMUL.FTZ R216, R204, R194 ;  /* 0x000000c2ccd87220 */ /* 0x000fc40000410000 */
[----:B------:R-:W-:Y:S02]  /*1c40*/  FMUL.FTZ R226, R146, R200 ;  /* 0x000000c892e27220 */ /* 0x000fe40000410000 */
[----:B------:R-:W-:Y:S02]  /*1c50*/  FADD.FTZ R195, R195, R228 ;  /* 0x000000e4c3c37221 */ /* 0x000fe40000010000 */
[----:B------:R-:W-:Y:S01]  /*1c60*/  FFMA.FTZ R194, R229, R228, R198 ;  /* 0x000000e4e5c27223 */ /* 0x000fe200000100c6 */
[----:B------:R0:W-:Y:S01]  /*1c70*/  STL [R1+0x8], R250 ;  /* 0x000008fa01007387 */ /* 0x0001e20000100800 */
        /* <DEDUP_REMOVED lines=8> */
[----:B------:R-:W-:Y:S01]  /*1d00*/  FFMA.FTZ R194, R224, R222, R194 ;  /* 0x000000dee0c27223 */ /* 0x000fe200000100c2 */
[----:B------:R-:W-:Y:S01]  /*1d10*/  PRMT R196, RZ, 0x5410, R203 ;  /* 0x00005410ffc47816 */ /* 0x000fe200000000cb */
[----:B------:R-:W-:-:S02]  /*1d20*/  FMUL.FTZ R215, R141, R197 ;  /* 0x000000c58dd77220 */ /* 0x000fc40000410000 */
[----:B------:R-:W-:Y:S02]  /*1d30*/  FADD.FTZ R195, R195, R217 ;  /* 0x000000d9c3c37221 */ /* 0x000fe40000010000 */
[----:B------:R-:W-:Y:S01]  /*1d40*/  FFMA.FTZ R194, R221, R217, R194 ;  /* 0x000000d9ddc27223 */ /* 0x000fe200000100c2 */
[----:B------:R-:W-:Y:S01]  /*1d50*/  PRMT R214, RZ, 0x7610, R203 ;  /* 0x00007610ffd67816 */ /* 0x000fe200000000cb */
        /* <DEDUP_REMOVED lines=20> */
.L_x_5196:
[----:B0-----:R-:W-:Y:S05]  /*1ea0*/  BSYNC B0 ;  /* 0x0000000000007941 */ /* 0x001fea0003800000 */
.L_x_5195:
[----:B------:R-:W2:Y:S01]  /*1eb0*/  LDL R192, [R1+0xc] ;  /* 0x00000c0001c07983 */ /* 0x000ea20000100800 */
[----:B------:R-:W-:Y:S02]  /*1ec0*/  SHF.R.U32.HI R199, RZ, 0x5, R251 ;  /* 0x00000005ffc77819 */ /* 0x000fe400000116fb */
[----:B------:R-:W-:Y:S02]  /*1ed0*/  LOP3.LUT P0, RZ, R251, 0x1f, RZ, 0xc0, !PT ;  /* 0x0000001ffbff7812 */ /* 0x000fe4000780c0ff */
[----:B------:R-:W-:-:S02]  /*1ee0*/  LOP3.LUT R196, R199, 0x7fffff8, RZ, 0xc0, !PT ;  /* 0x07fffff8c7c47812 */ /* 0x000fc400078ec0ff */
[----:B--2---:R-:W-:-:S13]  /*1ef0*/  LOP3.LUT P1, RZ, R192, 0xff, RZ, 0xc0, !PT ;  /* 0x000000ffc0ff7812 */ /* 0x004fda000782c0ff */
[----:B------:R-:W-:Y:S01]  /*1f00*/  @!P1 IADD3 R196, R196, 0x8, RZ ;  /* 0x00000008c4c49810 */ /* 0x000fe20007ffe0ff */
[----:B------:R-:W-:Y:S05]  /*1f10*/  BRA.DIV ~URZ, `(.L_x_5197) ;  /* 0x000020827f007947 */ /* 0x000fea000b800000 */
[----:B------:R0:W1:Y:S02]  /*1f20*/  SHFL.DOWN PT, R195, R220, 0x10, 0x1f ;  /* 0x0a001f00dcc37f89 */ /* 0x00006400000e0000 */
.L_x_5214:
        /* <DEDUP_REMOVED lines=18> */
.L_x_5215:
[----:B---3--:R-:W-:Y:S01]  /*2050*/  @!P0 LOP3.LUT R194, R199, 0x7, RZ, 0xc0, !PT ;  /* 0x00000007c7c28812 */ /* 0x008fe200078ec0ff */
[----:B------:R-:W-:Y:S01]  /*2060*/  FADD.FTZ R192, R197, R198 ;  /* 0x000000c6c5c07221 */ /* 0x000fe20000010000 */
[----:B------:R-:W-:Y:S01]  /*2070*/  WARPSYNC 0xffffffff ;  /* 0xffffffff00007948 */ /* 0x000fe20003800000 */
[----:B-1----:R-:W-:Y:S01]  /*2080*/  FADD.FTZ R193, R193, R195 ;  /* 0x000000c3c1c17221 */ /* 0x002fe20000010000 */
[----:B------:R-:W-:Y:S01]  /*2090*/  @!P0 IADD3 R194, R196, R194, RZ ;  /* 0x000000c2c4c28210 */ /* 0x000fe20007ffe0ff */
[----:B------:R-:W1:Y:S01]  /*20a0*/  LDC.U8 R214, c[0x0][0x1f0] ;  /* 0x00007c00ffd67b82 */ /* 0x000e620000000000 */
[----:B------:R-:W-:Y:S03]  /*20b0*/  BSSY B0, `(.L_x_5199) ;  /* 0x0000082000007945 */ /* 0x000fe60003800000 */
[----:B------:R-:W-:Y:S04]  /*20c0*/  @!P0 STS.64 [R194.X8+0x8000], R192 ;  /* 0x008000c0c2008388 */ /* 0x000fe80000008a00 */
[----:B------:R-:W-:Y:S01]  /*20d0*/  BAR.SYNC.DEFER_BLOCKING 0x0 ;  /* 0x0000000000007b1d */ /* 0x000fe20000010000 */
[----:B-1----:R-:W-:-:S05]  /*20e0*/  ISETP.NE.AND P0, PT, R214, RZ, PT ;  /* 0x000000ffd600720c */ /* 0x002fca0003f05270 */
[----:B--2---:R-:W1:Y:S02]  /*20f0*/  LDS.128 R192, [R196.X8+0x8000] ;  /* 0x00800000c4c07984 */ /* 0x004e640000008c00 */
        /* <DEDUP_REMOVED lines=19> */
[----:B------:R-:W-:Y:S02]  /*2230*/  FMUL.FTZ R192, R192, c[0x0][0x1e0] ;  /* 0x00007800c0c07a20 */ /* 0x000fe40000410000 */
[----:B------:R-:W-:-:S03]  /*2240*/  FMUL.FTZ R214, R193, c[0x0][0x1e0] ;  /* 0x00007800c1d67a20 */ /* 0x000fc60000410000 */
[----:B------:R-:W-:Y:S01]  /*2250*/  FSEL R218, R192, RZ, !P0 ;  /* 0x000000ffc0da7208 */ /* 0x000fe20004000000 */
[----:B------:R-:W-:Y:S05]  /*2260*/  @!P2 BRA `(.L_x_5200) ;  /* 0x000006600000a947 */ /* 0x000fea0003800000 */
[----:B------:R-:W-:Y:S01]  /*2270*/  HFMA2.MMA R199, -RZ, RZ, 0, 9.5367431640625e-07 ;  /* 0x00000010ffc77435 */ /* 0x000fe200000001ff */
[----:B------:R-:W2:Y:S04]  /*2280*/  LDL R219, [R1+0x4] ;  /* 0x0000040001db7983 */ /* 0x000ea80000100800 */
[----:B0-----:R-:W3:Y:S04]  /*2290*/  LDL R220, [R1+0x54] ;  /* 0x0000540001dc7983 */ /* 0x001ee80000100800 */
[----:B------:R-:W4:Y:S01]  /*22a0*/  LDL R251, [R1+0x50] ;  /* 0x0000500001fb7983 */ /* 0x000f220000100800 */
[----:B------:R-:W-:-:S03]  /*22b0*/  IMAD.WIDE.U32 R192, R2, R199, c[0x0][0x170] ;  /* 0x00005c0002c07625 */ /* 0x000fc600078e00c7 */
[----:B------:R-:W3:Y:S04]  /*22c0*/  LDL R250, [R1] ;  /* 0x0000000001fa7983 */ /* 0x000ee80000100800 */
[----:B------:R-:W3:Y:S01]  /*22d0*/  LDG.E.128 R192, [R192.64] ;  /* 0x00000004c0c07981 */ /* 0x000ee2000c1e1d00 */
[----:B------:R-:W-:Y:S01]  /*22e0*/  ISETP.NE.U32.AND P1, PT, RZ, c[0x0][0x218], PT ;  /* 0x00008600ff007a0c */ /* 0x000fe20003f25070 */
[----:B------:R-:W-:-:S03]  /*22f0*/  FFMA.FTZ R196, R211, R214, R218 ;  /* 0x000000d6d3c47223 */ /* 0x000fc600000100da */
[----:B------:R-:W-:Y:S02]  /*2300*/  ISETP.NE.AND.EX P1, PT, RZ, c[0x0][0x21c], PT, P1 ;  /* 0x00008700ff007a0c */ /* 0x000fe40003f25310 */
[----:B------:R-:W-:-:S04]  /*2310*/  ISETP.NE.U32.AND P0, PT, RZ, c[0x0][0x258], PT ;  /* 0x00009600ff007a0c */ /* 0x000fc80003f05070 */
[----:B------:R-:W-:Y:S01]  /*2320*/  ISETP.NE.AND.EX P0, PT, RZ, c[0x0][0x25c], PT, P0 ;  /* 0x00009700ff007a0c */ /* 0x000fe20003f05300 */
[----:B------:R-:W-:-:S04]  /*2330*/  FFMA.FTZ R197, R3, R214, R218 ;  /* 0x000000d603c57223 */ /* 0x000fc800000100da */
[----:B------:R-:W-:Y:S02]  /*2340*/  FADD.FTZ R197, R4, -R197 ;  /* 0x800000c504c57221 */ /* 0x000fe40000010000 */
[----:B--2---:R-:W-:Y:S02]  /*2350*/  FADD.FTZ R196, R219, -R196 ;  /* 0x800000c4dbc47221 */ /* 0x004fe40000010000 */
[----:B------:R-:W2:Y:S02]  /*2360*/  LDL R219, [R1+0x5c] ;  /* 0x00005c0001db7983 */ /* 0x000ea40000100800 */
[----:B-----5:R-:W-:-:S04]  /*2370*/  FMUL.FTZ R196, R204, R196 ;  /* 0x000000c4ccc47220 */ /* 0x020fc80000410000 */
[----:B------:R-:W-:-:S05]  /*2380*/  @P1 FADD.FTZ R196, R41, R196 ;  /* 0x000000c429c41221 */ /* 0x000fca0000010000 */
[C---:B------:R-:W-:Y:S01]  /*2390*/  SEL R185, R196.reuse, R185, P0 ;  /* 0x000000b9c4b97207 */ /* 0x040fe20000000000 */
[----:B------:R-:W-:Y:S01]  /*23a0*/  FMUL.FTZ R196, R196, R205 ;  /* 0x000000cdc4c47220 */ /* 0x000fe20000410000 */
[--C-:B---3--:R-:W-:Y:S02]  /*23b0*/  PRMT R198, RZ, 0x5410, R192.reuse ;  /* 0x00005410ffc67816 */ /* 0x108fe400000000c0 */
[----:B------:R-:W-:-:S05]  /*23c0*/  PRMT R192, RZ, 0x7610, R192 ;  /* 0x00007610ffc07816 */ /* 0x000fca00000000c0 */
[----:B------:R-:W-:Y:S02]  /*23d0*/  FFMA.FTZ R73, R196, R192, R73 ;  /* 0x000000c0c4497223 */ /* 0x000fe40000010049 */
[----:B------:R-:W-:Y:S02]  /*23e0*/  FMUL.FTZ R196, R220, R196 ;  /* 0x000000c4dcc47220 */ /* 0x000fe40000410000 */
[----:B------:R-:W3:Y:S01]  /*23f0*/  LDL R220, [R1+0x58] ;  /* 0x0000580001dc7983 */ /* 0x000ee20000100800 */
[----:B------:R-:W-:-:S04]  /*2400*/  FMUL.FTZ R197, R204, R197 ;  /* 0x000000c5ccc57220 */ /* 0x000fc80000410000 */
[----:B------:R-:W-:-:S05]  /*2410*/  @P1 FADD.FTZ R197, R40, R197 ;  /* 0x000000c528c51221 */ /* 0x000fca0000010000 */
[C---:B------:R-:W-:Y:S01]  /*2420*/  SEL R184, R197.reuse, R184, P0 ;  /* 0x000000b8c5b87207 */ /* 0x040fe20000000000 */
[----:B------:R-:W-:-:S04]  /*2430*/  FMUL.FTZ R197, R197, R205 ;  /* 0x000000cdc5c57220 */ /* 0x000fc80000410000 */
[----:B------:R-:W-:Y:S02]  /*2440*/  FFMA.FTZ R72, R197, R198, R72 ;  /* 0x000000c6c5487223 */ /* 0x000fe40000010048 */
[----:B----4-:R-:W-:Y:S02]  /*2450*/  FMUL.FTZ R192, R251, R197 ;  /* 0x000000c5fbc07220 */ /* 0x010fe40000410000 */
[--C-:B------:R-:W-:Y:S01]  /*2460*/  FFMA.FTZ R197, R210, R214, R218.reuse ;  /* 0x000000d6d2c57223 */ /* 0x100fe200000100da */
[----:B------:R-:W4:Y:S03]  /*2470*/  LDL R251, [R1+0x40] ;  /* 0x0000400001fb7983 */ /* 0x000f260000100800 */
[----:B------:R-:W-:Y:S02]  /*2480*/  FADD.FTZ R197, R250, -R197 ;  /* 0x800000c5fac57221 */ /* 0x000fe40000010000 */
[----:B------:R-:W4:Y:S01]  /*2490*/  LDL R250, [R1+0x44] ;  /* 0x0000440001fa7983 */ /* 0x000f220000100800 */
[----:B------:R-:W-:Y:S01]  /*24a0*/  F2FP.BF16.PACK_AB R192, R196, R192 ;  /* 0x000000c0c4c0723e */ /* 0x000fe200000010ff */
[----:B------:R-:W-:-:S04]  /*24b0*/  FFMA.FTZ R196, R209, R214, R218 ;  /* 0x000000d6d1c47223 */ /* 0x000fc800000100da */
[----:B------:R-:W-:Y:S02]  /*24c0*/  FADD.FTZ R196, R249, -R196 ;  /* 0x800000c4f9c47221 */ /* 0x000fe40000010000 */
[C---:B------:R-:W-:Y:S02]  /*24d0*/  FMUL.FTZ R197, R204.reuse, R197 ;  /* 0x000000c5ccc57220 */ /* 0x040fe40000410000 */
[----:B------:R-:W-:Y:S02]  /*24e0*/  FMUL.FTZ R196, R204, R196 ;  /* 0x000000c4ccc47220 */ /* 0x000fe40000410000 */
[----:B------:R-:W-:Y:S02]  /*24f0*/  @P1 FADD.FTZ R197, R42, R197 ;  /* 0x000000c52ac51221 */ /* 0x000fe40000010000 */
[----:B------:R-:W-:Y:S01]  /*2500*/  @P1 FADD.FTZ R196, R43, R196 ;  /* 0x000000c42bc41221 */ /* 0x000fe20000010000 */
[--C-:B------:R-:W-:Y:S02]  /*2510*/  PRMT R198, RZ, 0x5410, R193.reuse ;  /* 0x00005410ffc67816 */ /* 0x100fe400000000c1 */
[----:B------:R-:W-:-:S02]  /*2520*/  PRMT R193, RZ, 0x7610, R193 ;  /* 0x00007610ffc17816 */ /* 0x000fc400000000c1 */
[C---:B------:R-:W-:Y:S01]  /*2530*/  SEL R187, R196.reuse, R187, P0 ;  /* 0x000000bbc4bb7207 */ /* 0x040fe20000000000 */
[-C--:B------:R-:W-:Y:S01]  /*2540*/  FMUL.FTZ R196, R196, R205.reuse ;  /* 0x000000cdc4c47220 */ /* 0x080fe20000410000 */
[C---:B------:R-:W-:Y:S01]  /*2550*/  SEL R186, R197.reuse, R186, P0 ;  /* 0x000000bac5ba7207 */ /* 0x040fe20000000000 */
[----:B------:R-:W-:Y:S02]  /*2560*/  FMUL.FTZ R197, R197, R205 ;  /* 0x000000cdc5c57220 */ /* 0x000fe40000410000 */
[----:B------:R-:W-:Y:S02]  /*2570*/  FFMA.FTZ R75, R196, R193, R75 ;  /* 0x000000c1c44b7223 */ /* 0x000fe4000001004b */
[----:B--2---:R-:W-:Y:S02]  /*2580*/  FMUL.FTZ R196, R219, R196 ;  /* 0x000000c4dbc47220 */ /* 0x004fe40000410000 */
[----:B------:R-:W2:Y:S01]  /*2590*/  LDL R219, [R1+0x4c] ;  /* 0x00004c0001db7983 */ /* 0x000ea20000100800 */
[----:B---3--:R-:W-:-:S03]  /*25a0*/  FMUL.FTZ R193, R220, R197 ;  /* 0x000000c5dcc17220 */ /* 0x008fc60000410000 */
[----:B------:R-:W3:Y:S01]  /*25b0*/  LDL R220, [R1+0x48] ;  /* 0x0000480001dc7983 */ /* 0x000ee20000100800 */
[----:B------:R-:W-:Y:S01]  /*25c0*/  FFMA.FTZ R74, R197, R198, R74 ;  /* 0x000000c6c54a7223 */ /* 0x000fe2000001004a */
[----:B------:R-:W-:Y:S01]  /*25d0*/  F2FP.BF16.PACK_AB R193, R196, R193 ;  /* 0x000000c1c4c1723e */ /* 0x000fe200000010ff */
[-CC-:B------:R-:W-:Y:S02]  /*25e0*/  FFMA.FTZ R196, R5, R214.reuse, R218.reuse ;  /* 0x000000d605c47223 */ /* 0x180fe400000100da */
[----:B------:R-:W-:Y:S02]  /*25f0*/  FFMA.FTZ R197, R208, R214, R218 ;  /* 0x000000d6d0c57223 */ /* 0x000fe400000100da */
[----:B------:R-:W-:Y:S02]  /*2600*/  FADD.FTZ R196, R247, -R196 ;  /* 0x800000c4f7c47221 */ /* 0x000fe40000010000 */
[----:B------:R-:W-:Y:S02]  /*2610*/  FADD.FTZ R197, R248, -R197 ;  /* 0x800000c5f8c57221 */ /* 0x000fe40000010000 */
[----:B------:R-:W-:-:S02]  /*2620*/  FMUL.FTZ R196, R204, R196 ;  /* 0x000000c4ccc47220 */ /* 0x000fc40000410000 */
[----:B------:R-:W-:Y:S02]  /*2630*/  FMUL.FTZ R197, R204, R197 ;  /* 0x000000c5ccc57220 */ /* 0x000fe40000410000 */
[----:B------:R-:W-:Y:S02]  /*2640*/  @P1 FADD.FTZ R196, R37, R196 ;  /* 0x000000c425c41221 */ /* 0x000fe40000010000 */
[----:B------:R-:W-:Y:S01]  /*2650*/  @P1 FADD.FTZ R197, R36, R197 ;  /* 0x000000c524c51221 */ /* 0x000fe20000010000 */
[--C-:B------:R-:W-:Y:S02]  /*2660*/  PRMT R198, RZ, 0x5410, R194.reuse ;  /* 0x00005410ffc67816 */ /* 0x100fe400000000c2 */
[C---:B------:R-:W-:Y:S01]  /*2670*/  SEL R189, R196.reuse, R189, P0 ;  /* 0x000000bdc4bd7207 */ /* 0x040fe20000000000 */
[-C--:B------:R-:W-:Y:S01]  /*2680*/  FMUL.FTZ R196, R196, R205.reuse ;  /* 0x000000cdc4c47220 */ /* 0x080fe20000410000 */
[----:B------:R-:W-:Y:S02]  /*2690*/  PRMT R194, RZ, 0x7610, R194 ;  /* 0x00007610ffc27816 */ /* 0x000fe400000000c2 */
[C---:B------:R-:W-:Y:S01]  /*26a0*/  SEL R188, R197.reuse, R188, P0 ;  /* 0x000000bcc5bc7207 */ /* 0x040fe20000000000 */
[----:B------:R-:W-:-:S02]  /*26b0*/  FMUL.FTZ R197, R197, R205 ;  /* 0x000000cdc5c57220 */ /* 0x000fc40000410000 */
[----:B------:R-:W-:Y:S02]  /*26c0*/  FFMA.FTZ R69, R196, R194, R69 ;  /* 0x000000c2c4457223 */ /* 0x000fe40000010045 */
[----:B----4-:R-:W-:Y:S02]  /*26d0*/  FMUL.FTZ R194, R251, R197 ;  /* 0x000000c5fbc27220 */ /* 0x010fe40000410000 */
[----:B------:R-:W-:Y:S02]  /*26e0*/  FMUL.FTZ R196, R250, R196 ;  /* 0x000000c4fac47220 */ /* 0x000fe40000410000 */
[----:B------:R-:W-:-:S03]  /*26f0*/  FFMA.FTZ R68, R197, R198, R68 ;  /* 0x000000c6c5447223 */ /* 0x000fc60000010044 */
[----:B------:R-:W-:Y:S01]  /*2700*/  F2FP.BF16.PACK_AB R194, R196, R194 ;  /* 0x000000c2c4c2723e */ /* 0x000fe200000010ff */
[-CC-:B------:R-:W-:Y:S02]  /*2710*/  FFMA.FTZ R196, R7, R214.reuse, R218.reuse ;  /* 0x000000d607c47223 */ /* 0x180fe400000100da */
[----:B------:R-:W-:Y:S02]  /*2720*/  FFMA.FTZ R197, R6, R214, R218 ;  /* 0x000000d606c57223 */ /* 0x000fe400000100da */
[----:B------:R-:W-:Y:S02]  /*2730*/  FADD.FTZ R196, R245, -R196 ;  /* 0x800000c4f5c47221 */ /* 0x000fe40000010000 */
[----:B------:R-:W-:Y:S02]  /*2740*/  FADD.FTZ R197, R246, -R197 ;  /* 0x800000c5f6c57221 */ /* 0x000fe40000010000 */
[C---:B------:R-:W-:Y:S02]  /*2750*/  FMUL.FTZ R196, R204.reuse, R196 ;  /* 0x000000c4ccc47220 */ /* 0x040fe40000410000 */
[----:B------:R-:W-:Y:S01]  /*2760*/  FMUL.FTZ R197, R204, R197 ;  /* 0x000000c5ccc57220 */ /* 0x000fe20000410000 */
[----:B------:R-:W-:Y:S01]  /*2770*/  ISETP.NE.U32.AND P6, PT, RZ, c[0x0][0x258], PT ;  /* 0x00009600ff007a0c */ /* 0x000fe20003fc5070 */
[----:B------:R-:W-:-:S02]  /*2780*/  @P1 FADD.FTZ R196, R39, R196 ;  /* 0x000000c427c41221 */ /* 0x000fc40000010000 */
[----:B------:R-:W-:Y:S01]  /*2790*/  @P1 FADD.FTZ R197, R38, R197 ;  /* 0x000000c526c51221 */ /* 0x000fe20000010000 */
[----:B------:R-:W-:Y:S02]  /*27a0*/  ISETP.NE.AND.EX P1, PT, RZ, c[0x0][0x25c], PT, P6 ;  /* 0x00009700ff007a0c */ /* 0x000fe40003f25360 */
[--C-:B------:R-:W-:Y:S02]  /*27b0*/  PRMT R198, RZ, 0x5410, R195.reuse ;  /* 0x00005410ffc67816 */ /* 0x100fe400000000c3 */
[C---:B------:R-:W-:Y:S01]  /*27c0*/  SEL R191, R196.reuse, R191, P0 ;  /* 0x000000bfc4bf7207 */ /* 0x040fe20000000000 */
[-C--:B------:R-:W-:Y:S01]  /*27d0*/  FMUL.FTZ R196, R196, R205.reuse ;  /* 0x000000cdc4c47220 */ /* 0x080fe20000410000 */
[----:B------:R-:W-:Y:S02]  /*27e0*/  PRMT R195, RZ, 0x7610, R195 ;  /* 0x00007610ffc37816 */ /* 0x000fe400000000c3 */
[C---:B------:R-:W-:Y:S01]  /*27f0*/  SEL R190, R197.reuse, R190, P0 ;  /* 0x000000bec5be7207 */ /* 0x040fe20000000000 */
[----:B------:R-:W-:-:S02]  /*2800*/  FMUL.FTZ R197, R197, R205 ;  /* 0x000000cdc5c57220 */ /* 0x000fc40000410000 */
[----:B------:R-:W-:Y:S02]  /*2810*/  FFMA.FTZ R71, R196, R195, R71 ;  /* 0x000000c3c4477223 */ /* 0x000fe40000010047 */
[----:B------:R-:W-:Y:S02]  /*2820*/  FFMA.FTZ R70, R197, R198, R70 ;  /* 0x000000c6c5467223 */ /* 0x000fe40000010046 */
[----:B--2---:R-:W-:Y:S02]  /*2830*/  FMUL.FTZ R196, R219, R196 ;  /* 0x000000c4dbc47220 */ /* 0x004fe40000410000 */
[----:B---3--:R-:W-:-:S05]  /*2840*/  FMUL.FTZ R195, R220, R197 ;  /* 0x000000c5dcc37220 */ /* 0x008fca0000410000 */
[----:B------:R-:W-:Y:S02]  /*2850*/  F2FP.BF16.PACK_AB R195, R196, R195 ;  /* 0x000000c3c4c3723e */ /* 0x000fe400000010ff */
[----:B------:R-:W-:-:S05]  /*2860*/  @P1 MOV R196, 0x20 ;  /* 0x0000002000c41802 */ /* 0x000fca0000000f00 */
[----:B------:R-:W-:-:S05]  /*2870*/  @P1 IMAD.WIDE.U32 R196, R2, R196, c[0x0][0x258] ;  /* 0x0000960002c41625 */ /* 0x000fca00078e00c4 */
[----:B------:R-:W-:Y:S04]  /*2880*/  @P1 STG.E.128 [R196.64], R184 ;  /* 0x000000b8c4001986 */ /* 0x000fe8000c101d04 */
[----:B------:R0:W-:Y:S02]  /*2890*/  @P1 STG.E.128 [R196.64+0x10], R188 ;  /* 0x000010bcc4001986 */ /* 0x0001e4000c101d04 */
[----:B0-----:R-:W-:-:S05]  /*28a0*/  IMAD.WIDE.U32 R196, R2, R199, c[0x0][0x248] ;  /* 0x0000920002c47625 */ /* 0x001fca00078e00c7 */
[----:B------:R0:W-:Y:S01]  /*28b0*/  STG.E.128 [R196.64], R192 ;  /* 0x000000c0c4007986 */ /* 0x0001e2000c101d04 */
[----:B------:R-:W-:-:S03]  /*28c0*/  IADD3 R2, R2, 0x100, RZ ;  /* 0x0000010002027810 */ /* 0x000fc60007ffe0ff */
.L_x_5200:
[----:B------:R-:W-:Y:S05]  /*28d0*/  BSYNC B0 ;  /* 0x0000000000007941 */ /* 0x000fea0003800000 */
.L_x_5199:
        /* <DEDUP_REMOVED lines=8> */
[-CC-:B------:R-:W-:Y:S01]  /*2960*/  FFMA.FTZ R196, R213, R214.reuse, R218.reuse ;  /* 0x000000d6d5c47223 */ /* 0x180fe200000100da */
[----:B------:R-:W-:Y:S01]  /*2970*/  ISETP.NE.AND.EX P0, PT, RZ, c[0x0][0x21c], PT, P0 ;  /* 0x00008700ff007a0c */ /* 0x000fe20003f05300 */
[----:B------:R-:W-:Y:S01]  /*2980*/  FADD.FTZ R197, R243, -R197 ;  /* 0x800000c5f3c57221 */ /* 0x000fe20000010000 */
[----:B------:R-:W-:Y:S01]  /*2990*/  ISETP.NE.AND.EX P1, PT, RZ, c[0x0][0x25c], PT, P1 ;  /* 0x00009700ff007a0c */ /* 0x000fe20003f25310 */
[----:B------:R-:W-:Y:S01]  /*29a0*/  FFMA.FTZ R198, R206, R214, R218 ;  /* 0x000000d6cec67223 */ /* 0x000fe200000100da */
[----:B------:R-:W-:Y:S01]  /*29b0*/  ISETP.NE.U32.AND P6, PT, RZ, c[0x0][0x258], PT ;  /* 0x00009600ff007a0c */ /* 0x000fe20003fc5070 */
[----:B-----5:R-:W-:-:S02]  /*29c0*/  FMUL.FTZ R197, R204, R197 ;  /* 0x000000c5ccc57220 */ /* 0x020fc40000410000 */
[----:B------:R-:W-:Y:S01]  /*29d0*/  FADD.FTZ R196, R244, -R196 ;  /* 0x800000c4f4c47221 */ /* 0x000fe20000010000 */
[----:B------:R-:W-:Y:S01]  /*29e0*/  ISETP.NE.AND.EX P6, PT, RZ, c[0x0][0x25c], PT, P6 ;  /* 0x00009700ff007a0c */ /* 0x000fe20003fc5360 */
[----:B------:R-:W-:Y:S02]  /*29f0*/  FADD.FTZ R198, R242, -R198 ;  /* 0x800000c6f2c67221 */ /* 0x000fe40000010000 */
[C---:B------:R-:W-:Y:S02]  /*2a00*/  FMUL.FTZ R196, R204.reuse, R196 ;  /* 0x000000c4ccc47220 */ /* 0x040fe40000410000 */
[----:B------:R-:W-:Y:S02]  /*2a10*/  @P0 FADD.FTZ R197, R33, R197 ;  /* 0x000000c521c50221 */ /* 0x000fe40000010000 */
[----:B------:R-:W-:Y:S02]  /*2a20*/  FMUL.FTZ R198, R204, R198 ;  /* 0x000000c6ccc67220 */ /* 0x000fe40000410000 */
[----:B------:R-:W-:Y:S01]  /*2a30*/  @P0 FADD.FTZ R196, R32, R196 ;  /* 0x000000c420c40221 */ /* 0x000fe20000010000 */
[C---:B------:R-:W-:Y:S01]  /*2a40*/  SEL R185, R197.reuse, R185, P1 ;  /* 0x000000b9c5b97207 */ /* 0x040fe20000800000 */
[----:B------:R-:W-:-:S02]  /*2a50*/  FMUL.FTZ R197, R197, R205 ;  /* 0x000000cdc5c57220 */ /* 0x000fc40000410000 */
[----:B------:R-:W-:Y:S01]  /*2a60*/  @P0 FADD.FTZ R198, R34, R198 ;  /* 0x000000c622c60221 */ /* 0x000fe20000010000 */
[C---:B------:R-:W-:Y:S01]  /*2a70*/  SEL R184, R196.reuse, R184, P1 ;  /* 0x000000b8c4b87207 */ /* 0x040fe20000800000 */
[-C--:B------:R-:W-:Y:S02]  /*2a80*/  FMUL.FTZ R196, R196, R205.reuse ;  /* 0x000000cdc4c47220 */ /* 0x080fe40000410000 */
[C---:B------:R-:W-:Y:S01]  /*2a90*/  FMUL.FTZ R251, R198.reuse, R205 ;  /* 0x000000cdc6fb7220 */ /* 0x040fe20000410000 */
[----:B------:R-:W-:Y:S01]  /*2aa0*/  SEL R186, R198, R186, P1 ;  /* 0x000000bac6ba7207 */ /* 0x000fe20000800000 */
[-CC-:B------:R-:W-:Y:S02]  /*2ab0*/  FFMA.FTZ R198, R9, R214.reuse, R218.reuse ;  /* 0x000000d609c67223 */ /* 0x180fe400000100da */
[----:B------:R-:W-:Y:S02]  /*2ac0*/  FFMA.FTZ R219, R12, R214, R218 ;  /* 0x000000d60cdb7223 */ /* 0x000fe400000100da */
[----:B------:R-:W-:-:S02]  /*2ad0*/  FADD.FTZ R220, R240, -R198 ;  /* 0x800000c6f0dc7221 */ /* 0x000fc40000010000 */
[----:B------:R-:W-:Y:S02]  /*2ae0*/  FFMA.FTZ R198, R11, R214, R218 ;  /* 0x000000d60bc67223 */ /* 0x000fe400000100da */
[----:B------:R-:W-:Y:S02]  /*2af0*/  FADD.FTZ R250, R237, -R219 ;  /* 0x800000dbedfa7221 */ /* 0x000fe40000010000 */
[----:B------:R-:W-:Y:S02]  /*2b00*/  FADD.FTZ R198, R238, -R198 ;  /* 0x800000c6eec67221 */ /* 0x000fe40000010000 */
[----:B------:R-:W-:-:S04]  /*2b10*/  FMUL.FTZ R250, R204, R250 ;  /* 0x000000faccfa7220 */ /* 0x000fc80000410000 */
[----:B------:R-:W-:-:S05]  /*2b20*/  @P0 FADD.FTZ R250, R31, R250 ;  /* 0x000000fa1ffa0221 */ /* 0x000fca0000010000 */
[----:B------:R-:W-:Y:S02]  /*2b30*/  SEL R191, R250, R191, P1 ;  /* 0x000000bffabf7207 */ /* 0x000fe40000800000 */
[--C-:B--2---:R-:W-:Y:S02]  /*2b40*/  PRMT R199, RZ, 0x5410, R192.reuse ;  /* 0x00005410ffc77816 */ /* 0x104fe400000000c0 */
[----:B------:R-:W-:-:S03]  /*2b50*/  PRMT R192, RZ, 0x7610, R192 ;  /* 0x00007610ffc07816 */ /* 0x000fc600000000c0 */
[----:B------:R-:W-:Y:S02]  /*2b60*/  FFMA.FTZ R64, R196, R199, R64 ;  /* 0x000000c7c4407223 */ /* 0x000fe40000010040 */
[----:B------:R-:W-:Y:S01]  /*2b70*/  FFMA.FTZ R65, R197, R192, R65 ;  /* 0x000000c0c5417223 */ /* 0x000fe20000010041 */
[----:B------:R-:W-:Y:S01]  /*2b80*/  PRMT R192, RZ, 0x5410, R193 ;  /* 0x00005410ffc07816 */ /* 0x000fe200000000c1 */
[----:B------:R-:W-:-:S04]  /*2b90*/  FFMA.FTZ R199, R10, R214, R218 ;  /* 0x000000d60ac77223 */ /* 0x000fc800000100da */
[----:B------:R-:W-:Y:S02]  /*2ba0*/  FFMA.FTZ R66, R251, R192, R66 ;  /* 0x000000c0fb427223 */ /* 0x000fe40000010042 */
[----:B------:R-:W-:Y:S02]  /*2bb0*/  FFMA.FTZ R192, R8, R214, R218 ;  /* 0x000000d608c07223 */ /* 0x000fe400000100da */
[----:B------:R-:W-:Y:S02]  /*2bc0*/  FADD.FTZ R199, R239, -R199 ;  /* 0x800000c7efc77221 */ /* 0x000fe40000010000 */
[----:B------:R-:W-:Y:S02]  /*2bd0*/  FADD.FTZ R192, R241, -R192 ;  /* 0x800000c0f1c07221 */ /* 0x000fe40000010000 */
        /* <DEDUP_REMOVED lines=9> */
[----:B------:R-:W-:-:S02]  /*2c70*/  @P6 LEA R198, P0, R2, c[0x0][0x258], 0x5 ;  /* 0x0000960002c66a11 */ /* 0x000fc400078028ff */
[----:B------:R-:W-:Y:S02]  /*2c80*/  SEL R188, R192, R188, P1 ;  /* 0x000000bcc0bc7207 */ /* 0x000fe40000800000 */
[----:B------:R-:W-:Y:S02]  /*2c90*/  SEL R189, R219, R189, P1 ;  /* 0x000000bddbbd7207 */ /* 0x000fe40000800000 */
[----:B------:R-:W-:Y:S02]  /*2ca0*/  SEL R190, R220, R190, P1 ;  /* 0x000000bedcbe7207 */ /* 0x000fe40000800000 */
[----:B------:R-:W-:-:S05]  /*2cb0*/  @P6 LEA.HI.X R199, R2, c[0x0][0x25c], RZ, 0x5, P0 ;  /* 0x0000970002c76a11 */ /* 0x000fca00000f2cff */
[----:B------:R-:W-:Y:S04]  /*2cc0*/  @P6 STG.E.128 [R198.64], R184 ;  /* 0x000000b8c6006986 */ /* 0x000fe8000c101d04 */
[----:B------:R0:W-:Y:S04]  /*2cd0*/  @P6 STG.E.128 [R198.64+0x10], R188 ;  /* 0x000010bcc6006986 */ /* 0x0001e8000c101d04 */
[----:B0-----:R-:W2:Y:S01]  /*2ce0*/  LDL R199, [R1+0x30] ;  /* 0x0000300001c77983 */ /* 0x001ea20000100800 */
[----:B------:R-:W-:Y:S01]  /*2cf0*/  PRMT R193, RZ, 0x7610, R193 ;  /* 0x00007610ffc17816 */ /* 0x000fe200000000c1 */
[----:B------:R-:W-:-:S02]  /*2d00*/  FMUL.FTZ R198, R252, R205 ;  /* 0x000000cdfcc67220 */ /* 0x000fc40000410000 */
[----:B------:R-:W3:Y:S02]  /*2d10*/  LDL R252, [R1+0x2c] ;  /* 0x00002c0001fc7983 */ /* 0x000ee40000100800 */
[----:B------:R-:W-:Y:S02]  /*2d20*/  FFMA.FTZ R67, R198, R193, R67 ;  /* 0x000000c1c6437223 */ /* 0x000fe40000010043 */
[----:B------:R-:W4:Y:S01]  /*2d30*/  LDL R193, [R1+0x38] ;  /* 0x0000380001c17983 */ /* 0x000f220000100800 */
[----:B--2---:R-:W-:-:S03]  /*2d40*/  FMUL.FTZ R199, R199, R196 ;  /* 0x000000c4c7c77220 */ /* 0x004fc60000410000 */
[----:B------:R-:W2:Y:S02]  /*2d50*/  LDL R196, [R1+0x34] ;  /* 0x0000340001c47983 */ /* 0x000ea40000100800 */
[----:B--2---:R-:W-:Y:S02]  /*2d60*/  FMUL.FTZ R196, R196, R197 ;  /* 0x000000c5c4c47220 */ /* 0x004fe40000410000 */
[----:B------:R-:W2:Y:S01]  /*2d70*/  LDL R197, [R1+0x3c] ;  /* 0x00003c0001c57983 */ /* 0x000ea20000100800 */
[----:B----4-:R-:W-:Y:S02]  /*2d80*/  FMUL.FTZ R193, R193, R251 ;  /* 0x000000fbc1c17220 */ /* 0x010fe40000410000 */
[----:B------:R-:W-:Y:S01]  /*2d90*/  F2FP.BF16.PACK_AB R196, R196, R199 ;  /* 0x000000c7c4c4723e */ /* 0x000fe200000010ff */
[----:B------:R-:W4:Y:S04]  /*2da0*/  LDL R251, [R1+0x28] ;  /* 0x0000280001fb7983 */ /* 0x000f280000100800 */
[----:B------:R-:W3:Y:S01]  /*2db0*/  LDL R199, [R1+0x24] ;  /* 0x0000240001c77983 */ /* 0x000ee20000100800 */
[----:B--2---:R-:W-:-:S03]  /*2dc0*/  FMUL.FTZ R197, R197, R198 ;  /* 0x000000c6c5c57220 */ /* 0x004fc60000410000 */
[----:B------:R-:W2:Y:S01]  /*2dd0*/  LDL R198, [R1+0x20] ;  /* 0x0000200001c67983 */ /* 0x000ea20000100800 */
[----:B------:R-:W-:Y:S01]  /*2de0*/  FMUL.FTZ R192, R192, R205 ;  /* 0x000000cdc0c07220 */ /* 0x000fe20000410000 */
[----:B------:R-:W-:Y:S02]  /*2df0*/  F2FP.BF16.PACK_AB R197, R197, R193 ;  /* 0x000000c1c5c5723e */ /* 0x000fe400000010ff */
[----:B------:R-:W-:Y:S01]  /*2e00*/  PRMT R193, RZ, 0x5410, R194 ;  /* 0x00005410ffc17816 */ /* 0x000fe200000000c2 */
[-C--:B------:R-:W-:Y:S02]  /*2e10*/  FMUL.FTZ R219, R219, R205.reuse ;  /* 0x000000cddbdb7220 */ /* 0x080fe40000410000 */
[-C--:B------:R-:W-:Y:S02]  /*2e20*/  FMUL.FTZ R220, R220, R205.reuse ;  /* 0x000000cddcdc7220 */ /* 0x080fe40000410000 */
[----:B------:R-:W-:Y:S02]  /*2e30*/  FMUL.FTZ R250, R250, R205 ;  /* 0x000000cdfafa7220 */ /* 0x000fe40000410000 */
[----:B------:R-:W-:-:S02]  /*2e40*/  FFMA.FTZ R60, R192, R193, R60 ;  /* 0x000000c1c03c7223 */ /* 0x000fc4000001003c */
[----:B---3--:R-:W-:Y:S02]  /*2e50*/  FMUL.FTZ R193, R199, R219 ;  /* 0x000000dbc7c17220 */ /* 0x008fe40000410000 */
[----:B----4-:R-:W-:Y:S01]  /*2e60*/  FMUL.FTZ R199, R251, R220 ;  /* 0x000000dcfbc77220 */ /* 0x010fe20000410000 */
[----:B------:R-:W-:-:S05]  /*2e70*/  PRMT R194, RZ, 0x7610, R194 ;  /* 0x00007610ffc27816 */ /* 0x000fca00000000c2 */
[----:B------:R-:W-:Y:S02]  /*2e80*/  FFMA.FTZ R61, R219, R194, R61 ;  /* 0x000000c2db3d7223 */ /* 0x000fe4000001003d */
[----:B--2---:R-:W-:Y:S02]  /*2e90*/  FMUL.FTZ R198, R198, R192 ;  /* 0x000000c0c6c67220 */ /* 0x004fe40000410000 */
[----:B------:R-:W-:-:S05]  /*2ea0*/  FMUL.FTZ R192, R252, R250 ;  /* 0x000000fafcc07220 */ /* 0x000fca0000410000 */
[----:B------:R-:W-:Y:S02]  /*2eb0*/  F2FP.BF16.PACK_AB R199, R192, R199 ;  /* 0x000000c7c0c7723e */ /* 0x000fe400000010ff */
[C---:B------:R-:W-:Y:S02]  /*2ec0*/  LEA R192, P0, R2.reuse, c[0x0][0x248], 0x4 ;  /* 0x0000920002c07a11 */ /* 0x040fe400078020ff */
[----:B------:R-:W-:Y:S02]  /*2ed0*/  F2FP.BF16.PACK_AB R198, R193, R198 ;  /* 0x000000c6c1c6723e */ /* 0x000fe400000010ff */
[----:B------:R-:W-:-:S05]  /*2ee0*/  LEA.HI.X R193, R2, c[0x0][0x24c], RZ, 0x4, P0 ;  /* 0x0000930002c17a11 */ /* 0x000fca00000f24ff */
[----:B------:R0:W-:Y:S01]  /*2ef0*/  STG.E.128 [R192.64], R196 ;  /* 0x000000c4c0007986 */ /* 0x0001e2000c101d04 */
[----:B------:R-:W-:Y:S02]  /*2f00*/  IADD3 R2, R2, 0x100, RZ ;  /* 0x0000010002027810 */ /* 0x000fe40007ffe0ff */
[--C-:B0-----:R-:W-:Y:S02]  /*2f10*/  PRMT R192, RZ, 0x5410, R195.reuse ;  /* 0x00005410ffc07816 */ /* 0x101fe400000000c3 */
[----:B------:R-:W-:-:S03]  /*2f20*/  PRMT R195, RZ, 0x7610, R195 ;  /* 0x00007610ffc37816 */ /* 0x000fc600000000c3 */
[----:B------:R-:W-:Y:S02]  /*2f30*/  FFMA.FTZ R62, R220, R192, R62 ;  /* 0x000000c0dc3e7223 */ /* 0x000fe4000001003e */
[----:B------:R-:W-:Y:S02]  /*2f40*/  FFMA.FTZ R63, R250, R195, R63 ;  /* 0x000000c3fa3f7223 */ /* 0x000fe4000001003f */
.L_x_5202:
[----:B------:R-:W-:Y:S05]  /*2f50*/  BSYNC B0 ;  /* 0x0000000000007941 */ /* 0x000fea0003800000 */
.L_x_5201:
        /* <DEDUP_REMOVED lines=37> */
[C---:B------:R-:W-:Y:S01]  /*31b0*/  SEL R191, R250.reuse, R191, P1 ;  /* 0x000000bffabf7207 */ /* 0x040fe20000800000 */
[----:B------:R-:W-:Y:S01]  /*31c0*/  FMUL.FTZ R250, R250, R205 ;  /* 0x000000cdfafa7220 */ /* 0x000fe20000410000 */
[--C-:B--2---:R-:W-:Y:S02]  /*31d0*/  PRMT R199, RZ, 0x5410, R192.reuse ;  /* 0x00005410ffc77816 */ /* 0x104fe400000000c0 */
[----:B------:R-:W-:-:S03]  /*31e0*/  PRMT R192, RZ, 0x7610, R192 ;  /* 0x00007610ffc07816 */ /* 0x000fc600000000c0 */
[----:B------:R-:W-:Y:S02]  /*31f0*/  FFMA.FTZ R56, R196, R199, R56 ;  /* 0x000000c7c4387223 */ /* 0x000fe40000010038 */
[----:B------:R-:W-:Y:S01]  /*3200*/  FFMA.FTZ R57, R197, R192, R57 ;  /* 0x000000c0c5397223 */ /* 0x000fe20000010039 */
[--C-:B------:R-:W-:Y:S01]  /*3210*/  PRMT R192, RZ, 0x5410, R193.reuse ;  /* 0x00005410ffc07816 */ /* 0x100fe200000000c1 */
[----:B------:R-:W-:Y:S01]  /*3220*/  FFMA.FTZ R199, R17, R214, R218 ;  /* 0x000000d611c77223 */ /* 0x000fe200000100da */
[----:B------:R-:W-:-:S03]  /*3230*/  PRMT R193, RZ, 0x7610, R193 ;  /* 0x00007610ffc17816 */ /* 0x000fc600000000c1 */
        /* <DEDUP_REMOVED lines=14> */
[C---:B------:R-:W-:Y:S01]  /*3320*/  SEL R188, R192.reuse, R188, P1 ;  /* 0x000000bcc0bc7207 */ /* 0x040fe20000800000 */
[----:B------:R-:W-:Y:S01]  /*3330*/  FMUL.FTZ R192, R192, R205 ;  /* 0x000000cdc0c07220 */ /* 0x000fe20000410000 */
[C---:B------:R-:W-:Y:S01]  /*3340*/  SEL R189, R219.reuse, R189, P1 ;  /* 0x000000bddbbd7207 */ /* 0x040fe20000800000 */
[-C--:B------:R-:W-:Y:S01]  /*3350*/  FMUL.FTZ R219, R219, R205.reuse ;  /* 0x000000cddbdb7220 */ /* 0x080fe20000410000 */
[C---:B------:R-:W-:Y:S01]  /*3360*/  SEL R190, R220.reuse, R190, P1 ;  /* 0x000000bedcbe7207 */ /* 0x040fe20000800000 */
[----:B------:R-:W-:Y:S01]  /*3370*/  FMUL.FTZ R220, R220, R205 ;  /* 0x000000cddcdc7220 */ /* 0x000fe20000410000 */
[----:B------:R-:W-:-:S05]  /*3380*/  @P6 LEA.HI.X R199, R2, c[0x0][0x25c], RZ, 0x5, P0 ;  /* 0x0000970002c76a11 */ /* 0x000fca00000f2cff */
[----:B------:R-:W-:Y:S04]  /*3390*/  @P6 STG.E.128 [R198.64], R184 ;  /* 0x000000b8c6006986 */ /* 0x000fe8000c101d04 */
[----:B------:R0:W-:Y:S02]  /*33a0*/  @P6 STG.E.128 [R198.64+0x10], R188 ;  /* 0x000010bcc6006986 */ /* 0x0001e4000c101d04 */
[----:B0-----:R-:W-:Y:S02]  /*33b0*/  FMUL.FTZ R198, R252, R205 ;  /* 0x000000cdfcc67220 */ /* 0x001fe40000410000 */
[----:B------:R-:W-:Y:S02]  /*33c0*/  FMUL.FTZ R199, R160, R196 ;  /* 0x000000c4a0c77220 */ /* 0x000fe40000410000 */
[----:B------:R-:W-:-:S02]  /*33d0*/  FFMA.FTZ R59, R198, R193, R59 ;  /* 0x000000c1c63b7223 */ /* 0x000fc4000001003b */
[----:B------:R-:W-:Y:S02]  /*33e0*/  FMUL.FTZ R196, R161, R197 ;  /* 0x000000c5a1c47220 */ /* 0x000fe40000410000 */
[----:B------:R-:W-:Y:S02]  /*33f0*/  FMUL.FTZ R193, R162, R251 ;  /* 0x000000fba2c17220 */ /* 0x000fe40000410000 */
[----:B------:R-:W-:Y:S01]  /*3400*/  FMUL.FTZ R197, R163, R198 ;  /* 0x000000c6a3c57220 */ /* 0x000fe20000410000 */
[----:B------:R-:W-:Y:S01]  /*3410*/  F2FP.BF16.PACK_AB R196, R196, R199 ;  /* 0x000000c7c4c4723e */ /* 0x000fe200000010ff */
[----:B------:R-:W-:Y:S02]  /*3420*/  FMUL.FTZ R198, R156, R192 ;  /* 0x000000c09cc67220 */ /* 0x000fe40000410000 */
[----:B------:R-:W-:Y:S01]  /*3430*/  FMUL.FTZ R199, R158, R220 ;  /* 0x000000dc9ec77220 */ /* 0x000fe20000410000 */
[----:B------:R-:W-:Y:S02]  /*3440*/  F2FP.BF16.PACK_AB R197, R197, R193 ;  /* 0x000000c1c5c5723e */ /* 0x000fe400000010ff */
[----:B------:R-:W-:-:S02]  /*3450*/  PRMT R193, RZ, 0x5410, R194 ;  /* 0x00005410ffc17816 */ /* 0x000fc400000000c2 */
[----:B------:R-:W-:-:S03]  /*3460*/  PRMT R194, RZ, 0x7610, R194 ;  /* 0x00007610ffc27816 */ /* 0x000fc600000000c2 */
[----:B------:R-:W-:Y:S02]  /*3470*/  FFMA.FTZ R52, R192, R193, R52 ;  /* 0x000000c1c0347223 */ /* 0x000fe40000010034 */
[----:B------:R-:W-:Y:S02]  /*3480*/  FMUL.FTZ R192, R159, R250 ;  /* 0x000000fa9fc07220 */ /* 0x000fe40000410000 */
[----:B------:R-:W-:Y:S02]  /*3490*/  FMUL.FTZ R193, R157, R219 ;  /* 0x000000db9dc17220 */ /* 0x000fe40000410000 */
[----:B------:R-:W-:Y:S01]  /*34a0*/  FFMA.FTZ R53, R219, R194, R53 ;  /* 0x000000c2db357223 */ /* 0x000fe20000010035 */
[----:B------:R-:W-:Y:S02]  /*34b0*/  F2FP.BF16.PACK_AB R199, R192, R199 ;  /* 0x000000c7c0c7723e */ /* 0x000fe400000010ff */
[----:B------:R-:W-:Y:S02]  /*34c0*/  LEA R192, P0, R2, c[0x0][0x248], 0x4 ;  /* 0x0000920002c07a11 */ /* 0x000fe400078020ff */
[----:B------:R-:W-:-:S02]  /*34d0*/  F2FP.BF16.PACK_AB R198, R193, R198 ;  /* 0x000000c6c1c6723e */ /* 0x000fc400000010ff */
[C---:B------:R-:W-:Y:S02]  /*34e0*/  LEA.HI.X R193, R2.reuse, c[0x0][0x24c], RZ, 0x4, P0 ;  /* 0x0000930002c17a11 */ /* 0x040fe400000f24ff */
[----:B------:R-:W-:-:S03]  /*34f0*/  IADD3 R2, R2, 0x100, RZ ;  /* 0x0000010002027810 */ /* 0x000fc60007ffe0ff */
[----:B------:R0:W-:Y:S02]  /*3500*/  STG.E.128 [R192.64], R196 ;  /* 0x000000c4c0007986 */ /* 0x0001e4000c101d04 */
[--C-:B0-----:R-:W-:Y:S02]  /*3510*/  PRMT R192, RZ, 0x5410, R195.reuse ;  /* 0x00005410ffc07816 */ /* 0x101fe400000000c3 */
[----:B------:R-:W-:-:S03]  /*3520*/  PRMT R195, RZ, 0x7610, R195 ;  /* 0x00007610ffc37816 */ /* 0x000fc600000000c3 */
[----:B------:R-:W-:Y:S02]  /*3530*/  FFMA.FTZ R54, R220, R192, R54 ;  /* 0x000000c0dc367223 */ /* 0x000fe40000010036 */
[----:B------:R-:W-:Y:S02]  /*3540*/  FFMA.FTZ R55, R250, R195, R55 ;  /* 0x000000c3fa377223 */ /* 0x000fe40000010037 */
.L_x_5204:
[----:B------:R-:W-:Y:S05]  /*3550*/  BSYNC B0 ;  /* 0x0000000000007941 */ /* 0x000fea0003800000 */
.L_x_5203:
[----:B------:R-:W-:Y:S01]  /*3560*/  BSSY B0, `(.L_x_5205) ;  /* 0x000005f000007945 */ /* 0x000fe20003800000 */
[----:B------:R-:W-:Y:S05]  /*3570*/  @!P5 BRA `(.L_x_5206) ;  /* 0x000005d00000d947 */ /* 0x000fea0003800000 */
[----:B0-----:R-:W2:Y:S01]  /*3580*/  LDL R192, [R1+0x8] ;  /* 0x0000080001c07983 */ /* 0x001ea20000100800 */
[----:B------:R-:W-:Y:S01]  /*3590*/  ISETP.NE.U32.AND P0, PT, RZ, c[0x0][0x218], PT ;  /* 0x00008600ff007a0c */ /* 0x000fe20003f05070 */
[-CC-:B------:R-:W-:Y:S01]  /*35a0*/  FFMA.FTZ R197, R229, R214.reuse, R218.reuse ;  /* 0x000000d6e5c57223 */ /* 0x180fe200000100da */
[----:B------:R-:W-:Y:S01]  /*35b0*/  ISETP.NE.U32.AND P1, PT, RZ, c[0x0][0x258], PT ;  /* 0x00009600ff007a0c */ /* 0x000fe20003f25070 */
[-CC-:B------:R-:W-:Y:S01]  /*35c0*/  FFMA.FTZ R199, R227, R214.reuse, R218.reuse ;  /* 0x000000d6e3c77223 */ /* 0x180fe200000100da */
[----:B------:R-:W-:Y:S01]  /*35d0*/  ISETP.NE.AND.EX P0, PT, RZ, c[0x0][0x21c], PT, P0 ;  /* 0x00008700ff007a0c */ /* 0x000fe20003f05300 */
        /* <DEDUP_REMOVED lines=11> */
[C---:B-----5:R-:W-:Y:S02]  /*3690*/  FMUL.FTZ R197, R204.reuse, R197 ;  /* 0x000000c5ccc57220 */ /* 0x060fe40000410000 */
        /* <DEDUP_REMOVED lines=20> */
[-CC-:B--2---:R-:W-:Y:S02]  /*37e0*/  FFMA.FTZ R196, R192, R214.reuse, R218.reuse ;  /* 0x000000d6c0c47223 */ /* 0x184fe400000100da */
[----:B------:R-:W-:Y:S02]  /*37f0*/  FFMA.FTZ R192, R201, R214, R218 ;  /* 0x000000d6c9c07223 */ /* 0x000fe400000100da */
[----:B------:R-:W-:Y:S02]  /*3800*/  FADD.FTZ R196, R230, -R196 ;  /* 0x800000c4e6c47221 */ /* 0x000fe40000010000 */
[----:B------:R-:W-:Y:S02]  /*3810*/  FADD.FTZ R192, R200, -R192 ;  /* 0x800000c0c8c07221 */ /* 0x000fe40000010000 */
[C---:B------:R-:W-:Y:S02]  /*3820*/  FMUL.FTZ R196, R204.reuse, R196 ;  /* 0x000000c4ccc47220 */ /* 0x040fe40000410000 */
[----:B------:R-:W-:-:S02]  /*3830*/  FMUL.FTZ R192, R204, R192 ;  /* 0x000000c0ccc07220 */ /* 0x000fc40000410000 */
[----:B------:R-:W-:Y:S02]  /*3840*/  @P0 FADD.FTZ R196, R176, R196 ;  /* 0x000000c4b0c40221 */ /* 0x000fe40000010000 */
[----:B------:R-:W-:Y:S02]  /*3850*/  @P0 FADD.FTZ R192, R183, R192 ;  /* 0x000000c0b7c00221 */ /* 0x000fe40000010000 */
[-C--:B------:R-:W-:Y:S01]  /*3860*/  FMUL.FTZ R218, R195, R205.reuse ;  /* 0x000000cdc3da7220 */ /* 0x080fe20000410000 */
[C---:B------:R-:W-:Y:S01]  /*3870*/  SEL R184, R196.reuse, R184, P1 ;  /* 0x000000b8c4b87207 */ /* 0x040fe20000800000 */
[----:B------:R-:W-:Y:S01]  /*3880*/  FMUL.FTZ R196, R196, R205 ;  /* 0x000000cdc4c47220 */ /* 0x000fe20000410000 */
[----:B------:R-:W-:Y:S01]  /*3890*/  SEL R191, R192, R191, P1 ;  /* 0x000000bfc0bf7207 */ /* 0x000fe20000800000 */
[-C--:B------:R-:W-:Y:S02]  /*38a0*/  FMUL.FTZ R214, R194, R205.reuse ;  /* 0x000000cdc2d67220 */ /* 0x080fe40000410000 */
[----:B------:R-:W-:-:S02]  /*38b0*/  FMUL.FTZ R204, R193, R205 ;  /* 0x000000cdc1cc7220 */ /* 0x000fc40000410000 */
        /* <DEDUP_REMOVED lines=11> */
[--C-:B------:R-:W-:Y:S02]  /*3970*/  PRMT R192, RZ, 0x5410, R193.reuse ;  /* 0x00005410ffc07816 */ /* 0x100fe400000000c1 */
[----:B------:R-:W-:Y:S02]  /*3980*/  PRMT R193, RZ, 0x7610, R193 ;  /* 0x00007610ffc17816 */ /* 0x000fe400000000c1 */
[----:B------:R-:W-:Y:S01]  /*3990*/  @P0 LEA.HI.X R199, R2, c[0x0][0x25c], RZ, 0x5, P1 ;  /* 0x0000970002c70a11 */ /* 0x000fe200008f2cff */
[----:B------:R-:W-:Y:S02]  /*39a0*/  FFMA.FTZ R50, R219, R192, R50 ;  /* 0x000000c0db327223 */ /* 0x000fe40000010032 */
[----:B------:R-:W-:Y:S02]  /*39b0*/  FFMA.FTZ R51, R220, R193, R51 ;  /* 0x000000c1dc337223 */ /* 0x000fe40000010033 */
[----:B------:R-:W-:Y:S01]  /*39c0*/  FMUL.FTZ R192, R152, R196 ;  /* 0x000000c498c07220 */ /* 0x000fe20000410000 */
[----:B------:R-:W-:Y:S01]  /*39d0*/  @P0 STG.E.128 [R198.64], R184 ;  /* 0x000000b8c6000986 */ /* 0x000fe2000c101d04 */
[----:B------:R-:W-:-:S02]  /*39e0*/  FMUL.FTZ R193, R153, R197 ;  /* 0x000000c599c17220 */ /* 0x000fc40000410000 */
[----:B------:R-:W-:Y:S01]  /*39f0*/  FMUL.FTZ R197, R154, R219 ;  /* 0x000000db9ac57220 */ /* 0x000fe20000410000 */
[----:B------:R0:W-:Y:S02]  /*3a00*/  @P0 STG.E.128 [R198.64+0x10], R188 ;  /* 0x000010bcc6000986 */ /* 0x0001e4000c101d04 */
[----:B------:R-:W-:Y:S01]  /*3a10*/  F2FP.BF16.PACK_AB R196, R193, R192 ;  /* 0x000000c0c1c4723e */ /* 0x000fe200000010ff */
[----:B------:R-:W-:Y:S01]  /*3a20*/  FMUL.FTZ R193, R151, R205 ;  /* 0x000000cd97c17220 */ /* 0x000fe20000410000 */
[----:B------:R-:W-:-:S05]  /*3a30*/  PRMT R192, RZ, 0x5410, R194 ;  /* 0x00005410ffc07816 */ /* 0x000fca00000000c2 */
[----:B------:R-:W-:Y:S02]  /*3a40*/  FFMA.FTZ R44, R218, R192, R44 ;  /* 0x000000c0da2c7223 */ /* 0x000fe4000001002c */
[----:B------:R-:W-:Y:S02]  /*3a50*/  FMUL.FTZ R192, R150, R204 ;  /* 0x000000cc96c07220 */ /* 0x000fe40000410000 */
[----:B0-----:R-:W-:Y:S02]  /*3a60*/  FMUL.FTZ R198, R155, R220 ;  /* 0x000000dc9bc67220 */ /* 0x001fe40000410000 */
[----:B------:R-:W-:-:S03]  /*3a70*/  FMUL.FTZ R199, R149, R214 ;  /* 0x000000d695c77220 */ /* 0x000fc60000410000 */
[----:B------:R-:W-:Y:S01]  /*3a80*/  F2FP.BF16.PACK_AB R197, R198, R197 ;  /* 0x000000c5c6c5723e */ /* 0x000fe200000010ff */
[----:B------:R-:W-:-:S05]  /*3a90*/  FMUL.FTZ R198, R148, R218 ;  /* 0x000000da94c67220 */ /* 0x000fca0000410000 */
[----:B------:R-:W-:Y:S02]  /*3aa0*/  F2FP.BF16.PACK_AB R198, R199, R198 ;  /* 0x000000c6c7c6723e */ /* 0x000fe400000010ff */
[----:B------:R-:W-:Y:S02]  /*3ab0*/  F2FP.BF16.PACK_AB R199, R193, R192 ;  /* 0x000000c0c1c7723e */ /* 0x000fe400000010ff */
[----:B------:R-:W-:-:S04]  /*3ac0*/  LEA R192, P0, R2, c[0x0][0x248], 0x4 ;  /* 0x0000920002c07a11 */ /* 0x000fc800078020ff */
[----:B------:R-:W-:Y:S02]  /*3ad0*/  LEA.HI.X R193, R2, c[0x0][0x24c], RZ, 0x4, P0 ;  /* 0x0000930002c17a11 */ /* 0x000fe400000f24ff */
[----:B------:R-:W-:-:S03]  /*3ae0*/  PRMT R2, RZ, 0x7610, R194 ;  /* 0x00007610ff027816 */ /* 0x000fc600000000c2 */
[----:B------:R0:W-:Y:S02]  /*3af0*/  STG.E.128 [R192.64], R196 ;  /* 0x000000c4c0007986 */ /* 0x0001e4000c101d04 */
[----:B------:R-:W-:Y:S01]  /*3b00*/  FFMA.FTZ R45, R214, R2, R45 ;  /* 0x00000002d62d7223 */ /* 0x000fe2000001002d */
[----:B------:R-:W-:-:S05]  /*3b10*/  PRMT R2, RZ, 0x5410, R195 ;  /* 0x00005410ff027816 */ /* 0x000fca00000000c3 */
[----:B------:R-:W-:Y:S01]  /*3b20*/  FFMA.FTZ R46, R204, R2, R46 ;  /* 0x00000002cc2e7223 */ /* 0x000fe2000001002e */
[----:B------:R-:W-:-:S05]  /*3b30*/  PRMT R2, RZ, 0x7610, R195 ;  /* 0x00007610ff027816 */ /* 0x000fca00000000c3 */
[----:B------:R-:W-:Y:S02]  /*3b40*/  FFMA.FTZ R47, R205, R2, R47 ;  /* 0x00000002cd2f7223 */ /* 0x000fe4000001002f */
.L_x_5206:
[----:B------:R-:W-:Y:S05]  /*3b50*/  BSYNC B0 ;  /* 0x0000000000007941 */ /* 0x000fea0003800000 */
.L_x_5205:
        /* <DEDUP_REMOVED lines=8> */
.L_x_5188:
        /* <DEDUP_REMOVED lines=8> */
[----:B------:R-:W-:-:S05]  /*3c60*/  MOV R7, 0x20 ;  /* 0x0000002000077802 */ /* 0x000fca0000000f00 */
        /* <DEDUP_REMOVED lines=10> */
.L_x_5209:
[----:B------:R-:W-:Y:S05]  /*3d10*/  BSYNC B0 ;  /* 0x0000000000007941 */ /* 0x000fea0003800000 */
.L_x_5208:
        /* <DEDUP_REMOVED lines=13> */
.L_x_5211:
[----:B------:R-:W-:Y:S05]  /*3df0*/  BSYNC B0 ;  /* 0x0000000000007941 */ /* 0x000fea0003800000 */
.L_x_5210:
        /* <DEDUP_REMOVED lines=13> */
.L_x_5213:
[----:B------:R-:W-:Y:S05]  /*3ed0*/  BSYNC B0 ;  /* 0x0000000000007941 */ /* 0x000fea0003800000 */
.L_x_5212:
[----:B------:R-:W-:Y:S05]  /*3ee0*/  @!P5 EXIT ;  /* 0x000000000000d94d */ /* 0x000fea0003800000 */
[----:B0-----:R-:W-:-:S10]  /*3ef0*/  HFMA2.MMA R7, -RZ, RZ, 0, 1.9073486328125e-06 ;  /* 0x00000020ff077435 */ /* 0x001fd400000001ff */
        /* <DEDUP_REMOVED lines=10> */
.L_x_5197:
[----:B------:R-:W-:Y:S01]  /*3fa0*/  HFMA2.MMA R194, -RZ, RZ, 0, 9.5367431640625e-07 ;  /* 0x00000010ffc27435 */ /* 0x000fe200000001ff */
[----:B------:R-:W-:-:S02]  /*3fb0*/  MOV R193, R220 ;  /* 0x000000dc00c17202 */ /* 0x000fc40000000f00 */
[----:B------:R-:W-:Y:S02]  /*3fc0*/  MOV R219, 0x1f ;  /* 0x0000001f00db7802 */ /* 0x000fe40000000f00 */
[----:B------:R-:W-:Y:S02]  /*3fd0*/  MOV R214, 0xffffffff ;  /* 0xffffffff00d67802 */ /* 0x000fe40000000f00 */
[----:B------:R-:W-:Y:S02]  /*3fe0*/  MOV R192, 0x4000 ;  /* 0x0000400000c07802 */ /* 0x000fe40000000f00 */
[----:B-----5:R-:W-:Y:S05]  /*3ff0*/  CALL.REL.NOINC `($__internal_84_$__cuda_sm70_shflsync_down_p) ;  /* 0x0000046000007944 */ /* 0x020fea0003c00000 */
[----:B-1----:R-:W-:Y:S01]  /*4000*/  MOV R195, R194 ;  /* 0x000000c200c37202 */ /* 0x002fe20000000f00 */
[----:B------:R-:W-:Y:S05]  /*4010*/  BRA `(.L_x_5214) ;  /* 0xffffdf1000007947 */ /* 0x000fea000383ffff */
.L_x_5198:
[----:B------:R-:W-:Y:S01]  /*4020*/  HFMA2.MMA R194, -RZ, RZ, 0, 9.5367431640625e-07 ;  /* 0x00000010ffc27435 */ /* 0x000fe200000001ff */
[----:B------:R-:W-:Y:S02]  /*4030*/  MOV R193, R218 ;  /* 0x000000da00c17202 */ /* 0x000fe40000000f00 */
[----:B------:R-:W-:Y:S02]  /*4040*/  MOV R219, 0x1f ;  /* 0x0000001f00db7802 */ /* 0x000fe40000000f00 */
[----:B------:R-:W-:-:S02]  /*4050*/  MOV R214, 0xffffffff ;  /* 0xffffffff00d67802 */ /* 0x000fc40000000f00 */
[----:B------:R-:W-:Y:S02]  /*4060*/  MOV R192, 0x4080 ;  /* 0x0000408000c07802 */ /* 0x000fe40000000f00 */
[----:B01---5:R-:W-:Y:S05]  /*4070*/  CALL.REL.NOINC `($__internal_84_$__cuda_sm70_shflsync_down_p) ;  /* 0x000003e000007944 */ /* 0x023fea0003c00000 */
[----:B------:R-:W-:Y:S01]  /*4080*/  FADD.FTZ R195, R195, R220 ;  /* 0x000000dcc3c37221 */ /* 0x000fe20000010000 */
[----:B------:R-:W-:Y:S01]  /*4090*/  MOV R219, 0x1f ;  /* 0x0000001f00db7802 */ /* 0x000fe20000000f00 */
[----:B-1----:R-:W-:Y:S01]  /*40a0*/  FADD.FTZ R197, R218, R194 ;  /* 0x000000c2dac57221 */ /* 0x002fe20000010000 */
[----:B------:R-:W-:Y:S01]  /*40b0*/  HFMA2.MMA R194, -RZ, RZ, 0, 4.76837158203125e-07 ;  /* 0x00000008ffc27435 */ /* 0x000fe200000001ff */
[----:B------:R-:W-:Y:S02]  /*40c0*/  MOV R214, 0xffffffff ;  /* 0xffffffff00d67802 */ /* 0x000fe40000000f00 */
[----:B------:R-:W-:Y:S02]  /*40d0*/  MOV R193, R195 ;  /* 0x000000c300c17202 */ /* 0x000fe40000000f00 */
[----:B------:R-:W-:Y:S02]  /*40e0*/  MOV R192, 0x4100 ;  /* 0x0000410000c07802 */ /* 0x000fe40000000f00 */
[----:B------:R-:W-:Y:S05]  /*40f0*/  CALL.REL.NOINC `($__internal_84_$__cuda_sm70_shflsync_down_p) ;  /* 0x0000036000007944 */ /* 0x000fea0003c00000 */
[----:B-1----:R-:W-:Y:S01]  /*4100*/  MOV R198, R194 ;  /* 0x000000c200c67202 */ /* 0x002fe20000000f00 */
[----:B------:R-:W-:Y:S01]  /*4110*/  HFMA2.MMA R194, -RZ, RZ, 0, 4.76837158203125e-07 ;  /* 0x00000008ffc27435 */ /* 0x000fe200000001ff */
[----:B------:R-:W-:-:S02]  /*4120*/  MOV R193, R197 ;  /* 0x000000c500c17202 */ /* 0x000fc40000000f00 */
[----:B------:R-:W-:Y:S02]  /*4130*/  MOV R219, 0x1f ;  /* 0x0000001f00db7802 */ /* 0x000fe40000000f00 */
[----:B------:R-:W-:Y:S02]  /*4140*/  MOV R214, 0xffffffff ;  /* 0xffffffff00d67802 */ /* 0x000fe40000000f00 */
[----:B------:R-:W-:Y:S02]  /*4150*/  MOV R192, 0x4170 ;  /* 0x0000417000c07802 */ /* 0x000fe40000000f00 */
[----:B------:R-:W-:Y:S05]  /*4160*/  CALL.REL.NOINC `($__internal_84_$__cuda_sm70_shflsync_down_p) ;  /* 0x000002f000007944 */ /* 0x000fea0003c00000 */
[----:B------:R-:W-:Y:S01]  /*4170*/  FADD.FTZ R195, R198, R195 ;  /* 0x000000c3c6c37221 */ /* 0x000fe20000010000 */
[----:B------:R-:W-:Y:S01]  /*4180*/  MOV R219, 0x1f ;  /* 0x0000001f00db7802 */ /* 0x000fe20000000f00 */
[----:B-1----:R-:W-:Y:S01]  /*4190*/  FADD.FTZ R197, R197, R194 ;  /* 0x000000c2c5c57221 */ /* 0x002fe20000010000 */
[----:B------:R-:W-:Y:S01]  /*41a0*/  HFMA2.MMA R194, -RZ, RZ, 0, 2.384185791015625e-07 ;  /* 0x00000004ffc27435 */ /* 0x000fe200000001ff */
[----:B------:R-:W-:Y:S02]  /*41b0*/  MOV R214, 0xffffffff ;  /* 0xffffffff00d67802 */ /* 0x000fe40000000f00 */
[----:B------:R-:W-:-:S02]  /*41c0*/  MOV R193, R195 ;  /* 0x000000c300c17202 */ /* 0x000fc40000000f00 */
[----:B------:R-:W-:Y:S02]  /*41d0*/  MOV R192, 0x41f0 ;  /* 0x000041f000c07802 */ /* 0x000fe40000000f00 */
[----:B------:R-:W-:Y:S05]  /*41e0*/  CALL.REL.NOINC `($__internal_84_$__cuda_sm70_shflsync_down_p) ;  /* 0x0000027000007944 */ /* 0x000fea0003c00000 */
[----:B-1----:R-:W-:Y:S01]  /*41f0*/  MOV R198, R194 ;  /* 0x000000c200c67202 */ /* 0x002fe20000000f00 */
[----:B------:R-:W-:Y:S01]  /*4200*/  HFMA2.MMA R194, -RZ, RZ, 0, 2.384185791015625e-07 ;  /* 0x00000004ffc27435 */ /* 0x000fe200000001ff */
[----:B------:R-:W-:Y:S02]  /*4210*/  MOV R193, R197 ;  /* 0x000000c500c17202 */ /* 0x000fe40000000f00 */
[----:B------:R-:W-:Y:S02]  /*4220*/  MOV R219, 0x1f ;  /* 0x0000001f00db7802 */ /* 0x000fe40000000f00 */
[----:B------:R-:W-:Y:S02]  /*4230*/  MOV R214, 0xffffffff ;  /* 0xffffffff00d67802 */ /* 0x000fe40000000f00 */
[----:B------:R-:W-:Y:S02]  /*4240*/  MOV R192, 0x4260 ;  /* 0x0000426000c07802 */ /* 0x000fe40000000f00 */
[----:B------:R-:W-:Y:S05]  /*4250*/  CALL.REL.NOINC `($__internal_84_$__cuda_sm70_shflsync_down_p) ;  /* 0x0000020000007944 */ /* 0x000fea0003c00000 */
[----:B------:R-:W-:Y:S01]  /*4260*/  FADD.FTZ R195, R198, R195 ;  /* 0x000000c3c6c37221 */ /* 0x000fe20000010000 */
[----:B------:R-:W-:Y:S01]  /*4270*/  MOV R219, 0x1f ;  /* 0x0000001f00db7802 */ /* 0x000fe20000000f00 */
[----:B-1----:R-:W-:Y:S01]  /*4280*/  FADD.FTZ R197, R197, R194 ;  /* 0x000000c2c5c57221 */ /* 0x002fe20000010000 */
[----:B------:R-:W-:Y:S01]  /*4290*/  HFMA2.MMA R194, -RZ, RZ, 0, 1.1920928955078125e-07 ;  /* 0x00000002ffc27435 */ /* 0x000fe200000001ff */
[----:B------:R-:W-:-:S02]  /*42a0*/  MOV R214, 0xffffffff ;  /* 0xffffffff00d67802 */ /* 0x000fc40000000f00 */
[----:B------:R-:W-:Y:S02]  /*42b0*/  MOV R193, R195 ;  /* 0x000000c300c17202 */ /* 0x000fe40000000f00 */
[----:B------:R-:W-:Y:S02]  /*42c0*/  MOV R192, 0x42e0 ;  /* 0x000042e000c07802 */ /* 0x000fe40000000f00 */
[----:B------:R-:W-:Y:S05]  /*42d0*/  CALL.REL.NOINC `($__internal_84_$__cuda_sm70_shflsync_down_p) ;  /* 0x0000018000007944 */ /* 0x000fea0003c00000 */
[----:B-1----:R-:W-:Y:S01]  /*42e0*/  MOV R198, R194 ;  /* 0x000000c200c67202 */ /* 0x002fe20000000f00 */
[----:B------:R-:W-:Y:S01]  /*42f0*/  HFMA2.MMA R194, -RZ, RZ, 0, 1.1920928955078125e-07 ;  /* 0x00000002ffc27435 */ /* 0x000fe200000001ff */
[----:B------:R-:W-:Y:S02]  /*4300*/  MOV R193, R197 ;  /* 0x000000c500c17202 */ /* 0x000fe40000000f00 */
[----:B------:R-:W-:Y:S02]  /*4310*/  MOV R219, 0x1f ;  /* 0x0000001f00db7802 */ /* 0x000fe40000000f00 */
[----:B------:R-:W-:Y:S02]  /*4320*/  MOV R214, 0xffffffff ;  /* 0xffffffff00d67802 */ /* 0x000fe40000000f00 */
[----:B------:R-:W-:-:S02]  /*4330*/  MOV R192, 0x4350 ;  /* 0x0000435000c07802 */ /* 0x000fc40000000f00 */
[----:B------:R-:W-:Y:S05]  /*4340*/  CALL.REL.NOINC `($__internal_84_$__cuda_sm70_shflsync_down_p) ;  /* 0x0000011000007944 */ /* 0x000fea0003c00000 */
[----:B------:R-:W-:Y:S01]  /*4350*/  FADD.FTZ R198, R198, R195 ;  /* 0x000000c3c6c67221 */ /* 0x000fe20000010000 */
[----:B------:R-:W-:Y:S01]  /*4360*/  MOV R219, 0x1f ;  /* 0x0000001f00db7802 */ /* 0x000fe20000000f00 */
[----:B-1----:R-:W-:Y:S01]  /*4370*/  FADD.FTZ R195, R197, R194 ;  /* 0x000000c2c5c37221 */ /* 0x002fe20000010000 */
[----:B------:R-:W-:Y:S01]  /*4380*/  HFMA2.MMA R194, -RZ, RZ, 0, 5.9604644775390625e-08 ;  /* 0x00000001ffc27435 */ /* 0x000fe200000001ff */
[----:B------:R-:W-:-:S02]  /*4390*/  MOV R214, 0xffffffff ;  /* 0xffffffff00d67802 */ /* 0x000fc40000000f00 */
[----:B------:R-:W-:Y:S02]  /*43a0*/  MOV R193, R198 ;  /* 0x000000c600c17202 */ /* 0x000fe40000000f00 */
[----:B------:R-:W-:Y:S02]  /*43b0*/  MOV R192, 0x43d0 ;  /* 0x000043d000c07802 */ /* 0x000fe40000000f00 */
[----:B------:R-:W-:Y:S05]  /*43c0*/  CALL.REL.NOINC `($__internal_84_$__cuda_sm70_shflsync_down_p) ;  /* 0x0000009000007944 */ /* 0x000fea0003c00000 */
[----:B-1----:R-:W-:Y:S01]  /*43d0*/  MOV R197, R194 ;  /* 0x000000c200c57202 */ /* 0x002fe20000000f00 */
[----:B------:R-:W-:Y:S01]  /*43e0*/  HFMA2.MMA R194, -RZ, RZ, 0, 5.9604644775390625e-08 ;  /* 0x00000001ffc27435 */ /* 0x000fe200000001ff */
[----:B------:R-:W-:Y:S02]  /*43f0*/  MOV R193, R195 ;  /* 0x000000c300c17202 */ /* 0x000fe40000000f00 */
[----:B------:R-:W-:Y:S02]  /*4400*/  MOV R219, 0x1f ;  /* 0x0000001f00db7802 */ /* 0x000fe40000000f00 */
[----:B------:R-:W-:Y:S02]  /*4410*/  MOV R214, 0xffffffff ;  /* 0xffffffff00d67802 */ /* 0x000fe40000000f00 */
[----:B------:R-:W-:-:S02]  /*4420*/  MOV R192, 0x4440 ;  /* 0x0000444000c07802 */ /* 0x000fc40000000f00 */
[----:B------:R-:W-:Y:S05]  /*4430*/  CALL.REL.NOINC `($__internal_84_$__cuda_sm70_shflsync_down_p) ;  /* 0x0000002000007944 */ /* 0x000fea0003c00000 */
[----:B-1----:R-:W-:Y:S01]  /*4440*/  MOV R193, R194 ;  /* 0x000000c200c17202 */ /* 0x002fe20000000f00 */
[----:B------:R-:W-:Y:S05]  /*4450*/  BRA `(.L_x_5215) ;  /* 0xffffdbf000007947 */ /* 0x000fea000383ffff */
        .weak           $__internal_84_$__cuda_sm70_shflsync_down_p
        .type           $__internal_84_$__cuda_sm70_shflsync_down_p,@function
        .size           $__internal_84_$__cuda_sm70_shflsync_down_p,(.L_x_11818 - $__internal_84_$__cuda_sm70_shflsync_down_p)
$__internal_84_$__cuda_sm70_shflsync_down_p:
[----:B------:R-:W-:Y:S04]  /*4460*/  WARPSYNC R214 ;  /* 0x000000d600007348 */ /* 0x000fe80003800000 */
[----:B------:R0:W1:Y:S02]  /*4470*/  SHFL.DOWN PT, R194, R193, R194, R219 ;  /* 0x080000c2c1c27389 */ /* 0x00006400000e00db */
[----:B0-----:R-:W-:-:S06]  /*4480*/  HFMA2.MMA R193, -RZ, RZ, 0, 0 ;  /* 0x00000000ffc17435 */ /* 0x001fcc00000001ff */
[----:B------:R-:W-:Y:S05]  /*4490*/  RET.REL.NODEC R192 `(_ZN10layer_norm13ln_bwd_kernelINS_13Kernel_traitsIf13__nv_bfloat16fS2_fjLj8192ELj1ELj1ELj8ELj16ENS_18Kernel_traits_baseILj8192EfS2_fS2_fjLj256EEEEELb0ELb1ELb0ELb0EEEvNS_9BwdParamsE) ;  /* 0xffffbb60c0007950 */ /* 0x000fea0003c3ffff */
.L_x_5216:
        /* <DEDUP_REMOVED lines=14> */
.L_x_11818:


//--------------------- .text._ZN10layer_norm13ln_bwd_kernelINS_13Kernel_traitsIf13__nv_bfloat16fS2_fjLj8192ELj1ELj1ELj8ELj16ENS_18Kernel_traits_baseILj8192EfS2_fS2_fjLj256EEEEELb0ELb1ELb0ELb1EEEvNS_9BwdParamsE --------------------------
	.section	.text._ZN10layer_norm13ln_bwd_kernelINS_13Kernel_traitsIf13__nv_bfloat16fS2_fjLj8192ELj1ELj1ELj8ELj16ENS_18Kernel_traits_baseILj8192EfS2_fS2_fjLj256EEEEELb0ELb1ELb0ELb1EEEvNS_9BwdParamsE,"ax",@progbits
	.sectioninfo	@"SHI_REGISTERS=255"
	.align	128
        .global         _ZN10layer_norm13ln_bwd_kernelINS_13Kernel_traitsIf13__nv_bfloat16fS2_fjLj8192ELj1ELj1ELj8ELj16ENS_18Kernel_traits_baseILj8192EfS2_fS2_fjLj256EEEEELb0ELb1ELb0ELb1EEEvNS_9BwdParamsE
        .type           _ZN10layer_norm13ln_bwd_kernelINS_13Kernel_traitsIf13__nv_bfloat16fS2_fjLj8192ELj1ELj1ELj8ELj16ENS_18Kernel_traits_baseILj8192EfS2_fS2_fjLj256EEEEELb0ELb1ELb0ELb1EEEvNS_9BwdParamsE,@function
        .size           _ZN10layer_norm13ln_bwd_kernelINS_13Kernel_traitsIf13__nv_bfloat16fS2_fjLj8192ELj1ELj1ELj8ELj16ENS_18Kernel_traits_baseILj8192EfS2_fS2_fjLj256EEEEELb0ELb1ELb0ELb1EEEvNS_9BwdParamsE,(.L_x_11819 - _ZN10layer_norm13ln_bwd_kernelINS_13Kernel_traitsIf13__nv_bfloat16fS2_fjLj8192ELj1ELj1ELj8ELj16ENS_18Kernel_traits_baseILj8192EfS2_fS2_fjLj256EEEEELb0ELb1ELb0ELb1EEEvNS_9BwdParamsE)
        .other          _ZN10layer_norm13ln_bwd_kernelINS_13Kernel_traitsIf13__nv_bfloat16fS2_fjLj8192ELj1ELj1ELj8ELj16ENS_18Kernel_traits_baseILj8192EfS2_fS2_fjLj256EEEEELb0ELb1ELb0ELb1EEEvNS_9BwdParamsE,@"STO_CUDA_ENTRY STV_DEFAULT"
_ZN10layer_norm13ln_bwd_kernelINS_13Kernel_traitsIf13__nv_bfloat16fS2_fjLj8192ELj1ELj1ELj8ELj16ENS_18Kernel_traits_baseILj8192EfS2_fS2_fjLj256EEEEELb0ELb1ELb0ELb1EEEvNS_9BwdParamsE:
.text._ZN10layer_norm13ln_bwd_kernelINS_13Kernel_traitsIf13__nv_bfloat16fS2_fjLj8192ELj1ELj1ELj8ELj16ENS_18Kernel_traits_baseILj8192EfS2_fS2_fjLj256EEEEELb0ELb1ELb0ELb1EEEvNS_9BwdParamsE:
        /* <DEDUP_REMOVED lines=57> */
.L_x_5217:
        /* <DEDUP_REMOVED lines=39> */
[----:B------:R-:W-:Y:S02]  /*0600*/  HFMA2.MMA R187, -RZ, RZ, 0, 0 ;  /* 0x00000000ffbb7435 */ /* 0x000fe400000001ff */
[----:B------:R-:W-:Y:S01]  /*0610*/  HFMA2.MMA R184, -RZ, RZ, 0, 0 ;  /* 0x00000000ffb87435 */ /* 0x000fe200000001ff */
[----:B------:R1:W5:Y:S01]  /*0620*/  LDG.E.128 R84, [R2.64+0x10] ;  /* 0x0000100402547981 */ /* 0x000362000c1e1d00 */
        /* <DEDUP_REMOVED lines=33> */
[----:B-1----:R-:W-:Y:S01]  /*0840*/  MOV R3, RZ ;  /* 0x000000ff00037202 */ /* 0x002fe20000000f00 */
[----:B------:R-:W-:Y:S01]  /*0850*/  CS2R R20, SRZ ;  /* 0x0000000000147805 */ /* 0x000fe2000001ff00 */
[----:B------:R2:W5:Y:S01]  /*0860*/  LDG.E.128 R48, [R4.64+0x2000] ;  /* 0x0020000404307981 */ /* 0x000562000c1e1d00 */
[----:B------:R-:W-:Y:S01]  /*0870*/  CS2R R22, SRZ ;  /* 0x0000000000167805 */ /* 0x000fe2000001ff00 */
[----:B------:R-:W-:Y:S01]  /*0880*/  CS2R R24, SRZ ;  /* 0x0000000000187805 */ /* 0x000fe2000001ff00 */
[----:B------:R-:W-:Y:S01]  /*0890*/  CS2R R26, SRZ ;  /* 0x00000000001a7805 */ /* 0x000fe2000001ff00 */
[----:B------:R2:W5:Y:S01]  /*08a0*/  LDG.E.128 R44, [R4.64+0x2010] ;  /* 0x00201004042c7981 */ /* 0x000562000c1e1d00 */
[----:B------:R-:W-:Y:S01]  /*08b0*/  CS2R R180, SRZ ;  /* 0x0000000000b47805 */ /* 0x000fe2000001ff00 */
[----:B------:R-:W-:-:S02]  /*08c0*/  CS2R R182, SRZ ;  /* 0x0000000000b67805 */ /* 0x000fc4000001ff00 */
[----:B------:R2:W5:Y:S04]  /*08d0*/  LDG.E.128 R40, [R4.64+0x4000] ;  /* 0x0040000404287981 */ /* 0x000568000c1e1d00 */
[----:B------:R2:W5:Y:S04]  /*08e0*/  LDG.E.128 R36, [R4.64+0x4010] ;  /* 0x0040100404247981 */ /* 0x000568000c1e1d00 */
[----:B------:R2:W5:Y:S04]  /*08f0*/  LDG.E.128 R32, [R4.64+0x6000] ;  /* 0x0060000404207981 */ /* 0x000568000c1e1d00 */
[----:B------:R2:W5:Y:S02]  /*0900*/  LDG.E.128 R28, [R4.64+0x6010] ;  /* 0x00601004041c7981 */ /* 0x000564000c1e1d00 */
[----:B0-2---:R-:W-:-:S02]  /*0910*/  CS2R R4, SRZ ;  /* 0x0000000000047805 */ /* 0x005fc4000001ff00 */
.L_x_5222:
[----:B------:R-:W0:Y:S01]  /*0920*/  S2R R206, SR_TID.X ;  /* 0x0000000000ce7919 */ /* 0x000e220000002100 */
[----:B------:R-:W-:Y:S01]  /*0930*/  ISETP.NE.U32.AND P0, PT, RZ, c[0x0][0x1c0], PT ;  /* 0x00007000ff007a0c */ /* 0x000fe20003f05070 */
[----:B------:R-:W-:Y:S01]  /*0940*/  IMAD R2, R0, c[0x0][0x168], RZ ;  /* 0x00005a0000027a24 */ /* 0x000fe200078e02ff */
[----:B------:R-:W-:-:S02]  /*0950*/  MOV R198, 0x4 ;  /* 0x0000000400c67802 */ /* 0x000fc40000000f00 */
[----:B------:R-:W-:Y:S02]  /*0960*/  ISETP.NE.AND.EX P0, PT, RZ, c[0x0][0x1c4], PT, P0 ;  /* 0x00007100ff007a0c */ /* 0x000fe40003f05300 */
[----:B------:R-:W-:Y:S01]  /*0970*/  SHF.R.S32.HI R133, RZ, 0x1f, R2 ;  /* 0x0000001fff857819 */ /* 0x000fe20000011402 */
[----:B------:R-:W-:Y:S01]  /*0980*/  IMAD.WIDE R134, R0, R198, c[0x0][0x1a0] ;  /* 0x0000680000867625 */ /* 0x000fe200078e02c6 */
[----:B------:R-:W-:Y:S02]  /*0990*/  SHF.R.S32.HI R137, RZ, 0x1f, R0 ;  /* 0x0000001fff897819 */ /* 0x000fe40000011400 */
[----:B------:R-:W-:Y:S02]  /*09a0*/  LEA.HI R133, R133, R2, RZ, 0x3 ;  /* 0x0000000285857211 */ /* 0x000fe400078f18ff */
[----:B------:R-:W-:Y:S01]  /*09b0*/  MOV R202, 0x20 ;  /* 0x0000002000ca7802 */ /* 0x000fe20000000f00 */
[----:B------:R1:W2:Y:S01]  /*09c0*/  LDG.E R205, [R134.64] ;  /* 0x0000000486cd7981 */ /* 0x0002a2000c1e1900 */
[----:B------:R-:W-:-:S03]  /*09d0*/  MOV R176, 0x10 ;  /* 0x0000001000b07802 */ /* 0x000fc60000000f00 */
[----:B------:R-:W-:Y:S02]  /*09e0*/  @P0 LEA R132, P1, R0, c[0x0][0x1c0], 0x1 ;  /* 0x0000700000840a11 */ /* 0x000fe400078208ff */
[----:B0-----:R-:W-:-:S04]  /*09f0*/  LOP3.LUT R2, R206, 0xff, RZ, 0xc0, !PT ;  /* 0x000000ffce027812 */ /* 0x001fc800078ec0ff */
[----:B------:R-:W-:Y:S02]  /*0a00*/  LEA.HI.SX32 R189, R133, R2, 0x1d ;  /* 0x0000000285bd7211 */ /* 0x000fe400078feaff */
[----:B------:R-:W-:-:S03]  /*0a10*/  @P0 LEA.HI.X R133, R0, c[0x0][0x1c4], R137, 0x1, P1 ;  /* 0x0000710000850a11 */ /* 0x000fc600008f0c89 */
[C---:B------:R-:W-:Y:S01]  /*0a20*/  IMAD.WIDE.U32 R140, R189.reuse, R202, c[0x0][0x188] ;  /* 0x00006200bd8c7625 */ /* 0x040fe200078e00ca */
[C---:B------:R-:W-:Y:S01]  /*0a30*/  IADD3 R197, R189.reuse, 0x100, RZ ;  /* 0x00000100bdc57810 */ /* 0x040fe20007ffe0ff */
[----:B------:R1:W3:Y:S01]  /*0a40*/  @P0 LDG.E.U16 R204, [R132.64] ;  /* 0x0000000484cc0981 */ /* 0x0002e2000c1e1500 */
[C---:B------:R-:W-:Y:S01]  /*0a50*/  IADD3 R196, R189.reuse, 0x200, RZ ;  /* 0x00000200bdc47810 */ /* 0x040fe20007ffe0ff */
[C---:B------:R-:W-:Y:S01]  /*0a60*/  IMAD.WIDE.U32 R136, R189.reuse, R176, c[0x0][0x208] ;  /* 0x00008200bd887625 */ /* 0x040fe200078e00b0 */
[----:B------:R-:W-:-:S03]  /*0a70*/  IADD3 R2, R189, 0x300, RZ ;  /* 0x00000300bd027810 */ /* 0x000fc60007ffe0ff */
[----:B------:R-:W-:Y:S02]  /*0a80*/  IMAD.WIDE R198, R0, R198, c[0x0][0x1a8] ;  /* 0x00006a0000c67625 */ /* 0x000fe400078e02c6 */
[----:B------:R-:W4:Y:S04]  /*0a90*/  LDG.E.128 R136, [R136.64] ;  /* 0x0000000488887981 */ /* 0x000f28000c1e1d00 */
[----:B-1----:R0:W3:Y:S01]  /*0aa0*/  LDG.E.128 R132, [R140.64] ;  /* 0x000000048c847981 */ /* 0x0020e2000c1e1d00 */
[----:B------:R-:W-:-:S03]  /*0ab0*/  IMAD.WIDE.U32 R148, R197, R202, c[0x0][0x188] ;  /* 0x00006200c5947625 */ /* 0x000fc600078e00ca */
[----:B------:R1:W3:Y:S01]  /*0ac0*/  LDG.E R186, [R198.64] ;  /* 0x00000004c6ba7981 */ /* 0x0002e2000c1e1900 */
[----:B------:R-:W-:-:S03]  /*0ad0*/  IMAD.WIDE.U32 R156, R196, R202, c[0x0][0x188] ;  /* 0x00006200c49c7625 */ /* 0x000fc600078e00ca */
[----:B------:R0:W3:Y:S01]  /*0ae0*/  LDG.E.128 R144, [R148.64] ;  /* 0x0000000494907981 */ /* 0x0000e2000c1e1d00 */
[----:B------:R-:W-:-:S03]  /*0af0*/  IMAD.WIDE.U32 R164, R2, R202, c[0x0][0x188] ;  /* 0x0000620002a47625 */ /* 0x000fc600078e00ca */
[----:B------:R1:W3:Y:S01]  /*0b00*/  LDG.E.128 R152, [R156.64] ;  /* 0x000000049c987981 */ /* 0x0002e2000c1e1d00 */
[----:B------:R-:W-:-:S03]  /*0b10*/  IMAD.WIDE.U32 R168, R197, R176, c[0x0][0x208] ;  /* 0x00008200c5a87625 */ /* 0x000fc600078e00b0 */
[----:B------:R1:W3:Y:S01]  /*0b20*/  LDG.E.128 R160, [R164.64] ;  /* 0x00000004a4a07981 */ /* 0x0002e2000c1e1d00 */
[----:B------:R-:W-:-:S03]  /*0b30*/  IMAD.WIDE.U32 R172, R196, R176, c[0x0][0x208] ;  /* 0x00008200c4ac7625 */ /* 0x000fc600078e00b0 */
[----:B0-----:R-:W3:Y:S01]  /*0b40*/  LDG.E.128 R148, [R148.64+0x10] ;  /* 0x0000100494947981 */ /* 0x001ee2000c1e1d00 */
[----:B------:R-:W-:-:S03]  /*0b50*/  IMAD.WIDE.U32 R176, R2, R176, c[0x0][0x208] ;  /* 0x0000820002b07625 */ /* 0x000fc600078e00b0 */
[----:B-1----:R-:W3:Y:S04]  /*0b60*/  LDG.E.128 R156, [R156.64+0x10] ;  /* 0x000010049c9c7981 */ /* 0x002ee8000c1e1d00 */
[----:B------:R-:W3:Y:S04]  /*0b70*/  LDG.E.128 R164, [R164.64+0x10] ;  /* 0x00001004a4a47981 */ /* 0x000ee8000c1e1d00 */
[----:B------:R-:W3:Y:S04]  /*0b80*/  LDG.E.128 R172, [R172.64] ;  /* 0x00000004acac7981 */ /* 0x000ee8000c1e1d00 */
[----:B------:R-:W3:Y:S04]  /*0b90*/  LDG.E.128 R176, [R176.64] ;  /* 0x00000004b0b07981 */ /* 0x000ee8000c1e1d00 */
[----:B------:R-:W3:Y:S04]  /*0ba0*/  LDG.E.128 R140, [R140.64+0x10] ;  /* 0x000010048c8c7981 */ /* 0x000ee8000c1e1d00 */
[----:B------:R-:W3:Y:S01]  /*0bb0*/  LDG.E.128 R168, [R168.64] ;  /* 0x00000004a8a87981 */ /* 0x000ee2000c1e1d00 */
[----:B------:R-:W-:-:S04]  /*0bc0*/  ISETP.NE.U32.AND P1, PT, RZ, c[0x0][0x218], PT ;  /* 0x00008600ff007a0c */ /* 0x000fc80003f25070 */
[----:B------:R-:W-:Y:S01]  /*0bd0*/  ISETP.NE.AND.EX P1, PT, RZ, c[0x0][0x21c], PT, P1 ;  /* 0x00008700ff007a0c */ /* 0x000fe20003f25310 */
[----:B------:R-:W-:-:S12]  /*0be0*/  ULDC.U8 UR6, c[0x0][0x1f0] ;  /* 0x00007c0000067ab9 */ /* 0x000fd80000000000 */
[----:B------:R-:W-:-:S04]  /*0bf0*/  @P1 IMAD.WIDE.U32 R200, R189, R202, c[0x0][0x218] ;  /* 0x00008600bdc81625 */ /* 0x000fc800078e00ca */
[-C--:B------:R-:W-:Y:S01]  /*0c00*/  @P1 IMAD.WIDE.U32 R198, R197, R202.reuse, c[0x0][0x218] ;  /* 0x00008600c5c61625 */ /* 0x080fe200078e00ca */
[----:B-----5:R0:W5:Y:S04]  /*0c10*/  @P1 LDG.E.128 R92, [R200.64] ;  /* 0x00000004c85c1981 */ /* 0x020168000c1e1d00 */
        /* <DEDUP_REMOVED lines=9> */
[----:B------:R-:W-:-:S02]  /*0cb0*/  ISETP.NE.AND P1, PT, RZ, UR6, PT ;  /* 0x00000006ff007c0c */ /* 0x000fc4000bf25270 */
[----:B------:R-:W-:Y:S02]  /*0cc0*/  MOV R185, 0x3f800000 ;  /* 0x3f80000000b97802 */ /* 0x000fe40000000f00 */
[----:B--2---:R-:W-:Y:S02]  /*0cd0*/  FSEL R201, R205, RZ, !P1 ;  /* 0x000000ffcdc97208 */ /* 0x004fe40004800000 */
[----:B----4-:R-:W-:-:S03]  /*0ce0*/  PRMT R222, RZ, 0x5410, R136 ;  /* 0x00005410ffde7816 */ /* 0x010fc60000000088 */
[C---:B---3--:R-:W-:Y:S02]  /*0cf0*/  FADD.FTZ R226, -R201.reuse, R132 ;  /* 0x00000084c9e27221 */ /* 0x048fe40000010100 */
[----:B------:R-:W-:Y:S02]  /*0d00*/  FADD.FTZ R225, -R201, R133 ;  /* 0x00000085c9e17221 */ /* 0x000fe40000010100 */
[C---:B------:R-:W-:Y:S01]  /*0d10*/  FMUL.FTZ R226, R186.reuse, R226 ;  /* 0x000000e2bae27220 */ /* 0x040fe20000410000 */
[----:B------:R-:W-:Y:S01]  /*0d20*/  PRMT R221, RZ, 0x7610, R136 ;  /* 0x00007610ffdd7816 */ /* 0x000fe20000000088 */
[----:B------:R-:W-:Y:S01]  /*0d30*/  FMUL.FTZ R225, R186, R225 ;  /* 0x000000e1bae17220 */ /* 0x000fe20000410000 */
[----:B------:R-:W-:Y:S01]  /*0d40*/  PRMT R200, RZ, 0x5410, R137 ;  /* 0x00005410ffc87816 */ /* 0x000fe20000000089 */
[----:B------:R-:W-:Y:S01]  /*0d50*/  FADD.FTZ R191, R222, R191 ;  /* 0x000000bfdebf7221 */ /* 0x000fe20000010000 */
[----:B-1----:R-:W-:Y:S01]  /*0d60*/  PRMT R198, RZ, 0x7610, R137 ;  /* 0x00007610ffc67816 */ /* 0x002fe20000000089 */
[----:B------:R-:W-:-:S02]  /*0d70*/  FFMA.FTZ R183, R226, R222, R183 ;  /* 0x000000dee2b77223 */ /* 0x000fc400000100b7 */
[C---:B------:R-:W-:Y:S02]  /*0d80*/  FADD.FTZ R136, -R201.reuse, R152 ;  /* 0x00000098c9887221 */ /* 0x040fe40000010100 */
[C---:B------:R-:W-:Y:S02]  /*0d90*/  FADD.FTZ R137, -R201.reuse, R154 ;  /* 0x0000009ac9897221 */ /* 0x040fe40000010100 */
[----:B------:R-:W-:Y:S02]  /*0da0*/  FMUL.FTZ R222, R88, R222 ;  /* 0x000000de58de7220 */ /* 0x000fe40000410000 */
[C---:B------:R-:W-:Y:S02]  /*0db0*/  FADD.FTZ R224, -R201.reuse, R134 ;  /* 0x00000086c9e07221 */ /* 0x040fe40000010100 */
[C---:B------:R-:W-:Y:S02]  /*0dc0*/  FADD.FTZ R207, -R201.reuse, R151 ;  /* 0x00000097c9cf7221 */ /* 0x040fe40000010100 */
[----:B------:R-:W-:-:S02]  /*0dd0*/  FADD.FTZ R132, -R201, R156 ;  /* 0x0000009cc9847221 */ /* 0x000fc40000010100 */
[----:B------:R-:W-:Y:S02]  /*0de0*/  FADD.FTZ R190, R221, R190 ;  /* 0x000000beddbe7221 */ /* 0x000fe40000010000 */
[C---:B------:R-:W-:Y:S02]  /*0df0*/  FADD.FTZ R151, -R201.reuse, R165 ;  /* 0x000000a5c9977221 */ /* 0x040fe40000010100 */
[----:B------:R-:W-:Y:S01]  /*0e00*/  FADD.FTZ R156, -R201, R167 ;  /* 0x000000a7c99c7221 */ /* 0x000fe20000010100 */
[----:B------:R-:W-:Y:S01]  /*0e10*/  PRMT R165, RZ, 0x5410, R174 ;  /* 0x00005410ffa57816 */ /* 0x000fe200000000ae */
[----:B------:R-:W-:Y:S01]  /*0e20*/  FFMA.FTZ R184, R225, R221, R184 ;  /* 0x000000dde1b87223 */ /* 0x000fe200000100b8 */
[----:B------:R-:W-:Y:S01]  /*0e30*/  PRMT R167, RZ, 0x7610, R174 ;  /* 0x00007610ffa77816 */ /* 0x000fe200000000ae */
[C---:B------:R-:W-:Y:S01]  /*0e40*/  FMUL.FTZ R174, R186.reuse, R137 ;  /* 0x00000089baae7220 */ /* 0x040fe20000410000 */
[--C-:B------:R-:W-:Y:S02]  /*0e50*/  PRMT R134, RZ, 0x5410, R179.reuse ;  /* 0x00005410ff867816 */ /* 0x100fe400000000b3 */
[----:B------:R-:W-:Y:S01]  /*0e60*/  PRMT R133, RZ, 0x7610, R179 ;  /* 0x00007610ff857816 */ /* 0x000fe200000000b3 */
[----:B------:R-:W-:-:S02]  /*0e70*/  FMUL.FTZ R179, R186, R136 ;  /* 0x00000088bab37220 */ /* 0x000fc40000410000 */
[----:B------:R-:W-:Y:S02]  /*0e80*/  FMUL.FTZ R221, R89, R221 ;  /* 0x000000dd59dd7220 */ /* 0x000fe40000410000 */
[----:B------:R-:W-:Y:S02]  /*0e90*/  FADD.FTZ R136, RZ, R222 ;  /* 0x000000deff887221 */ /* 0x000fe40000010000 */
[----:B------:R-:W-:Y:S02]  /*0ea0*/  FFMA.FTZ R137, R226, R222, RZ ;  /* 0x000000dee2897223 */ /* 0x000fe400000100ff */
        /* <DEDUP_REMOVED lines=13> */
[----:B------:R-:W-:Y:S01]  /*0f80*/  @P0 PRMT R185, RZ, 0x5410, R204 ;  /* 0x00005410ffb90816 */ /* 0x000fe200000000cc */
[C---:B------:R-:W-:Y:S01]  /*0f90*/  FADD.FTZ R217, -R201.reuse, R142 ;  /* 0x0000008ec9d97221 */ /* 0x040fe20000010100 */
        /* <DEDUP_REMOVED lines=9> */
[----:B------:R-:W-:-:S02]  /*1030*/  FADD.FTZ R142, -R201, R144 ;  /* 0x00000090c98e7221 */ /* 0x000fc40000010100 */
[C---:B------:R-:W-:Y:S02]  /*1040*/  FADD.FTZ R145, -R201.reuse, R147 ;  /* 0x00000093c9917221 */ /* 0x040fe40000010100 */
[C---:B------:R-:W-:Y:S02]  /*1050*/  FADD.FTZ R144, -R201.reuse, R146 ;  /* 0x00000092c9907221 */ /* 0x040fe40000010100 */
[C---:B0-----:R-:W-:Y:S02]  /*1060*/  FADD.FTZ R202, -R201.reuse, R148 ;  /* 0x00000094c9ca7221 */ /* 0x041fe40000010100 */
        /* <DEDUP_REMOVED lines=17> */
[----:B------:R-:W-:Y:S01]  /*1180*/  FFMA.FTZ R137, R220, R218, R137 ;  /* 0x000000dadc897223 */ /* 0x000fe20000010089 */
[----:B------:R-:W-:Y:S01]  /*1190*/  PRMT R139, RZ, 0x7610, R139 ;  /* 0x00007610ff8b7816 */ /* 0x000fe2000000008b */
[----:B------:R-:W-:Y:S02]  /*11a0*/  FADD.FTZ R211, R199, R211 ;  /* 0x000000d3c7d37221 */ /* 0x000fe40000010000 */
[-C--:B------:R-:W-:Y:S01]  /*11b0*/  FFMA.FTZ R25, R217, R199.reuse, R25 ;  /* 0x000000c7d9197223 */ /* 0x080fe20000010019 */
[----:B------:R-:W-:Y:S01]  /*11c0*/  PRMT R164, RZ, 0x5410, R173 ;  /* 0x00005410ffa47816 */ /* 0x000fe200000000ad */
[----:B------:R-:W-:-:S02]  /*11d0*/  FMUL.FTZ R199, R86, R199 ;  /* 0x000000c756c77220 */ /* 0x000fc40000410000 */
[----:B------:R-:W-:Y:S02]  /*11e0*/  FADD.FTZ R136, R136, R201 ;  /* 0x000000c988887221 */ /* 0x000fe40000010000 */
[----:B------:R-:W-:Y:S01]  /*11f0*/  FFMA.FTZ R137, R219, R201, R137 ;  /* 0x000000c9db897223 */ /* 0x000fe20000010089 */
[----:B------:R-:W-:Y:S01]  /*1200*/  PRMT R213, RZ, 0x5410, R168 ;  /* 0x00005410ffd57816 */ /* 0x000fe200000000a8 */
[----:B------:R-:W-:Y:S02]  /*1210*/  FADD.FTZ R193, R200, R193 ;  /* 0x000000c1c8c17221 */ /* 0x000fe40000010000 */
[----:B------:R-:W-:Y:S02]  /*1220*/  FFMA.FTZ R181, R224, R200, R181 ;  /* 0x000000c8e0b57223 */ /* 0x000fe400000100b5 */
[----:B------:R-:W-:Y:S02]  /*1230*/  FADD.FTZ R192, R198, R192 ;  /* 0x000000c0c6c07221 */ /* 0x000fe40000010000 */
[----:B------:R-:W-:-:S02]  /*1240*/  FFMA.FTZ R182, R223, R198, R182 ;  /* 0x000000c6dfb67223 */ /* 0x000fc400000100b6 */
[C---:B------:R-:W-:Y:S01]  /*1250*/  FMUL.FTZ R142, R186.reuse, R142 ;  /* 0x0000008eba8e7220 */ /* 0x040fe20000410000 */
[--C-:B------:R-:W-:Y:S01]  /*1260*/  PRMT R155, RZ, 0x5410, R176.reuse ;  /* 0x00005410ff9b7816 */ /* 0x100fe200000000b0 */
[----:B------:R-:W-:Y:S01]  /*1270*/  FMUL.FTZ R200, R186, R204 ;  /* 0x000000ccbac87220 */ /* 0x000fe20000410000 */
[----:B------:R-:W-:Y:S01]  /*1280*/  PRMT R163, RZ, 0x7610, R176 ;  /* 0x00007610ffa37816 */ /* 0x000fe200000000b0 */
[----:B------:R-:W-:Y:S02]  /*1290*/  FMUL.FTZ R198, R87, R139 ;  /* 0x0000008b57c67220 */ /* 0x000fe40000410000 */
[----:B------:R-:W-:Y:S02]  /*12a0*/  FADD.FTZ R136, R136, R199 ;  /* 0x000000c788887221 */ /* 0x000fe40000010000 */
[----:B------:R-:W-:Y:S01]  /*12b0*/  FFMA.FTZ R137, R217, R199, R137 ;  /* 0x000000c7d9897223 */ /* 0x000fe20000010089 */
[----:B------:R-:W-:Y:S01]  /*12c0*/  PRMT R214, RZ, 0x7610, R168 ;  /* 0x00007610ffd67816 */ /* 0x000fe200000000a8 */
[----:B------:R-:W-:-:S02]  /*12d0*/  FADD.FTZ R238, R164, R238 ;  /* 0x000000eea4ee7221 */ /* 0x000fc40000010000 */
[-C--:B------:R-:W-:Y:S02]  /*12e0*/  FFMA.FTZ R13, R174, R164.reuse, R13 ;  /* 0x000000a4ae0d7223 */ /* 0x080fe4000001000d */
        /* <DEDUP_REMOVED lines=10> */
[----:B------:R-:W-:Y:S02]  /*1390*/  FADD.FTZ R227, R214, R227 ;  /* 0x000000e3d6e37221 */ /* 0x000fe40000010000 */
[----:B------:R-:W-:-:S02]  /*13a0*/  FFMA.FTZ R24, R143, R214, R24 ;  /* 0x000000d68f187223 */ /* 0x000fc40000010018 */
        /* <DEDUP_REMOVED lines=22> */
[----:B------:R-:W-:Y:S01]  /*1510*/  FMUL.FTZ R205, R186, R205 ;  /* 0x000000cdbacd7220 */ /* 0x000fe20000410000 */
[----:B------:R-:W-:Y:S01]  /*1520*/  LOP3.LUT P1, RZ, R206, 0x1f, RZ, 0xc0, !PT ;  /* 0x0000001fceff7812 */ /* 0x000fe2000782c0ff */
[----:B------:R-:W-:-:S02]  /*1530*/  FMUL.FTZ R203, R186, R203 ;  /* 0x000000cbbacb7220 */ /* 0x000fc40000410000 */
[----:B------:R-:W-:Y:S02]  /*1540*/  FMUL.FTZ R206, R77, R170 ;  /* 0x000000aa4dce7220 */ /* 0x000fe40000410000 */
[----:B------:R-:W-:Y:S02]  /*1550*/  FADD.FTZ R136, R136, R204 ;  /* 0x000000cc88887221 */ /* 0x000fe40000010000 */
[----:B------:R-:W-:Y:S01]  /*1560*/  FFMA.FTZ R132, R202, R204, R132 ;  /* 0x000000ccca847223 */ /* 0x000fe20000010084 */
[----:B------:R-:W-:Y:S01]  /*1570*/  PRMT R209, RZ, 0x7610, R171 ;  /* 0x00007610ffd17816 */ /* 0x000fe200000000ab */
[----:B------:R-:W-:Y:S02]  /*1580*/  FADD.FTZ R234, R208, R234 ;  /* 0x000000ead0ea7221 */ /* 0x000fe40000010000 */
[----:B------:R-:W-:Y:S02]  /*1590*/  FMUL.FTZ R207, R186, R207 ;  /* 0x000000cfbacf7220 */ /* 0x000fe40000410000 */
        /* <DEDUP_REMOVED lines=15> */
[----:B------:R-:W-:Y:S01]  /*1690*/  FMUL.FTZ R178, R72, R166 ;  /* 0x000000a648b27220 */ /* 0x000fe20000410000 */
[--C-:B------:R-:W-:Y:S01]  /*16a0*/  PRMT R162, RZ, 0x5410, R177.reuse ;  /* 0x00005410ffa27816 */ /* 0x100fe200000000b1 */
[----:B------:R-:W-:Y:S01]  /*16b0*/  FMUL.FTZ R147, R186, R147 ;  /* 0x00000093ba937220 */ /* 0x000fe20000410000 */
[----:B------:R-:W-:Y:S01]  /*16c0*/  PRMT R161, RZ, 0x7610, R177 ;  /* 0x00007610ffa17816 */ /* 0x000fe200000000b1 */
[----:B------:R-:W-:-:S02]  /*16d0*/  FMUL.FTZ R177, R73, R172 ;  /* 0x000000ac49b17220 */ /* 0x000fc40000410000 */
[----:B------:R-:W-:Y:S02]  /*16e0*/  FADD.FTZ R136, R136, R178 ;  /* 0x000000b288887221 */ /* 0x000fe40000010000 */
[----:B------:R-:W-:Y:S01]  /*16f0*/  FFMA.FTZ R132, R179, R178, R132 ;  /* 0x000000b2b3847223 */ /* 0x000fe20000010084 */
[----:B------:R-:W-:Y:S01]  /*1700*/  PRMT R173, RZ, 0x7610, R173 ;  /* 0x00007610ffad7816 */ /* 0x000fe200000000ad */
[----:B------:R-:W-:Y:S02]  /*1710*/  FADD.FTZ R136, R136, R177 ;  /* 0x000000b188887221 */ /* 0x000fe40000010000 */
        /* <DEDUP_REMOVED lines=96> */
.L_x_5223:
        /* <DEDUP_REMOVED lines=18> */
.L_x_5224:
        /* <DEDUP_REMOVED lines=36> */
[----:B------:R-:W-:Y:S02]  /*2080*/  FADD.FTZ R137, R172, R137 ;  /* 0x00000089ac897221 */ /* 0x000fe40000010000 */
[----:B------:R-:W-:Y:S02]  /*2090*/  FADD.FTZ R136, R138, R136 ;  /* 0x000000888a887221 */ /* 0x000fe40000010000 */
[----:B------:R-:W-:-:S04]  /*20a0*/  IMAD.WIDE.U32 R132, R189, R173, c[0x0][0x170] ;  /* 0x00005c00bd847625 */ /* 0x000fc800078e00ad */
[----:B------:R-:W-:Y:S02]  /*20b0*/  FMUL.FTZ R136, R136, c[0x0][0x1e0] ;  /* 0x0000780088887a20 */ /* 0x000fe40000410000 */
[----:B------:R-:W-:Y:S01]  /*20c0*/  FADD.FTZ R137, R139, R137 ;  /* 0x000000898b897221 */ /* 0x000fe20000010000 */
[----:B------:R-:W2:Y:S02]  /*20d0*/  LDG.E.128 R132, [R132.64] ;  /* 0x0000000484847981 */ /* 0x000ea4000c1e1d00 */
[----:B------:R-:W-:Y:S01]  /*20e0*/  FSEL R172, R136, RZ, !P0 ;  /* 0x000000ff88ac7208 */ /* 0x000fe20004000000 */
[----:B------:R-:W-:-:S04]  /*20f0*/  FMUL.FTZ R173, R137, c[0x0][0x1e0] ;  /* 0x0000780089ad7a20 */ /* 0x000fc80000410000 */
[----:B------:R-:W-:-:S04]  /*2100*/  FFMA.FTZ R226, R226, R173, R172 ;  /* 0x000000ade2e27223 */ /* 0x000fc800000100ac */
[----:B------:R-:W-:Y:S02]  /*2110*/  FADD.FTZ R222, R222, -R226 ;  /* 0x800000e2dede7221 */ /* 0x000fe40000010000 */
[----:B------:R-:W3:Y:S01]  /*2120*/  LDL.LU R226, [R1+0x4] ;  /* 0x0000040001e27983 */ /* 0x000ee20000300800 */
[----:B------:R-:W-:Y:S01]  /*2130*/  ISETP.NE.U32.AND P0, PT, RZ, c[0x0][0x218], PT ;  /* 0x00008600ff007a0c */ /* 0x000fe20003f05070 */
[-CC-:B------:R-:W-:Y:S01]  /*2140*/  FFMA.FTZ R225, R225, R173.reuse, R172.reuse ;  /* 0x000000ade1e17223 */ /* 0x180fe200000100ac */
[----:B------:R-:W-:Y:S01]  /*2150*/  ISETP.NE.U32.AND P1, PT, RZ, c[0x0][0x258], PT ;  /* 0x00009600ff007a0c */ /* 0x000fe20003f25070 */
[-CC-:B------:R-:W-:Y:S01]  /*2160*/  FFMA.FTZ R224, R224, R173.reuse, R172.reuse ;  /* 0x000000ade0e07223 */ /* 0x180fe200000100ac */
[----:B------:R-:W-:Y:S01]  /*2170*/  ISETP.NE.AND.EX P0, PT, RZ, c[0x0][0x21c], PT, P0 ;  /* 0x00008700ff007a0c */ /* 0x000fe20003f05300 */
[----:B------:R-:W-:Y:S01]  /*2180*/  FFMA.FTZ R223, R223, R173, R172 ;  /* 0x000000addfdf7223 */ /* 0x000fe200000100ac */
[----:B------:R-:W-:Y:S01]  /*2190*/  ISETP.NE.AND.EX P1, PT, RZ, c[0x0][0x25c], PT, P1 ;  /* 0x00009700ff007a0c */ /* 0x000fe20003f25310 */
[----:B------:R-:W-:Y:S01]  /*21a0*/  FADD.FTZ R225, R221, -R225 ;  /* 0x800000e1dde17221 */ /* 0x000fe20000010000 */
[----:B------:R-:W-:Y:S01]  /*21b0*/  ISETP.NE.U32.AND P2, PT, RZ, c[0x0][0x258], PT ;  /* 0x00009600ff007a0c */ /* 0x000fe20003f45070 */
[----:B------:R-:W-:-:S02]  /*21c0*/  FADD.FTZ R224, R141, -R224 ;  /* 0x800000e08de07221 */ /* 0x000fc40000010000 */
[----:B------:R-:W-:Y:S01]  /*21d0*/  FADD.FTZ R140, R140, -R223 ;  /* 0x800000df8c8c7221 */ /* 0x000fe20000010000 */
[----:B------:R-:W-:Y:S01]  /*21e0*/  ISETP.NE.AND.EX P2, PT, RZ, c[0x0][0x25c], PT, P2 ;  /* 0x00009700ff007a0c */ /* 0x000fe20003f45320 */
        /* <DEDUP_REMOVED lines=24> */
[-C--:B------:R-:W-:Y:S02]  /*2370*/  FFMA.FTZ R143, R143, R173.reuse, R172 ;  /* 0x000000ad8f8f7223 */ /* 0x080fe400000100ac */
[----:B------:R-:W-:Y:S02]  /*2380*/  FADD.FTZ R213, R213, -R142 ;  /* 0x8000008ed5d57221 */ /* 0x000fe40000010000 */
        /* <DEDUP_REMOVED lines=10> */
[C---:B------:R-:W-:Y:S01]  /*2430*/  SEL R136, R198.reuse, R128, P2 ;  /* 0x00000080c6887207 */ /* 0x040fe20001000000 */
[----:B------:R-:W-:Y:S01]  /*2440*/  @P0 FADD.FTZ R201, R99, R201 ;  /* 0x000000c963c90221 */ /* 0x000fe20000010000 */
[----:B------:R-:W-:Y:S01]  /*2450*/  SEL R137, R199, R129, P2 ;  /* 0x00000081c7897207 */ /* 0x000fe20001000000 */
[-C--:B------:R-:W-:Y:S01]  /*2460*/  FMUL.FTZ R198, R198, R185.reuse ;  /* 0x000000b9c6c67220 */ /* 0x080fe20000410000 */
[C---:B------:R-:W-:Y:S01]  /*2470*/  SEL R138, R200.reuse, R130, P2 ;  /* 0x00000082c88a7207 */ /* 0x040fe20001000000 */
[----:B------:R-:W-:Y:S01]  /*2480*/  FMUL.FTZ R200, R200, R185 ;  /* 0x000000b9c8c87220 */ /* 0x000fe20000410000 */
[C---:B------:R-:W-:Y:S01]  /*2490*/  SEL R139, R201.reuse, R131, P2 ;  /* 0x00000083c98b7207 */ /* 0x040fe20001000000 */
[----:B------:R-:W-:-:S02]  /*24a0*/  FMUL.FTZ R201, R201, R185 ;  /* 0x000000b9c9c97220 */ /* 0x000fc40000410000 */
[----:B------:R-:W-:Y:S02]  /*24b0*/  FMUL.FTZ R199, R199, R185 ;  /* 0x000000b9c7c77220 */ /* 0x000fe40000410000 */
[----:B------:R0:W-:Y:S01]  /*24c0*/  @P1 STG.E.128 [R140.64+0x10], R136 ;  /* 0x000010888c001986 */ /* 0x0001e2000c101d04 */
[----:B------:R-:W-:Y:S02]  /*24d0*/  FADD.FTZ R214, R214, -R143 ;  /* 0x8000008fd6d67221 */ /* 0x000fe40000010000 */
[-CC-:B------:R-:W-:Y:S02]  /*24e0*/  FFMA.FTZ R202, R202, R173.reuse, R172.reuse ;  /* 0x000000adcaca7223 */ /* 0x180fe400000100ac */
[-CC-:B------:R-:W-:Y:S02]  /*24f0*/  FFMA.FTZ R203, R203, R173.reuse, R172.reuse ;  /* 0x000000adcbcb7223 */ /* 0x180fe400000100ac */
[-CC-:B------:R-:W-:Y:S02]  /*2500*/  FFMA.FTZ R205, R205, R173.reuse, R172.reuse ;  /* 0x000000adcdcd7223 */ /* 0x180fe400000100ac */
[----:B------:R-:W-:-:S02]  /*2510*/  FFMA.FTZ R207, R207, R173, R172 ;  /* 0x000000adcfcf7223 */ /* 0x000fc400000100ac */
[----:B------:R-:W-:Y:S02]  /*2520*/  FMUL.FTZ R214, R186, R214 ;  /* 0x000000d6bad67220 */ /* 0x000fe40000410000 */
[----:B0-----:R-:W-:Y:S02]  /*2530*/  FMUL.FTZ R139, R54, R200 ;  /* 0x000000c8368b7220 */ /* 0x001fe40000410000 */
[----:B------:R-:W-:Y:S02]  /*2540*/  FMUL.FTZ R140, R55, R201 ;  /* 0x000000c9378c7220 */ /* 0x000fe40000410000 */
[----:B------:R-:W-:Y:S02]  /*2550*/  FMUL.FTZ R141, R53, R199 ;  /* 0x000000c7358d7220 */ /* 0x000fe40000410000 */
[----:B------:R-:W-:Y:S01]  /*2560*/  FADD.FTZ R202, R204, -R202 ;  /* 0x800000caccca7221 */ /* 0x000fe20000010000 */
[----:B------:R-:W-:Y:S01]  /*2570*/  F2FP.BF16.PACK_AB R139, R140, R139 ;  /* 0x0000008b8c8b723e */ /* 0x000fe200000010ff */
[----:B------:R-:W-:Y:S01]  /*2580*/  FADD.FTZ R203, R206, -R203 ;  /* 0x800000cbcecb7221 */ /* 0x000fe20000010000 */
[----:B------:R-:W-:Y:S01]  /*2590*/  LEA R140, P4, R189, c[0x0][0x248], 0x4 ;  /* 0x00009200bd8c7a11 */ /* 0x000fe200078820ff */
[----:B------:R-:W-:-:S02]  /*25a0*/  FADD.FTZ R208, R208, -R205 ;  /* 0x800000cdd0d07221 */ /* 0x000fc40000010000 */
[----:B------:R-:W-:Y:S02]  /*25b0*/  FADD.FTZ R209, R209, -R207 ;  /* 0x800000cfd1d17221 */ /* 0x000fe40000010000 */
[----:B------:R-:W-:Y:S02]  /*25c0*/  @P0 FADD.FTZ R214, R101, R214 ;  /* 0x000000d665d60221 */ /* 0x000fe40000010000 */
[C---:B------:R-:W-:Y:S02]  /*25d0*/  FMUL.FTZ R206, R186.reuse, R202 ;  /* 0x000000cabace7220 */ /* 0x040fe40000410000 */
[C---:B------:R-:W-:Y:S02]  /*25e0*/  FMUL.FTZ R207, R186.reuse, R203 ;  /* 0x000000cbbacf7220 */ /* 0x040fe40000410000 */
[C---:B------:R-:W-:Y:S02]  /*25f0*/  FMUL.FTZ R208, R186.reuse, R208 ;  /* 0x000000d0bad07220 */ /* 0x040fe40000410000 */
[----:B------:R-:W-:-:S02]  /*2600*/  FMUL.FTZ R209, R186, R209 ;  /* 0x000000d1bad17220 */ /* 0x000fc40000410000 */
[----:B------:R-:W-:Y:S02]  /*2610*/  @P0 FADD.FTZ R206, R104, R206 ;  /* 0x000000ce68ce0221 */ /* 0x000fe40000010000 */
[----:B------:R-:W-:Y:S02]  /*2620*/  @P0 FADD.FTZ R207, R105, R207 ;  /* 0x000000cf69cf0221 */ /* 0x000fe40000010000 */
[----:B------:R-:W-:Y:S02]  /*2630*/  @P0 FADD.FTZ R208, R106, R208 ;  /* 0x000000d06ad00221 */ /* 0x000fe40000010000 */
[----:B------:R-:W-:Y:S02]  /*2640*/  @P0 FADD.FTZ R209, R107, R209 ;  /* 0x000000d16bd10221 */ /* 0x000fe40000010000 */
[----:B------:R-:W-:Y:S02]  /*2650*/  FMUL.FTZ R203, R214, R185 ;  /* 0x000000b9d6cb7220 */ /* 0x000fe40000410000 */
[----:B------:R-:W-:-:S02]  /*2660*/  FFMA.FTZ R174, R174, R173, R172 ;  /* 0x000000adaeae7223 */ /* 0x000fc400000100ac */
[-CC-:B------:R-:W-:Y:S02]  /*2670*/  FFMA.FTZ R179, R179, R173.reuse, R172.reuse ;  /* 0x000000adb3b37223 */ /* 0x180fe400000100ac */
[-CC-:B------:R-:W-:Y:S02]  /*2680*/  FFMA.FTZ R147, R147, R173.reuse, R172.reuse ;  /* 0x000000ad93937223 */ /* 0x180fe400000100ac */
[----:B------:R-:W-:Y:S02]  /*2690*/  FFMA.FTZ R146, R146, R173, R172 ;  /* 0x000000ad92927223 */ /* 0x000fe400000100ac */
[----:B------:R-:W-:Y:S02]  /*26a0*/  FADD.FTZ R176, R176, -R174 ;  /* 0x800000aeb0b07221 */ /* 0x000fe40000010000 */
[----:B------:R-:W-:Y:S02]  /*26b0*/  FADD.FTZ R179, R178, -R179 ;  /* 0x800000b3b2b37221 */ /* 0x000fe40000010000 */
[----:B------:R-:W-:-:S02]  /*26c0*/  FADD.FTZ R147, R177, -R147 ;  /* 0x80000093b1937221 */ /* 0x000fc40000010000 */
[----:B------:R-:W-:Y:S02]  /*26d0*/  FADD.FTZ R146, R175, -R146 ;  /* 0x80000092af927221 */ /* 0x000fe40000010000 */
[C---:B------:R-:W-:Y:S02]  /*26e0*/  FMUL.FTZ R175, R186.reuse, R176 ;  /* 0x000000b0baaf7220 */ /* 0x040fe40000410000 */
[C---:B------:R-:W-:Y:S02]  /*26f0*/  FMUL.FTZ R177, R186.reuse, R179 ;  /* 0x000000b3bab17220 */ /* 0x040fe40000410000 */
[C---:B------:R-:W-:Y:S02]  /*2700*/  FMUL.FTZ R178, R186.reuse, R147 ;  /* 0x00000093bab27220 */ /* 0x040fe40000410000 */
[----:B------:R-:W-:Y:S01]  /*2710*/  FMUL.FTZ R176, R186, R146 ;  /* 0x00000092bab07220 */ /* 0x000fe20000410000 */
[----:B------:R-:W-:Y:S01]  /*2720*/  IADD3 R174, R189, 0x200, RZ ;  /* 0x00000200bdae7810 */ /* 0x000fe20007ffe0ff */
[----:B------:R-:W-:-:S02]  /*2730*/  @P0 FADD.FTZ R177, R108, R177 ;  /* 0x000000b16cb10221 */ /* 0x000fc40000010000 */
[----:B------:R-:W-:Y:S02]  /*2740*/  @P0 FADD.FTZ R178, R109, R178 ;  /* 0x000000b26db20221 */ /* 0x000fe40000010000 */
[----:B------:R-:W-:Y:S02]  /*2750*/  @P0 FADD.FTZ R175, R110, R175 ;  /* 0x000000af6eaf0221 */ /* 0x000fe40000010000 */
[----:B------:R-:W-:Y:S02]  /*2760*/  @P0 FADD.FTZ R176, R111, R176 ;  /* 0x000000b06fb00221 */ /* 0x000fe40000010000 */
[--C-:B------:R-:W-:Y:S01]  /*2770*/  FFMA.FTZ R168, R168, R173, R172.reuse ;  /* 0x000000ada8a87223 */ /* 0x100fe200000100ac */
[----:B------:R-:W-:Y:S02]  /*2780*/  SEL R146, R175, R126, P2 ;  /* 0x0000007eaf927207 */ /* 0x000fe40001000000 */
[----:B------:R-:W-:Y:S01]  /*2790*/  SEL R147, R176, R127, P2 ;  /* 0x0000007fb0937207 */ /* 0x000fe20001000000 */
[----:B------:R-:W-:-:S02]  /*27a0*/  FFMA.FTZ R164, R164, R173, R172 ;  /* 0x000000ada4a47223 */ /* 0x000fc400000100ac */
[-CC-:B------:R-:W-:Y:S02]  /*27b0*/  FFMA.FTZ R166, R166, R173.reuse, R172.reuse ;  /* 0x000000ada6a67223 */ /* 0x180fe400000100ac */
[----:B------:R-:W-:Y:S02]  /*27c0*/  FFMA.FTZ R170, R170, R173, R172 ;  /* 0x000000adaaaa7223 */ /* 0x000fe400000100ac */
[----:B------:R-:W-:Y:S02]  /*27d0*/  FADD.FTZ R168, R169, -R168 ;  /* 0x800000a8a9a87221 */ /* 0x000fe40000010000 */
[----:B------:R-:W-:Y:S02]  /*27e0*/  FADD.FTZ R164, R165, -R164 ;  /* 0x800000a4a5a47221 */ /* 0x000fe40000010000 */
[----:B------:R-:W-:Y:S02]  /*27f0*/  FADD.FTZ R166, R167, -R166 ;  /* 0x800000a6a7a67221 */ /* 0x000fe40000010000 */
[----:B------:R-:W-:-:S04]  /*2800*/  FMUL.FTZ R169, R186, R164 ;  /* 0x000000a4baa97220 */ /* 0x000fc80000410000 */
[----:B------:R-:W-:Y:S01]  /*2810*/  @P0 FADD.FTZ R169, R112, R169 ;  /* 0x000000a970a90221 */ /* 0x000fe20000010000 */
[--C-:B--2---:R-:W-:Y:S02]  /*2820*/  PRMT R136, RZ, 0x5410, R132.reuse ;  /* 0x00005410ff887816 */ /* 0x104fe40000000084 */
[----:B------:R-:W-:Y:S02]  /*2830*/  PRMT R132, RZ, 0x7610, R132 ;  /* 0x00007610ff847816 */ /* 0x000fe40000000084 */
[----:B------:R-:W-:Y:S01]  /*2840*/  PRMT R137, RZ, 0x5410, R133 ;  /* 0x00005410ff897816 */ /* 0x000fe20000000085 */
[----:B------:R-:W-:Y:S02]  /*2850*/  FFMA.FTZ R252, R222, R136, R252 ;  /* 0x00000088defc7223 */ /* 0x000fe400000100fc */
[----:B------:R-:W-:Y:S02]  /*2860*/  FFMA.FTZ R251, R223, R132, R251 ;  /* 0x00000084dffb7223 */ /* 0x000fe400000100fb */
[----:B------:R-:W-:-:S02]  /*2870*/  FMUL.FTZ R132, R221, R185 ;  /* 0x000000b9dd847220 */ /* 0x000fc40000410000 */
[----:B------:R-:W-:Y:S02]  /*2880*/  FMUL.FTZ R136, R56, R222 ;  /* 0x000000de38887220 */ /* 0x000fe40000410000 */
[----:B---3--:R-:W-:Y:S02]  /*2890*/  FFMA.FTZ R226, R212, R137, R226 ;  /* 0x00000089d4e27223 */ /* 0x008fe400000100e2 */
[----:B------:R-:W-:Y:S02]  /*28a0*/  FMUL.FTZ R137, R58, R212 ;  /* 0x000000d43a897220 */ /* 0x000fe40000410000 */
[----:B------:R-:W-:Y:S01]  /*28b0*/  FMUL.FTZ R138, R59, R132 ;  /* 0x000000843b8a7220 */ /* 0x000fe20000410000 */
[----:B------:R0:W-:Y:S01]  /*28c0*/  STL [R1+0x4], R226 ;  /* 0x000004e201007387 */ /* 0x0001e20000100800 */
[----:B------:R-:W-:Y:S02]  /*28d0*/  FMUL.FTZ R223, R57, R223 ;  /* 0x000000df39df7220 */ /* 0x000fe40000410000 */
[----:B------:R-:W-:Y:S01]  /*28e0*/  FFMA.FTZ R212, R145, R173, R172 ;  /* 0x000000ad91d47223 */ /* 0x000fe200000100ac */
[----:B------:R-:W-:Y:S01]  /*28f0*/  F2FP.BF16.PACK_AB R137, R138, R137 ;  /* 0x000000898a89723e */ /* 0x000fe200000010ff */
[----:B------:R-:W-:Y:S01]  /*2900*/  FMUL.FTZ R138, R52, R198 ;  /* 0x000000c6348a7220 */ /* 0x000fe20000410000 */
[----:B------:R-:W-:Y:S01]  /*2910*/  F2FP.BF16.PACK_AB R136, R223, R136 ;  /* 0x00000088df88723e */ /* 0x000fe200000010ff */
[----:B------:R-:W-:-:S03]  /*2920*/  FADD.FTZ R212, R216, -R212 ;  /* 0x800000d4d8d47221 */ /* 0x000fc60000010000 */
[----:B------:R-:W-:Y:S01]  /*2930*/  F2FP.BF16.PACK_AB R138, R141, R138 ;  /* 0x0000008a8d8a723e */ /* 0x000fe200000010ff */
[----:B0-----:R-:W-:Y:S01]  /*2940*/  HFMA2.MMA R226, -RZ, RZ, 0, 9.5367431640625e-07 ;  /* 0x00000010ffe27435 */ /* 0x001fe200000001ff */
[----:B------:R-:W-:Y:S01]  /*2950*/  LEA.HI.X R141, R189, c[0x0][0x24c], RZ, 0x4, P4 ;  /* 0x00009300bd8d7a11 */ /* 0x000fe200020f24ff */
[----:B------:R-:W-:-:S04]  /*2960*/  FMUL.FTZ R212, R186, R212 ;  /* 0x000000d4bad47220 */ /* 0x000fc80000410000 */
[----:B------:R0:W-:Y:S01]  /*2970*/  STG.E.128 [R140.64], R136 ;  /* 0x000000888c007986 */ /* 0x0001e2000c101d04 */
[----:B------:R-:W-:Y:S02]  /*2980*/  @P0 FADD.FTZ R212, R103, R212 ;  /* 0x000000d467d40221 */ /* 0x000fe40000010000 */
[----:B0-----:R-:W-:Y:S01]  /*2990*/  FFMA.FTZ R136, R144, R173, R172 ;  /* 0x000000ad90887223 */ /* 0x001fe200000100ac */
[----:B------:R-:W-:Y:S02]  /*29a0*/  @P1 MOV R144, 0x20 ;  /* 0x0000002000901802 */ /* 0x000fe40000000f00 */
[----:B------:R-:W-:Y:S01]  /*29b0*/  SEL R137, R214, R125, P2 ;  /* 0x0000007dd6897207 */ /* 0x000fe20001000000 */
[----:B------:R-:W-:Y:S01]  /*29c0*/  FADD.FTZ R136, R215, -R136 ;  /* 0x80000088d7887221 */ /* 0x000fe20000010000 */
[----:B------:R-:W-:Y:S01]  /*29d0*/  SEL R139, R212, R127, P2 ;  /* 0x0000007fd48b7207 */ /* 0x000fe20001000000 */
[C---:B------:R-:W-:Y:S02]  /*29e0*/  FMUL.FTZ R215, R186.reuse, R213 ;  /* 0x000000d5bad77220 */ /* 0x040fe40000410000 */
[----:B------:R-:W-:-:S02]  /*29f0*/  FMUL.FTZ R213, R186, R136 ;  /* 0x00000088bad57220 */ /* 0x000fc40000410000 */
[----:B------:R-:W-:Y:S01]  /*2a00*/  @P1 IMAD.WIDE.U32 R144, R197, R144, c[0x0][0x258] ;  /* 0x00009600c5901625 */ /* 0x000fe200078e0090 */
[----:B------:R-:W-:-:S03]  /*2a10*/  IADD3 R197, R189, 0x100, RZ ;  /* 0x00000100bdc57810 */ /* 0x000fc60007ffe0ff */
[----:B------:R-:W-:Y:S02]  /*2a20*/  @P0 FADD.FTZ R215, R100, R215 ;  /* 0x000000d764d70221 */ /* 0x000fe40000010000 */
[----:B------:R-:W-:Y:S02]  /*2a30*/  @P0 FADD.FTZ R213, R102, R213 ;  /* 0x000000d566d50221 */ /* 0x000fe40000010000 */
[----:B------:R-:W-:Y:S01]  /*2a40*/  IMAD.WIDE.U32 R140, R197, R226, c[0x0][0x170] ;  /* 0x00005c00c58c7625 */ /* 0x000fe200078e00e2 */
[----:B------:R-:W-:Y:S02]  /*2a50*/  SEL R136, R215, R124, P2 ;  /* 0x0000007cd7887207 */ /* 0x000fe40001000000 */
[----:B------:R-:W-:-:S03]  /*2a60*/  SEL R138, R213, R126, P2 ;  /* 0x0000007ed58a7207 */ /* 0x000fc60001000000 */
[----:B------:R-:W2:Y:S01]  /*2a70*/  LDG.E.128 R140, [R140.64] ;  /* 0x000000048c8c7981 */ /* 0x000ea2000c1e1d00 */
[-C--:B------:R-:W-:Y:S02]  /*2a80*/  FMUL.FTZ R202, R215, R185.reuse ;  /* 0x000000b9d7ca7220 */ /* 0x080fe40000410000 */
[-C--:B------:R-:W-:Y:S01]  /*2a90*/  FMUL.FTZ R204, R213, R185.reuse ;  /* 0x000000b9d5cc7220 */ /* 0x080fe20000410000 */
[----:B------:R0:W-:Y:S01]  /*2aa0*/  @P1 STG.E.128 [R144.64], R136 ;  /* 0x0000008890001986 */ /* 0x0001e2000c101d04 */
[-C--:B------:R-:W-:Y:S01]  /*2ab0*/  FMUL.FTZ R205, R212, R185.reuse ;  /* 0x000000b9d4cd7220 */ /* 0x080fe20000410000 */
[C---:B0-----:R-:W-:Y:S01]  /*2ac0*/  SEL R136, R206.reuse, R128, P2 ;  /* 0x00000080ce887207 */ /* 0x041fe20001000000 */
[----:B------:R-:W-:Y:S01]  /*2ad0*/  FMUL.FTZ R206, R206, R185 ;  /* 0x000000b9cece7220 */ /* 0x000fe20000410000 */
[C---:B------:R-:W-:Y:S01]  /*2ae0*/  SEL R137, R207.reuse, R129, P2 ;  /* 0x00000081cf897207 */ /* 0x040fe20001000000 */
[-C--:B------:R-:W-:Y:S01]  /*2af0*/  FMUL.FTZ R207, R207, R185.reuse ;  /* 0x000000b9cfcf7220 */ /* 0x080fe20000410000 */
[C---:B------:R-:W-:Y:S01]  /*2b00*/  SEL R138, R208.reuse, R130, P2 ;  /* 0x00000082d08a7207 */ /* 0x040fe20001000000 */
[----:B------:R-:W-:Y:S01]  /*2b10*/  FMUL.FTZ R208, R208, R185 ;  /* 0x000000b9d0d07220 */ /* 0x000fe20000410000 */
[C---:B------:R-:W-:Y:S01]  /*2b20*/  SEL R139, R209.reuse, R131, P2 ;  /* 0x00000083d18b7207 */ /* 0x040fe20001000000 */
[----:B------:R-:W-:-:S04]  /*2b30*/  FMUL.FTZ R209, R209, R185 ;  /* 0x000000b9d1d17220 */ /* 0x000fc80000410000 */
[----:B------:R0:W-:Y:S02]  /*2b40*/  @P1 STG.E.128 [R144.64+0x10], R136 ;  /* 0x0000108890001986 */ /* 0x0001e4000c101d04 */
[----:B0-----:R-:W-:Y:S02]  /*2b50*/  FMUL.FTZ R136, R48, R202 ;  /* 0x000000ca30887220 */ /* 0x001fe40000410000 */
[----:B------:R-:W-:Y:S02]  /*2b60*/  FMUL.FTZ R139, R49, R203 ;  /* 0x000000cb318b7220 */ /* 0x000fe40000410000 */
[----:B------:R-:W-:Y:S02]  /*2b70*/  FMUL.FTZ R137, R50, R204 ;  /* 0x000000cc32897220 */ /* 0x000fe40000410000 */
[----:B------:R-:W-:Y:S01]  /*2b80*/  FMUL.FTZ R138, R51, R205 ;  /* 0x000000cd338a7220 */ /* 0x000fe20000410000 */
[----:B------:R-:W-:Y:S01]  /*2b90*/  F2FP.BF16.PACK_AB R136, R139, R136 ;  /* 0x000000888b88723e */ /* 0x000fe200000010ff */
[----:B------:R-:W-:-:S02]  /*2ba0*/  FMUL.FTZ R139, R46, R208 ;  /* 0x000000d02e8b7220 */ /* 0x000fc40000410000 */
[----:B------:R-:W-:Y:S01]  /*2bb0*/  FMUL.FTZ R144, R47, R209 ;  /* 0x000000d12f907220 */ /* 0x000fe20000410000 */
[----:B------:R-:W-:Y:S01]  /*2bc0*/  F2FP.BF16.PACK_AB R137, R138, R137 ;  /* 0x000000898a89723e */ /* 0x000fe200000010ff */
[----:B------:R-:W-:Y:S02]  /*2bd0*/  FMUL.FTZ R138, R44, R206 ;  /* 0x000000ce2c8a7220 */ /* 0x000fe40000410000 */
[----:B------:R-:W-:Y:S01]  /*2be0*/  FMUL.FTZ R145, R45, R207 ;  /* 0x000000cf2d917220 */ /* 0x000fe20000410000 */
[----:B------:R-:W-:Y:S02]  /*2bf0*/  F2FP.BF16.PACK_AB R139, R144, R139 ;  /* 0x0000008b908b723e */ /* 0x000fe400000010ff */
[----:B------:R-:W-:Y:S02]  /*2c00*/  LEA R144, P4, R197, c[0x0][0x248], 0x4 ;  /* 0x00009200c5907a11 */ /* 0x000fe400078820ff */
[----:B------:R-:W-:Y:S02]  /*2c10*/  F2FP.BF16.PACK_AB R138, R145, R138 ;  /* 0x0000008a918a723e */ /* 0x000fe400000010ff */
[----:B------:R-:W-:-:S02]  /*2c20*/  LEA.HI.X R145, R197, c[0x0][0x24c], RZ, 0x4, P4 ;  /* 0x00009300c5917a11 */ /* 0x000fc400020f24ff */
[----:B------:R-:W-:-:S03]  /*2c30*/  @P1 MOV R197, 0x20 ;  /* 0x0000002000c51802 */ /* 0x000fc60000000f00 */
[----:B------:R0:W-:Y:S02]  /*2c40*/  STG.E.128 [R144.64], R136 ;  /* 0x0000008890007986 */ /* 0x0001e4000c101d04 */
[----:B------:R-:W-:-:S04]  /*2c50*/  @P1 IMAD.WIDE.U32 R196, R196, R197, c[0x0][0x258] ;  /* 0x00009600c4c41625 */ /* 0x000fc800078e00c5 */
[----:B0-----:R-:W-:Y:S01]  /*2c60*/  IMAD.WIDE.U32 R136, R174, R226, c[0x0][0x170] ;  /* 0x00005c00ae887625 */ /* 0x001fe200078e00e2 */
[----:B------:R-:W-:Y:S02]  /*2c70*/  SEL R144, R177, R124, P2 ;  /* 0x0000007cb1907207 */ /* 0x000fe40001000000 */
[----:B------:R-:W-:-:S03]  /*2c80*/  SEL R145, R178, R125, P2 ;  /* 0x0000007db2917207 */ /* 0x000fc60001000000 */
[----:B------:R-:W3:Y:S01]  /*2c90*/  LDG.E.128 R136, [R136.64] ;  /* 0x0000000488887981 */ /* 0x000ee2000c1e1d00 */
[-C--:B------:R-:W-:Y:S01]  /*2ca0*/  FMUL.FTZ R177, R177, R185.reuse ;  /* 0x000000b9b1b17220 */ /* 0x080fe20000410000 */
[----:B------:R-:W-:Y:S01]  /*2cb0*/  IADD3 R189, R189, 0x300, RZ ;  /* 0x00000300bdbd7810 */ /* 0x000fe20007ffe0ff */
[-C--:B------:R-:W-:Y:S01]  /*2cc0*/  FMUL.FTZ R178, R178, R185.reuse ;  /* 0x000000b9b2b27220 */ /* 0x080fe20000410000 */
[----:B------:R0:W-:Y:S01]  /*2cd0*/  @P1 STG.E.128 [R196.64], R144 ;  /* 0x00000090c4001986 */ /* 0x0001e2000c101d04 */
[-C--:B------:R-:W-:Y:S02]  /*2ce0*/  FMUL.FTZ R175, R175, R185.reuse ;  /* 0x000000b9afaf7220 */ /* 0x080fe40000410000 */
[----:B------:R-:W-:-:S04]  /*2cf0*/  FMUL.FTZ R176, R176, R185 ;  /* 0x000000b9b0b07220 */ /* 0x000fc80000410000 */
[----:B------:R-:W-:Y:S02]  /*2d00*/  FMUL.FTZ R164, R43, R176 ;  /* 0x000000b02ba47220 */ /* 0x000fe40000410000 */
[----:B0-----:R-:W-:Y:S02]  /*2d10*/  FADD.FTZ R144, R171, -R170 ;  /* 0x800000aaab907221 */ /* 0x001fe40000010000 */
[C---:B------:R-:W-:Y:S02]  /*2d20*/  FMUL.FTZ R171, R186.reuse, R168 ;  /* 0x000000a8baab7220 */ /* 0x040fe40000410000 */
[C---:B------:R-:W-:Y:S02]  /*2d30*/  FMUL.FTZ R170, R186.reuse, R166 ;  /* 0x000000a6baaa7220 */ /* 0x040fe40000410000 */
[----:B------:R-:W-:Y:S01]  /*2d40*/  FMUL.FTZ R168, R186, R144 ;  /* 0x00000090baa87220 */ /* 0x000fe20000410000 */
[----:B------:R-:W-:Y:S01]  /*2d50*/  SEL R144, R169, R128, P2 ;  /* 0x00000080a9907207 */ /* 0x000fe20001000000 */
[----:B------:R-:W-:-:S02]  /*2d60*/  @P0 FADD.FTZ R170, R113, R170 ;  /* 0x000000aa71aa0221 */ /* 0x000fc40000010000 */
[----:B------:R-:W-:Y:S02]  /*2d70*/  @P0 FADD.FTZ R171, R114, R171 ;  /* 0x000000ab72ab0221 */ /* 0x000fe40000010000 */
[----:B------:R-:W-:Y:S01]  /*2d80*/  @P0 FADD.FTZ R168, R115, R168 ;  /* 0x000000a873a80221 */ /* 0x000fe20000010000 */
[C---:B------:R-:W-:Y:S01]  /*2d90*/  SEL R145, R170.reuse, R129, P2 ;  /* 0x00000081aa917207 */ /* 0x040fe20001000000 */
[-C--:B------:R-:W-:Y:S01]  /*2da0*/  FMUL.FTZ R169, R169, R185.reuse ;  /* 0x000000b9a9a97220 */ /* 0x080fe20000410000 */
[----:B------:R-:W-:Y:S01]  /*2db0*/  SEL R146, R171, R130, P2 ;  /* 0x00000082ab927207 */ /* 0x000fe20001000000 */
[----:B------:R-:W-:Y:S01]  /*2dc0*/  FMUL.FTZ R170, R170, R185 ;  /* 0x000000b9aaaa7220 */ /* 0x000fe20000410000 */
[----:B------:R-:W-:Y:S01]  /*2dd0*/  SEL R147, R168, R131, P2 ;  /* 0x00000083a8937207 */ /* 0x000fe20001000000 */
[----:B------:R-:W-:Y:S02]  /*2de0*/  IMAD.WIDE.U32 R166, R189, R226, c[0x0][0x170] ;  /* 0x00005c00bda67625 */ /* 0x000fe400078e00e2 */
[----:B------:R-:W4:Y:S02]  /*2df0*/  LDL.LU R226, [R1+0x34] ;  /* 0x0000340001e27983 */ /* 0x000f240000300800 */
[----:B------:R-:W-:-:S02]  /*2e00*/  FMUL.FTZ R171, R171, R185 ;  /* 0x000000b9abab7220 */ /* 0x000fc40000410000 */
[----:B------:R0:W-:Y:S01]  /*2e10*/  @P1 STG.E.128 [R196.64+0x10], R144 ;  /* 0x00001090c4001986 */ /* 0x0001e2000c101d04 */
[----:B------:R-:W-:-:S03]  /*2e20*/  FMUL.FTZ R168, R168, R185 ;  /* 0x000000b9a8a87220 */ /* 0x000fc60000410000 */
[----:B------:R-:W3:Y:S01]  /*2e30*/  LDL.LU R225, [R1+0x30] ;  /* 0x0000300001e17983 */ /* 0x000ee20000300800 */
[----:B------:R-:W-:-:S03]  /*2e40*/  FMUL.FTZ R165, R39, R168 ;  /* 0x000000a827a57220 */ /* 0x000fc60000410000 */
[----:B------:R-:W3:Y:S04]  /*2e50*/  LDL.LU R224, [R1+0x3c] ;  /* 0x00003c0001e07983 */ /* 0x000ee80000300800 */
[----:B------:R-:W3:Y:S04]  /*2e60*/  LDL.LU R223, [R1+0x38] ;  /* 0x0000380001df7983 */ /* 0x000ee80000300800 */
[----:B------:R-:W3:Y:S01]  /*2e70*/  LDL.LU R222, [R1+0x44] ;  /* 0x0000440001de7983 */ /* 0x000ee20000300800 */
[----:B0-----:R-:W-:Y:S02]  /*2e80*/  FMUL.FTZ R144, R40, R177 ;  /* 0x000000b128907220 */ /* 0x001fe40000410000 */
[----:B------:R-:W-:Y:S01]  /*2e90*/  FMUL.FTZ R145, R41, R178 ;  /* 0x000000b229917220 */ /* 0x000fe20000410000 */
[----:B------:R-:W3:Y:S01]  /*2ea0*/  LDL.LU R221, [R1+0x40] ;  /* 0x0000400001dd7983 */ /* 0x000ee20000300800 */
[----:B------:R-:W-:-:S02]  /*2eb0*/  FMUL.FTZ R146, R36, R169 ;  /* 0x000000a924927220 */ /* 0x000fc40000410000 */
[----:B------:R-:W-:Y:S01]  /*2ec0*/  FMUL.FTZ R147, R37, R170 ;  /* 0x000000aa25937220 */ /* 0x000fe20000410000 */
[----:B------:R-:W-:Y:S01]  /*2ed0*/  F2FP.BF16.PACK_AB R144, R145, R144 ;  /* 0x000000909190723e */ /* 0x000fe200000010ff */
[----:B------:R-:W-:Y:S01]  /*2ee0*/  FMUL.FTZ R145, R42, R175 ;  /* 0x000000af2a917220 */ /* 0x000fe20000410000 */
[----:B------:R-:W3:Y:S02]  /*2ef0*/  LDL.LU R220, [R1+0x4c] ;  /* 0x00004c0001dc7983 */ /* 0x000ee40000300800 */
[----:B------:R-:W-:Y:S01]  /*2f00*/  F2FP.BF16.PACK_AB R146, R147, R146 ;  /* 0x000000929392723e */ /* 0x000fe200000010ff */
[----:B------:R-:W-:Y:S01]  /*2f10*/  FMUL.FTZ R147, R38, R171 ;  /* 0x000000ab26937220 */ /* 0x000fe20000410000 */
[----:B------:R-:W-:Y:S01]  /*2f20*/  F2FP.BF16.PACK_AB R145, R164, R145 ;  /* 0x00000091a491723e */ /* 0x000fe200000010ff */
[----:B------:R-:W3:Y:S01]  /*2f30*/  LDL.LU R219, [R1+0x48] ;  /* 0x0000480001db7983 */ /* 0x000ee20000300800 */
[C---:B------:R-:W-:Y:S02]  /*2f40*/  LEA R164, P4, R174.reuse, c[0x0][0x248], 0x4 ;  /* 0x00009200aea47a11 */ /* 0x040fe400078820ff */
[----:B------:R-:W-:Y:S01]  /*2f50*/  F2FP.BF16.PACK_AB R147, R165, R147 ;  /* 0x00000093a593723e */ /* 0x000fe200000010ff */
[----:B------:R-:W3:Y:S01]  /*2f60*/  LDL.LU R218, [R1+0x54] ;  /* 0x0000540001da7983 */ /* 0x000ee20000300800 */
[----:B------:R-:W-:-:S03]  /*2f70*/  LEA.HI.X R165, R174, c[0x0][0x24c], RZ, 0x4, P4 ;  /* 0x00009300aea57a11 */ /* 0x000fc600020f24ff */
[----:B------:R-:W3:Y:S04]  /*2f80*/  LDL.LU R217, [R1+0x50] ;  /* 0x0000500001d97983 */ /* 0x000ee80000300800 */
[----:B------:R-:W3:Y:S04]  /*2f90*/  LDL.LU R216, [R1+0x5c] ;  /* 0x00005c0001d87983 */ /* 0x000ee80000300800 */
[----:B------:R-:W3:Y:S04]  /*2fa0*/  LDL.LU R215, [R1+0x58] ;  /* 0x0000580001d77983 */ /* 0x000ee80000300800 */
[----:B------:R-:W3:Y:S04]  /*2fb0*/  LDL.LU R214, [R1+0x64] ;  /* 0x0000640001d67983 */ /* 0x000ee80000300800 */
[----:B------:R-:W3:Y:S04]  /*2fc0*/  LDL.LU R213, [R1+0x60] ;  /* 0x0000600001d57983 */ /* 0x000ee80000300800 */
[----:B------:R-:W3:Y:S04]  /*2fd0*/  LDL.LU R197, [R1+0x6c] ;  /* 0x00006c0001c57983 */ /* 0x000ee80000300800 */
[----:B------:R-:W3:Y:S01]  /*2fe0*/  LDL.LU R196, [R1+0x68] ;  /* 0x0000680001c47983 */ /* 0x000ee20000300800 */
[----:B------:R-:W-:-:S03]  /*2ff0*/  FFMA.FTZ R153, R153, R173, R172 ;  /* 0x000000ad99997223 */ /* 0x000fc600000100ac */
[----:B------:R-:W3:Y:S01]  /*3000*/  LDL.LU R179, [R1+0x74] ;  /* 0x0000740001b37983 */ /* 0x000ee20000300800 */
[----:B------:R-:W-:-:S03]  /*3010*/  FFMA.FTZ R154, R154, R173, R172 ;  /* 0x000000ad9a9a7223 */ /* 0x000fc600000100ac */
[----:B------:R-:W3:Y:S04]  /*3020*/  LDL.LU R174, [R1+0x70] ;  /* 0x0000700001ae7983 */ /* 0x000ee80000300800 */
[----:B------:R0:W-:Y:S01]  /*3030*/  STG.E.128 [R164.64], R144 ;  /* 0x00000090a4007986 */ /* 0x0001e2000c101d04 */
[-CC-:B------:R-:W-:Y:S02]  /*3040*/  FFMA.FTZ R148, R148, R173.reuse, R172.reuse ;  /* 0x000000ad94947223 */ /* 0x180fe400000100ac */
[-CC-:B------:R-:W-:Y:S02]  /*3050*/  FFMA.FTZ R149, R149, R173.reuse, R172.reuse ;  /* 0x000000ad95957223 */ /* 0x180fe400000100ac */
[-CC-:B------:R-:W-:Y:S02]  /*3060*/  FFMA.FTZ R150, R150, R173.reuse, R172.reuse ;  /* 0x000000ad96967223 */ /* 0x180fe400000100ac */
[----:B------:R-:W-:-:S02]  /*3070*/  FFMA.FTZ R151, R151, R173, R172 ;  /* 0x000000ad97977223 */ /* 0x000fc400000100ac */
[-CC-:B------:R-:W-:Y:S02]  /*3080*/  FFMA.FTZ R152, R152, R173.reuse, R172.reuse ;  /* 0x000000ad98987223 */ /* 0x180fe400000100ac */
[----:B------:R-:W-:Y:S02]  /*3090*/  FFMA.FTZ R156, R156, R173, R172 ;  /* 0x000000ad9c9c7223 */ /* 0x000fe400000100ac */
[----:B------:R-:W-:Y:S01]  /*30a0*/  FADD.FTZ R153, R163, -R153 ;  /* 0x80000099a3997221 */ /* 0x000fe20000010000 */
[----:B0-----:R-:W3:Y:S04]  /*30b0*/  LDL.LU R164, [R1+0x2c] ;  /* 0x00002c0001a47983 */ /* 0x001ee80000300800 */
[----:B------:R-:W3:Y:S04]  /*30c0*/  LDL.LU R165, [R1+0x28] ;  /* 0x0000280001a57983 */ /* 0x000ee80000300800 */
[----:B------:R0:W3:Y:S01]  /*30d0*/  LDG.E.128 R144, [R166.64] ;  /* 0x00000004a6907981 */ /* 0x0000e2000c1e1d00 */
[----:B------:R-:W-:-:S02]  /*30e0*/  FADD.FTZ R154, R162, -R154 ;  /* 0x8000009aa29a7221 */ /* 0x000fc40000010000 */
[----:B------:R-:W-:Y:S01]  /*30f0*/  FADD.FTZ R149, R161, -R149 ;  /* 0x80000095a1957221 */ /* 0x000fe20000010000 */
[----:B0-----:R-:W3:Y:S04]  /*3100*/  LDL.LU R166, [R1+0x24] ;  /* 0x0000240001a67983 */ /* 0x001ee80000300800 */
[----:B------:R-:W4:Y:S04]  /*3110*/  LDL.LU R167, [R1+0x20] ;  /* 0x0000200001a77983 */ /* 0x000f280000300800 */
[----:B------:R-:W4:Y:S01]  /*3120*/  LDL.LU R173, [R1+0x1c] ;  /* 0x00001c0001ad7983 */ /* 0x000f220000300800 */
[----:B------:R-:W-:-:S03]  /*3130*/  FADD.FTZ R148, R155, -R148 ;  /* 0x800000949b947221 */ /* 0x000fc60000010000 */
[----:B------:R-:W4:Y:S01]  /*3140*/  LDL.LU R172, [R1+0x18] ;  /* 0x0000180001ac7983 */ /* 0x000f220000300800 */
[----:B------:R-:W-:-:S03]  /*3150*/  FADD.FTZ R150, R160, -R150 ;  /* 0x80000096a0967221 */ /* 0x000fc60000010000 */
[----:B------:R-:W4:Y:S01]  /*3160*/  LDL.LU R163, [R1+0x10] ;  /* 0x0000100001a37983 */ /* 0x000f220000300800 */
[----:B------:R-:W-:-:S03]  /*3170*/  FADD.FTZ R155, R158, -R152 ;  /* 0x800000989e9b7221 */ /* 0x000fc60000010000 */
[----:B------:R-:W4:Y:S04]  /*3180*/  LDL.LU R162, [R1+0x14] ;  /* 0x0000140001a27983 */ /* 0x000f280000300800 */
[----:B------:R-:W4:Y:S04]  /*3190*/  LDL.LU R161, [R1+0x8] ;  /* 0x0000080001a17983 */ /* 0x000f280000300800 */
[----:B------:R-:W4:Y:S04]  /*31a0*/  LDL.LU R160, [R1+0xc] ;  /* 0x00000c0001a07983 */ /* 0x000f280000300800 */
[----:B------:R-:W4:Y:S01]  /*31b0*/  LDL.LU R158, [R1] ;  /* 0x00000000019e7983 */ /* 0x000f220000300800 */
[----:B------:R-:W-:-:S02]  /*31c0*/  FADD.FTZ R151, R159, -R151 ;  /* 0x800000979f977221 */ /* 0x000fc40000010000 */
[C---:B------:R-:W-:Y:S02]  /*31d0*/  FMUL.FTZ R152, R186.reuse, R149 ;  /* 0x00000095ba987220 */ /* 0x040fe40000410000 */
[C---:B------:R-:W-:Y:S02]  /*31e0*/  FMUL.FTZ R149, R186.reuse, R150 ;  /* 0x00000096ba957220 */ /* 0x040fe40000410000 */
[C---:B------:R-:W-:Y:S01]  /*31f0*/  FMUL.FTZ R150, R186.reuse, R151 ;  /* 0x00000097ba967220 */ /* 0x040fe20000410000 */
[----:B------:R-:W-:Y:S02]  /*3200*/  PRMT R151, RZ, 0x7610, R133 ;  /* 0x00007610ff977816 */ /* 0x000fe40000000085 */
[--C-:B------:R-:W-:Y:S01]  /*3210*/  PRMT R133, RZ, 0x5410, R134.reuse ;  /* 0x00005410ff857816 */ /* 0x100fe20000000086 */
[C---:B------:R-:W-:Y:S02]  /*3220*/  FMUL.FTZ R159, R186.reuse, R148 ;  /* 0x00000094ba9f7220 */ /* 0x040fe40000410000 */
[----:B------:R-:W-:Y:S01]  /*3230*/  FMUL.FTZ R148, R186, R153 ;  /* 0x00000099ba947220 */ /* 0x000fe20000410000 */
[----:B------:R-:W-:Y:S01]  /*3240*/  PRMT R134, RZ, 0x7610, R134 ;  /* 0x00007610ff867816 */ /* 0x000fe20000000086 */
[----:B------:R-:W-:-:S02]  /*3250*/  FADD.FTZ R157, R157, -R156 ;  /* 0x8000009c9d9d7221 */ /* 0x000fc40000010000 */
[----:B------:R-:W-:Y:S02]  /*3260*/  @P0 FADD.FTZ R159, R116, R159 ;  /* 0x0000009f749f0221 */ /* 0x000fe40000010000 */
[----:B------:R-:W-:Y:S02]  /*3270*/  @P0 FADD.FTZ R148, R117, R148 ;  /* 0x0000009475940221 */ /* 0x000fe40000010000 */
[C---:B------:R-:W-:Y:S02]  /*3280*/  FMUL.FTZ R153, R186.reuse, R154 ;  /* 0x0000009aba997220 */ /* 0x040fe40000410000 */
[C---:B------:R-:W-:Y:S01]  /*3290*/  FMUL.FTZ R155, R186.reuse, R155 ;  /* 0x0000009bba9b7220 */ /* 0x040fe20000410000 */
[--C-:B------:R-:W-:Y:S01]  /*32a0*/  PRMT R154, RZ, 0x7610, R135.reuse ;  /* 0x00007610ff9a7816 */ /* 0x100fe20000000087 */
[----:B------:R-:W-:Y:S01]  /*32b0*/  FMUL.FTZ R186, R186, R157 ;  /* 0x0000009dbaba7220 */ /* 0x000fe20000410000 */
[----:B------:R-:W-:Y:S01]  /*32c0*/  PRMT R157, RZ, 0x5410, R135 ;  /* 0x00005410ff9d7816 */ /* 0x000fe20000000087 */
[----:B------:R-:W-:Y:S01]  /*32d0*/  @P0 FADD.FTZ R153, R118, R153 ;  /* 0x0000009976990221 */ /* 0x000fe20000010000 */
[----:B--2---:R-:W-:Y:S01]  /*32e0*/  PRMT R135, RZ, 0x5410, R141 ;  /* 0x00005410ff877816 */ /* 0x004fe2000000008d */
[----:B------:R-:W-:Y:S01]  /*32f0*/  @P0 FADD.FTZ R152, R119, R152 ;  /* 0x0000009877980221 */ /* 0x000fe20000010000 */
[C---:B------:R-:W-:Y:S01]  /*3300*/  SEL R124, R159.reuse, R124, P2 ;  /* 0x0000007c9f7c7207 */ /* 0x040fe20001000000 */
[----:B------:R-:W-:Y:S01]  /*3310*/  FMUL.FTZ R159, R159, R185 ;  /* 0x000000b99f9f7220 */ /* 0x000fe20000410000 */
[C---:B------:R-:W-:Y:S01]  /*3320*/  SEL R125, R148.reuse, R125, P2 ;  /* 0x0000007d947d7207 */ /* 0x040fe20001000000 */
[----:B------:R-:W-:-:S02]  /*3330*/  FMUL.FTZ R148, R148, R185 ;  /* 0x000000b994947220 */ /* 0x000fc40000410000 */
[----:B------:R-:W-:Y:S02]  /*3340*/  @P0 FADD.FTZ R149, R120, R149 ;  /* 0x0000009578950221 */ /* 0x000fe40000010000 */
[----:B------:R-:W-:Y:S02]  /*3350*/  @P0 FADD.FTZ R150, R121, R150 ;  /* 0x0000009679960221 */ /* 0x000fe40000010000 */
[----:B------:R-:W-:Y:S01]  /*3360*/  @P0 FADD.FTZ R155, R122, R155 ;  /* 0x0000009b7a9b0221 */ /* 0x000fe20000010000 */
[----:B------:R-:W-:Y:S01]  /*3370*/  SEL R126, R153, R126, P2 ;  /* 0x0000007e997e7207 */ /* 0x000fe20001000000 */
[----:B------:R-:W-:Y:S01]  /*3380*/  @P0 FADD.FTZ R186, R123, R186 ;  /* 0x000000ba7bba0221 */ /* 0x000fe20000010000 */
[C---:B------:R-:W-:Y:S01]  /*3390*/  SEL R127, R152.reuse, R127, P2 ;  /* 0x0000007f987f7207 */ /* 0x040fe20001000000 */
[-C--:B------:R-:W-:Y:S01]  /*33a0*/  FMUL.FTZ R153, R153, R185.reuse ;  /* 0x000000b999997220 */ /* 0x080fe20000410000 */
[C---:B------:R-:W-:Y:S01]  /*33b0*/  SEL R128, R149.reuse, R128, P2 ;  /* 0x0000008095807207 */ /* 0x040fe20001000000 */
[----:B------:R-:W-:Y:S01]  /*33c0*/  FMUL.FTZ R152, R152, R185 ;  /* 0x000000b998987220 */ /* 0x000fe20000410000 */
[C---:B------:R-:W-:Y:S01]  /*33d0*/  SEL R129, R150.reuse, R129, P2 ;  /* 0x0000008196817207 */ /* 0x040fe20001000000 */
[-C--:B------:R-:W-:Y:S01]  /*33e0*/  FMUL.FTZ R149, R149, R185.reuse ;  /* 0x000000b995957220 */ /* 0x080fe20000410000 */
[----:B------:R-:W-:Y:S01]  /*33f0*/  SEL R130, R155, R130, P2 ;  /* 0x000000829b827207 */ /* 0x000fe20001000000 */
[----:B------:R-:W-:-:S02]  /*3400*/  FMUL.FTZ R150, R150, R185 ;  /* 0x000000b996967220 */ /* 0x000fc40000410000 */
[----:B------:R-:W-:Y:S01]  /*3410*/  FMUL.FTZ R155, R155, R185 ;  /* 0x000000b99b9b7220 */ /* 0x000fe20000410000 */
[----:B------:R-:W-:Y:S02]  /*3420*/  SEL R131, R186, R131, P2 ;  /* 0x00000083ba837207 */ /* 0x000fe40001000000 */
[----:B------:R-:W-:Y:S02]  /*3430*/  IADD3 R0, R0, c[0x0][0x160], RZ ;  /* 0x0000580000007a10 */ /* 0x000fe40007ffe0ff */
[----:B------:R-:W-:Y:S01]  /*3440*/  SEL R212, RZ, 0x1, P3 ;  /* 0x00000001ffd47807 */ /* 0x000fe20001800000 */
[----:B---3--:R-:W-:Y:S01]  /*3450*/  FFMA.FTZ R166, R204, R135, R166 ;  /* 0x00000087cca67223 */ /* 0x008fe200000100a6 */
[----:B------:R-:W-:-:S05]  /*3460*/  PRMT R135, RZ, 0x7610, R138 ;  /* 0x00007610ff877816 */ /* 0x000fca000000008a */
[----:B------:R-:W-:Y:S02]  /*3470*/  FFMA.FTZ R219, R170, R135, R219 ;  /* 0x00000087aadb7223 */ /* 0x000fe400000100db */
[----:B------:R-:W-:Y:S02]  /*3480*/  FMUL.FTZ R135, R28, R149 ;  /* 0x000000951c877220 */ /* 0x000fe40000410000 */
[----:B----4-:R-:W-:Y:S01]  /*3490*/  FFMA.FTZ R160, R198, R133, R160 ;  /* 0x00000085c6a07223 */ /* 0x010fe200000100a0 */
[----:B------:R-:W-:Y:S01]  /*34a0*/  PRMT R133, RZ, 0x5410, R140 ;  /* 0x00005410ff857816 */ /* 0x000fe2000000008c */
[----:B------:R-:W-:Y:S01]  /*34b0*/  FFMA.FTZ R158, R132, R151, R158 ;  /* 0x00000097849e7223 */ /* 0x000fe2000001009e */
[----:B------:R-:W-:Y:S01]  /*34c0*/  PRMT R132, RZ, 0x7610, R141 ;  /* 0x00007610ff847816 */ /* 0x000fe2000000008d */
[----:B------:R-:W-:Y:S01]  /*34d0*/  FFMA.FTZ R161, R199, R134, R161 ;  /* 0x00000086c7a17223 */ /* 0x000fe200000100a1 */
[----:B------:R-:W-:Y:S01]  /*34e0*/  PRMT R134, RZ, 0x7610, R143 ;  /* 0x00007610ff867816 */ /* 0x000fe2000000008f */
[----:B------:R-:W-:Y:S01]  /*34f0*/  FFMA.FTZ R173, R202, R133, R173 ;  /* 0x00000085caad7223 */ /* 0x000fe200000100ad */
[--C-:B------:R-:W-:Y:S01]  /*3500*/  PRMT R133, RZ, 0x7610, R136.reuse ;  /* 0x00007610ff857816 */ /* 0x100fe20000000088 */
[----:B------:R-:W-:Y:S01]  /*3510*/  FFMA.FTZ R167, R205, R132, R167 ;  /* 0x00000084cda77223 */ /* 0x000fe200000100a7 */
[----:B------:R-:W-:-:S02]  /*3520*/  PRMT R132, RZ, 0x5410, R136 ;  /* 0x00005410ff847816 */ /* 0x000fc40000000088 */
[--C-:B------:R-:W-:Y:S01]  /*3530*/  PRMT R141, RZ, 0x5410, R142.reuse ;  /* 0x00005410ff8d7816 */ /* 0x100fe2000000008e */
[----:B------:R-:W-:Y:S01]  /*3540*/  FFMA.FTZ R225, R209, R134, R225 ;  /* 0x00000086d1e17223 */ /* 0x000fe200000100e1 */
        /* <DEDUP_REMOVED lines=8> */
[----:B------:R-:W-:-:S02]  /*35d0*/  FFMA.FTZ R165, R207, R142, R165 ;  /* 0x0000008ecfa57223 */ /* 0x000fc400000100a5 */
[----:B------:R-:W-:Y:S01]  /*35e0*/  FMUL.FTZ R142, R186, R185 ;  /* 0x000000b9ba8e7220 */ /* 0x000fe20000410000 */
[----:B------:R-:W-:Y:S01]  /*35f0*/  F2FP.BF16.PACK_AB R132, R133, R132 ;  /* 0x000000848584723e */ /* 0x000fe200000010ff */
[----:B------:R-:W-:Y:S01]  /*3600*/  FFMA.FTZ R162, R200, R157, R162 ;  /* 0x0000009dc8a27223 */ /* 0x000fe200000100a2 */
[--C-:B------:R-:W-:Y:S01]  /*3610*/  PRMT R138, RZ, 0x5410, R139.reuse ;  /* 0x00005410ff8a7816 */ /* 0x100fe2000000008b */
[----:B------:R-:W-:Y:S01]  /*3620*/  FFMA.FTZ R164, R206, R141, R164 ;  /* 0x0000008dcea47223 */ /* 0x000fe200000100a4 */
[----:B------:R-:W-:Y:S01]  /*3630*/  PRMT R141, RZ, 0x7610, R139 ;  /* 0x00007610ff8d7816 */ /* 0x000fe2000000008b */
[----:B------:R-:W-:Y:S01]  /*3640*/  FFMA.FTZ R222, R175, R134, R222 ;  /* 0x00000086afde7223 */ /* 0x000fe200000100de */
[----:B------:R-:W-:Y:S01]  /*3650*/  STL [R1], R158 ;  /* 0x0000009e01007387 */ /* 0x000fe20000100800 */
[----:B------:R-:W-:Y:S01]  /*3660*/  FFMA.FTZ R163, R201, R154, R163 ;  /* 0x0000009ac9a37223 */ /* 0x000fe200000100a3 */
[----:B------:R-:W-:Y:S01]  /*3670*/  PRMT R151, RZ, 0x5410, R143 ;  /* 0x00005410ff977816 */ /* 0x000fe2000000008f */
[----:B------:R-:W-:Y:S01]  /*3680*/  FFMA.FTZ R172, R203, R140, R172 ;  /* 0x0000008ccbac7223 */ /* 0x000fe200000100ac */
[----:B------:R-:W-:Y:S01]  /*3690*/  PRMT R137, RZ, 0x7610, R137 ;  /* 0x00007610ff897816 */ /* 0x000fe20000000089 */
[----:B------:R-:W-:Y:S01]  /*36a0*/  FMUL.FTZ R133, R34, R153 ;  /* 0x0000009922857220 */ /* 0x000fe20000410000 */
[----:B------:R-:W-:Y:S01]  /*36b0*/  @P1 MOV R139, 0x20 ;  /* 0x00000020008b1802 */ /* 0x000fe20000000f00 */
[----:B------:R-:W-:Y:S01]  /*36c0*/  FMUL.FTZ R134, R35, R152 ;  /* 0x0000009823867220 */ /* 0x000fe20000410000 */
[----:B------:R-:W-:Y:S01]  /*36d0*/  STL [R1+0xc], R160 ;  /* 0x00000ca001007387 */ /* 0x000fe20000100800 */
[----:B------:R-:W-:-:S02]  /*36e0*/  FMUL.FTZ R140, R29, R150 ;  /* 0x000000961d8c7220 */ /* 0x000fc40000410000 */
[----:B------:R-:W-:Y:S01]  /*36f0*/  FFMA.FTZ R220, R169, R136, R220 ;  /* 0x00000088a9dc7223 */ /* 0x000fe200000100dc */
[----:B------:R-:W-:Y:S01]  /*3700*/  STL [R1+0x8], R161 ;  /* 0x000008a101007387 */ /* 0x000fe20000100800 */
[----:B------:R-:W-:Y:S01]  /*3710*/  FMUL.FTZ R143, R30, R155 ;  /* 0x0000009b1e8f7220 */ /* 0x000fe20000410000 */
[----:B------:R-:W-:Y:S01]  /*3720*/  LEA R136, P0, R189, c[0x0][0x248], 0x4 ;  /* 0x00009200bd887a11 */ /* 0x000fe200078020ff */
[----:B------:R-:W-:Y:S01]  /*3730*/  FMUL.FTZ R154, R31, R142 ;  /* 0x0000008e1f9a7220 */ /* 0x000fe20000410000 */
[----:B------:R-:W-:Y:S01]  /*3740*/  STL [R1+0x14], R162 ;  /* 0x000014a201007387 */ /* 0x000fe20000100800 */
[----:B------:R-:W-:Y:S01]  /*3750*/  FFMA.FTZ R218, R171, R138, R218 ;  /* 0x0000008aabda7223 */ /* 0x000fe200000100da */
[----:B------:R-:W-:Y:S01]  /*3760*/  F2FP.BF16.PACK_AB R133, R134, R133 ;  /* 0x000000858685723e */ /* 0x000fe200000010ff */
[----:B------:R-:W-:Y:S01]  /*3770*/  FFMA.FTZ R221, R176, R137, R221 ;  /* 0x00000089b0dd7223 */ /* 0x000fe200000100dd */
[----:B------:R-:W-:Y:S01]  /*3780*/  STL [R1+0x10], R163 ;  /* 0x000010a301007387 */ /* 0x000fe20000100800 */
[----:B------:R-:W-:Y:S01]  /*3790*/  @P1 IMAD.WIDE.U32 R138, R2, R139, c[0x0][0x258] ;  /* 0x00009600028a1625 */ /* 0x000fe200078e008b */
[----:B------:R-:W-:-:S02]  /*37a0*/  F2FP.BF16.PACK_AB R134, R140, R135 ;  /* 0x000000878c86723e */ /* 0x000fc400000010ff */
[----:B------:R-:W-:Y:S01]  /*37b0*/  STL [R1+0x1c], R173 ;  /* 0x00001cad01007387 */ /* 0x000fe20000100800 */
[----:B------:R-:W-:Y:S01]  /*37c0*/  FFMA.FTZ R226, R208, R151, R226 ;  /* 0x00000097d0e27223 */ /* 0x000fe200000100e2 */
[----:B------:R-:W-:Y:S02]  /*37d0*/  LEA.HI.X R137, R189, c[0x0][0x24c], RZ, 0x4, P0 ;  /* 0x00009300bd897a11 */ /* 0x000fe400000f24ff */
[----:B------:R-:W-:Y:S01]  /*37e0*/  STL [R1+0x18], R172 ;  /* 0x000018ac01007387 */ /* 0x000fe20000100800 */
[----:B------:R-:W-:-:S03]  /*37f0*/  F2FP.BF16.PACK_AB R135, R154, R143 ;  /* 0x0000008f9a87723e */ /* 0x000fc600000010ff */
[----:B------:R-:W-:Y:S01]  /*3800*/  STL [R1+0x24], R166 ;  /* 0x000024a601007387 */ /* 0x000fe20000100800 */
[----:B------:R-:W-:-:S03]  /*3810*/  PRMT R2, RZ, 0x5410, R144 ;  /* 0x00005410ff027816 */ /* 0x000fc60000000090 */
[----:B------:R-:W-:Y:S04]  /*3820*/  STL [R1+0x20], R167 ;  /* 0x000020a701007387 */ /* 0x000fe80000100800 */
[----:B------:R-:W-:Y:S04]  /*3830*/  STL [R1+0x2c], R164 ;  /* 0x00002ca401007387 */ /* 0x000fe80000100800 */
[----:B------:R-:W-:Y:S04]  /*3840*/  STL [R1+0x28], R165 ;  /* 0x000028a501007387 */ /* 0x000fe80000100800 */
[----:B------:R-:W-:Y:S04]  /*3850*/  @P1 STG.E.128 [R138.64], R124 ;  /* 0x0000007c8a001986 */ /* 0x000fe8000c101d04 */
[----:B------:R-:W-:Y:S04]  /*3860*/  @P1 STG.E.128 [R138.64+0x10], R128 ;  /* 0x000010808a001986 */ /* 0x000fe8000c101d04 */
[----:B------:R-:W-:Y:S04]  /*3870*/  STL [R1+0x34], R226 ;  /* 0x000034e201007387 */ /* 0x000fe80000100800 */
[----:B------:R0:W-:Y:S01]  /*3880*/  STG.E.128 [R136.64], R132 ;  /* 0x0000008488007986 */ /* 0x0001e2000c101d04 */
[----:B------:R-:W-:-:S03]  /*3890*/  FFMA.FTZ R217, R168, R141, R217 ;  /* 0x0000008da8d97223 */ /* 0x000fc600000100d9 */
[----:B------:R1:W-:Y:S01]  /*38a0*/  STL [R1+0x30], R225 ;  /* 0x000030e101007387 */ /* 0x0003e20000100800 */
[----:B------:R-:W-:-:S03]  /*38b0*/  FFMA.FTZ R216, R159, R2, R216 ;  /* 0x000000029fd87223 */ /* 0x000fc600000100d8 */
[----:B------:R1:W-:Y:S04]  /*38c0*/  STL [R1+0x3c], R224 ;  /* 0x00003ce001007387 */ /* 0x0003e80000100800 */
[----:B------:R1:W-:Y:S01]  /*38d0*/  STL [R1+0x38], R223 ;  /* 0x000038df01007387 */ /* 0x0003e20000100800 */
[----:B0-----:R-:W-:Y:S02]  /*38e0*/  PRMT R133, RZ, 0x7610, R144 ;  /* 0x00007610ff857816 */ /* 0x001fe40000000090 */
[--C-:B------:R-:W-:Y:S01]  /*38f0*/  PRMT R132, RZ, 0x5410, R145.reuse ;  /* 0x00005410ff847816 */ /* 0x100fe20000000091 */
[----:B------:R1:W-:Y:S01]  /*3900*/  STL [R1+0x44], R222 ;  /* 0x000044de01007387 */ /* 0x0003e20000100800 */
[----:B------:R-:W-:Y:S02]  /*3910*/  PRMT R145, RZ, 0x7610, R145 ;  /* 0x00007610ff917816 */ /* 0x000fe40000000091 */
[--C-:B------:R-:W-:Y:S01]  /*3920*/  PRMT R134, RZ, 0x5410, R146.reuse ;  /* 0x00005410ff867816 */ /* 0x100fe20000000092 */
[----:B------:R1:W-:Y:S01]  /*3930*/  STL [R1+0x40], R221 ;  /* 0x000040dd01007387 */ /* 0x0003e20000100800 */
[----:B------:R-:W-:Y:S01]  /*3940*/  PRMT R135, RZ, 0x7610, R146 ;  /* 0x00007610ff877816 */ /* 0x000fe20000000092 */
[----:B------:R-:W-:Y:S01]  /*3950*/  FFMA.FTZ R215, R148, R133, R215 ;  /* 0x0000008594d77223 */ /* 0x000fe200000100d7 */
[--C-:B------:R-:W-:Y:S01]  /*3960*/  PRMT R136, RZ, 0x5410, R147.reuse ;  /* 0x00005410ff887816 */ /* 0x100fe20000000093 */
[----:B------:R1:W-:Y:S01]  /*3970*/  STL [R1+0x4c], R220 ;  /* 0x00004cdc01007387 */ /* 0x0003e20000100800 */
[----:B------:R-:W-:Y:S01]  /*3980*/  PRMT R147, RZ, 0x7610, R147 ;  /* 0x00007610ff937816 */ /* 0x000fe20000000093 */
[----:B------:R-:W-:-:S02]  /*3990*/  FFMA.FTZ R214, R153, R132, R214 ;  /* 0x0000008499d67223 */ /* 0x000fc400000100d6 */
[----:B------:R1:W-:Y:S01]  /*39a0*/  STL [R1+0x48], R219 ;  /* 0x000048db01007387 */ /* 0x0003e20000100800 */
[----:B------:R-:W-:Y:S02]  /*39b0*/  FFMA.FTZ R213, R152, R145, R213 ;  /* 0x0000009198d57223 */ /* 0x000fe400000100d5 */
[----:B------:R-:W-:Y:S01]  /*39c0*/  FFMA.FTZ R197, R149, R134, R197 ;  /* 0x0000008695c57223 */ /* 0x000fe200000100c5 */
[----:B------:R1:W-:Y:S01]  /*39d0*/  STL [R1+0x54], R218 ;  /* 0x000054da01007387 */ /* 0x0003e20000100800 */
[----:B------:R-:W-:-:S03]  /*39e0*/  FFMA.FTZ R196, R150, R135, R196 ;  /* 0x0000008796c47223 */ /* 0x000fc600000100c4 */
[----:B------:R1:W-:Y:S01]  /*39f0*/  STL [R1+0x50], R217 ;  /* 0x000050d901007387 */ /* 0x0003e20000100800 */
[----:B------:R-:W-:-:S03]  /*3a00*/  FFMA.FTZ R174, R142, R147, R174 ;  /* 0x000000938eae7223 */ /* 0x000fc600000100ae */
[----:B------:R1:W-:Y:S01]  /*3a10*/  STL [R1+0x5c], R216 ;  /* 0x00005cd801007387 */ /* 0x0003e20000100800 */
[----:B------:R-:W-:-:S03]  /*3a20*/  FFMA.FTZ R179, R155, R136, R179 ;  /* 0x000000889bb37223 */ /* 0x000fc600000100b3 */
[----:B------:R1:W-:Y:S04]  /*3a30*/  STL [R1+0x58], R215 ;  /* 0x000058d701007387 */ /* 0x0003e80000100800 */
[----:B------:R1:W-:Y:S04]  /*3a40*/  STL [R1+0x64], R214 ;  /* 0x000064d601007387 */ /* 0x0003e80000100800 */
[----:B------:R1:W-:Y:S04]  /*3a50*/  STL [R1+0x60], R213 ;  /* 0x000060d501007387 */ /* 0x0003e80000100800 */
[----:B------:R1:W-:Y:S04]  /*3a60*/  STL [R1+0x6c], R197 ;  /* 0x00006cc501007387 */ /* 0x0003e80000100800 */
[----:B------:R1:W-:Y:S04]  /*3a70*/  STL [R1+0x68], R196 ;  /* 0x000068c401007387 */ /* 0x0003e80000100800 */
[----:B------:R1:W-:Y:S04]  /*3a80*/  STL [R1+0x70], R174 ;  /* 0x000070ae01007387 */ /* 0x0003e80000100800 */
[----:B------:R1:W-:Y:S01]  /*3a90*/  STL [R1+0x74], R179 ;  /* 0x000074b301007387 */ /* 0x0003e20000100800 */
[----:B------:R-:W-:-:S13]  /*3aa0*/  ISETP.GE.AND P0, PT, R0, c[0x0][0x164], PT ;  /* 0x0000590000007a0c */ /* 0x000fda0003f06270 */
[----:B-1----:R-:W-:Y:S01]  /*3ab0*/  @P0 CALL.REL.NOINC `(.L_x_5221) ;  /* 0x0000001000000944 */ /* 0x002fe20003c00000 */
[----:B------:R-:W-:Y:S05]  /*3ac0*/  BRA `(.L_x_5222) ;  /* 0xffffce5000007947 */ /* 0x000fea000383ffff */
.L_x_5221:
[----:B------:R-:W-:Y:S02]  /*3ad0*/  MOV R38, R25 ;  /* 0x0000001900267202 */ /* 0x000fe40000000f00 */
[----:B------:R-:W-:Y:S02]  /*3ae0*/  MOV R25, R20 ;  /* 0x0000001400197202 */ /* 0x000fe40000000f00 */
[----:B------:R-:W-:Y:S02]  /*3af0*/  MOV R20, R15 ;  /* 0x0000000f00147202 */ /* 0x000fe40000000f00 */
[----:B------:R-:W-:Y:S02]  /*3b00*/  MOV R15, R6 ;  /* 0x00000006000f7202 */ /* 0x000fe40000000f00 */
[----:B------:R0:W5:Y:S01]  /*3b10*/  LDL.LU R6, [R1+0x4] ;  /* 0x0000040001067983 */ /* 0x0001620000300800 */
        /* <DEDUP_REMOVED lines=90> */
.L_x_5218:
[----:B0-----:R-:W0:Y:S01]  /*40c0*/  S2R R2, SR_TID.X ;  /* 0x0000000000027919 */ /* 0x001e220000002100 */
        /* <DEDUP_REMOVED lines=13> */
[----:B-----5:R-:W-:Y:S04]  /*41a0*/  STG.E.128 [R70.64], R4 ;  /* 0x0000000446007986 */ /* 0x020fe8000c101d04 */
        /* <DEDUP_REMOVED lines=20> */
.L_x_5219:
[----:B------:R-:W-:Y:S01]  /*42f0*/  HFMA2.MMA R135, -RZ, RZ, 0, 9.5367431640625e-07 ;  /* 0x00000010ff877435 */ /* 0x000fe200000001ff */
[----:B------:R-:W-:-:S02]  /*4300*/  MOV R133, R136 ;  /* 0x0000008800857202 */ /* 0x000fc40000000f00 */
[----:B------:R-:W-:Y:S02]  /*4310*/  MOV R172, 0x1f ;  /* 0x0000001f00ac7802 */ /* 0x000fe40000000f00 */
[----:B------:R-:W-:Y:S02]  /*4320*/  MOV R138, 0xffffffff ;  /* 0xffffffff008a7802 */ /* 0x000fe40000000f00 */
[----:B------:R-:W-:Y:S02]  /*4330*/  MOV R132, 0x4350 ;  /* 0x0000435000847802 */ /* 0x000fe40000000f00 */
[----:B-----5:R-:W-:Y:S05]  /*4340*/  CALL.REL.NOINC `($__internal_85_$__cuda_sm70_shflsync_down_p) ;  /* 0x0000046000007944 */ /* 0x020fea0003c00000 */
[----:B-1----:R-:W-:Y:S01]  /*4350*/  MOV R137, R135 ;  /* 0x0000008700897202 */ /* 0x002fe20000000f00 */
[----:B------:R-:W-:Y:S05]  /*4360*/  BRA `(.L_x_5223) ;  /* 0xffffd9b000007947 */ /* 0x000fea000383ffff */
.L_x_5220:
[----:B------:R-:W-:Y:S01]  /*4370*/  HFMA2.MMA R135, -RZ, RZ, 0, 9.5367431640625e-07 ;  /* 0x00000010ff877435 */ /* 0x000fe200000001ff */
[----:B------:R-:W-:Y:S02]  /*4380*/  MOV R133, R134 ;  /* 0x0000008600857202 */ /* 0x000fe40000000f00 */
[----:B------:R-:W-:Y:S02]  /*4390*/  MOV R172, 0x1f ;  /* 0x0000001f00ac7802 */ /* 0x000fe40000000f00 */
[----:B------:R-:W-:-:S02]  /*43a0*/  MOV R138, 0xffffffff ;  /* 0xffffffff008a7802 */ /* 0x000fc40000000f00 */
[----:B------:R-:W-:Y:S02]  /*43b0*/  MOV R132, 0x43d0 ;  /* 0x000043d000847802 */ /* 0x000fe40000000f00 */
[----:B01---5:R-:W-:Y:S05]  /*43c0*/  CALL.REL.NOINC `($__internal_85_$__cuda_sm70_shflsync_down_p) ;  /* 0x000003e000007944 */ /* 0x023fea0003c00000 */
[----:B------:R-:W-:Y:S01]  /*43d0*/  FADD.FTZ R136, R136, R137 ;  /* 0x0000008988887221 */ /* 0x000fe20000010000 */
[----:B------:R-:W-:Y:S01]  /*43e0*/  MOV R172, 0x1f ;  /* 0x0000001f00ac7802 */ /* 0x000fe20000000f00 */
[----:B-1----:R-:W-:Y:S01]  /*43f0*/  FADD.FTZ R134, R134, R135 ;  /* 0x0000008786867221 */ /* 0x002fe20000010000 */
[----:B------:R-:W-:Y:S01]  /*4400*/  HFMA2.MMA R135, -RZ, RZ, 0, 4.76837158203125e-07 ;  /* 0x00000008ff877435 */ /* 0x000fe200000001ff */
[----:B------:R-:W-:Y:S02]  /*4410*/  MOV R138, 0xffffffff ;  /* 0xffffffff008a7802 */ /* 0x000fe40000000f00 */
[----:B------:R-:W-:Y:S02]  /*4420*/  MOV R133, R136 ;  /* 0x0000008800857202 */ /* 0x000fe40000000f00 */
[----:B------:R-:W-:Y:S02]  /*4430*/  MOV R132, 0x4450 ;  /* 0x0000445000847802 */ /* 0x000fe40000000f00 */
[----:B------:R-:W-:Y:S05]  /*4440*/  CALL.REL.NOINC `($__internal_85_$__cuda_sm70_shflsync_down_p) ;  /* 0x0000036000007944 */ /* 0x000fea0003c00000 */
[----:B-1----:R-:W-:Y:S01]  /*4450*/  MOV R137, R135 ;  /* 0x0000008700897202 */ /* 0x002fe20000000f00 */
[----:B------:R-:W-:Y:S01]  /*4460*/  HFMA2.MMA R135, -RZ, RZ, 0, 4.76837158203125e-07 ;  /* 0x00000008ff877435 */ /* 0x000fe200000001ff */
[----:B------:R-:W-:-:S02]  /*4470*/  MOV R133, R134 ;  /* 0x0000008600857202 */ /* 0x000fc40000000f00 */
[----:B------:R-:W-:Y:S02]  /*4480*/  MOV R172, 0x1f ;  /* 0x0000001f00ac7802 */ /* 0x000fe40000000f00 */
[----:B------:R-:W-:Y:S02]  /*4490*/  MOV R138, 0xffffffff ;  /* 0xffffffff008a7802 */ /* 0x000fe40000000f00 */
[----:B------:R-:W-:Y:S02]  /*44a0*/  MOV R132, 0x44c0 ;  /* 0x000044c000847802 */ /* 0x000fe40000000f00 */
[----:B------:R-:W-:Y:S05]  /*44b0*/  CALL.REL.NOINC `($__internal_85_$__cuda_sm70_shflsync_down_p) ;  /* 0x000002f000007944 */ /* 0x000fea0003c00000 */
[----:B------:R-:W-:Y:S01]  /*44c0*/  FADD.FTZ R136, R137, R136 ;  /* 0x0000008889887221 */ /* 0x000fe20000010000 */
[----:B------:R-:W-:Y:S01]  /*44d0*/  MOV R172, 0x1f ;  /* 0x0000001f00ac7802 */ /* 0x000fe20000000f00 */
[----:B-1----:R-:W-:Y:S01]  /*44e0*/  FADD.FTZ R134, R134, R135 ;  /* 0x0000008786867221 */ /* 0x002fe20000010000 */
[----:B------:R-:W-:Y:S01]  /*44f0*/  HFMA2.MMA R135, -RZ, RZ, 0, 2.384185791015625e-07 ;  /* 0x00000004ff877435 */ /* 0x000fe200000001ff */
[----:B------:R-:W-:Y:S02]  /*4500*/  MOV R138, 0xffffffff ;  /* 0xffffffff008a7802 */ /* 0x000fe40000000f00 */
[----:B------:R-:W-:-:S02]  /*4510*/  MOV R133, R136 ;  /* 0x0000008800857202 */ /* 0x000fc40000000f00 */
[----:B------:R-:W-:Y:S02]  /*4520*/  MOV R132, 0x4540 ;  /* 0x0000454000847802 */ /* 0x000fe40000000f00 */
[----:B------:R-:W-:Y:S05]  /*4530*/  CALL.REL.NOINC `($__internal_85_$__cuda_sm70_shflsync_down_p) ;  /* 0x0000027000007944 */ /* 0x000fea0003c00000 */
[----:B-1----:R-:W-:Y:S01]  /*4540*/  MOV R137, R135 ;  /* 0x0000008700897202 */ /* 0x002fe20000000f00 */
[----:B------:R-:W-:Y:S01]  /*4550*/  HFMA2.MMA R135, -RZ, RZ, 0, 2.384185791015625e-07 ;  /* 0x00000004ff877435 */ /* 0x000fe200000001ff */
[----:B------:R-:W-:Y:S02]  /*4560*/  MOV R133, R134 ;  /* 0x0000008600857202 */ /* 0x000fe40000000f00 */
[----:B------:R-:W-:Y:S02]  /*4570*/  MOV R172, 0x1f ;  /* 0x0000001f00ac7802 */ /* 0x000fe40000000f00 */
[----:B------:R-:W-:Y:S02]  /*4580*/  MOV R138, 0xffffffff ;  /* 0xffffffff008a7802 */ /* 0x000fe40000000f00 */
[----:B------:R-:W-:Y:S02]  /*4590*/  MOV R132, 0x45b0 ;  /* 0x000045b000847802 */ /* 0x000fe40000000f00 */
[----:B------:R-:W-:Y:S05]  /*45a0*/  CALL.REL.NOINC `($__internal_85_$__cuda_sm70_shflsync_down_p) ;  /* 0x0000020000007944 */ /* 0x000fea0003c00000 */
[----:B------:R-:W-:Y:S01]  /*45b0*/  FADD.FTZ R136, R137, R136 ;  /* 0x0000008889887221 */ /* 0x000fe20000010000 */
[----:B------:R-:W-:Y:S01]  /*45c0*/  MOV R172, 0x1f ;  /* 0x0000001f00ac7802 */ /* 0x000fe20000000f00 */
[----:B-1----:R-:W-:Y:S01]  /*45d0*/  FADD.FTZ R134, R134, R135 ;  /* 0x0000008786867221 */ /* 0x002fe20000010000 */
[----:B------:R-:W-:Y:S01]  /*45e0*/  HFMA2.MMA R135, -RZ, RZ, 0, 1.1920928955078125e-07 ;  /* 0x00000002ff877435 */ /* 0x000fe200000001ff */
[----:B------:R-:W-:-:S02]  /*45f0*/  MOV R138, 0xffffffff ;  /* 0xffffffff008a7802 */ /* 0x000fc40000000f00 */
[----:B------:R-:W-:Y:S02]  /*4600*/  MOV R133, R136 ;  /* 0x0000008800857202 */ /* 0x000fe40000000f00 */
[----:B------:R-:W-:Y:S02]  /*4610*/  MOV R132, 0x4630 ;  /* 0x0000463000847802 */ /* 0x000fe40000000f00 */
[----:B------:R-:W-:Y:S05]  /*4620*/  CALL.REL.NOINC `($__internal_85_$__cuda_sm70_shflsync_down_p) ;  /* 0x0000018000007944 */ /* 0x000fea0003c00000 */
[----:B-1----:R-:W-:Y:S01]  /*4630*/  MOV R137, R135 ;  /* 0x0000008700897202 */ /* 0x002fe20000000f00 */
[----:B------:R-:W-:Y:S01]  /*4640*/  HFMA2.MMA R135, -RZ, RZ, 0, 1.1920928955078125e-07 ;  /* 0x00000002ff877435 */ /* 0x000fe200000001ff */
[----:B------:R-:W-:Y:S02]  /*4650*/  MOV R133, R134 ;  /* 0x0000008600857202 */ /* 0x000fe40000000f00 */
[----:B------:R-:W-:Y:S02]  /*4660*/  MOV R172, 0x1f ;  /* 0x0000001f00ac7802 */ /* 0x000fe40000000f00 */
[----:B------:R-:W-:Y:S02]  /*4670*/  MOV R138, 0xffffffff ;  /* 0xffffffff008a7802 */ /* 0x000fe40000000f00 */
[----:B------:R-:W-:-:S02]  /*4680*/  MOV R132, 0x46a0 ;  /* 0x000046a000847802 */ /* 0x000fc40000000f00 */
[----:B------:R-:W-:Y:S05]  /*4690*/  CALL.REL.NOINC `($__internal_85_$__cuda_sm70_shflsync_down_p) ;  /* 0x0000011000007944 */ /* 0x000fea0003c00000 */
[----:B------:R-:W-:Y:S01]  /*46a0*/  FADD.FTZ R136, R137, R136 ;  /* 0x0000008889887221 */ /* 0x000fe20000010000 */
[----:B------:R-:W-:Y:S01]  /*46b0*/  MOV R172, 0x1f ;  /* 0x0000001f00ac7802 */ /* 0x000fe20000000f00 */
[----:B-1----:R-:W-:Y:S01]  /*46c0*/  FADD.FTZ R134, R134, R135 ;  /* 0x0000008786867221 */ /* 0x002fe20000010000 */
[----:B------:R-:W-:Y:S01]  /*46d0*/  HFMA2.MMA R135, -RZ, RZ, 0, 5.9604644775390625e-08 ;  /* 0x00000001ff877435 */ /* 0x000fe200000001ff */
[----:B------:R-:W-:-:S02]  /*46e0*/  MOV R138, 0xffffffff ;  /* 0xffffffff008a7802 */ /* 0x000fc40000000f00 */
[----:B------:R-:W-:Y:S02]  /*46f0*/  MOV R133, R136 ;  /* 0x0000008800857202 */ /* 0x000fe40000000f00 */
[----:B------:R-:W-:Y:S02]  /*4700*/  MOV R132, 0x4720 ;  /* 0x0000472000847802 */ /* 0x000fe40000000f00 */
[----:B------:R-:W-:Y:S05]  /*4710*/  CALL.REL.NOINC `($__internal_85_$__cuda_sm70_shflsync_down_p) ;  /* 0x0000009000007944 */ /* 0x000fea0003c00000 */
[----:B-1----:R-:W-:Y:S01]  /*4720*/  MOV R137, R135 ;  /* 0x0000008700897202 */ /* 0x002fe20000000f00 */
[----:B------:R-:W-:Y:S01]  /*4730*/  HFMA2.MMA R135, -RZ, RZ, 0, 5.9604644775390625e-08 ;  /* 0x00000001ff877435 */ /* 0x000fe200000001ff */
[----:B------:R-:W-:Y:S02]  /*4740*/  MOV R133, R134 ;  /* 0x0000008600857202 */ /* 0x000fe40000000f00 */
[----:B------:R-:W-:Y:S02]  /*4750*/  MOV R172, 0x1f ;  /* 0x0000001f00ac7802 */ /* 0x000fe40000000f00 */
[----:B------:R-:W-:Y:S02]  /*4760*/  MOV R138, 0xffffffff ;  /* 0xffffffff008a7802 */ /* 0x000fe40000000f00 */
[----:B------:R-:W-:-:S02]  /*4770*/  MOV R132, 0x4790 ;  /* 0x0000479000847802 */ /* 0x000fc40000000f00 */
[----:B------:R-:W-:Y:S05]  /*4780*/  CALL.REL.NOINC `($__internal_85_$__cuda_sm70_shflsync_down_p) ;  /* 0x0000002000007944 */ /* 0x000fea0003c00000 */
[----:B-1----:R-:W-:Y:S01]  /*4790*/  MOV R133, R135 ;  /* 0x0000008700857202 */ /* 0x002fe20000000f00 */
[----:B------:R-:W-:Y:S05]  /*47a0*/  BRA `(.L_x_5224) ;  /* 0xffffd69000007947 */ /* 0x000fea000383ffff */
        .weak           $__internal_85_$__cuda_sm70_shflsync_down_p
        .type           $__internal_85_$__cuda_sm70_shflsync_down_p,@function
        .size           $__internal_85_$__cuda_sm70_shflsync_down_p,(.L_x_11819 - $__internal_85_$__cuda_sm70_shflsync_down_p)
$__internal_85_$__cuda_sm70_shflsync_down_p:
[----:B------:R-:W-:Y:S04]  /*47b0*/  WARPSYNC R138 ;  /* 0x0000008a00007348 */ /* 0x000fe80003800000 */
[----:B------:R0:W1:Y:S02]  /*47c0*/  SHFL.DOWN PT, R135, R133, R135, R172 ;  /* 0x0800008785877389 */ /* 0x00006400000e00ac */
[----:B0-----:R-:W-:-:S06]  /*47d0*/  HFMA2.MMA R133, -RZ, RZ, 0, 0 ;  /* 0x00000000ff857435 */ /* 0x001fcc00000001ff */
[----:B------:R-:W-:Y:S05]  /*47e0*/  RET.REL.NODEC R132 `(_ZN10layer_norm13ln_bwd_kernelINS_13Kernel_traitsIf13__nv_bfloat16fS2_fjLj8192ELj1ELj1ELj8ELj16ENS_18Kernel_traits_baseILj8192EfS2_fS2_fjLj256EEEEELb0ELb1ELb0ELb1EEEvNS_9BwdParamsE) ;  /* 0xffffb81084007950 */ /* 0x000fea0003c3ffff */
.L_x_5225:
        /* <DEDUP_REMOVED lines=9> */
.L_x_11819:


//--------------------- .text._ZN10layer_norm13ln_bwd_kernelINS_13Kernel_traitsIf13__nv_bfloat16fS2_fjLj8192ELj1ELj1ELj8ELj16ENS_18Kernel_traits_baseILj8192EfS2_fS2_fjLj256EEEEELb0ELb1ELb1ELb0EEEvNS_9BwdParamsE --------------------------
	.section	.text._ZN10layer_norm13ln_bwd_kernelINS_13Kernel_traitsIf13__nv_bfloat16fS2_fjLj8192ELj1ELj1ELj8ELj16ENS_18Kernel_traits_baseILj8192EfS2_fS2_fjLj256EEEEELb0ELb1ELb1ELb0EEEvNS_9BwdParamsE,"ax",@progbits
	.sectioninfo	@"SHI_REGISTERS=255"
	.align	128
        .global         _ZN10layer_norm13ln_bwd_kernelINS_13Kernel_traitsIf13__nv_bfloat16fS2_fjLj8192ELj1ELj1ELj8ELj16ENS_18Kernel_traits_baseILj8192EfS2_fS2_fjLj256EEEEELb0ELb1ELb1ELb0EEEvNS_9BwdParamsE
        .type           _ZN10layer_norm13ln_bwd_kernelINS_13Kernel_traitsIf13__nv_bfloat16fS2_fjLj8192ELj1ELj1ELj8ELj16ENS_18Kernel_traits_baseILj8192EfS2_fS2_fjLj256EEEEELb0ELb1ELb1ELb0EEEvNS_9BwdParamsE,@function
        .size           _ZN10layer_norm13ln_bwd_kernelINS_13Kernel_traitsIf13__nv_bfloat16fS2_fjLj8192ELj1ELj1ELj8ELj16ENS_18Kernel_traits_baseILj8192EfS2_fS2_fjLj256EEEEELb0ELb1ELb1ELb0EEEvNS_9BwdParamsE,(.L_x_11820 - _ZN10layer_norm13ln_bwd_kernelINS_13Kernel_traitsIf13__nv_bfloat16fS2_fjLj8192ELj1ELj1ELj8ELj16ENS_18Kernel_traits_baseILj8192EfS2_fS2_fjLj256EEEEELb0ELb1ELb1ELb0EEEvNS_9BwdParamsE)
        .other          _ZN10layer_norm13ln_bwd_kernelINS_13Kernel_traitsIf13__nv_bfloat16fS2_fjLj8192ELj1ELj1ELj8ELj16ENS_18Kernel_traits_baseILj8192EfS2_fS2_fjLj256EEEEELb0ELb1ELb1ELb0EEEvNS_9BwdParamsE,@"STO_CUDA_ENTRY STV_DEFAULT"
_ZN10layer_norm13ln_bwd_kernelINS_13Kernel_traitsIf13__nv_bfloat16fS2_fjLj8192ELj1ELj1ELj8ELj16ENS_18Kernel_traits_baseILj8192EfS2_fS2_fjLj256EEEEELb0ELb1ELb1ELb0EEEvNS_9BwdParamsE:
.text._ZN10layer_norm13ln_bwd_kernelINS_13Kernel_traitsIf13__nv_bfloat16fS2_fjLj8192ELj1ELj1ELj8ELj16ENS_18Kernel_traits_baseILj8192EfS2_fS2_fjLj256EEEEELb0ELb1ELb1ELb0EEEvNS_9BwdParamsE:
[----:B------:R-:W-:-:S04]  /*0000*/  MOV R1, c[0x0][0x28] ;  /* 0x00000a0000017a02 */ /* 0x000fc80000000f00 */
[----:B------:R-:W-:-:S05]  /*0010*/  IADD3 R1, R1, -0xc0, RZ ;  /* 0xffffff4001017810 */ /* 0x000fca0007ffe0ff */
[----:B------:R0:W2:Y:S04]  /*0020*/  LDL.64 R8, [R1+0x78] ;  /* 0x0000780001087983 */ /* 0x0000a80000100a00 */
[----:B------:R0:W2:Y:S04]  /*0030*/  LDL.64 R10, [R1+0x80] ;  /* 0x00008000010a7983 */ /* 0x0000a80000100a00 */
[----:B------:R-:W1:Y:S01]  /*0040*/  S2R R18, SR_TID.X ;  /* 0x0000000000127919 */ /* 0x000e620000002100 */
[----:B------:R-:W-:Y:S01]  /*0050*/  MOV R0, c[0x0][0x168] ;  /* 0x00005a0000007a02 */ /* 0x000fe20000000f00 */
[----:B------:R-:W-:-:S02]  /*0060*/  ULDC.64 UR4, c[0x0][0x118] ;  /* 0x0000460000047ab9 */ /* 0x000fc40000000a00 */
[----:B------:R0:W3:Y:S01]  /*0070*/  LDL.64 R56, [R1+0x68] ;  /* 0x0000680001387983 */ /* 0x0000e20000100a00 */
[----:B------:R-:W-:-:S03]  /*0080*/  SHF.R.S32.HI R0, RZ, 0x1f, R0 ;  /* 0x0000001fff007819 */ /* 0x000fc60000011400 */
[----:B------:R0:W3:Y:S01]  /*0090*/  LDL.64 R58, [R1+0x70] ;  /* 0x00007000013a7983 */ /* 0x0000e20000100a00 */
[----:B------:R-:W-:-:S03]  /*00a0*/  LEA.HI R0, R0, c[0x0][0x168], RZ, 0x3 ;  /* 0x00005a0000007a11 */ /* 0x000fc600078f18ff */
[----:B------:R0:W4:Y:S04]  /*00b0*/  LDL.64 R76, [R1+0x88] ;  /* 0x00008800014c7983 */ /* 0x0001280000100a00 */
[----:B------:R0:W4:Y:S04]  /*00c0*/  LDL.64 R78, [R1+0x90] ;  /* 0x00009000014e7983 */ /* 0x0001280000100a00 */
[----:B------:R0:W3:Y:S01]  /*00d0*/  LDL.64 R60, [R1+0x38] ;  /* 0x00003800013c7983 */ /* 0x0000e20000100a00 */
[----:B-1----:R-:W-:-:S03]  /*00e0*/  LOP3.LUT R3, R18, 0xff, RZ, 0xc, !PT ;  /* 0x000000ff12037812 */ /* 0x002fc600078e0cff */
[----:B------:R0:W3:Y:S01]  /*00f0*/  LDL.64 R62, [R1+0x40] ;  /* 0x00004000013e7983 */ /* 0x0000e20000100a00 */
[----:B------:R-:W-:-:S03]  /*0100*/  LEA.HI.SX32 R3, R0, R3, 0x1d ;  /* 0x0000000300037211 */ /* 0x000fc600078feaff */
[----:B------:R0:W3:Y:S01]  /*0110*/  LDL.64 R72, [R1+0xa8] ;  /* 0x0000a80001487983 */ /* 0x0000e20000100a00 */
[----:B------:R-:W-:-:S03]  /*0120*/  LOP3.LUT P1, RZ, R3, 0xffffff00, RZ, 0xc0, !PT ;  /* 0xffffff0003ff7812 */ /* 0x000fc6000782c0ff */
[----:B------:R0:W3:Y:S01]  /*0130*/  LDL.64 R74, [R1+0xb0] ;  /* 0x0000b000014a7983 */ /* 0x0000e20000100a00 */
[----:B------:R-:W-:-:S03]  /*0140*/  LOP3.LUT R0, R18, 0xff, RZ, 0xc0, !PT ;  /* 0x000000ff12007812 */ /* 0x000fc600078ec0ff */
[----:B------:R0:W3:Y:S04]  /*0150*/  LDL.64 R68, [R1+0x98] ;  /* 0x0000980001447983 */ /* 0x0000e80000100a00 */
[----:B------:R0:W3:Y:S02]  /*0160*/  LDL.64 R70, [R1+0xa0] ;  /* 0x0000a00001467983 */ /* 0x0000e40000100a00 */
[----:B------:R-:W-:Y:S02]  /*0170*/  @P1 MOV R7, 0x20 ;  /* 0x0000002000071802 */ /* 0x000fe40000000f00 */
[----:B------:R0:W3:Y:S03]  /*0180*/  LDL.64 R64, [R1+0x48] ;  /* 0x0000480001407983 */ /* 0x0000e60000100a00 */
[CC--:B------:R-:W-:Y:S01]  /*0190*/  @P1 IMAD.WIDE.U32 R4, R0.reuse, R7.reuse, c[0x0][0x1b0] ;  /* 0x00006c0000041625 */ /* 0x0c0fe200078e0007 */
[----:B------:R0:W3:Y:S04]  /*01a0*/  LDL.64 R66, [R1+0x50] ;  /* 0x0000500001427983 */ /* 0x0000e80000100a00 */
[----:B------:R0:W3:Y:S04]  /*01b0*/  LDL.64 R20, [R1+0x58] ;  /* 0x0000580001147983 */ /* 0x0000e80000100a00 */
[----:B------:R0:W3:Y:S04]  /*01c0*/  LDL.64 R22, [R1+0x60] ;  /* 0x0000600001167983 */ /* 0x0000e80000100a00 */
[----:B--2---:R-:W2:Y:S01]  /*01d0*/  @P1 LDG.E.128 R8, [R4.64+0x10] ;  /* 0x0000100404081981 */ /* 0x004ea2000c1e1d00 */
[----:B------:R-:W-:Y:S01]  /*01e0*/  ISETP.GE.U32.AND P2, PT, R3, 0x200, PT ;  /* 0x000002000300780c */ /* 0x000fe20003f46070 */
[C---:B------:R-:W-:Y:S01]  /*01f0*/  @P1 IMAD.WIDE.U32 R6, R0.reuse, R7, c[0x0][0x1c8] ;  /* 0x0000720000061625 */ /* 0x040fe200078e0007 */
[----:B------:R-:W-:-:S11]  /*0200*/  @P1 LOP3.LUT R0, R0, 0x100, RZ, 0xfc, !PT ;  /* 0x0000010000001812 */ /* 0x000fd600078efcff */
[----:B------:R-:W-:Y:S01]  /*0210*/  @P2 IMAD.MOV.U32 R13, RZ, RZ, 0x20 ;  /* 0x00000020ff0d2424 */ /* 0x000fe200078e00ff */
[----:B----4-:R1:W4:Y:S01]  /*0220*/  @P1 LDG.E.128 R76, [R4.64] ;  /* 0x00000004044c1981 */ /* 0x010322000c1e1d00 */
[----:B------:R-:W-:-:S03]  /*0230*/  ISETP.GE.U32.AND P3, PT, R3, 0x300, PT ;  /* 0x000003000300780c */ /* 0x000fc60003f66070 */
[----:B---3--:R-:W3:Y:S04]  /*0240*/  @P1 LDG.E.128 R72, [R6.64+0x10] ;  /* 0x0000100406481981 */ /* 0x008ee8000c1e1d00 */
[----:B------:R-:W3:Y:S06]  /*0250*/  @P1 LDG.E.128 R68, [R6.64] ;  /* 0x0000000406441981 */ /* 0x000eec000c1e1d00 */
[----:B------:R-:W-:Y:S01]  /*0260*/  @P3 MOV R17, 0x20 ;  /* 0x0000002000113802 */ /* 0x000fe20000000f00 */
[----:B--2---:R-:W-:Y:S04]  /*0270*/  @P1 STL.64 [R1+0x78], R8 ;  /* 0x0000780801001387 */ /* 0x004fe80000100a00 */
[----:B------:R2:W-:Y:S02]  /*0280*/  @P1 STL.64 [R1+0x80], R10 ;  /* 0x0000800a01001387 */ /* 0x0005e40000100a00 */
[----:B--2---:R-:W-:-:S04]  /*0290*/  @P2 IMAD.WIDE.U32 R10, R0, R13, c[0x0][0x1b0] ;  /* 0x00006c00000a2625 */ /* 0x004fc800078e000d */
[C---:B------:R-:W-:Y:S01]  /*02a0*/  @P2 IMAD.WIDE.U32 R12, R0.reuse, R13, c[0x0][0x1c8] ;  /* 0x00007200000c2625 */ /* 0x040fe200078e000d */
[----:B------:R-:W2:Y:S04]  /*02b0*/  @P2 LDG.E.128 R60, [R10.64+0x10] ;  /* 0x000010040a3c2981 */ /* 0x000ea8000c1e1d00 */
[----:B------:R-:W2:Y:S04]  /*02c0*/  @P2 LDG.E.128 R56, [R12.64+0x10] ;  /* 0x000010040c382981 */ /* 0x000ea8000c1e1d00 */
[----:B------:R-:W3:Y:S04]  /*02d0*/  @P2 LDG.E.128 R64, [R10.64] ;  /* 0x000000040a402981 */ /* 0x000ee8000c1e1d00 */
[----:B------:R-:W3:Y:S01]  /*02e0*/  @P2 LDG.E.128 R20, [R12.64] ;  /* 0x000000040c142981 */ /* 0x000ee2000c1e1d00 */
[----:B------:R-:W-:-:S05]  /*02f0*/  @P2 IADD3 R0, R0, 0x100, RZ ;  /* 0x0000010000002810 */ /* 0x000fca0007ffe0ff */
[----:B------:R-:W-:-:S04]  /*0300*/  @P3 IMAD.WIDE.U32 R14, R0, R17, c[0x0][0x1b0] ;  /* 0x00006c00000e3625 */ /* 0x000fc800078e0011 */
[----:B------:R-:W-:Y:S01]  /*0310*/  @P3 IMAD.WIDE.U32 R16, R0, R17, c[0x0][0x1c8] ;  /* 0x0000720000103625 */ /* 0x000fe200078e0011 */
[----:B------:R0:W5:Y:S04]  /*0320*/  @P3 LDG.E.128 R24, [R14.64] ;  /* 0x000000040e183981 */ /* 0x000168000c1e1d00 */
[----:B------:R0:W5:Y:S04]  /*0330*/  @P3 LDG.E.128 R28, [R14.64+0x10] ;  /* 0x000010040e1c3981 */ /* 0x000168000c1e1d00 */
[----:B------:R0:W5:Y:S04]  /*0340*/  @P3 LDG.E.128 R32, [R16.64+0x10] ;  /* 0x0000100410203981 */ /* 0x000168000c1e1d00 */
[----:B------:R0:W5:Y:S01]  /*0350*/  @P3 LDG.E.128 R36, [R16.64] ;  /* 0x0000000410243981 */ /* 0x000162000c1e1d00 */
[----:B------:R-:W0:Y:S01]  /*0360*/  S2UR UR6, SR_CTAID.X ;  /* 0x00000000000679c3 */ /* 0x000e220000002500 */
[----:B------:R-:W-:-:S02]  /*0370*/  ISETP.GE.U32.AND P0, PT, R3, 0x400, PT ;  /* 0x000004000300780c */ /* 0x000fc40003f06070 */
[----:B------:R-:W-:-:S11]  /*0380*/  @P3 IADD3 R0, R0, 0x100, RZ ;  /* 0x0000010000003810 */ /* 0x000fd60007ffe0ff */
[----:B------:R-:W-:-:S05]  /*0390*/  @P0 MOV R19, 0x20 ;  /* 0x0000002000130802 */ /* 0x000fca0000000f00 */
[----:B------:R-:W-:-:S04]  /*03a0*/  @P0 IMAD.WIDE.U32 R8, R0, R19, c[0x0][0x1c8] ;  /* 0x0000720000080625 */ /* 0x000fc800078e0013 */
[----:B-1----:R-:W-:Y:S01]  /*03b0*/  @P0 IMAD.WIDE.U32 R4, R0, R19, c[0x0][0x1b0] ;  /* 0x00006c0000040625 */ /* 0x002fe200078e0013 */
[----:B0-----:R-:W-:Y:S01]  /*03c0*/  LEA.HI R2, R18, UR6, RZ, 0x18 ;  /* 0x0000000612027c11 */ /* 0x001fe2000f8fc0ff */
[----:B------:R0:W5:Y:S04]  /*03d0*/  @P0 LDG.E.128 R40, [R8.64+0x10] ;  /* 0x0000100408280981 */ /* 0x000168000c1e1d00 */
[----:B------:R0:W5:Y:S04]  /*03e0*/  @P0 LDG.E.128 R44, [R8.64] ;  /* 0x00000004082c0981 */ /* 0x000168000c1e1d00 */
[----:B------:R0:W5:Y:S04]  /*03f0*/  @P0 LDG.E.128 R48, [R4.64] ;  /* 0x0000000404300981 */ /* 0x000168000c1e1d00 */
[----:B------:R0:W5:Y:S01]  /*0400*/  @P0 LDG.E.128 R52, [R4.64+0x10] ;  /* 0x0000100404340981 */ /* 0x000162000c1e1d00 */
        /* <DEDUP_REMOVED lines=37> */
[----:B--2---:R1:W-:Y:S04]  /*0660*/  @P2 STL.64 [R1+0x68], R56 ;  /* 0x0000683801002387 */ /* 0x0043e80000100a00 */
[----:B------:R2:W-:Y:S04]  /*0670*/  @P2 STL.64 [R1+0x70], R58 ;  /* 0x0000703a01002387 */ /* 0x0005e80000100a00 */
[----:B----4-:R-:W-:Y:S04]  /*0680*/  @P1 STL.64 [R1+0x88], R76 ;  /* 0x0000884c01001387 */ /* 0x010fe80000100a00 */
[----:B------:R-:W-:Y:S04]  /*0690*/  @P1 STL.64 [R1+0x90], R78 ;  /* 0x0000904e01001387 */ /* 0x000fe80000100a00 */
[----:B------:R4:W-:Y:S04]  /*06a0*/  @P2 STL.64 [R1+0x38], R60 ;  /* 0x0000383c01002387 */ /* 0x0009e80000100a00 */
[----:B------:R0:W-:Y:S04]  /*06b0*/  @P2 STL.64 [R1+0x40], R62 ;  /* 0x0000403e01002387 */ /* 0x0001e80000100a00 */
[----:B---3--:R-:W-:Y:S04]  /*06c0*/  @P1 STL.64 [R1+0xa8], R72 ;  /* 0x0000a84801001387 */ /* 0x008fe80000100a00 */
[----:B------:R-:W-:Y:S04]  /*06d0*/  @P1 STL.64 [R1+0xb0], R74 ;  /* 0x0000b04a01001387 */ /* 0x000fe80000100a00 */
[----:B------:R3:W-:Y:S04]  /*06e0*/  @P1 STL.64 [R1+0x98], R68 ;  /* 0x0000984401001387 */ /* 0x0007e80000100a00 */
[----:B------:R0:W-:Y:S04]  /*06f0*/  @P1 STL.64 [R1+0xa0], R70 ;  /* 0x0000a04601001387 */ /* 0x0001e80000100a00 */
[----:B------:R0:W-:Y:S04]  /*0700*/  @P2 STL.64 [R1+0x48], R64 ;  /* 0x0000484001002387 */ /* 0x0001e80000100a00 */
[----:B------:R0:W-:Y:S04]  /*0710*/  @P2 STL.64 [R1+0x50], R66 ;  /* 0x0000504201002387 */ /* 0x0001e80000100a00 */
[----:B------:R3:W-:Y:S04]  /*0720*/  @P2 STL.64 [R1+0x58], R20 ;  /* 0x0000581401002387 */ /* 0x0007e80000100a00 */
[----:B------:R3:W-:Y:S01]  /*0730*/  @P2 STL.64 [R1+0x60], R22 ;  /* 0x0000601601002387 */ /* 0x0007e20000100a00 */
[----:B-1----:R-:W-:Y:S01]  /*0740*/  CS2R R56, SRZ ;  /* 0x0000000000387805 */ /* 0x002fe2000001ff00 */
[----:B--2---:R-:W-:Y:S01]  /*0750*/  CS2R R58, SRZ ;  /* 0x00000000003a7805 */ /* 0x004fe2000001ff00 */
[----:B----4-:R-:W-:Y:S01]  /*0760*/  CS2R R60, SRZ ;  /* 0x00000000003c7805 */ /* 0x010fe2000001ff00 */
[----:B0-----:R-:W-:Y:S01]  /*0770*/  CS2R R62, SRZ ;  /* 0x00000000003e7805 */ /* 0x001fe2000001ff00 */
        /* <DEDUP_REMOVED lines=9> */
[----:B------:R-:W-:Y:S01]  /*0810*/  HFMA2.MMA R0, -RZ, RZ, 0, 5.9604644775390625e-08 ;  /* 0x00000001ff007435 */ /* 0x000fe200000001ff */
[----:B------:R-:W-:-:S06]  /*0820*/  IMAD.MOV.U32 R57, RZ, RZ, RZ ;  /* 0x000000ffff397224 */ /* 0x000fcc00078e00ff */
[----:B------:R0:W-:Y:S04]  /*0830*/  STL.S16 [R1+0x30], R0 ;  /* 0x0000300001007387 */ /* 0x0001e80000100600 */
.L_x_5327:
        /* <DEDUP_REMOVED lines=8> */
[----:B------:R-:W-:Y:S01]  /*08c0*/  MOV R197, 0x20 ;  /* 0x0000002000c57802 */ /* 0x000fe20000000f00 */
[----:B------:R-:W-:Y:S01]  /*08d0*/  BSSY B0, `(.L_x_5227) ;  /* 0x000019c000007945 */ /* 0x000fe20003800000 */
[----:B------:R-:W1:Y:S02]  /*08e0*/  S2R R196, SR_TID.X ;  /* 0x0000000000c47919 */ /* 0x000e640000002100 */
[----:B0-----:R-:W-:-:S04]  /*08f0*/  SHF.R.S32.HI R192, RZ, 0x1f, R15 ;  /* 0x0000001fffc07819 */ /* 0x001fc8000001140f */
[----:B------:R-:W-:Y:S02]  /*0900*/  LEA.HI R15, R192, R15, RZ, 0x3 ;  /* 0x0000000fc00f7211 */ /* 0x000fe400078f18ff */
[----:B-1----:R-:W-:-:S04]  /*0910*/  LOP3.LUT R222, R196, 0xff, RZ, 0xc0, !PT ;  /* 0x000000ffc4de7812 */ /* 0x002fc800078ec0ff */
[----:B------:R-:W-:-:S05]  /*0920*/  LEA.HI.SX32 R15, R15, R222, 0x1d ;  /* 0x000000de0f0f7211 */ /* 0x000fca00078feaff */
[----:B------:R-:W-:Y:S01]  /*0930*/  IMAD.WIDE.U32 R218, R15, R197, c[0x0][0x218] ;  /* 0x000086000fda7625 */ /* 0x000fe200078e00c5 */
[----:B--2---:R-:W-:Y:S01]  /*0940*/  ISETP.GT.AND P4, PT, R194, RZ, PT ;  /* 0x000000ffc200720c */ /* 0x004fe20003f84270 */
[----:B---3--:R0:W-:-:S12]  /*0950*/  STL [R1+0x2c], R193 ;  /* 0x00002cc101007387 */ /* 0x0081d80000100800 */
[----:B------:R-:W-:Y:S05]  /*0960*/  @P4 BRA `(.L_x_5228) ;  /* 0x0000027000004947 */ /* 0x000fea0003800000 */
[----:B------:R-:W-:Y:S01]  /*0970*/  BSSY B1, `(.L_x_5229) ;  /* 0x0000009000017945 */ /* 0x000fe20003800000 */
[----:B------:R-:W-:Y:S01]  /*0980*/  MOV R192, R15 ;  /* 0x0000000f00c07202 */ /* 0x000fe20000000f00 */
[----:B------:R-:W-:Y:S05]  /*0990*/  @!P1 BRA `(.L_x_5230) ;  /* 0x0000006000009947 */ /* 0x000fea0003800000 */
[----:B------:R-:W-:-:S04]  /*09a0*/  ISETP.NE.U32.AND P0, PT, RZ, c[0x0][0x218], PT ;  /* 0x00008600ff007a0c */ /* 0x000fc80003f05070 */
[----:B------:R-:W-:-:S13]  /*09b0*/  ISETP.NE.AND.EX P0, PT, RZ, c[0x0][0x21c], PT, P0 ;  /* 0x00008700ff007a0c */ /* 0x000fda0003f05300 */
[----:B------:R-:W-:Y:S05]  /*09c0*/  @!P0 BRA `(.L_x_5231) ;  /* 0x0000002000008947 */ /* 0x000fea0003800000 */
[----:B------:R1:W5:Y:S04]  /*09d0*/  LDG.E.128 R148, [R218.64] ;  /* 0x00000004da947981 */ /* 0x000368000c1e1d00 */
[----:B------:R1:W5:Y:S02]  /*09e0*/  LDG.E.128 R152, [R218.64+0x10] ;  /* 0x00001004da987981 */ /* 0x000364000c1e1d00 */
.L_x_5231:
[----:B------:R-:W-:Y:S02]  /*09f0*/  IADD3 R192, R15, 0x100, RZ ;  /* 0x000001000fc07810 */ /* 0x000fe40007ffe0ff */
.L_x_5230:
[----:B------:R-:W-:Y:S05]  /*0a00*/  BSYNC B1 ;  /* 0x0000000000017941 */ /* 0x000fea0003800000 */
.L_x_5229:
[----:B------:R-:W-:Y:S01]  /*0a10*/  BSSY B1, `(.L_x_5232) ;  /* 0x0000009000017945 */ /* 0x000fe20003800000 */
[----:B------:R-:W-:Y:S05]  /*0a20*/  @!P2 BRA `(.L_x_5233) ;  /* 0x000000700000a947 */ /* 0x000fea0003800000 */
[----:B------:R-:W-:-:S04]  /*0a30*/  ISETP.NE.U32.AND P0, PT, RZ, c[0x0][0x218], PT ;  /* 0x00008600ff007a0c */ /* 0x000fc80003f05070 */
[----:B------:R-:W-:-:S13]  /*0a40*/  ISETP.NE.AND.EX P0, PT, RZ, c[0x0][0x21c], PT, P0 ;  /* 0x00008700ff007a0c */ /* 0x000fda0003f05300 */
[----:B------:R-:W-:Y:S05]  /*0a50*/  @!P0 BRA `(.L_x_5234) ;  /* 0x0000003000008947 */ /* 0x000fea0003800000 */
[----:B------:R-:W-:-:S05]  /*0a60*/  IMAD.WIDE.U32 R16, R192, R197, c[0x0][0x218] ;  /* 0x00008600c0107625 */ /* 0x000fca00078e00c5 */
[----:B------:R2:W5:Y:S04]  /*0a70*/  LDG.E.128 R20, [R16.64] ;  /* 0x0000000410147981 */ /* 0x000568000c1e1d00 */
[----:B--2---:R-:W5:Y:S02]  /*0a80*/  LDG.E.128 R16, [R16.64+0x10] ;  /* 0x0000100410107981 */ /* 0x004f64000c1e1d00 */
.L_x_5234:
[----:B------:R-:W-:Y:S02]  /*0a90*/  IADD3 R192, R192, 0x100, RZ ;  /* 0x00000100c0c07810 */ /* 0x000fe40007ffe0ff */
.L_x_5233:
[----:B------:R-:W-:Y:S05]  /*0aa0*/  BSYNC B1 ;  /* 0x0000000000017941 */ /* 0x000fea0003800000 */
.L_x_5232:
        /* <DEDUP_REMOVED lines=8> */
.L_x_5237:
[----:B------:R-:W-:Y:S02]  /*0b30*/  IADD3 R192, R192, 0x100, RZ ;  /* 0x00000100c0c07810 */ /* 0x000fe40007ffe0ff */
.L_x_5236:
[----:B------:R-:W-:Y:S05]  /*0b40*/  BSYNC B1 ;  /* 0x0000000000017941 */ /* 0x000fea0003800000 */
.L_x_5235:
[----:B------:R-:W-:Y:S01]  /*0b50*/  ISETP.NE.U32.AND P0, PT, RZ, c[0x0][0x218], PT ;  /* 0x00008600ff007a0c */ /* 0x000fe20003f05070 */
[----:B------:R-:W-:-:S03]  /*0b60*/  CS2R R224, SRZ ;  /* 0x0000000000e07805 */ /* 0x000fc6000001ff00 */
[----:B------:R-:W-:-:S04]  /*0b70*/  ISETP.NE.AND.EX P0, PT, RZ, c[0x0][0x21c], PT, P0 ;  /* 0x00008700ff007a0c */ /* 0x000fc80003f05300 */
[----:B------:R-:W-:-:S13]  /*0b80*/  ISETP.LT.U32.OR P0, PT, R3, 0x400, !P0 ;  /* 0x000004000300780c */ /* 0x000fda0004701470 */
[----:B------:R-:W-:Y:S05]  /*0b90*/  @P0 BRA `(.L_x_5238) ;  /* 0x000016f000000947 */ /* 0x000fea0003800000 */
[----:B------:R-:W-:-:S05]  /*0ba0*/  IMAD.WIDE.U32 R168, R192, R197, c[0x0][0x218] ;  /* 0x00008600c0a87625 */ /* 0x000fca00078e00c5 */
[----:B------:R2:W5:Y:S04]  /*0bb0*/  LDG.E.128 R164, [R168.64] ;  /* 0x00000004a8a47981 */ /* 0x000568000c1e1d00 */
[----:B--2---:R-:W5:Y:S01]  /*0bc0*/  LDG.E.128 R168, [R168.64+0x10] ;  /* 0x00001004a8a87981 */ /* 0x004f62000c1e1d00 */
[----:B------:R-:W-:Y:S05]  /*0bd0*/  BRA `(.L_x_5238) ;  /* 0x000016b000007947 */ /* 0x000fea0003800000 */
.L_x_5228:
        /* <DEDUP_REMOVED lines=8> */
[----:B-1----:R-:W-:Y:S01]  /*0c60*/  ISETP.NE.AND P0, PT, R196, RZ, PT ;  /* 0x000000ffc400720c */ /* 0x002fe20003f05270 */
[----:B------:R-:W-:Y:S01]  /*0c70*/  BSSY B1, `(.L_x_5239) ;  /* 0x0000066000017945 */ /* 0x000fe20003800000 */
[----:B------:R-:W-:Y:S01]  /*0c80*/  CS2R R224, SRZ ;  /* 0x0000000000e07805 */ /* 0x000fe2000001ff00 */
[----:B------:R-:W-:Y:S01]  /*0c90*/  IMAD.MOV.U32 R223, RZ, RZ, R15 ;  /* 0x000000ffffdf7224 */ /* 0x000fe200078e000f */
[----:B--2---:R-:W-:Y:S01]  /*0ca0*/  FSEL R215, R192, RZ, !P0 ;  /* 0x000000ffc0d77208 */ /* 0x004fe20004000000 */
[----:B------:R-:W-:Y:S05]  /*0cb0*/  @!P1 BRA `(.L_x_5240) ;  /* 0x0000061000009947 */ /* 0x000fea0003800000 */
[----:B------:R-:W-:Y:S01]  /*0cc0*/  HFMA2.MMA R196, -RZ, RZ, 0, 9.5367431640625e-07 ;  /* 0x00000010ffc47435 */ /* 0x000fe200000001ff */
[----:B------:R-:W-:Y:S01]  /*0cd0*/  IMAD.WIDE.U32 R200, R15, R197, c[0x0][0x188] ;  /* 0x000062000fc87625 */ /* 0x000fe200078e00c5 */
[----:B------:R0:W-:Y:S04]  /*0ce0*/  STL [R1+0xb8], R2 ;  /* 0x0000b80201007387 */ /* 0x0001e80000100800 */
[----:B------:R1:W2:Y:S04]  /*0cf0*/  LDG.E.128 R192, [R200.64] ;  /* 0x00000004c8c07981 */ /* 0x0002a8000c1e1d00 */
[----:B------:R-:W-:-:S06]  /*0d00*/  IMAD.WIDE.U32 R196, R222, R196, c[0x0][0x208] ;  /* 0x00008200dec47625 */ /* 0x000fcc00078e00c4 */
[----:B------:R-:W3:Y:S04]  /*0d10*/  LDG.E.128 R196, [R196.64] ;  /* 0x00000004c4c47981 */ /* 0x000ee8000c1e1d00 */
[----:B-1----:R-:W4:Y:S01]  /*0d20*/  LDG.E.128 R200, [R200.64+0x10] ;  /* 0x00001004c8c87981 */ /* 0x002f22000c1e1d00 */
[----:B------:R-:W-:-:S04]  /*0d30*/  ISETP.NE.U32.AND P0, PT, RZ, c[0x0][0x218], PT ;  /* 0x00008600ff007a0c */ /* 0x000fc80003f05070 */
[----:B------:R-:W-:-:S13]  /*0d40*/  ISETP.NE.AND.EX P0, PT, RZ, c[0x0][0x21c], PT, P0 ;  /* 0x00008700ff007a0c */ /* 0x000fda0003f05300 */
[----:B------:R1:W5:Y:S04]  /*0d50*/  @P0 LDG.E.128 R148, [R218.64] ;  /* 0x00000004da940981 */ /* 0x000368000c1e1d00 */
[----:B------:R1:W5:Y:S01]  /*0d60*/  @P0 LDG.E.128 R152, [R218.64+0x10] ;  /* 0x00001004da980981 */ /* 0x000362000c1e1d00 */
[C---:B--2---:R-:W-:Y:S02]  /*0d70*/  FADD.FTZ R205, -R215.reuse, R193 ;  /* 0x000000c1d7cd7221 */ /* 0x044fe40000010100 */
[C---:B------:R-:W-:Y:S02]  /*0d80*/  FADD.FTZ R204, -R215.reuse, R192 ;  /* 0x000000c0d7cc7221 */ /* 0x040fe40000010100 */
[C---:B-1----:R-:W-:Y:S02]  /*0d90*/  FADD.FTZ R218, -R215.reuse, R194 ;  /* 0x000000c2d7da7221 */ /* 0x042fe40000010100 */
[----:B------:R-:W-:-:S02]  /*0da0*/  FADD.FTZ R219, -R215, R195 ;  /* 0x000000c3d7db7221 */ /* 0x000fc40000010100 */
[C---:B0----5:R-:W-:Y:S01]  /*0db0*/  FMUL.FTZ R2, R0.reuse, R205 ;  /* 0x000000cd00027220 */ /* 0x061fe20000410000 */
[--C-:B---3--:R-:W-:Y:S02]  /*0dc0*/  PRMT R194, RZ, 0x5410, R196.reuse ;  /* 0x00005410ffc27816 */ /* 0x108fe400000000c4 */
[----:B------:R-:W-:Y:S02]  /*0dd0*/  PRMT R193, RZ, 0x7610, R196 ;  /* 0x00007610ffc17816 */ /* 0x000fe400000000c4 */
[--C-:B------:R-:W-:Y:S01]  /*0de0*/  PRMT R192, RZ, 0x7610, R197.reuse ;  /* 0x00007610ffc07816 */ /* 0x100fe200000000c5 */
[C---:B----4-:R-:W-:Y:S01]  /*0df0*/  FADD.FTZ R196, -R215.reuse, R200 ;  /* 0x000000c8d7c47221 */ /* 0x050fe20000010100 */
[----:B------:R-:W-:Y:S01]  /*0e00*/  PRMT R195, RZ, 0x5410, R197 ;  /* 0x00005410ffc37816 */ /* 0x000fe200000000c5 */
[C---:B------:R-:W-:Y:S01]  /*0e10*/  FADD.FTZ R197, -R215.reuse, R201 ;  /* 0x000000c9d7c57221 */ /* 0x040fe20000010100 */
[--C-:B------:R-:W-:Y:S01]  /*0e20*/  PRMT R224, RZ, 0x5410, R198.reuse ;  /* 0x00005410ffe07816 */ /* 0x100fe200000000c6 */
[----:B------:R-:W-:Y:S01]  /*0e30*/  FMUL.FTZ R218, R0, R218 ;  /* 0x000000da00da7220 */ /* 0x000fe20000410000 */
[----:B------:R-:W-:Y:S01]  /*0e40*/  PRMT R223, RZ, 0x7610, R198 ;  /* 0x00007610ffdf7816 */ /* 0x000fe200000000c6 */
[C---:B------:R-:W-:Y:S01]  /*0e50*/  FADD.FTZ R198, -R215.reuse, R202 ;  /* 0x000000cad7c67221 */ /* 0x040fe20000010100 */
[--C-:B------:R-:W-:Y:S01]  /*0e60*/  PRMT R250, RZ, 0x5410, R199.reuse ;  /* 0x00005410fffa7816 */ /* 0x100fe200000000c7 */
[----:B------:R-:W2:Y:S01]  /*0e70*/  LDL R202, [R1+0x7c] ;  /* 0x00007c0001ca7983 */ /* 0x000ea20000100800 */
[----:B------:R-:W-:Y:S01]  /*0e80*/  PRMT R225, RZ, 0x7610, R199 ;  /* 0x00007610ffe17816 */ /* 0x000fe200000000c7 */
[----:B------:R-:W-:-:S02]  /*0e90*/  FADD.FTZ R199, -R215, R203 ;  /* 0x000000cbd7c77221 */ /* 0x000fc40000010100 */
[----:B------:R-:W3:Y:S01]  /*0ea0*/  LDL R203, [R1+0x90] ;  /* 0x0000900001cb7983 */ /* 0x000ee20000100800 */
[C---:B------:R-:W-:Y:S02]  /*0eb0*/  FMUL.FTZ R252, R0.reuse, R196 ;  /* 0x000000c400fc7220 */ /* 0x040fe40000410000 */
[C---:B------:R-:W-:Y:S01]  /*0ec0*/  FMUL.FTZ R201, R0.reuse, R197 ;  /* 0x000000c500c97220 */ /* 0x040fe20000410000 */
[----:B------:R-:W4:Y:S01]  /*0ed0*/  LDL R205, [R1+0x88] ;  /* 0x0000880001cd7983 */ /* 0x000f220000100800 */
[----:B------:R-:W-:-:S03]  /*0ee0*/  FMUL.FTZ R200, R0, R198 ;  /* 0x000000c600c87220 */ /* 0x000fc60000410000 */
[----:B------:R0:W-:Y:S04]  /*0ef0*/  STL [R1+0x28], R2 ;  /* 0x0000280201007387 */ /* 0x0001e80000100800 */
[----:B------:R-:W2:Y:S04]  /*0f00*/  LDL R196, [R1+0x78] ;  /* 0x0000780001c47983 */ /* 0x000ea80000100800 */
[----:B------:R-:W2:Y:S04]  /*0f10*/  LDL R197, [R1+0x94] ;  /* 0x0000940001c57983 */ /* 0x000ea80000100800 */
[----:B------:R-:W-:Y:S04]  /*0f20*/  STL [R1+0x20], R218 ;  /* 0x000020da01007387 */ /* 0x000fe80000100800 */
[----:B------:R-:W2:Y:S01]  /*0f30*/  LDL R198, [R1+0x8c] ;  /* 0x00008c0001c67983 */ /* 0x000ea20000100800 */
[----:B------:R-:W-:-:S02]  /*0f40*/  FMUL.FTZ R219, R0, R219 ;  /* 0x000000db00db7220 */ /* 0x000fc40000410000 */
[----:B------:R-:W-:-:S03]  /*0f50*/  FMUL.FTZ R204, R0, R204 ;  /* 0x000000cc00cc7220 */ /* 0x000fc60000410000 */
[----:B------:R-:W-:Y:S01]  /*0f60*/  STL [R1+0x18], R219 ;  /* 0x000018db01007387 */ /* 0x000fe20000100800 */
[----:B------:R-:W-:Y:S02]  /*0f70*/  FFMA.FTZ R56, R204, R194, R56 ;  /* 0x000000c2cc387223 */ /* 0x000fe40000010038 */
[----:B------:R-:W-:Y:S01]  /*0f80*/  FADD.FTZ R84, R84, R194 ;  /* 0x000000c254547221 */ /* 0x000fe20000010000 */
[----:B------:R-:W-:Y:S01]  /*0f90*/  STL [R1+0x10], R252 ;  /* 0x000010fc01007387 */ /* 0x000fe20000100800 */
[----:B------:R-:W-:Y:S02]  /*0fa0*/  FFMA.FTZ R57, R2, R193, R57 ;  /* 0x000000c102397223 */ /* 0x000fe40000010039 */
[----:B------:R-:W-:Y:S01]  /*0fb0*/  FADD.FTZ R85, R85, R193 ;  /* 0x000000c155557221 */ /* 0x000fe20000010000 */
[----:B------:R-:W-:Y:S04]  /*0fc0*/  STL [R1+0x8], R201 ;  /* 0x000008c901007387 */ /* 0x000fe80000100800 */
[----:B------:R-:W-:Y:S01]  /*0fd0*/  STL [R1], R200 ;  /* 0x000000c801007387 */ /* 0x000fe20000100800 */
[----:B------:R-:W-:-:S02]  /*0fe0*/  FFMA.FTZ R58, R218, R195, R58 ;  /* 0x000000c3da3a7223 */ /* 0x000fc4000001003a */
[----:B------:R-:W-:Y:S02]  /*0ff0*/  FADD.FTZ R86, R86, R195 ;  /* 0x000000c356567221 */ /* 0x000fe40000010000 */
[----:B---3--:R-:W-:Y:S02]  /*1000*/  FMUL.FTZ R203, R203, R195 ;  /* 0x000000c3cbcb7220 */ /* 0x008fe40000410000 */
[----:B----4-:R-:W-:Y:S02]  /*1010*/  FMUL.FTZ R205, R205, R194 ;  /* 0x000000c2cdcd7220 */ /* 0x010fe40000410000 */
[----:B--2---:R-:W-:Y:S02]  /*1020*/  FMUL.FTZ R194, R197, R192 ;  /* 0x000000c0c5c27220 */ /* 0x004fe40000410000 */
[----:B------:R-:W-:Y:S02]  /*1030*/  FMUL.FTZ R198, R198, R193 ;  /* 0x000000c1c6c67220 */ /* 0x000fe40000410000 */
[----:B------:R-:W-:-:S03]  /*1040*/  FFMA.FTZ R193, R204, R205, RZ ;  /* 0x000000cdccc17223 */ /* 0x000fc600000100ff */
[----:B------:R1:W-:Y:S01]  /*1050*/  STL [R1+0x24], R198 ;  /* 0x000024c601007387 */ /* 0x0003e20000100800 */
[----:B------:R-:W-:-:S03]  /*1060*/  FFMA.FTZ R193, R2, R198, R193 ;  /* 0x000000c602c17223 */ /* 0x000fc600000100c1 */
[----:B------:R-:W-:Y:S04]  /*1070*/  STL [R1+0x1c], R203 ;  /* 0x00001ccb01007387 */ /* 0x000fe80000100800 */
[----:B------:R-:W2:Y:S04]  /*1080*/  LDL R197, [R1+0x80] ;  /* 0x0000800001c57983 */ /* 0x000ea80000100800 */
[----:B------:R3:W-:Y:S04]  /*1090*/  STL [R1+0x14], R194 ;  /* 0x000014c201007387 */ /* 0x0007e80000100800 */
[----:B0-----:R0:W5:Y:S04]  /*10a0*/  LDL.LU R2, [R1+0xb8] ;  /* 0x0000b80001027983 */ /* 0x0011680000300800 */
[----:B------:R-:W4:Y:S01]  /*10b0*/  LDL R195, [R1+0x84] ;  /* 0x0000840001c37983 */ /* 0x000f220000100800 */
[----:B------:R-:W-:-:S02]  /*10c0*/  FFMA.FTZ R59, R219, R192, R59 ;  /* 0x000000c0db3b7223 */ /* 0x000fc4000001003b */
[----:B------:R-:W-:Y:S02]  /*10d0*/  FADD.FTZ R87, R87, R192 ;  /* 0x000000c057577221 */ /* 0x000fe40000010000 */
[----:B------:R-:W-:-:S04]  /*10e0*/  FADD.FTZ R192, RZ, R205 ;  /* 0x000000cdffc07221 */ /* 0x000fc80000010000 */
[----:B------:R-:W-:Y:S02]  /*10f0*/  FADD.FTZ R192, R192, R198 ;  /* 0x000000c6c0c07221 */ /* 0x000fe40000010000 */
[----:B-1----:R-:W-:Y:S02]  /*1100*/  FMUL.FTZ R198, R196, R224 ;  /* 0x000000e0c4c67220 */ /* 0x002fe40000410000 */
[----:B------:R-:W-:Y:S02]  /*1110*/  FMUL.FTZ R196, R202, R223 ;  /* 0x000000dfcac47220 */ /* 0x000fe40000410000 */
[----:B------:R-:W-:Y:S01]  /*1120*/  FADD.FTZ R192, R192, R203 ;  /* 0x000000cbc0c07221 */ /* 0x000fe20000010000 */
[----:B------:R0:W-:Y:S01]  /*1130*/  STL [R1+0xc], R198 ;  /* 0x00000cc601007387 */ /* 0x0001e20000100800 */
[----:B------:R-:W-:-:S03]  /*1140*/  FFMA.FTZ R193, R218, R203, R193 ;  /* 0x000000cbdac17223 */ /* 0x000fc600000100c1 */
[----:B------:R0:W-:Y:S01]  /*1150*/  STL [R1+0x4], R196 ;  /* 0x000004c401007387 */ /* 0x0001e20000100800 */
[----:B------:R-:W-:Y:S02]  /*1160*/  FADD.FTZ R192, R192, R194 ;  /* 0x000000c2c0c07221 */ /* 0x000fe40000010000 */
[----:B---3--:R-:W-:Y:S02]  /*1170*/  FFMA.FTZ R194, R219, R194, R193 ;  /* 0x000000c2dbc27223 */ /* 0x008fe400000100c1 */
[----:B------:R-:W-:Y:S02]  /*1180*/  FADD.FTZ R193, R192, R198 ;  /* 0x000000c6c0c17221 */ /* 0x000fe40000010000 */
[C---:B------:R-:W-:Y:S02]  /*1190*/  FFMA.FTZ R192, R252.reuse, R198, R194 ;  /* 0x000000c6fcc07223 */ /* 0x040fe400000100c2 */
[----:B------:R-:W-:Y:S02]  /*11a0*/  FFMA.FTZ R60, R252, R224, R60 ;  /* 0x000000e0fc3c7223 */ /* 0x000fe4000001003c */
[----:B------:R-:W-:-:S02]  /*11b0*/  FADD.FTZ R193, R193, R196 ;  /* 0x000000c4c1c17221 */ /* 0x000fc40000010000 */
[----:B------:R-:W-:Y:S02]  /*11c0*/  FFMA.FTZ R192, R201, R196, R192 ;  /* 0x000000c4c9c07223 */ /* 0x000fe400000100c0 */
[----:B------:R-:W-:Y:S02]  /*11d0*/  FMUL.FTZ R251, R0, R199 ;  /* 0x000000c700fb7220 */ /* 0x000fe40000410000 */
[----:B------:R-:W-:Y:S02]  /*11e0*/  FADD.FTZ R90, R90, R250 ;  /* 0x000000fa5a5a7221 */ /* 0x000fe40000010000 */
[----:B------:R-:W-:Y:S01]  /*11f0*/  FFMA.FTZ R62, R200, R250, R62 ;  /* 0x000000fac83e7223 */ /* 0x000fe2000001003e */
[----:B------:R-:W-:Y:S01]  /*1200*/  IADD3 R222, R222, 0x100, RZ ;  /* 0x00000100dede7810 */ /* 0x000fe20007ffe0ff */
[----:B------:R-:W-:Y:S02]  /*1210*/  FADD.FTZ R88, R88, R224 ;  /* 0x000000e058587221 */ /* 0x000fe40000010000 */
[----:B------:R-:W-:-:S02]  /*1220*/  FADD.FTZ R89, R89, R223 ;  /* 0x000000df59597221 */ /* 0x000fc40000010000 */
[----:B------:R-:W-:Y:S01]  /*1230*/  FFMA.FTZ R61, R201, R223, R61 ;  /* 0x000000dfc93d7223 */ /* 0x000fe2000001003d */
[----:B------:R-:W-:Y:S01]  /*1240*/  IADD3 R223, R15, 0x100, RZ ;  /* 0x000001000fdf7810 */ /* 0x000fe20007ffe0ff */
        /* <DEDUP_REMOVED lines=8> */
.L_x_5240:
[----:B0-----:R-:W-:Y:S05]  /*12d0*/  BSYNC B1 ;  /* 0x0000000000017941 */ /* 0x001fea0003800000 */
.L_x_5239:
[----:B------:R-:W-:Y:S01]  /*12e0*/  BSSY B1, `(.L_x_5241) ;  /* 0x000005a000017945 */ /* 0x000fe20003800000 */
[----:B------:R-:W-:Y:S05]  /*12f0*/  @!P2 BRA `(.L_x_5242) ;  /* 0x000005800000a947 */ /* 0x000fea0003800000 */
[----:B------:R-:W-:Y:S01]  /*1300*/  MOV R218, 0x20 ;  /* 0x0000002000da7802 */ /* 0x000fe20000000f00 */
[----:B------:R-:W-:Y:S01]  /*1310*/  HFMA2.MMA R196, -RZ, RZ, 0, 9.5367431640625e-07 ;  /* 0x00000010ffc47435 */ /* 0x000fe200000001ff */
[----:B------:R-:W2:Y:S03]  /*1320*/  LDL R248, [R1+0x48] ;  /* 0x0000480001f87983 */ /* 0x000ea60000100800 */
[----:B------:R-:W-:Y:S01]  /*1330*/  IMAD.WIDE.U32 R200, R223, R218, c[0x0][0x188] ;  /* 0x00006200dfc87625 */ /* 0x000fe200078e00da */
[----:B------:R-:W-:Y:S01]  /*1340*/  ISETP.NE.U32.AND P0, PT, RZ, c[0x0][0x218], PT ;  /* 0x00008600ff007a0c */ /* 0x000fe20003f05070 */
[----:B------:R-:W3:Y:S04]  /*1350*/  LDL R246, [R1+0x4c] ;  /* 0x00004c0001f67983 */ /* 0x000ee80000100800 */
[----:B------:R0:W4:Y:S01]  /*1360*/  LDG.E.128 R192, [R200.64] ;  /* 0x00000004c8c07981 */ /* 0x000122000c1e1d00 */
[----:B------:R-:W-:-:S03]  /*1370*/  IMAD.WIDE.U32 R196, R222, R196, c[0x0][0x208] ;  /* 0x00008200dec47625 */ /* 0x000fc600078e00c4 */
[----:B------:R-:W2:Y:S04]  /*1380*/  LDL R244, [R1+0x50] ;  /* 0x0000500001f47983 */ /* 0x000ea80000100800 */
[----:B------:R-:W2:Y:S04]  /*1390*/  LDG.E.128 R196, [R196.64] ;  /* 0x00000004c4c47981 */ /* 0x000ea8000c1e1d00 */
[----:B0-----:R-:W3:Y:S01]  /*13a0*/  LDG.E.128 R200, [R200.64+0x10] ;  /* 0x00001004c8c87981 */ /* 0x001ee2000c1e1d00 */
[----:B------:R-:W-:-:S03]  /*13b0*/  ISETP.NE.AND.EX P0, PT, RZ, c[0x0][0x21c], PT, P0 ;  /* 0x00008700ff007a0c */ /* 0x000fc60003f05300 */
[----:B------:R-:W3:Y:S10]  /*13c0*/  LDL R242, [R1+0x54] ;  /* 0x0000540001f27983 */ /* 0x000ef40000100800 */
[----:B------:R-:W-:-:S05]  /*13d0*/  @P0 IMAD.WIDE.U32 R216, R223, R218, c[0x0][0x218] ;  /* 0x00008600dfd80625 */ /* 0x000fca00078e00da */
[----:B------:R0:W5:Y:S04]  /*13e0*/  @P0 LDG.E.128 R20, [R216.64] ;  /* 0x00000004d8140981 */ /* 0x000168000c1e1d00 */
[----:B------:R0:W5:Y:S01]  /*13f0*/  @P0 LDG.E.128 R16, [R216.64+0x10] ;  /* 0x00001004d8100981 */ /* 0x000162000c1e1d00 */
[C---:B----4-:R-:W-:Y:S02]  /*1400*/  FADD.FTZ R194, -R215.reuse, R194 ;  /* 0x000000c2d7c27221 */ /* 0x050fe40000010100 */
[----:B------:R-:W-:Y:S02]  /*1410*/  FADD.FTZ R214, -R215, R192 ;  /* 0x000000c0d7d67221 */ /* 0x000fe40000010100 */
[C---:B-----5:R-:W-:Y:S02]  /*1420*/  FMUL.FTZ R245, R0.reuse, R194 ;  /* 0x000000c200f57220 */ /* 0x060fe40000410000 */
[----:B------:R-:W4:Y:S01]  /*1430*/  LDL R194, [R1+0x38] ;  /* 0x0000380001c27983 */ /* 0x000f220000100800 */
[----:B------:R-:W-:Y:S01]  /*1440*/  FMUL.FTZ R249, R0, R214 ;  /* 0x000000d600f97220 */ /* 0x000fe20000410000 */
[----:B--2---:R-:W-:-:S02]  /*1450*/  PRMT R240, RZ, 0x5410, R198 ;  /* 0x00005410fff07816 */ /* 0x004fc400000000c6 */
[----:B------:R-:W2:Y:S01]  /*1460*/  LDL R214, [R1+0x3c] ;  /* 0x00003c0001d67983 */ /* 0x000ea20000100800 */
[----:B------:R-:W-:Y:S01]  /*1470*/  PRMT R221, RZ, 0x7610, R198 ;  /* 0x00007610ffdd7816 */ /* 0x000fe200000000c6 */
[C---:B---3--:R-:W-:Y:S02]  /*1480*/  FADD.FTZ R198, -R215.reuse, R202 ;  /* 0x000000cad7c67221 */ /* 0x048fe40000010100 */
[----:B------:R-:W3:Y:S01]  /*1490*/  LDL R202, [R1+0x40] ;  /* 0x0000400001ca7983 */ /* 0x000ee20000100800 */
[--C-:B0-----:R-:W-:Y:S02]  /*14a0*/  PRMT R217, RZ, 0x5410, R196.reuse ;  /* 0x00005410ffd97816 */ /* 0x101fe400000000c4 */
[----:B------:R-:W-:Y:S01]  /*14b0*/  PRMT R192, RZ, 0x7610, R196 ;  /* 0x00007610ffc07816 */ /* 0x000fe200000000c4 */
[C---:B------:R-:W-:Y:S02]  /*14c0*/  FADD.FTZ R196, -R215.reuse, R200 ;  /* 0x000000c8d7c47221 */ /* 0x040fe40000010100 */
[----:B------:R-:W3:Y:S01]  /*14d0*/  LDL R200, [R1+0x44] ;  /* 0x0000440001c87983 */ /* 0x000ee20000100800 */
[----:B------:R-:W-:-:S02]  /*14e0*/  FADD.FTZ R193, -R215, R193 ;  /* 0x000000c1d7c17221 */ /* 0x000fc40000010100 */
[----:B------:R-:W-:Y:S02]  /*14f0*/  FMUL.FTZ R248, R248, R217 ;  /* 0x000000d9f8f87220 */ /* 0x000fe40000410000 */
[----:B------:R-:W-:Y:S01]  /*1500*/  FMUL.FTZ R247, R0, R193 ;  /* 0x000000c100f77220 */ /* 0x000fe20000410000 */
[----:B------:R-:W-:Y:S01]  /*1510*/  PRMT R219, RZ, 0x5410, R197 ;  /* 0x00005410ffdb7816 */ /* 0x000fe200000000c5 */
[----:B------:R-:W-:Y:S02]  /*1520*/  FADD.FTZ R65, R65, R192 ;  /* 0x000000c041417221 */ /* 0x000fe40000010000 */
[-C--:B------:R-:W-:Y:S02]  /*1530*/  FFMA.FTZ R177, R247, R192.reuse, R177 ;  /* 0x000000c0f7b17223 */ /* 0x080fe400000100b1 */
[----:B------:R-:W-:Y:S02]  /*1540*/  FMUL.FTZ R246, R246, R192 ;  /* 0x000000c0f6f67220 */ /* 0x000fe40000410000 */
[----:B------:R-:W-:-:S02]  /*1550*/  FADD.FTZ R193, R225, R248 ;  /* 0x000000f8e1c17221 */ /* 0x000fc40000010000 */
[----:B------:R-:W-:Y:S01]  /*1560*/  FFMA.FTZ R192, R249, R248, R224 ;  /* 0x000000f8f9c07223 */ /* 0x000fe200000100e0 */
[----:B------:R-:W-:Y:S01]  /*1570*/  PRMT R218, RZ, 0x7610, R197 ;  /* 0x00007610ffda7816 */ /* 0x000fe200000000c5 */
[----:B------:R-:W-:Y:S01]  /*1580*/  FADD.FTZ R195, -R215, R195 ;  /* 0x000000c3d7c37221 */ /* 0x000fe20000010100 */
[----:B------:R-:W-:Y:S01]  /*1590*/  PRMT R239, RZ, 0x7610, R199 ;  /* 0x00007610ffef7816 */ /* 0x000fe200000000c7 */
        /* <DEDUP_REMOVED lines=8> */
[----:B------:R-:W-:Y:S01]  /*1620*/  FFMA.FTZ R192, R245, R244, R192 ;  /* 0x000000f4f5c07223 */ /* 0x000fe200000100c0 */
[----:B------:R-:W-:Y:S01]  /*1630*/  PRMT R220, RZ, 0x5410, R199 ;  /* 0x00005410ffdc7816 */ /* 0x000fe200000000c7 */
[----:B------:R-:W-:-:S02]  /*1640*/  IMAD.MOV.U32 R201, RZ, RZ, R239 ;  /* 0x000000ffffc97224 */ /* 0x000fc400078e00ef */
[----:B------:R-:W-:Y:S02]  /*1650*/  FMUL.FTZ R239, R0, R197 ;  /* 0x000000c500ef7220 */ /* 0x000fe40000410000 */
[----:B------:R-:W-:Y:S02]  /*1660*/  FADD.FTZ R92, R92, R240 ;  /* 0x000000f05c5c7221 */ /* 0x000fe40000010000 */
[----:B------:R-:W-:Y:S02]  /*1670*/  FFMA.FTZ R96, R241, R240, R96 ;  /* 0x000000f0f1607223 */ /* 0x000fe40000010060 */
[----:B------:R-:W-:Y:S02]  /*1680*/  FADD.FTZ R193, R193, R242 ;  /* 0x000000f2c1c17221 */ /* 0x000fe40000010000 */
[----:B------:R-:W-:Y:S02]  /*1690*/  FFMA.FTZ R192, R243, R242, R192 ;  /* 0x000000f2f3c07223 */ /* 0x000fe400000100c0 */
[----:B------:R-:W-:Y:S01]  /*16a0*/  FADD.FTZ R199, -R215, R203 ;  /* 0x000000cbd7c77221 */ /* 0x000fe20000010100 */
[----:B------:R-:W-:Y:S01]  /*16b0*/  MOV R203, R220 ;  /* 0x000000dc00cb7202 */ /* 0x000fe20000000f00 */
[----:B------:R-:W-:-:S02]  /*16c0*/  FADD.FTZ R93, R93, R221 ;  /* 0x000000dd5d5d7221 */ /* 0x000fc40000010000 */
[----:B------:R-:W-:Y:S02]  /*16d0*/  FFMA.FTZ R97, R239, R221, R97 ;  /* 0x000000ddef617223 */ /* 0x000fe40000010061 */
[----:B------:R-:W-:Y:S02]  /*16e0*/  FFMA.FTZ R176, R249, R217, R176 ;  /* 0x000000d9f9b07223 */ /* 0x000fe400000100b0 */
[----:B------:R-:W-:Y:S02]  /*16f0*/  FADD.FTZ R64, R64, R217 ;  /* 0x000000d940407221 */ /* 0x000fe40000010000 */
[C---:B------:R-:W-:Y:S02]  /*1700*/  FMUL.FTZ R220, R0.reuse, R198 ;  /* 0x000000c600dc7220 */ /* 0x040fe40000410000 */
        /* <DEDUP_REMOVED lines=11> */
[----:B----4-:R-:W-:Y:S02]  /*17c0*/  FMUL.FTZ R240, R194, R240 ;  /* 0x000000f0c2f07220 */ /* 0x010fe40000410000 */
[----:B--2---:R-:W-:Y:S02]  /*17d0*/  FMUL.FTZ R221, R214, R221 ;  /* 0x000000ddd6dd7220 */ /* 0x004fe40000410000 */
[----:B------:R-:W-:Y:S02]  /*17e0*/  FADD.FTZ R193, R193, R240 ;  /* 0x000000f0c1c17221 */ /* 0x000fe40000010000 */
[----:B------:R-:W-:Y:S02]  /*17f0*/  FFMA.FTZ R192, R241, R240, R192 ;  /* 0x000000f0f1c07223 */ /* 0x000fe400000100c0 */
[----:B---3--:R-:W-:Y:S02]  /*1800*/  FMUL.FTZ R217, R202, R203 ;  /* 0x000000cbcad97220 */ /* 0x008fe40000410000 */
[----:B------:R-:W-:-:S02]  /*1810*/  FADD.FTZ R193, R193, R221 ;  /* 0x000000ddc1c17221 */ /* 0x000fc40000010000 */
[----:B------:R-:W-:Y:S02]  /*1820*/  FFMA.FTZ R192, R239, R221, R192 ;  /* 0x000000ddefc07223 */ /* 0x000fe400000100c0 */
[----:B------:R-:W-:Y:S02]  /*1830*/  FMUL.FTZ R214, R200, R201 ;  /* 0x000000c9c8d67220 */ /* 0x000fe40000410000 */
[----:B------:R-:W-:Y:S02]  /*1840*/  FADD.FTZ R193, R193, R217 ;  /* 0x000000d9c1c17221 */ /* 0x000fe40000010000 */
[----:B------:R-:W-:Y:S02]  /*1850*/  FFMA.FTZ R192, R220, R217, R192 ;  /* 0x000000d9dcc07223 */ /* 0x000fe400000100c0 */
[----:B------:R-:W-:Y:S02]  /*1860*/  FADD.FTZ R225, R193, R214 ;  /* 0x000000d6c1e17221 */ /* 0x000fe40000010000 */
[----:B------:R-:W-:-:S02]  /*1870*/  FFMA.FTZ R224, R216, R214, R192 ;  /* 0x000000d6d8e07223 */ /* 0x000fc400000100c0 */
.L_x_5242:
[----:B------:R-:W-:Y:S05]  /*1880*/  BSYNC B1 ;  /* 0x0000000000017941 */ /* 0x000fea0003800000 */
.L_x_5241:
[----:B------:R-:W-:Y:S01]  /*1890*/  BSSY B1, `(.L_x_5243) ;  /* 0x0000051000017945 */ /* 0x000fe20003800000 */
[----:B------:R-:W-:Y:S05]  /*18a0*/  @!P3 BRA `(.L_x_5244) ;  /* 0x000004f00000b947 */ /* 0x000fea0003800000 */
[----:B------:R-:W-:Y:S01]  /*18b0*/  HFMA2.MMA R218, -RZ, RZ, 0, 1.9073486328125e-06 ;  /* 0x00000020ffda7435 */ /* 0x000fe200000001ff */
[----:B------:R-:W-:-:S05]  /*18c0*/  MOV R196, 0x10 ;  /* 0x0000001000c47802 */ /* 0x000fca0000000f00 */
[----:B------:R-:W-:-:S04]  /*18d0*/  IMAD.WIDE.U32 R196, R222, R196, c[0x0][0x208] ;  /* 0x00008200dec47625 */ /* 0x000fc800078e00c4 */
[----:B------:R-:W-:Y:S02]  /*18e0*/  IMAD.WIDE.U32 R200, R223, R218, c[0x0][0x188] ;  /* 0x00006200dfc87625 */ /* 0x000fe400078e00da */
[----:B------:R-:W2:Y:S04]  /*18f0*/  LDG.E.128 R196, [R196.64] ;  /* 0x00000004c4c47981 */ /* 0x000ea8000c1e1d00 */
[----:B------:R0:W3:Y:S04]  /*1900*/  LDG.E.128 R192, [R200.64] ;  /* 0x00000004c8c07981 */ /* 0x0000e8000c1e1d00 */
[----:B0-----:R-:W4:Y:S01]  /*1910*/  LDG.E.128 R200, [R200.64+0x10] ;  /* 0x00001004c8c87981 */ /* 0x001f22000c1e1d00 */
[----:B------:R-:W-:-:S04]  /*1920*/  ISETP.NE.U32.AND P0, PT, RZ, c[0x0][0x218], PT ;  /* 0x00008600ff007a0c */ /* 0x000fc80003f05070 */
[----:B------:R-:W-:-:S13]  /*1930*/  ISETP.NE.AND.EX P0, PT, RZ, c[0x0][0x21c], PT, P0 ;  /* 0x00008700ff007a0c */ /* 0x000fda0003f05300 */
[----:B------:R-:W-:-:S05]  /*1940*/  @P0 IMAD.WIDE.U32 R206, R223, R218, c[0x0][0x218] ;  /* 0x00008600dfce0625 */ /* 0x000fca00078e00da */
[----:B------:R0:W5:Y:S04]  /*1950*/  @P0 LDG.E.128 R156, [R206.64] ;  /* 0x00000004ce9c0981 */ /* 0x000168000c1e1d00 */
[----:B------:R0:W5:Y:S01]  /*1960*/  @P0 LDG.E.128 R160, [R206.64+0x10] ;  /* 0x00001004cea00981 */ /* 0x000162000c1e1d00 */
[----:B------:R-:W-:Y:S02]  /*1970*/  IADD3 R222, R222, 0x100, RZ ;  /* 0x00000100dede7810 */ /* 0x000fe40007ffe0ff */
[----:B------:R-:W-:Y:S02]  /*1980*/  IADD3 R223, R223, 0x100, RZ ;  /* 0x00000100dfdf7810 */ /* 0x000fe40007ffe0ff */
[----:B--2---:R-:W-:Y:S01]  /*1990*/  PRMT R218, RZ, 0x5410, R196 ;  /* 0x00005410ffda7816 */ /* 0x004fe200000000c4 */
[----:B---3--:R-:W-:-:S02]  /*19a0*/  FADD.FTZ R193, -R215, R193 ;  /* 0x000000c1d7c17221 */ /* 0x008fc40000010100 */
[----:B0-----:R-:W-:Y:S01]  /*19b0*/  FADD.FTZ R206, -R215, R192 ;  /* 0x000000c0d7ce7221 */ /* 0x001fe20000010100 */
[----:B------:R-:W-:Y:S01]  /*19c0*/  PRMT R192, RZ, 0x7610, R196 ;  /* 0x00007610ffc07816 */ /* 0x000fe200000000c4 */
[C---:B-----5:R-:W-:Y:S02]  /*19d0*/  FMUL.FTZ R207, R0.reuse, R193 ;  /* 0x000000c100cf7220 */ /* 0x060fe40000410000 */
[----:B------:R-:W-:Y:S02]  /*19e0*/  FMUL.FTZ R206, R0, R206 ;  /* 0x000000ce00ce7220 */ /* 0x000fe40000410000 */
[----:B------:R-:W-:Y:S01]  /*19f0*/  FMUL.FTZ R237, R24, R218 ;  /* 0x000000da18ed7220 */ /* 0x000fe20000410000 */
[----:B------:R-:W-:Y:S01]  /*1a00*/  PRMT R208, RZ, 0x7610, R199 ;  /* 0x00007610ffd07816 */ /* 0x000fe200000000c7 */
[----:B------:R-:W-:Y:S01]  /*1a10*/  FFMA.FTZ R69, R207, R192, R69 ;  /* 0x000000c0cf457223 */ /* 0x000fe20000010045 */
[----:B------:R-:W-:Y:S01]  /*1a20*/  PRMT R228, RZ, 0x5410, R197 ;  /* 0x00005410ffe47816 */ /* 0x000fe200000000c5 */
[----:B------:R-:W-:-:S02]  /*1a30*/  FADD.FTZ R101, R101, R192 ;  /* 0x000000c065657221 */ /* 0x000fc40000010000 */
[----:B------:R-:W-:Y:S02]  /*1a40*/  FMUL.FTZ R234, R25, R192 ;  /* 0x000000c019ea7220 */ /* 0x000fe40000410000 */
[----:B------:R-:W-:Y:S02]  /*1a50*/  FADD.FTZ R194, -R215, R194 ;  /* 0x000000c2d7c27221 */ /* 0x000fe40000010100 */
[----:B------:R-:W-:Y:S02]  /*1a60*/  FADD.FTZ R193, R225, R237 ;  /* 0x000000ede1c17221 */ /* 0x000fe40000010000 */
[----:B------:R-:W-:Y:S01]  /*1a70*/  FFMA.FTZ R192, R206, R237, R224 ;  /* 0x000000edcec07223 */ /* 0x000fe200000100e0 */
[----:B------:R-:W-:Y:S01]  /*1a80*/  PRMT R219, RZ, 0x7610, R197 ;  /* 0x00007610ffdb7816 */ /* 0x000fe200000000c5 */
[----:B----4-:R-:W-:Y:S02]  /*1a90*/  FADD.FTZ R196, -R215, R200 ;  /* 0x000000c8d7c47221 */ /* 0x010fe40000010100 */
[----:B------:R-:W-:-:S02]  /*1aa0*/  IMAD.MOV.U32 R200, RZ, RZ, R208 ;  /* 0x000000ffffc87224 */ /* 0x000fc400078e00d0 */
[----:B------:R-:W-:Y:S02]  /*1ab0*/  FADD.FTZ R195, -R215, R195 ;  /* 0x000000c3d7c37221 */ /* 0x000fe40000010100 */
[----:B------:R-:W-:Y:S02]  /*1ac0*/  FMUL.FTZ R208, R0, R194 ;  /* 0x000000c200d07220 */ /* 0x000fe40000410000 */
        /* <DEDUP_REMOVED lines=12> */
[----:B------:R-:W-:Y:S02]  /*1b90*/  FMUL.FTZ R211, R0, R197 ;  /* 0x000000c500d37220 */ /* 0x000fe40000410000 */
        /* <DEDUP_REMOVED lines=14> */
[----:B------:R-:W-:Y:S02]  /*1c80*/  FADD.FTZ R199, -R215, R203 ;  /* 0x000000cbd7c77221 */ /* 0x000fe40000010100 */
        /* <DEDUP_REMOVED lines=17> */
.L_x_5244:
[----:B------:R-:W-:Y:S05]  /*1da0*/  BSYNC B1 ;  /* 0x0000000000017941 */ /* 0x000fea0003800000 */
.L_x_5243:
[----:B------:R-:W-:-:S13]  /*1db0*/  ISETP.GE.U32.AND P0, PT, R3, 0x400, PT ;  /* 0x000004000300780c */ /* 0x000fda0003f06070 */
[----:B------:R-:W-:Y:S05]  /*1dc0*/  @!P0 BRA `(.L_x_5238) ;  /* 0x000004c000008947 */ /* 0x000fea0003800000 */
[----:B------:R-:W-:Y:S01]  /*1dd0*/  HFMA2.MMA R196, -RZ, RZ, 0, 1.9073486328125e-06 ;  /* 0x00000020ffc47435 */ /* 0x000fe200000001ff */
[----:B------:R-:W-:-:S05]  /*1de0*/  MOV R12, 0x10 ;  /* 0x00000010000c7802 */ /* 0x000fca0000000f00 */
[----:B------:R-:W-:-:S04]  /*1df0*/  IMAD.WIDE.U32 R12, R222, R12, c[0x0][0x208] ;  /* 0x00008200de0c7625 */ /* 0x000fc800078e000c */
[----:B------:R-:W-:Y:S01]  /*1e00*/  IMAD.WIDE.U32 R8, R223, R196, c[0x0][0x188] ;  /* 0x00006200df087625 */ /* 0x000fe200078e00c4 */
[----:B------:R0:W2:Y:S04]  /*1e10*/  LDG.E.128 R192, [R12.64] ;  /* 0x000000040cc07981 */ /* 0x0000a8000c1e1d00 */
[----:B------:R1:W3:Y:S04]  /*1e20*/  LDG.E.128 R4, [R8.64] ;  /* 0x0000000408047981 */ /* 0x0002e8000c1e1d00 */
[----:B-1----:R-:W4:Y:S01]  /*1e30*/  LDG.E.128 R8, [R8.64+0x10] ;  /* 0x0000100408087981 */ /* 0x002f22000c1e1d00 */
[----:B------:R-:W-:-:S04]  /*1e40*/  ISETP.NE.U32.AND P0, PT, RZ, c[0x0][0x218], PT ;  /* 0x00008600ff007a0c */ /* 0x000fc80003f05070 */
[----:B------:R-:W-:-:S13]  /*1e50*/  ISETP.NE.AND.EX P0, PT, RZ, c[0x0][0x21c], PT, P0 ;  /* 0x00008700ff007a0c */ /* 0x000fda0003f05300 */
[----:B0-----:R-:W-:-:S05]  /*1e60*/  @P0 IMAD.WIDE.U32 R12, R223, R196, c[0x0][0x218] ;  /* 0x00008600df0c0625 */ /* 0x001fca00078e00c4 */
[----:B------:R2:W5:Y:S04]  /*1e70*/  @P0 LDG.E.128 R164, [R12.64] ;  /* 0x000000040ca40981 */ /* 0x000568000c1e1d00 */
[----:B------:R2:W5:Y:S02]  /*1e80*/  @P0 LDG.E.128 R168, [R12.64+0x10] ;  /* 0x000010040ca80981 */ /* 0x000564000c1e1d00 */
[----:B--2---:R-:W-:Y:S01]  /*1e90*/  PRMT R13, RZ, 0x5410, R192 ;  /* 0x00005410ff0d7816 */ /* 0x004fe200000000c0 */
[C---:B---3--:R-:W-:Y:S02]  /*1ea0*/  FADD.FTZ R4, -R215.reuse, R4 ;  /* 0x00000004d7047221 */ /* 0x048fe40000010100 */
[----:B------:R-:W-:Y:S01]  /*1eb0*/  FADD.FTZ R5, -R215, R5 ;  /* 0x00000005d7057221 */ /* 0x000fe20000010100 */
[----:B------:R-:W-:Y:S01]  /*1ec0*/  PRMT R12, RZ, 0x7610, R192 ;  /* 0x00007610ff0c7816 */ /* 0x000fe200000000c0 */
[----:B-----5:R-:W-:-:S02]  /*1ed0*/  FMUL.FTZ R238, R0, R4 ;  /* 0x0000000400ee7220 */ /* 0x020fc40000410000 */
[----:B------:R-:W-:Y:S02]  /*1ee0*/  FMUL.FTZ R236, R48, R13 ;  /* 0x0000000d30ec7220 */ /* 0x000fe40000410000 */
[C---:B----4-:R-:W-:Y:S02]  /*1ef0*/  FADD.FTZ R8, -R215.reuse, R8 ;  /* 0x00000008d7087221 */ /* 0x050fe40000010100 */
[C---:B------:R-:W-:Y:S02]  /*1f00*/  FADD.FTZ R11, -R215.reuse, R11 ;  /* 0x0000000bd70b7221 */ /* 0x040fe40000010100 */
[C---:B------:R-:W-:Y:S01]  /*1f10*/  FMUL.FTZ R235, R0.reuse, R5 ;  /* 0x0000000500eb7220 */ /* 0x040fe20000410000 */
[----:B------:R-:W-:Y:S01]  /*1f20*/  PRMT R192, RZ, 0x5410, R193 ;  /* 0x00005410ffc07816 */ /* 0x000fe200000000c1 */
[----:B------:R-:W-:Y:S02]  /*1f30*/  FADD.FTZ R6, -R215, R6 ;  /* 0x00000006d7067221 */ /* 0x000fe40000010100 */
[----:B------:R-:W-:-:S02]  /*1f40*/  FMUL.FTZ R5, R0, R8 ;  /* 0x0000000800057220 */ /* 0x000fc40000410000 */
[C---:B------:R-:W-:Y:S02]  /*1f50*/  FADD.FTZ R7, -R215.reuse, R7 ;  /* 0x00000007d7077221 */ /* 0x040fe40000010100 */
[----:B------:R-:W-:Y:S02]  /*1f60*/  FADD.FTZ R9, -R215, R9 ;  /* 0x00000009d7097221 */ /* 0x000fe40000010100 */
[----:B------:R-:W-:Y:S02]  /*1f70*/  FMUL.FTZ R8, R0, R11 ;  /* 0x0000000b00087220 */ /* 0x000fe40000410000 */
[----:B------:R-:W-:Y:S02]  /*1f80*/  FFMA.FTZ R76, R238, R13, R76 ;  /* 0x0000000dee4c7223 */ /* 0x000fe4000001004c */
[----:B------:R-:W-:Y:S02]  /*1f90*/  FADD.FTZ R108, R108, R13 ;  /* 0x0000000d6c6c7221 */ /* 0x000fe40000010000 */
[----:B------:R-:W-:-:S02]  /*1fa0*/  FMUL.FTZ R227, R49, R12 ;  /* 0x0000000c31e37220 */ /* 0x000fc40000410000 */
[----:B------:R-:W-:Y:S02]  /*1fb0*/  FADD.FTZ R11, R225, R236 ;  /* 0x000000ece10b7221 */ /* 0x000fe40000010000 */
[----:B------:R-:W-:Y:S01]  /*1fc0*/  FFMA.FTZ R13, R238, R236, R224 ;  /* 0x000000ecee0d7223 */ /* 0x000fe200000100e0 */
[----:B------:R-:W-:Y:S01]  /*1fd0*/  PRMT R14, RZ, 0x7610, R193 ;  /* 0x00007610ff0e7816 */ /* 0x000fe200000000c1 */
[----:B------:R-:W-:Y:S02]  /*1fe0*/  FADD.FTZ R10, -R215, R10 ;  /* 0x0000000ad70a7221 */ /* 0x000fe40000010100 */
[C---:B------:R-:W-:Y:S02]  /*1ff0*/  FMUL.FTZ R226, R0.reuse, R6 ;  /* 0x0000000600e27220 */ /* 0x040fe40000410000 */
[C---:B------:R-:W-:Y:S02]  /*2000*/  FMUL.FTZ R4, R0.reuse, R7 ;  /* 0x0000000700047220 */ /* 0x040fe40000410000 */
        /* <DEDUP_REMOVED lines=18> */
[----:B------:R-:W-:Y:S02]  /*2130*/  FFMA.FTZ R78, R226, R192, R78 ;  /* 0x000000c0e24e7223 */ /* 0x000fe4000001004e */
[----:B------:R-:W-:Y:S02]  /*2140*/  FADD.FTZ R110, R110, R192 ;  /* 0x000000c06e6e7221 */ /* 0x000fe40000010000 */
[----:B------:R-:W-:Y:S02]  /*2150*/  FMUL.FTZ R12, R53, R194 ;  /* 0x000000c2350c7220 */ /* 0x000fe40000410000 */
[----:B------:R-:W-:-:S02]  /*2160*/  FADD.FTZ R14, R14, R11 ;  /* 0x0000000b0e0e7221 */ /* 0x000fc40000010000 */
[C---:B------:R-:W-:Y:S01]  /*2170*/  FFMA.FTZ R192, R5.reuse, R11, R13 ;  /* 0x0000000b05c07223 */ /* 0x040fe2000001000d */
[----:B------:R-:W-:Y:S01]  /*2180*/  PRMT R195, RZ, 0x7610, R195 ;  /* 0x00007610ffc37816 */ /* 0x000fe200000000c3 */
        /* <DEDUP_REMOVED lines=16> */
.L_x_5238:
[----:B------:R-:W-:Y:S05]  /*2290*/  BSYNC B0 ;  /* 0x0000000000007941 */ /* 0x000fea0003800000 */
.L_x_5227:
        /* <DEDUP_REMOVED lines=9> */
.L_x_5334:
        /* <DEDUP_REMOVED lines=18> */
.L_x_5335:
[----:B----4-:R-:W4:Y:S01]  /*2450*/  LDL.LU R200, [R1+0x2c] ;  /* 0x00002c0001c87983 */ /* 0x010f220000300800 */
[----:B------:R-:W-:Y:S01]  /*2460*/  @!P0 LOP3.LUT R194, R199, 0x7, RZ, 0xc0, !PT ;  /* 0x00000007c7c28812 */ /* 0x000fe200078ec0ff */
[----:B------:R-:W-:Y:S01]  /*2470*/  FADD.FTZ R192, R198, R196 ;  /* 0x000000c4c6c07221 */ /* 0x000fe20000010000 */
[----:B------:R-:W-:Y:S01]  /*2480*/  WARPSYNC 0xffffffff ;  /* 0xffffffff00007948 */ /* 0x000fe20003800000 */
[----:B--2---:R-:W-:Y:S01]  /*2490*/  FADD.FTZ R193, R193, R195 ;  /* 0x000000c3c1c17221 */ /* 0x004fe20000010000 */
[----:B------:R-:W-:Y:S01]  /*24a0*/  @!P0 IADD3 R194, R197, R194, RZ ;  /* 0x000000c2c5c28210 */ /* 0x000fe20007ffe0ff */
[----:B---3--:R-:W-:Y:S01]  /*24b0*/  IMAD.MOV.U32 R196, RZ, RZ, RZ ;  /* 0x000000ffffc47224 */ /* 0x008fe200078e00ff */
[----:B------:R-:W-:Y:S03]  /*24c0*/  BSSY B0, `(.L_x_5247) ;  /* 0x00000f1000007945 */ /* 0x000fe60003800000 */
[----:B------:R2:W-:Y:S04]  /*24d0*/  @!P0 STS.64 [R194.X8+0x8000], R192 ;  /* 0x008000c0c2008388 */ /* 0x0005e80000008a00 */
[----:B------:R-:W-:Y:S01]  /*24e0*/  BAR.SYNC.DEFER_BLOCKING 0x0 ;  /* 0x0000000000007b1d */ /* 0x000fe20000010000 */
[----:B----4-:R-:W-:-:S13]  /*24f0*/  ISETP.GE.AND P5, PT, R200, 0x1, PT ;  /* 0x00000001c800780c */ /* 0x010fda0003fa6270 */
[----:B--2---:R-:W-:Y:S02]  /*2500*/  @P5 IADD3 R192, R200, -0x1, RZ ;  /* 0xffffffffc8c05810 */ /* 0x004fe40007ffe0ff */
[----:B------:R-:W2:Y:S03]  /*2510*/  S2R R200, SR_TID.X ;  /* 0x0000000000c87919 */ /* 0x000ea60000002100 */
[----:B------:R-:W-:-:S05]  /*2520*/  @P5 IMAD R192, R192, c[0x0][0x168], RZ ;  /* 0x00005a00c0c05a24 */ /* 0x000fca00078e02ff */
[----:B------:R-:W-:-:S04]  /*2530*/  @P5 SHF.R.S32.HI R193, RZ, 0x1f, R192 ;  /* 0x0000001fffc15819 */ /* 0x000fc800000114c0 */
[----:B------:R-:W-:Y:S02]  /*2540*/  @P5 LEA.HI R192, R193, R192, RZ, 0x3 ;  /* 0x000000c0c1c05211 */ /* 0x000fe400078f18ff */
[----:B--2---:R-:W-:-:S04]  /*2550*/  @P5 LOP3.LUT R193, R200, 0xff, RZ, 0xc0, !PT ;  /* 0x000000ffc8c15812 */ /* 0x004fc800078ec0ff */
[----:B------:R-:W-:Y:S02]  /*2560*/  @P5 LEA.HI.SX32 R196, R192, R193, 0x1d ;  /* 0x000000c1c0c45211 */ /* 0x000fe400078feaff */
[----:B------:R-:W2:Y:S02]  /*2570*/  LDS.128 R192, [R197.X8+0x8000] ;  /* 0x00800000c5c07984 */ /* 0x000ea40000008c00 */
[----:B--2---:R-:W-:Y:S02]  /*2580*/  FADD.FTZ R192, RZ, R192 ;  /* 0x000000c0ffc07221 */ /* 0x004fe40000010000 */
[----:B------:R-:W-:Y:S02]  /*2590*/  FADD.FTZ R193, RZ, R193 ;  /* 0x000000c1ffc17221 */ /* 0x000fe40000010000 */
[----:B------:R-:W-:Y:S02]  /*25a0*/  FADD.FTZ R199, R194, R192 ;  /* 0x000000c0c2c77221 */ /* 0x000fe40000010000 */
[----:B------:R-:W-:-:S02]  /*25b0*/  FADD.FTZ R198, R195, R193 ;  /* 0x000000c1c3c67221 */ /* 0x000fc40000010000 */
[----:B------:R-:W2:Y:S02]  /*25c0*/  LDS.128 R192, [R197.X8+0x8010] ;  /* 0x00801000c5c07984 */ /* 0x000ea40000008c00 */
[----:B--2---:R-:W-:Y:S02]  /*25d0*/  FADD.FTZ R192, R199, R192 ;  /* 0x000000c0c7c07221 */ /* 0x004fe40000010000 */
[----:B------:R-:W-:Y:S02]  /*25e0*/  FADD.FTZ R193, R198, R193 ;  /* 0x000000c1c6c17221 */ /* 0x000fe40000010000 */
[----:B------:R-:W-:Y:S02]  /*25f0*/  FADD.FTZ R199, R194, R192 ;  /* 0x000000c0c2c77221 */ /* 0x000fe40000010000 */
[----:B------:R-:W-:Y:S02]  /*2600*/  FADD.FTZ R198, R195, R193 ;  /* 0x000000c1c3c67221 */ /* 0x000fe40000010000 */
[----:B------:R-:W2:Y:S02]  /*2610*/  LDS.128 R192, [R197.X8+0x8020] ;  /* 0x00802000c5c07984 */ /* 0x000ea40000008c00 */
[----:B--2---:R-:W-:-:S02]  /*2620*/  FADD.FTZ R192, R199, R192 ;  /* 0x000000c0c7c07221 */ /* 0x004fc40000010000 */
[----:B------:R-:W-:Y:S02]  /*2630*/  FADD.FTZ R193, R198, R193 ;  /* 0x000000c1c6c17221 */ /* 0x000fe40000010000 */
[----:B------:R-:W-:Y:S02]  /*2640*/  FADD.FTZ R199, R194, R192 ;  /* 0x000000c0c2c77221 */ /* 0x000fe40000010000 */
[----:B------:R-:W-:Y:S02]  /*2650*/  FADD.FTZ R198, R195, R193 ;  /* 0x000000c1c3c67221 */ /* 0x000fe40000010000 */
[----:B------:R-:W2:Y:S02]  /*2660*/  LDS.128 R192, [R197.X8+0x8030] ;  /* 0x00803000c5c07984 */ /* 0x000ea40000008c00 */
[----:B--2---:R-:W-:Y:S02]  /*2670*/  FADD.FTZ R192, R199, R192 ;  /* 0x000000c0c7c07221 */ /* 0x004fe40000010000 */
[----:B------:R-:W-:-:S02]  /*2680*/  FADD.FTZ R193, R198, R193 ;  /* 0x000000c1c6c17221 */ /* 0x000fc40000010000 */
[----:B------:R-:W-:Y:S02]  /*2690*/  FADD.FTZ R194, R194, R192 ;  /* 0x000000c0c2c27221 */ /* 0x000fe40000010000 */
[----:B------:R-:W-:Y:S02]  /*26a0*/  FADD.FTZ R195, R195, R193 ;  /* 0x000000c1c3c37221 */ /* 0x000fe40000010000 */
[----:B------:R-:W-:Y:S02]  /*26b0*/  FMUL.FTZ R194, R194, c[0x0][0x1e0] ;  /* 0x00007800c2c27a20 */ /* 0x000fe40000410000 */
[----:B------:R-:W-:Y:S01]  /*26c0*/  FMUL.FTZ R195, R195, c[0x0][0x1e0] ;  /* 0x00007800c3c37a20 */ /* 0x000fe20000410000 */
        /* <DEDUP_REMOVED lines=8> */
.L_x_5250:
[----:B------:R-:W-:Y:S05]  /*2750*/  BSYNC B1 ;  /* 0x0000000000017941 */ /* 0x000fea0003800000 */
.L_x_5249:
[----:B------:R-:W2:Y:S01]  /*2760*/  LDC.U8 R197, c[0x0][0x1f0] ;  /* 0x00007c00ffc57b82 */ /* 0x000ea20000000000 */
[----:B------:R-:W-:Y:S01]  /*2770*/  BSSY B1, `(.L_x_5251) ;  /* 0x000000b000017945 */ /* 0x000fe20003800000 */
[----:B-----5:R-:W-:Y:S01]  /*2780*/  @!P4 FSEL R192, R148, RZ, P0 ;  /* 0x000000ff94c0c208 */ /* 0x020fe20000000000 */
[----:B------:R-:W-:Y:S05]  /*2790*/  @!P4 BRA `(.L_x_5252) ;  /* 0x000000800000c947 */ /* 0x000fea0003800000 */
[----:B--2---:R-:W-:-:S04]  /*27a0*/  ISETP.NE.AND P0, PT, R197, RZ, PT ;  /* 0x000000ffc500720c */ /* 0x004fc80003f05270 */
[----:B------:R-:W-:Y:S02]  /*27b0*/  FSEL R192, R194, RZ, !P0 ;  /* 0x000000ffc2c07208 */ /* 0x000fe40004000000 */
[----:B------:R-:W-:-:S03]  /*27c0*/  ISETP.NE.U32.AND P0, PT, RZ, c[0x0][0x218], PT ;  /* 0x00008600ff007a0c */ /* 0x000fc60003f05070 */
[----:B------:R-:W-:Y:S01]  /*27d0*/  FFMA.FTZ R192, R204, R195, R192 ;  /* 0x000000c3ccc07223 */ /* 0x000fe200000100c0 */
[----:B------:R-:W-:-:S03]  /*27e0*/  ISETP.NE.AND.EX P0, PT, RZ, c[0x0][0x21c], PT, P0 ;  /* 0x00008700ff007a0c */ /* 0x000fc60003f05300 */
[----:B------:R-:W-:-:S04]  /*27f0*/  FADD.FTZ R192, R205, -R192 ;  /* 0x800000c0cdc07221 */ /* 0x000fc80000010000 */
[----:B------:R-:W-:-:S06]  /*2800*/  FMUL.FTZ R192, R0, R192 ;  /* 0x000000c000c07220 */ /* 0x000fcc0000410000 */
[----:B------:R-:W-:Y:S02]  /*2810*/  @P0 FADD.FTZ R192, R148, R192 ;  /* 0x000000c094c00221 */ /* 0x000fe40000010000 */
.L_x_5252:
[----:B------:R-:W-:Y:S05]  /*2820*/  BSYNC B1 ;  /* 0x0000000000017941 */ /* 0x000fea0003800000 */
.L_x_5251:
[----:B------:R-:W3:Y:S01]  /*2830*/  LDL R198, [R1+0x98] ;  /* 0x0000980001c67983 */ /* 0x000ee20000100800 */
[----:B------:R-:W-:Y:S01]  /*2840*/  ISETP.NE.U32.AND P6, PT, RZ, c[0x0][0x258], PT ;  /* 0x00009600ff007a0c */ /* 0x000fe20003fc5070 */
[----:B------:R-:W-:Y:S01]  /*2850*/  BSSY B1, `(.L_x_5253) ;  /* 0x0000017000017945 */ /* 0x000fe20003800000 */
[----:B------:R-:W-:Y:S02]  /*2860*/  @P5 PRMT R193, RZ, 0x5410, R184 ;  /* 0x00005410ffc15816 */ /* 0x000fe400000000b8 */
        /* <DEDUP_REMOVED lines=11> */
[----:B------:R-:W3:Y:S04]  /*2920*/  LDL R199, [R1+0x28] ;  /* 0x0000280001c77983 */ /* 0x000ee80000100800 */
[----:B------:R-:W4:Y:S01]  /*2930*/  LDL R198, [R1+0x24] ;  /* 0x0000240001c67983 */ /* 0x000f220000100800 */
[----:B--2---:R-:W-:-:S04]  /*2940*/  ISETP.NE.AND P0, PT, R197, RZ, PT ;  /* 0x000000ffc500720c */ /* 0x004fc80003f05270 */
[----:B------:R-:W-:Y:S02]  /*2950*/  FSEL R192, R194, RZ, !P0 ;  /* 0x000000ffc2c07208 */ /* 0x000fe40004000000 */
[----:B------:R-:W-:-:S04]  /*2960*/  ISETP.NE.U32.AND P0, PT, RZ, c[0x0][0x218], PT ;  /* 0x00008600ff007a0c */ /* 0x000fc80003f05070 */
[----:B------:R-:W-:Y:S01]  /*2970*/  ISETP.NE.AND.EX P0, PT, RZ, c[0x0][0x21c], PT, P0 ;  /* 0x00008700ff007a0c */ /* 0x000fe20003f05300 */
[----:B---3--:R-:W-:-:S04]  /*2980*/  FFMA.FTZ R192, R199, R195, R192 ;  /* 0x000000c3c7c07223 */ /* 0x008fc800000100c0 */
[----:B----4-:R-:W-:-:S04]  /*2990*/  FADD.FTZ R192, R198, -R192 ;  /* 0x800000c0c6c07221 */ /* 0x010fc80000010000 */
[----:B------:R-:W-:-:S04]  /*29a0*/  FMUL.FTZ R192, R0, R192 ;  /* 0x000000c000c07220 */ /* 0x000fc80000410000 */
[----:B------:R-:W-:Y:S02]  /*29b0*/  @P0 FADD.FTZ R192, R149, R192 ;  /* 0x000000c095c00221 */ /* 0x000fe40000010000 */
.L_x_5254:
[----:B------:R-:W-:Y:S05]  /*29c0*/  BSYNC B1 ;  /* 0x0000000000017941 */ /* 0x000fea0003800000 */
.L_x_5253:
        /* <DEDUP_REMOVED lines=23> */
.L_x_5256:
[----:B------:R-:W-:Y:S05]  /*2b40*/  BSYNC B1 ;  /* 0x0000000000017941 */ /* 0x000fea0003800000 */
.L_x_5255:
        /* <DEDUP_REMOVED lines=23> */
.L_x_5258:
[----:B------:R-:W-:Y:S05]  /*2cc0*/  BSYNC B1 ;  /* 0x0000000000017941 */ /* 0x000fea0003800000 */
.L_x_5257:
        /* <DEDUP_REMOVED lines=23> */
.L_x_5260:
[----:B------:R-:W-:Y:S05]  /*2e40*/  BSYNC B1 ;  /* 0x0000000000017941 */ /* 0x000fea0003800000 */
.L_x_5259:
        /* <DEDUP_REMOVED lines=23> */
.L_x_5262:
[----:B------:R-:W-:Y:S05]  /*2fc0*/  BSYNC B1 ;  /* 0x0000000000017941 */ /* 0x000fea0003800000 */
.L_x_5261:
        /* <DEDUP_REMOVED lines=13> */
[----:B------:R-:W3:Y:S01]  /*30a0*/  LDL R198, [R1] ;  /* 0x0000000001c67983 */ /* 0x000ee20000100800 */
[----:B--2---:R-:W-:-:S04]  /*30b0*/  ISETP.NE.AND P0, PT, R197, RZ, PT ;  /* 0x000000ffc500720c */ /* 0x004fc80003f05270 */
[----:B------:R-:W-:Y:S02]  /*30c0*/  FSEL R192, R194, RZ, !P0 ;  /* 0x000000ffc2c07208 */ /* 0x000fe40004000000 */
[----:B------:R-:W-:-:S04]  /*30d0*/  ISETP.NE.U32.AND P0, PT, RZ, c[0x0][0x218], PT ;  /* 0x00008600ff007a0c */ /* 0x000fc80003f05070 */
[----:B------:R-:W-:Y:S01]  /*30e0*/  ISETP.NE.AND.EX P0, PT, RZ, c[0x0][0x21c], PT, P0 ;  /* 0x00008700ff007a0c */ /* 0x000fe20003f05300 */
[----:B---3--:R-:W-:-:S04]  /*30f0*/  FFMA.FTZ R192, R198, R195, R192 ;  /* 0x000000c3c6c07223 */ /* 0x008fc800000100c0 */
[----:B------:R-:W-:-:S04]  /*3100*/  FADD.FTZ R192, R252, -R192 ;  /* 0x800000c0fcc07221 */ /* 0x000fc80000010000 */
[----:B------:R-:W-:-:S04]  /*3110*/  FMUL.FTZ R192, R0, R192 ;  /* 0x000000c000c07220 */ /* 0x000fc80000410000 */
[----:B------:R-:W-:Y:S02]  /*3120*/  @P0 FADD.FTZ R192, R154, R192 ;  /* 0x000000c09ac00221 */ /* 0x000fe40000010000 */
.L_x_5264:
[----:B------:R-:W-:Y:S05]  /*3130*/  BSYNC B1 ;  /* 0x0000000000017941 */ /* 0x000fea0003800000 */
.L_x_5263:
        /* <DEDUP_REMOVED lines=21> */
.L_x_5266:
[----:B------:R-:W-:Y:S05]  /*3290*/  BSYNC B1 ;  /* 0x0000000000017941 */ /* 0x000fea0003800000 */
.L_x_5265:
[----:B--2---:R-:W2:Y:S01]  /*32a0*/  LDL R197, [R1+0xb4] ;  /* 0x0000b40001c57983 */ /* 0x004ea20000100800 */
[----:B------:R-:W-:Y:S02]  /*32b0*/  ISETP.NE.U32.AND P0, PT, RZ, c[0x0][0x258], PT ;  /* 0x00009600ff007a0c */ /* 0x000fe40003f05070 */
[C---:B------:R-:W-:Y:S01]  /*32c0*/  SEL R175, R192.reuse, R175, P6 ;  /* 0x000000afc0af7207 */ /* 0x040fe20003000000 */
[----:B------:R-:W-:Y:S01]  /*32d0*/  @P5 FMUL.FTZ R192, R192, c[0x0][0x1ec] ;  /* 0x00007b00c0c05a20 */ /* 0x000fe20000410000 */
[----:B------:R-:W-:Y:S02]  /*32e0*/  @P5 PRMT R193, RZ, 0x7610, R187 ;  /* 0x00007610ffc15816 */ /* 0x000fe400000000bb */
[----:B------:R-:W-:-:S03]  /*32f0*/  ISETP.NE.AND.EX P0, PT, RZ, c[0x0][0x25c], PT, P0 ;  /* 0x00009700ff007a0c */ /* 0x000fc60003f05300 */
[----:B------:R-:W-:Y:S02]  /*3300*/  @P5 FFMA.FTZ R123, R192, R193, R123 ;  /* 0x000000c1c07b5223 */ /* 0x000fe4000001007b */
[----:B--2---:R-:W-:-:S05]  /*3310*/  @P5 FMUL.FTZ R192, R197, R192 ;  /* 0x000000c0c5c05220 */ /* 0x004fca0000410000 */
[----:B------:R-:W-:-:S04]  /*3320*/  @P5 F2FP.BF16.PACK_AB R192, RZ, R192 ;  /* 0x000000c0ffc0523e */ /* 0x000fc800000010ff */
[----:B------:R-:W-:Y:S02]  /*3330*/  @P5 PRMT R183, R183, 0x5410, R192 ;  /* 0x00005410b7b75816 */ /* 0x000fe400000000c0 */
[----:B------:R-:W-:-:S05]  /*3340*/  @P0 MOV R192, 0x20 ;  /* 0x0000002000c00802 */ /* 0x000fca0000000f00 */
[C---:B------:R-:W-:Y:S01]  /*3350*/  @P0 IMAD.WIDE.U32 R192, R15.reuse, R192, c[0x0][0x258] ;  /* 0x000096000fc00625 */ /* 0x040fe200078e00c0 */
[----:B------:R-:W-:-:S04]  /*3360*/  IADD3 R15, R15, 0x100, RZ ;  /* 0x000001000f0f7810 */ /* 0x000fc80007ffe0ff */
[----:B------:R-:W-:Y:S04]  /*3370*/  @P0 STG.E.128 [R192.64], R188 ;  /* 0x000000bcc0000986 */ /* 0x000fe8000c101d04 */
[----:B------:R2:W-:Y:S02]  /*3380*/  @P0 STG.E.128 [R192.64+0x10], R172 ;  /* 0x000010acc0000986 */ /* 0x0005e4000c101d04 */
[----:B--2---:R-:W-:-:S05]  /*3390*/  @P5 MOV R192, 0x10 ;  /* 0x0000001000c05802 */ /* 0x004fca0000000f00 */
[C---:B------:R-:W-:Y:S01]  /*33a0*/  @P5 IMAD.WIDE.U32 R192, R196.reuse, R192, c[0x0][0x248] ;  /* 0x00009200c4c05625 */ /* 0x040fe200078e00c0 */
[----:B------:R-:W-:-:S04]  /*33b0*/  IADD3 R196, R196, 0x100, RZ ;  /* 0x00000100c4c47810 */ /* 0x000fc80007ffe0ff */
[----:B------:R2:W-:Y:S03]  /*33c0*/  @P5 STG.E.128 [R192.64], R180 ;  /* 0x000000b4c0005986 */ /* 0x0005e6000c101d04 */
.L_x_5248:
[----:B------:R-:W-:Y:S05]  /*33d0*/  BSYNC B0 ;  /* 0x0000000000007941 */ /* 0x000fea0003800000 */
.L_x_5247:
        /* <DEDUP_REMOVED lines=9> */
.L_x_5270:
[----:B------:R-:W-:Y:S05]  /*3470*/  BSYNC B1 ;  /* 0x0000000000017941 */ /* 0x000fea0003800000 */
.L_x_5269:
[----:B------:R-:W3:Y:S01]  /*3480*/  LDC.U8 R197, c[0x0][0x1f0] ;  /* 0x00007c00ffc57b82 */ /* 0x000ee20000000000 */
[----:B------:R-:W-:Y:S01]  /*3490*/  BSSY B1, `(.L_x_5271) ;  /* 0x000000b000017945 */ /* 0x000fe20003800000 */
[----:B--2--5:R-:W-:Y:S01]  /*34a0*/  @!P4 FSEL R192, R20, RZ, P0 ;  /* 0x000000ff14c0c208 */ /* 0x024fe20000000000 */
[----:B------:R-:W-:Y:S05]  /*34b0*/  @!P4 BRA `(.L_x_5272) ;  /* 0x000000800000c947 */ /* 0x000fea0003800000 */
[----:B---3--:R-:W-:-:S04]  /*34c0*/  ISETP.NE.AND P0, PT, R197, RZ, PT ;  /* 0x000000ffc500720c */ /* 0x008fc80003f05270 */
[----:B------:R-:W-:Y:S02]  /*34d0*/  FSEL R192, R194, RZ, !P0 ;  /* 0x000000ffc2c07208 */ /* 0x000fe40004000000 */
[----:B------:R-:W-:-:S03]  /*34e0*/  ISETP.NE.U32.AND P0, PT, RZ, c[0x0][0x218], PT ;  /* 0x00008600ff007a0c */ /* 0x000fc60003f05070 */
[----:B------:R-:W-:Y:S01]  /*34f0*/  FFMA.FTZ R192, R249, R195, R192 ;  /* 0x000000c3f9c07223 */ /* 0x000fe200000100c0 */
[----:B------:R-:W-:-:S03]  /*3500*/  ISETP.NE.AND.EX P0, PT, RZ, c[0x0][0x21c], PT, P0 ;  /* 0x00008700ff007a0c */ /* 0x000fc60003f05300 */
[----:B------:R-:W-:-:S04]  /*3510*/  FADD.FTZ R192, R248, -R192 ;  /* 0x800000c0f8c07221 */ /* 0x000fc80000010000 */
[----:B------:R-:W-:-:S06]  /*3520*/  FMUL.FTZ R192, R0, R192 ;  /* 0x000000c000c07220 */ /* 0x000fcc0000410000 */
[----:B------:R-:W-:Y:S02]  /*3530*/  @P0 FADD.FTZ R192, R20, R192 ;  /* 0x000000c014c00221 */ /* 0x000fe40000010000 */
.L_x_5272:
[----:B------:R-:W-:Y:S05]  /*3540*/  BSYNC B1 ;  /* 0x0000000000017941 */ /* 0x000fea0003800000 */
.L_x_5271:
[----:B------:R-:W2:Y:S01]  /*3550*/  LDL R198, [R1+0x58] ;  /* 0x0000580001c67983 */ /* 0x000ea20000100800 */
        /* <DEDUP_REMOVED lines=8> */
[-C--:B------:R-:W-:Y:S02]  /*35e0*/  @P5 FFMA.FTZ R124, R193, R192.reuse, R124 ;  /* 0x000000c0c17c5223 */ /* 0x080fe4000001007c */
[----:B--2---:R-:W-:-:S05]  /*35f0*/  @P5 FMUL.FTZ R192, R198, R192 ;  /* 0x000000c0c6c05220 */ /* 0x004fca0000410000 */
[----:B------:R-:W-:-:S04]  /*3600*/  @P5 F2FP.BF16.PACK_AB R192, RZ, R192 ;  /* 0x000000c0ffc0523e */ /* 0x000fc800000010ff */
[----:B------:R-:W-:Y:S02]  /*3610*/  @P5 PRMT R180, R192, 0x7610, R180 ;  /* 0x00007610c0b45816 */ /* 0x000fe400000000b4 */
[----:B------:R-:W-:Y:S01]  /*3620*/  @!P4 FSEL R192, R21, RZ, P0 ;  /* 0x000000ff15c0c208 */ /* 0x000fe20000000000 */
        /* <DEDUP_REMOVED lines=9> */
.L_x_5274:
[----:B------:R-:W-:Y:S05]  /*36c0*/  BSYNC B1 ;  /* 0x0000000000017941 */ /* 0x000fea0003800000 */
.L_x_5273:
[----:B------:R-:W2:Y:S01]  /*36d0*/  LDL R198, [R1+0x5c] ;  /* 0x00005c0001c67983 */ /* 0x000ea20000100800 */
[C---:B------:R-:W-:Y:S01]  /*36e0*/  SEL R189, R192.reuse, R189, P6 ;  /* 0x000000bdc0bd7207 */ /* 0x040fe20003000000 */
[----:B------:R-:W-:Y:S01]  /*36f0*/  @P5 FMUL.FTZ R192, R192, c[0x0][0x1ec] ;  /* 0x00007b00c0c05a20 */ /* 0x000fe20000410000 */
[----:B------:R-:W-:Y:S01]  /*3700*/  @P5 PRMT R193, RZ, 0x7610, R184 ;  /* 0x00007610ffc15816 */ /* 0x000fe200000000b8 */
[----:B------:R-:W-:Y:S01]  /*3710*/  BSSY B1, `(.L_x_5275) ;  /* 0x0000011000017945 */ /* 0x000fe20003800000 */
[----:B------:R-:W-:-:S03]  /*3720*/  @!P4 ISETP.NE.U32.AND P0, PT, RZ, c[0x0][0x218], PT ;  /* 0x00008600ff00ca0c */ /* 0x000fc60003f05070 */
[-C--:B------:R-:W-:Y:S01]  /*3730*/  @P5 FFMA.FTZ R125, R193, R192.reuse, R125 ;  /* 0x000000c0c17d5223 */ /* 0x080fe2000001007d */
[----:B------:R-:W-:Y:S01]  /*3740*/  @!P4 ISETP.NE.AND.EX P0, PT, RZ, c[0x0][0x21c], PT, P0 ;  /* 0x00008700ff00ca0c */ /* 0x000fe20003f05300 */
        /* <DEDUP_REMOVED lines=13> */
.L_x_5276:
[----:B------:R-:W-:Y:S05]  /*3820*/  BSYNC B1 ;  /* 0x0000000000017941 */ /* 0x000fea0003800000 */
.L_x_5275:
        /* <DEDUP_REMOVED lines=21> */
.L_x_5278:
[----:B------:R-:W-:Y:S05]  /*3980*/  BSYNC B1 ;  /* 0x0000000000017941 */ /* 0x000fea0003800000 */
.L_x_5277:
        /* <DEDUP_REMOVED lines=21> */
.L_x_5280:
[----:B------:R-:W-:Y:S05]  /*3ae0*/  BSYNC B1 ;  /* 0x0000000000017941 */ /* 0x000fea0003800000 */
.L_x_5279:
        /* <DEDUP_REMOVED lines=21> */
.L_x_5282:
[----:B------:R-:W-:Y:S05]  /*3c40*/  BSYNC B1 ;  /* 0x0000000000017941 */ /* 0x000fea0003800000 */
.L_x_5281:
        /* <DEDUP_REMOVED lines=21> */
.L_x_5284:
[----:B------:R-:W-:Y:S05]  /*3da0*/  BSYNC B1 ;  /* 0x0000000000017941 */ /* 0x000fea0003800000 */
.L_x_5283:
        /* <DEDUP_REMOVED lines=21> */
.L_x_5286:
[----:B------:R-:W-:Y:S05]  /*3f00*/  BSYNC B1 ;  /* 0x0000000000017941 */ /* 0x000fea0003800000 */
.L_x_5285:
[----:B---3--:R-:W2:Y:S01]  /*3f10*/  LDL R197, [R1+0x74] ;  /* 0x0000740001c57983 */ /* 0x008ea20000100800 */
[----:B------:R-:W-:Y:S02]  /*3f20*/  ISETP.NE.U32.AND P0, PT, RZ, c[0x0][0x258], PT ;  /* 0x00009600ff007a0c */ /* 0x000fe40003f05070 */
[C---:B------:R-:W-:Y:S01]  /*3f30*/  SEL R175, R192.reuse, R175, P6 ;  /* 0x000000afc0af7207 */ /* 0x040fe20003000000 */
[----:B------:R-:W-:Y:S01]  /*3f40*/  @P5 FMUL.FTZ R192, R192, c[0x0][0x1ec] ;  /* 0x00007b00c0c05a20 */ /* 0x000fe20000410000 */
[----:B------:R-:W-:Y:S02]  /*3f50*/  @P5 PRMT R193, RZ, 0x7610, R187 ;  /* 0x00007610ffc15816 */ /* 0x000fe400000000bb */
[----:B------:R-:W-:-:S03]  /*3f60*/  ISETP.NE.AND.EX P0, PT, RZ, c[0x0][0x25c], PT, P0 ;  /* 0x00009700ff007a0c */ /* 0x000fc60003f05300 */
[-C--:B------:R-:W-:Y:S02]  /*3f70*/  @P5 FFMA.FTZ R131, R193, R192.reuse, R131 ;  /* 0x000000c0c1835223 */ /* 0x080fe40000010083 */
        /* <DEDUP_REMOVED lines=12> */
.L_x_5268:
[----:B------:R-:W-:Y:S05]  /*4040*/  BSYNC B0 ;  /* 0x0000000000007941 */ /* 0x000fea0003800000 */
.L_x_5267:
        /* <DEDUP_REMOVED lines=9> */
.L_x_5290:
[----:B------:R-:W-:Y:S05]  /*40e0*/  BSYNC B1 ;  /* 0x0000000000017941 */ /* 0x000fea0003800000 */
.L_x_5289:
        /* <DEDUP_REMOVED lines=12> */
.L_x_5292:
[----:B------:R-:W-:Y:S05]  /*41b0*/  BSYNC B1 ;  /* 0x0000000000017941 */ /* 0x000fea0003800000 */
.L_x_5291:
        /* <DEDUP_REMOVED lines=22> */
.L_x_5294:
[----:B------:R-:W-:Y:S05]  /*4320*/  BSYNC B1 ;  /* 0x0000000000017941 */ /* 0x000fea0003800000 */
.L_x_5293:
        /* <DEDUP_REMOVED lines=20> */
.L_x_5296:
[----:B------:R-:W-:Y:S05]  /*4470*/  BSYNC B1 ;  /* 0x0000000000017941 */ /* 0x000fea0003800000 */
.L_x_5295:
        /* <DEDUP_REMOVED lines=20> */
.L_x_5298:
[----:B------:R-:W-:Y:S05]  /*45c0*/  BSYNC B1 ;  /* 0x0000000000017941 */ /* 0x000fea0003800000 */
.L_x_5297:
        /* <DEDUP_REMOVED lines=20> */
.L_x_5300:
[----:B------:R-:W-:Y:S05]  /*4710*/  BSYNC B1 ;  /* 0x0000000000017941 */ /* 0x000fea0003800000 */
.L_x_5299:
        /* <DEDUP_REMOVED lines=20> */
.L_x_5302:
[----:B------:R-:W-:Y:S05]  /*4860*/  BSYNC B1 ;  /* 0x0000000000017941 */ /* 0x000fea0003800000 */
.L_x_5301:
        /* <DEDUP_REMOVED lines=20> */
.L_x_5304:
[----:B------:R-:W-:Y:S05]  /*49b0*/  BSYNC B1 ;  /* 0x0000000000017941 */ /* 0x000fea0003800000 */
.L_x_5303:
        /* <DEDUP_REMOVED lines=20> */
.L_x_5306:
[----:B------:R-:W-:Y:S05]  /*4b00*/  BSYNC B1 ;  /* 0x0000000000017941 */ /* 0x000fea0003800000 */
.L_x_5305:
        /* <DEDUP_REMOVED lines=8> */
[----:B------:R-:W-:Y:S01]  /*4b90*/  @P5 PRMT R183, R183, 0x5410, R192 ;  /* 0x00005410b7b75816 */ /* 0x000fe200000000c0 */
[----:B------:R-:W-:-:S04]  /*4ba0*/  @P0 IMAD.MOV.U32 R192, RZ, RZ, 0x20 ;  /* 0x00000020ffc00424 */ /* 0x000fc800078e00ff */
        /* <DEDUP_REMOVED lines=8> */
.L_x_5288:
[----:B------:R-:W-:Y:S05]  /*4c30*/  BSYNC B0 ;  /* 0x0000000000007941 */ /* 0x000fea0003800000 */
.L_x_5287:
[----:B------:R-:W-:Y:S01]  /*4c40*/  ISETP.GE.U32.AND P0, PT, R3, 0x400, PT ;  /* 0x000004000300780c */ /* 0x000fe20003f06070 */
[----:B------:R-:W-:-:S12]  /*4c50*/  BSSY B0, `(.L_x_5307) ;  /* 0x00000bc000007945 */ /* 0x000fd80003800000 */
        /* <DEDUP_REMOVED lines=8> */
.L_x_5310:
[----:B------:R-:W-:Y:S05]  /*4ce0*/  BSYNC B1 ;  /* 0x0000000000017941 */ /* 0x000fea0003800000 */
.L_x_5309:
[----:B---3--:R-:W3:Y:S01]  /*4cf0*/  LDC.U8 R197, c[0x0][0x1f0] ;  /* 0x00007c00ffc57b82 */ /* 0x008ee20000000000 */
        /* <DEDUP_REMOVED lines=11> */
.L_x_5312:
[----:B------:R-:W-:Y:S05]  /*4db0*/  BSYNC B1 ;  /* 0x0000000000017941 */ /* 0x000fea0003800000 */
.L_x_5311:
        /* <DEDUP_REMOVED lines=22> */
.L_x_5314:
[----:B------:R-:W-:Y:S05]  /*4f20*/  BSYNC B1 ;  /* 0x0000000000017941 */ /* 0x000fea0003800000 */
.L_x_5313:
        /* <DEDUP_REMOVED lines=20> */
.L_x_5316:
[----:B------:R-:W-:Y:S05]  /*5070*/  BSYNC B1 ;  /* 0x0000000000017941 */ /* 0x000fea0003800000 */
.L_x_5315:
        /* <DEDUP_REMOVED lines=20> */
.L_x_5318:
[----:B------:R-:W-:Y:S05]  /*51c0*/  BSYNC B1 ;  /* 0x0000000000017941 */ /* 0x000fea0003800000 */
.L_x_5317:
        /* <DEDUP_REMOVED lines=20> */
.L_x_5320:
[----:B------:R-:W-:Y:S05]  /*5310*/  BSYNC B1 ;  /* 0x0000000000017941 */ /* 0x000fea0003800000 */
.L_x_5319:
        /* <DEDUP_REMOVED lines=20> */
.L_x_5322:
[----:B------:R-:W-:Y:S05]  /*5460*/  BSYNC B1 ;  /* 0x0000000000017941 */ /* 0x000fea0003800000 */
.L_x_5321:
        /* <DEDUP_REMOVED lines=20> */
.L_x_5324:
[----:B------:R-:W-:Y:S05]  /*55b0*/  BSYNC B1 ;  /* 0x0000000000017941 */ /* 0x000fea0003800000 */
.L_x_5323:
        /* <DEDUP_REMOVED lines=20> */
.L_x_5326:
[----:B------:R-:W-:Y:S05]  /*5700*/  BSYNC B1 ;  /* 0x0000000000017941 */ /* 0x000fea0003800000 */
.L_x_5325:
        /* <DEDUP_REMOVED lines=10> */
[----:B------:R-:W-:-:S03]  /*57b0*/  @P5 PRMT R183, R183, 0x5410, R0 ;  /* 0x00005410b7b75816 */ /* 0x000fc60000000000 */
[----:B------:R-:W-:Y:S01]  /*57c0*/  @P5 IMAD.MOV.U32 R15, RZ, RZ, 0x10 ;  /* 0x00000010ff0f5424 */ /* 0x000fe200078e00ff */
[----:B------:R-:W-:Y:S04]  /*57d0*/  @P0 STG.E.128 [R192.64], R188 ;  /* 0x000000bcc0000986 */ /* 0x000fe8000c101d04 */
[----:B------:R2:W-:Y:S02]  /*57e0*/  @P0 STG.E.128 [R192.64+0x10], R172 ;  /* 0x000010acc0000986 */ /* 0x0005e4000c101d04 */
[----:B--2---:R-:W-:-:S05]  /*57f0*/  @P5 IMAD.WIDE.U32 R192, R196, R15, c[0x0][0x248] ;  /* 0x00009200c4c05625 */ /* 0x004fca00078e000f */
[----:B------:R2:W-:Y:S02]  /*5800*/  @P5 STG.E.128 [R192.64], R180 ;  /* 0x000000b4c0005986 */ /* 0x0005e4000c101d04 */
.L_x_5308:
[----:B------:R-:W-:Y:S05]  /*5810*/  BSYNC B0 ;  /* 0x0000000000007941 */ /* 0x000fea0003800000 */
.L_x_5307:
[----:B-----5:R-:W4:Y:S01]  /*5820*/  LDL.LU R0, [R1+0x30] ;  /* 0x0000300001007983 */ /* 0x020f220000300800 */
[----:B------:R-:W-:-:S04]  /*5830*/  IADD3 R2, R2, c[0x0][0x160], RZ ;  /* 0x0000580002027a10 */ /* 0x000fc80007ffe0ff */
[----:B------:R-:W-:Y:S02]  /*5840*/  ISETP.GE.AND P0, PT, R2, c[0x0][0x164], PT ;  /* 0x0000590002007a0c */ /* 0x000fe40003f06270 */
[----:B----4-:R-:W-:-:S04]  /*5850*/  LOP3.LUT P4, RZ, R0, 0xff, RZ, 0xc0, !PT ;  /* 0x000000ff00ff7812 */ /* 0x010fc8000788c0ff */
[----:B------:R-:W-:-:S05]  /*5860*/  SEL R0, RZ, 0x1, P4 ;  /* 0x00000001ff007807 */ /* 0x000fca0002000000 */
[----:B------:R4:W-:Y:S02]  /*5870*/  STL.S16 [R1+0x30], R0 ;  /* 0x0000300001007387 */ /* 0x0009e40000100600 */
[----:B01234-:R-:W-:Y:S01]  /*5880*/  @P0 CALL.REL.NOINC `(.L_x_5226) ;  /* 0x0000001000000944 */ /* 0x01ffe20003c00000 */
[----:B------:R-:W-:Y:S05]  /*5890*/  BRA `(.L_x_5327) ;  /* 0xffffafa000007947 */ /* 0x000fea000383ffff */
.L_x_5226:
        /* <DEDUP_REMOVED lines=19> */
.L_x_5329:
[----:B------:R-:W-:Y:S05]  /*59d0*/  BSYNC B0 ;  /* 0x0000000000007941 */ /* 0x000fea0003800000 */
.L_x_5328:
        /* <DEDUP_REMOVED lines=13> */
.L_x_5331:
[----:B------:R-:W-:Y:S05]  /*5ab0*/  BSYNC B0 ;  /* 0x0000000000007941 */ /* 0x000fea0003800000 */
.L_x_5330:
        /* <DEDUP_REMOVED lines=13> */
.L_x_5333:
[----:B------:R-:W-:Y:S05]  /*5b90*/  BSYNC B0 ;  /* 0x0000000000007941 */ /* 0x000fea0003800000 */
.L_x_5332:
        /* <DEDUP_REMOVED lines=13> */
.L_x_5245:
[----:B------:R-:W-:Y:S01]  /*5c70*/  HFMA2.MMA R194, -RZ, RZ, 0, 9.5367431640625e-07 ;  /* 0x00000010ffc27435 */ /* 0x000fe200000001ff */
[----:B------:R-:W-:Y:S01]  /*5c80*/  MOV R193, R225 ;  /* 0x000000e100c17202 */ /* 0x000fe20000000f00 */
[----:B------:R-:W-:Y:S01]  /*5c90*/  IMAD.MOV.U32 R200, RZ, RZ, -0x1 ;  /* 0xffffffffffc87424 */ /* 0x000fe200078e00ff */
[----:B------:R-:W-:-:S02]  /*5ca0*/  MOV R201, 0x1f ;  /* 0x0000001f00c97802 */ /* 0x000fc40000000f00 */
[----:B------:R-:W-:Y:S02]  /*5cb0*/  MOV R192, 0x5cd0 ;  /* 0x00005cd000c07802 */ /* 0x000fe40000000f00 */
[----:B-1---5:R-:W-:Y:S05]  /*5cc0*/  CALL.REL.NOINC `($__internal_86_$__cuda_sm70_shflsync_down_p) ;  /* 0x0000046000007944 */ /* 0x022fea0003c00000 */
[----:B-1----:R-:W-:Y:S01]  /*5cd0*/  MOV R195, R194 ;  /* 0x000000c200c37202 */ /* 0x002fe20000000f00 */
[----:B------:R-:W-:Y:S05]  /*5ce0*/  BRA `(.L_x_5334) ;  /* 0xffffc64000007947 */ /* 0x000fea000383ffff */
.L_x_5246:
[----:B------:R-:W-:Y:S01]  /*5cf0*/  HFMA2.MMA R194, -RZ, RZ, 0, 9.5367431640625e-07 ;  /* 0x00000010ffc27435 */ /* 0x000fe200000001ff */
[----:B------:R-:W-:Y:S01]  /*5d00*/  MOV R193, R224 ;  /* 0x000000e000c17202 */ /* 0x000fe20000000f00 */
[----:B------:R-:W-:Y:S01]  /*5d10*/  IMAD.MOV.U32 R201, RZ, RZ, 0x1f ;  /* 0x0000001fffc97424 */ /* 0x000fe200078e00ff */
[----:B------:R-:W-:Y:S02]  /*5d20*/  MOV R200, 0xffffffff ;  /* 0xffffffff00c87802 */ /* 0x000fe40000000f00 */
[----:B------:R-:W-:Y:S02]  /*5d30*/  MOV R192, 0x5d50 ;  /* 0x00005d5000c07802 */ /* 0x000fe40000000f00 */
[----:B012--5:R-:W-:Y:S05]  /*5d40*/  CALL.REL.NOINC `($__internal_86_$__cuda_sm70_shflsync_down_p) ;  /* 0x000003e000007944 */ /* 0x027fea0003c00000 */
[----:B------:R-:W-:Y:S01]  /*5d50*/  FADD.FTZ R195, R195, R225 ;  /* 0x000000e1c3c37221 */ /* 0x000fe20000010000 */
[----:B------:R-:W-:Y:S01]  /*5d60*/  MOV R201, 0x1f ;  /* 0x0000001f00c97802 */ /* 0x000fe20000000f00 */
[----:B-1----:R-:W-:Y:S01]  /*5d70*/  FADD.FTZ R196, R224, R194 ;  /* 0x000000c2e0c47221 */ /* 0x002fe20000010000 */
[----:B------:R-:W-:Y:S01]  /*5d80*/  HFMA2.MMA R194, -RZ, RZ, 0, 4.76837158203125e-07 ;  /* 0x00000008ffc27435 */ /* 0x000fe200000001ff */
[----:B------:R-:W-:Y:S01]  /*5d90*/  IMAD.MOV.U32 R200, RZ, RZ, -0x1 ;  /* 0xffffffffffc87424 */ /* 0x000fe200078e00ff */
[----:B------:R-:W-:-:S02]  /*5da0*/  MOV R193, R195 ;  /* 0x000000c300c17202 */ /* 0x000fc40000000f00 */
[----:B------:R-:W-:Y:S02]  /*5db0*/  MOV R192, 0x5dd0 ;  /* 0x00005dd000c07802 */ /* 0x000fe40000000f00 */
[----:B------:R-:W-:Y:S05]  /*5dc0*/  CALL.REL.NOINC `($__internal_86_$__cuda_sm70_shflsync_down_p) ;  /* 0x0000036000007944 */ /* 0x000fea0003c00000 */
[----:B------:R-:W-:Y:S01]  /*5dd0*/  HFMA2.MMA R201, -RZ, RZ, 0, 1.847743988037109375e-06 ;  /* 0x0000001fffc97435 */ /* 0x000fe200000001ff */
[----:B-1----:R-:W-:Y:S01]  /*5de0*/  MOV R198, R194 ;  /* 0x000000c200c67202 */ /* 0x002fe20000000f00 */
[----:B------:R-:W-:Y:S01]  /*5df0*/  IMAD.MOV.U32 R194, RZ, RZ, 0x8 ;  /* 0x00000008ffc27424 */ /* 0x000fe200078e00ff */
[----:B------:R-:W-:Y:S02]  /*5e00*/  MOV R193, R196 ;  /* 0x000000c400c17202 */ /* 0x000fe40000000f00 */
[----:B------:R-:W-:Y:S02]  /*5e10*/  MOV R200, 0xffffffff ;  /* 0xffffffff00c87802 */ /* 0x000fe40000000f00 */
[----:B------:R-:W-:Y:S02]  /*5e20*/  MOV R192, 0x5e40 ;  /* 0x00005e4000c07802 */ /* 0x000fe40000000f00 */
[----:B------:R-:W-:Y:S05]  /*5e30*/  CALL.REL.NOINC `($__internal_86_$__cuda_sm70_shflsync_down_p) ;  /* 0x000002f000007944 */ /* 0x000fea0003c00000 */
[----:B------:R-:W-:Y:S01]  /*5e40*/  FADD.FTZ R195, R198, R195 ;  /* 0x000000c3c6c37221 */ /* 0x000fe20000010000 */
[----:B------:R-:W-:Y:S01]  /*5e50*/  MOV R200, 0xffffffff ;  /* 0xffffffff00c87802 */ /* 0x000fe20000000f00 */
[----:B-1----:R-:W-:Y:S01]  /*5e60*/  FADD.FTZ R196, R196, R194 ;  /* 0x000000c2c4c47221 */ /* 0x002fe20000010000 */
[----:B------:R-:W-:Y:S01]  /*5e70*/  HFMA2.MMA R194, -RZ, RZ, 0, 2.384185791015625e-07 ;  /* 0x00000004ffc27435 */ /* 0x000fe200000001ff */
[----:B------:R-:W-:Y:S01]  /*5e80*/  IMAD.MOV.U32 R201, RZ, RZ, 0x1f ;  /* 0x0000001fffc97424 */ /* 0x000fe200078e00ff */
[----:B------:R-:W-:-:S02]  /*5e90*/  MOV R193, R195 ;  /* 0x000000c300c17202 */ /* 0x000fc40000000f00 */
[----:B------:R-:W-:Y:S02]  /*5ea0*/  MOV R192, 0x5ec0 ;  /* 0x00005ec000c07802 */ /* 0x000fe40000000f00 */
[----:B------:R-:W-:Y:S05]  /*5eb0*/  CALL.REL.NOINC `($__internal_86_$__cuda_sm70_shflsync_down_p) ;  /* 0x0000027000007944 */ /* 0x000fea0003c00000 */
[----:B-1----:R-:W-:Y:S01]  /*5ec0*/  MOV R198, R194 ;  /* 0x000000c200c67202 */ /* 0x002fe20000000f00 */
[----:B------:R-:W-:Y:S01]  /*5ed0*/  HFMA2.MMA R194, -RZ, RZ, 0, 2.384185791015625e-07 ;  /* 0x00000004ffc27435 */ /* 0x000fe200000001ff */
[----:B------:R-:W-:Y:S01]  /*5ee0*/  IMAD.MOV.U32 R193, RZ, RZ, R196 ;  /* 0x000000ffffc17224 */ /* 0x000fe200078e00c4 */
[----:B------:R-:W-:Y:S02]  /*5ef0*/  MOV R201, 0x1f ;  /* 0x0000001f00c97802 */ /* 0x000fe40000000f00 */
[----:B------:R-:W-:Y:S02]  /*5f00*/  MOV R200, 0xffffffff ;  /* 0xffffffff00c87802 */ /* 0x000fe40000000f00 */
[----:B------:R-:W-:Y:S02]  /*5f10*/  MOV R192, 0x5f30 ;  /* 0x00005f3000c07802 */ /* 0x000fe40000000f00 */
[----:B------:R-:W-:Y:S05]  /*5f20*/  CALL.REL.NOINC `($__internal_86_$__cuda_sm70_shflsync_down_p) ;  /* 0x0000020000007944 */ /* 0x000fea0003c00000 */
[----:B------:R-:W-:Y:S01]  /*5f30*/  FADD.FTZ R195, R198, R195 ;  /* 0x000000c3c6c37221 */ /* 0x000fe20000010000 */
[----:B------:R-:W-:Y:S01]  /*5f40*/  HFMA2.MMA R201, -RZ, RZ, 0, 1.847743988037109375e-06 ;  /* 0x0000001fffc97435 */ /* 0x000fe200000001ff */
[----:B-1----:R-:W-:Y:S01]  /*5f50*/  FADD.FTZ R198, R196, R194 ;  /* 0x000000c2c4c67221 */ /* 0x002fe20000010000 */
[----:B------:R-:W-:Y:S01]  /*5f60*/  MOV R200, 0xffffffff ;  /* 0xffffffff00c87802 */ /* 0x000fe20000000f00 */
[----:B------:R-:W-:Y:S01]  /*5f70*/  IMAD.MOV.U32 R194, RZ, RZ, 0x2 ;  /* 0x00000002ffc27424 */ /* 0x000fe200078e00ff */
[----:B------:R-:W-:-:S02]  /*5f80*/  MOV R193, R195 ;  /* 0x000000c300c17202 */ /* 0x000fc40000000f00 */
[----:B------:R-:W-:Y:S02]  /*5f90*/  MOV R192, 0x5fb0 ;  /* 0x00005fb000c07802 */ /* 0x000fe40000000f00 */
[----:B------:R-:W-:Y:S05]  /*5fa0*/  CALL.REL.NOINC `($__internal_86_$__cuda_sm70_shflsync_down_p) ;  /* 0x0000018000007944 */ /* 0x000fea0003c00000 */
[----:B-1----:R-:W-:Y:S01]  /*5fb0*/  MOV R196, R194 ;  /* 0x000000c200c47202 */ /* 0x002fe20000000f00 */
[----:B------:R-:W-:Y:S01]  /*5fc0*/  HFMA2.MMA R194, -RZ, RZ, 0, 1.1920928955078125e-07 ;  /* 0x00000002ffc27435 */ /* 0x000fe200000001ff */
[----:B------:R-:W-:Y:S01]  /*5fd0*/  IMAD.MOV.U32 R193, RZ, RZ, R198 ;  /* 0x000000ffffc17224 */ /* 0x000fe200078e00c6 */
[----:B------:R-:W-:Y:S02]  /*5fe0*/  MOV R201, 0x1f ;  /* 0x0000001f00c97802 */ /* 0x000fe40000000f00 */
[----:B------:R-:W-:Y:S02]  /*5ff0*/  MOV R200, 0xffffffff ;  /* 0xffffffff00c87802 */ /* 0x000fe40000000f00 */
[----:B------:R-:W-:Y:S02]  /*6000*/  MOV R192, 0x6020 ;  /* 0x0000602000c07802 */ /* 0x000fe40000000f00 */
[----:B------:R-:W-:Y:S05]  /*6010*/  CALL.REL.NOINC `($__internal_86_$__cuda_sm70_shflsync_down_p) ;  /* 0x0000011000007944 */ /* 0x000fea0003c00000 */
[----:B------:R-:W-:Y:S01]  /*6020*/  FADD.FTZ R196, R196, R195 ;  /* 0x000000c3c4c47221 */ /* 0x000fe20000010000 */
[----:B------:R-:W-:Y:S01]  /*6030*/  MOV R200, 0xffffffff ;  /* 0xffffffff00c87802 */ /* 0x000fe20000000f00 */
[----:B-1----:R-:W-:Y:S01]  /*6040*/  FADD.FTZ R195, R198, R194 ;  /* 0x000000c2c6c37221 */ /* 0x002fe20000010000 */
[----:B------:R-:W-:Y:S01]  /*6050*/  HFMA2.MMA R194, -RZ, RZ, 0, 5.9604644775390625e-08 ;  /* 0x00000001ffc27435 */ /* 0x000fe200000001ff */
[----:B------:R-:W-:Y:S01]  /*6060*/  IMAD.MOV.U32 R201, RZ, RZ, 0x1f ;  /* 0x0000001fffc97424 */ /* 0x000fe200078e00ff */
        /* <DEDUP_REMOVED lines=10> */
[----:B-1----:R-:W-:Y:S01]  /*6110*/  MOV R193, R194 ;  /* 0x000000c200c17202 */ /* 0x002fe20000000f00 */
[----:B------:R-:W-:Y:S05]  /*6120*/  BRA `(.L_x_5335) ;  /* 0xffffc32000007947 */ /* 0x000fea000383ffff */
        .weak           $__internal_86_$__cuda_sm70_shflsync_down_p
        .type           $__internal_86_$__cuda_sm70_shflsync_down_p,@function
        .size           $__internal_86_$__cuda_sm70_shflsync_down_p,(.L_x_11820 - $__internal_86_$__cuda_sm70_shflsync_down_p)
$__internal_86_$__cuda_sm70_shflsync_down_p:
[----:B------:R-:W-:Y:S04]  /*6130*/  WARPSYNC R200 ;  /* 0x000000c800007348 */ /* 0x000fe80003800000 */
[----:B------:R0:W1:Y:S02]  /*6140*/  SHFL.DOWN PT, R194, R193, R194, R201 ;  /* 0x080000c2c1c27389 */ /* 0x00006400000e00c9 */
[----:B0-----:R-:W-:-:S06]  /*6150*/  HFMA2.MMA R193, -RZ, RZ, 0, 0 ;  /* 0x00000000ffc17435 */ /* 0x001fcc00000001ff */
[----:B------:R-:W-:Y:S05]  /*6160*/  RET.REL.NODEC R192 `(_ZN10layer_norm13ln_bwd_kernelINS_13Kernel_traitsIf13__nv_bfloat16fS2_fjLj8192ELj1ELj1ELj8ELj16ENS_18Kernel_traits_baseILj8192EfS2_fS2_fjLj256EEEEELb0ELb1ELb1ELb0EEEvNS_9BwdParamsE) ;  /* 0xffff9e90c0007950 */ /* 0x000fea0003c3ffff */
.L_x_5336:
        /* <DEDUP_REMOVED lines=9> */
.L_x_11820:


//--------------------- .text._ZN10layer_norm13ln_bwd_kernelINS_13Kernel_traitsIf13__nv_bfloat16fS2_fjLj8192ELj1ELj1ELj8ELj16ENS_18Kernel_traits_baseILj8192EfS2_fS2_fjLj256EEEEELb0ELb1ELb1ELb1EEEvNS_9BwdParamsE --------------------------
	.section	.text._ZN10layer_norm13ln_bwd_kernelINS_13Kernel_traitsIf13__nv_bfloat16fS2_fjLj8192ELj1ELj1ELj8ELj16ENS_18Kernel_traits_baseILj8192EfS2_fS2_fjLj256EEEEELb0ELb1ELb1ELb1EEEvNS_9BwdParamsE,"ax",@progbits
	.sectioninfo	@"SHI_REGISTERS=255"
	.align	128
        .global         _ZN10layer_norm13ln_bwd_kernelINS_13Kernel_traitsIf13__nv_bfloat16fS2_fjLj8192ELj1ELj1ELj8ELj16ENS_18Kernel_traits_baseILj8192EfS2_fS2_fjLj256EEEEELb0ELb1ELb1ELb1EEEvNS_9BwdParamsE
        .type           _ZN10layer_norm13ln_bwd_kernelINS_13Kernel_traitsIf13__nv_bfloat16fS2_fjLj8192ELj1ELj1ELj8ELj16ENS_18Kernel_traits_baseILj8192EfS2_fS2_fjLj256EEEEELb0ELb1ELb1ELb1EEEvNS_9BwdParamsE,@function
        .size           _ZN10layer_norm13ln_bwd_kernelINS_13Kernel_traitsIf13__nv_bfloat16fS2_fjLj8192ELj1ELj1ELj8ELj16ENS_18Kernel_traits_baseILj8192EfS2_fS2_fjLj256EEEEELb0ELb1ELb1ELb1EEEvNS_9BwdParamsE,(.L_x_11821 - _ZN10layer_norm13ln_bwd_kernelINS_13Kernel_traitsIf13__nv_bfloat16fS2_fjLj8192ELj1ELj1ELj8ELj16ENS_18Kernel_traits_baseILj8192EfS2_fS2_fjLj256EEEEELb0ELb1ELb1ELb1EEEvNS_9BwdParamsE)
        .other          _ZN10layer_norm13ln_bwd_kernelINS_13Kernel_traitsIf13__nv_bfloat16fS2_fjLj8192ELj1ELj1ELj8ELj16ENS_18Kernel_traits_baseILj8192EfS2_fS2_fjLj256EEEEELb0ELb1ELb1ELb1EEEvNS_9BwdParamsE,@"STO_CUDA_ENTRY STV_DEFAULT"
_ZN10layer_norm13ln_bwd_kernelINS_13Kernel_traitsIf13__nv_bfloat16fS2_fjLj8192ELj1ELj1ELj8ELj16ENS_18Kernel_traits_baseILj8192EfS2_fS2_fjLj256EEEEELb0ELb1ELb1ELb1EEEvNS_9BwdParamsE:
.text._ZN10layer_norm13ln_bwd_kernelINS_13Kernel_traitsIf13__nv_bfloat16fS2_fjLj8192ELj1ELj1ELj8ELj16ENS_18Kernel_traits_baseILj8192EfS2_fS2_fjLj256EEEEELb0ELb1ELb1ELb1EEEvNS_9BwdParamsE:
        /* <DEDUP_REMOVED lines=57> */
.L_x_5337:
        /* <DEDUP_REMOVED lines=11> */
[----:B------:R-:W4:Y:S04]  /*0440*/  LDG.E.128 R24, [R4.64+0x4010] ;  /* 0x0040100404187981 */ /* 0x000f28000c1e1d00 */
[----:B------:R-:W4:Y:S04]  /*0450*/  LDG.E.128 R20, [R4.64+0x6000] ;  /* 0x0060000404147981 */ /* 0x000f28000c1e1d00 */
[----:B------:R-:W4:Y:S04]  /*0460*/  LDG.E.128 R16, [R4.64+0x6010] ;  /* 0x0060100404107981 */ /* 0x000f28000c1e1d00 */
[----:B------:R-:W4:Y:S04]  /*0470*/  LDG.E.128 R12, [R6.64] ;  /* 0x00000004060c7981 */ /* 0x000f28000c1e1d00 */
[----:B------:R-:W4:Y:S04]  /*0480*/  LDG.E.128 R8, [R6.64+0x2000] ;  /* 0x0020000406087981 */ /* 0x000f28000c1e1d00 */
        /* <DEDUP_REMOVED lines=75> */
[----:B------:R0:W-:Y:S02]  /*0940*/  STL.S16 [R1+0xc], R0 ;  /* 0x00000c0001007387 */ /* 0x0001e40000100600 */
.L_x_5408:
[----:B------:R-:W-:-:S05]  /*0950*/  MOV R198, 0x4 ;  /* 0x0000000400c67802 */ /* 0x000fca0000000f00 */
[----:B------:R-:W-:-:S05]  /*0960*/  IMAD.WIDE R188, R2, R198, c[0x0][0x1d8] ;  /* 0x0000760002bc7625 */ /* 0x000fca00078e02c6 */
[----:B------:R1:W2:Y:S04]  /*0970*/  LDG.E R196, [R188.64] ;  /* 0x00000004bcc47981 */ /* 0x0002a8000c1e1900 */
[----:B------:R-:W3:Y:S01]  /*0980*/  S2R R190, SR_TID.X ;  /* 0x0000000000be7919 */ /* 0x000ee20000002100 */
[----:B-1----:R-:W-:-:S05]  /*0990*/  IMAD.WIDE R188, R2, R198, c[0x0][0x1a8] ;  /* 0x00006a0002bc7625 */ /* 0x002fca00078e02c6 */
[----:B0----5:R0:W5:Y:S02]  /*09a0*/  LDG.E R0, [R188.64] ;  /* 0x00000004bc007981 */ /* 0x021164000c1e1900 */
[----:B0-----:R-:W-:-:S05]  /*09b0*/  IMAD.WIDE R188, R2, R198, c[0x0][0x1d0] ;  /* 0x0000740002bc7625 */ /* 0x001fca00078e02c6 */
[----:B------:R0:W5:Y:S01]  /*09c0*/  LDG.E R252, [R188.64] ;  /* 0x00000004bcfc7981 */ /* 0x000162000c1e1900 */
[----:B---3--:R-:W-:Y:S01]  /*09d0*/  LOP3.LUT R197, R190, 0xff, RZ, 0xc0, !PT ;  /* 0x000000ffbec57812 */ /* 0x008fe200078ec0ff */
        /* <DEDUP_REMOVED lines=31> */
.L_x_5340:
[----:B------:R-:W-:Y:S01]  /*0bd0*/  IADD3 R196, R196, -0x1, RZ ;  /* 0xffffffffc4c47810 */ /* 0x000fe20007ffe0ff */
[----:B------:R-:W-:Y:S01]  /*0be0*/  IMAD.WIDE R200, R2, R198, c[0x0][0x1a0] ;  /* 0x0000680002c87625 */ /* 0x000fe200078e02c6 */
[----:B------:R-:W-:Y:S01]  /*0bf0*/  MOV R228, 0x10 ;  /* 0x0000001000e47802 */ /* 0x000fe20000000f00 */
[----:B------:R-:W-:Y:S02]  /*0c00*/  STL [R1+0xc8], R58 ;  /* 0x0000c83a01007387 */ /* 0x000fe40000100800 */
[----:B------:R-:W-:Y:S02]  /*0c10*/  IMAD R196, R196, c[0x0][0x168], RZ ;  /* 0x00005a00c4c47a24 */ /* 0x000fe400078e02ff */
[----:B------:R-:W-:-:S04]  /*0c20*/  IMAD.WIDE.U32 R204, R250, R218, c[0x0][0x188] ;  /* 0x00006200facc7625 */ /* 0x000fc800078e00da */
[-C--:B------:R-:W-:Y:S01]  /*0c30*/  IMAD.WIDE.U32 R12, R230, R218.reuse, c[0x0][0x188] ;  /* 0x00006200e60c7625 */ /* 0x080fe200078e00da */
[----:B------:R-:W-:Y:S01]  /*0c40*/  SHF.R.S32.HI R3, RZ, 0x1f, R196 ;  /* 0x0000001fff037819 */ /* 0x000fe200000114c4 */
[----:B------:R-:W0:Y:S01]  /*0c50*/  LDC.U8 R229, c[0x0][0x1f0] ;  /* 0x00007c00ffe57b82 */ /* 0x000e220000000000 */
[----:B------:R-:W-:Y:S01]  /*0c60*/  ISETP.NE.U32.AND P0, PT, RZ, c[0x0][0x218], PT ;  /* 0x00008600ff007a0c */ /* 0x000fe20003f05070 */
[----:B------:R-:W-:Y:S01]  /*0c70*/  IMAD.WIDE.U32 R212, R251, R218, c[0x0][0x188] ;  /* 0x00006200fbd47625 */ /* 0x000fe200078e00da */
[----:B------:R-:W-:Y:S01]  /*0c80*/  LEA.HI R220, R3, R196, RZ, 0x3 ;  /* 0x000000c403dc7211 */ /* 0x000fe200078f18ff */
[----:B------:R1:W2:Y:S03]  /*0c90*/  LDG.E.128 R4, [R12.64] ;  /* 0x000000040c047981 */ /* 0x0002a6000c1e1d00 */
[----:B------:R-:W-:Y:S01]  /*0ca0*/  LEA.HI.SX32 R220, R220, R197, 0x1d ;  /* 0x000000c5dcdc7211 */ /* 0x000fe200078feaff */
[----:B------:R3:W4:Y:S03]  /*0cb0*/  LDG.E R3, [R200.64] ;  /* 0x00000004c8037981 */ /* 0x000726000c1e1900 */
[C---:B------:R-:W-:Y:S01]  /*0cc0*/  IADD3 R222, R220.reuse, 0x200, RZ ;  /* 0x00000200dcde7810 */ /* 0x040fe20007ffe0ff */
[CC--:B------:R-:W-:Y:S01]  /*0cd0*/  IMAD.WIDE.U32 R8, R220.reuse, R228.reuse, c[0x0][0x208] ;  /* 0x00008200dc087625 */ /* 0x0c0fe200078e00e4 */
[C---:B------:R-:W-:Y:S01]  /*0ce0*/  IADD3 R214, R220.reuse, 0x100, RZ ;  /* 0x00000100dcd67810 */ /* 0x040fe20007ffe0ff */
[----:B-1----:R-:W2:Y:S01]  /*0cf0*/  LDG.E.128 R12, [R12.64+0x10] ;  /* 0x000010040c0c7981 */ /* 0x002ea2000c1e1d00 */
[----:B------:R-:W-:Y:S01]  /*0d00*/  IADD3 R220, R220, 0x300, RZ ;  /* 0x00000300dcdc7810 */ /* 0x000fe20007ffe0ff */
[----:B------:R-:W-:-:S02]  /*0d10*/  IMAD.WIDE.U32 R222, R222, R228, c[0x0][0x208] ;  /* 0x00008200dede7625 */ /* 0x000fc400078e00e4 */
[----:B------:R-:W2:Y:S02]  /*0d20*/  LDG.E.128 R8, [R8.64] ;  /* 0x0000000408087981 */ /* 0x000ea4000c1e1d00 */
[----:B------:R-:W-:Y:S02]  /*0d30*/  IMAD.WIDE.U32 R196, R221, R218, c[0x0][0x188] ;  /* 0x00006200ddc47625 */ /* 0x000fe400078e00da */
[----:B------:R1:W2:Y:S04]  /*0d40*/  LDG.E.128 R224, [R222.64] ;  /* 0x00000004dee07981 */ /* 0x0002a8000c1e1d00 */
[----:B---3--:R3:W2:Y:S04]  /*0d50*/  LDG.E.128 R200, [R204.64] ;  /* 0x00000004ccc87981 */ /* 0x0086a8000c1e1d00 */
[----:B------:R0:W2:Y:S01]  /*0d60*/  LDG.E.128 R16, [R196.64] ;  /* 0x00000004c4107981 */ /* 0x0000a2000c1e1d00 */
[----:B-1----:R-:W-:Y:S01]  /*0d70*/  IMAD.WIDE.U32 R222, R220, R228, c[0x0][0x208] ;  /* 0x00008200dcde7625 */ /* 0x002fe200078e00e4 */
[----:B------:R-:W-:-:S02]  /*0d80*/  ISETP.NE.AND.EX P0, PT, RZ, c[0x0][0x21c], PT, P0 ;  /* 0x00008700ff007a0c */ /* 0x000fc40003f05300 */
[----:B------:R1:W-:Y:S04]  /*0d90*/  STL [R1+0xc4], R57 ;  /* 0x0000c43901007387 */ /* 0x0003e80000100800 */
[----:B---3--:R-:W3:Y:S04]  /*0da0*/  LDG.E.128 R204, [R204.64+0x10] ;  /* 0x00001004cccc7981 */ /* 0x008ee8000c1e1d00 */
[----:B------:R-:W1:Y:S04]  /*0db0*/  LDG.E.128 R232, [R222.64] ;  /* 0x00000004dee87981 */ /* 0x000e68000c1e1d00 */
        /* <DEDUP_REMOVED lines=8> */
[----:B0-----:R-:W-:Y:S01]  /*0e40*/  ISETP.NE.AND P0, PT, R229, RZ, PT ;  /* 0x000000ffe500720c */ /* 0x001fe20003f05270 */
[----:B------:R-:W-:-:S02]  /*0e50*/  IMAD.WIDE.U32 R216, R214, R228, c[0x0][0x208] ;  /* 0x00008200d6d87625 */ /* 0x000fc400078e00e4 */
[----:B------:R0:W-:Y:S04]  /*0e60*/  STL [R1+0xc0], R56 ;  /* 0x0000c03801007387 */ /* 0x0001e80000100800 */
[----:B------:R-:W-:Y:S04]  /*0e70*/  STL [R1+0xbc], R55 ;  /* 0x0000bc3701007387 */ /* 0x000fe80000100800 */
[----:B------:R0:W3:Y:S04]  /*0e80*/  LDG.E.128 R208, [R212.64] ;  /* 0x00000004d4d07981 */ /* 0x0000e8000c1e1d00 */
[----:B------:R-:W-:Y:S04]  /*0e90*/  STL [R1+0xb8], R54 ;  /* 0x0000b83601007387 */ /* 0x000fe80000100800 */
[----:B------:R1:W-:Y:S04]  /*0ea0*/  STL [R1+0xb4], R53 ;  /* 0x0000b43501007387 */ /* 0x0003e80000100800 */
[----:B0-----:R-:W3:Y:S04]  /*0eb0*/  LDG.E.128 R212, [R212.64+0x10] ;  /* 0x00001004d4d47981 */ /* 0x001ee8000c1e1d00 */
[----:B------:R0:W-:Y:S04]  /*0ec0*/  STL [R1+0xb0], R52 ;  /* 0x0000b03401007387 */ /* 0x0001e80000100800 */
[----:B------:R-:W3:Y:S04]  /*0ed0*/  LDG.E.128 R196, [R196.64+0x10] ;  /* 0x00001004c4c47981 */ /* 0x000ee8000c1e1d00 */
[----:B------:R-:W3:Y:S04]  /*0ee0*/  LDG.E.128 R216, [R216.64] ;  /* 0x00000004d8d87981 */ /* 0x000ee8000c1e1d00 */
[----:B------:R-:W3:Y:S01]  /*0ef0*/  LDL R248, [R1+0xa4] ;  /* 0x0000a40001f87983 */ /* 0x000ee20000100800 */
[----:B----4-:R-:W-:-:S05]  /*0f00*/  FSEL R3, R3, RZ, !P0 ;  /* 0x000000ff03037208 */ /* 0x010fca0004000000 */
[C---:B--2---:R-:W-:Y:S01]  /*0f10*/  FADD.FTZ R6, -R3.reuse, R6 ;  /* 0x0000000603067221 */ /* 0x044fe20000010100 */
[--C-:B------:R-:W-:Y:S02]  /*0f20*/  PRMT R244, RZ, 0x5410, R11.reuse ;  /* 0x00005410fff47816 */ /* 0x100fe4000000000b */
[----:B------:R-:W-:Y:S02]  /*0f30*/  PRMT R246, RZ, 0x7610, R11 ;  /* 0x00007610fff67816 */ /* 0x000fe4000000000b */
[--C-:B------:R-:W-:Y:S02]  /*0f40*/  PRMT R242, RZ, 0x5410, R10.reuse ;  /* 0x00005410fff27816 */ /* 0x100fe4000000000a */
[----:B------:R-:W-:Y:S02]  /*0f50*/  PRMT R240, RZ, 0x7610, R10 ;  /* 0x00007610fff07816 */ /* 0x000fe4000000000a */
[--C-:B------:R-:W-:Y:S01]  /*0f60*/  PRMT R238, RZ, 0x5410, R9.reuse ;  /* 0x00005410ffee7816 */ /* 0x100fe20000000009 */
[C---:B------:R-:W-:Y:S01]  /*0f70*/  FADD.FTZ R188, -R3.reuse, R202 ;  /* 0x000000ca03bc7221 */ /* 0x040fe20000010100 */
[----:B------:R-:W-:Y:S01]  /*0f80*/  PRMT R236, RZ, 0x7610, R9 ;  /* 0x00007610ffec7816 */ /* 0x000fe20000000009 */
[----:B------:R-:W-:-:S02]  /*0f90*/  FADD.FTZ R11, -R3, R17 ;  /* 0x00000011030b7221 */ /* 0x000fc40000010100 */
[C---:B------:R-:W-:Y:S02]  /*0fa0*/  FADD.FTZ R10, -R3.reuse, R16 ;  /* 0x00000010030a7221 */ /* 0x040fe40000010100 */
[C---:B------:R-:W-:Y:S02]  /*0fb0*/  FADD.FTZ R9, -R3.reuse, R15 ;  /* 0x0000000f03097221 */ /* 0x040fe40000010100 */
[C---:B---3--:R-:W-:Y:S02]  /*0fc0*/  FADD.FTZ R193, -R3.reuse, R207 ;  /* 0x000000cf03c17221 */ /* 0x048fe40000010100 */
[C---:B------:R-:W-:Y:S02]  /*0fd0*/  FADD.FTZ R192, -R3.reuse, R206 ;  /* 0x000000ce03c07221 */ /* 0x040fe40000010100 */
[C---:B-1----:R-:W-:Y:S01]  /*0fe0*/  FADD.FTZ R191, -R3.reuse, R205 ;  /* 0x000000cd03bf7221 */ /* 0x042fe20000010100 */
[----:B------:R-:W-:Y:S01]  /*0ff0*/  PRMT R57, RZ, 0x5410, R233 ;  /* 0x00005410ff397816 */ /* 0x000fe200000000e9 */
[C---:B------:R-:W-:Y:S01]  /*1000*/  FADD.FTZ R7, -R3.reuse, R7 ;  /* 0x0000000703077221 */ /* 0x040fe20000010100 */
[----:B------:R-:W-:Y:S01]  /*1010*/  PRMT R56, RZ, 0x7610, R233 ;  /* 0x00007610ff387816 */ /* 0x000fe200000000e9 */
[----:B------:R-:W-:Y:S01]  /*1020*/  FADD.FTZ R189, -R3, R203 ;  /* 0x000000cb03bd7221 */ /* 0x000fe20000010100 */
[--C-:B------:R-:W-:Y:S01]  /*1030*/  PRMT R53, RZ, 0x5410, R235.reuse ;  /* 0x00005410ff357816 */ /* 0x100fe200000000eb */
[C---:B-----5:R-:W-:Y:S01]  /*1040*/  FMUL.FTZ R233, R0.reuse, R11 ;  /* 0x0000000b00e97220 */ /* 0x060fe20000410000 */
[----:B0-----:R-:W-:Y:S01]  /*1050*/  PRMT R52, RZ, 0x7610, R235 ;  /* 0x00007610ff347816 */ /* 0x001fe200000000eb */
[----:B------:R-:W-:-:S02]  /*1060*/  FMUL.FTZ R235, R0, R10 ;  /* 0x0000000a00eb7220 */ /* 0x000fc40000410000 */
[C---:B------:R-:W-:Y:S02]  /*1070*/  FMUL.FTZ R11, R0.reuse, R193 ;  /* 0x000000c1000b7220 */ /* 0x040fe40000410000 */
[C---:B------:R-:W-:Y:S01]  /*1080*/  FMUL.FTZ R247, R0.reuse, R6 ;  /* 0x0000000600f77220 */ /* 0x040fe20000410000 */
[----:B------:R-:W2:Y:S01]  /*1090*/  LDL R193, [R1+0xa0] ;  /* 0x0000a00001c17983 */ /* 0x000ea20000100800 */
[C---:B------:R-:W-:Y:S02]  /*10a0*/  FMUL.FTZ R10, R0.reuse, R192 ;  /* 0x000000c0000a7220 */ /* 0x040fe40000410000 */
[C---:B------:R-:W-:Y:S01]  /*10b0*/  FMUL.FTZ R237, R0.reuse, R9 ;  /* 0x0000000900ed7220 */ /* 0x040fe20000410000 */
[----:B------:R-:W3:Y:S01]  /*10c0*/  LDL R192, [R1+0x90] ;  /* 0x0000900001c07983 */ /* 0x000ee20000100800 */
[C---:B------:R-:W-:Y:S01]  /*10d0*/  FMUL.FTZ R6, R0.reuse, R188 ;  /* 0x000000bc00067220 */ /* 0x040fe20000410000 */
[----:B------:R-:W-:Y:S01]  /*10e0*/  MOV R188, R246 ;  /* 0x000000f600bc7202 */ /* 0x000fe20000000f00 */
[C---:B------:R-:W-:Y:S01]  /*10f0*/  FMUL.FTZ R245, R0.reuse, R7 ;  /* 0x0000000700f57220 */ /* 0x040fe20000410000 */
[----:B------:R-:W4:Y:S01]  /*1100*/  LDL R246, [R1+0xa8] ;  /* 0x0000a80001f67983 */ /* 0x000f220000100800 */
[----:B------:R-:W-:-:S02]  /*1110*/  FMUL.FTZ R9, R0, R191 ;  /* 0x000000bf00097220 */ /* 0x000fc40000410000 */
[----:B------:R-:W-:Y:S01]  /*1120*/  FMUL.FTZ R7, R0, R189 ;  /* 0x000000bd00077220 */ /* 0x000fe20000410000 */
[----:B------:R-:W2:Y:S04]  /*1130*/  LDL R191, [R1+0x94] ;  /* 0x0000940001bf7983 */ /* 0x000ea80000100800 */
[----:B------:R-:W2:Y:S01]  /*1140*/  LDL R189, [R1+0x98] ;  /* 0x0000980001bd7983 */ /* 0x000ea20000100800 */
        /* <DEDUP_REMOVED lines=12> */
[C---:B------:R-:W-:Y:S02]  /*1210*/  FMUL.FTZ R241, R0.reuse, R5 ;  /* 0x0000000500f17220 */ /* 0x040fe40000410000 */
[C---:B------:R-:W-:Y:S02]  /*1220*/  FMUL.FTZ R4, R0.reuse, R18 ;  /* 0x0000001200047220 */ /* 0x040fe40000410000 */
[C---:B------:R-:W-:Y:S02]  /*1230*/  FADD.FTZ R200, -R3.reuse, R214 ;  /* 0x000000d603c87221 */ /* 0x040fe40000010100 */
[C---:B------:R-:W-:Y:S01]  /*1240*/  FMUL.FTZ R8, R0.reuse, R190 ;  /* 0x000000be00087220 */ /* 0x040fe20000410000 */
[----:B------:R-:W-:Y:S01]  /*1250*/  MOV R190, R244 ;  /* 0x000000f400be7202 */ /* 0x000fe20000000f00 */
[----:B------:R-:W-:Y:S01]  /*1260*/  FMUL.FTZ R18, R0, R200 ;  /* 0x000000c800127220 */ /* 0x000fe20000410000 */
[----:B------:R-:W-:Y:S01]  /*1270*/  PRMT R55, RZ, 0x5410, R234 ;  /* 0x00005410ff377816 */ /* 0x000fe200000000ea */
[----:B------:R-:W-:Y:S01]  /*1280*/  FADD.FTZ R112, R112, R242 ;  /* 0x000000f270707221 */ /* 0x000fe20000010000 */
[----:B------:R-:W-:Y:S01]  /*1290*/  PRMT R54, RZ, 0x7610, R234 ;  /* 0x00007610ff367816 */ /* 0x000fe200000000ea */
[C---:B------:R-:W-:Y:S01]  /*12a0*/  FADD.FTZ R16, -R3.reuse, R198 ;  /* 0x000000c603107221 */ /* 0x040fe20000010100 */
[----:B------:R-:W3:Y:S01]  /*12b0*/  LDL R234, [R1+0x80] ;  /* 0x0000800001ea7983 */ /* 0x000ee20000100800 */
[----:B------:R-:W-:Y:S01]  /*12c0*/  FADD.FTZ R17, -R3, R199 ;  /* 0x000000c703117221 */ /* 0x000fe20000010100 */
[----:B------:R-:W-:Y:S01]  /*12d0*/  PRMT R203, RZ, 0x5410, R216 ;  /* 0x00005410ffcb7816 */ /* 0x000fe200000000d8 */
[----:B------:R-:W-:Y:S01]  /*12e0*/  FFMA.FTZ R80, R243, R242, R80 ;  /* 0x000000f2f3507223 */ /* 0x000fe20000010050 */
[----:B------:R-:W-:Y:S01]  /*12f0*/  PRMT R202, RZ, 0x7610, R216 ;  /* 0x00007610ffca7816 */ /* 0x000fe200000000d8 */
[C---:B------:R-:W-:Y:S01]  /*1300*/  FADD.FTZ R198, -R3.reuse, R212 ;  /* 0x000000d403c67221 */ /* 0x040fe20000010100 */
[----:B------:R-:W-:Y:S01]  /*1310*/  PRMT R205, RZ, 0x5410, R217 ;  /* 0x00005410ffcd7816 */ /* 0x000fe200000000d9 */
[----:B------:R-:W-:Y:S01]  /*1320*/  FADD.FTZ R199, -R3, R213 ;  /* 0x000000d503c77221 */ /* 0x000fe20000010100 */
[----:B------:R-:W-:Y:S01]  /*1330*/  PRMT R204, RZ, 0x7610, R217 ;  /* 0x00007610ffcc7816 */ /* 0x000fe200000000d9 */
[----:B------:R-:W-:Y:S01]  /*1340*/  FADD.FTZ R113, R113, R240 ;  /* 0x000000f071717221 */ /* 0x000fe20000010000 */
[----:B------:R-:W-:Y:S01]  /*1350*/  PRMT R217, RZ, 0x5410, R227 ;  /* 0x00005410ffd97816 */ /* 0x000fe200000000e3 */
[----:B------:R-:W-:Y:S01]  /*1360*/  FFMA.FTZ R81, R241, R240, R81 ;  /* 0x000000f0f1517223 */ /* 0x000fe20000010051 */
[----:B------:R-:W-:Y:S01]  /*1370*/  PRMT R216, RZ, 0x7610, R227 ;  /* 0x00007610ffd87816 */ /* 0x000fe200000000e3 */
[----:B------:R-:W-:Y:S01]  /*1380*/  FFMA.FTZ R78, R247, R238, R78 ;  /* 0x000000eef74e7223 */ /* 0x000fe2000001004e */
[--C-:B------:R-:W-:Y:S01]  /*1390*/  PRMT R213, RZ, 0x5410, R225.reuse ;  /* 0x00005410ffd57816 */ /* 0x100fe200000000e1 */
[----:B------:R-:W3:Y:S01]  /*13a0*/  LDL R227, [R1+0x88] ;  /* 0x0000880001e37983 */ /* 0x000ee20000100800 */
[----:B------:R-:W-:Y:S01]  /*13b0*/  PRMT R212, RZ, 0x7610, R225 ;  /* 0x00007610ffd47816 */ /* 0x000fe200000000e1 */
[----:B------:R-:W-:-:S02]  /*13c0*/  FADD.FTZ R110, R110, R238 ;  /* 0x000000ee6e6e7221 */ /* 0x000fc40000010000 */
[----:B------:R-:W3:Y:S01]  /*13d0*/  LDL R225, [R1+0x8c] ;  /* 0x00008c0001e17983 */ /* 0x000ee20000100800 */
[----:B------:R-:W-:Y:S02]  /*13e0*/  FADD.FTZ R114, R114, R190 ;  /* 0x000000be72727221 */ /* 0x000fe40000010000 */
[----:B------:R-:W-:Y:S02]  /*13f0*/  FFMA.FTZ R82, R239, R190, R82 ;  /* 0x000000beef527223 */ /* 0x000fe40000010052 */
[----:B----4-:R-:W-:Y:S02]  /*1400*/  FMUL.FTZ R246, R246, R238 ;  /* 0x000000eef6f67220 */ /* 0x010fe40000410000 */
[C---:B------:R-:W-:Y:S02]  /*1410*/  FADD.FTZ R13, -R3.reuse, R19 ;  /* 0x00000013030d7221 */ /* 0x040fe40000010100 */
[C---:B------:R-:W-:Y:S02]  /*1420*/  FADD.FTZ R14, -R3.reuse, R196 ;  /* 0x000000c4030e7221 */ /* 0x040fe40000010100 */
[----:B------:R-:W-:-:S02]  /*1430*/  FADD.FTZ R15, -R3, R197 ;  /* 0x000000c5030f7221 */ /* 0x000fc40000010100 */
[C---:B------:R-:W-:Y:S02]  /*1440*/  FADD.FTZ R194, -R3.reuse, R208 ;  /* 0x000000d003c27221 */ /* 0x040fe40000010100 */
[----:B------:R-:W-:Y:S01]  /*1450*/  FADD.FTZ R195, -R3, R209 ;  /* 0x000000d103c37221 */ /* 0x000fe20000010100 */
[--C-:B------:R-:W-:Y:S01]  /*1460*/  PRMT R207, RZ, 0x5410, R218.reuse ;  /* 0x00005410ffcf7816 */ /* 0x100fe200000000da */
[----:B--2---:R-:W-:Y:S01]  /*1470*/  FMUL.FTZ R200, R193, R229 ;  /* 0x000000e5c1c87220 */ /* 0x004fe20000410000 */
[----:B------:R-:W-:Y:S01]  /*1480*/  PRMT R206, RZ, 0x7610, R218 ;  /* 0x00007610ffce7816 */ /* 0x000fe200000000da */
[----:B---3--:R-:W-:Y:S01]  /*1490*/  FMUL.FTZ R242, R192, R242 ;  /* 0x000000f2c0f27220 */ /* 0x008fe20000410000 */
[----:B------:R-:W2:Y:S01]  /*14a0*/  LDL R193, [R1+0x7c] ;  /* 0x00007c0001c17983 */ /* 0x000ea20000100800 */
[----:B------:R-:W-:-:S03]  /*14b0*/  FMUL.FTZ R240, R191, R240 ;  /* 0x000000f0bff07220 */ /* 0x000fc60000410000 */
[----:B------:R-:W3:Y:S01]  /*14c0*/  LDL R192, [R1+0x64] ;  /* 0x0000640001c07983 */ /* 0x000ee20000100800 */
[----:B------:R-:W-:-:S03]  /*14d0*/  FMUL.FTZ R238, R189, R190 ;  /* 0x000000bebdee7220 */ /* 0x000fc60000410000 */
[----:B------:R-:W4:Y:S04]  /*14e0*/  LDL R191, [R1+0x68] ;  /* 0x0000680001bf7983 */ /* 0x000f280000100800 */
[----:B------:R-:W4:Y:S01]  /*14f0*/  LDL R190, [R1+0x6c] ;  /* 0x00006c0001be7983 */ /* 0x000f220000100800 */
[C---:B------:R-:W-:Y:S01]  /*1500*/  FADD.FTZ R19, -R3.reuse, R201 ;  /* 0x000000c903137221 */ /* 0x040fe20000010100 */
[----:B------:R-:W-:Y:S01]  /*1510*/  PRMT R208, RZ, 0x7610, R219 ;  /* 0x00007610ffd07816 */ /* 0x000fe200000000db */
[C---:B------:R-:W-:Y:S01]  /*1520*/  FADD.FTZ R196, -R3.reuse, R210 ;  /* 0x000000d203c47221 */ /* 0x040fe20000010100 */
[----:B------:R-:W-:Y:S01]  /*1530*/  PRMT R210, RZ, 0x7610, R224 ;  /* 0x00007610ffd27816 */ /* 0x000fe200000000e0 */
[C---:B------:R-:W-:Y:S01]  /*1540*/  FADD.FTZ R197, -R3.reuse, R211 ;  /* 0x000000d303c57221 */ /* 0x040fe20000010100 */
[----:B------:R-:W-:Y:S01]  /*1550*/  PRMT R214, RZ, 0x7610, R226 ;  /* 0x00007610ffd67816 */ /* 0x000fe200000000e2 */
[----:B------:R-:W-:Y:S01]  /*1560*/  FADD.FTZ R201, -R3, R215 ;  /* 0x000000d703c97221 */ /* 0x000fe20000010100 */
[----:B------:R-:W4:Y:S01]  /*1570*/  LDL R244, [R1+0xac] ;  /* 0x0000ac0001f47983 */ /* 0x000f220000100800 */
[C---:B------:R-:W-:Y:S01]  /*1580*/  FMUL.FTZ R3, R0.reuse, R222 ;  /* 0x000000de00037220 */ /* 0x040fe20000410000 */
[----:B------:R-:W-:Y:S01]  /*1590*/  PRMT R211, RZ, 0x5410, R224 ;  /* 0x00005410ffd37816 */ /* 0x000fe200000000e0 */
[C---:B------:R-:W-:Y:S01]  /*15a0*/  FMUL.FTZ R249, R0.reuse, R220 ;  /* 0x000000dc00f97220 */ /* 0x040fe20000410000 */
[----:B------:R-:W-:Y:S01]  /*15b0*/  PRMT R215, RZ, 0x5410, R226 ;  /* 0x00005410ffd77816 */ /* 0x000fe200000000e2 */
[C---:B------:R-:W-:Y:S01]  /*15c0*/  FMUL.FTZ R228, R0.reuse, R13 ;  /* 0x0000000d00e47220 */ /* 0x040fe20000410000 */
[--C-:B------:R-:W-:Y:S01]  /*15d0*/  PRMT R58, RZ, 0x5410, R232.reuse ;  /* 0x00005410ff3a7816 */ /* 0x100fe200000000e8 */
[C---:B------:R-:W-:Y:S01]  /*15e0*/  FMUL.FTZ R5, R0.reuse, R19 ;  /* 0x0000001300057220 */ /* 0x040fe20000410000 */
[----:B------:R-:W-:Y:S01]  /*15f0*/  PRMT R218, RZ, 0x7610, R232 ;  /* 0x00007610ffda7816 */ /* 0x000fe200000000e8 */
[----:B------:R-:W4:Y:S01]  /*1600*/  LDL R220, [R1+0x9c] ;  /* 0x00009c0001dc7983 */ /* 0x000f220000100800 */
[----:B------:R-:W-:-:S02]  /*1610*/  FMUL.FTZ R231, R0, R12 ;  /* 0x0000000c00e77220 */ /* 0x000fc40000410000 */
[C---:B------:R-:W-:Y:S01]  /*1620*/  FMUL.FTZ R226, R0.reuse, R14 ;  /* 0x0000000e00e27220 */ /* 0x040fe20000410000 */
[----:B------:R-:W4:Y:S01]  /*1630*/  LDL R232, [R1+0x84] ;  /* 0x0000840001e87983 */ /* 0x000f220000100800 */
[C---:B------:R-:W-:Y:S02]  /*1640*/  FMUL.FTZ R224, R0.reuse, R15 ;  /* 0x0000000f00e07220 */ /* 0x040fe40000410000 */
[C---:B------:R-:W-:Y:S02]  /*1650*/  FMUL.FTZ R13, R0.reuse, R195 ;  /* 0x000000c3000d7220 */ /* 0x040fe40000410000 */
[C---:B------:R-:W-:Y:S01]  /*1660*/  FMUL.FTZ R19, R0.reuse, R201 ;  /* 0x000000c900137220 */ /* 0x040fe20000410000 */
[----:B------:R-:W4:Y:S01]  /*1670*/  LDL R195, [R1+0x78] ;  /* 0x0000780001c37983 */ /* 0x000f220000100800 */
[C---:B------:R-:W-:Y:S02]  /*1680*/  FMUL.FTZ R12, R0.reuse, R194 ;  /* 0x000000c2000c7220 */ /* 0x040fe40000410000 */
[C---:B------:R-:W-:Y:S01]  /*1690*/  FMUL.FTZ R14, R0.reuse, R196 ;  /* 0x000000c4000e7220 */ /* 0x040fe20000410000 */
[----:B------:R-:W4:Y:S01]  /*16a0*/  LDL R194, [R1+0x60] ;  /* 0x0000600001c27983 */ /* 0x000f220000100800 */
[----:B------:R-:W-:-:S02]  /*16b0*/  FMUL.FTZ R15, R0, R197 ;  /* 0x000000c5000f7220 */ /* 0x000fc40000410000 */
[----:B------:R-:W-:Y:S01]  /*16c0*/  FFMA.FTZ R76, R3, R229, R76 ;  /* 0x000000e5034c7223 */ /* 0x000fe2000001004c */
[----:B------:R-:W4:Y:S01]  /*16d0*/  LDL R197, [R1+0x70] ;  /* 0x0000700001c57983 */ /* 0x000f220000100800 */
[----:B------:R-:W-:Y:S02]  /*16e0*/  FADD.FTZ R108, R108, R229 ;  /* 0x000000e56c6c7221 */ /* 0x000fe40000010000 */
[-C--:B------:R-:W-:Y:S01]  /*16f0*/  FFMA.FTZ R84, R235, R203.reuse, R84 ;  /* 0x000000cbeb547223 */ /* 0x080fe20000010054 */
[----:B------:R-:W4:Y:S01]  /*1700*/  LDL R196, [R1+0x74] ;  /* 0x0000740001c47983 */ /* 0x000f220000100800 */
[----:B------:R-:W-:Y:S02]  /*1710*/  FADD.FTZ R116, R116, R203 ;  /* 0x000000cb74747221 */ /* 0x000fe40000010000 */
[----:B------:R-:W-:Y:S02]  /*1720*/  FMUL.FTZ R234, R234, R203 ;  /* 0x000000cbeaea7220 */ /* 0x000fe40000410000 */
[----:B------:R-:W-:-:S02]  /*1730*/  FMUL.FTZ R229, R227, R205 ;  /* 0x000000cde3e57220 */ /* 0x000fc40000410000 */
[-C--:B------:R-:W-:Y:S02]  /*1740*/  FFMA.FTZ R87, R228, R204.reuse, R87 ;  /* 0x000000cce4577223 */ /* 0x080fe40000010057 */
[----:B------:R-:W-:Y:S02]  /*1750*/  FADD.FTZ R119, R119, R204 ;  /* 0x000000cc77777221 */ /* 0x000fe40000010000 */
[----:B------:R-:W-:Y:S02]  /*1760*/  FMUL.FTZ R227, R225, R204 ;  /* 0x000000cce1e37220 */ /* 0x000fe40000410000 */
[----:B------:R-:W-:Y:S02]  /*1770*/  FFMA.FTZ R86, R231, R205, R86 ;  /* 0x000000cde7567223 */ /* 0x000fe40000010056 */
[----:B------:R-:W-:Y:S02]  /*1780*/  FADD.FTZ R118, R118, R205 ;  /* 0x000000cd76767221 */ /* 0x000fe40000010000 */
[----:B--2---:R-:W-:-:S02]  /*1790*/  FMUL.FTZ R201, R193, R208 ;  /* 0x000000d0c1c97220 */ /* 0x004fc40000410000 */
[----:B------:R-:W2:Y:S01]  /*17a0*/  LDL R193, [R1+0x5c] ;  /* 0x00005c0001c17983 */ /* 0x000ea20000100800 */
[----:B---3--:R-:W-:-:S03]  /*17b0*/  FMUL.FTZ R203, R192, R210 ;  /* 0x000000d2c0cb7220 */ /* 0x008fc60000410000 */
[----:B------:R-:W3:Y:S01]  /*17c0*/  LDL R192, [R1+0x40] ;  /* 0x0000400001c07983 */ /* 0x000ee20000100800 */
[----:B----4-:R-:W-:-:S03]  /*17d0*/  FMUL.FTZ R204, R191, R213 ;  /* 0x000000d5bfcc7220 */ /* 0x010fc60000410000 */
[----:B------:R-:W4:Y:S01]  /*17e0*/  LDL R191, [R1+0x48] ;  /* 0x0000480001bf7983 */ /* 0x000f220000100800 */
[----:B------:R-:W-:-:S03]  /*17f0*/  FMUL.FTZ R205, R190, R212 ;  /* 0x000000d4becd7220 */ /* 0x000fc60000410000 */
[----:B------:R-:W4:Y:S01]  /*1800*/  LDL R190, [R1+0x4c] ;  /* 0x00004c0001be7983 */ /* 0x000f220000100800 */
[----:B------:R-:W-:Y:S01]  /*1810*/  PRMT R209, RZ, 0x5410, R219 ;  /* 0x00005410ffd17816 */ /* 0x000fe200000000db */
[----:B------:R-:W-:Y:S02]  /*1820*/  FMUL.FTZ R222, R0, R16 ;  /* 0x0000001000de7220 */ /* 0x000fe40000410000 */
[-C--:B------:R-:W-:Y:S02]  /*1830*/  FFMA.FTZ R79, R245, R236.reuse, R79 ;  /* 0x000000ecf54f7223 */ /* 0x080fe4000001004f */
[----:B------:R-:W-:Y:S02]  /*1840*/  FADD.FTZ R111, R111, R236 ;  /* 0x000000ec6f6f7221 */ /* 0x000fe40000010000 */
        /* <DEDUP_REMOVED lines=8> */
[----:B------:R-:W-:Y:S02]  /*18d0*/  FADD.FTZ R122, R122, R209 ;  /* 0x000000d17a7a7221 */ /* 0x000fe40000010000 */
[-C--:B------:R-:W-:Y:S02]  /*18e0*/  FFMA.FTZ R90, R222, R209.reuse, R90 ;  /* 0x000000d1de5a7223 */ /* 0x080fe4000001005a */
[----:B------:R-:W-:Y:S02]  /*18f0*/  FMUL.FTZ R220, R195, R209 ;  /* 0x000000d1c3dc7220 */ /* 0x000fe40000410000 */
[----:B------:R-:W-:Y:S01]  /*1900*/  FMUL.FTZ R202, R194, R211 ;  /* 0x000000d3c2ca7220 */ /* 0x000fe20000410000 */
[----:B------:R-:W4:Y:S01]  /*1910*/  LDL R195, [R1+0x58] ;  /* 0x0000580001c37983 */ /* 0x000f220000100800 */
[----:B------:R-:W-:Y:S02]  /*1920*/  FFMA.FTZ R93, R5, R210, R93 ;  /* 0x000000d2055d7223 */ /* 0x000fe4000001005d */
[----:B------:R-:W-:Y:S01]  /*1930*/  FMUL.FTZ R225, R197, R207 ;  /* 0x000000cfc5e17220 */ /* 0x000fe20000410000 */
[----:B------:R-:W4:Y:S01]  /*1940*/  LDL R194, [R1+0x44] ;  /* 0x0000440001c27983 */ /* 0x000f220000100800 */
[----:B------:R-:W-:-:S02]  /*1950*/  FADD.FTZ R125, R125, R210 ;  /* 0x000000d27d7d7221 */ /* 0x000fc40000010000 */
[----:B------:R-:W-:Y:S01]  /*1960*/  FMUL.FTZ R223, R196, R206 ;  /* 0x000000cec4df7220 */ /* 0x000fe20000410000 */
[----:B------:R-:W4:Y:S01]  /*1970*/  LDL R197, [R1+0x50] ;  /* 0x0000500001c57983 */ /* 0x000f220000100800 */
[----:B------:R-:W-:Y:S02]  /*1980*/  FFMA.FTZ R100, R12, R58, R100 ;  /* 0x0000003a0c647223 */ /* 0x000fe40000010064 */
[----:B------:R-:W-:Y:S01]  /*1990*/  FADD.FTZ R132, R132, R58 ;  /* 0x0000003a84847221 */ /* 0x000fe20000010000 */
[----:B------:R-:W4:Y:S01]  /*19a0*/  LDL R196, [R1+0x54] ;  /* 0x0000540001c47983 */ /* 0x000f220000100800 */
        /* <DEDUP_REMOVED lines=8> */
[----:B--2---:R-:W-:-:S02]  /*1a30*/  FMUL.FTZ R209, R193, R216 ;  /* 0x000000d8c1d17220 */ /* 0x004fc40000410000 */
[----:B------:R-:W2:Y:S01]  /*1a40*/  LDL R193, [R1+0x30] ;  /* 0x0000300001c17983 */ /* 0x000ea20000100800 */
[----:B---3--:R-:W-:-:S03]  /*1a50*/  FMUL.FTZ R210, R192, R58 ;  /* 0x0000003ac0d27220 */ /* 0x008fc60000410000 */
[----:B------:R0:W5:Y:S01]  /*1a60*/  LDL.LU R58, [R1+0xc8] ;  /* 0x0000c800013a7983 */ /* 0x0001620000300800 */
[----:B----4-:R-:W-:-:S03]  /*1a70*/  FMUL.FTZ R212, R191, R57 ;  /* 0x00000039bfd47220 */ /* 0x010fc60000410000 */
[----:B------:R-:W3:Y:S01]  /*1a80*/  LDL R192, [R1+0x34] ;  /* 0x0000340001c07983 */ /* 0x000ee20000100800 */
[----:B------:R-:W-:-:S03]  /*1a90*/  FMUL.FTZ R213, R190, R56 ;  /* 0x00000038bed57220 */ /* 0x000fc60000410000 */
[----:B------:R0:W5:Y:S04]  /*1aa0*/  LDL.LU R57, [R1+0xc4] ;  /* 0x0000c40001397983 */ /* 0x0001680000300800 */
[----:B------:R0:W5:Y:S04]  /*1ab0*/  LDL.LU R56, [R1+0xc0] ;  /* 0x0000c00001387983 */ /* 0x0001680000300800 */
[----:B------:R-:W4:Y:S04]  /*1ac0*/  LDL R191, [R1+0x38] ;  /* 0x0000380001bf7983 */ /* 0x000f280000100800 */
[----:B------:R-:W4:Y:S01]  /*1ad0*/  LDL R190, [R1+0x3c] ;  /* 0x00003c0001be7983 */ /* 0x000f220000100800 */
[----:B------:R-:W-:-:S02]  /*1ae0*/  FMUL.FTZ R219, R0, R17 ;  /* 0x0000001100db7220 */ /* 0x000fc40000410000 */
[C---:B------:R-:W-:Y:S02]  /*1af0*/  FMUL.FTZ R16, R0.reuse, R198 ;  /* 0x000000c600107220 */ /* 0x040fe40000410000 */
        /* <DEDUP_REMOVED lines=8> */
[-C--:B------:R-:W-:Y:S02]  /*1b80*/  FFMA.FTZ R96, R8, R215.reuse, R96 ;  /* 0x000000d708607223 */ /* 0x080fe40000010060 */
        /* <DEDUP_REMOVED lines=19> */
[----:B------:R-:W-:-:S02]  /*1cc0*/  FADD.FTZ R188, RZ, R200 ;  /* 0x000000c8ffbc7221 */ /* 0x000fc40000010000 */
[----:B------:R-:W-:Y:S02]  /*1cd0*/  FFMA.FTZ R189, R3, R200, RZ ;  /* 0x000000c803bd7223 */ /* 0x000fe400000100ff */
        /* <DEDUP_REMOVED lines=9> */
[----:B------:R0:W5:Y:S01]  /*1d70*/  LDL.LU R55, [R1+0xbc] ;  /* 0x0000bc0001377983 */ /* 0x0001620000300800 */
[----:B---3--:R-:W-:-:S03]  /*1d80*/  FMUL.FTZ R215, R192, R54 ;  /* 0x00000036c0d77220 */ /* 0x008fc60000410000 */
[----:B------:R0:W5:Y:S01]  /*1d90*/  LDL.LU R54, [R1+0xb8] ;  /* 0x0000b80001367983 */ /* 0x0001620000300800 */
[----:B----4-:R-:W-:-:S03]  /*1da0*/  FMUL.FTZ R216, R191, R53 ;  /* 0x00000035bfd87220 */ /* 0x010fc60000410000 */
[----:B------:R0:W5:Y:S01]  /*1db0*/  LDL.LU R53, [R1+0xb4] ;  /* 0x0000b40001357983 */ /* 0x0001620000300800 */
[----:B------:R-:W-:-:S03]  /*1dc0*/  FMUL.FTZ R217, R190, R52 ;  /* 0x00000034bed97220 */ /* 0x000fc60000410000 */
[----:B------:R0:W5:Y:S01]  /*1dd0*/  LDL.LU R52, [R1+0xb0] ;  /* 0x0000b00001347983 */ /* 0x0001620000300800 */
        /* <DEDUP_REMOVED lines=38> */
[----:B------:R-:W-:Y:S02]  /*2040*/  FFMA.FTZ R92, R4, R211, R92 ;  /* 0x000000d3045c7223 */ /* 0x000fe4000001005c */
        /* <DEDUP_REMOVED lines=16> */
[----:B------:R-:W-:Y:S02]  /*2150*/  FFMA.FTZ R101, R13, R218, R101 ;  /* 0x000000da0d657223 */ /* 0x000fe40000010065 */
[----:B------:R-:W-:Y:S02]  /*2160*/  FADD.FTZ R133, R133, R218 ;  /* 0x000000da85857221 */ /* 0x000fe40000010000 */
[----:B------:R-:W-:Y:S02]  /*2170*/  FADD.FTZ R198, R188, R217 ;  /* 0x000000d9bcc67221 */ /* 0x000fe40000010000 */
[----:B------:R-:W-:Y:S02]  /*2180*/  FFMA.FTZ R197, R19, R217, R189 ;  /* 0x000000d913c57223 */ /* 0x000fe400000100bd */
.L_x_5341:
[----:B0-----:R-:W-:Y:S05]  /*2190*/  BSYNC B0 ;  /* 0x0000000000007941 */ /* 0x001fea0003800000 */
.L_x_5339:
[----:B------:R-:W2:Y:S04]  /*21a0*/  LDL R189, [R1+0xc] ;  /* 0x00000c0001bd7983 */ /* 0x000ea80000100800 */
        /* <DEDUP_REMOVED lines=8> */
.L_x_5409:
        /* <DEDUP_REMOVED lines=18> */
.L_x_5410:
[----:B---3-5:R-:W-:Y:S01]  /*2350*/  ISETP.GE.AND P3, PT, R252, 0x1, PT ;  /* 0x00000001fc00780c */ /* 0x028fe20003f66270 */
[----:B------:R-:W3:Y:S01]  /*2360*/  S2R R195, SR_TID.X ;  /* 0x0000000000c37919 */ /* 0x000ee20000002100 */
[----:B------:R-:W-:Y:S01]  /*2370*/  @!P0 LOP3.LUT R190, R194, 0x7, RZ, 0xc0, !PT ;  /* 0x00000007c2be8812 */ /* 0x000fe200078ec0ff */
[----:B------:R-:W-:Y:S01]  /*2380*/  FADD.FTZ R188, R193, R191 ;  /* 0x000000bfc1bc7221 */ /* 0x000fe20000010000 */
[----:B------:R-:W-:Y:S01]  /*2390*/  WARPSYNC 0xffffffff ;  /* 0xffffffff00007948 */ /* 0x000fe20003800000 */
[----:B-1----:R-:W-:Y:S01]  /*23a0*/  FADD.FTZ R189, R189, R192 ;  /* 0x000000c0bdbd7221 */ /* 0x002fe20000010000 */
[----:B------:R-:W-:Y:S01]  /*23b0*/  @!P0 IADD3 R190, R196, R190, RZ ;  /* 0x000000bec4be8210 */ /* 0x000fe20007ffe0ff */
[----:B------:R-:W-:-:S04]  /*23c0*/  HFMA2.MMA R218, -RZ, RZ, 0, 0 ;  /* 0x00000000ffda7435 */ /* 0x000fc800000001ff */
[----:B------:R1:W-:Y:S02]  /*23d0*/  @!P0 STS.64 [R190.X8+0x8000], R188 ;  /* 0x008000bcbe008388 */ /* 0x0003e40000008a00 */
[----:B-1----:R-:W-:-:S05]  /*23e0*/  @P3 IADD3 R188, R252, -0x1, RZ ;  /* 0xfffffffffcbc3810 */ /* 0x002fca0007ffe0ff */
[----:B------:R-:W-:-:S05]  /*23f0*/  @P3 IMAD R188, R188, c[0x0][0x168], RZ ;  /* 0x00005a00bcbc3a24 */ /* 0x000fca00078e02ff */
[----:B------:R-:W-:-:S04]  /*2400*/  @P3 SHF.R.S32.HI R189, RZ, 0x1f, R188 ;  /* 0x0000001fffbd3819 */ /* 0x000fc800000114bc */
[----:B------:R-:W-:Y:S02]  /*2410*/  @P3 LEA.HI R188, R189, R188, RZ, 0x3 ;  /* 0x000000bcbdbc3211 */ /* 0x000fe400078f18ff */
[----:B---3--:R-:W-:Y:S01]  /*2420*/  @P3 LOP3.LUT R189, R195, 0xff, RZ, 0xc0, !PT ;  /* 0x000000ffc3bd3812 */ /* 0x008fe200078ec0ff */
[----:B------:R-:W-:Y:S03]  /*2430*/  BAR.SYNC.DEFER_BLOCKING 0x0 ;  /* 0x0000000000007b1d */ /* 0x000fe60000010000 */
[----:B------:R-:W-:Y:S02]  /*2440*/  @P3 LEA.HI.SX32 R218, R188, R189, 0x1d ;  /* 0x000000bdbcda3211 */ /* 0x000fe400078feaff */
[----:B------:R-:W-:-:S05]  /*2450*/  @P3 MOV R188, 0x10 ;  /* 0x0000001000bc3802 */ /* 0x000fca0000000f00 */
[----:B------:R-:W-:Y:S01]  /*2460*/  @P3 IMAD.WIDE.U32 R188, R218, R188, c[0x0][0x170] ;  /* 0x00005c00dabc3625 */ /* 0x000fe200078e00bc */
[----:B--2---:R-:W1:Y:S04]  /*2470*/  LDS.128 R192, [R196.X8+0x8000] ;  /* 0x00800000c4c07984 */ /* 0x004e680000008c00 */
[----:B------:R2:W5:Y:S01]  /*2480*/  @P3 LDG.E.128 R172, [R188.64] ;  /* 0x00000004bcac3981 */ /* 0x000562000c1e1d00 */
[----:B------:R-:W-:Y:S01]  /*2490*/  @!P4 ISETP.NE.U32.AND P1, PT, RZ, c[0x0][0x218], PT ;  /* 0x00008600ff00ca0c */ /* 0x000fe20003f25070 */
[----:B------:R-:W-:Y:S01]  /*24a0*/  BSSY B0, `(.L_x_5344) ;  /* 0x0000024000007945 */ /* 0x000fe20003800000 */
[----:B------:R-:W-:Y:S02]  /*24b0*/  @!P4 ISETP.NE.U32.AND P0, PT, RZ, c[0x0][0x218], PT ;  /* 0x00008600ff00ca0c */ /* 0x000fe40003f05070 */
[----:B------:R-:W-:-:S02]  /*24c0*/  @!P4 ISETP.NE.AND.EX P1, PT, RZ, c[0x0][0x21c], PT, P1 ;  /* 0x00008700ff00ca0c */ /* 0x000fc40003f25310 */
[----:B------:R-:W-:Y:S01]  /*24d0*/  @!P4 ISETP.NE.AND.EX P0, PT, RZ, c[0x0][0x21c], PT, P0 ;  /* 0x00008700ff00ca0c */ /* 0x000fe20003f05300 */
[----:B--2---:R-:W2:Y:S01]  /*24e0*/  LDS.128 R188, [R196.X8+0x8010] ;  /* 0x00801000c4bc7984 */ /* 0x004ea20000008c00 */
[----:B-1----:R-:W-:Y:S02]  /*24f0*/  FADD.FTZ R192, RZ, R192 ;  /* 0x000000c0ffc07221 */ /* 0x002fe40000010000 */
[----:B------:R-:W-:Y:S02]  /*2500*/  FADD.FTZ R193, RZ, R193 ;  /* 0x000000c1ffc17221 */ /* 0x000fe40000010000 */
[----:B------:R-:W-:Y:S02]  /*2510*/  FADD.FTZ R192, R194, R192 ;  /* 0x000000c0c2c07221 */ /* 0x000fe40000010000 */
[----:B------:R-:W-:Y:S02]  /*2520*/  FADD.FTZ R193, R195, R193 ;  /* 0x000000c1c3c17221 */ /* 0x000fe40000010000 */
[----:B--2---:R-:W-:-:S02]  /*2530*/  FADD.FTZ R188, R192, R188 ;  /* 0x000000bcc0bc7221 */ /* 0x004fc40000010000 */
[----:B------:R-:W-:Y:S02]  /*2540*/  FADD.FTZ R189, R193, R189 ;  /* 0x000000bdc1bd7221 */ /* 0x000fe40000010000 */
[----:B------:R-:W1:Y:S01]  /*2550*/  LDS.128 R192, [R196.X8+0x8020] ;  /* 0x00802000c4c07984 */ /* 0x000e620000008c00 */
[----:B------:R-:W-:Y:S01]  /*2560*/  FADD.FTZ R190, R190, R188 ;  /* 0x000000bcbebe7221 */ /* 0x000fe20000010000 */
[----:B------:R-:W-:Y:S01]  /*2570*/  @!P4 FSEL R188, R48, RZ, P1 ;  /* 0x000000ff30bcc208 */ /* 0x000fe20000800000 */
[----:B------:R-:W-:Y:S01]  /*2580*/  FADD.FTZ R189, R191, R189 ;  /* 0x000000bdbfbd7221 */ /* 0x000fe20000010000 */
[----:B0-----:R-:W0:Y:S01]  /*2590*/  LDS.128 R196, [R196.X8+0x8030] ;  /* 0x00803000c4c47984 */ /* 0x001e220000008c00 */
[----:B-1----:R-:W-:Y:S02]  /*25a0*/  FADD.FTZ R190, R190, R192 ;  /* 0x000000c0bebe7221 */ /* 0x002fe40000010000 */
[----:B------:R-:W-:Y:S02]  /*25b0*/  FADD.FTZ R189, R189, R193 ;  /* 0x000000c1bdbd7221 */ /* 0x000fe40000010000 */
[----:B------:R-:W-:-:S02]  /*25c0*/  FADD.FTZ R190, R194, R190 ;  /* 0x000000bec2be7221 */ /* 0x000fc40000010000 */
[----:B------:R-:W-:Y:S02]  /*25d0*/  FADD.FTZ R189, R195, R189 ;  /* 0x000000bdc3bd7221 */ /* 0x000fe40000010000 */
[----:B0-----:R-:W-:Y:S02]  /*25e0*/  FADD.FTZ R190, R190, R196 ;  /* 0x000000c4bebe7221 */ /* 0x001fe40000010000 */
[----:B------:R-:W-:Y:S02]  /*25f0*/  FADD.FTZ R189, R189, R197 ;  /* 0x000000c5bdbd7221 */ /* 0x000fe40000010000 */
[----:B------:R-:W-:Y:S02]  /*2600*/  FADD.FTZ R190, R198, R190 ;  /* 0x000000bec6be7221 */ /* 0x000fe40000010000 */
[----:B------:R-:W0:Y:S01]  /*2610*/  LDC.U8 R198, c[0x0][0x1f0] ;  /* 0x00007c00ffc67b82 */ /* 0x000e220000000000 */
[----:B------:R-:W-:Y:S02]  /*2620*/  FADD.FTZ R189, R199, R189 ;  /* 0x000000bdc7bd7221 */ /* 0x000fe40000010000 */
[----:B------:R-:W-:-:S02]  /*2630*/  FMUL.FTZ R194, R190, c[0x0][0x1e0] ;  /* 0x00007800bec27a20 */ /* 0x000fc40000410000 */
[----:B------:R-:W-:Y:S01]  /*2640*/  FMUL.FTZ R195, R189, c[0x0][0x1e0] ;  /* 0x00007800bdc37a20 */ /* 0x000fe20000410000 */
        /* <DEDUP_REMOVED lines=9> */
.L_x_5345:
[----:B------:R-:W-:Y:S05]  /*26e0*/  BSYNC B0 ;  /* 0x0000000000007941 */ /* 0x000fea0003800000 */
.L_x_5344:
[----:B-----5:R-:W-:Y:S01]  /*26f0*/  @P3 PRMT R189, RZ, 0x5410, R172 ;  /* 0x00005410ffbd3816 */ /* 0x020fe200000000ac */
[----:B------:R-:W-:Y:S01]  /*2700*/  @P3 FMUL.FTZ R190, R188, c[0x0][0x1ec] ;  /* 0x00007b00bcbe3a20 */ /* 0x000fe20000410000 */
[----:B------:R-:W-:Y:S03]  /*2710*/  BSSY B0, `(.L_x_5346) ;  /* 0x000000c000007945 */ /* 0x000fe60003800000 */
[----:B------:R-:W-:Y:S01]  /*2720*/  @P3 FFMA.FTZ R168, R190, R189, R168 ;  /* 0x000000bdbea83223 */ /* 0x000fe200000100a8 */
[----:B------:R-:W-:Y:S01]  /*2730*/  @!P4 FSEL R189, R49, RZ, P0 ;  /* 0x000000ff31bdc208 */ /* 0x000fe20000000000 */
[----:B------:R-:W-:Y:S05]  /*2740*/  @!P4 BRA `(.L_x_5347) ;  /* 0x000000800000c947 */ /* 0x000fea0003800000 */
[----:B0-----:R-:W-:Y:S02]  /*2750*/  ISETP.NE.AND P1, PT, R198, RZ, PT ;  /* 0x000000ffc600720c */ /* 0x001fe40003f25270 */
[----:B------:R-:W-:Y:S02]  /*2760*/  ISETP.NE.U32.AND P0, PT, RZ, c[0x0][0x218], PT ;  /* 0x00008600ff007a0c */ /* 0x000fe40003f05070 */
[----:B------:R-:W-:-:S02]  /*2770*/  FSEL R189, R194, RZ, !P1 ;  /* 0x000000ffc2bd7208 */ /* 0x000fc40004800000 */
[----:B------:R-:W-:-:S03]  /*2780*/  ISETP.NE.AND.EX P0, PT, RZ, c[0x0][0x21c], PT, P0 ;  /* 0x00008700ff007a0c */ /* 0x000fc60003f05300 */
[----:B------:R-:W-:-:S04]  /*2790*/  FFMA.FTZ R189, R249, R195, R189 ;  /* 0x000000c3f9bd7223 */ /* 0x000fc800000100bd */
[----:B------:R-:W-:-:S04]  /*27a0*/  FADD.FTZ R189, R248, -R189 ;  /* 0x800000bdf8bd7221 */ /* 0x000fc80000010000 */
[----:B------:R-:W-:-:S04]  /*27b0*/  FMUL.FTZ R189, R0, R189 ;  /* 0x000000bd00bd7220 */ /* 0x000fc80000410000 */
[----:B------:R-:W-:Y:S02]  /*27c0*/  @P0 FADD.FTZ R189, R49, R189 ;  /* 0x000000bd31bd0221 */ /* 0x000fe40000010000 */
.L_x_5347:
[----:B------:R-:W-:Y:S05]  /*27d0*/  BSYNC B0 ;  /* 0x0000000000007941 */ /* 0x000fea0003800000 */
.L_x_5346:
[----:B------:R-:W2:Y:S04]  /*27e0*/  LDL R196, [R1+0x20] ;  /* 0x0000200001c47983 */ /* 0x000ea80000100800 */
[----:B------:R-:W3:Y:S01]  /*27f0*/  LDL R193, [R1+0x24] ;  /* 0x0000240001c17983 */ /* 0x000ee20000100800 */
[----:B------:R-:W-:Y:S01]  /*2800*/  @P3 PRMT R192, RZ, 0x7610, R172 ;  /* 0x00007610ffc03816 */ /* 0x000fe200000000ac */
[----:B------:R-:W-:Y:S01]  /*2810*/  @P3 FMUL.FTZ R191, R189, c[0x0][0x1ec] ;  /* 0x00007b00bdbf3a20 */ /* 0x000fe20000410000 */
[----:B------:R-:W-:Y:S01]  /*2820*/  @!P4 ISETP.NE.U32.AND P1, PT, RZ, c[0x0][0x218], PT ;  /* 0x00008600ff00ca0c */ /* 0x000fe20003f25070 */
[----:B------:R-:W-:Y:S01]  /*2830*/  BSSY B0, `(.L_x_5348) ;  /* 0x0000015000007945 */ /* 0x000fe20003800000 */
[----:B------:R-:W-:Y:S01]  /*2840*/  @!P4 ISETP.NE.U32.AND P0, PT, RZ, c[0x0][0x218], PT ;  /* 0x00008600ff00ca0c */ /* 0x000fe20003f05070 */
[----:B------:R-:W-:Y:S01]  /*2850*/  @P3 FFMA.FTZ R169, R191, R192, R169 ;  /* 0x000000c0bfa93223 */ /* 0x000fe200000100a9 */
[----:B------:R-:W-:-:S02]  /*2860*/  @!P4 ISETP.NE.AND.EX P1, PT, RZ, c[0x0][0x21c], PT, P1 ;  /* 0x00008700ff00ca0c */ /* 0x000fc40003f25310 */
[----:B------:R-:W-:Y:S01]  /*2870*/  @!P4 ISETP.NE.AND.EX P0, PT, RZ, c[0x0][0x21c], PT, P0 ;  /* 0x00008700ff00ca0c */ /* 0x000fe20003f05300 */
[----:B--2---:R-:W-:Y:S02]  /*2880*/  @P3 FMUL.FTZ R190, R196, R190 ;  /* 0x000000bec4be3220 */ /* 0x004fe40000410000 */
[----:B---3--:R-:W-:-:S03]  /*2890*/  @P3 FMUL.FTZ R191, R193, R191 ;  /* 0x000000bfc1bf3220 */ /* 0x008fc60000410000 */
[----:B------:R-:W-:Y:S02]  /*28a0*/  @P3 F2FP.BF16.PACK_AB R190, RZ, R190 ;  /* 0x000000beffbe323e */ /* 0x000fe400000010ff */
[----:B------:R-:W-:Y:S02]  /*28b0*/  @P3 F2FP.BF16.PACK_AB R191, RZ, R191 ;  /* 0x000000bfffbf323e */ /* 0x000fe400000010ff */
[----:B------:R-:W-:Y:S02]  /*28c0*/  @P3 PRMT R184, R190, 0x7610, R184 ;  /* 0x00007610beb83816 */ /* 0x000fe400000000b8 */
[----:B------:R-:W-:Y:S02]  /*28d0*/  @!P4 FSEL R190, R50, RZ, P1 ;  /* 0x000000ff32bec208 */ /* 0x000fe40000800000 */
[----:B------:R-:W-:Y:S01]  /*28e0*/  @P3 PRMT R184, R184, 0x5410, R191 ;  /* 0x00005410b8b83816 */ /* 0x000fe200000000bf */
[----:B------:R-:W-:Y:S05]  /*28f0*/  @!P4 BRA `(.L_x_5349) ;  /* 0x000000800000c947 */ /* 0x000fea0003800000 */
[----:B0-----:R-:W-:Y:S02]  /*2900*/  ISETP.NE.AND P2, PT, R198, RZ, PT ;  /* 0x000000ffc600720c */ /* 0x001fe40003f45270 */
[----:B------:R-:W-:-:S02]  /*2910*/  ISETP.NE.U32.AND P1, PT, RZ, c[0x0][0x218], PT ;  /* 0x00008600ff007a0c */ /* 0x000fc40003f25070 */
[----:B------:R-:W-:Y:S02]  /*2920*/  FSEL R190, R194, RZ, !P2 ;  /* 0x000000ffc2be7208 */ /* 0x000fe40005000000 */
[----:B------:R-:W-:-:S03]  /*2930*/  ISETP.NE.AND.EX P1, PT, RZ, c[0x0][0x21c], PT, P1 ;  /* 0x00008700ff007a0c */ /* 0x000fc60003f25310 */
[----:B------:R-:W-:-:S04]  /*2940*/  FFMA.FTZ R190, R247, R195, R190 ;  /* 0x000000c3f7be7223 */ /* 0x000fc800000100be */
[----:B------:R-:W-:-:S04]  /*2950*/  FADD.FTZ R190, R246, -R190 ;  /* 0x800000bef6be7221 */ /* 0x000fc80000010000 */
[----:B------:R-:W-:-:S04]  /*2960*/  FMUL.FTZ R190, R0, R190 ;  /* 0x000000be00be7220 */ /* 0x000fc80000410000 */
[----:B------:R-:W-:Y:S02]  /*2970*/  @P1 FADD.FTZ R190, R50, R190 ;  /* 0x000000be32be1221 */ /* 0x000fe40000010000 */
.L_x_5349:
[----:B------:R-:W-:Y:S05]  /*2980*/  BSYNC B0 ;  /* 0x0000000000007941 */ /* 0x000fea0003800000 */
.L_x_5348:
[----:B------:R-:W-:Y:S01]  /*2990*/  @P3 PRMT R191, RZ, 0x5410, R173 ;  /* 0x00005410ffbf3816 */ /* 0x000fe200000000ad */
        /* <DEDUP_REMOVED lines=13> */
.L_x_5351:
[----:B------:R-:W-:Y:S05]  /*2a70*/  BSYNC B0 ;  /* 0x0000000000007941 */ /* 0x000fea0003800000 */
.L_x_5350:
        /* <DEDUP_REMOVED lines=9> */
[----:B------:R-:W-:Y:S02]  /*2b10*/  @!P4 ISETP.NE.AND.EX P0, PT, RZ, c[0x0][0x21c], PT, P0 ;  /* 0x00008700ff00ca0c */ /* 0x000fe40003f05300 */
[----:B------:R-:W-:Y:S01]  /*2b20*/  @!P4 FSEL R252, R44, RZ, P1 ;  /* 0x000000ff2cfcc208 */ /* 0x000fe20000800000 */
[----:B--2---:R-:W-:Y:S02]  /*2b30*/  @P3 FMUL.FTZ R193, R199, R193 ;  /* 0x000000c1c7c13220 */ /* 0x004fe40000410000 */
[----:B---3--:R-:W-:-:S03]  /*2b40*/  @P3 FMUL.FTZ R196, R197, R192 ;  /* 0x000000c0c5c43220 */ /* 0x008fc60000410000 */
[----:B------:R-:W-:Y:S02]  /*2b50*/  @P3 F2FP.BF16.PACK_AB R192, RZ, R193 ;  /* 0x000000c1ffc0323e */ /* 0x000fe400000010ff */
[----:B------:R-:W-:Y:S01]  /*2b60*/  @P3 F2FP.BF16.PACK_AB R193, RZ, R196 ;  /* 0x000000c4ffc1323e */ /* 0x000fe200000010ff */
        /* <DEDUP_REMOVED lines=9> */
.L_x_5353:
[----:B------:R-:W-:Y:S05]  /*2c00*/  BSYNC B0 ;  /* 0x0000000000007941 */ /* 0x000fea0003800000 */
.L_x_5352:
[----:B------:R-:W-:Y:S01]  /*2c10*/  @P3 PRMT R196, RZ, 0x5410, R174 ;  /* 0x00005410ffc43816 */ /* 0x000fe200000000ae */
[----:B------:R-:W-:Y:S01]  /*2c20*/  @P3 FMUL.FTZ R197, R252, c[0x0][0x1ec] ;  /* 0x00007b00fcc53a20 */ /* 0x000fe20000410000 */
[----:B------:R-:W-:Y:S01]  /*2c30*/  BSSY B0, `(.L_x_5354) ;  /* 0x000000c000007945 */ /* 0x000fe20003800000 */
[----:B------:R-:W-:Y:S02]  /*2c40*/  @!P4 FSEL R199, R45, RZ, P0 ;  /* 0x000000ff2dc7c208 */ /* 0x000fe40000000000 */
[----:B------:R-:W-:Y:S01]  /*2c50*/  @P3 FFMA.FTZ R164, R197, R196, R164 ;  /* 0x000000c4c5a43223 */ /* 0x000fe200000100a4 */
        /* <DEDUP_REMOVED lines=9> */
.L_x_5355:
[----:B------:R-:W-:Y:S05]  /*2cf0*/  BSYNC B0 ;  /* 0x0000000000007941 */ /* 0x000fea0003800000 */
.L_x_5354:
[----:B0-----:R-:W-:Y:S01]  /*2d00*/  @P3 PRMT R198, RZ, 0x7610, R174 ;  /* 0x00007610ffc63816 */ /* 0x001fe200000000ae */
[----:B------:R-:W-:Y:S01]  /*2d10*/  @P3 FMUL.FTZ R196, R199, c[0x0][0x1ec] ;  /* 0x00007b00c7c43a20 */ /* 0x000fe20000410000 */
[----:B------:R-:W-:Y:S01]  /*2d20*/  @P3 PRMT R185, R192, 0x7610, R185 ;  /* 0x00007610c0b93816 */ /* 0x000fe200000000b9 */
[----:B------:R-:W-:Y:S01]  /*2d30*/  @P3 FMUL.FTZ R197, R72, R197 ;  /* 0x000000c548c53220 */ /* 0x000fe20000410000 */
[----:B------:R-:W-:Y:S01]  /*2d40*/  @!P4 ISETP.NE.U32.AND P2, PT, RZ, c[0x0][0x218], PT ;  /* 0x00008600ff00ca0c */ /* 0x000fe20003f45070 */
[----:B------:R-:W-:Y:S01]  /*2d50*/  @P3 FFMA.FTZ R165, R196, R198, R165 ;  /* 0x000000c6c4a53223 */ /* 0x000fe200000100a5 */
[----:B------:R-:W-:Y:S01]  /*2d60*/  @P3 PRMT R185, R185, 0x5410, R193 ;  /* 0x00005410b9b93816 */ /* 0x000fe200000000c1 */
[----:B------:R-:W-:Y:S01]  /*2d70*/  @P3 FMUL.FTZ R196, R73, R196 ;  /* 0x000000c449c43220 */ /* 0x000fe20000410000 */
[----:B------:R-:W-:Y:S01]  /*2d80*/  @P3 F2FP.BF16.PACK_AB R192, RZ, R197 ;  /* 0x000000c5ffc0323e */ /* 0x000fe200000010ff */
[----:B------:R-:W-:Y:S01]  /*2d90*/  BSSY B0, `(.L_x_5356) ;  /* 0x0000014000007945 */ /* 0x000fe20003800000 */
[----:B------:R-:W-:-:S02]  /*2da0*/  @!P4 ISETP.NE.U32.AND P1, PT, RZ, c[0x0][0x218], PT ;  /* 0x00008600ff00ca0c */ /* 0x000fc40003f25070 */
[----:B------:R-:W-:Y:S02]  /*2db0*/  @P3 F2FP.BF16.PACK_AB R193, RZ, R196 ;  /* 0x000000c4ffc1323e */ /* 0x000fe400000010ff */
[----:B------:R-:W0:Y:S01]  /*2dc0*/  LDC.U8 R196, c[0x0][0x1f0] ;  /* 0x00007c00ffc47b82 */ /* 0x000e220000000000 */
[----:B------:R-:W-:Y:S02]  /*2dd0*/  ISETP.NE.U32.AND P0, PT, RZ, c[0x0][0x258], PT ;  /* 0x00009600ff007a0c */ /* 0x000fe40003f05070 */
[----:B------:R-:W-:Y:S02]  /*2de0*/  @!P4 ISETP.NE.AND.EX P2, PT, RZ, c[0x0][0x21c], PT, P2 ;  /* 0x00008700ff00ca0c */ /* 0x000fe40003f45320 */
[----:B------:R-:W-:Y:S02]  /*2df0*/  @P3 PRMT R186, R192, 0x7610, R186 ;  /* 0x00007610c0ba3816 */ /* 0x000fe400000000ba */
[----:B------:R-:W-:Y:S02]  /*2e00*/  @!P4 ISETP.NE.AND.EX P1, PT, RZ, c[0x0][0x21c], PT, P1 ;  /* 0x00008700ff00ca0c */ /* 0x000fe40003f25310 */
[----:B------:R-:W-:-:S02]  /*2e10*/  ISETP.NE.AND.EX P0, PT, RZ, c[0x0][0x25c], PT, P0 ;  /* 0x00009700ff007a0c */ /* 0x000fc40003f05300 */
[----:B------:R-:W-:Y:S02]  /*2e20*/  @P3 PRMT R186, R186, 0x5410, R193 ;  /* 0x00005410baba3816 */ /* 0x000fe400000000c1 */
        /* <DEDUP_REMOVED lines=10> */
.L_x_5357:
[----:B------:R-:W-:Y:S05]  /*2ed0*/  BSYNC B0 ;  /* 0x0000000000007941 */ /* 0x000fea0003800000 */
.L_x_5356:
        /* <DEDUP_REMOVED lines=14> */
.L_x_5359:
[----:B------:R-:W-:Y:S05]  /*2fc0*/  BSYNC B0 ;  /* 0x0000000000007941 */ /* 0x000fea0003800000 */
.L_x_5358:
[----:B0-----:R-:W-:Y:S01]  /*2fd0*/  @P3 FMUL.FTZ R196, R197, c[0x0][0x1ec] ;  /* 0x00007b00c5c43a20 */ /* 0x001fe20000410000 */
[----:B------:R0:W-:Y:S01]  /*2fe0*/  STL [R1+0xb0], R0 ;  /* 0x0000b00001007387 */ /* 0x0001e20000100800 */
[----:B------:R-:W-:Y:S01]  /*2ff0*/  @P3 FMUL.FTZ R193, R74, R193 ;  /* 0x000000c14ac13220 */ /* 0x000fe20000410000 */
[----:B------:R-:W-:Y:S01]  /*3000*/  ISETP.NE.U32.AND P1, PT, RZ, c[0x0][0x258], PT ;  /* 0x00009600ff007a0c */ /* 0x000fe20003f25070 */
[----:B------:R-:W-:-:S03]  /*3010*/  @P3 FMUL.FTZ R192, R75, R196 ;  /* 0x000000c44bc03220 */ /* 0x000fc60000410000 */
[----:B------:R-:W-:Y:S02]  /*3020*/  @P3 F2FP.BF16.PACK_AB R193, RZ, R193 ;  /* 0x000000c1ffc1323e */ /* 0x000fe400000010ff */
[----:B------:R-:W-:Y:S02]  /*3030*/  @P3 F2FP.BF16.PACK_AB R192, RZ, R192 ;  /* 0x000000c0ffc0323e */ /* 0x000fe400000010ff */
[----:B------:R-:W-:Y:S01]  /*3040*/  ISETP.NE.AND.EX P1, PT, RZ, c[0x0][0x25c], PT, P1 ;  /* 0x00009700ff007a0c */ /* 0x000fe20003f25310 */
[----:B------:R1:W-:Y:S01]  /*3050*/  @P3 STL [R1+0x4], R193 ;  /* 0x000004c101003387 */ /* 0x0003e20000100800 */
[----:B0-----:R-:W-:Y:S02]  /*3060*/  PRMT R0, R192, 0x7610, R0 ;  /* 0x00007610c0007816 */ /* 0x001fe40000000000 */
[----:B------:R-:W-:-:S05]  /*3070*/  @P0 MOV R192, 0x20 ;  /* 0x0000002000c00802 */ /* 0x000fca0000000f00 */
[----:B-1----:R-:W-:Y:S02]  /*3080*/  @P0 IMAD.WIDE.U32 R192, R230, R192, c[0x0][0x258] ;  /* 0x00009600e6c00625 */ /* 0x002fe400078e00c0 */
[----:B------:R-:W2:Y:S01]  /*3090*/  LDL.LU.S16 R230, [R1+0x4] ;  /* 0x0000040001e67983 */ /* 0x000ea20000300600 */
[----:B------:R-:W-:Y:S02]  /*30a0*/  SEL R188, R188, R176, P1 ;  /* 0x000000b0bcbc7207 */ /* 0x000fe40000800000 */
[----:B------:R-:W-:Y:S02]  /*30b0*/  SEL R189, R189, R177, P1 ;  /* 0x000000b1bdbd7207 */ /* 0x000fe40000800000 */
[----:B------:R-:W-:Y:S02]  /*30c0*/  SEL R190, R190, R178, P1 ;  /* 0x000000b2bebe7207 */ /* 0x000fe40000800000 */
[----:B------:R-:W-:-:S05]  /*30d0*/  SEL R191, R191, R179, P1 ;  /* 0x000000b3bfbf7207 */ /* 0x000fca0000800000 */
[----:B------:R0:W-:Y:S02]  /*30e0*/  @P0 STG.E.128 [R192.64], R188 ;  /* 0x000000bcc0000986 */ /* 0x0001e4000c101d04 */
[----:B0-----:R-:W-:Y:S02]  /*30f0*/  SEL R188, R252, R180, P1 ;  /* 0x000000b4fcbc7207 */ /* 0x001fe40000800000 */
[----:B------:R-:W-:Y:S02]  /*3100*/  SEL R189, R199, R181, P1 ;  /* 0x000000b5c7bd7207 */ /* 0x000fe40000800000 */
[----:B------:R-:W-:Y:S02]  /*3110*/  SEL R190, R198, R182, P1 ;  /* 0x000000b6c6be7207 */ /* 0x000fe40000800000 */
[----:B------:R-:W-:-:S05]  /*3120*/  SEL R191, R197, R183, P1 ;  /* 0x000000b7c5bf7207 */ /* 0x000fca0000800000 */
[----:B------:R0:W-:Y:S01]  /*3130*/  @P0 STG.E.128 [R192.64+0x10], R188 ;  /* 0x000010bcc0000986 */ /* 0x0001e2000c101d04 */
[----:B--2---:R-:W-:-:S04]  /*3140*/  @P3 PRMT R187, R230, 0x7610, R187 ;  /* 0x00007610e6bb3816 */ /* 0x004fc800000000bb */
[----:B------:R-:W-:Y:S02]  /*3150*/  @P3 PRMT R187, R187, 0x5410, R0 ;  /* 0x00005410bbbb3816 */ /* 0x000fe40000000000 */
[----:B------:R1:W5:Y:S01]  /*3160*/  LDL.LU R0, [R1+0xb0] ;  /* 0x0000b00001007983 */ /* 0x0003620000300800 */
[----:B0-----:R-:W-:Y:S01]  /*3170*/  @P3 IMAD.MOV.U32 R188, RZ, RZ, 0x10 ;  /* 0x00000010ffbc3424 */ /* 0x001fe200078e00ff */
[----:B------:R-:W0:Y:S01]  /*3180*/  LDC.U8 R230, c[0x0][0x1f0] ;  /* 0x00007c00ffe67b82 */ /* 0x000e220000000000 */
[C---:B------:R-:W-:Y:S02]  /*3190*/  IADD3 R197, R218.reuse, 0x100, RZ ;  /* 0x00000100dac57810 */ /* 0x040fe40007ffe0ff */
[----:B------:R-:W-:Y:S01]  /*31a0*/  @P3 IMAD.WIDE.U32 R188, R218, R188, c[0x0][0x248] ;  /* 0x00009200dabc3625 */ /* 0x000fe200078e00bc */
[----:B------:R-:W-:Y:S02]  /*31b0*/  @!P4 ISETP.NE.U32.AND P5, PT, RZ, c[0x0][0x218], PT ;  /* 0x00008600ff00ca0c */ /* 0x000fe40003fa5070 */
[----:B------:R-:W-:-:S02]  /*31c0*/  @P3 PRMT R190, RZ, 0x7610, R175 ;  /* 0x00007610ffbe3816 */ /* 0x000fc400000000af */
[----:B------:R2:W-:Y:S01]  /*31d0*/  @P3 STG.E.128 [R188.64], R184 ;  /* 0x000000b8bc003986 */ /* 0x0005e2000c101d04 */
[----:B------:R-:W-:Y:S01]  /*31e0*/  @!P4 ISETP.NE.U32.AND P2, PT, RZ, c[0x0][0x218], PT ;  /* 0x00008600ff00ca0c */ /* 0x000fe20003f45070 */
[----:B------:R-:W-:Y:S01]  /*31f0*/  BSSY B0, `(.L_x_5360) ;  /* 0x0000011000007945 */ /* 0x000fe20003800000 */
[----:B------:R-:W-:Y:S01]  /*3200*/  @!P4 ISETP.NE.AND.EX P5, PT, RZ, c[0x0][0x21c], PT, P5 ;  /* 0x00008700ff00ca0c */ /* 0x000fe20003fa5350 */
[----:B------:R-:W-:Y:S01]  /*3210*/  @P3 FFMA.FTZ R167, R196, R190, R167 ;  /* 0x000000bec4a73223 */ /* 0x000fe200000100a7 */
[----:B------:R-:W-:Y:S02]  /*3220*/  @!P4 ISETP.NE.AND.EX P2, PT, RZ, c[0x0][0x21c], PT, P2 ;  /* 0x00008700ff00ca0c */ /* 0x000fe40003f45320 */
[----:B--2---:R-:W-:-:S05]  /*3230*/  @P3 MOV R188, 0x10 ;  /* 0x0000001000bc3802 */ /* 0x004fca0000000f00 */
[----:B------:R-:W-:-:S05]  /*3240*/  @P3 IMAD.WIDE.U32 R188, R197, R188, c[0x0][0x170] ;  /* 0x00005c00c5bc3625 */ /* 0x000fca00078e00bc */
[----:B------:R2:W5:Y:S02]  /*3250*/  @P3 LDG.E.128 R172, [R188.64] ;  /* 0x00000004bcac3981 */ /* 0x000564000c1e1d00 */
[----:B--2---:R-:W-:Y:S01]  /*3260*/  @!P4 FSEL R188, R40, RZ, P5 ;  /* 0x000000ff28bcc208 */ /* 0x004fe20002800000 */
[----:B------:R-:W-:Y:S05]  /*3270*/  @!P4 BRA `(.L_x_5361) ;  /* 0x000000800000c947 */ /* 0x000fea0003800000 */
[----:B01----:R-:W-:Y:S02]  /*3280*/  ISETP.NE.AND P6, PT, R230, RZ, PT ;  /* 0x000000ffe600720c */ /* 0x003fe40003fc5270 */
[----:B------:R-:W-:Y:S02]  /*3290*/  ISETP.NE.U32.AND P5, PT, RZ, c[0x0][0x218], PT ;  /* 0x00008600ff007a0c */ /* 0x000fe40003fa5070 */
[----:B------:R-:W-:Y:S02]  /*32a0*/  FSEL R188, R194, RZ, !P6 ;  /* 0x000000ffc2bc7208 */ /* 0x000fe40007000000 */
[----:B------:R-:W-:-:S03]  /*32b0*/  ISETP.NE.AND.EX P5, PT, RZ, c[0x0][0x21c], PT, P5 ;  /* 0x00008700ff007a0c */ /* 0x000fc60003fa5350 */
[----:B------:R-:W-:-:S04]  /*32c0*/  FFMA.FTZ R188, R235, R195, R188 ;  /* 0x000000c3ebbc7223 */ /* 0x000fc800000100bc */
[----:B------:R-:W-:-:S04]  /*32d0*/  FADD.FTZ R188, R234, -R188 ;  /* 0x800000bceabc7221 */ /* 0x000fc80000010000 */
[----:B-----5:R-:W-:-:S04]  /*32e0*/  FMUL.FTZ R188, R0, R188 ;  /* 0x000000bc00bc7220 */ /* 0x020fc80000410000 */
[----:B------:R-:W-:Y:S02]  /*32f0*/  @P5 FADD.FTZ R188, R40, R188 ;  /* 0x000000bc28bc5221 */ /* 0x000fe40000010000 */
.L_x_5361:
[----:B01----:R-:W-:Y:S05]  /*3300*/  BSYNC B0 ;  /* 0x0000000000007941 */ /* 0x003fea0003800000 */
.L_x_5360:
[----:B-----5:R-:W-:Y:S01]  /*3310*/  @P3 PRMT R189, RZ, 0x5410, R172 ;  /* 0x00005410ffbd3816 */ /* 0x020fe200000000ac */
[----:B------:R-:W-:Y:S01]  /*3320*/  @P3 FMUL.FTZ R190, R188, c[0x0][0x1ec] ;  /* 0x00007b00bcbe3a20 */ /* 0x000fe20000410000 */
[----:B------:R-:W-:Y:S03]  /*3330*/  BSSY B0, `(.L_x_5362) ;  /* 0x000000c000007945 */ /* 0x000fe60003800000 */
[----:B------:R-:W-:Y:S01]  /*3340*/  @P3 FFMA.FTZ R160, R189, R190, R160 ;  /* 0x000000bebda03223 */ /* 0x000fe200000100a0 */
        /* <DEDUP_REMOVED lines=10> */
.L_x_5363:
[----:B------:R-:W-:Y:S05]  /*33f0*/  BSYNC B0 ;  /* 0x0000000000007941 */ /* 0x000fea0003800000 */
.L_x_5362:
        /* <DEDUP_REMOVED lines=24> */
.L_x_5365:
[----:B------:R-:W-:Y:S05]  /*3580*/  BSYNC B0 ;  /* 0x0000000000007941 */ /* 0x000fea0003800000 */
.L_x_5364:
[----:B------:R-:W-:Y:S01]  /*3590*/  @P3 PRMT R191, RZ, 0x5410, R173 ;  /* 0x00005410ffbf3816 */ /* 0x000fe200000000ad */
        /* <DEDUP_REMOVED lines=13> */
.L_x_5367:
[----:B------:R-:W-:Y:S05]  /*3670*/  BSYNC B0 ;  /* 0x0000000000007941 */ /* 0x000fea0003800000 */
.L_x_5366:
[----:B------:R-:W-:Y:S01]  /*3680*/  @P3 PRMT R199, RZ, 0x7610, R173 ;  /* 0x00007610ffc73816 */ /* 0x000fe200000000ad */
[----:B------:R-:W-:Y:S01]  /*3690*/  @P3 FMUL.FTZ R192, R191, c[0x0][0x1ec] ;  /* 0x00007b00bfc03a20 */ /* 0x000fe20000410000 */
[----:B------:R-:W2:Y:S01]  /*36a0*/  LDL R252, [R1+0x1c] ;  /* 0x00001c0001fc7983 */ /* 0x000ea20000100800 */
[----:B------:R-:W-:Y:S02]  /*36b0*/  @!P4 ISETP.NE.U32.AND P2, PT, RZ, c[0x0][0x218], PT ;  /* 0x00008600ff00ca0c */ /* 0x000fe40003f45070 */
[----:B------:R-:W-:Y:S02]  /*36c0*/  @P3 FFMA.FTZ R163, R199, R192, R163 ;  /* 0x000000c0c7a33223 */ /* 0x000fe400000100a3 */
[----:B------:R-:W3:Y:S01]  /*36d0*/  LDL R199, [R1+0x18] ;  /* 0x0000180001c77983 */ /* 0x000ee20000100800 */
[----:B------:R-:W-:Y:S01]  /*36e0*/  @!P4 ISETP.NE.U32.AND P5, PT, RZ, c[0x0][0x218], PT ;  /* 0x00008600ff00ca0c */ /* 0x000fe20003fa5070 */
[----:B------:R-:W-:Y:S01]  /*36f0*/  BSSY B0, `(.L_x_5368) ;  /* 0x0000012000007945 */ /* 0x000fe20003800000 */
[----:B------:R-:W-:-:S02]  /*3700*/  @!P4 ISETP.NE.AND.EX P2, PT, RZ, c[0x0][0x21c], PT, P2 ;  /* 0x00008700ff00ca0c */ /* 0x000fc40003f45320 */
[----:B------:R-:W-:Y:S01]  /*3710*/  @!P4 ISETP.NE.AND.EX P5, PT, RZ, c[0x0][0x21c], PT, P5 ;  /* 0x00008700ff00ca0c */ /* 0x000fe20003fa5350 */
[----:B--2---:R-:W-:-:S03]  /*3720*/  @P3 FMUL.FTZ R192, R252, R192 ;  /* 0x000000c0fcc03220 */ /* 0x004fc60000410000 */
[----:B------:R-:W-:Y:S01]  /*3730*/  @!P4 FSEL R252, R36, RZ, P5 ;  /* 0x000000ff24fcc208 */ /* 0x000fe20002800000 */
[----:B---3--:R-:W-:Y:S01]  /*3740*/  @P3 FMUL.FTZ R193, R199, R193 ;  /* 0x000000c1c7c13220 */ /* 0x008fe20000410000 */
[----:B------:R-:W-:-:S04]  /*3750*/  @P3 F2FP.BF16.PACK_AB R192, RZ, R192 ;  /* 0x000000c0ffc0323e */ /* 0x000fc800000010ff */
[----:B------:R-:W-:-:S05]  /*3760*/  @P3 F2FP.BF16.PACK_AB R193, RZ, R193 ;  /* 0x000000c1ffc1323e */ /* 0x000fca00000010ff */
[----:B------:R0:W-:Y:S01]  /*3770*/  @P3 STL [R1+0x4], R193 ;  /* 0x000004c101003387 */ /* 0x0001e20000100800 */
[----:B------:R-:W-:Y:S05]  /*3780*/  @!P4 BRA `(.L_x_5369) ;  /* 0x000000800000c947 */ /* 0x000fea0003800000 */
[----:B------:R-:W-:Y:S02]  /*3790*/  ISETP.NE.AND P6, PT, R230, RZ, PT ;  /* 0x000000ffe600720c */ /* 0x000fe40003fc5270 */
[----:B------:R-:W-:Y:S02]  /*37a0*/  ISETP.NE.U32.AND P5, PT, RZ, c[0x0][0x218], PT ;  /* 0x00008600ff007a0c */ /* 0x000fe40003fa5070 */
[----:B0-----:R-:W-:Y:S02]  /*37b0*/  FSEL R193, R194, RZ, !P6 ;  /* 0x000000ffc2c17208 */ /* 0x001fe40007000000 */
[----:B------:R-:W-:-:S03]  /*37c0*/  ISETP.NE.AND.EX P5, PT, RZ, c[0x0][0x21c], PT, P5 ;  /* 0x00008700ff007a0c */ /* 0x000fc60003fa5350 */
[----:B------:R-:W-:-:S04]  /*37d0*/  FFMA.FTZ R193, R226, R195, R193 ;  /* 0x000000c3e2c17223 */ /* 0x000fc800000100c1 */
[----:B------:R-:W-:-:S04]  /*37e0*/  FADD.FTZ R193, R225, -R193 ;  /* 0x800000c1e1c17221 */ /* 0x000fc80000010000 */
[----:B------:R-:W-:-:S04]  /*37f0*/  FMUL.FTZ R252, R0, R193 ;  /* 0x000000c100fc7220 */ /* 0x000fc80000410000 */
[----:B------:R-:W-:Y:S02]  /*3800*/  @P5 FADD.FTZ R252, R36, R252 ;  /* 0x000000fc24fc5221 */ /* 0x000fe40000010000 */
.L_x_5369:
[----:B------:R-:W-:Y:S05]  /*3810*/  BSYNC B0 ;  /* 0x0000000000007941 */ /* 0x000fea0003800000 */
.L_x_5368:
[----:B------:R-:W-:Y:S01]  /*3820*/  @P3 PRMT R199, RZ, 0x5410, R174 ;  /* 0x00005410ffc73816 */ /* 0x000fe200000000ae */
[----:B0-----:R-:W-:Y:S01]  /*3830*/  @P3 FMUL.FTZ R193, R252, c[0x0][0x1ec] ;  /* 0x00007b00fcc13a20 */ /* 0x001fe20000410000 */
[----:B------:R-:W-:Y:S01]  /*3840*/  BSSY B0, `(.L_x_5370) ;  /* 0x000000d000007945 */ /* 0x000fe20003800000 */
[----:B------:R-:W-:Y:S02]  /*3850*/  @!P4 FSEL R230, R37, RZ, P2 ;  /* 0x000000ff25e6c208 */ /* 0x000fe40001000000 */
[----:B------:R-:W-:Y:S01]  /*3860*/  @P3 FFMA.FTZ R156, R199, R193, R156 ;  /* 0x000000c1c79c3223 */ /* 0x000fe2000001009c */
        /* <DEDUP_REMOVED lines=10> */
.L_x_5371:
[----:B------:R-:W-:Y:S05]  /*3910*/  BSYNC B0 ;  /* 0x0000000000007941 */ /* 0x000fea0003800000 */
.L_x_5370:
[----:B------:R0:W-:Y:S01]  /*3920*/  STL [R1+0xb0], R0 ;  /* 0x0000b00001007387 */ /* 0x0001e20000100800 */
[----:B------:R-:W-:Y:S01]  /*3930*/  @P3 FMUL.FTZ R199, R230, c[0x0][0x1ec] ;  /* 0x00007b00e6c73a20 */ /* 0x000fe20000410000 */
[----:B0-----:R-:W-:-:S05]  /*3940*/  @P3 PRMT R0, RZ, 0x7610, R174 ;  /* 0x00007610ff003816 */ /* 0x001fca00000000ae */
[-C--:B------:R-:W-:Y:S02]  /*3950*/  @P3 FFMA.FTZ R157, R0, R199.reuse, R157 ;  /* 0x000000c7009d3223 */ /* 0x080fe4000001009d */
[----:B------:R-:W-:Y:S01]  /*3960*/  @P3 FMUL.FTZ R199, R69, R199 ;  /* 0x000000c745c73220 */ /* 0x000fe20000410000 */
[----:B------:R-:W-:Y:S01]  /*3970*/  @!P4 ISETP.NE.U32.AND P2, PT, RZ, c[0x0][0x218], PT ;  /* 0x00008600ff00ca0c */ /* 0x000fe20003f45070 */
[----:B------:R-:W-:Y:S01]  /*3980*/  @P3 FMUL.FTZ R193, R68, R193 ;  /* 0x000000c144c13220 */ /* 0x000fe20000410000 */
[----:B------:R-:W-:Y:S01]  /*3990*/  @P3 PRMT R184, R198, 0x7610, R184 ;  /* 0x00007610c6b83816 */ /* 0x000fe200000000b8 */
[----:B------:R-:W-:Y:S01]  /*39a0*/  BSSY B0, `(.L_x_5372) ;  /* 0x0000012000007945 */ /* 0x000fe20003800000 */
[----:B------:R-:W-:Y:S01]  /*39b0*/  @P3 F2FP.BF16.PACK_AB R199, RZ, R199 ;  /* 0x000000c7ffc7323e */ /* 0x000fe200000010ff */
[----:B------:R0:W5:Y:S01]  /*39c0*/  LDL.LU R0, [R1+0xb0] ;  /* 0x0000b00001007983 */ /* 0x0001620000300800 */
[----:B------:R-:W-:Y:S02]  /*39d0*/  @!P4 ISETP.NE.AND.EX P2, PT, RZ, c[0x0][0x21c], PT, P2 ;  /* 0x00008700ff00ca0c */ /* 0x000fe40003f45320 */
[----:B------:R-:W-:Y:S01]  /*39e0*/  @P3 F2FP.BF16.PACK_AB R193, RZ, R193 ;  /* 0x000000c1ffc1323e */ /* 0x000fe200000010ff */
[----:B------:R1:W-:Y:S01]  /*39f0*/  @P3 STL [R1], R199 ;  /* 0x000000c701003387 */ /* 0x0003e20000100800 */
[----:B------:R-:W-:-:S02]  /*3a00*/  @P3 PRMT R184, R184, 0x5410, R196 ;  /* 0x00005410b8b83816 */ /* 0x000fc400000000c4 */
[----:B-1----:R-:W-:Y:S01]  /*3a10*/  @!P4 FSEL R199, R38, RZ, P2 ;  /* 0x000000ff26c7c208 */ /* 0x002fe20001000000 */
        /* <DEDUP_REMOVED lines=8> */
[----:B-----5:R-:W-:-:S04]  /*3aa0*/  FMUL.FTZ R199, R0, R196 ;  /* 0x000000c400c77220 */ /* 0x020fc80000410000 */
[----:B------:R-:W-:Y:S02]  /*3ab0*/  @P2 FADD.FTZ R199, R38, R199 ;  /* 0x000000c726c72221 */ /* 0x000fe40000010000 */
.L_x_5373:
[----:B0-----:R-:W-:Y:S05]  /*3ac0*/  BSYNC B0 ;  /* 0x0000000000007941 */ /* 0x001fea0003800000 */
.L_x_5372:
[----:B------:R-:W-:Y:S01]  /*3ad0*/  @P3 PRMT R198, RZ, 0x5410, R175 ;  /* 0x00005410ffc63816 */ /* 0x000fe200000000af */
[----:B------:R-:W-:-:S04]  /*3ae0*/  @P3 FMUL.FTZ R196, R199, c[0x0][0x1ec] ;  /* 0x00007b00c7c43a20 */ /* 0x000fc80000410000 */
[-C--:B------:R-:W-:Y:S02]  /*3af0*/  @P3 FFMA.FTZ R158, R198, R196.reuse, R158 ;  /* 0x000000c4c69e3223 */ /* 0x080fe4000001009e */
[----:B------:R-:W2:Y:S01]  /*3b00*/  LDL.LU.S16 R198, [R1+0x4] ;  /* 0x0000040001c67983 */ /* 0x000ea20000300600 */
[----:B------:R-:W-:Y:S01]  /*3b10*/  @P3 FMUL.FTZ R196, R70, R196 ;  /* 0x000000c446c43220 */ /* 0x000fe20000410000 */
[----:B------:R-:W-:Y:S01]  /*3b20*/  @!P4 ISETP.NE.U32.AND P2, PT, RZ, c[0x0][0x218], PT ;  /* 0x00008600ff00ca0c */ /* 0x000fe20003f45070 */
[----:B------:R-:W-:Y:S01]  /*3b30*/  BSSY B0, `(.L_x_5374) ;  /* 0x0000012000007945 */ /* 0x000fe20003800000 */
[----:B------:R-:W-:Y:S02]  /*3b40*/  @P3 PRMT R186, R193, 0x7610, R186 ;  /* 0x00007610c1ba3816 */ /* 0x000fe400000000ba */
[----:B------:R-:W-:Y:S02]  /*3b50*/  @P3 F2FP.BF16.PACK_AB R196, RZ, R196 ;  /* 0x000000c4ffc4323e */ /* 0x000fe400000010ff */
[----:B------:R-:W-:-:S03]  /*3b60*/  @!P4 ISETP.NE.AND.EX P2, PT, RZ, c[0x0][0x21c], PT, P2 ;  /* 0x00008700ff00ca0c */ /* 0x000fc60003f45320 */
[----:B------:R0:W-:Y:S01]  /*3b70*/  @P3 STL [R1+0x8], R196 ;  /* 0x000008c401003387 */ /* 0x0001e20000100800 */
[----:B--2---:R-:W-:Y:S02]  /*3b80*/  @P3 PRMT R185, R198, 0x7610, R185 ;  /* 0x00007610c6b93816 */ /* 0x004fe400000000b9 */
[----:B------:R-:W-:Y:S02]  /*3b90*/  @!P4 FSEL R198, R39, RZ, P2 ;  /* 0x000000ff27c6c208 */ /* 0x000fe40001000000 */
[----:B------:R-:W-:Y:S01]  /*3ba0*/  @P3 PRMT R185, R185, 0x5410, R192 ;  /* 0x00005410b9b93816 */ /* 0x000fe200000000c0 */
        /* <DEDUP_REMOVED lines=10> */
.L_x_5375:
[----:B0-----:R-:W-:Y:S05]  /*3c50*/  BSYNC B0 ;  /* 0x0000000000007941 */ /* 0x001fea0003800000 */
.L_x_5374:
[----:B------:R-:W2:Y:S01]  /*3c60*/  LDL.LU.S16 R193, [R1] ;  /* 0x0000000001c17983 */ /* 0x000ea20000300600 */
[----:B------:R-:W-:-:S03]  /*3c70*/  @P3 FMUL.FTZ R196, R198, c[0x0][0x1ec] ;  /* 0x00007b00c6c43a20 */ /* 0x000fc60000410000 */
[----:B-----5:R0:W-:Y:S01]  /*3c80*/  STL [R1+0xb0], R0 ;  /* 0x0000b00001007387 */ /* 0x0201e20000100800 */
[----:B------:R-:W-:-:S05]  /*3c90*/  @P3 FMUL.FTZ R192, R71, R196 ;  /* 0x000000c447c03220 */ /* 0x000fca0000410000 */
[----:B------:R-:W-:-:S04]  /*3ca0*/  @P3 F2FP.BF16.PACK_AB R192, RZ, R192 ;  /* 0x000000c0ffc0323e */ /* 0x000fc800000010ff */
[----:B0-----:R-:W-:Y:S02]  /*3cb0*/  PRMT R0, R192, 0x7610, R0 ;  /* 0x00007610c0007816 */ /* 0x001fe40000000000 */
[----:B------:R-:W-:Y:S02]  /*3cc0*/  @P0 MOV R192, 0x20 ;  /* 0x0000002000c00802 */ /* 0x000fe40000000f00 */
[----:B--2---:R-:W-:-:S03]  /*3cd0*/  @P3 PRMT R186, R186, 0x5410, R193 ;  /* 0x00005410baba3816 */ /* 0x004fc600000000c1 */
[----:B------:R-:W-:Y:S02]  /*3ce0*/  @P0 IMAD.WIDE.U32 R192, R221, R192, c[0x0][0x258] ;  /* 0x00009600ddc00625 */ /* 0x000fe400078e00c0 */
        /* <DEDUP_REMOVED lines=9> */
[----:B------:R-:W-:Y:S02]  /*3d80*/  SEL R191, R198, R183, P1 ;  /* 0x000000b7c6bf7207 */ /* 0x000fe40000800000 */
[----:B--2---:R-:W-:-:S03]  /*3d90*/  @P3 PRMT R187, R221, 0x7610, R187 ;  /* 0x00007610ddbb3816 */ /* 0x004fc600000000bb */
[----:B------:R0:W-:Y:S01]  /*3da0*/  @P0 STG.E.128 [R192.64+0x10], R188 ;  /* 0x000010bcc0000986 */ /* 0x0001e2000c101d04 */
[----:B------:R-:W-:-:S03]  /*3db0*/  @P3 PRMT R187, R187, 0x5410, R0 ;  /* 0x00005410bbbb3816 */ /* 0x000fc60000000000 */
[----:B------:R1:W5:Y:S01]  /*3dc0*/  LDL.LU R0, [R1+0xb0] ;  /* 0x0000b00001007983 */ /* 0x0003620000300800 */
[----:B------:R-:W2:Y:S01]  /*3dd0*/  LDC.U8 R230, c[0x0][0x1f0] ;  /* 0x00007c00ffe67b82 */ /* 0x000ea20000000000 */
[----:B0-----:R-:W-:-:S05]  /*3de0*/  @P3 MOV R188, 0x10 ;  /* 0x0000001000bc3802 */ /* 0x001fca0000000f00 */
[----:B------:R-:W-:Y:S01]  /*3df0*/  @P3 IMAD.WIDE.U32 R188, R188, R197, c[0x0][0x248] ;  /* 0x00009200bcbc3625 */ /* 0x000fe200078e00c5 */
[----:B------:R-:W-:-:S04]  /*3e00*/  IADD3 R197, R218, 0x200, RZ ;  /* 0x00000200dac57810 */ /* 0x000fc80007ffe0ff */
[----:B------:R0:W-:Y:S01]  /*3e10*/  @P3 STG.E.128 [R188.64], R184 ;  /* 0x000000b8bc003986 */ /* 0x0001e2000c101d04 */
[----:B------:R-:W-:Y:S02]  /*3e20*/  @!P4 ISETP.NE.U32.AND P5, PT, RZ, c[0x0][0x218], PT ;  /* 0x00008600ff00ca0c */ /* 0x000fe40003fa5070 */
[----:B------:R-:W-:Y:S01]  /*3e30*/  @P3 PRMT R190, RZ, 0x7610, R175 ;  /* 0x00007610ffbe3816 */ /* 0x000fe200000000af */
[----:B------:R-:W-:Y:S01]  /*3e40*/  BSSY B0, `(.L_x_5376) ;  /* 0x0000011000007945 */ /* 0x000fe20003800000 */
[----:B------:R-:W-:Y:S02]  /*3e50*/  @!P4 ISETP.NE.AND.EX P5, PT, RZ, c[0x0][0x21c], PT, P5 ;  /* 0x00008700ff00ca0c */ /* 0x000fe40003fa5350 */
[----:B------:R-:W-:Y:S02]  /*3e60*/  @!P4 ISETP.NE.U32.AND P2, PT, RZ, c[0x0][0x218], PT ;  /* 0x00008600ff00ca0c */ /* 0x000fe40003f45070 */
[----:B0-----:R-:W-:-:S05]  /*3e70*/  @P3 MOV R188, 0x10 ;  /* 0x0000001000bc3802 */ /* 0x001fca0000000f00 */
[----:B------:R-:W-:-:S04]  /*3e80*/  @P3 IMAD.WIDE.U32 R188, R197, R188, c[0x0][0x170] ;  /* 0x00005c00c5bc3625 */ /* 0x000fc800078e00bc */
[----:B------:R-:W-:Y:S01]  /*3e90*/  @P3 FFMA.FTZ R159, R190, R196, R159 ;  /* 0x000000c4be9f3223 */ /* 0x000fe2000001009f */
[----:B------:R0:W5:Y:S02]  /*3ea0*/  @P3 LDG.E.128 R172, [R188.64] ;  /* 0x00000004bcac3981 */ /* 0x000164000c1e1d00 */
[----:B0-----:R-:W-:Y:S01]  /*3eb0*/  @!P4 FSEL R188, R32, RZ, P5 ;  /* 0x000000ff20bcc208 */ /* 0x001fe20002800000 */
[----:B------:R-:W-:Y:S05]  /*3ec0*/  @!P4 BRA `(.L_x_5377) ;  /* 0x000000800000c947 */ /* 0x000fea0003800000 */
[----:B-12---:R-:W-:Y:S02]  /*3ed0*/  ISETP.NE.AND P6, PT, R230, RZ, PT ;  /* 0x000000ffe600720c */ /* 0x006fe40003fc5270 */
[----:B------:R-:W-:Y:S02]  /*3ee0*/  ISETP.NE.U32.AND P5, PT, RZ, c[0x0][0x218], PT ;  /* 0x00008600ff007a0c */ /* 0x000fe40003fa5070 */
[----:B------:R-:W-:Y:S02]  /*3ef0*/  FSEL R188, R194, RZ, !P6 ;  /* 0x000000ffc2bc7208 */ /* 0x000fe40007000000 */
[----:B------:R-:W-:-:S03]  /*3f00*/  ISETP.NE.AND.EX P5, PT, RZ, c[0x0][0x21c], PT, P5 ;  /* 0x00008700ff007a0c */ /* 0x000fc60003fa5350 */
[----:B------:R-:W-:-:S04]  /*3f10*/  FFMA.FTZ R188, R4, R195, R188 ;  /* 0x000000c304bc7223 */ /* 0x000fc800000100bc */
[----:B------:R-:W-:-:S04]  /*3f20*/  FADD.FTZ R188, R202, -R188 ;  /* 0x800000bccabc7221 */ /* 0x000fc80000010000 */
[----:B-----5:R-:W-:-:S04]  /*3f30*/  FMUL.FTZ R188, R0, R188 ;  /* 0x000000bc00bc7220 */ /* 0x020fc80000410000 */
[----:B------:R-:W-:Y:S02]  /*3f40*/  @P5 FADD.FTZ R188, R32, R188 ;  /* 0x000000bc20bc5221 */ /* 0x000fe40000010000 */
.L_x_5377:
[----:B-12---:R-:W-:Y:S05]  /*3f50*/  BSYNC B0 ;  /* 0x0000000000007941 */ /* 0x006fea0003800000 */
.L_x_5376:
[----:B-----5:R-:W-:Y:S01]  /*3f60*/  @P3 PRMT R189, RZ, 0x5410, R172 ;  /* 0x00005410ffbd3816 */ /* 0x020fe200000000ac */
[----:B------:R-:W-:Y:S01]  /*3f70*/  @P3 FMUL.FTZ R192, R188, c[0x0][0x1ec] ;  /* 0x00007b00bcc03a20 */ /* 0x000fe20000410000 */
[----:B------:R-:W-:Y:S01]  /*3f80*/  @!P4 ISETP.NE.AND.EX P2, PT, RZ, c[0x0][0x21c], PT, P2 ;  /* 0x00008700ff00ca0c */ /* 0x000fe20003f45320 */
[----:B------:R-:W-:Y:S01]  /*3f90*/  BSSY B0, `(.L_x_5378) ;  /* 0x000000d000007945 */ /* 0x000fe20003800000 */
[----:B------:R-:W-:Y:S01]  /*3fa0*/  @!P4 ISETP.NE.U32.AND P5, PT, RZ, c[0x0][0x218], PT ;  /* 0x00008600ff00ca0c */ /* 0x000fe20003fa5070 */
        /* <DEDUP_REMOVED lines=11> */
.L_x_5379:
[----:B------:R-:W-:Y:S05]  /*4060*/  BSYNC B0 ;  /* 0x0000000000007941 */ /* 0x000fea0003800000 */
.L_x_5378:
[----:B------:R-:W-:Y:S01]  /*4070*/  @P3 PRMT R190, RZ, 0x7610, R172 ;  /* 0x00007610ffbe3816 */ /* 0x000fe200000000ac */
        /* <DEDUP_REMOVED lines=15> */
.L_x_5381:
[----:B------:R-:W-:Y:S05]  /*4170*/  BSYNC B0 ;  /* 0x0000000000007941 */ /* 0x000fea0003800000 */
.L_x_5380:
[----:B------:R-:W-:Y:S01]  /*4180*/  @P3 FMUL.FTZ R192, R64, R192 ;  /* 0x000000c040c03220 */ /* 0x000fe20000410000 */
[----:B------:R-:W-:Y:S01]  /*4190*/  @!P4 ISETP.NE.AND.EX P2, PT, RZ, c[0x0][0x21c], PT, P2 ;  /* 0x00008700ff00ca0c */ /* 0x000fe20003f45320 */
[----:B------:R-:W-:Y:S01]  /*41a0*/  @P3 FMUL.FTZ R191, R65, R191 ;  /* 0x000000bf41bf3220 */ /* 0x000fe20000410000 */
[----:B------:R-:W-:Y:S01]  /*41b0*/  BSSY B0, `(.L_x_5382) ;  /* 0x000000e000007945 */ /* 0x000fe20003800000 */
[----:B------:R-:W-:Y:S02]  /*41c0*/  @!P4 ISETP.NE.U32.AND P5, PT, RZ, c[0x0][0x218], PT ;  /* 0x00008600ff00ca0c */ /* 0x000fe40003fa5070 */
[----:B------:R-:W-:Y:S02]  /*41d0*/  @P3 F2FP.BF16.PACK_AB R221, RZ, R192 ;  /* 0x000000c0ffdd323e */ /* 0x000fe400000010ff */
[----:B------:R-:W-:Y:S02]  /*41e0*/  @P3 F2FP.BF16.PACK_AB R192, RZ, R191 ;  /* 0x000000bfffc0323e */ /* 0x000fe400000010ff */
[----:B------:R-:W-:Y:S01]  /*41f0*/  @!P4 FSEL R191, R35, RZ, P2 ;  /* 0x000000ff23bfc208 */ /* 0x000fe20001000000 */
[----:B------:R-:W-:Y:S05]  /*4200*/  @!P4 BRA `(.L_x_5383) ;  /* 0x000000800000c947 */ /* 0x000fea0003800000 */
[----:B------:R-:W-:Y:S02]  /*4210*/  ISETP.NE.AND P6, PT, R230, RZ, PT ;  /* 0x000000ffe600720c */ /* 0x000fe40003fc5270 */
[----:B------:R-:W-:-:S02]  /*4220*/  ISETP.NE.U32.AND P2, PT, RZ, c[0x0][0x218], PT ;  /* 0x00008600ff007a0c */ /* 0x000fc40003f45070 */
[----:B------:R-:W-:Y:S02]  /*4230*/  FSEL R191, R194, RZ, !P6 ;  /* 0x000000ffc2bf7208 */ /* 0x000fe40007000000 */
[----:B------:R-:W-:-:S03]  /*4240*/  ISETP.NE.AND.EX P2, PT, RZ, c[0x0][0x21c], PT, P2 ;  /* 0x00008700ff007a0c */ /* 0x000fc60003f45320 */
[----:B------:R-:W-:-:S04]  /*4250*/  FFMA.FTZ R191, R7, R195, R191 ;  /* 0x000000c307bf7223 */ /* 0x000fc800000100bf */
[----:B------:R-:W-:-:S04]  /*4260*/  FADD.FTZ R191, R205, -R191 ;  /* 0x800000bfcdbf7221 */ /* 0x000fc80000010000 */
[----:B------:R-:W-:-:S04]  /*4270*/  FMUL.FTZ R191, R0, R191 ;  /* 0x000000bf00bf7220 */ /* 0x000fc80000410000 */
[----:B------:R-:W-:Y:S02]  /*4280*/  @P2 FADD.FTZ R191, R35, R191 ;  /* 0x000000bf23bf2221 */ /* 0x000fe40000010000 */
.L_x_5383:
[----:B------:R-:W-:Y:S05]  /*4290*/  BSYNC B0 ;  /* 0x0000000000007941 */ /* 0x000fea0003800000 */
.L_x_5382:
[--C-:B------:R-:W-:Y:S01]  /*42a0*/  @P3 PRMT R193, RZ, 0x5410, R173.reuse ;  /* 0x00005410ffc13816 */ /* 0x100fe200000000ad */
[----:B------:R-:W-:Y:S01]  /*42b0*/  @P3 FMUL.FTZ R199, R190, c[0x0][0x1ec] ;  /* 0x00007b00bec73a20 */ /* 0x000fe20000410000 */
[----:B------:R-:W-:Y:S01]  /*42c0*/  @!P4 ISETP.NE.U32.AND P2, PT, RZ, c[0x0][0x218], PT ;  /* 0x00008600ff00ca0c */ /* 0x000fe20003f45070 */
[----:B------:R-:W-:Y:S01]  /*42d0*/  BSSY B0, `(.L_x_5384) ;  /* 0x0000011000007945 */ /* 0x000fe20003800000 */
[----:B------:R-:W-:Y:S01]  /*42e0*/  @P3 PRMT R196, RZ, 0x7610, R173 ;  /* 0x00007610ffc43816 */ /* 0x000fe200000000ad */
[----:B------:R-:W-:Y:S01]  /*42f0*/  @P3 FFMA.FTZ R154, R193, R199, R154 ;  /* 0x000000c7c19a3223 */ /* 0x000fe2000001009a */
[----:B------:R-:W-:Y:S01]  /*4300*/  @!P4 ISETP.NE.AND.EX P2, PT, RZ, c[0x0][0x21c], PT, P2 ;  /* 0x00008700ff00ca0c */ /* 0x000fe20003f45320 */
[----:B------:R-:W-:Y:S01]  /*4310*/  @P3 FMUL.FTZ R193, R191, c[0x0][0x1ec] ;  /* 0x00007b00bfc13a20 */ /* 0x000fe20000410000 */
[----:B------:R-:W-:Y:S02]  /*4320*/  @!P4 ISETP.NE.AND.EX P5, PT, RZ, c[0x0][0x21c], PT, P5 ;  /* 0x00008700ff00ca0c */ /* 0x000fe40003fa5350 */
[----:B------:R-:W-:Y:S01]  /*4330*/  @!P4 FSEL R252, R28, RZ, P2 ;  /* 0x000000ff1cfcc208 */ /* 0x000fe20001000000 */
[----:B------:R-:W-:Y:S01]  /*4340*/  @P3 FFMA.FTZ R155, R196, R193, R155 ;  /* 0x000000c1c49b3223 */ /* 0x000fe2000001009b */
        /* <DEDUP_REMOVED lines=9> */
.L_x_5385:
[----:B------:R-:W-:Y:S05]  /*43e0*/  BSYNC B0 ;  /* 0x0000000000007941 */ /* 0x000fea0003800000 */
.L_x_5384:
[----:B------:R-:W-:Y:S01]  /*43f0*/  @P3 PRMT R196, RZ, 0x5410, R174 ;  /* 0x00005410ffc43816 */ /* 0x000fe200000000ae */
[----:B------:R-:W-:Y:S01]  /*4400*/  @P3 FMUL.FTZ R198, R252, c[0x0][0x1ec] ;  /* 0x00007b00fcc63a20 */ /* 0x000fe20000410000 */
        /* <DEDUP_REMOVED lines=13> */
.L_x_5387:
[----:B------:R-:W-:Y:S05]  /*44e0*/  BSYNC B0 ;  /* 0x0000000000007941 */ /* 0x000fea0003800000 */
.L_x_5386:
[----:B------:R0:W-:Y:S01]  /*44f0*/  STL [R1+0xb4], R2 ;  /* 0x0000b40201007387 */ /* 0x0001e20000100800 */
[----:B------:R-:W-:Y:S02]  /*4500*/  @P3 FMUL.FTZ R196, R230, c[0x0][0x1ec] ;  /* 0x00007b00e6c43a20 */ /* 0x000fe40000410000 */
[----:B------:R-:W-:Y:S01]  /*4510*/  @P3 FMUL.FTZ R198, R60, R198 ;  /* 0x000000c63cc63220 */ /* 0x000fe20000410000 */
[----:B------:R1:W-:Y:S01]  /*4520*/  STL [R1+0xb0], R0 ;  /* 0x0000b00001007387 */ /* 0x0003e20000100800 */
[----:B0-----:R-:W-:Y:S01]  /*4530*/  @P3 PRMT R2, RZ, 0x7610, R174 ;  /* 0x00007610ff023816 */ /* 0x001fe200000000ae */
[----:B-1----:R-:W-:-:S04]  /*4540*/  @P3 FMUL.FTZ R0, R67, R193 ;  /* 0x000000c143003220 */ /* 0x002fc80000410000 */
[-C--:B------:R-:W-:Y:S02]  /*4550*/  @P3 FFMA.FTZ R149, R2, R196.reuse, R149 ;  /* 0x000000c402953223 */ /* 0x080fe40000010095 */
[----:B------:R-:W-:Y:S02]  /*4560*/  @P3 FMUL.FTZ R2, R66, R199 ;  /* 0x000000c742023220 */ /* 0x000fe40000410000 */
[----:B------:R-:W-:Y:S01]  /*4570*/  @P3 FMUL.FTZ R199, R61, R196 ;  /* 0x000000c43dc73220 */ /* 0x000fe20000410000 */
[----:B------:R-:W-:Y:S02]  /*4580*/  @P3 F2FP.BF16.PACK_AB R196, RZ, R0 ;  /* 0x00000000ffc4323e */ /* 0x000fe400000010ff */
[----:B------:R-:W-:Y:S02]  /*4590*/  @P3 F2FP.BF16.PACK_AB R193, RZ, R2 ;  /* 0x00000002ffc1323e */ /* 0x000fe400000010ff */
[----:B------:R0:W5:Y:S04]  /*45a0*/  LDL.LU R2, [R1+0xb4] ;  /* 0x0000b40001027983 */ /* 0x0001680000300800 */
[----:B------:R0:W5:Y:S01]  /*45b0*/  LDL.LU R0, [R1+0xb0] ;  /* 0x0000b00001007983 */ /* 0x0001620000300800 */
[----:B------:R-:W-:Y:S01]  /*45c0*/  @P3 PRMT R185, R193, 0x7610, R185 ;  /* 0x00007610c1b93816 */ /* 0x000fe200000000b9 */
[----:B------:R-:W-:Y:S01]  /*45d0*/  BSSY B0, `(.L_x_5388) ;  /* 0x0000017000007945 */ /* 0x000fe20003800000 */
[----:B------:R-:W1:Y:S01]  /*45e0*/  LDC.U8 R193, c[0x0][0x1f0] ;  /* 0x00007c00ffc17b82 */ /* 0x000e620000000000 */
[----:B------:R-:W-:-:S02]  /*45f0*/  @P3 F2FP.BF16.PACK_AB R198, RZ, R198 ;  /* 0x000000c6ffc6323e */ /* 0x000fc400000010ff */
[----:B------:R-:W-:Y:S02]  /*4600*/  @!P4 ISETP.NE.U32.AND P5, PT, RZ, c[0x0][0x218], PT ;  /* 0x00008600ff00ca0c */ /* 0x000fe40003fa5070 */
[----:B------:R-:W-:Y:S02]  /*4610*/  @P3 F2FP.BF16.PACK_AB R199, RZ, R199 ;  /* 0x000000c7ffc7323e */ /* 0x000fe400000010ff */
[----:B------:R-:W-:Y:S02]  /*4620*/  @P3 PRMT R184, R221, 0x7610, R184 ;  /* 0x00007610ddb83816 */ /* 0x000fe400000000b8 */
[----:B------:R-:W-:Y:S02]  /*4630*/  @!P4 ISETP.NE.U32.AND P2, PT, RZ, c[0x0][0x218], PT ;  /* 0x00008600ff00ca0c */ /* 0x000fe40003f45070 */
[----:B------:R-:W-:Y:S02]  /*4640*/  @!P4 ISETP.NE.AND.EX P5, PT, RZ, c[0x0][0x21c], PT, P5 ;  /* 0x00008700ff00ca0c */ /* 0x000fe40003fa5350 */
[----:B------:R-:W-:-:S02]  /*4650*/  @P3 PRMT R186, R198, 0x7610, R186 ;  /* 0x00007610c6ba3816 */ /* 0x000fc400000000ba */
[----:B------:R-:W-:Y:S02]  /*4660*/  @P3 PRMT R184, R184, 0x5410, R192 ;  /* 0x00005410b8b83816 */ /* 0x000fe400000000c0 */
[----:B------:R-:W-:Y:S02]  /*4670*/  @P3 PRMT R185, R185, 0x5410, R196 ;  /* 0x00005410b9b93816 */ /* 0x000fe400000000c4 */
[----:B------:R-:W-:Y:S02]  /*4680*/  @!P4 ISETP.NE.AND.EX P2, PT, RZ, c[0x0][0x21c], PT, P2 ;  /* 0x00008700ff00ca0c */ /* 0x000fe40003f45320 */
[----:B------:R-:W-:Y:S02]  /*4690*/  @P3 PRMT R186, R186, 0x5410, R199 ;  /* 0x00005410baba3816 */ /* 0x000fe400000000c7 */
[----:B------:R-:W-:Y:S01]  /*46a0*/  @!P4 FSEL R221, R30, RZ, P5 ;  /* 0x000000ff1eddc208 */ /* 0x000fe20002800000 */
[----:B------:R-:W-:Y:S05]  /*46b0*/  @!P4 BRA `(.L_x_5389) ;  /* 0x000000800000c947 */ /* 0x000fea0003800000 */
[----:B01----:R-:W-:Y:S02]  /*46c0*/  ISETP.NE.AND P6, PT, R193, RZ, PT ;  /* 0x000000ffc100720c */ /* 0x003fe40003fc5270 */
[----:B------:R-:W-:-:S02]  /*46d0*/  ISETP.NE.U32.AND P5, PT, RZ, c[0x0][0x218], PT ;  /* 0x00008600ff007a0c */ /* 0x000fc40003fa5070 */
[----:B------:R-:W-:Y:S02]  /*46e0*/  FSEL R192, R194, RZ, !P6 ;  /* 0x000000ffc2c07208 */ /* 0x000fe40007000000 */
[----:B------:R-:W-:-:S03]  /*46f0*/  ISETP.NE.AND.EX P5, PT, RZ, c[0x0][0x21c], PT, P5 ;  /* 0x00008700ff007a0c */ /* 0x000fc60003fa5350 */
[----:B------:R-:W-:-:S04]  /*4700*/  FFMA.FTZ R192, R10, R195, R192 ;  /* 0x000000c30ac07223 */ /* 0x000fc800000100c0 */
[----:B------:R-:W-:-:S04]  /*4710*/  FADD.FTZ R192, R208, -R192 ;  /* 0x800000c0d0c07221 */ /* 0x000fc80000010000 */
[----:B-----5:R-:W-:-:S04]  /*4720*/  FMUL.FTZ R221, R0, R192 ;  /* 0x000000c000dd7220 */ /* 0x020fc80000410000 */
[----:B------:R-:W-:Y:S02]  /*4730*/  @P5 FADD.FTZ R221, R30, R221 ;  /* 0x000000dd1edd5221 */ /* 0x000fe40000010000 */
.L_x_5389:
[----:B01----:R-:W-:Y:S05]  /*4740*/  BSYNC B0 ;  /* 0x0000000000007941 */ /* 0x003fea0003800000 */
.L_x_5388:
[----:B------:R-:W-:Y:S01]  /*4750*/  BSSY B0, `(.L_x_5390) ;  /* 0x000000b000007945 */ /* 0x000fe20003800000 */
        /* <DEDUP_REMOVED lines=8> */
[----:B-----5:R-:W-:-:S04]  /*47e0*/  FMUL.FTZ R199, R0, R192 ;  /* 0x000000c000c77220 */ /* 0x020fc80000410000 */
[----:B------:R-:W-:Y:S02]  /*47f0*/  @P2 FADD.FTZ R199, R31, R199 ;  /* 0x000000c71fc72221 */ /* 0x000fe40000010000 */
.L_x_5391:
[----:B------:R-:W-:Y:S05]  /*4800*/  BSYNC B0 ;  /* 0x0000000000007941 */ /* 0x000fea0003800000 */
.L_x_5390:
[----:B------:R-:W-:Y:S01]  /*4810*/  @P3 FMUL.FTZ R196, R199, c[0x0][0x1ec] ;  /* 0x00007b00c7c43a20 */ /* 0x000fe20000410000 */
[----:B-----5:R-:W-:Y:S01]  /*4820*/  STL [R1+0xb4], R2 ;  /* 0x0000b40201007387 */ /* 0x020fe20000100800 */
[----:B------:R-:W-:Y:S02]  /*4830*/  @P3 FMUL.FTZ R198, R221, c[0x0][0x1ec] ;  /* 0x00007b00ddc63a20 */ /* 0x000fe40000410000 */
[----:B------:R-:W-:Y:S01]  /*4840*/  @P3 FMUL.FTZ R192, R63, R196 ;  /* 0x000000c43fc03220 */ /* 0x000fe20000410000 */
[----:B------:R0:W-:Y:S01]  /*4850*/  STL [R1+0xb0], R0 ;  /* 0x0000b00001007387 */ /* 0x0001e20000100800 */
[----:B------:R-:W-:-:S03]  /*4860*/  @P3 FMUL.FTZ R193, R62, R198 ;  /* 0x000000c63ec13220 */ /* 0x000fc60000410000 */
[----:B------:R-:W-:Y:S02]  /*4870*/  @P3 F2FP.BF16.PACK_AB R192, RZ, R192 ;  /* 0x000000c0ffc0323e */ /* 0x000fe400000010ff */
[----:B------:R-:W-:Y:S02]  /*4880*/  @P3 F2FP.BF16.PACK_AB R193, RZ, R193 ;  /* 0x000000c1ffc1323e */ /* 0x000fe400000010ff */
[----:B0-----:R-:W-:Y:S02]  /*4890*/  PRMT R0, R192, 0x7610, R0 ;  /* 0x00007610c0007816 */ /* 0x001fe40000000000 */
[----:B------:R-:W-:Y:S02]  /*48a0*/  @P0 MOV R192, 0x20 ;  /* 0x0000002000c00802 */ /* 0x000fe40000000f00 */
[----:B------:R-:W-:Y:S02]  /*48b0*/  PRMT R2, R193, 0x7610, R2 ;  /* 0x00007610c1027816 */ /* 0x000fe40000000002 */
[----:B------:R-:W-:Y:S01]  /*48c0*/  SEL R188, R188, R176, P1 ;  /* 0x000000b0bcbc7207 */ /* 0x000fe20000800000 */
[----:B------:R-:W-:Y:S01]  /*48d0*/  @P0 IMAD.WIDE.U32 R192, R250, R192, c[0x0][0x258] ;  /* 0x00009600fac00625 */ /* 0x000fe200078e00c0 */
[----:B------:R-:W-:-:S02]  /*48e0*/  SEL R189, R189, R177, P1 ;  /* 0x000000b1bdbd7207 */ /* 0x000fc40000800000 */
[----:B------:R-:W-:Y:S02]  /*48f0*/  SEL R190, R190, R178, P1 ;  /* 0x000000b2bebe7207 */ /* 0x000fe40000800000 */
[----:B------:R-:W-:Y:S02]  /*4900*/  SEL R191, R191, R179, P1 ;  /* 0x000000b3bfbf7207 */ /* 0x000fe40000800000 */
[----:B------:R-:W-:Y:S02]  /*4910*/  PRMT R250, R2, 0x7610, R250 ;  /* 0x0000761002fa7816 */ /* 0x000fe400000000fa */
[----:B------:R0:W5:Y:S02]  /*4920*/  LDL.LU R2, [R1+0xb4] ;  /* 0x0000b40001027983 */ /* 0x0001640000300800 */
[----:B------:R-:W-:Y:S02]  /*4930*/  @P3 PRMT R187, R250, 0x7610, R187 ;  /* 0x00007610fabb3816 */ /* 0x000fe400000000bb */
[----:B------:R1:W-:Y:S02]  /*4940*/  @P0 STG.E.128 [R192.64], R188 ;  /* 0x000000bcc0000986 */ /* 0x0003e4000c101d04 */
[----:B------:R-:W-:-:S02]  /*4950*/  @P3 PRMT R187, R187, 0x5410, R0 ;  /* 0x00005410bbbb3816 */ /* 0x000fc40000000000 */
[----:B------:R0:W5:Y:S01]  /*4960*/  LDL.LU R0, [R1+0xb0] ;  /* 0x0000b00001007983 */ /* 0x0001620000300800 */
[----:B-1----:R-:W-:Y:S02]  /*4970*/  SEL R188, R252, R180, P1 ;  /* 0x000000b4fcbc7207 */ /* 0x002fe40000800000 */
[----:B------:R-:W-:Y:S02]  /*4980*/  SEL R189, R230, R181, P1 ;  /* 0x000000b5e6bd7207 */ /* 0x000fe40000800000 */
[----:B------:R-:W-:Y:S02]  /*4990*/  SEL R190, R221, R182, P1 ;  /* 0x000000b6ddbe7207 */ /* 0x000fe40000800000 */
[----:B------:R-:W-:-:S05]  /*49a0*/  SEL R191, R199, R183, P1 ;  /* 0x000000b7c7bf7207 */ /* 0x000fca0000800000 */
[----:B------:R1:W-:Y:S02]  /*49b0*/  @P0 STG.E.128 [R192.64+0x10], R188 ;  /* 0x000010bcc0000986 */ /* 0x0003e4000c101d04 */
[----:B-1----:R-:W-:-:S05]  /*49c0*/  @P3 MOV R188, 0x10 ;  /* 0x0000001000bc3802 */ /* 0x002fca0000000f00 */
[----:B------:R-:W-:-:S05]  /*49d0*/  @P3 IMAD.WIDE.U32 R188, R188, R197, c[0x0][0x248] ;  /* 0x00009200bcbc3625 */ /* 0x000fca00078e00c5 */
[----:B------:R1:W-:Y:S01]  /*49e0*/  @P3 STG.E.128 [R188.64], R184 ;  /* 0x000000b8bc003986 */ /* 0x0003e2000c101d04 */
[----:B------:R-:W-:Y:S02]  /*49f0*/  IADD3 R190, R218, 0x300, RZ ;  /* 0x00000300dabe7810 */ /* 0x000fe40007ffe0ff */
[--C-:B------:R-:W-:Y:S02]  /*4a00*/  @P3 PRMT R191, RZ, 0x7610, R175.reuse ;  /* 0x00007610ffbf3816 */ /* 0x100fe400000000af */
[----:B-1----:R-:W-:-:S05]  /*4a10*/  @P3 PRMT R188, RZ, 0x5410, R175 ;  /* 0x00005410ffbc3816 */ /* 0x002fca00000000af */
[----:B------:R-:W-:Y:S01]  /*4a20*/  @P3 FFMA.FTZ R150, R188, R198, R150 ;  /* 0x000000c6bc963223 */ /* 0x000fe20000010096 */
[----:B------:R-:W-:-:S05]  /*4a30*/  @P3 MOV R188, 0x10 ;  /* 0x0000001000bc3802 */ /* 0x000fca0000000f00 */
[----:B------:R-:W-:-:S05]  /*4a40*/  @P3 IMAD.WIDE.U32 R188, R190, R188, c[0x0][0x170] ;  /* 0x00005c00bebc3625 */ /* 0x000fca00078e00bc */
[----:B------:R0:W5:Y:S01]  /*4a50*/  @P3 LDG.E.128 R172, [R188.64] ;  /* 0x00000004bcac3981 */ /* 0x000162000c1e1d00 */
[----:B------:R-:W1:Y:S01]  /*4a60*/  LDC.U8 R252, c[0x0][0x1f0] ;  /* 0x00007c00fffc7b82 */ /* 0x000e620000000000 */
[----:B------:R-:W-:Y:S01]  /*4a70*/  @!P4 ISETP.NE.U32.AND P5, PT, RZ, c[0x0][0x218], PT ;  /* 0x00008600ff00ca0c */ /* 0x000fe20003fa5070 */
[----:B------:R-:W-:Y:S03]  /*4a80*/  BSSY B0, `(.L_x_5392) ;  /* 0x000000e000007945 */ /* 0x000fe60003800000 */
[----:B------:R-:W-:Y:S01]  /*4a90*/  @!P4 ISETP.NE.AND.EX P5, PT, RZ, c[0x0][0x21c], PT, P5 ;  /* 0x00008700ff00ca0c */ /* 0x000fe20003fa5350 */
[----:B------:R-:W-:Y:S01]  /*4aa0*/  @P3 FFMA.FTZ R151, R191, R196, R151 ;  /* 0x000000c4bf973223 */ /* 0x000fe20000010097 */
[----:B------:R-:W-:Y:S02]  /*4ab0*/  @!P4 ISETP.NE.U32.AND P2, PT, RZ, c[0x0][0x218], PT ;  /* 0x00008600ff00ca0c */ /* 0x000fe40003f45070 */
        /* <DEDUP_REMOVED lines=10> */
.L_x_5393:
[----:B0-----:R-:W-:Y:S05]  /*4b60*/  BSYNC B0 ;  /* 0x0000000000007941 */ /* 0x001fea0003800000 */
.L_x_5392:
        /* <DEDUP_REMOVED lines=8> */
[----:B-1----:R-:W-:Y:S02]  /*4bf0*/  ISETP.NE.AND P6, PT, R252, RZ, PT ;  /* 0x000000fffc00720c */ /* 0x002fe40003fc5270 */
[----:B------:R-:W-:Y:S02]  /*4c00*/  ISETP.NE.U32.AND P2, PT, RZ, c[0x0][0x218], PT ;  /* 0x00008600ff007a0c */ /* 0x000fe40003f45070 */
[----:B------:R-:W-:-:S02]  /*4c10*/  FSEL R189, R194, RZ, !P6 ;  /* 0x000000ffc2bd7208 */ /* 0x000fc40007000000 */
[----:B------:R-:W-:-:S03]  /*4c20*/  ISETP.NE.AND.EX P2, PT, RZ, c[0x0][0x21c], PT, P2 ;  /* 0x00008700ff007a0c */ /* 0x000fc60003f45320 */
[----:B------:R-:W-:-:S04]  /*4c30*/  FFMA.FTZ R189, R13, R195, R189 ;  /* 0x000000c30dbd7223 */ /* 0x000fc800000100bd */
[----:B------:R-:W-:-:S04]  /*4c40*/  FADD.FTZ R189, R211, -R189 ;  /* 0x800000bdd3bd7221 */ /* 0x000fc80000010000 */
[----:B------:R-:W-:-:S04]  /*4c50*/  FMUL.FTZ R198, R0, R189 ;  /* 0x000000bd00c67220 */ /* 0x000fc80000410000 */
[----:B------:R-:W-:Y:S02]  /*4c60*/  @P2 FADD.FTZ R198, R25, R198 ;  /* 0x000000c619c62221 */ /* 0x000fe40000010000 */
.L_x_5395:
[----:B------:R-:W-:Y:S05]  /*4c70*/  BSYNC B0 ;  /* 0x0000000000007941 */ /* 0x000fea0003800000 */
.L_x_5394:
        /* <DEDUP_REMOVED lines=16> */
.L_x_5397:
[----:B------:R-:W-:Y:S05]  /*4d80*/  BSYNC B0 ;  /* 0x0000000000007941 */ /* 0x000fea0003800000 */
.L_x_5396:
        /* <DEDUP_REMOVED lines=9> */
[----:B-1----:R-:W-:Y:S02]  /*4e20*/  ISETP.NE.AND P6, PT, R252, RZ, PT ;  /* 0x000000fffc00720c */ /* 0x002fe40003fc5270 */
[----:B------:R-:W-:-:S02]  /*4e30*/  ISETP.NE.U32.AND P2, PT, RZ, c[0x0][0x218], PT ;  /* 0x00008600ff007a0c */ /* 0x000fc40003f45070 */
[----:B------:R-:W-:Y:S02]  /*4e40*/  FSEL R191, R194, RZ, !P6 ;  /* 0x000000ffc2bf7208 */ /* 0x000fe40007000000 */
[----:B------:R-:W-:-:S03]  /*4e50*/  ISETP.NE.AND.EX P2, PT, RZ, c[0x0][0x21c], PT, P2 ;  /* 0x00008700ff007a0c */ /* 0x000fc60003f45320 */
[----:B------:R-:W-:-:S04]  /*4e60*/  FFMA.FTZ R191, R15, R195, R191 ;  /* 0x000000c30fbf7223 */ /* 0x000fc800000100bf */
[----:B------:R-:W-:-:S04]  /*4e70*/  FADD.FTZ R191, R213, -R191 ;  /* 0x800000bfd5bf7221 */ /* 0x000fc80000010000 */
[----:B------:R-:W-:-:S04]  /*4e80*/  FMUL.FTZ R196, R0, R191 ;  /* 0x000000bf00c47220 */ /* 0x000fc80000410000 */
[----:B------:R-:W-:Y:S02]  /*4e90*/  @P2 FADD.FTZ R196, R27, R196 ;  /* 0x000000c41bc42221 */ /* 0x000fe40000010000 */
.L_x_5399:
[----:B------:R-:W-:Y:S05]  /*4ea0*/  BSYNC B0 ;  /* 0x0000000000007941 */ /* 0x000fea0003800000 */
.L_x_5398:
[--C-:B------:R-:W-:Y:S01]  /*4eb0*/  @P3 PRMT R191, RZ, 0x5410, R173.reuse ;  /* 0x00005410ffbf3816 */ /* 0x100fe200000000ad */
[----:B------:R-:W-:Y:S01]  /*4ec0*/  @P3 FMUL.FTZ R230, R197, c[0x0][0x1ec] ;  /* 0x00007b00c5e63a20 */ /* 0x000fe20000410000 */
[----:B------:R-:W-:Y:S01]  /*4ed0*/  @!P4 ISETP.NE.U32.AND P2, PT, RZ, c[0x0][0x218], PT ;  /* 0x00008600ff00ca0c */ /* 0x000fe20003f45070 */
[----:B------:R-:W-:Y:S01]  /*4ee0*/  @P3 FMUL.FTZ R221, R196, c[0x0][0x1ec] ;  /* 0x00007b00c4dd3a20 */ /* 0x000fe20000410000 */
[----:B------:R-:W-:Y:S01]  /*4ef0*/  BSSY B0, `(.L_x_5400) ;  /* 0x0000010000007945 */ /* 0x000fe20003800000 */
[----:B------:R-:W-:Y:S01]  /*4f00*/  @P3 FFMA.FTZ R146, R191, R230, R146 ;  /* 0x000000e6bf923223 */ /* 0x000fe20000010092 */
[----:B------:R-:W-:Y:S02]  /*4f10*/  @P3 PRMT R191, RZ, 0x7610, R173 ;  /* 0x00007610ffbf3816 */ /* 0x000fe400000000ad */
[----:B------:R-:W-:Y:S02]  /*4f20*/  @!P4 ISETP.NE.AND.EX P2, PT, RZ, c[0x0][0x21c], PT, P2 ;  /* 0x00008700ff00ca0c */ /* 0x000fe40003f45320 */
[----:B------:R-:W-:Y:S01]  /*4f30*/  @!P4 ISETP.NE.AND.EX P5, PT, RZ, c[0x0][0x21c], PT, P5 ;  /* 0x00008700ff00ca0c */ /* 0x000fe20003fa5350 */
[----:B------:R-:W-:Y:S01]  /*4f40*/  @P3 FFMA.FTZ R147, R191, R221, R147 ;  /* 0x000000ddbf933223 */ /* 0x000fe20000010093 */
        /* <DEDUP_REMOVED lines=10> */
.L_x_5401:
[----:B------:R-:W-:Y:S05]  /*4ff0*/  BSYNC B0 ;  /* 0x0000000000007941 */ /* 0x000fea0003800000 */
.L_x_5400:
[----:B------:R-:W-:Y:S01]  /*5000*/  @P3 PRMT R191, RZ, 0x5410, R174 ;  /* 0x00005410ffbf3816 */ /* 0x000fe200000000ae */
[----:B------:R-:W-:Y:S01]  /*5010*/  @P3 FMUL.FTZ R218, R193, c[0x0][0x1ec] ;  /* 0x00007b00c1da3a20 */ /* 0x000fe20000410000 */
[----:B------:R-:W-:Y:S03]  /*5020*/  BSSY B0, `(.L_x_5402) ;  /* 0x000000c000007945 */ /* 0x000fe60003800000 */
        /* <DEDUP_REMOVED lines=11> */
.L_x_5403:
[----:B------:R-:W-:Y:S05]  /*50e0*/  BSYNC B0 ;  /* 0x0000000000007941 */ /* 0x000fea0003800000 */
.L_x_5402:
[----:B------:R-:W-:Y:S01]  /*50f0*/  @P3 PRMT R250, RZ, 0x7610, R174 ;  /* 0x00007610fffa3816 */ /* 0x000fe200000000ae */
[----:B------:R-:W-:Y:S01]  /*5100*/  @P3 FMUL.FTZ R192, R191, c[0x0][0x1ec] ;  /* 0x00007b00bfc03a20 */ /* 0x000fe20000410000 */
[----:B------:R-:W-:Y:S01]  /*5110*/  @!P4 ISETP.NE.U32.AND P2, PT, RZ, c[0x0][0x218], PT ;  /* 0x00008600ff00ca0c */ /* 0x000fe20003f45070 */
[----:B------:R-:W-:Y:S01]  /*5120*/  @P3 FMUL.FTZ R230, R58, R230 ;  /* 0x000000e63ae63220 */ /* 0x000fe20000410000 */
[----:B------:R-:W-:Y:S01]  /*5130*/  BSSY B0, `(.L_x_5404) ;  /* 0x0000019000007945 */ /* 0x000fe20003800000 */
[----:B------:R-:W-:Y:S01]  /*5140*/  @P3 FFMA.FTZ R141, R250, R192, R141 ;  /* 0x000000c0fa8d3223 */ /* 0x000fe2000001008d */
[----:B------:R-:W-:Y:S01]  /*5150*/  @!P4 ISETP.NE.AND.EX P2, PT, RZ, c[0x0][0x21c], PT, P2 ;  /* 0x00008700ff00ca0c */ /* 0x000fe20003f45320 */
[----:B------:R-:W-:Y:S01]  /*5160*/  @P3 FMUL.FTZ R221, R59, R221 ;  /* 0x000000dd3bdd3220 */ /* 0x000fe20000410000 */
[----:B------:R-:W-:Y:S01]  /*5170*/  SEL R180, R193, R180, P1 ;  /* 0x000000b4c1b47207 */ /* 0x000fe20000800000 */
[----:B------:R-:W-:Y:S01]  /*5180*/  @P3 FMUL.FTZ R218, R52, R218 ;  /* 0x000000da34da3220 */ /* 0x000fe20000410000 */
[----:B------:R-:W-:Y:S01]  /*5190*/  @P3 F2FP.BF16.PACK_AB R230, RZ, R230 ;  /* 0x000000e6ffe6323e */ /* 0x000fe200000010ff */
[----:B------:R-:W-:Y:S01]  /*51a0*/  @P3 FMUL.FTZ R192, R53, R192 ;  /* 0x000000c035c03220 */ /* 0x000fe20000410000 */
[----:B------:R-:W-:-:S02]  /*51b0*/  @P3 F2FP.BF16.PACK_AB R221, RZ, R221 ;  /* 0x000000ddffdd323e */ /* 0x000fc400000010ff */
[----:B------:R-:W-:Y:S02]  /*51c0*/  @P3 F2FP.BF16.PACK_AB R218, RZ, R218 ;  /* 0x000000daffda323e */ /* 0x000fe400000010ff */
[----:B------:R-:W-:Y:S02]  /*51d0*/  @P3 F2FP.BF16.PACK_AB R192, RZ, R192 ;  /* 0x000000c0ffc0323e */ /* 0x000fe400000010ff */
[----:B------:R-:W-:Y:S02]  /*51e0*/  SEL R176, R199, R176, P1 ;  /* 0x000000b0c7b07207 */ /* 0x000fe40000800000 */
[----:B------:R-:W-:Y:S02]  /*51f0*/  SEL R177, R198, R177, P1 ;  /* 0x000000b1c6b17207 */ /* 0x000fe40000800000 */
[----:B------:R-:W-:Y:S02]  /*5200*/  SEL R178, R197, R178, P1 ;  /* 0x000000b2c5b27207 */ /* 0x000fe40000800000 */
[----:B------:R-:W-:-:S02]  /*5210*/  SEL R179, R196, R179, P1 ;  /* 0x000000b3c4b37207 */ /* 0x000fc40000800000 */
[----:B------:R-:W-:Y:S01]  /*5220*/  @!P4 FSEL R193, R22, RZ, P2 ;  /* 0x000000ff16c1c208 */ /* 0x000fe20001000000 */
[----:B------:R-:W-:Y:S05]  /*5230*/  @!P4 BRA `(.L_x_5405) ;  /* 0x000000800000c947 */ /* 0x000fea0003800000 */
[----:B-1----:R-:W-:Y:S02]  /*5240*/  ISETP.NE.AND P5, PT, R252, RZ, PT ;  /* 0x000000fffc00720c */ /* 0x002fe40003fa5270 */
[----:B------:R-:W-:Y:S02]  /*5250*/  ISETP.NE.U32.AND P2, PT, RZ, c[0x0][0x218], PT ;  /* 0x00008600ff007a0c */ /* 0x000fe40003f45070 */
[----:B------:R-:W-:Y:S02]  /*5260*/  FSEL R193, R194, RZ, !P5 ;  /* 0x000000ffc2c17208 */ /* 0x000fe40006800000 */
[----:B------:R-:W-:-:S03]  /*5270*/  ISETP.NE.AND.EX P2, PT, RZ, c[0x0][0x21c], PT, P2 ;  /* 0x00008700ff007a0c */ /* 0x000fc60003f45320 */
[----:B------:R-:W-:-:S04]  /*5280*/  FFMA.FTZ R193, R18, R195, R193 ;  /* 0x000000c312c17223 */ /* 0x000fc800000100c1 */
[----:B------:R-:W-:-:S04]  /*5290*/  FADD.FTZ R193, R216, -R193 ;  /* 0x800000c1d8c17221 */ /* 0x000fc80000010000 */
[----:B------:R-:W-:-:S04]  /*52a0*/  FMUL.FTZ R193, R0, R193 ;  /* 0x000000c100c17220 */ /* 0x000fc80000410000 */
[----:B------:R-:W-:Y:S02]  /*52b0*/  @P2 FADD.FTZ R193, R22, R193 ;  /* 0x000000c116c12221 */ /* 0x000fe40000010000 */
.L_x_5405:
[----:B------:R-:W-:Y:S05]  /*52c0*/  BSYNC B0 ;  /* 0x0000000000007941 */ /* 0x000fea0003800000 */
.L_x_5404:
[----:B------:R-:W-:Y:S01]  /*52d0*/  @P3 PRMT R197, RZ, 0x5410, R175 ;  /* 0x00005410ffc53816 */ /* 0x000fe200000000af */
[----:B------:R-:W-:Y:S01]  /*52e0*/  @P3 FMUL.FTZ R196, R193, c[0x0][0x1ec] ;  /* 0x00007b00c1c43a20 */ /* 0x000fe20000410000 */
[----:B------:R-:W-:Y:S01]  /*52f0*/  @!P4 ISETP.NE.U32.AND P2, PT, RZ, c[0x0][0x218], PT ;  /* 0x00008600ff00ca0c */ /* 0x000fe20003f45070 */
[----:B------:R-:W-:Y:S01]  /*5300*/  BSSY B0, `(.L_x_5406) ;  /* 0x0000018000007945 */ /* 0x000fe20003800000 */
[----:B------:R-:W-:Y:S01]  /*5310*/  SEL R181, R191, R181, P1 ;  /* 0x000000b5bfb57207 */ /* 0x000fe20000800000 */
[-C--:B------:R-:W-:Y:S01]  /*5320*/  @P3 FFMA.FTZ R142, R197, R196.reuse, R142 ;  /* 0x000000c4c58e3223 */ /* 0x080fe2000001008e */
[----:B------:R-:W-:Y:S01]  /*5330*/  @P3 PRMT R184, R188, 0x7610, R184 ;  /* 0x00007610bcb83816 */ /* 0x000fe200000000b8 */
[----:B------:R-:W-:Y:S01]  /*5340*/  @P3 FMUL.FTZ R196, R54, R196 ;  /* 0x000000c436c43220 */ /* 0x000fe20000410000 */
[----:B------:R-:W-:Y:S02]  /*5350*/  @P3 PRMT R185, R230, 0x7610, R185 ;  /* 0x00007610e6b93816 */ /* 0x000fe400000000b9 */
[----:B------:R-:W-:-:S02]  /*5360*/  @!P4 ISETP.NE.AND.EX P2, PT, RZ, c[0x0][0x21c], PT, P2 ;  /* 0x00008700ff00ca0c */ /* 0x000fc40003f45320 */
[----:B------:R-:W-:Y:S02]  /*5370*/  @P3 F2FP.BF16.PACK_AB R191, RZ, R196 ;  /* 0x000000c4ffbf323e */ /* 0x000fe400000010ff */
[----:B------:R-:W-:Y:S02]  /*5380*/  @P3 PRMT R186, R218, 0x7610, R186 ;  /* 0x00007610daba3816 */ /* 0x000fe400000000ba */
[----:B------:R-:W-:Y:S02]  /*5390*/  SEL R182, R193, R182, P1 ;  /* 0x000000b6c1b67207 */ /* 0x000fe40000800000 */
[----:B------:R-:W-:Y:S02]  /*53a0*/  @P3 PRMT R184, R184, 0x5410, R189 ;  /* 0x00005410b8b83816 */ /* 0x000fe400000000bd */
[----:B------:R-:W-:Y:S02]  /*53b0*/  @P3 PRMT R185, R185, 0x5410, R221 ;  /* 0x00005410b9b93816 */ /* 0x000fe400000000dd */
[----:B------:R-:W-:-:S02]  /*53c0*/  @P3 PRMT R186, R186, 0x5410, R192 ;  /* 0x00005410baba3816 */ /* 0x000fc400000000c0 */
[----:B------:R-:W-:Y:S02]  /*53d0*/  @P3 PRMT R187, R191, 0x7610, R187 ;  /* 0x00007610bfbb3816 */ /* 0x000fe400000000bb */
[----:B------:R-:W-:Y:S01]  /*53e0*/  @!P4 FSEL R188, R23, RZ, P2 ;  /* 0x000000ff17bcc208 */ /* 0x000fe20001000000 */
[----:B------:R-:W-:Y:S05]  /*53f0*/  @!P4 BRA `(.L_x_5407) ;  /* 0x000000800000c947 */ /* 0x000fea0003800000 */
[----:B-1----:R-:W-:-:S04]  /*5400*/  ISETP.NE.AND P2, PT, R252, RZ, PT ;  /* 0x000000fffc00720c */ /* 0x002fc80003f45270 */
[----:B------:R-:W-:Y:S02]  /*5410*/  FSEL R188, R194, RZ, !P2 ;  /* 0x000000ffc2bc7208 */ /* 0x000fe40005000000 */
[----:B------:R-:W-:-:S03]  /*5420*/  ISETP.NE.U32.AND P2, PT, RZ, c[0x0][0x218], PT ;  /* 0x00008600ff007a0c */ /* 0x000fc60003f45070 */
[----:B------:R-:W-:Y:S01]  /*5430*/  FFMA.FTZ R188, R19, R195, R188 ;  /* 0x000000c313bc7223 */ /* 0x000fe200000100bc */
[----:B------:R-:W-:-:S03]  /*5440*/  ISETP.NE.AND.EX P2, PT, RZ, c[0x0][0x21c], PT, P2 ;  /* 0x00008700ff007a0c */ /* 0x000fc60003f45320 */
[----:B------:R-:W-:-:S04]  /*5450*/  FADD.FTZ R188, R217, -R188 ;  /* 0x800000bcd9bc7221 */ /* 0x000fc80000010000 */
[----:B------:R-:W-:-:S06]  /*5460*/  FMUL.FTZ R188, R0, R188 ;  /* 0x000000bc00bc7220 */ /* 0x000fcc0000410000 */
[----:B------:R-:W-:Y:S02]  /*5470*/  @P2 FADD.FTZ R188, R23, R188 ;  /* 0x000000bc17bc2221 */ /* 0x000fe40000010000 */
.L_x_5407:
[----:B------:R-:W-:Y:S05]  /*5480*/  BSYNC B0 ;  /* 0x0000000000007941 */ /* 0x000fea0003800000 */
.L_x_5406:
[----:B------:R-:W2:Y:S01]  /*5490*/  LDL.LU R191, [R1+0xc] ;  /* 0x00000c0001bf7983 */ /* 0x000ea20000300800 */
[C---:B------:R-:W-:Y:S01]  /*54a0*/  SEL R183, R188.reuse, R183, P1 ;  /* 0x000000b7bcb77207 */ /* 0x040fe20000800000 */
[----:B------:R-:W-:Y:S01]  /*54b0*/  @P3 FMUL.FTZ R0, R188, c[0x0][0x1ec] ;  /* 0x00007b00bc003a20 */ /* 0x000fe20000410000 */
[----:B------:R-:W-:Y:S02]  /*54c0*/  @P3 PRMT R188, RZ, 0x7610, R175 ;  /* 0x00007610ffbc3816 */ /* 0x000fe400000000af */
[----:B------:R-:W-:-:S03]  /*54d0*/  IADD3 R2, R2, c[0x0][0x160], RZ ;  /* 0x0000580002027a10 */ /* 0x000fc60007ffe0ff */
[-C--:B------:R-:W-:Y:S02]  /*54e0*/  @P3 FFMA.FTZ R143, R188, R0.reuse, R143 ;  /* 0x00000000bc8f3223 */ /* 0x080fe4000001008f */
[----:B------:R-:W-:-:S05]  /*54f0*/  @P3 FMUL.FTZ R0, R55, R0 ;  /* 0x0000000037003220 */ /* 0x000fca0000410000 */
[----:B------:R-:W-:-:S04]  /*5500*/  @P3 F2FP.BF16.PACK_AB R0, RZ, R0 ;  /* 0x00000000ff00323e */ /* 0x000fc800000010ff */
[----:B------:R-:W-:Y:S02]  /*5510*/  @P3 PRMT R187, R187, 0x5410, R0 ;  /* 0x00005410bbbb3816 */ /* 0x000fe40000000000 */
[----:B------:R-:W-:-:S05]  /*5520*/  @P0 MOV R0, 0x20 ;  /* 0x0000002000000802 */ /* 0x000fca0000000f00 */
[----:B------:R-:W-:Y:S01]  /*5530*/  @P0 IMAD.WIDE.U32 R188, R251, R0, c[0x0][0x258] ;  /* 0x00009600fbbc0625 */ /* 0x000fe200078e0000 */
[----:B------:R-:W-:-:S04]  /*5540*/  @P3 MOV R0, 0x10 ;  /* 0x0000001000003802 */ /* 0x000fc80000000f00 */
[----:B------:R-:W-:Y:S04]  /*5550*/  @P0 STG.E.128 [R188.64], R176 ;  /* 0x000000b0bc000986 */ /* 0x000fe8000c101d04 */
[----:B------:R0:W-:Y:S01]  /*5560*/  @P0 STG.E.128 [R188.64+0x10], R180 ;  /* 0x000010b4bc000986 */ /* 0x0001e2000c101d04 */
[----:B------:R-:W-:Y:S01]  /*5570*/  ISETP.GE.AND P0, PT, R2, c[0x0][0x164], PT ;  /* 0x0000590002007a0c */ /* 0x000fe20003f06270 */
[----:B0-----:R-:W-:-:S05]  /*5580*/  @P3 IMAD.WIDE.U32 R188, R190, R0, c[0x0][0x248] ;  /* 0x00009200bebc3625 */ /* 0x001fca00078e0000 */
[----:B------:R0:W-:Y:S01]  /*5590*/  @P3 STG.E.128 [R188.64], R184 ;  /* 0x000000b8bc003986 */ /* 0x0001e2000c101d04 */
[----:B--2---:R-:W-:-:S04]  /*55a0*/  LOP3.LUT P1, RZ, R191, 0xff, RZ, 0xc0, !PT ;  /* 0x000000ffbfff7812 */ /* 0x004fc8000782c0ff */
[----:B------:R-:W-:-:S05]  /*55b0*/  SEL R0, RZ, 0x1, P1 ;  /* 0x00000001ff007807 */ /* 0x000fca0000800000 */
[----:B------:R0:W-:Y:S02]  /*55c0*/  STL.S16 [R1+0xc], R0 ;  /* 0x00000c0001007387 */ /* 0x0001e40000100600 */
[----:B01----:R-:W-:Y:S01]  /*55d0*/  @P0 CALL.REL.NOINC `(.L_x_5338) ;  /* 0x0000001000000944 */ /* 0x003fe20003c00000 */
[----:B------:R-:W-:Y:S05]  /*55e0*/  BRA `(.L_x_5408) ;  /* 0xffffb36000007947 */ /* 0x000fea000383ffff */
.L_x_5338:
        /* <DEDUP_REMOVED lines=35> */
.L_x_5342:
[----:B------:R-:W-:Y:S01]  /*5820*/  HFMA2.MMA R190, -RZ, RZ, 0, 9.5367431640625e-07 ;  /* 0x00000010ffbe7435 */ /* 0x000fe200000001ff */
[----:B------:R-:W-:Y:S01]  /*5830*/  MOV R189, R198 ;  /* 0x000000c600bd7202 */ /* 0x000fe20000000f00 */
[----:B------:R-:W-:Y:S01]  /*5840*/  IMAD.MOV.U32 R195, RZ, RZ, -0x1 ;  /* 0xffffffffffc37424 */ /* 0x000fe200078e00ff */
[----:B------:R-:W-:-:S02]  /*5850*/  MOV R218, 0x1f ;  /* 0x0000001f00da7802 */ /* 0x000fc40000000f00 */
[----:B------:R-:W-:Y:S02]  /*5860*/  MOV R188, 0x5880 ;  /* 0x0000588000bc7802 */ /* 0x000fe40000000f00 */
[----:B-----5:R-:W-:Y:S05]  /*5870*/  CALL.REL.NOINC `($__internal_87_$__cuda_sm70_shflsync_down_p) ;  /* 0x0000046000007944 */ /* 0x020fea0003c00000 */
[----:B-1----:R-:W-:Y:S01]  /*5880*/  MOV R191, R190 ;  /* 0x000000be00bf7202 */ /* 0x002fe20000000f00 */
[----:B------:R-:W-:Y:S05]  /*5890*/  BRA `(.L_x_5409) ;  /* 0xffffc99000007947 */ /* 0x000fea000383ffff */
.L_x_5343:
[----:B------:R-:W-:Y:S01]  /*58a0*/  HFMA2.MMA R190, -RZ, RZ, 0, 9.5367431640625e-07 ;  /* 0x00000010ffbe7435 */ /* 0x000fe200000001ff */
[----:B------:R-:W-:Y:S02]  /*58b0*/  MOV R189, R197 ;  /* 0x000000c500bd7202 */ /* 0x000fe40000000f00 */
[----:B------:R-:W-:Y:S02]  /*58c0*/  MOV R218, 0x1f ;  /* 0x0000001f00da7802 */ /* 0x000fe40000000f00 */
[----:B------:R-:W-:Y:S02]  /*58d0*/  MOV R195, 0xffffffff ;  /* 0xffffffff00c37802 */ /* 0x000fe40000000f00 */
[----:B------:R-:W-:Y:S02]  /*58e0*/  MOV R188, 0x5900 ;  /* 0x0000590000bc7802 */ /* 0x000fe40000000f00 */
[----:B01---5:R-:W-:Y:S05]  /*58f0*/  CALL.REL.NOINC `($__internal_87_$__cuda_sm70_shflsync_down_p) ;  /* 0x000003e000007944 */ /* 0x023fea0003c00000 */
[----:B------:R-:W-:Y:S01]  /*5900*/  FADD.FTZ R191, R191, R198 ;  /* 0x000000c6bfbf7221 */ /* 0x000fe20000010000 */
[----:B------:R-:W-:Y:S01]  /*5910*/  MOV R218, 0x1f ;  /* 0x0000001f00da7802 */ /* 0x000fe20000000f00 */
[----:B-1----:R-:W-:Y:S01]  /*5920*/  FADD.FTZ R192, R197, R190 ;  /* 0x000000bec5c07221 */ /* 0x002fe20000010000 */
[----:B------:R-:W-:Y:S01]  /*5930*/  HFMA2.MMA R190, -RZ, RZ, 0, 4.76837158203125e-07 ;  /* 0x00000008ffbe7435 */ /* 0x000fe200000001ff */
[----:B------:R-:W-:-:S02]  /*5940*/  MOV R195, 0xffffffff ;  /* 0xffffffff00c37802 */ /* 0x000fc40000000f00 */
[----:B------:R-:W-:Y:S02]  /*5950*/  MOV R189, R191 ;  /* 0x000000bf00bd7202 */ /* 0x000fe40000000f00 */
[----:B------:R-:W-:Y:S02]  /*5960*/  MOV R188, 0x5980 ;  /* 0x0000598000bc7802 */ /* 0x000fe40000000f00 */
[----:B------:R-:W-:Y:S05]  /*5970*/  CALL.REL.NOINC `($__internal_87_$__cuda_sm70_shflsync_down_p) ;  /* 0x0000036000007944 */ /* 0x000fea0003c00000 */
[----:B-1----:R-:W-:Y:S01]  /*5980*/  MOV R193, R190 ;  /* 0x000000be00c17202 */ /* 0x002fe20000000f00 */
[----:B------:R-:W-:Y:S01]  /*5990*/  HFMA2.MMA R190, -RZ, RZ, 0, 4.76837158203125e-07 ;  /* 0x00000008ffbe7435 */ /* 0x000fe200000001ff */
[----:B------:R-:W-:Y:S01]  /*59a0*/  MOV R189, R192 ;  /* 0x000000c000bd7202 */ /* 0x000fe20000000f00 */
[----:B------:R-:W-:Y:S01]  /*59b0*/  IMAD.MOV.U32 R195, RZ, RZ, -0x1 ;  /* 0xffffffffffc37424 */ /* 0x000fe200078e00ff */
[----:B------:R-:W-:Y:S02]  /*59c0*/  MOV R218, 0x1f ;  /* 0x0000001f00da7802 */ /* 0x000fe40000000f00 */
[----:B------:R-:W-:Y:S02]  /*59d0*/  MOV R188, 0x59f0 ;  /* 0x000059f000bc7802 */ /* 0x000fe40000000f00 */
[----:B------:R-:W-:Y:S05]  /*59e0*/  CALL.REL.NOINC `($__internal_87_$__cuda_sm70_shflsync_down_p) ;  /* 0x000002f000007944 */ /* 0x000fea0003c00000 */
[----:B------:R-:W-:Y:S01]  /*59f0*/  FADD.FTZ R191, R193, R191 ;  /* 0x000000bfc1bf7221 */ /* 0x000fe20000010000 */
[----:B------:R-:W-:Y:S01]  /*5a00*/  MOV R218, 0x1f ;  /* 0x0000001f00da7802 */ /* 0x000fe20000000f00 */
[----:B-1----:R-:W-:Y:S01]  /*5a10*/  FADD.FTZ R192, R192, R190 ;  /* 0x000000bec0c07221 */ /* 0x002fe20000010000 */
[----:B------:R-:W-:Y:S01]  /*5a20*/  HFMA2.MMA R190, -RZ, RZ, 0, 2.384185791015625e-07 ;  /* 0x00000004ffbe7435 */ /* 0x000fe200000001ff */
[----:B------:R-:W-:-:S02]  /*5a30*/  MOV R195, 0xffffffff ;  /* 0xffffffff00c37802 */ /* 0x000fc40000000f00 */
[----:B------:R-:W-:Y:S02]  /*5a40*/  MOV R189, R191 ;  /* 0x000000bf00bd7202 */ /* 0x000fe40000000f00 */
[----:B------:R-:W-:Y:S02]  /*5a50*/  MOV R188, 0x5a70 ;  /* 0x00005a7000bc7802 */ /* 0x000fe40000000f00 */
[----:B------:R-:W-:Y:S05]  /*5a60*/  CALL.REL.NOINC `($__internal_87_$__cuda_sm70_shflsync_down_p) ;  /* 0x0000027000007944 */ /* 0x000fea0003c00000 */
[----:B-1----:R-:W-:Y:S01]  /*5a70*/  MOV R193, R190 ;  /* 0x000000be00c17202 */ /* 0x002fe20000000f00 */
[----:B------:R-:W-:Y:S01]  /*5a80*/  HFMA2.MMA R190, -RZ, RZ, 0, 2.384185791015625e-07 ;  /* 0x00000004ffbe7435 */ /* 0x000fe200000001ff */
[----:B------:R-:W-:Y:S02]  /*5a90*/  MOV R189, R192 ;  /* 0x000000c000bd7202 */ /* 0x000fe40000000f00 */
[----:B------:R-:W-:Y:S02]  /*5aa0*/  MOV R218, 0x1f ;  /* 0x0000001f00da7802 */ /* 0x000fe40000000f00 */
[----:B------:R-:W-:Y:S02]  /*5ab0*/  MOV R195, 0xffffffff ;  /* 0xffffffff00c37802 */ /* 0x000fe40000000f00 */
[----:B------:R-:W-:-:S02]  /*5ac0*/  MOV R188, 0x5ae0 ;  /* 0x00005ae000bc7802 */ /* 0x000fc40000000f00 */
[----:B------:R-:W-:Y:S05]  /*5ad0*/  CALL.REL.NOINC `($__internal_87_$__cuda_sm70_shflsync_down_p) ;  /* 0x0000020000007944 */ /* 0x000fea0003c00000 */
[----:B------:R-:W-:Y:S01]  /*5ae0*/  FADD.FTZ R191, R193, R191 ;  /* 0x000000bfc1bf7221 */ /* 0x000fe20000010000 */
[----:B------:R-:W-:Y:S01]  /*5af0*/  MOV R218, 0x1f ;  /* 0x0000001f00da7802 */ /* 0x000fe20000000f00 */
[----:B-1----:R-:W-:Y:S01]  /*5b00*/  FADD.FTZ R192, R192, R190 ;  /* 0x000000bec0c07221 */ /* 0x002fe20000010000 */
[----:B------:R-:W-:Y:S01]  /*5b10*/  HFMA2.MMA R190, -RZ, RZ, 0, 1.1920928955078125e-07 ;  /* 0x00000002ffbe7435 */ /* 0x000fe200000001ff */
[----:B------:R-:W-:-:S02]  /*5b20*/  MOV R195, 0xffffffff ;  /* 0xffffffff00c37802 */ /* 0x000fc40000000f00 */
[----:B------:R-:W-:Y:S02]  /*5b30*/  MOV R189, R191 ;  /* 0x000000bf00bd7202 */ /* 0x000fe40000000f00 */
[----:B------:R-:W-:Y:S02]  /*5b40*/  MOV R188, 0x5b60 ;  /* 0x00005b6000bc7802 */ /* 0x000fe40000000f00 */
[----:B------:R-:W-:Y:S05]  /*5b50*/  CALL.REL.NOINC `($__internal_87_$__cuda_sm70_shflsync_down_p) ;  /* 0x0000018000007944 */ /* 0x000fea0003c00000 */
[----:B-1----:R-:W-:Y:S01]  /*5b60*/  MOV R193, R190 ;  /* 0x000000be00c17202 */ /* 0x002fe20000000f00 */
[----:B------:R-:W-:Y:S01]  /*5b70*/  HFMA2.MMA R190, -RZ, RZ, 0, 1.1920928955078125e-07 ;  /* 0x00000002ffbe7435 */ /* 0x000fe200000001ff */
[----:B------:R-:W-:Y:S01]  /*5b80*/  IMAD.MOV.U32 R189, RZ, RZ, R192 ;  /* 0x000000ffffbd7224 */ /* 0x000fe200078e00c0 */
[----:B------:R-:W-:Y:S02]  /*5b90*/  MOV R218, 0x1f ;  /* 0x0000001f00da7802 */ /* 0x000fe40000000f00 */
[----:B------:R-:W-:Y:S02]  /*5ba0*/  MOV R195, 0xffffffff ;  /* 0xffffffff00c37802 */ /* 0x000fe40000000f00 */
[----:B------:R-:W-:Y:S02]  /*5bb0*/  MOV R188, 0x5bd0 ;  /* 0x00005bd000bc7802 */ /* 0x000fe40000000f00 */
[----:B------:R-:W-:Y:S05]  /*5bc0*/  CALL.REL.NOINC `($__internal_87_$__cuda_sm70_shflsync_down_p) ;  /* 0x0000011000007944 */ /* 0x000fea0003c00000 */
[----:B------:R-:W-:Y:S01]  /*5bd0*/  FADD.FTZ R191, R193, R191 ;  /* 0x000000bfc1bf7221 */ /* 0x000fe20000010000 */
[----:B------:R-:W-:Y:S01]  /*5be0*/  MOV R218, 0x1f ;  /* 0x0000001f00da7802 */ /* 0x000fe20000000f00 */
[----:B-1----:R-:W-:Y:S01]  /*5bf0*/  FADD.FTZ R192, R192, R190 ;  /* 0x000000bec0c07221 */ /* 0x002fe20000010000 */
[----:B------:R-:W-:Y:S01]  /*5c00*/  HFMA2.MMA R190, -RZ, RZ, 0, 5.9604644775390625e-08 ;  /* 0x00000001ffbe7435 */ /* 0x000fe200000001ff */
[----:B------:R-:W-:-:S02]  /*5c10*/  MOV R195, 0xffffffff ;  /* 0xffffffff00c37802 */ /* 0x000fc40000000f00 */
[----:B------:R-:W-:Y:S02]  /*5c20*/  MOV R189, R191 ;  /* 0x000000bf00bd7202 */ /* 0x000fe40000000f00 */
[----:B------:R-:W-:Y:S02]  /*5c30*/  MOV R188, 0x5c50 ;  /* 0x00005c5000bc7802 */ /* 0x000fe40000000f00 */
[----:B------:R-:W-:Y:S05]  /*5c40*/  CALL.REL.NOINC `($__internal_87_$__cuda_sm70_shflsync_down_p) ;  /* 0x0000009000007944 */ /* 0x000fea0003c00000 */
[----:B-1----:R-:W-:Y:S01]  /*5c50*/  MOV R193, R190 ;  /* 0x000000be00c17202 */ /* 0x002fe20000000f00 */
[----:B------:R-:W-:Y:S01]  /*5c60*/  HFMA2.MMA R190, -RZ, RZ, 0, 5.9604644775390625e-08 ;  /* 0x00000001ffbe7435 */ /* 0x000fe200000001ff */
[----:B------:R-:W-:Y:S02]  /*5c70*/  MOV R189, R192 ;  /* 0x000000c000bd7202 */ /* 0x000fe40000000f00 */
[----:B------:R-:W-:Y:S02]  /*5c80*/  MOV R218, 0x1f ;  /* 0x0000001f00da7802 */ /* 0x000fe40000000f00 */
[----:B------:R-:W-:Y:S02]  /*5c90*/  MOV R195, 0xffffffff ;  /* 0xffffffff00c37802 */ /* 0x000fe40000000f00 */
[----:B------:R-:W-:-:S02]  /*5ca0*/  MOV R188, 0x5cc0 ;  /* 0x00005cc000bc7802 */ /* 0x000fc40000000f00 */
[----:B------:R-:W-:Y:S05]  /*5cb0*/  CALL.REL.NOINC `($__internal_87_$__cuda_sm70_shflsync_down_p) ;  /* 0x0000002000007944 */ /* 0x000fea0003c00000 */
[----:B-1----:R-:W-:Y:S01]  /*5cc0*/  MOV R189, R190 ;  /* 0x000000be00bd7202 */ /* 0x002fe20000000f00 */
[----:B------:R-:W-:Y:S05]  /*5cd0*/  BRA `(.L_x_5410) ;  /* 0xffffc67000007947 */ /* 0x000fea000383ffff */
        .weak           $__internal_87_$__cuda_sm70_shflsync_down_p
        .type           $__internal_87_$__cuda_sm70_shflsync_down_p,@function
        .size           $__internal_87_$__cuda_sm70_shflsync_down_p,(.L_x_11821 - $__internal_87_$__cuda_sm70_shflsync_down_p)
$__internal_87_$__cuda_sm70_shflsync_down_p:
[----:B------:R-:W-:Y:S04]  /*5ce0*/  WARPSYNC R195 ;  /* 0x000000c300007348 */ /* 0x000fe80003800000 */
[----:B------:R0:W1:Y:S02]  /*5cf0*/  SHFL.DOWN PT, R190, R189, R190, R218 ;  /* 0x080000bebdbe7389 */ /* 0x00006400000e00da */
[----:B0-----:R-:W-:-:S06]  /*5d00*/  HFMA2.MMA R189, -RZ, RZ, 0, 0 ;  /* 0x00000000ffbd7435 */ /* 0x001fcc00000001ff */
[----:B------:R-:W-:Y:S05]  /*5d10*/  RET.REL.NODEC R188 `(_ZN10layer_norm13ln_bwd_kernelINS_13Kernel_traitsIf13__nv_bfloat16fS2_fjLj8192ELj1ELj1ELj8ELj16ENS_18Kernel_traits_baseILj8192EfS2_fS2_fjLj256EEEEELb0ELb1ELb1ELb1EEEvNS_9BwdParamsE) ;  /* 0xffffa2e0bc007950 */ /* 0x000fea0003c3ffff */
.L_x_5411:
        /* <DEDUP_REMOVED lines=14> */
.L_x_11821:


//--------------------- .text._ZN10layer_norm13ln_bwd_kernelINS_13Kernel_traitsIf13__nv_bfloat16fS2_fjLj8192ELj1ELj1ELj8ELj16ENS_18Kernel_traits_baseILj8192EfS2_fS2_fjLj256EEEEELb1ELb0ELb0ELb0EEEvNS_9BwdParamsE --------------------------
	.section	.text._ZN10layer_norm13ln_bwd_kernelINS_13Kernel_traitsIf13__nv_bfloat16fS2_fjLj8192ELj1ELj1ELj8ELj16ENS_18Kernel_traits_baseILj8192EfS2_fS2_fjLj256EEEEELb1ELb0ELb0ELb0EEEvNS_9BwdParamsE,"ax",@progbits
	.sectioninfo	@"SHI_REGISTERS=240"
	.align	128
        .global         _ZN10layer_norm13ln_bwd_kernelINS_13Kernel_traitsIf13__nv_bfloat16fS2_fjLj8192ELj1ELj1ELj8ELj16ENS_18Kernel_traits_baseILj8192EfS2_fS2_fjLj256EEEEELb1ELb0ELb0ELb0EEEvNS_9BwdParamsE
        .type           _ZN10layer_norm13ln_bwd_kernelINS_13Kernel_traitsIf13__nv_bfloat16fS2_fjLj8192ELj1ELj1ELj8ELj16ENS_18Kernel_traits_baseILj8192EfS2_fS2_fjLj256EEEEELb1ELb0ELb0ELb0EEEvNS_9BwdParamsE,@function
        .size           _ZN10layer_norm13ln_bwd_kernelINS_13Kernel_traitsIf13__nv_bfloat16fS2_fjLj8192ELj1ELj1ELj8ELj16ENS_18Kernel_traits_baseILj8192EfS2_fS2_fjLj256EEEEELb1ELb0ELb0ELb0EEEvNS_9BwdParamsE,(.L_x_11822 - _ZN10layer_norm13ln_bwd_kernelINS_13Kernel_traitsIf13__nv_bfloat16fS2_fjLj8192ELj1ELj1ELj8ELj16ENS_18Kernel_traits_baseILj8192EfS2_fS2_fjLj256EEEEELb1ELb0ELb0ELb0EEEvNS_9BwdParamsE)
        .other          _ZN10layer_norm13ln_bwd_kernelINS_13Kernel_traitsIf13__nv_bfloat16fS2_fjLj8192ELj1ELj1ELj8ELj16ENS_18Kernel_traits_baseILj8192EfS2_fS2_fjLj256EEEEELb1ELb0ELb0ELb0EEEvNS_9BwdParamsE,@"STO_CUDA_ENTRY STV_DEFAULT"
_ZN10layer_norm13ln_bwd_kernelINS_13Kernel_traitsIf13__nv_bfloat16fS2_fjLj8192ELj1ELj1ELj8ELj16ENS_18Kernel_traits_baseILj8192EfS2_fS2_fjLj256EEEEELb1ELb0ELb0ELb0EEEvNS_9BwdParamsE:
.text._ZN10layer_norm13ln_bwd_kernelINS_13Kernel_traitsIf13__nv_bfloat16fS2_fjLj8192ELj1ELj1ELj8ELj16ENS_18Kernel_traits_baseILj8192EfS2_fS2_fjLj256EEEEELb1ELb0ELb0ELb0EEEvNS_9BwdParamsE:
        /* <DEDUP_REMOVED lines=71> */
.L_x_5431:
        /* <DEDUP_REMOVED lines=17> */
[----:B------:R-:W-:Y:S02]  /*0580*/  LEA.HI.SX32 R5, R5, R170, 0x1d ;  /* 0x000000aa05057211 */ /* 0x000fe400078feaff */
[----:B------:R-:W-:Y:S02]  /*0590*/  MOV R211, RZ ;  /* 0x000000ff00d37202 */ /* 0x000fe40000000f00 */
[----:B------:R-:W-:-:S02]  /*05a0*/  MOV R179, RZ ;  /* 0x000000ff00b37202 */ /* 0x000fc40000000f00 */
[----:B------:R-:W-:Y:S02]  /*05b0*/  MOV R178, R5 ;  /* 0x0000000500b27202 */ /* 0x000fe40000000f00 */
[----:B--2---:R-:W-:Y:S01]  /*05c0*/  FSEL R176, R168, RZ, !P5 ;  /* 0x000000ffa8b07208 */ /* 0x004fe20006800000 */
[----:B------:R-:W-:Y:S05]  /*05d0*/  @!P1 BRA `(.L_x_5414) ;  /* 0x0000051000009947 */ /* 0x000fea0003800000 */
[----:B-1----:R-:W-:Y:S01]  /*05e0*/  HFMA2.MMA R168, -RZ, RZ, 0, 9.5367431640625e-07 ;  /* 0x00000010ffa87435 */ /* 0x002fe200000001ff */
        /* <DEDUP_REMOVED lines=37> */
[----:B------:R-:W-:Y:S01]  /*0840*/  FADD.FTZ R83, R83, R218 ;  /* 0x000000da53537221 */ /* 0x000fe20000010000 */
[----:B------:R-:W-:Y:S01]  /*0850*/  PRMT R214, RZ, 0x7610, R170 ;  /* 0x00007610ffd67816 */ /* 0x000fe200000000aa */
[----:B---3--:R-:W-:Y:S02]  /*0860*/  FADD.FTZ R170, -R176, R173 ;  /* 0x000000adb0aa7221 */ /* 0x008fe40000010100 */
[----:B------:R-:W-:-:S02]  /*0870*/  FFMA.FTZ R115, R219, R218, R115 ;  /* 0x000000dadb737223 */ /* 0x000fc40000010073 */
[C---:B------:R-:W-:Y:S02]  /*0880*/  FADD.FTZ R172, -R176.reuse, R172 ;  /* 0x000000acb0ac7221 */ /* 0x040fe40000010100 */
[----:B------:R-:W-:Y:S02]  /*0890*/  FMUL.FTZ R218, R147, R218 ;  /* 0x000000da93da7220 */ /* 0x000fe40000410000 */
[----:B------:R-:W-:Y:S02]  /*08a0*/  FADD.FTZ R165, R165, R220 ;  /* 0x000000dca5a57221 */ /* 0x000fe40000010000 */
[----:B------:R-:W-:Y:S02]  /*08b0*/  FFMA.FTZ R164, R221, R220, R164 ;  /* 0x000000dcdda47223 */ /* 0x000fe400000100a4 */
[----:B------:R-:W-:Y:S02]  /*08c0*/  FADD.FTZ R174, -R176, R174 ;  /* 0x000000aeb0ae7221 */ /* 0x000fe40000010100 */
        /* <DEDUP_REMOVED lines=15> */
[----:B0-----:R-:W-:Y:S02]  /*09c0*/  FADD.FTZ R178, -R176, R175 ;  /* 0x000000afb0b27221 */ /* 0x001fe40000010100 */
[----:B------:R-:W-:Y:S02]  /*09d0*/  FMUL.FTZ R209, R142, R209 ;  /* 0x000000d18ed17220 */ /* 0x000fe40000410000 */
[----:B------:R-:W-:Y:S02]  /*09e0*/  FADD.FTZ R166, R165, R214 ;  /* 0x000000d6a5a67221 */ /* 0x000fe40000010000 */
[----:B------:R-:W-:Y:S02]  /*09f0*/  FFMA.FTZ R164, R215, R214, R164 ;  /* 0x000000d6d7a47223 */ /* 0x000fe400000100a4 */
[----:B------:R-:W-:Y:S02]  /*0a00*/  FMUL.FTZ R207, R143, R234 ;  /* 0x000000ea8fcf7220 */ /* 0x000fe40000410000 */
[----:B------:R-:W-:-:S02]  /*0a10*/  FMUL.FTZ R212, R183, R178 ;  /* 0x000000b2b7d47220 */ /* 0x000fc40000410000 */
        /* <DEDUP_REMOVED lines=13> */
.L_x_5414:
[----:B-1----:R-:W-:Y:S05]  /*0af0*/  BSYNC B0 ;  /* 0x0000000000007941 */ /* 0x002fea0003800000 */
.L_x_5413:
        /* <DEDUP_REMOVED lines=9> */
[----:B------:R-:W4:Y:S01]  /*0b90*/  LDG.E.128 R8, [R170.64+0x10] ;  /* 0x00001004aa087981 */ /* 0x000f22000c1e1d00 */
        /* <DEDUP_REMOVED lines=17> */
[C---:B------:R-:W-:Y:S02]  /*0cb0*/  FMUL.FTZ R204, R183.reuse, R204 ;  /* 0x000000ccb7cc7220 */ /* 0x040fe40000410000 */
[----:B------:R-:W-:Y:S02]  /*0cc0*/  FMUL.FTZ R206, R183, R206 ;  /* 0x000000ceb7ce7220 */ /* 0x000fe40000410000 */
[----:B------:R-:W-:Y:S02]  /*0cd0*/  FMUL.FTZ R205, R137, R14 ;  /* 0x0000000e89cd7220 */ /* 0x000fe40000410000 */
[----:B------:R-:W-:Y:S02]  /*0ce0*/  FADD.FTZ R12, R211, R208 ;  /* 0x000000d0d30c7221 */ /* 0x000fe40000010000 */
[----:B------:R-:W-:Y:S01]  /*0cf0*/  FFMA.FTZ R179, R7, R208, R179 ;  /* 0x000000d007b37223 */ /* 0x000fe200000100b3 */
[----:B0-----:R-:W-:Y:S01]  /*0d00*/  PRMT R168, RZ, 0x7610, R165 ;  /* 0x00007610ffa87816 */ /* 0x001fe200000000a5 */
[----:B------:R-:W-:-:S02]  /*0d10*/  FADD.FTZ R74, R74, R203 ;  /* 0x000000cb4a4a7221 */ /* 0x000fc40000010000 */
[-C--:B------:R-:W-:Y:S02]  /*0d20*/  FFMA.FTZ R106, R204, R203.reuse, R106 ;  /* 0x000000cbcc6a7223 */ /* 0x080fe4000001006a */
[----:B------:R-:W-:Y:S02]  /*0d30*/  FADD.FTZ R202, -R176, R15 ;  /* 0x0000000fb0ca7221 */ /* 0x000fe40000010100 */
[----:B------:R-:W-:Y:S02]  /*0d40*/  FMUL.FTZ R203, R138, R203 ;  /* 0x000000cb8acb7220 */ /* 0x000fe40000410000 */
[----:B------:R-:W-:Y:S02]  /*0d50*/  FADD.FTZ R12, R12, R205 ;  /* 0x000000cd0c0c7221 */ /* 0x000fe40000010000 */
[----:B------:R-:W-:Y:S01]  /*0d60*/  FFMA.FTZ R179, R206, R205, R179 ;  /* 0x000000cdceb37223 */ /* 0x000fe200000100b3 */
[----:B------:R-:W-:Y:S01]  /*0d70*/  PRMT R15, RZ, 0x5410, R166 ;  /* 0x00005410ff0f7816 */ /* 0x000fe200000000a6 */
[----:B------:R-:W-:-:S02]  /*0d80*/  FADD.FTZ R73, R73, R14 ;  /* 0x0000000e49497221 */ /* 0x000fc40000010000 */
[----:B------:R-:W-:Y:S02]  /*0d90*/  FFMA.FTZ R105, R206, R14, R105 ;  /* 0x0000000ece697223 */ /* 0x000fe40000010069 */
[----:B----4-:R-:W-:Y:S02]  /*0da0*/  FADD.FTZ R8, -R176, R8 ;  /* 0x00000008b0087221 */ /* 0x010fe40000010100 */
        /* <DEDUP_REMOVED lines=40> */
.L_x_5416:
[----:B------:R-:W-:Y:S05]  /*1030*/  BSYNC B0 ;  /* 0x0000000000007941 */ /* 0x000fea0003800000 */
.L_x_5415:
        /* <DEDUP_REMOVED lines=20> */
[C---:B------:R-:W-:Y:S02]  /*1180*/  FADD.FTZ R20, -R176.reuse, R21 ;  /* 0x00000015b0147221 */ /* 0x040fe40000010100 */
[C---:B0-----:R-:W-:Y:S01]  /*1190*/  FADD.FTZ R166, -R176.reuse, R23 ;  /* 0x00000017b0a67221 */ /* 0x041fe20000010100 */
[----:B----4-:R-:W-:Y:S01]  /*11a0*/  PRMT R21, RZ, 0x5410, R24 ;  /* 0x00005410ff157816 */ /* 0x010fe20000000018 */
[----:B------:R-:W-:Y:S01]  /*11b0*/  FADD.FTZ R22, -R176, R22 ;  /* 0x00000016b0167221 */ /* 0x000fe20000010100 */
[----:B------:R-:W-:-:S02]  /*11c0*/  PRMT R23, RZ, 0x5410, R25 ;  /* 0x00005410ff177816 */ /* 0x000fc40000000019 */
[----:B------:R-:W-:Y:S01]  /*11d0*/  PRMT R168, RZ, 0x7610, R25 ;  /* 0x00007610ffa87816 */ /* 0x000fe20000000019 */
        /* <DEDUP_REMOVED lines=31> */
[--C-:B-1----:R-:W-:Y:S01]  /*13d0*/  PRMT R165, RZ, 0x5410, R27.reuse ;  /* 0x00005410ffa57816 */ /* 0x102fe2000000001b */
[----:B------:R-:W-:Y:S01]  /*13e0*/  FADD.FTZ R65, R65, R24 ;  /* 0x0000001841417221 */ /* 0x000fe20000010000 */
[----:B------:R-:W-:Y:S01]  /*13f0*/  PRMT R164, RZ, 0x7610, R27 ;  /* 0x00007610ffa47816 */ /* 0x000fe2000000001b */
        /* <DEDUP_REMOVED lines=23> */
.L_x_5418:
[----:B------:R-:W-:Y:S05]  /*1570*/  BSYNC B0 ;  /* 0x0000000000007941 */ /* 0x000fea0003800000 */
.L_x_5417:
        /* <DEDUP_REMOVED lines=20> */
[--C-:B---3--:R-:W-:Y:S02]  /*16c0*/  PRMT R165, RZ, 0x5410, R168.reuse ;  /* 0x00005410ffa57816 */ /* 0x108fe400000000a8 */
[----:B------:R-:W-:Y:S01]  /*16d0*/  PRMT R168, RZ, 0x7610, R168 ;  /* 0x00007610ffa87816 */ /* 0x000fe200000000a8 */
[----:B-1---5:R-:W-:-:S02]  /*16e0*/  FMUL.FTZ R185, R183, R164 ;  /* 0x000000a4b7b97220 */ /* 0x022fc40000410000 */
[----:B------:R-:W-:Y:S02]  /*16f0*/  FMUL.FTZ R186, R120, R165 ;  /* 0x000000a578ba7220 */ /* 0x000fe40000410000 */
[C---:B0-----:R-:W-:Y:S01]  /*1700*/  FADD.FTZ R188, -R176.reuse, R167 ;  /* 0x000000a7b0bc7221 */ /* 0x041fe20000010100 */
[----:B------:R-:W-:Y:S01]  /*1710*/  PRMT R167, RZ, 0x5410, R169 ;  /* 0x00005410ffa77816 */ /* 0x000fe200000000a9 */
[----:B------:R-:W-:Y:S02]  /*1720*/  FADD.FTZ R166, -R176, R166 ;  /* 0x000000a6b0a67221 */ /* 0x000fe40000010100 */
[----:B------:R-:W-:Y:S02]  /*1730*/  FMUL.FTZ R184, R183, R178 ;  /* 0x000000b2b7b87220 */ /* 0x000fe40000410000 */
[----:B------:R-:W-:Y:S02]  /*1740*/  FMUL.FTZ R191, R121, R168 ;  /* 0x000000a879bf7220 */ /* 0x000fe40000410000 */
[----:B------:R-:W-:-:S02]  /*1750*/  FADD.FTZ R164, R211, R186 ;  /* 0x000000bad3a47221 */ /* 0x000fc40000010000 */
[C---:B------:R-:W-:Y:S01]  /*1760*/  FFMA.FTZ R179, R185.reuse, R186, R179 ;  /* 0x000000bab9b37223 */ /* 0x040fe200000100b3 */
        /* <DEDUP_REMOVED lines=9> */
[----:B----4-:R-:W-:Y:S02]  /*1800*/  FADD.FTZ R172, -R176, R172 ;  /* 0x000000acb0ac7221 */ /* 0x010fe40000010100 */
        /* <DEDUP_REMOVED lines=41> */
.L_x_5420:
[----:B------:R-:W-:Y:S05]  /*1aa0*/  BSYNC B0 ;  /* 0x0000000000007941 */ /* 0x000fea0003800000 */
.L_x_5419:
        /* <DEDUP_REMOVED lines=9> */
.L_x_5432:
        /* <DEDUP_REMOVED lines=18> */
.L_x_5433:
        /* <DEDUP_REMOVED lines=35> */
[----:B------:R-:W-:Y:S01]  /*1e90*/  MOV R166, R232 ;  /* 0x000000e800a67202 */ /* 0x000fe20000000f00 */
[-CC-:B------:R-:W-:Y:S01]  /*1ea0*/  FFMA.FTZ R167, R223, R173.reuse, R172.reuse ;  /* 0x000000addfa77223 */ /* 0x180fe200000100ac */
[----:B------:R-:W-:Y:S01]  /*1eb0*/  ISETP.NE.AND.EX P0, PT, RZ, c[0x0][0x21c], PT, P0 ;  /* 0x00008700ff007a0c */ /* 0x000fe20003f05300 */
[----:B------:R-:W-:Y:S01]  /*1ec0*/  FADD.FTZ R164, R224, -R165 ;  /* 0x800000a5e0a47221 */ /* 0x000fe20000010000 */
[----:B------:R-:W-:Y:S01]  /*1ed0*/  LOP3.LUT P6, RZ, R166, 0xff, RZ, 0xc0, !PT ;  /* 0x000000ffa6ff7812 */ /* 0x000fe200078cc0ff */
[----:B------:R-:W-:Y:S01]  /*1ee0*/  FFMA.FTZ R169, R221, R173, R172 ;  /* 0x000000addda97223 */ /* 0x000fe200000100ac */
[----:B------:R-:W-:Y:S01]  /*1ef0*/  ISETP.NE.U32.AND P5, PT, RZ, c[0x0][0x258], PT ;  /* 0x00009600ff007a0c */ /* 0x000fe20003fa5070 */
[----:B------:R-:W-:-:S02]  /*1f00*/  FMUL.FTZ R165, R183, R164 ;  /* 0x000000a4b7a57220 */ /* 0x000fc40000410000 */
[----:B------:R-:W-:Y:S01]  /*1f10*/  FADD.FTZ R166, R222, -R167 ;  /* 0x800000a7dea67221 */ /* 0x000fe20000010000 */
[----:B------:R-:W-:Y:S01]  /*1f20*/  ISETP.NE.AND.EX P5, PT, RZ, c[0x0][0x25c], PT, P5 ;  /* 0x00009700ff007a0c */ /* 0x000fe20003fa5350 */
[----:B------:R-:W-:Y:S02]  /*1f30*/  FADD.FTZ R164, R220, -R169 ;  /* 0x800000a9dca47221 */ /* 0x000fe40000010000 */
[C---:B------:R-:W-:Y:S02]  /*1f40*/  FMUL.FTZ R166, R183.reuse, R166 ;  /* 0x000000a6b7a67220 */ /* 0x040fe40000410000 */
[----:B------:R-:W-:Y:S02]  /*1f50*/  @P0 FADD.FTZ R165, R48, R165 ;  /* 0x000000a530a50221 */ /* 0x000fe40000010000 */
[----:B------:R-:W-:Y:S02]  /*1f60*/  FMUL.FTZ R169, R183, R164 ;  /* 0x000000a4b7a97220 */ /* 0x000fe40000410000 */
[----:B------:R-:W-:Y:S01]  /*1f70*/  FFMA.FTZ R167, R219, R173, R172 ;  /* 0x000000addba77223 */ /* 0x000fe200000100ac */
[C---:B------:R-:W-:Y:S01]  /*1f80*/  SEL R156, R165.reuse, R156, P5 ;  /* 0x0000009ca59c7207 */ /* 0x040fe20002800000 */
[----:B------:R-:W-:-:S02]  /*1f90*/  FMUL.FTZ R164, R165, R225 ;  /* 0x000000e1a5a47220 */ /* 0x000fc40000410000 */
[----:B------:R-:W-:Y:S02]  /*1fa0*/  @P0 FADD.FTZ R166, R49, R166 ;  /* 0x000000a631a60221 */ /* 0x000fe40000010000 */
[----:B------:R-:W-:Y:S02]  /*1fb0*/  FADD.FTZ R168, R218, -R167 ;  /* 0x800000a7daa87221 */ /* 0x000fe40000010000 */
[----:B------:R-:W-:Y:S01]  /*1fc0*/  FMUL.FTZ R164, R164, c[0x0][0x1e8] ;  /* 0x00007a00a4a47a20 */ /* 0x000fe20000410000 */
[C---:B------:R-:W-:Y:S01]  /*1fd0*/  SEL R157, R166.reuse, R157, P5 ;  /* 0x0000009da69d7207 */ /* 0x040fe20002800000 */
[-C--:B------:R-:W-:Y:S02]  /*1fe0*/  FMUL.FTZ R167, R166, R225.reuse ;  /* 0x000000e1a6a77220 */ /* 0x080fe40000410000 */
[----:B------:R-:W-:Y:S01]  /*1ff0*/  @P0 FADD.FTZ R169, R50, R169 ;  /* 0x000000a932a90221 */ /* 0x000fe20000010000 */
[----:B------:R-:W-:Y:S01]  /*2000*/  FSEL R164, R164, RZ, P6 ;  /* 0x000000ffa4a47208 */ /* 0x000fe20003000000 */
[----:B------:R-:W-:Y:S01]  /*2010*/  FMUL.FTZ R167, R167, c[0x0][0x1e8] ;  /* 0x00007a00a7a77a20 */ /* 0x000fe20000410000 */
[C---:B------:R-:W-:Y:S01]  /*2020*/  LOP3.LUT P6, RZ, R232.reuse, 0xff00, RZ, 0xc0, !PT ;  /* 0x0000ff00e8ff7812 */ /* 0x040fe200078cc0ff */
[----:B------:R-:W-:Y:S01]  /*2030*/  FMUL.FTZ R170, R183, R168 ;  /* 0x000000a8b7aa7220 */ /* 0x000fe20000410000 */
[C---:B------:R-:W-:Y:S01]  /*2040*/  SEL R158, R169.reuse, R158, P5 ;  /* 0x0000009ea99e7207 */ /* 0x040fe20002800000 */
[----:B------:R-:W-:Y:S01]  /*2050*/  FMUL.FTZ R168, R169, R225 ;  /* 0x000000e1a9a87220 */ /* 0x000fe20000410000 */
[----:B------:R-:W-:Y:S01]  /*2060*/  FSEL R167, R167, RZ, P6 ;  /* 0x000000ffa7a77208 */ /* 0x000fe20003000000 */
[----:B------:R-:W-:Y:S01]  /*2070*/  @P0 FADD.FTZ R170, R51, R170 ;  /* 0x000000aa33aa0221 */ /* 0x000fe20000010000 */
[----:B------:R-:W-:Y:S01]  /*2080*/  LOP3.LUT P6, RZ, R232, 0xff0000, RZ, 0xc0, !PT ;  /* 0x00ff0000e8ff7812 */ /* 0x000fe200078cc0ff */
[----:B------:R-:W-:Y:S01]  /*2090*/  FMUL.FTZ R168, R168, c[0x0][0x1e8] ;  /* 0x00007a00a8a87a20 */ /* 0x000fe20000410000 */
[----:B------:R-:W-:Y:S01]  /*20a0*/  F2FP.BF16.PACK_AB R164, R167, R164 ;  /* 0x000000a4a7a4723e */ /* 0x000fe200000010ff */
[--C-:B------:R-:W-:Y:S01]  /*20b0*/  FFMA.FTZ R167, R217, R173, R172.reuse ;  /* 0x000000add9a77223 */ /* 0x100fe200000100ac */
[----:B------:R-:W-:Y:S01]  /*20c0*/  SEL R159, R170, R159, P5 ;  /* 0x0000009faa9f7207 */ /* 0x000fe20002800000 */
[----:B------:R-:W-:Y:S01]  /*20d0*/  FFMA.FTZ R169, R215, R173, R172 ;  /* 0x000000add7a97223 */ /* 0x000fe200000100ac */
[----:B------:R-:W-:Y:S01]  /*20e0*/  FSEL R165, R168, RZ, P6 ;  /* 0x000000ffa8a57208 */ /* 0x000fe20003000000 */
[----:B------:R-:W-:Y:S01]  /*20f0*/  FMUL.FTZ R171, R170, R225 ;  /* 0x000000e1aaab7220 */ /* 0x000fe20000410000 */
[----:B------:R-:W-:Y:S01]  /*2100*/  LOP3.LUT P6, RZ, R232, 0xff000000, RZ, 0xc0, !PT ;  /* 0xff000000e8ff7812 */ /* 0x000fe200078cc0ff */
[----:B------:R-:W-:-:S02]  /*2110*/  FADD.FTZ R168, R216, -R167 ;  /* 0x800000a7d8a87221 */ /* 0x000fc40000010000 */
[----:B------:R-:W-:Y:S02]  /*2120*/  FADD.FTZ R170, R214, -R169 ;  /* 0x800000a9d6aa7221 */ /* 0x000fe40000010000 */
[-CC-:B------:R-:W-:Y:S02]  /*2130*/  FFMA.FTZ R174, R213, R173.reuse, R172.reuse ;  /* 0x000000add5ae7223 */ /* 0x180fe400000100ac */
[----:B------:R-:W-:Y:S02]  /*2140*/  FFMA.FTZ R176, R212, R173, R172 ;  /* 0x000000add4b07223 */ /* 0x000fe400000100ac */
[C---:B------:R-:W-:Y:S01]  /*2150*/  FMUL.FTZ R167, R183.reuse, R168 ;  /* 0x000000a8b7a77220 */ /* 0x040fe20000410000 */
[----:B------:R-:W-:Y:S01]  /*2160*/  @P5 MOV R168, 0x20 ;  /* 0x0000002000a85802 */ /* 0x000fe20000000f00 */
[----:B------:R-:W-:Y:S02]  /*2170*/  FMUL.FTZ R170, R183, R170 ;  /* 0x000000aab7aa7220 */ /* 0x000fe40000410000 */
[----:B------:R-:W-:-:S02]  /*2180*/  FADD.FTZ R174, R209, -R174 ;  /* 0x800000aed1ae7221 */ /* 0x000fc40000010000 */
[----:B------:R-:W-:Y:S02]  /*2190*/  FADD.FTZ R176, R207, -R176 ;  /* 0x800000b0cfb07221 */ /* 0x000fe40000010000 */
[----:B------:R-:W-:Y:S02]  /*21a0*/  @P0 FADD.FTZ R167, R44, R167 ;  /* 0x000000a72ca70221 */ /* 0x000fe40000010000 */
[----:B------:R-:W-:Y:S02]  /*21b0*/  @P0 FADD.FTZ R170, R45, R170 ;  /* 0x000000aa2daa0221 */ /* 0x000fe40000010000 */
[----:B------:R-:W-:Y:S01]  /*21c0*/  FMUL.FTZ R169, R183, R174 ;  /* 0x000000aeb7a97220 */ /* 0x000fe20000410000 */
[----:B------:R-:W-:Y:S01]  /*21d0*/  SEL R160, R167, R160, P5 ;  /* 0x000000a0a7a07207 */ /* 0x000fe20002800000 */
[----:B------:R-:W-:Y:S01]  /*21e0*/  FMUL.FTZ R176, R183, R176 ;  /* 0x000000b0b7b07220 */ /* 0x000fe20000410000 */
[----:B------:R-:W-:Y:S01]  /*21f0*/  SEL R161, R170, R161, P5 ;  /* 0x000000a1aaa17207 */ /* 0x000fe20002800000 */
[----:B------:R-:W-:Y:S01]  /*2200*/  FMUL.FTZ R171, R171, c[0x0][0x1e8] ;  /* 0x00007a00abab7a20 */ /* 0x000fe20000410000 */
[----:B------:R-:W-:Y:S01]  /*2210*/  HFMA2.MMA R174, -RZ, RZ, 0, 9.5367431640625e-07 ;  /* 0x00000010ffae7435 */ /* 0x000fe200000001ff */
[----:B------:R-:W-:-:S02]  /*2220*/  @P0 FADD.FTZ R169, R46, R169 ;  /* 0x000000a92ea90221 */ /* 0x000fc40000010000 */
[----:B------:R-:W-:Y:S01]  /*2230*/  @P0 FADD.FTZ R176, R47, R176 ;  /* 0x000000b02fb00221 */ /* 0x000fe20000010000 */
[----:B------:R-:W-:Y:S01]  /*2240*/  FSEL R166, R171, RZ, P6 ;  /* 0x000000ffaba67208 */ /* 0x000fe20003000000 */
[-C--:B------:R-:W-:Y:S01]  /*2250*/  FMUL.FTZ R167, R167, R225.reuse ;  /* 0x000000e1a7a77220 */ /* 0x080fe20000410000 */
[----:B------:R-:W-:Y:S01]  /*2260*/  SEL R162, R169, R162, P5 ;  /* 0x000000a2a9a27207 */ /* 0x000fe20002800000 */
[----:B------:R-:W-:Y:S01]  /*2270*/  FMUL.FTZ R170, R170, R225 ;  /* 0x000000e1aaaa7220 */ /* 0x000fe20000410000 */
[----:B------:R-:W-:Y:S01]  /*2280*/  SEL R163, R176, R163, P5 ;  /* 0x000000a3b0a37207 */ /* 0x000fe20002800000 */
[----:B------:R-:W-:Y:S01]  /*2290*/  FMUL.FTZ R167, R167, c[0x0][0x1e8] ;  /* 0x00007a00a7a77a20 */ /* 0x000fe20000410000 */
[C---:B------:R-:W-:Y:S01]  /*22a0*/  LOP3.LUT P6, RZ, R233.reuse, 0xff, RZ, 0xc0, !PT ;  /* 0x000000ffe9ff7812 */ /* 0x040fe200078cc0ff */
[----:B------:R-:W-:Y:S01]  /*22b0*/  FMUL.FTZ R170, R170, c[0x0][0x1e8] ;  /* 0x00007a00aaaa7a20 */ /* 0x000fe20000410000 */
[----:B------:R-:W-:Y:S01]  /*22c0*/  LOP3.LUT P0, RZ, R233, 0xff00, RZ, 0xc0, !PT ;  /* 0x0000ff00e9ff7812 */ /* 0x000fe2000780c0ff */
[-C--:B------:R-:W-:Y:S01]  /*22d0*/  FMUL.FTZ R169, R169, R225.reuse ;  /* 0x000000e1a9a97220 */ /* 0x080fe20000410000 */
[----:B------:R-:W-:Y:S01]  /*22e0*/  FSEL R167, R167, RZ, P6 ;  /* 0x000000ffa7a77208 */ /* 0x000fe20003000000 */
[----:B------:R-:W-:Y:S01]  /*22f0*/  FMUL.FTZ R176, R176, R225 ;  /* 0x000000e1b0b07220 */ /* 0x000fe20000410000 */
[----:B------:R-:W-:Y:S01]  /*2300*/  FSEL R170, R170, RZ, P0 ;  /* 0x000000ffaaaa7208 */ /* 0x000fe20000000000 */
[----:B------:R-:W-:Y:S01]  /*2310*/  FMUL.FTZ R169, R169, c[0x0][0x1e8] ;  /* 0x00007a00a9a97a20 */ /* 0x000fe20000410000 */
[C---:B------:R-:W-:Y:S01]  /*2320*/  LOP3.LUT P6, RZ, R233.reuse, 0xff0000, RZ, 0xc0, !PT ;  /* 0x00ff0000e9ff7812 */ /* 0x040fe200078cc0ff */
[----:B------:R-:W-:Y:S01]  /*2330*/  FMUL.FTZ R176, R176, c[0x0][0x1e8] ;  /* 0x00007a00b0b07a20 */ /* 0x000fe20000410000 */
[----:B------:R-:W-:-:S02]  /*2340*/  LOP3.LUT P0, RZ, R233, 0xff000000, RZ, 0xc0, !PT ;  /* 0xff000000e9ff7812 */ /* 0x000fc4000780c0ff */
[----:B------:R-:W-:Y:S02]  /*2350*/  FSEL R169, R169, RZ, P6 ;  /* 0x000000ffa9a97208 */ /* 0x000fe40003000000 */
[----:B------:R-:W-:Y:S02]  /*2360*/  FSEL R176, R176, RZ, P0 ;  /* 0x000000ffb0b07208 */ /* 0x000fe40000000000 */
[----:B------:R-:W-:Y:S02]  /*2370*/  F2FP.BF16.PACK_AB R165, R166, R165 ;  /* 0x000000a5a6a5723e */ /* 0x000fe400000010ff */
[----:B------:R-:W-:Y:S01]  /*2380*/  F2FP.BF16.PACK_AB R166, R170, R167 ;  /* 0x000000a7aaa6723e */ /* 0x000fe200000010ff */
[----:B------:R-:W-:Y:S01]  /*2390*/  @P5 IMAD.WIDE.U32 R170, R5, R168, c[0x0][0x258] ;  /* 0x0000960005aa5625 */ /* 0x000fe200078e00a8 */
[----:B------:R-:W-:-:S03]  /*23a0*/  F2FP.BF16.PACK_AB R167, R176, R169 ;  /* 0x000000a9b0a7723e */ /* 0x000fc600000010ff */
[C---:B------:R-:W-:Y:S01]  /*23b0*/  IMAD.WIDE.U32 R168, R5.reuse, R174, c[0x0][0x248] ;  /* 0x0000920005a87625 */ /* 0x040fe200078e00ae */
[----:B------:R0:W-:Y:S01]  /*23c0*/  @P5 STG.E.128 [R170.64], R156 ;  /* 0x0000009caa005986 */ /* 0x0001e2000c101d04 */
[----:B------:R-:W-:-:S03]  /*23d0*/  IADD3 R5, R5, 0x100, RZ ;  /* 0x0000010005057810 */ /* 0x000fc60007ffe0ff */
[----:B------:R0:W-:Y:S04]  /*23e0*/  @P5 STG.E.128 [R170.64+0x10], R160 ;  /* 0x000010a0aa005986 */ /* 0x0001e8000c101d04 */
[----:B------:R0:W-:Y:S02]  /*23f0*/  STG.E.128 [R168.64], R164 ;  /* 0x000000a4a8007986 */ /* 0x0001e4000c101d04 */
.L_x_5424:
[----:B------:R-:W-:Y:S05]  /*2400*/  BSYNC B0 ;  /* 0x0000000000007941 */ /* 0x000fea0003800000 */
.L_x_5423:
[----:B------:R-:W-:Y:S01]  /*2410*/  BSSY B0, `(.L_x_5425) ;  /* 0x000005b000007945 */ /* 0x000fe20003800000 */
[----:B------:R-:W-:Y:S05]  /*2420*/  @!P2 BRA `(.L_x_5426) ;  /* 0x000005900000a947 */ /* 0x000fea0003800000 */
[----:B------:R-:W-:Y:S01]  /*2430*/  ISETP.NE.U32.AND P0, PT, RZ, c[0x0][0x218], PT ;  /* 0x00008600ff007a0c */ /* 0x000fe20003f05070 */
[-CC-:B0-----:R-:W-:Y:S01]  /*2440*/  FFMA.FTZ R165, R7, R173.reuse, R172.reuse ;  /* 0x000000ad07a57223 */ /* 0x181fe200000100ac */
        /* <DEDUP_REMOVED lines=10> */
[----:B------:R-:W-:Y:S02]  /*24f0*/  FFMA.FTZ R164, R202, R173, R172 ;  /* 0x000000adcaa47223 */ /* 0x000fe400000100ac */
[----:B------:R-:W-:Y:S02]  /*2500*/  FADD.FTZ R166, R203, -R166 ;  /* 0x800000a6cba67221 */ /* 0x000fe40000010000 */
[----:B------:R-:W-:Y:S02]  /*2510*/  @P0 FADD.FTZ R165, R40, R165 ;  /* 0x000000a528a50221 */ /* 0x000fe40000010000 */
[----:B------:R-:W-:Y:S02]  /*2520*/  FMUL.FTZ R168, R183, R168 ;  /* 0x000000a8b7a87220 */ /* 0x000fe40000410000 */
[----:B------:R-:W-:Y:S01]  /*2530*/  FADD.FTZ R170, R201, -R164 ;  /* 0x800000a4c9aa7221 */ /* 0x000fe20000010000 */
[C---:B------:R-:W-:Y:S01]  /*2540*/  SEL R156, R165.reuse, R156, P5 ;  /* 0x0000009ca59c7207 */ /* 0x040fe20002800000 */
[----:B------:R-:W-:-:S02]  /*2550*/  FMUL.FTZ R164, R165, R225 ;  /* 0x000000e1a5a47220 */ /* 0x000fc40000410000 */
[----:B------:R-:W-:Y:S02]  /*2560*/  FMUL.FTZ R169, R183, R166 ;  /* 0x000000a6b7a97220 */ /* 0x000fe40000410000 */
[----:B------:R-:W-:Y:S02]  /*2570*/  @P0 FADD.FTZ R168, R41, R168 ;  /* 0x000000a829a80221 */ /* 0x000fe40000010000 */
[----:B------:R-:W-:Y:S02]  /*2580*/  FMUL.FTZ R164, R164, c[0x0][0x1e8] ;  /* 0x00007a00a4a47a20 */ /* 0x000fe40000410000 */
[----:B------:R-:W-:Y:S01]  /*2590*/  @P0 FADD.FTZ R169, R42, R169 ;  /* 0x000000a92aa90221 */ /* 0x000fe20000010000 */
[C---:B------:R-:W-:Y:S01]  /*25a0*/  SEL R157, R168.reuse, R157, P5 ;  /* 0x0000009da89d7207 */ /* 0x040fe20002800000 */
[-C--:B------:R-:W-:Y:S01]  /*25b0*/  FMUL.FTZ R166, R168, R225.reuse ;  /* 0x000000e1a8a67220 */ /* 0x080fe20000410000 */
[----:B------:R-:W-:Y:S01]  /*25c0*/  FSEL R164, R164, RZ, P6 ;  /* 0x000000ffa4a47208 */ /* 0x000fe20003000000 */
[C---:B------:R-:W-:Y:S01]  /*25d0*/  FMUL.FTZ R167, R169.reuse, R225 ;  /* 0x000000e1a9a77220 */ /* 0x040fe20000410000 */
[----:B------:R-:W-:Y:S01]  /*25e0*/  LOP3.LUT P6, RZ, R230, 0xff00, RZ, 0xc0, !PT ;  /* 0x0000ff00e6ff7812 */ /* 0x000fe200078cc0ff */
[----:B------:R-:W-:Y:S01]  /*25f0*/  FMUL.FTZ R166, R166, c[0x0][0x1e8] ;  /* 0x00007a00a6a67a20 */ /* 0x000fe20000410000 */
[----:B------:R-:W-:Y:S01]  /*2600*/  SEL R158, R169, R158, P5 ;  /* 0x0000009ea99e7207 */ /* 0x000fe20002800000 */
[----:B------:R-:W-:-:S02]  /*2610*/  FMUL.FTZ R174, R183, R170 ;  /* 0x000000aab7ae7220 */ /* 0x000fc40000410000 */
[----:B------:R-:W-:Y:S01]  /*2620*/  FMUL.FTZ R170, R167, c[0x0][0x1e8] ;  /* 0x00007a00a7aa7a20 */ /* 0x000fe20000410000 */
[----:B------:R-:W-:Y:S01]  /*2630*/  FSEL R167, R166, RZ, P6 ;  /* 0x000000ffa6a77208 */ /* 0x000fe20003000000 */
[----:B------:R-:W-:Y:S01]  /*2640*/  @P0 FADD.FTZ R174, R43, R174 ;  /* 0x000000ae2bae0221 */ /* 0x000fe20000010000 */
[----:B------:R-:W-:Y:S01]  /*2650*/  LOP3.LUT P6, RZ, R230, 0xff0000, RZ, 0xc0, !PT ;  /* 0x00ff0000e6ff7812 */ /* 0x000fe200078cc0ff */
[-CC-:B------:R-:W-:Y:S01]  /*2660*/  FFMA.FTZ R168, R8, R173.reuse, R172.reuse ;  /* 0x000000ad08a87223 */ /* 0x180fe200000100ac */
[----:B------:R-:W-:Y:S01]  /*2670*/  F2FP.BF16.PACK_AB R164, R167, R164 ;  /* 0x000000a4a7a4723e */ /* 0x000fe200000010ff */
[-CC-:B------:R-:W-:Y:S01]  /*2680*/  FFMA.FTZ R167, R15, R173.reuse, R172.reuse ;  /* 0x000000ad0fa77223 */ /* 0x180fe200000100ac */
[----:B------:R-:W-:Y:S01]  /*2690*/  FSEL R165, R170, RZ, P6 ;  /* 0x000000ffaaa57208 */ /* 0x000fe20003000000 */
[----:B------:R-:W-:Y:S01]  /*26a0*/  FFMA.FTZ R170, R10, R173, R172 ;  /* 0x000000ad0aaa7223 */ /* 0x000fe200000100ac */
[C---:B------:R-:W-:Y:S01]  /*26b0*/  SEL R159, R174.reuse, R159, P5 ;  /* 0x0000009fae9f7207 */ /* 0x040fe20002800000 */
[----:B------:R-:W-:Y:S01]  /*26c0*/  FMUL.FTZ R171, R174, R225 ;  /* 0x000000e1aeab7220 */ /* 0x000fe20000410000 */
[----:B------:R-:W-:Y:S01]  /*26d0*/  LOP3.LUT P6, RZ, R230, 0xff000000, RZ, 0xc0, !PT ;  /* 0xff000000e6ff7812 */ /* 0x000fe200078cc0ff */
[----:B------:R-:W-:-:S02]  /*26e0*/  FADD.FTZ R168, R9, -R168 ;  /* 0x800000a809a87221 */ /* 0x000fc40000010000 */
[----:B------:R-:W-:Y:S02]  /*26f0*/  FADD.FTZ R170, R11, -R170 ;  /* 0x800000aa0baa7221 */ /* 0x000fe40000010000 */
[----:B------:R-:W-:Y:S02]  /*2700*/  FFMA.FTZ R174, R12, R173, R172 ;  /* 0x000000ad0cae7223 */ /* 0x000fe400000100ac */
[----:B------:R-:W-:Y:S02]  /*2710*/  FADD.FTZ R176, R14, -R167 ;  /* 0x800000a70eb07221 */ /* 0x000fe40000010000 */
[C---:B------:R-:W-:Y:S01]  /*2720*/  FMUL.FTZ R167, R183.reuse, R168 ;  /* 0x000000a8b7a77220 */ /* 0x040fe20000410000 */
[----:B------:R-:W-:Y:S01]  /*2730*/  @P5 MOV R168, 0x20 ;  /* 0x0000002000a85802 */ /* 0x000fe20000000f00 */
[----:B------:R-:W-:Y:S02]  /*2740*/  FMUL.FTZ R170, R183, R170 ;  /* 0x000000aab7aa7220 */ /* 0x000fe40000410000 */
[----:B------:R-:W-:-:S02]  /*2750*/  FADD.FTZ R174, R13, -R174 ;  /* 0x800000ae0dae7221 */ /* 0x000fc40000010000 */
        /* <DEDUP_REMOVED lines=38> */
.L_x_5426:
[----:B------:R-:W-:Y:S05]  /*29c0*/  BSYNC B0 ;  /* 0x0000000000007941 */ /* 0x000fea0003800000 */
.L_x_5425:
[----:B------:R-:W-:Y:S01]  /*29d0*/  BSSY B0, `(.L_x_5427) ;  /* 0x000005b000007945 */ /* 0x000fe20003800000 */
[----:B------:R-:W-:Y:S05]  /*29e0*/  @!P3 BRA `(.L_x_5428) ;  /* 0x000005900000b947 */ /* 0x000fea0003800000 */
[----:B------:R-:W-:Y:S01]  /*29f0*/  ISETP.NE.U32.AND P0, PT, RZ, c[0x0][0x218], PT ;  /* 0x00008600ff007a0c */ /* 0x000fe20003f05070 */
[-CC-:B0-----:R-:W-:Y:S01]  /*2a00*/  FFMA.FTZ R164, R6, R173.reuse, R172.reuse ;  /* 0x000000ad06a47223 */ /* 0x181fe200000100ac */
[----:B------:R-:W-:Y:S01]  /*2a10*/  MOV R165, R228 ;  /* 0x000000e400a57202 */ /* 0x000fe20000000f00 */
[----:B------:R-:W-:Y:S01]  /*2a20*/  FFMA.FTZ R166, R16, R173, R172 ;  /* 0x000000ad10a67223 */ /* 0x000fe200000100ac */
[----:B------:R-:W-:Y:S01]  /*2a30*/  ISETP.NE.AND.EX P0, PT, RZ, c[0x0][0x21c], PT, P0 ;  /* 0x00008700ff007a0c */ /* 0x000fe20003f05300 */
[----:B------:R-:W-:Y:S01]  /*2a40*/  FADD.FTZ R164, R17, -R164 ;  /* 0x800000a411a47221 */ /* 0x000fe20000010000 */
[----:B------:R-:W-:Y:S01]  /*2a50*/  LOP3.LUT P6, RZ, R165, 0xff, RZ, 0xc0, !PT ;  /* 0x000000ffa5ff7812 */ /* 0x000fe200078cc0ff */
[----:B------:R-:W-:Y:S01]  /*2a60*/  FADD.FTZ R166, R19, -R166 ;  /* 0x800000a613a67221 */ /* 0x000fe20000010000 */
[----:B------:R-:W-:Y:S01]  /*2a70*/  ISETP.NE.U32.AND P5, PT, RZ, c[0x0][0x258], PT ;  /* 0x00009600ff007a0c */ /* 0x000fe20003fa5070 */
[----:B------:R-:W-:-:S02]  /*2a80*/  FMUL.FTZ R165, R183, R164 ;  /* 0x000000a4b7a57220 */ /* 0x000fc40000410000 */
[-CC-:B------:R-:W-:Y:S01]  /*2a90*/  FFMA.FTZ R168, R18, R173.reuse, R172.reuse ;  /* 0x000000ad12a87223 */ /* 0x180fe200000100ac */
[----:B------:R-:W-:Y:S01]  /*2aa0*/  ISETP.NE.AND.EX P5, PT, RZ, c[0x0][0x25c], PT, P5 ;  /* 0x00009700ff007a0c */ /* 0x000fe20003fa5350 */
[----:B------:R-:W-:Y:S02]  /*2ab0*/  FFMA.FTZ R164, R20, R173, R172 ;  /* 0x000000ad14a47223 */ /* 0x000fe400000100ac */
[----:B------:R-:W-:Y:S02]  /*2ac0*/  FMUL.FTZ R166, R183, R166 ;  /* 0x000000a6b7a67220 */ /* 0x000fe40000410000 */
[----:B------:R-:W-:Y:S02]  /*2ad0*/  @P0 FADD.FTZ R165, R32, R165 ;  /* 0x000000a520a50221 */ /* 0x000fe40000010000 */
[----:B------:R-:W-:Y:S02]  /*2ae0*/  FADD.FTZ R168, R21, -R168 ;  /* 0x800000a815a87221 */ /* 0x000fe40000010000 */
[----:B------:R-:W-:Y:S01]  /*2af0*/  FADD.FTZ R170, R23, -R164 ;  /* 0x800000a417aa7221 */ /* 0x000fe20000010000 */
[C---:B------:R-:W-:Y:S01]  /*2b00*/  SEL R156, R165.reuse, R156, P5 ;  /* 0x0000009ca59c7207 */ /* 0x040fe20002800000 */
[----:B------:R-:W-:-:S02]  /*2b10*/  FMUL.FTZ R164, R165, R225 ;  /* 0x000000e1a5a47220 */ /* 0x000fc40000410000 */
[----:B------:R-:W-:Y:S02]  /*2b20*/  @P0 FADD.FTZ R166, R33, R166 ;  /* 0x000000a621a60221 */ /* 0x000fe40000010000 */
[----:B------:R-:W-:Y:S02]  /*2b30*/  FMUL.FTZ R169, R183, R168 ;  /* 0x000000a8b7a97220 */ /* 0x000fe40000410000 */
        /* <DEDUP_REMOVED lines=9> */
[-C--:B------:R-:W-:Y:S01]  /*2bd0*/  FMUL.FTZ R168, R169, R225.reuse ;  /* 0x000000e1a9a87220 */ /* 0x080fe20000410000 */
[----:B------:R-:W-:Y:S01]  /*2be0*/  FSEL R167, R167, RZ, P6 ;  /* 0x000000ffa7a77208 */ /* 0x000fe20003000000 */
[----:B------:R-:W-:Y:S01]  /*2bf0*/  @P0 FADD.FTZ R170, R35, R170 ;  /* 0x000000aa23aa0221 */ /* 0x000fe20000010000 */
[----:B------:R-:W-:Y:S01]  /*2c00*/  LOP3.LUT P6, RZ, R228, 0xff0000, RZ, 0xc0, !PT ;  /* 0x00ff0000e4ff7812 */ /* 0x000fe200078cc0ff */
[----:B------:R-:W-:Y:S01]  /*2c10*/  FMUL.FTZ R168, R168, c[0x0][0x1e8] ;  /* 0x00007a00a8a87a20 */ /* 0x000fe20000410000 */
[----:B------:R-:W-:Y:S01]  /*2c20*/  F2FP.BF16.PACK_AB R164, R167, R164 ;  /* 0x000000a4a7a4723e */ /* 0x000fe200000010ff */
[C---:B------:R-:W-:Y:S01]  /*2c30*/  FMUL.FTZ R171, R170.reuse, R225 ;  /* 0x000000e1aaab7220 */ /* 0x040fe20000410000 */
[----:B------:R-:W-:Y:S01]  /*2c40*/  SEL R159, R170, R159, P5 ;  /* 0x0000009faa9f7207 */ /* 0x000fe20002800000 */
[-CC-:B------:R-:W-:Y:S01]  /*2c50*/  FFMA.FTZ R170, R24, R173.reuse, R172.reuse ;  /* 0x000000ad18aa7223 */ /* 0x180fe200000100ac */
[----:B------:R-:W-:Y:S01]  /*2c60*/  FSEL R165, R168, RZ, P6 ;  /* 0x000000ffa8a57208 */ /* 0x000fe20003000000 */
[-CC-:B------:R-:W-:Y:S01]  /*2c70*/  FFMA.FTZ R168, R22, R173.reuse, R172.reuse ;  /* 0x000000ad16a87223 */ /* 0x180fe200000100ac */
[----:B------:R-:W-:Y:S01]  /*2c80*/  LOP3.LUT P6, RZ, R228, 0xff000000, RZ, 0xc0, !PT ;  /* 0xff000000e4ff7812 */ /* 0x000fe200078cc0ff */
[----:B------:R-:W-:-:S02]  /*2c90*/  FFMA.FTZ R167, R181, R173, R172 ;  /* 0x000000adb5a77223 */ /* 0x000fc400000100ac */
[----:B------:R-:W-:Y:S02]  /*2ca0*/  FADD.FTZ R168, R25, -R168 ;  /* 0x800000a819a87221 */ /* 0x000fe40000010000 */
[----:B------:R-:W-:Y:S02]  /*2cb0*/  FADD.FTZ R170, R27, -R170 ;  /* 0x800000aa1baa7221 */ /* 0x000fe40000010000 */
[----:B------:R-:W-:Y:S02]  /*2cc0*/  FFMA.FTZ R169, R182, R173, R172 ;  /* 0x000000adb6a97223 */ /* 0x000fe400000100ac */
[----:B------:R-:W-:Y:S02]  /*2cd0*/  FADD.FTZ R174, R26, -R167 ;  /* 0x800000a71aae7221 */ /* 0x000fe40000010000 */
[C---:B------:R-:W-:Y:S01]  /*2ce0*/  FMUL.FTZ R167, R183.reuse, R168 ;  /* 0x000000a8b7a77220 */ /* 0x040fe20000410000 */
[----:B------:R-:W-:Y:S01]  /*2cf0*/  @P5 MOV R168, 0x20 ;  /* 0x0000002000a85802 */ /* 0x000fe20000000f00 */
[----:B------:R-:W-:-:S02]  /*2d00*/  FMUL.FTZ R170, R183, R170 ;  /* 0x000000aab7aa7220 */ /* 0x000fc40000410000 */
        /* <DEDUP_REMOVED lines=39> */
.L_x_5428:
[----:B------:R-:W-:Y:S05]  /*2f80*/  BSYNC B0 ;  /* 0x0000000000007941 */ /* 0x000fea0003800000 */
.L_x_5427:
[----:B------:R-:W-:Y:S01]  /*2f90*/  BSSY B0, `(.L_x_5429) ;  /* 0x000005a000007945 */ /* 0x000fe20003800000 */
[----:B------:R-:W-:Y:S05]  /*2fa0*/  @!P4 BRA `(.L_x_5430) ;  /* 0x000005800000c947 */ /* 0x000fea0003800000 */
[----:B------:R-:W-:Y:S01]  /*2fb0*/  ISETP.NE.U32.AND P0, PT, RZ, c[0x0][0x218], PT ;  /* 0x00008600ff007a0c */ /* 0x000fe20003f05070 */
[-CC-:B0-----:R-:W-:Y:S01]  /*2fc0*/  FFMA.FTZ R165, R185, R173.reuse, R172.reuse ;  /* 0x000000adb9a57223 */ /* 0x181fe200000100ac */
[----:B------:R-:W-:Y:S01]  /*2fd0*/  MOV R164, R226 ;  /* 0x000000e200a47202 */ /* 0x000fe20000000f00 */
[-CC-:B------:R-:W-:Y:S01]  /*2fe0*/  FFMA.FTZ R166, R184, R173.reuse, R172.reuse ;  /* 0x000000adb8a67223 */ /* 0x180fe200000100ac */
[----:B------:R-:W-:Y:S01]  /*2ff0*/  ISETP.NE.AND.EX P0, PT, RZ, c[0x0][0x21c], PT, P0 ;  /* 0x00008700ff007a0c */ /* 0x000fe20003f05300 */
[----:B------:R-:W-:Y:S01]  /*3000*/  FFMA.FTZ R170, R188, R173, R172 ;  /* 0x000000adbcaa7223 */ /* 0x000fe200000100ac */
[----:B------:R-:W-:Y:S01]  /*3010*/  LOP3.LUT P6, RZ, R164, 0xff, RZ, 0xc0, !PT ;  /* 0x000000ffa4ff7812 */ /* 0x000fe200078cc0ff */
[----:B------:R-:W-:Y:S01]  /*3020*/  FADD.FTZ R164, R186, -R165 ;  /* 0x800000a5baa47221 */ /* 0x000fe20000010000 */
[----:B------:R-:W-:Y:S01]  /*3030*/  ISETP.NE.U32.AND P5, PT, RZ, c[0x0][0x258], PT ;  /* 0x00009600ff007a0c */ /* 0x000fe20003fa5070 */
[----:B------:R-:W-:-:S02]  /*3040*/  FADD.FTZ R166, R191, -R166 ;  /* 0x800000a6bfa67221 */ /* 0x000fc40000010000 */
[----:B------:R-:W-:Y:S01]  /*3050*/  FMUL.FTZ R165, R183, R164 ;  /* 0x000000a4b7a57220 */ /* 0x000fe20000410000 */
[----:B------:R-:W-:Y:S01]  /*3060*/  ISETP.NE.AND.EX P5, PT, RZ, c[0x0][0x25c], PT, P5 ;  /* 0x00009700ff007a0c */ /* 0x000fe20003fa5350 */
[-C--:B------:R-:W-:Y:S02]  /*3070*/  FFMA.FTZ R167, R189, R173.reuse, R172 ;  /* 0x000000adbda77223 */ /* 0x080fe400000100ac */
[----:B------:R-:W-:Y:S02]  /*3080*/  FMUL.FTZ R166, R183, R166 ;  /* 0x000000a6b7a67220 */ /* 0x000fe40000410000 */
[----:B------:R-:W-:Y:S02]  /*3090*/  FADD.FTZ R170, R193, -R170 ;  /* 0x800000aac1aa7221 */ /* 0x000fe40000010000 */
[----:B------:R-:W-:Y:S02]  /*30a0*/  @P0 FADD.FTZ R165, R148, R165 ;  /* 0x000000a594a50221 */ /* 0x000fe40000010000 */
[----:B------:R-:W-:-:S02]  /*30b0*/  FFMA.FTZ R174, R194, R173, R172 ;  /* 0x000000adc2ae7223 */ /* 0x000fc400000100ac */
[----:B------:R-:W-:Y:S01]  /*30c0*/  FADD.FTZ R168, R190, -R167 ;  /* 0x800000a7bea87221 */ /* 0x000fe20000010000 */
[----:B------:R-:W-:Y:S01]  /*30d0*/  SEL R156, R165, R156, P5 ;  /* 0x0000009ca59c7207 */ /* 0x000fe20002800000 */
[-C--:B------:R-:W-:Y:S02]  /*30e0*/  FFMA.FTZ R169, R195, R173.reuse, R172 ;  /* 0x000000adc3a97223 */ /* 0x080fe400000100ac */
[----:B------:R-:W-:Y:S02]  /*30f0*/  @P0 FADD.FTZ R166, R149, R166 ;  /* 0x000000a695a60221 */ /* 0x000fe40000010000 */
[----:B------:R-:W-:Y:S02]  /*3100*/  FFMA.FTZ R171, R199, R173, R172 ;  /* 0x000000adc7ab7223 */ /* 0x000fe400000100ac */
[----:B------:R-:W-:Y:S01]  /*3110*/  FMUL.FTZ R164, R165, R225 ;  /* 0x000000e1a5a47220 */ /* 0x000fe20000410000 */
[----:B------:R-:W-:Y:S01]  /*3120*/  SEL R157, R166, R157, P5 ;  /* 0x0000009da69d7207 */ /* 0x000fe20002800000 */
[----:B------:R-:W-:-:S02]  /*3130*/  FMUL.FTZ R170, R183, R170 ;  /* 0x000000aab7aa7220 */ /* 0x000fc40000410000 */
[----:B------:R-:W-:Y:S02]  /*3140*/  FFMA.FTZ R173, R200, R173, R172 ;  /* 0x000000adc8ad7223 */ /* 0x000fe400000100ac */
[----:B------:R-:W-:Y:S02]  /*3150*/  FADD.FTZ R174, R197, -R174 ;  /* 0x800000aec5ae7221 */ /* 0x000fe40000010000 */
[----:B------:R-:W-:Y:S01]  /*3160*/  FMUL.FTZ R167, R183, R168 ;  /* 0x000000a8b7a77220 */ /* 0x000fe20000410000 */
[----:B------:R-:W-:Y:S01]  /*3170*/  @P5 MOV R168, 0x20 ;  /* 0x0000002000a85802 */ /* 0x000fe20000000f00 */
[----:B------:R-:W-:Y:S02]  /*3180*/  FADD.FTZ R172, R192, -R169 ;  /* 0x800000a9c0ac7221 */ /* 0x000fe40000010000 */
[----:B------:R-:W-:Y:S02]  /*3190*/  FMUL.FTZ R164, R164, c[0x0][0x1e8] ;  /* 0x00007a00a4a47a20 */ /* 0x000fe40000410000 */
[----:B------:R-:W-:-:S02]  /*31a0*/  @P0 FADD.FTZ R170, R151, R170 ;  /* 0x000000aa97aa0221 */ /* 0x000fc40000010000 */
[----:B------:R-:W-:Y:S01]  /*31b0*/  FMUL.FTZ R174, R183, R174 ;  /* 0x000000aeb7ae7220 */ /* 0x000fe20000410000 */
[----:B------:R-:W-:Y:S01]  /*31c0*/  FSEL R164, R164, RZ, P6 ;  /* 0x000000ffa4a47208 */ /* 0x000fe20003000000 */
[----:B------:R-:W-:Y:S01]  /*31d0*/  @P0 FADD.FTZ R167, R150, R167 ;  /* 0x000000a796a70221 */ /* 0x000fe20000010000 */
[----:B------:R-:W-:Y:S01]  /*31e0*/  SEL R159, R170, R159, P5 ;  /* 0x0000009faa9f7207 */ /* 0x000fe20002800000 */
[----:B------:R-:W-:Y:S01]  /*31f0*/  FMUL.FTZ R166, R166, R225 ;  /* 0x000000e1a6a67220 */ /* 0x000fe20000410000 */
[----:B------:R-:W-:Y:S01]  /*3200*/  LOP3.LUT P6, RZ, R226, 0xff00, RZ, 0xc0, !PT ;  /* 0x0000ff00e2ff7812 */ /* 0x000fe200078cc0ff */
[----:B------:R-:W-:Y:S01]  /*3210*/  FADD.FTZ R176, R196, -R171 ;  /* 0x800000abc4b07221 */ /* 0x000fe20000010000 */
[----:B------:R-:W-:Y:S01]  /*3220*/  SEL R158, R167, R158, P5 ;  /* 0x0000009ea79e7207 */ /* 0x000fe20002800000 */
[----:B------:R-:W-:Y:S02]  /*3230*/  FMUL.FTZ R169, R183, R172 ;  /* 0x000000acb7a97220 */ /* 0x000fe40000410000 */
[----:B------:R-:W-:-:S02]  /*3240*/  FADD.FTZ R178, R198, -R173 ;  /* 0x800000adc6b27221 */ /* 0x000fc40000010000 */
[----:B------:R-:W-:Y:S02]  /*3250*/  @P0 FADD.FTZ R174, R153, R174 ;  /* 0x000000ae99ae0221 */ /* 0x000fe40000010000 */
[----:B------:R-:W-:Y:S02]  /*3260*/  FMUL.FTZ R166, R166, c[0x0][0x1e8] ;  /* 0x00007a00a6a67a20 */ /* 0x000fe40000410000 */
[C---:B------:R-:W-:Y:S01]  /*3270*/  FMUL.FTZ R171, R183.reuse, R176 ;  /* 0x000000b0b7ab7220 */ /* 0x040fe20000410000 */
[----:B------:R-:W-:Y:S01]  /*3280*/  SEL R161, R174, R161, P5 ;  /* 0x000000a1aea17207 */ /* 0x000fe20002800000 */
[----:B------:R-:W-:Y:S01]  /*3290*/  @P0 FADD.FTZ R169, R152, R169 ;  /* 0x000000a998a90221 */ /* 0x000fe20000010000 */
[----:B------:R-:W-:Y:S01]  /*32a0*/  FSEL R165, R166, RZ, P6 ;  /* 0x000000ffa6a57208 */ /* 0x000fe20003000000 */
[-C--:B------:R-:W-:Y:S01]  /*32b0*/  FMUL.FTZ R170, R170, R225.reuse ;  /* 0x000000e1aaaa7220 */ /* 0x080fe20000410000 */
[----:B------:R-:W-:Y:S01]  /*32c0*/  LOP3.LUT P6, RZ, R226, 0xff000000, RZ, 0xc0, !PT ;  /* 0xff000000e2ff7812 */ /* 0x000fe200078cc0ff */
[----:B------:R-:W-:Y:S01]  /*32d0*/  FMUL.FTZ R178, R183, R178 ;  /* 0x000000b2b7b27220 */ /* 0x000fe20000410000 */
[----:B------:R-:W-:Y:S01]  /*32e0*/  SEL R160, R169, R160, P5 ;  /* 0x000000a0a9a07207 */ /* 0x000fe20002800000 */
[----:B------:R-:W-:Y:S01]  /*32f0*/  FMUL.FTZ R167, R167, R225 ;  /* 0x000000e1a7a77220 */ /* 0x000fe20000410000 */
[----:B------:R-:W-:Y:S01]  /*3300*/  F2FP.BF16.PACK_AB R164, R165, R164 ;  /* 0x000000a4a5a4723e */ /* 0x000fe200000010ff */
[----:B------:R-:W-:-:S02]  /*3310*/  @P0 FADD.FTZ R171, R154, R171 ;  /* 0x000000ab9aab0221 */ /* 0x000fc40000010000 */
[----:B------:R-:W-:Y:S02]  /*3320*/  FMUL.FTZ R170, R170, c[0x0][0x1e8] ;  /* 0x00007a00aaaa7a20 */ /* 0x000fe40000410000 */
[----:B------:R-:W-:Y:S01]  /*3330*/  @P0 FADD.FTZ R178, R155, R178 ;  /* 0x000000b29bb20221 */ /* 0x000fe20000010000 */
[----:B------:R-:W-:Y:S01]  /*3340*/  LOP3.LUT P0, RZ, R226, 0xff0000, RZ, 0xc0, !PT ;  /* 0x00ff0000e2ff7812 */ /* 0x000fe2000780c0ff */
[-C--:B------:R-:W-:Y:S01]  /*3350*/  FMUL.FTZ R174, R174, R225.reuse ;  /* 0x000000e1aeae7220 */ /* 0x080fe20000410000 */
[----:B------:R-:W-:Y:S01]  /*3360*/  SEL R162, R171, R162, P5 ;  /* 0x000000a2aba27207 */ /* 0x000fe20002800000 */
[----:B------:R-:W-:Y:S01]  /*3370*/  FMUL.FTZ R167, R167, c[0x0][0x1e8] ;  /* 0x00007a00a7a77a20 */ /* 0x000fe20000410000 */
[----:B------:R-:W-:Y:S01]  /*3380*/  FSEL R170, R170, RZ, P6 ;  /* 0x000000ffaaaa7208 */ /* 0x000fe20003000000 */
[-C--:B------:R-:W-:Y:S01]  /*3390*/  FMUL.FTZ R169, R169, R225.reuse ;  /* 0x000000e1a9a97220 */ /* 0x080fe20000410000 */
[----:B------:R-:W-:Y:S01]  /*33a0*/  LOP3.LUT P6, RZ, R227, 0xff00, RZ, 0xc0, !PT ;  /* 0x0000ff00e3ff7812 */ /* 0x000fe200078cc0ff */
[----:B------:R-:W-:Y:S01]  /*33b0*/  FMUL.FTZ R174, R174, c[0x0][0x1e8] ;  /* 0x00007a00aeae7a20 */ /* 0x000fe20000410000 */
[----:B------:R-:W-:Y:S01]  /*33c0*/  FSEL R165, R167, RZ, P0 ;  /* 0x000000ffa7a57208 */ /* 0x000fe20000000000 */
[-C--:B------:R-:W-:Y:S01]  /*33d0*/  FMUL.FTZ R171, R171, R225.reuse ;  /* 0x000000e1abab7220 */ /* 0x080fe20000410000 */
[----:B------:R-:W-:Y:S01]  /*33e0*/  LOP3.LUT P0, RZ, R227, 0xff, RZ, 0xc0, !PT ;  /* 0x000000ffe3ff7812 */ /* 0x000fe2000780c0ff */
[----:B------:R-:W-:Y:S01]  /*33f0*/  FMUL.FTZ R169, R169, c[0x0][0x1e8] ;  /* 0x00007a00a9a97a20 */ /* 0x000fe20000410000 */
[----:B------:R-:W-:Y:S01]  /*3400*/  FSEL R167, R174, RZ, P6 ;  /* 0x000000ffaea77208 */ /* 0x000fe20003000000 */
[----:B------:R-:W-:Y:S01]  /*3410*/  FMUL.FTZ R225, R178, R225 ;  /* 0x000000e1b2e17220 */ /* 0x000fe20000410000 */
[----:B------:R-:W-:Y:S01]  /*3420*/  HFMA2.MMA R174, -RZ, RZ, 0, 9.5367431640625e-07 ;  /* 0x00000010ffae7435 */ /* 0x000fe200000001ff */
[----:B------:R-:W-:Y:S01]  /*3430*/  FMUL.FTZ R171, R171, c[0x0][0x1e8] ;  /* 0x00007a00abab7a20 */ /* 0x000fe20000410000 */
[----:B------:R-:W-:Y:S01]  /*3440*/  FSEL R166, R169, RZ, P0 ;  /* 0x000000ffa9a67208 */ /* 0x000fe20000000000 */
[----:B------:R-:W-:Y:S01]  /*3450*/  FMUL.FTZ R225, R225, c[0x0][0x1e8] ;  /* 0x00007a00e1e17a20 */ /* 0x000fe20000410000 */
[----:B------:R-:W-:Y:S01]  /*3460*/  LOP3.LUT P0, RZ, R227, 0xff0000, RZ, 0xc0, !PT ;  /* 0x00ff0000e3ff7812 */ /* 0x000fe2000780c0ff */
[----:B------:R-:W-:Y:S01]  /*3470*/  @P5 IMAD.WIDE.U32 R168, R5, R168, c[0x0][0x258] ;  /* 0x0000960005a85625 */ /* 0x000fe200078e00a8 */
[----:B------:R-:W-:-:S02]  /*3480*/  LOP3.LUT P6, RZ, R227, 0xff000000, RZ, 0xc0, !PT ;  /* 0xff000000e3ff7812 */ /* 0x000fc400078cc0ff */
[----:B------:R-:W-:Y:S02]  /*3490*/  FSEL R171, R171, RZ, P0 ;  /* 0x000000ffabab7208 */ /* 0x000fe40000000000 */
[----:B------:R-:W-:Y:S01]  /*34a0*/  FSEL R172, R225, RZ, P6 ;  /* 0x000000ffe1ac7208 */ /* 0x000fe20003000000 */
[----:B------:R0:W-:Y:S01]  /*34b0*/  @P5 STG.E.128 [R168.64], R156 ;  /* 0x0000009ca8005986 */ /* 0x0001e2000c101d04 */
[----:B------:R-:W-:Y:S02]  /*34c0*/  F2FP.BF16.PACK_AB R166, R167, R166 ;  /* 0x000000a6a7a6723e */ /* 0x000fe400000010ff */
[----:B------:R-:W-:Y:S02]  /*34d0*/  SEL R163, R178, R163, P5 ;  /* 0x000000a3b2a37207 */ /* 0x000fe40002800000 */
[----:B------:R-:W-:Y:S02]  /*34e0*/  F2FP.BF16.PACK_AB R165, R170, R165 ;  /* 0x000000a5aaa5723e */ /* 0x000fe400000010ff */
[----:B------:R-:W-:Y:S01]  /*34f0*/  F2FP.BF16.PACK_AB R167, R172, R171 ;  /* 0x000000abaca7723e */ /* 0x000fe200000010ff */
[----:B------:R-:W-:Y:S01]  /*3500*/  IMAD.WIDE.U32 R170, R5, R174, c[0x0][0x248] ;  /* 0x0000920005aa7625 */ /* 0x000fe200078e00ae */
[----:B------:R0:W-:Y:S04]  /*3510*/  @P5 STG.E.128 [R168.64+0x10], R160 ;  /* 0x000010a0a8005986 */ /* 0x0001e8000c101d04 */
[----:B------:R0:W-:Y:S02]  /*3520*/  STG.E.128 [R170.64], R164 ;  /* 0x000000a4aa007986 */ /* 0x0001e4000c101d04 */
.L_x_5430:
[----:B------:R-:W-:Y:S05]  /*3530*/  BSYNC B0 ;  /* 0x0000000000007941 */ /* 0x000fea0003800000 */
.L_x_5429:
[----:B------:R-:W-:Y:S02]  /*3540*/  IADD3 R3, R3, c[0x0][0x160], RZ ;  /* 0x0000580003037a10 */ /* 0x000fe40007ffe0ff */
[----:B------:R-:W-:-:S02]  /*3550*/  LOP3.LUT P5, RZ, R4, 0xff, RZ, 0xc0, !PT ;  /* 0x000000ff04ff7812 */ /* 0x000fc400078ac0ff */
[----:B------:R-:W-:Y:S02]  /*3560*/  ISETP.GE.AND P0, PT, R3, c[0x0][0x164], PT ;  /* 0x0000590003007a0c */ /* 0x000fe40003f06270 */
[----:B------:R-:W-:-:S11]  /*3570*/  SEL R4, RZ, 0x1, P5 ;  /* 0x00000001ff047807 */ /* 0x000fd60002800000 */
[----:B0-----:R-:W-:Y:S01]  /*3580*/  @P0 CALL.REL.NOINC `(.L_x_5412) ;  /* 0x0000001000000944 */ /* 0x001fe20003c00000 */
[----:B------:R-:W-:Y:S05]  /*3590*/  BRA `(.L_x_5431) ;  /* 0xffffced000007947 */ /* 0x000fea000383ffff */
.L_x_5412:
        /* <DEDUP_REMOVED lines=39> */
.L_x_5421:
[----:B------:R-:W-:Y:S02]  /*3810*/  MOV R170, R211 ;  /* 0x000000d300aa7202 */ /* 0x000fe40000000f00 */
[----:B------:R-:W-:-:S02]  /*3820*/  MOV R173, 0x10 ;  /* 0x0000001000ad7802 */ /* 0x000fc40000000f00 */
[----:B------:R-:W-:Y:S02]  /*3830*/  MOV R172, 0x1f ;  /* 0x0000001f00ac7802 */ /* 0x000fe40000000f00 */
[----:B------:R-:W-:Y:S02]  /*3840*/  MOV R175, 0xffffffff ;  /* 0xffffffff00af7802 */ /* 0x000fe40000000f00 */
[----:B------:R-:W-:Y:S02]  /*3850*/  MOV R164, 0x3870 ;  /* 0x0000387000a47802 */ /* 0x000fe40000000f00 */
[----:B------:R-:W-:Y:S05]  /*3860*/  CALL.REL.NOINC `($__internal_88_$__cuda_sm70_shflsync_down_p) ;  /* 0x0000046000007944 */ /* 0x000fea0003c00000 */
[----:B-1----:R-:W-:Y:S01]  /*3870*/  MOV R168, R170 ;  /* 0x000000aa00a87202 */ /* 0x002fe20000000f00 */
[----:B0-----:R-:W-:Y:S05]  /*3880*/  BRA `(.L_x_5432) ;  /* 0xffffe2b000007947 */ /* 0x001fea000383ffff */
.L_x_5422:
[----:B------:R-:W-:Y:S01]  /*3890*/  HFMA2.MMA R173, -RZ, RZ, 0, 9.5367431640625e-07 ;  /* 0x00000010ffad7435 */ /* 0x000fe200000001ff */
[----:B------:R-:W-:Y:S02]  /*38a0*/  MOV R170, R179 ;  /* 0x000000b300aa7202 */ /* 0x000fe40000000f00 */
[----:B------:R-:W-:Y:S02]  /*38b0*/  MOV R172, 0x1f ;  /* 0x0000001f00ac7802 */ /* 0x000fe40000000f00 */
[----:B------:R-:W-:-:S02]  /*38c0*/  MOV R175, 0xffffffff ;  /* 0xffffffff00af7802 */ /* 0x000fc40000000f00 */
[----:B------:R-:W-:Y:S02]  /*38d0*/  MOV R164, 0x38f0 ;  /* 0x000038f000a47802 */ /* 0x000fe40000000f00 */
[----:B01----:R-:W-:Y:S05]  /*38e0*/  CALL.REL.NOINC `($__internal_88_$__cuda_sm70_shflsync_down_p) ;  /* 0x000003e000007944 */ /* 0x003fea0003c00000 */
[----:B------:R-:W-:Y:S01]  /*38f0*/  FADD.FTZ R168, R168, R211 ;  /* 0x000000d3a8a87221 */ /* 0x000fe20000010000 */
[----:B0-----:R-:W-:Y:S01]  /*3900*/  HFMA2.MMA R173, -RZ, RZ, 0, 4.76837158203125e-07 ;  /* 0x00000008ffad7435 */ /* 0x001fe200000001ff */
[----:B-1----:R-:W-:Y:S01]  /*3910*/  FADD.FTZ R179, R179, R170 ;  /* 0x000000aab3b37221 */ /* 0x002fe20000010000 */
[----:B------:R-:W-:Y:S02]  /*3920*/  MOV R172, 0x1f ;  /* 0x0000001f00ac7802 */ /* 0x000fe40000000f00 */
[----:B------:R-:W-:Y:S02]  /*3930*/  MOV R175, 0xffffffff ;  /* 0xffffffff00af7802 */ /* 0x000fe40000000f00 */
[----:B------:R-:W-:Y:S02]  /*3940*/  MOV R170, R168 ;  /* 0x000000a800aa7202 */ /* 0x000fe40000000f00 */
[----:B------:R-:W-:Y:S02]  /*3950*/  MOV R164, 0x3970 ;  /* 0x0000397000a47802 */ /* 0x000fe40000000f00 */
[----:B------:R-:W-:Y:S05]  /*3960*/  CALL.REL.NOINC `($__internal_88_$__cuda_sm70_shflsync_down_p) ;  /* 0x0000036000007944 */ /* 0x000fea0003c00000 */
[----:B0-----:R-:W-:Y:S01]  /*3970*/  HFMA2.MMA R173, -RZ, RZ, 0, 4.76837158203125e-07 ;  /* 0x00000008ffad7435 */ /* 0x001fe200000001ff */
[----:B-1----:R-:W-:-:S02]  /*3980*/  MOV R167, R170 ;  /* 0x000000aa00a77202 */ /* 0x002fc40000000f00 */
[----:B------:R-:W-:Y:S02]  /*3990*/  MOV R170, R179 ;  /* 0x000000b300aa7202 */ /* 0x000fe40000000f00 */
[----:B------:R-:W-:Y:S02]  /*39a0*/  MOV R172, 0x1f ;  /* 0x0000001f00ac7802 */ /* 0x000fe40000000f00 */
[----:B------:R-:W-:Y:S02]  /*39b0*/  MOV R175, 0xffffffff ;  /* 0xffffffff00af7802 */ /* 0x000fe40000000f00 */
[----:B------:R-:W-:Y:S02]  /*39c0*/  MOV R164, 0x39e0 ;  /* 0x000039e000a47802 */ /* 0x000fe40000000f00 */
[----:B------:R-:W-:Y:S05]  /*39d0*/  CALL.REL.NOINC `($__internal_88_$__cuda_sm70_shflsync_down_p) ;  /* 0x000002f000007944 */ /* 0x000fea0003c00000 */
[----:B------:R-:W-:Y:S01]  /*39e0*/  FADD.FTZ R168, R167, R168 ;  /* 0x000000a8a7a87221 */ /* 0x000fe20000010000 */
[----:B0-----:R-:W-:Y:S01]  /*39f0*/  HFMA2.MMA R173, -RZ, RZ, 0, 2.384185791015625e-07 ;  /* 0x00000004ffad7435 */ /* 0x001fe200000001ff */
[----:B-1----:R-:W-:Y:S01]  /*3a00*/  FADD.FTZ R179, R179, R170 ;  /* 0x000000aab3b37221 */ /* 0x002fe20000010000 */
[----:B------:R-:W-:Y:S02]  /*3a10*/  MOV R172, 0x1f ;  /* 0x0000001f00ac7802 */ /* 0x000fe40000000f00 */
[----:B------:R-:W-:-:S02]  /*3a20*/  MOV R175, 0xffffffff ;  /* 0xffffffff00af7802 */ /* 0x000fc40000000f00 */
[----:B------:R-:W-:Y:S02]  /*3a30*/  MOV R170, R168 ;  /* 0x000000a800aa7202 */ /* 0x000fe40000000f00 */
[----:B------:R-:W-:Y:S02]  /*3a40*/  MOV R164, 0x3a60 ;  /* 0x00003a6000a47802 */ /* 0x000fe40000000f00 */
[----:B------:R-:W-:Y:S05]  /*3a50*/  CALL.REL.NOINC `($__internal_88_$__cuda_sm70_shflsync_down_p) ;  /* 0x0000027000007944 */ /* 0x000fea0003c00000 */
[----:B0-----:R-:W-:Y:S01]  /*3a60*/  HFMA2.MMA R173, -RZ, RZ, 0, 2.384185791015625e-07 ;  /* 0x00000004ffad7435 */ /* 0x001fe200000001ff */
[----:B-1----:R-:W-:Y:S02]  /*3a70*/  MOV R167, R170 ;  /* 0x000000aa00a77202 */ /* 0x002fe40000000f00 */
[----:B------:R-:W-:Y:S02]  /*3a80*/  MOV R170, R179 ;  /* 0x000000b300aa7202 */ /* 0x000fe40000000f00 */
[----:B------:R-:W-:Y:S02]  /*3a90*/  MOV R172, 0x1f ;  /* 0x0000001f00ac7802 */ /* 0x000fe40000000f00 */
[----:B------:R-:W-:Y:S02]  /*3aa0*/  MOV R175, 0xffffffff ;  /* 0xffffffff00af7802 */ /* 0x000fe40000000f00 */
[----:B------:R-:W-:-:S02]  /*3ab0*/  MOV R164, 0x3ad0 ;  /* 0x00003ad000a47802 */ /* 0x000fc40000000f00 */
[----:B------:R-:W-:Y:S05]  /*3ac0*/  CALL.REL.NOINC `($__internal_88_$__cuda_sm70_shflsync_down_p) ;  /* 0x0000020000007944 */ /* 0x000fea0003c00000 */
[----:B------:R-:W-:Y:S01]  /*3ad0*/  FADD.FTZ R168, R167, R168 ;  /* 0x000000a8a7a87221 */ /* 0x000fe20000010000 */
[----:B0-----:R-:W-:Y:S01]  /*3ae0*/  HFMA2.MMA R173, -RZ, RZ, 0, 1.1920928955078125e-07 ;  /* 0x00000002ffad7435 */ /* 0x001fe200000001ff */
[----:B-1----:R-:W-:Y:S01]  /*3af0*/  FADD.FTZ R171, R179, R170 ;  /* 0x000000aab3ab7221 */ /* 0x002fe20000010000 */
[----:B------:R-:W-:-:S02]  /*3b00*/  MOV R172, 0x1f ;  /* 0x0000001f00ac7802 */ /* 0x000fc40000000f00 */
[----:B------:R-:W-:Y:S02]  /*3b10*/  MOV R175, 0xffffffff ;  /* 0xffffffff00af7802 */ /* 0x000fe40000000f00 */
[----:B------:R-:W-:Y:S02]  /*3b20*/  MOV R170, R168 ;  /* 0x000000a800aa7202 */ /* 0x000fe40000000f00 */
[----:B------:R-:W-:Y:S02]  /*3b30*/  MOV R164, 0x3b50 ;  /* 0x00003b5000a47802 */ /* 0x000fe40000000f00 */
[----:B------:R-:W-:Y:S05]  /*3b40*/  CALL.REL.NOINC `($__internal_88_$__cuda_sm70_shflsync_down_p) ;  /* 0x0000018000007944 */ /* 0x000fea0003c00000 */
[----:B0-----:R-:W-:Y:S01]  /*3b50*/  HFMA2.MMA R173, -RZ, RZ, 0, 1.1920928955078125e-07 ;  /* 0x00000002ffad7435 */ /* 0x001fe200000001ff */
[----:B-1----:R-:W-:Y:S02]  /*3b60*/  MOV R167, R170 ;  /* 0x000000aa00a77202 */ /* 0x002fe40000000f00 */
[----:B------:R-:W-:Y:S02]  /*3b70*/  MOV R170, R171 ;  /* 0x000000ab00aa7202 */ /* 0x000fe40000000f00 */
[----:B------:R-:W-:Y:S02]  /*3b80*/  MOV R172, 0x1f ;  /* 0x0000001f00ac7802 */ /* 0x000fe40000000f00 */
[----:B------:R-:W-:-:S02]  /*3b90*/  MOV R175, 0xffffffff ;  /* 0xffffffff00af7802 */ /* 0x000fc40000000f00 */
[----:B------:R-:W-:Y:S02]  /*3ba0*/  MOV R164, 0x3bc0 ;  /* 0x00003bc000a47802 */ /* 0x000fe40000000f00 */
[----:B------:R-:W-:Y:S05]  /*3bb0*/  CALL.REL.NOINC `($__internal_88_$__cuda_sm70_shflsync_down_p) ;  /* 0x0000011000007944 */ /* 0x000fea0003c00000 */
[----:B------:R-:W-:Y:S01]  /*3bc0*/  FADD.FTZ R169, R167, R168 ;  /* 0x000000a8a7a97221 */ /* 0x000fe20000010000 */
[----:B0-----:R-:W-:Y:S01]  /*3bd0*/  HFMA2.MMA R173, -RZ, RZ, 0, 5.9604644775390625e-08 ;  /* 0x00000001ffad7435 */ /* 0x001fe200000001ff */
[----:B-1----:R-:W-:Y:S01]  /*3be0*/  FADD.FTZ R171, R171, R170 ;  /* 0x000000aaabab7221 */ /* 0x002fe20000010000 */
[----:B------:R-:W-:Y:S02]  /*3bf0*/  MOV R172, 0x1f ;  /* 0x0000001f00ac7802 */ /* 0x000fe40000000f00 */
[----:B------:R-:W-:Y:S02]  /*3c00*/  MOV R175, 0xffffffff ;  /* 0xffffffff00af7802 */ /* 0x000fe40000000f00 */
[----:B------:R-:W-:Y:S02]  /*3c10*/  MOV R170, R169 ;  /* 0x000000a900aa7202 */ /* 0x000fe40000000f00 */
[----:B------:R-:W-:Y:S02]  /*3c20*/  MOV R164, 0x3c40 ;  /* 0x00003c4000a47802 */ /* 0x000fe40000000f00 */
[----:B------:R-:W-:Y:S05]  /*3c30*/  CALL.REL.NOINC `($__internal_88_$__cuda_sm70_shflsync_down_p) ;  /* 0x0000009000007944 */ /* 0x000fea0003c00000 */
[----:B0-----:R-:W-:Y:S01]  /*3c40*/  HFMA2.MMA R173, -RZ, RZ, 0, 5.9604644775390625e-08 ;  /* 0x00000001ffad7435 */ /* 0x001fe200000001ff */
[----:B-1----:R-:W-:-:S02]  /*3c50*/  MOV R210, R170 ;  /* 0x000000aa00d27202 */ /* 0x002fc40000000f00 */
[----:B------:R-:W-:Y:S02]  /*3c60*/  MOV R170, R171 ;  /* 0x000000ab00aa7202 */ /* 0x000fe40000000f00 */
[----:B------:R-:W-:Y:S02]  /*3c70*/  MOV R172, 0x1f ;  /* 0x0000001f00ac7802 */ /* 0x000fe40000000f00 */
[----:B------:R-:W-:Y:S02]  /*3c80*/  MOV R175, 0xffffffff ;  /* 0xffffffff00af7802 */ /* 0x000fe40000000f00 */
[----:B------:R-:W-:Y:S02]  /*3c90*/  MOV R164, 0x3cb0 ;  /* 0x00003cb000a47802 */ /* 0x000fe40000000f00 */
[----:B------:R-:W-:Y:S05]  /*3ca0*/  CALL.REL.NOINC `($__internal_88_$__cuda_sm70_shflsync_down_p) ;  /* 0x0000002000007944 */ /* 0x000fea0003c00000 */
[----:B-1----:R-:W-:Y:S01]  /*3cb0*/  MOV R164, R170 ;  /* 0x000000aa00a47202 */ /* 0x002fe20000000f00 */
[----:B0-----:R-:W-:Y:S05]  /*3cc0*/  BRA `(.L_x_5433) ;  /* 0xffffdf9000007947 */ /* 0x001fea000383ffff */
        .weak           $__internal_88_$__cuda_sm70_shflsync_down_p
        .type           $__internal_88_$__cuda_sm70_shflsync_down_p,@function
        .size           $__internal_88_$__cuda_sm70_shflsync_down_p,(.L_x_11822 - $__internal_88_$__cuda_sm70_shflsync_down_p)
$__internal_88_$__cuda_sm70_shflsync_down_p:
[----:B------:R-:W-:Y:S01]  /*3cd0*/  HFMA2.MMA R165, -RZ, RZ, 0, 0 ;  /* 0x00000000ffa57435 */ /* 0x000fe200000001ff */
[----:B------:R-:W-:Y:S04]  /*3ce0*/  WARPSYNC R175 ;  /* 0x000000af00007348 */ /* 0x000fe80003800000 */
[----:B------:R0:W1:Y:S01]  /*3cf0*/  SHFL.DOWN PT, R170, R170, R173, R172 ;  /* 0x080000adaaaa7389 */ /* 0x00006200000e00ac */
[----:B------:R-:W-:Y:S05]  /*3d00*/  RET.REL.NODEC R164 `(_ZN10layer_norm13ln_bwd_kernelINS_13Kernel_traitsIf13__nv_bfloat16fS2_fjLj8192ELj1ELj1ELj8ELj16ENS_18Kernel_traits_baseILj8192EfS2_fS2_fjLj256EEEEELb1ELb0ELb0ELb0EEEvNS_9BwdParamsE) ;  /* 0xffffc2f0a4007950 */ /* 0x000fea0003c3ffff */
.L_x_5434:
        /* <DEDUP_REMOVED lines=15> */
.L_x_11822:


//--------------------- .text._ZN10layer_norm13ln_bwd_kernelINS_13Kernel_traitsIf13__nv_bfloat16fS2_fjLj8192ELj1ELj1ELj8ELj16ENS_18Kernel_traits_baseILj8192EfS2_fS2_fjLj256EEEEELb1ELb0ELb0ELb1EEEvNS_9BwdParamsE --------------------------
	.section	.text._ZN10layer_norm13ln_bwd_kernelINS_13Kernel_traitsIf13__nv_bfloat16fS2_fjLj8192ELj1ELj1ELj8ELj16ENS_18Kernel_traits_baseILj8192EfS2_fS2_fjLj256EEEEELb1ELb0ELb0ELb1EEEvNS_9BwdParamsE,"ax",@progbits
	.sectioninfo	@"SHI_REGISTERS=255"
	.align	128
        .global         _ZN10layer_norm13ln_bwd_kernelINS_13Kernel_traitsIf13__nv_bfloat16fS2_fjLj8192ELj1ELj1ELj8ELj16ENS_18Kernel_traits_baseILj8192EfS2_fS2_fjLj256EEEEELb1ELb0ELb0ELb1EEEvNS_9BwdParamsE
        .type           _ZN10layer_norm13ln_bwd_kernelINS_13Kernel_traitsIf13__nv_bfloat16fS2_fjLj8192ELj1ELj1ELj8ELj16ENS_18Kernel_traits_baseILj8192EfS2_fS2_fjLj256EEEEELb1ELb0ELb0ELb1EEEvNS_9BwdParamsE,@function
        .size           _ZN10layer_norm13ln_bwd_kernelINS_13Kernel_traitsIf13__nv_bfloat16fS2_fjLj8192ELj1ELj1ELj8ELj16ENS_18Kernel_traits_baseILj8192EfS2_fS2_fjLj256EEEEELb1ELb0ELb0ELb1EEEvNS_9BwdParamsE,(.L_x_11823 - _ZN10layer_norm13ln_bwd_kernelINS_13Kernel_traitsIf13__nv_bfloat16fS2_fjLj8192ELj1ELj1ELj8ELj16ENS_18Kernel_traits_baseILj8192EfS2_fS2_fjLj256EEEEELb1ELb0ELb0ELb1EEEvNS_9BwdParamsE)
        .other          _ZN10layer_norm13ln_bwd_kernelINS_13Kernel_traitsIf13__nv_bfloat16fS2_fjLj8192ELj1ELj1ELj8ELj16ENS_18Kernel_traits_baseILj8192EfS2_fS2_fjLj256EEEEELb1ELb0ELb0ELb1EEEvNS_9BwdParamsE,@"STO_CUDA_ENTRY STV_DEFAULT"
_ZN10layer_norm13ln_bwd_kernelINS_13Kernel_traitsIf13__nv_bfloat16fS2_fjLj8192ELj1ELj1ELj8ELj16ENS_18Kernel_traits_baseILj8192EfS2_fS2_fjLj256EEEEELb1ELb0ELb0ELb1EEEvNS_9BwdParamsE:
.text._ZN10layer_norm13ln_bwd_kernelINS_13Kernel_traitsIf13__nv_bfloat16fS2_fjLj8192ELj1ELj1ELj8ELj16ENS_18Kernel_traits_baseILj8192EfS2_fS2_fjLj256EEEEELb1ELb0ELb0ELb1EEEvNS_9BwdParamsE:
        /* <DEDUP_REMOVED lines=40> */
.L_x_5435:
[----:B------:R-:W-:-:S04]  /*0280*/  SHF.L.U32 R0, R185, 0x5, RZ ;  /* 0x00000005b9007819 */ /* 0x000fc800000006ff */
[----:B------:R-:W-:-:S04]  /*0290*/  LOP3.LUT R0, R0, 0x1fe0, RZ, 0xc0, !PT ;  /* 0x00001fe000007812 */ /* 0x000fc800078ec0ff */
[----:B------:R-:W-:-:S04]  /*02a0*/  IADD3 R2, P0, R0, c[0x0][0x1b0], RZ ;  /* 0x00006c0000027a10 */ /* 0x000fc80007f1e0ff */
[----:B------:R-:W-:Y:S01]  /*02b0*/  IADD3.X R3, RZ, c[0x0][0x1b4], RZ, P0, !PT ;  /* 0x00006d00ff037a10 */ /* 0x000fe200007fe4ff */
[----:B------:R-:W-:Y:S02]  /*02c0*/  HFMA2.MMA R208, -RZ, RZ, 0, 5.9604644775390625e-08 ;  /* 0x00000001ffd07435 */ /* 0x000fe400000001ff */
[----:B------:R-:W-:Y:S01]  /*02d0*/  HFMA2.MMA R0, -RZ, RZ, 0, 0 ;  /* 0x00000000ff007435 */ /* 0x000fe200000001ff */
[----:B------:R-:W-:Y:S01]  /*02e0*/  MOV R184, RZ ;  /* 0x000000ff00b87202 */ /* 0x000fe20000000f00 */
        /* <DEDUP_REMOVED lines=39> */
.L_x_5440:
        /* <DEDUP_REMOVED lines=17> */
[----:B------:R4:W3:Y:S02]  /*0670*/  LDG.E.128 R128, [R176.64+0x10] ;  /* 0x00001004b0807981 */ /* 0x0008e4000c1e1d00 */
[C---:B------:R-:W-:Y:S02]  /*0680*/  IMAD.WIDE.U32 R136, R206.reuse, R148, c[0x0][0x208] ;  /* 0x00008200ce887625 */ /* 0x040fe400078e0094 */
[----:B------:R-:W3:Y:S02]  /*0690*/  LDG.E.128 R112, [R112.64] ;  /* 0x0000000470707981 */ /* 0x000ee4000c1e1d00 */
[----:B------:R-:W-:Y:S02]  /*06a0*/  IMAD.WIDE.U32 R174, R206, R198, c[0x0][0x188] ;  /* 0x00006200ceae7625 */ /* 0x000fe400078e00c6 */
[----:B------:R1:W3:Y:S02]  /*06b0*/  LDG.E.128 R116, [R140.64+0x10] ;  /* 0x000010048c747981 */ /* 0x0002e4000c1e1d00 */
[----:B----4-:R-:W-:-:S02]  /*06c0*/  IMAD.WIDE R176, R194, R181, c[0x0][0x1a8] ;  /* 0x00006a00c2b07625 */ /* 0x010fc400078e02b5 */
[----:B------:R4:W3:Y:S04]  /*06d0*/  LDG.E.128 R132, [R174.64] ;  /* 0x00000004ae847981 */ /* 0x0008e8000c1e1d00 */
[----:B------:R0:W3:Y:S04]  /*06e0*/  LDG.E R207, [R176.64] ;  /* 0x00000004b0cf7981 */ /* 0x0000e8000c1e1900 */
[----:B------:R-:W3:Y:S01]  /*06f0*/  LDG.E.128 R136, [R136.64] ;  /* 0x0000000488887981 */ /* 0x000ee2000c1e1d00 */
[----:B------:R-:W-:Y:S01]  /*0700*/  IMAD.WIDE.U32 R126, R197, R148, c[0x0][0x208] ;  /* 0x00008200c57e7625 */ /* 0x000fe200078e0094 */
[----:B------:R-:W-:-:S02]  /*0710*/  IADD3 R195, R196, 0x300, RZ ;  /* 0x00000300c4c37810 */ /* 0x000fc40007ffe0ff */
[----:B-1----:R4:W3:Y:S03]  /*0720*/  LDG.E.128 R140, [R174.64+0x10] ;  /* 0x00001004ae8c7981 */ /* 0x0028e6000c1e1d00 */
[C---:B------:R-:W-:Y:S01]  /*0730*/  IMAD.WIDE.U32 R178, R195.reuse, R198, c[0x0][0x188] ;  /* 0x00006200c3b27625 */ /* 0x040fe200078e00c6 */
[----:B0-----:R-:W3:Y:S03]  /*0740*/  LDG.E.128 R124, [R126.64] ;  /* 0x000000047e7c7981 */ /* 0x001ee6000c1e1d00 */
[----:B------:R-:W-:Y:S01]  /*0750*/  IMAD.WIDE.U32 R148, R195, R148, c[0x0][0x208] ;  /* 0x00008200c3947625 */ /* 0x000fe200078e0094 */
[----:B------:R0:W3:Y:S04]  /*0760*/  LDG.E.128 R144, [R178.64] ;  /* 0x00000004b2907981 */ /* 0x0000e8000c1e1d00 */
[----:B------:R0:W3:Y:S04]  /*0770*/  LDG.E.128 R152, [R178.64+0x10] ;  /* 0x00001004b2987981 */ /* 0x0000e8000c1e1d00 */
[----:B------:R-:W3:Y:S01]  /*0780*/  LDG.E.128 R148, [R148.64] ;  /* 0x0000000494947981 */ /* 0x000ee2000c1e1d00 */
[----:B------:R-:W-:-:S04]  /*0790*/  ISETP.NE.U32.AND P0, PT, RZ, c[0x0][0x1c0], PT ;  /* 0x00007000ff007a0c */ /* 0x000fc80003f05070 */
[----:B------:R-:W-:Y:S02]  /*07a0*/  ISETP.NE.AND.EX P0, PT, RZ, c[0x0][0x1c4], PT, P0 ;  /* 0x00007100ff007a0c */ /* 0x000fe40003f05300 */
[----:B----4-:R-:W-:Y:S02]  /*07b0*/  SHF.R.S32.HI R175, RZ, 0x1f, R194 ;  /* 0x0000001fffaf7819 */ /* 0x010fe400000114c2 */
[----:B------:R-:W-:-:S09]  /*07c0*/  MOV R210, 0x8 ;  /* 0x0000000800d27802 */ /* 0x000fd20000000f00 */
[----:B------:R-:W-:-:S04]  /*07d0*/  @P0 LEA R174, P2, R194, c[0x0][0x1c0], 0x1 ;  /* 0x00007000c2ae0a11 */ /* 0x000fc800078408ff */
[----:B------:R-:W-:Y:S01]  /*07e0*/  @P0 LEA.HI.X R175, R194, c[0x0][0x1c4], R175, 0x1, P2 ;  /* 0x00007100c2af0a11 */ /* 0x000fe200010f0caf */
[----:B------:R-:W-:-:S04]  /*07f0*/  IMAD.WIDE.U32 R176, R196, R210, c[0x0][0x190] ;  /* 0x00006400c4b07625 */ /* 0x000fc800078e00d2 */
[----:B------:R1:W4:Y:S01]  /*0800*/  @P0 LDG.E.U16 R209, [R174.64] ;  /* 0x00000004aed10981 */ /* 0x000322000c1e1500 */
[----:B0-----:R-:W-:-:S03]  /*0810*/  IMAD.WIDE.U32 R178, R197, R210, c[0x0][0x190] ;  /* 0x00006400c5b27625 */ /* 0x001fc600078e00d2 */
[----:B-----5:R-:W5:Y:S01]  /*0820*/  LDG.E.64 R176, [R176.64] ;  /* 0x00000004b0b07981 */ /* 0x020f62000c1e1b00 */
        /* <DEDUP_REMOVED lines=59> */
[C---:B------:R-:W-:Y:S01]  /*0be0*/  FADD.FTZ R118, -R200.reuse, R118 ;  /* 0x00000076c8767221 */ /* 0x040fe20000010100 */
[----:B------:R-:W-:Y:S01]  /*0bf0*/  PRMT R222, RZ, 0x7610, R127 ;  /* 0x00007610ffde7816 */ /* 0x000fe2000000007f */
[----:B------:R-:W-:Y:S01]  /*0c00*/  FADD.FTZ R116, -R200, R119 ;  /* 0x00000077c8747221 */ /* 0x000fe20000010100 */
[----:B------:R-:W-:Y:S01]  /*0c10*/  PRMT R119, RZ, 0x5410, R127 ;  /* 0x00005410ff777816 */ /* 0x000fe2000000007f */
[----:B------:R-:W-:-:S02]  /*0c20*/  FADD.FTZ R108, R108, R199 ;  /* 0x000000c76c6c7221 */ /* 0x000fc40000010000 */
[----:B------:R-:W-:Y:S01]  /*0c30*/  FFMA.FTZ R109, R210, R199, R109 ;  /* 0x000000c7d26d7223 */ /* 0x000fe2000001006d */
[----:B------:R-:W-:Y:S02]  /*0c40*/  PRMT R111, RZ, 0x5410, R115 ;  /* 0x00005410ff6f7816 */ /* 0x000fe40000000073 */
[--C-:B------:R-:W-:Y:S02]  /*0c50*/  PRMT R127, RZ, 0x5410, R139.reuse ;  /* 0x00005410ff7f7816 */ /* 0x100fe4000000008b */
[----:B------:R-:W-:Y:S01]  /*0c60*/  PRMT R234, RZ, 0x7610, R139 ;  /* 0x00007610ffea7816 */ /* 0x000fe2000000008b */
[----:B------:R-:W-:Y:S01]  /*0c70*/  FMUL.FTZ R139, R207, R118 ;  /* 0x00000076cf8b7220 */ /* 0x000fe20000410000 */
[----:B------:R-:W-:Y:S01]  /*0c80*/  PRMT R114, RZ, 0x7610, R114 ;  /* 0x00007610ff727816 */ /* 0x000fe20000000072 */
[----:B------:R-:W-:Y:S02]  /*0c90*/  FADD.FTZ R198, -R200, R117 ;  /* 0x00000075c8c67221 */ /* 0x000fe40000010100 */
[----:B------:R-:W-:-:S02]  /*0ca0*/  FADD.FTZ R108, R108, R133 ;  /* 0x000000856c6c7221 */ /* 0x000fc40000010000 */
[----:B------:R-:W-:Y:S01]  /*0cb0*/  FFMA.FTZ R109, R212, R133, R109 ;  /* 0x00000085d46d7223 */ /* 0x000fe2000001006d */
[--C-:B------:R-:W-:Y:S01]  /*0cc0*/  PRMT R248, RZ, 0x7610, R150.reuse ;  /* 0x00007610fff87816 */ /* 0x100fe20000000096 */
[C---:B------:R-:W-:Y:S01]  /*0cd0*/  FADD.FTZ R242, -R200.reuse, R147 ;  /* 0x00000093c8f27221 */ /* 0x040fe20000010100 */
[----:B------:R-:W-:Y:S01]  /*0ce0*/  PRMT R147, RZ, 0x5410, R150 ;  /* 0x00005410ff937816 */ /* 0x000fe20000000096 */
[C---:B------:R-:W-:Y:S01]  /*0cf0*/  FADD.FTZ R236, -R200.reuse, R141 ;  /* 0x0000008dc8ec7221 */ /* 0x040fe20000010100 */
[--C-:B------:R-:W-:Y:S01]  /*0d00*/  PRMT R141, RZ, 0x5410, R148.reuse ;  /* 0x00005410ff8d7816 */ /* 0x100fe20000000094 */
[----:B------:R-:W-:Y:S01]  /*0d10*/  FADD.FTZ R230, -R200, R135 ;  /* 0x00000087c8e67221 */ /* 0x000fe20000010100 */
[----:B------:R-:W-:Y:S01]  /*0d20*/  PRMT R244, RZ, 0x7610, R148 ;  /* 0x00007610fff47816 */ /* 0x000fe20000000094 */
[----:B------:R-:W-:Y:S02]  /*0d30*/  FADD.FTZ R32, R111, R32 ;  /* 0x000000206f207221 */ /* 0x000fe40000010000 */
[----:B------:R-:W-:-:S02]  /*0d40*/  FFMA.FTZ R4, R139, R111, R4 ;  /* 0x0000006f8b047223 */ /* 0x000fc40000010004 */
        /* <DEDUP_REMOVED lines=9> */
[C---:B------:R-:W-:Y:S02]  /*0de0*/  FADD.FTZ R238, -R200.reuse, R143 ;  /* 0x0000008fc8ee7221 */ /* 0x040fe40000010100 */
[C---:B------:R-:W-:Y:S02]  /*0df0*/  FADD.FTZ R252, -R200.reuse, R152 ;  /* 0x00000098c8fc7221 */ /* 0x040fe40000010100 */
[----:B------:R-:W-:Y:S02]  /*0e00*/  FADD.FTZ R120, -R200, R120 ;  /* 0x00000078c8787221 */ /* 0x000fe40000010100 */
[----:B------:R-:W-:Y:S02]  /*0e10*/  FMUL.FTZ R143, R207, R116 ;  /* 0x00000074cf8f7220 */ /* 0x000fe40000410000 */
        /* <DEDUP_REMOVED lines=12> */
[----:B------:R-:W-:-:S02]  /*0ee0*/  FMUL.FTZ R151, R207, R120 ;  /* 0x00000078cf977220 */ /* 0x000fc40000410000 */
[----:B------:R-:W-:Y:S01]  /*0ef0*/  FFMA.FTZ R109, R143, R152, R109 ;  /* 0x000000988f6d7223 */ /* 0x000fe2000001006d */
        /* <DEDUP_REMOVED lines=128> */
[----:B------:R-:W-:Y:S01]  /*1700*/  FFMA.FTZ R109, R154, R149, R109 ;  /* 0x000000959a6d7223 */ /* 0x000fe2000001006d */
[----:B------:R-:W-:Y:S01]  /*1710*/  MOV R131, 0x3f800000 ;  /* 0x3f80000000837802 */ /* 0x000fe20000000f00 */
[----:B------:R-:W-:Y:S01]  /*1720*/  FADD.FTZ R34, R113, R34 ;  /* 0x0000002271227221 */ /* 0x000fe20000010000 */
[----:B------:R-:W-:Y:S01]  /*1730*/  LOP3.LUT P1, RZ, R185, 0x1f, RZ, 0xc0, !PT ;  /* 0x0000001fb9ff7812 */ /* 0x000fe2000782c0ff */
[----:B------:R-:W-:Y:S01]  /*1740*/  FFMA.FTZ R6, R151, R113, R6 ;  /* 0x0000007197067223 */ /* 0x000fe20000010006 */
[----:B----4-:R-:W-:Y:S01]  /*1750*/  @P0 PRMT R131, RZ, 0x5410, R209 ;  /* 0x00005410ff830816 */ /* 0x010fe200000000d1 */
        /* <DEDUP_REMOVED lines=40> */
.L_x_5441:
        /* <DEDUP_REMOVED lines=18> */
.L_x_5442:
        /* <DEDUP_REMOVED lines=69> */
[----:B------:R-:W-:Y:S01]  /*1f50*/  FMUL.FTZ R112, R111, c[0x0][0x1e8] ;  /* 0x00007a006f707a20 */ /* 0x000fe20000410000 */
[----:B------:R-:W-:Y:S01]  /*1f60*/  FSEL R111, R109, RZ, P2 ;  /* 0x000000ff6d6f7208 */ /* 0x000fe20001000000 */
[-CC-:B------:R-:W-:Y:S01]  /*1f70*/  FFMA.FTZ R202, R202, R110.reuse, R113.reuse ;  /* 0x0000006ecaca7223 */ /* 0x180fe20000010071 */
[----:B------:R-:W-:Y:S01]  /*1f80*/  LOP3.LUT P2, RZ, R177, 0xff0000, RZ, 0xc0, !PT ;  /* 0x00ff0000b1ff7812 */ /* 0x000fe2000784c0ff */
[----:B------:R-:W-:Y:S01]  /*1f90*/  FMUL.FTZ R116, R116, c[0x0][0x1e8] ;  /* 0x00007a0074747a20 */ /* 0x000fe20000410000 */
[----:B------:R-:W-:Y:S01]  /*1fa0*/  FSEL R109, R112, RZ, P6 ;  /* 0x000000ff706d7208 */ /* 0x000fe20003000000 */
[-C--:B------:R-:W-:Y:S01]  /*1fb0*/  FFMA.FTZ R143, R143, R110.reuse, R113 ;  /* 0x0000006e8f8f7223 */ /* 0x080fe20000010071 */
[----:B------:R-:W-:Y:S01]  /*1fc0*/  LOP3.LUT P6, RZ, R177, 0xff000000, RZ, 0xc0, !PT ;  /* 0xff000000b1ff7812 */ /* 0x000fe200078cc0ff */
[----:B------:R-:W-:Y:S01]  /*1fd0*/  @P0 FADD.FTZ R121, R72, R121 ;  /* 0x0000007948790221 */ /* 0x000fe20000010000 */
[----:B------:R-:W-:Y:S01]  /*1fe0*/  FSEL R112, R116, RZ, P4 ;  /* 0x000000ff74707208 */ /* 0x000fe20002000000 */
[----:B------:R-:W-:Y:S01]  /*1ff0*/  FADD.FTZ R202, R201, -R202 ;  /* 0x800000cac9ca7221 */ /* 0x000fe20000010000 */
[----:B------:R-:W-:Y:S01]  /*2000*/  LOP3.LUT P4, RZ, R119, 0xff, RZ, 0xc0, !PT ;  /* 0x000000ff77ff7812 */ /* 0x000fe2000788c0ff */
[----:B------:R-:W-:Y:S01]  /*2010*/  FADD.FTZ R152, R152, -R143 ;  /* 0x8000008f98987221 */ /* 0x000fe20000010000 */
[----:B------:R-:W-:Y:S01]  /*2020*/  F2FP.BF16.PACK_AB R109, R112, R109 ;  /* 0x0000006d706d723e */ /* 0x000fe200000010ff */
[----:B------:R-:W-:-:S02]  /*2030*/  FFMA.FTZ R135, R135, R110, R113 ;  /* 0x0000006e87877223 */ /* 0x000fc40000010071 */
[----:B------:R-:W-:Y:S02]  /*2040*/  FFMA.FTZ R139, R139, R110, R113 ;  /* 0x0000006e8b8b7223 */ /* 0x000fe40000010071 */
[----:B------:R-:W-:Y:S02]  /*2050*/  FMUL.FTZ R116, R121, R131 ;  /* 0x0000008379747220 */ /* 0x000fe40000410000 */
[C---:B------:R-:W-:Y:S02]  /*2060*/  FMUL.FTZ R117, R207.reuse, R202 ;  /* 0x000000cacf757220 */ /* 0x040fe40000410000 */
[----:B------:R-:W-:Y:S02]  /*2070*/  FMUL.FTZ R204, R207, R152 ;  /* 0x00000098cfcc7220 */ /* 0x000fe40000410000 */
[----:B------:R-:W-:Y:S02]  /*2080*/  FADD.FTZ R122, R148, -R135 ;  /* 0x80000087947a7221 */ /* 0x000fe40000010000 */
[----:B------:R-:W-:-:S02]  /*2090*/  FADD.FTZ R150, R150, -R139 ;  /* 0x8000008b96967221 */ /* 0x000fc40000010000 */
[----:B------:R-:W-:Y:S02]  /*20a0*/  FFMA.FTZ R218, R218, R110, R113 ;  /* 0x0000006edada7223 */ /* 0x000fe40000010071 */
[----:B------:R-:W-:Y:S02]  /*20b0*/  FMUL.FTZ R116, R116, c[0x0][0x1e8] ;  /* 0x00007a0074747a20 */ /* 0x000fe40000410000 */
[----:B------:R-:W-:Y:S02]  /*20c0*/  @P0 FADD.FTZ R117, R68, R117 ;  /* 0x0000007544750221 */ /* 0x000fe40000010000 */
[----:B------:R-:W-:Y:S01]  /*20d0*/  @P0 FADD.FTZ R204, R75, R204 ;  /* 0x000000cc4bcc0221 */ /* 0x000fe20000010000 */
[----:B------:R-:W-:Y:S01]  /*20e0*/  FSEL R200, R116, RZ, P5 ;  /* 0x000000ff74c87208 */ /* 0x000fe20002800000 */
[C---:B------:R-:W-:Y:S01]  /*20f0*/  FMUL.FTZ R122, R207.reuse, R122 ;  /* 0x0000007acf7a7220 */ /* 0x040fe20000410000 */
[----:B------:R-:W-:Y:S01]  /*2100*/  LOP3.LUT P5, RZ, R178, 0xff00, RZ, 0xc0, !PT ;  /* 0x0000ff00b2ff7812 */ /* 0x000fe200078ac0ff */
[----:B------:R-:W-:-:S02]  /*2110*/  FMUL.FTZ R123, R207, R150 ;  /* 0x00000096cf7b7220 */ /* 0x000fc40000410000 */
[----:B------:R-:W-:Y:S02]  /*2120*/  FADD.FTZ R218, R211, -R218 ;  /* 0x800000dad3da7221 */ /* 0x000fe40000010000 */
[----:B------:R-:W-:Y:S02]  /*2130*/  FFMA.FTZ R151, R151, R110, R113 ;  /* 0x0000006e97977223 */ /* 0x000fe40000010071 */
[-C--:B------:R-:W-:Y:S02]  /*2140*/  FMUL.FTZ R108, R117, R131.reuse ;  /* 0x00000083756c7220 */ /* 0x080fe40000410000 */
[----:B------:R-:W-:Y:S02]  /*2150*/  FMUL.FTZ R116, R204, R131 ;  /* 0x00000083cc747220 */ /* 0x000fe40000410000 */
[----:B------:R-:W-:Y:S02]  /*2160*/  @P0 FADD.FTZ R122, R73, R122 ;  /* 0x0000007a497a0221 */ /* 0x000fe40000010000 */
[----:B------:R-:W-:-:S02]  /*2170*/  @P0 FADD.FTZ R123, R74, R123 ;  /* 0x0000007b4a7b0221 */ /* 0x000fc40000010000 */
[----:B------:R-:W-:Y:S02]  /*2180*/  FFMA.FTZ R136, R153, R110, R113 ;  /* 0x0000006e99887223 */ /* 0x000fe40000010071 */
[----:B------:R-:W-:Y:S02]  /*2190*/  FMUL.FTZ R138, R207, R218 ;  /* 0x000000dacf8a7220 */ /* 0x000fe40000410000 */
[----:B------:R-:W-:Y:S02]  /*21a0*/  FADD.FTZ R124, R198, -R151 ;  /* 0x80000097c67c7221 */ /* 0x000fe40000010000 */
[----:B------:R-:W-:Y:S02]  /*21b0*/  FMUL.FTZ R108, R108, c[0x0][0x1e8] ;  /* 0x00007a006c6c7a20 */ /* 0x000fe40000410000 */
[-CC-:B------:R-:W-:Y:S02]  /*21c0*/  FFMA.FTZ R214, R214, R110.reuse, R113.reuse ;  /* 0x0000006ed6d67223 */ /* 0x180fe40000010071 */
[----:B------:R-:W-:Y:S01]  /*21d0*/  FMUL.FTZ R116, R116, c[0x0][0x1e8] ;  /* 0x00007a0074747a20 */ /* 0x000fe20000410000 */
[----:B------:R-:W-:Y:S01]  /*21e0*/  FSEL R108, R108, RZ, P1 ;  /* 0x000000ff6c6c7208 */ /* 0x000fe20000800000 */
[----:B------:R-:W-:Y:S01]  /*21f0*/  FFMA.FTZ R128, R128, R110, R113 ;  /* 0x0000006e80807223 */ /* 0x000fe20000010071 */
[----:B------:R-:W-:Y:S01]  /*2200*/  LOP3.LUT P1, RZ, R177, 0xff00, RZ, 0xc0, !PT ;  /* 0x0000ff00b1ff7812 */ /* 0x000fe2000782c0ff */
[-C--:B------:R-:W-:Y:S01]  /*2210*/  FMUL.FTZ R119, R122, R131.reuse ;  /* 0x000000837a777220 */ /* 0x080fe20000410000 */
[----:B------:R-:W-:Y:S01]  /*2220*/  FSEL R137, R116, RZ, P6 ;  /* 0x000000ff74897208 */ /* 0x000fe20003000000 */
[----:B------:R-:W-:Y:S01]  /*2230*/  FMUL.FTZ R120, R123, R131 ;  /* 0x000000837b787220 */ /* 0x000fe20000410000 */
[----:B------:R-:W-:Y:S01]  /*2240*/  LOP3.LUT P6, RZ, R179, 0xff, RZ, 0xc0, !PT ;  /* 0x000000ffb3ff7812 */ /* 0x000fe200078cc0ff */
[----:B------:R-:W-:Y:S01]  /*2250*/  FADD.FTZ R136, R205, -R136 ;  /* 0x80000088cd887221 */ /* 0x000fe20000010000 */
[----:B------:R-:W-:Y:S01]  /*2260*/  F2FP.BF16.PACK_AB R108, R111, R108 ;  /* 0x0000006c6f6c723e */ /* 0x000fe200000010ff */
[----:B------:R-:W-:-:S02]  /*2270*/  @P0 FADD.FTZ R138, R79, R138 ;  /* 0x0000008a4f8a0221 */ /* 0x000fc40000010000 */
[----:B------:R-:W-:Y:S02]  /*2280*/  FMUL.FTZ R139, R207, R124 ;  /* 0x0000007ccf8b7220 */ /* 0x000fe40000410000 */
[----:B------:R-:W-:Y:S02]  /*2290*/  FADD.FTZ R214, R155, -R214 ;  /* 0x800000d69bd67221 */ /* 0x000fe40000010000 */
[----:B------:R-:W-:Y:S02]  /*22a0*/  FADD.FTZ R128, R213, -R128 ;  /* 0x80000080d5807221 */ /* 0x000fe40000010000 */
[----:B------:R-:W-:Y:S02]  /*22b0*/  FMUL.FTZ R119, R119, c[0x0][0x1e8] ;  /* 0x00007a0077777a20 */ /* 0x000fe40000410000 */
[----:B------:R-:W-:Y:S02]  /*22c0*/  FMUL.FTZ R120, R120, c[0x0][0x1e8] ;  /* 0x00007a0078787a20 */ /* 0x000fe40000410000 */
[----:B------:R-:W-:Y:S01]  /*22d0*/  FMUL.FTZ R129, R207, R136 ;  /* 0x00000088cf817220 */ /* 0x000fe20000410000 */
[----:B------:R-:W-:Y:S01]  /*22e0*/  FSEL R199, R119, RZ, P1 ;  /* 0x000000ff77c77208 */ /* 0x000fe20000800000 */
[----:B------:R-:W-:Y:S01]  /*22f0*/  FMUL.FTZ R116, R138, R131 ;  /* 0x000000838a747220 */ /* 0x000fe20000410000 */
[----:B------:R-:W-:Y:S01]  /*2300*/  FSEL R198, R120, RZ, P2 ;  /* 0x000000ff78c67208 */ /* 0x000fe20001000000 */
[----:B------:R-:W-:Y:S01]  /*2310*/  @P0 FADD.FTZ R139, R76, R139 ;  /* 0x0000008b4c8b0221 */ /* 0x000fe20000010000 */
[C---:B------:R-:W-:Y:S01]  /*2320*/  LOP3.LUT P2, RZ, R178.reuse, 0xff000000, RZ, 0xc0, !PT ;  /* 0xff000000b2ff7812 */ /* 0x040fe2000784c0ff */
[C---:B------:R-:W-:Y:S01]  /*2330*/  FMUL.FTZ R148, R207.reuse, R214 ;  /* 0x000000d6cf947220 */ /* 0x040fe20000410000 */
[----:B------:R-:W-:Y:S01]  /*2340*/  LOP3.LUT P1, RZ, R178, 0xff0000, RZ, 0xc0, !PT ;  /* 0x00ff0000b2ff7812 */ /* 0x000fe2000782c0ff */
[----:B------:R-:W-:Y:S01]  /*2350*/  FMUL.FTZ R177, R207, R128 ;  /* 0x00000080cfb17220 */ /* 0x000fe20000410000 */
[----:B------:R-:W-:Y:S01]  /*2360*/  F2FP.BF16.PACK_AB R111, R137, R198 ;  /* 0x000000c6896f723e */ /* 0x000fe200000010ff */
[----:B------:R-:W-:-:S02]  /*2370*/  @P0 FADD.FTZ R129, R78, R129 ;  /* 0x000000814e810221 */ /* 0x000fc40000010000 */
[----:B------:R-:W-:Y:S02]  /*2380*/  FMUL.FTZ R116, R116, c[0x0][0x1e8] ;  /* 0x00007a0074747a20 */ /* 0x000fe40000410000 */
[-CC-:B------:R-:W-:Y:S02]  /*2390*/  FFMA.FTZ R224, R224, R110.reuse, R113.reuse ;  /* 0x0000006ee0e07223 */ /* 0x180fe40000010071 */
[-CC-:B------:R-:W-:Y:S01]  /*23a0*/  FFMA.FTZ R130, R130, R110.reuse, R113.reuse ;  /* 0x0000006e82827223 */ /* 0x180fe20000010071 */
[----:B------:R-:W-:Y:S01]  /*23b0*/  FSEL R202, R116, RZ, P2 ;  /* 0x000000ff74ca7208 */ /* 0x000fe20001000000 */
[----:B------:R-:W-:Y:S02]  /*23c0*/  FFMA.FTZ R226, R226, R110, R113 ;  /* 0x0000006ee2e27223 */ /* 0x000fe40000010071 */
[----:B------:R-:W-:Y:S02]  /*23d0*/  FMUL.FTZ R119, R139, R131 ;  /* 0x000000838b777220 */ /* 0x000fe40000410000 */
[----:B------:R-:W-:-:S02]  /*23e0*/  @P0 FADD.FTZ R148, R77, R148 ;  /* 0x000000944d940221 */ /* 0x000fc40000010000 */
[----:B------:R-:W-:Y:S02]  /*23f0*/  @P0 FADD.FTZ R177, R80, R177 ;  /* 0x000000b150b10221 */ /* 0x000fe40000010000 */
[----:B------:R-:W-:Y:S02]  /*2400*/  FMUL.FTZ R124, R129, R131 ;  /* 0x00000083817c7220 */ /* 0x000fe40000410000 */
[----:B------:R-:W-:Y:S02]  /*2410*/  FADD.FTZ R224, R215, -R224 ;  /* 0x800000e0d7e07221 */ /* 0x000fe40000010000 */
[----:B------:R-:W-:Y:S02]  /*2420*/  FADD.FTZ R130, R217, -R130 ;  /* 0x80000082d9827221 */ /* 0x000fe40000010000 */
[----:B------:R-:W-:Y:S02]  /*2430*/  FADD.FTZ R226, R219, -R226 ;  /* 0x800000e2dbe27221 */ /* 0x000fe40000010000 */
[----:B------:R-:W-:-:S02]  /*2440*/  FMUL.FTZ R119, R119, c[0x0][0x1e8] ;  /* 0x00007a0077777a20 */ /* 0x000fc40000410000 */
[-C--:B------:R-:W-:Y:S02]  /*2450*/  FMUL.FTZ R120, R148, R131.reuse ;  /* 0x0000008394787220 */ /* 0x080fe40000410000 */
[----:B------:R-:W-:Y:S01]  /*2460*/  FMUL.FTZ R116, R177, R131 ;  /* 0x00000083b1747220 */ /* 0x000fe20000410000 */
[----:B------:R-:W-:Y:S01]  /*2470*/  FSEL R136, R119, RZ, P4 ;  /* 0x000000ff77887208 */ /* 0x000fe20002000000 */
[----:B------:R-:W-:Y:S01]  /*2480*/  FMUL.FTZ R124, R124, c[0x0][0x1e8] ;  /* 0x00007a007c7c7a20 */ /* 0x000fe20000410000 */
[----:B------:R-:W-:Y:S01]  /*2490*/  MOV R119, R180 ;  /* 0x000000b400777202 */ /* 0x000fe20000000f00 */
[----:B------:R-:W-:Y:S01]  /*24a0*/  FMUL.FTZ R176, R207, R224 ;  /* 0x000000e0cfb07220 */ /* 0x000fe20000410000 */
[----:B------:R-:W-:Y:S01]  /*24b0*/  LOP3.LUT P4, RZ, R179, 0xff00, RZ, 0xc0, !PT ;  /* 0x0000ff00b3ff7812 */ /* 0x000fe2000788c0ff */
[C---:B------:R-:W-:Y:S01]  /*24c0*/  FMUL.FTZ R155, R207.reuse, R130 ;  /* 0x00000082cf9b7220 */ /* 0x040fe20000410000 */
[----:B------:R-:W-:Y:S01]  /*24d0*/  FSEL R133, R124, RZ, P1 ;  /* 0x000000ff7c857208 */ /* 0x000fe20000800000 */
[----:B------:R-:W-:Y:S01]  /*24e0*/  FMUL.FTZ R178, R207, R226 ;  /* 0x000000e2cfb27220 */ /* 0x000fe20000410000 */
[----:B------:R-:W-:Y:S01]  /*24f0*/  LOP3.LUT P2, RZ, R119, 0xff, RZ, 0xc0, !PT ;  /* 0x000000ff77ff7812 */ /* 0x000fe2000784c0ff */
[----:B------:R-:W-:Y:S01]  /*2500*/  FMUL.FTZ R120, R120, c[0x0][0x1e8] ;  /* 0x00007a0078787a20 */ /* 0x000fe20000410000 */
[----:B------:R-:W-:Y:S01]  /*2510*/  LOP3.LUT P1, RZ, R179, 0xff000000, RZ, 0xc0, !PT ;  /* 0xff000000b3ff7812 */ /* 0x000fe2000782c0ff */
[----:B------:R-:W-:-:S02]  /*2520*/  FFMA.FTZ R132, R132, R110, R113 ;  /* 0x0000006e84847223 */ /* 0x000fc40000010071 */
[-CC-:B------:R-:W-:Y:S01]  /*2530*/  FFMA.FTZ R228, R228, R110.reuse, R113.reuse ;  /* 0x0000006ee4e47223 */ /* 0x180fe20000010071 */
[----:B------:R-:W-:Y:S01]  /*2540*/  FSEL R135, R120, RZ, P5 ;  /* 0x000000ff78877208 */ /* 0x000fe20002800000 */
[----:B------:R-:W-:Y:S01]  /*2550*/  FFMA.FTZ R134, R134, R110, R113 ;  /* 0x0000006e86867223 */ /* 0x000fe20000010071 */
[----:B------:R-:W-:Y:S01]  /*2560*/  LOP3.LUT P5, RZ, R179, 0xff0000, RZ, 0xc0, !PT ;  /* 0x00ff0000b3ff7812 */ /* 0x000fe200078ac0ff */
[----:B------:R-:W-:Y:S01]  /*2570*/  FMUL.FTZ R116, R116, c[0x0][0x1e8] ;  /* 0x00007a0074747a20 */ /* 0x000fe20000410000 */
[----:B------:R-:W-:Y:S01]  /*2580*/  F2FP.BF16.PACK_AB R112, R135, R136 ;  /* 0x000000888770723e */ /* 0x000fe200000010ff */
[----:B------:R-:W-:Y:S02]  /*2590*/  @P0 FADD.FTZ R176, R81, R176 ;  /* 0x000000b051b00221 */ /* 0x000fe40000010000 */
[----:B------:R-:W-:Y:S02]  /*25a0*/  @P0 FADD.FTZ R155, R82, R155 ;  /* 0x0000009b529b0221 */ /* 0x000fe40000010000 */
[----:B------:R-:W-:-:S02]  /*25b0*/  @P0 FADD.FTZ R178, R83, R178 ;  /* 0x000000b253b20221 */ /* 0x000fc40000010000 */
[----:B------:R-:W-:Y:S02]  /*25c0*/  FFMA.FTZ R140, R140, R110, R113 ;  /* 0x0000006e8c8c7223 */ /* 0x000fe40000010071 */
[----:B------:R-:W-:Y:S01]  /*25d0*/  FADD.FTZ R124, R221, -R132 ;  /* 0x80000084dd7c7221 */ /* 0x000fe20000010000 */
[----:B------:R-:W-:Y:S01]  /*25e0*/  FSEL R132, R116, RZ, P6 ;  /* 0x000000ff74847208 */ /* 0x000fe20003000000 */
[----:B------:R-:W-:Y:S01]  /*25f0*/  FADD.FTZ R228, R223, -R228 ;  /* 0x800000e4dfe47221 */ /* 0x000fe20000010000 */
[----:B------:R-:W-:Y:S01]  /*2600*/  LOP3.LUT P6, RZ, R180, 0xff00, RZ, 0xc0, !PT ;  /* 0x0000ff00b4ff7812 */ /* 0x000fe200078cc0ff */
[----:B------:R-:W-:Y:S02]  /*2610*/  FADD.FTZ R128, R225, -R134 ;  /* 0x80000086e1807221 */ /* 0x000fe40000010000 */
[-C--:B------:R-:W-:Y:S02]  /*2620*/  FMUL.FTZ R119, R176, R131.reuse ;  /* 0x00000083b0777220 */ /* 0x080fe40000410000 */
[----:B------:R-:W-:-:S02]  /*2630*/  FMUL.FTZ R120, R155, R131 ;  /* 0x000000839b787220 */ /* 0x000fc40000410000 */
[----:B------:R-:W-:Y:S02]  /*2640*/  FMUL.FTZ R116, R178, R131 ;  /* 0x00000083b2747220 */ /* 0x000fe40000410000 */
[-CC-:B------:R-:W-:Y:S02]  /*2650*/  FFMA.FTZ R144, R144, R110.reuse, R113.reuse ;  /* 0x0000006e90907223 */ /* 0x180fe40000010071 */
[----:B------:R-:W-:Y:S02]  /*2660*/  FFMA.FTZ R236, R236, R110, R113 ;  /* 0x0000006eecec7223 */ /* 0x000fe40000010071 */
[----:B------:R-:W-:Y:S02]  /*2670*/  FADD.FTZ R140, R229, -R140 ;  /* 0x8000008ce58c7221 */ /* 0x000fe40000010000 */
[C---:B------:R-:W-:Y:S02]  /*2680*/  FMUL.FTZ R179, R207.reuse, R124 ;  /* 0x0000007ccfb37220 */ /* 0x040fe40000410000 */
[----:B------:R-:W-:-:S02]  /*2690*/  FMUL.FTZ R130, R207, R228 ;  /* 0x000000e4cf827220 */ /* 0x000fc40000410000 */
[----:B------:R-:W-:Y:S02]  /*26a0*/  FMUL.FTZ R153, R207, R128 ;  /* 0x00000080cf997220 */ /* 0x000fe40000410000 */
[----:B------:R-:W-:Y:S02]  /*26b0*/  FMUL.FTZ R119, R119, c[0x0][0x1e8] ;  /* 0x00007a0077777a20 */ /* 0x000fe40000410000 */
[----:B------:R-:W-:Y:S02]  /*26c0*/  FMUL.FTZ R120, R120, c[0x0][0x1e8] ;  /* 0x00007a0078787a20 */ /* 0x000fe40000410000 */
[----:B------:R-:W-:Y:S01]  /*26d0*/  FMUL.FTZ R116, R116, c[0x0][0x1e8] ;  /* 0x00007a0074747a20 */ /* 0x000fe20000410000 */
[----:B------:R-:W-:Y:S01]  /*26e0*/  FSEL R201, R119, RZ, P4 ;  /* 0x000000ff77c97208 */ /* 0x000fe20002000000 */
[--C-:B------:R-:W-:Y:S01]  /*26f0*/  FFMA.FTZ R142, R142, R110, R113.reuse ;  /* 0x0000006e8e8e7223 */ /* 0x100fe20000010071 */
[----:B------:R-:W-:Y:S01]  /*2700*/  FSEL R134, R120, RZ, P5 ;  /* 0x000000ff78867208 */ /* 0x000fe20002800000 */
[----:B------:R-:W-:Y:S01]  /*2710*/  FADD.FTZ R144, R141, -R144 ;  /* 0x800000908d907221 */ /* 0x000fe20000010000 */
[----:B------:R-:W-:Y:S01]  /*2720*/  FSEL R205, R116, RZ, P1 ;  /* 0x000000ff74cd7208 */ /* 0x000fe20000800000 */
[----:B------:R-:W-:Y:S01]  /*2730*/  FADD.FTZ R236, R231, -R236 ;  /* 0x800000ece7ec7221 */ /* 0x000fe20000010000 */
[----:B------:R-:W-:Y:S01]  /*2740*/  LOP3.LUT P4, RZ, R180, 0xff0000, RZ, 0xc0, !PT ;  /* 0x00ff0000b4ff7812 */ /* 0x000fe2000788c0ff */
[----:B------:R-:W-:Y:S01]  /*2750*/  FMUL.FTZ R141, R207, R140 ;  /* 0x0000008ccf8d7220 */ /* 0x000fe20000410000 */
[----:B------:R-:W-:Y:S01]  /*2760*/  LOP3.LUT P1, RZ, R181, 0xff, RZ, 0xc0, !PT ;  /* 0x000000ffb5ff7812 */ /* 0x000fe2000782c0ff */
[----:B------:R-:W-:Y:S01]  /*2770*/  FFMA.FTZ R230, R230, R110, R113 ;  /* 0x0000006ee6e67223 */ /* 0x000fe20000010071 */
[----:B------:R-:W-:Y:S01]  /*2780*/  LOP3.LUT P5, RZ, R180, 0xff000000, RZ, 0xc0, !PT ;  /* 0xff000000b4ff7812 */ /* 0x000fe200078ac0ff */
[----:B------:R-:W-:-:S02]  /*2790*/  @P0 FADD.FTZ R179, R84, R179 ;  /* 0x000000b354b30221 */ /* 0x000fc40000010000 */
[----:B------:R-:W-:Y:S02]  /*27a0*/  @P0 FADD.FTZ R130, R85, R130 ;  /* 0x0000008255820221 */ /* 0x000fe40000010000 */
[----:B------:R-:W-:Y:S02]  /*27b0*/  @P0 FADD.FTZ R153, R86, R153 ;  /* 0x0000009956990221 */ /* 0x000fe40000010000 */
        /* <DEDUP_REMOVED lines=8> */
[----:B------:R-:W-:Y:S02]  /*2840*/  FADD.FTZ R110, R127, -R142 ;  /* 0x8000008e7f6e7221 */ /* 0x000fe40000010000 */
[----:B------:R-:W-:-:S02]  /*2850*/  FMUL.FTZ R142, R207, R236 ;  /* 0x000000eccf8e7220 */ /* 0x000fc40000410000 */
[----:B------:R-:W-:Y:S02]  /*2860*/  @P0 FADD.FTZ R141, R88, R141 ;  /* 0x0000008d588d0221 */ /* 0x000fe40000010000 */
[----:B------:R-:W-:Y:S02]  /*2870*/  FADD.FTZ R230, R227, -R230 ;  /* 0x800000e6e3e67221 */ /* 0x000fe40000010000 */
[-C--:B------:R-:W-:Y:S02]  /*2880*/  FMUL.FTZ R119, R179, R131.reuse ;  /* 0x00000083b3777220 */ /* 0x080fe40000410000 */
[-C--:B------:R-:W-:Y:S02]  /*2890*/  FMUL.FTZ R120, R130, R131.reuse ;  /* 0x0000008382787220 */ /* 0x080fe40000410000 */
[----:B------:R-:W-:Y:S02]  /*28a0*/  FMUL.FTZ R116, R153, R131 ;  /* 0x0000008399747220 */ /* 0x000fe40000410000 */
[----:B------:R-:W-:-:S02]  /*28b0*/  FADD.FTZ R238, R233, -R238 ;  /* 0x800000eee9ee7221 */ /* 0x000fc40000010000 */
[----:B------:R-:W-:Y:S02]  /*28c0*/  FADD.FTZ R146, R145, -R146 ;  /* 0x8000009291927221 */ /* 0x000fe40000010000 */
[----:B------:R-:W-:Y:S02]  /*28d0*/  FMUL.FTZ R145, R207, R110 ;  /* 0x0000006ecf917220 */ /* 0x000fe40000410000 */
[----:B------:R-:W-:Y:S02]  /*28e0*/  @P0 FADD.FTZ R142, R89, R142 ;  /* 0x0000008e598e0221 */ /* 0x000fe40000010000 */
[----:B------:R-:W-:Y:S02]  /*28f0*/  FMUL.FTZ R110, R141, R131 ;  /* 0x000000838d6e7220 */ /* 0x000fe40000410000 */
[----:B------:R-:W-:Y:S02]  /*2900*/  FMUL.FTZ R128, R207, R230 ;  /* 0x000000e6cf807220 */ /* 0x000fe40000410000 */
[----:B------:R-:W-:-:S02]  /*2910*/  FMUL.FTZ R119, R119, c[0x0][0x1e8] ;  /* 0x00007a0077777a20 */ /* 0x000fc40000410000 */
[----:B------:R-:W-:Y:S02]  /*2920*/  FMUL.FTZ R120, R120, c[0x0][0x1e8] ;  /* 0x00007a0078787a20 */ /* 0x000fe40000410000 */
[----:B------:R-:W-:Y:S01]  /*2930*/  FMUL.FTZ R116, R116, c[0x0][0x1e8] ;  /* 0x00007a0074747a20 */ /* 0x000fe20000410000 */
[----:B------:R-:W-:Y:S01]  /*2940*/  FSEL R150, R119, RZ, P2 ;  /* 0x000000ff77967208 */ /* 0x000fe20001000000 */
[----:B------:R-:W-:Y:S01]  /*2950*/  FMUL.FTZ R140, R207, R238 ;  /* 0x000000eecf8c7220 */ /* 0x000fe20000410000 */
[----:B------:R-:W-:Y:S01]  /*2960*/  FSEL R151, R120, RZ, P6 ;  /* 0x000000ff78977208 */ /* 0x000fe20003000000 */
[----:B------:R-:W-:Y:S01]  /*2970*/  FADD.FTZ R126, R126, -R113 ;  /* 0x800000717e7e7221 */ /* 0x000fe20000010000 */
[----:B------:R-:W-:Y:S01]  /*2980*/  FSEL R143, R116, RZ, P4 ;  /* 0x000000ff748f7208 */ /* 0x000fe20002000000 */
[----:B------:R-:W-:Y:S01]  /*2990*/  FMUL.FTZ R113, R142, R131 ;  /* 0x000000838e717220 */ /* 0x000fe20000410000 */
[C---:B------:R-:W-:Y:S01]  /*29a0*/  LOP3.LUT P2, RZ, R181.reuse, 0xff00, RZ, 0xc0, !PT ;  /* 0x0000ff00b5ff7812 */ /* 0x040fe2000784c0ff */
[----:B------:R-:W-:Y:S01]  /*29b0*/  FMUL.FTZ R110, R110, c[0x0][0x1e8] ;  /* 0x00007a006e6e7a20 */ /* 0x000fe20000410000 */
[----:B------:R-:W-:Y:S01]  /*29c0*/  LOP3.LUT P6, RZ, R181, 0xff0000, RZ, 0xc0, !PT ;  /* 0x00ff0000b5ff7812 */ /* 0x000fe200078cc0ff */
[----:B------:R-:W-:Y:S01]  /*29d0*/  @P0 FADD.FTZ R128, R87, R128 ;  /* 0x0000008057800221 */ /* 0x000fe20000010000 */
[----:B------:R-:W-:Y:S01]  /*29e0*/  LOP3.LUT P4, RZ, R181, 0xff000000, RZ, 0xc0, !PT ;  /* 0xff000000b5ff7812 */ /* 0x000fe2000788c0ff */
[----:B------:R-:W-:Y:S01]  /*29f0*/  @P0 FADD.FTZ R145, R90, R145 ;  /* 0x000000915a910221 */ /* 0x000fe20000010000 */
[----:B------:R-:W-:Y:S01]  /*2a00*/  MOV R119, R174 ;  /* 0x000000ae00777202 */ /* 0x000fe20000000f00 */
[----:B------:R-:W-:-:S02]  /*2a10*/  @P0 FADD.FTZ R140, R91, R140 ;  /* 0x0000008c5b8c0221 */ /* 0x000fc40000010000 */
        /* <DEDUP_REMOVED lines=9> */
[----:B------:R-:W-:Y:S01]  /*2ab0*/  ISETP.NE.AND.EX P1, PT, RZ, c[0x0][0x25c], PT, P1 ;  /* 0x00009700ff007a0c */ /* 0x000fe20003f25310 */
[----:B------:R-:W-:Y:S02]  /*2ac0*/  FMUL.FTZ R110, R140, R131 ;  /* 0x000000838c6e7220 */ /* 0x000fe40000410000 */
[----:B------:R-:W-:Y:S01]  /*2ad0*/  @P0 FADD.FTZ R209, R92, R209 ;  /* 0x000000d15cd10221 */ /* 0x000fe20000010000 */
[----:B------:R-:W-:Y:S01]  /*2ae0*/  SEL R120, R121, R104, P1 ;  /* 0x0000006879787207 */ /* 0x000fe20000800000 */
[----:B------:R-:W-:Y:S01]  /*2af0*/  FADD.FTZ R248, R248, -R203 ;  /* 0x800000cbf8f87221 */ /* 0x000fe20000010000 */
[----:B------:R-:W-:Y:S01]  /*2b00*/  FSEL R203, R113, RZ, P2 ;  /* 0x000000ff71cb7208 */ /* 0x000fe20001000000 */
[C---:B------:R-:W-:Y:S01]  /*2b10*/  FMUL.FTZ R210, R207.reuse, R240 ;  /* 0x000000f0cfd27220 */ /* 0x040fe20000410000 */
[----:B------:R-:W-:Y:S01]  /*2b20*/  ISETP.NE.U32.AND P2, PT, RZ, c[0x0][0x258], PT ;  /* 0x00009600ff007a0c */ /* 0x000fe20003f45070 */
[----:B------:R-:W-:Y:S01]  /*2b30*/  FMUL.FTZ R180, R207, R242 ;  /* 0x000000f2cfb47220 */ /* 0x000fe20000410000 */
[----:B------:R-:W-:Y:S01]  /*2b40*/  SEL R121, R122, R105, P1 ;  /* 0x000000697a797207 */ /* 0x000fe20000800000 */
[----:B------:R-:W-:Y:S01]  /*2b50*/  FMUL.FTZ R124, R124, c[0x0][0x1e8] ;  /* 0x00007a007c7c7a20 */ /* 0x000fe20000410000 */
[----:B------:R-:W-:Y:S01]  /*2b60*/  ISETP.NE.AND.EX P2, PT, RZ, c[0x0][0x25c], PT, P2 ;  /* 0x00009700ff007a0c */ /* 0x000fe20003f45320 */
        /* <DEDUP_REMOVED lines=62> */
[----:B------:R-:W-:-:S03]  /*2f50*/  SEL R126, R153, R102, P1 ;  /* 0x00000066997e7207 */ /* 0x000fc60000800000 */
[----:B------:R-:W-:Y:S01]  /*2f60*/  @P2 IMAD.WIDE.U32 R206, R206, R207, c[0x0][0x258] ;  /* 0x00009600cece2625 */ /* 0x000fe200078e00cf */
[----:B0-----:R-:W-:Y:S02]  /*2f70*/  SEL R120, R177, R104, P1 ;  /* 0x00000068b1787207 */ /* 0x001fe40000800000 */
[----:B------:R-:W-:Y:S02]  /*2f80*/  SEL R121, R176, R105, P1 ;  /* 0x00000069b0797207 */ /* 0x000fe40000800000 */
[----:B-1----:R-:W-:Y:S02]  /*2f90*/  SEL R116, R139, R100, P1 ;  /* 0x000000648b747207 */ /* 0x002fe40000800000 */
[----:B------:R-:W-:Y:S02]  /*2fa0*/  SEL R117, R148, R101, P1 ;  /* 0x0000006594757207 */ /* 0x000fe40000800000 */
[----:B------:R-:W-:Y:S02]  /*2fb0*/  SEL R118, R129, R102, P1 ;  /* 0x0000006681767207 */ /* 0x000fe40000800000 */
[----:B------:R-:W-:-:S02]  /*2fc0*/  SEL R119, R138, R103, P1 ;  /* 0x000000678a777207 */ /* 0x000fc40000800000 */
[----:B------:R-:W-:Y:S02]  /*2fd0*/  SEL R122, R155, R106, P1 ;  /* 0x0000006a9b7a7207 */ /* 0x000fe40000800000 */
[----:B------:R-:W-:Y:S01]  /*2fe0*/  SEL R123, R178, R107, P1 ;  /* 0x0000006bb27b7207 */ /* 0x000fe20000800000 */
[----:B------:R0:W-:Y:S01]  /*2ff0*/  @P2 STG.E.128 [R136.64], R116 ;  /* 0x0000007488002986 */ /* 0x0001e2000c101d04 */
[----:B------:R-:W-:Y:S02]  /*3000*/  SEL R125, R130, R101, P1 ;  /* 0x00000065827d7207 */ /* 0x000fe40000800000 */
[----:B------:R-:W-:Y:S01]  /*3010*/  SEL R129, R142, R105, P1 ;  /* 0x000000698e817207 */ /* 0x000fe20000800000 */
[----:B------:R1:W-:Y:S01]  /*3020*/  @P2 STG.E.128 [R136.64+0x10], R120 ;  /* 0x0000107888002986 */ /* 0x0003e2000c101d04 */
[C---:B------:R-:W-:Y:S01]  /*3030*/  SEL R104, R149.reuse, R104, P1 ;  /* 0x0000006895687207 */ /* 0x040fe20000800000 */
[----:B------:R-:W-:Y:S01]  /*3040*/  FMUL.FTZ R149, R149, R131 ;  /* 0x0000008395957220 */ /* 0x000fe20000410000 */
[C---:B------:R-:W-:Y:S01]  /*3050*/  SEL R105, R144.reuse, R105, P1 ;  /* 0x0000006990697207 */ /* 0x040fe20000800000 */
[----:B------:R3:W-:Y:S01]  /*3060*/  STG.E.128 [R132.64], R112 ;  /* 0x0000007084007986 */ /* 0x0007e2000c101d04 */
[-C--:B------:R-:W-:Y:S01]  /*3070*/  SEL R130, R145, R106.reuse, P1 ;  /* 0x0000006a91827207 */ /* 0x080fe20000800000 */
[-C--:B------:R-:W-:Y:S01]  /*3080*/  FMUL.FTZ R144, R144, R131.reuse ;  /* 0x0000008390907220 */ /* 0x080fe20000410000 */
[C---:B------:R-:W-:Y:S01]  /*3090*/  SEL R106, R147.reuse, R106, P1 ;  /* 0x0000006a936a7207 */ /* 0x040fe20000800000 */
[----:B------:R-:W-:Y:S01]  /*30a0*/  FMUL.FTZ R147, R147, R131 ;  /* 0x0000008393937220 */ /* 0x000fe20000410000 */
[----:B------:R-:W-:Y:S01]  /*30b0*/  SEL R124, R179, R100, P1 ;  /* 0x00000064b37c7207 */ /* 0x000fe20000800000 */
[----:B------:R-:W-:Y:S01]  /*30c0*/  FMUL.FTZ R149, R149, c[0x0][0x1e8] ;  /* 0x00007a0095957a20 */ /* 0x000fe20000410000 */
[----:B--2---:R-:W-:Y:S01]  /*30d0*/  F2FP.BF16.PACK_AB R108, R151, R150 ;  /* 0x00000096976c723e */ /* 0x004fe200000010ff */
[----:B------:R-:W-:Y:S01]  /*30e0*/  FMUL.FTZ R144, R144, c[0x0][0x1e8] ;  /* 0x00007a0090907a20 */ /* 0x000fe20000410000 */
[----:B------:R-:W-:Y:S01]  /*30f0*/  F2FP.BF16.PACK_AB R109, R152, R143 ;  /* 0x0000008f986d723e */ /* 0x000fe200000010ff */
[----:B------:R-:W-:Y:S01]  /*3100*/  FMUL.FTZ R147, R147, c[0x0][0x1e8] ;  /* 0x00007a0093937a20 */ /* 0x000fe20000410000 */
[C---:B0-----:R-:W-:Y:S01]  /*3110*/  IADD3 R118, R196.reuse, 0x200, RZ ;  /* 0x00000200c4767810 */ /* 0x041fe20007ffe0ff */
[----:B------:R0:W-:Y:S01]  /*3120*/  @P2 STG.E.128 [R206.64], R124 ;  /* 0x0000007cce002986 */ /* 0x0001e2000c101d04 */
[----:B------:R-:W-:-:S02]  /*3130*/  IADD3 R196, R196, 0x300, RZ ;  /* 0x00000300c4c47810 */ /* 0x000fc40007ffe0ff */
[----:B-1----:R-:W-:Y:S02]  /*3140*/  @P2 MOV R122, 0x20 ;  /* 0x00000020007a2802 */ /* 0x002fe40000000f00 */
[----:B------:R-:W-:Y:S01]  /*3150*/  FSEL R147, R147, RZ, P5 ;  /* 0x000000ff93937208 */ /* 0x000fe20002800000 */
[----:B---3--:R-:W-:Y:S01]  /*3160*/  FMUL.FTZ R114, R154, R131 ;  /* 0x000000839a727220 */ /* 0x008fe20000410000 */
[----:B------:R-:W-:Y:S02]  /*3170*/  FSEL R115, R144, RZ, P4 ;  /* 0x000000ff90737208 */ /* 0x000fe40002000000 */
[----:B------:R-:W-:Y:S01]  /*3180*/  SEL R131, R140, R107, P1 ;  /* 0x0000006b8c837207 */ /* 0x000fe20000800000 */
[----:B------:R-:W-:Y:S01]  /*3190*/  FMUL.FTZ R116, R114, c[0x0][0x1e8] ;  /* 0x00007a0072747a20 */ /* 0x000fe20000410000 */
[----:B------:R-:W-:Y:S02]  /*31a0*/  FSEL R114, R149, RZ, P6 ;  /* 0x000000ff95727208 */ /* 0x000fe40003000000 */
[----:B------:R-:W-:Y:S01]  /*31b0*/  F2FP.BF16.PACK_AB R110, R203, R146 ;  /* 0x00000092cb6e723e */ /* 0x000fe200000010ff */
[----:B------:R0:W-:Y:S01]  /*31c0*/  @P2 STG.E.128 [R206.64+0x10], R128 ;  /* 0x00001080ce002986 */ /* 0x0001e2000c101d04 */
[----:B------:R-:W-:Y:S01]  /*31d0*/  FSEL R120, R116, RZ, P0 ;  /* 0x000000ff74787208 */ /* 0x000fe20000000000 */
[----:B------:R-:W-:Y:S01]  /*31e0*/  IMAD.WIDE.U32 R116, R175, R118, c[0x0][0x248] ;  /* 0x00009200af747625 */ /* 0x000fe200078e0076 */
[----:B------:R-:W-:-:S02]  /*31f0*/  F2FP.BF16.PACK_AB R111, R211, R208 ;  /* 0x000000d0d36f723e */ /* 0x000fc400000010ff */
[----:B------:R-:W-:Y:S01]  /*3200*/  F2FP.BF16.PACK_AB R114, R115, R114 ;  /* 0x000000727372723e */ /* 0x000fe200000010ff */
[----:B------:R-:W-:Y:S01]  /*3210*/  @P2 IMAD.WIDE.U32 R118, R195, R122, c[0x0][0x258] ;  /* 0x00009600c3762625 */ /* 0x000fe200078e007a */
[----:B------:R-:W-:Y:S01]  /*3220*/  SEL R100, R209, R100, P1 ;  /* 0x00000064d1647207 */ /* 0x000fe20000800000 */
[----:B------:R0:W-:Y:S01]  /*3230*/  STG.E.128 [R116.64], R108 ;  /* 0x0000006c74007986 */ /* 0x0001e2000c101d04 */
[----:B------:R-:W-:Y:S02]  /*3240*/  SEL R101, R210, R101, P1 ;  /* 0x00000065d2657207 */ /* 0x000fe40000800000 */
[----:B------:R-:W-:Y:S02]  /*3250*/  SEL R102, R181, R102, P1 ;  /* 0x00000066b5667207 */ /* 0x000fe40000800000 */
[----:B------:R-:W-:Y:S02]  /*3260*/  SEL R103, R180, R103, P1 ;  /* 0x00000067b4677207 */ /* 0x000fe40000800000 */
[----:B------:R-:W-:-:S02]  /*3270*/  SEL R107, R154, R107, P1 ;  /* 0x0000006b9a6b7207 */ /* 0x000fc40000800000 */
[----:B------:R-:W-:Y:S01]  /*3280*/  F2FP.BF16.PACK_AB R115, R120, R147 ;  /* 0x000000937873723e */ /* 0x000fe200000010ff */
[----:B------:R-:W-:Y:S01]  /*3290*/  IMAD.WIDE.U32 R120, R175, R196, c[0x0][0x248] ;  /* 0x00009200af787625 */ /* 0x000fe200078e00c4 */
[----:B------:R-:W-:Y:S01]  /*32a0*/  F2FP.BF16.PACK_AB R112, R213, R212 ;  /* 0x000000d4d570723e */ /* 0x000fe200000010ff */
[----:B------:R0:W-:Y:S01]  /*32b0*/  @P2 STG.E.128 [R118.64], R100 ;  /* 0x0000006476002986 */ /* 0x0001e2000c101d04 */
[----:B------:R-:W-:Y:S02]  /*32c0*/  F2FP.BF16.PACK_AB R113, R215, R174 ;  /* 0x000000aed771723e */ /* 0x000fe400000010ff */
[----:B------:R-:W-:Y:S01]  /*32d0*/  ISETP.GE.AND P0, PT, R194, c[0x0][0x164], PT ;  /* 0x00005900c2007a0c */ /* 0x000fe20003f06270 */
[----:B------:R0:W-:Y:S01]  /*32e0*/  @P2 STG.E.128 [R118.64+0x10], R104 ;  /* 0x0000106876002986 */ /* 0x0001e2000c101d04 */
[----:B------:R-:W-:-:S03]  /*32f0*/  SEL R208, RZ, 0x1, P3 ;  /* 0x00000001ffd07807 */ /* 0x000fc60001800000 */
[----:B------:R0:W-:Y:S08]  /*3300*/  STG.E.128 [R120.64], R112 ;  /* 0x0000007078007986 */ /* 0x0001f0000c101d04 */
[----:B0-----:R-:W-:Y:S01]  /*3310*/  @P0 CALL.REL.NOINC `(.L_x_5439) ;  /* 0x0000001000000944 */ /* 0x001fe20003c00000 */
[----:B------:R-:W-:Y:S05]  /*3320*/  BRA `(.L_x_5440) ;  /* 0xffffd23000007947 */ /* 0x000fea000383ffff */
.L_x_5439:
        /* <DEDUP_REMOVED lines=43> */
.L_x_5436:
[----:B------:R-:W0:Y:S01]  /*35e0*/  S2UR UR6, SR_CTAID.X ;  /* 0x00000000000679c3 */ /* 0x000e220000002500 */
[----:B------:R-:W-:Y:S01]  /*35f0*/  HFMA2.MMA R13, -RZ, RZ, 0, 1.9073486328125e-06 ;  /* 0x00000020ff0d7435 */ /* 0x000fe200000001ff */
[----:B0-----:R-:W-:-:S02]  /*3600*/  LEA.HI R0, R185, UR6, RZ, 0x18 ;  /* 0x00000006b9007c11 */ /* 0x001fc4000f8fc0ff */
        /* <DEDUP_REMOVED lines=22> */
.L_x_5437:
[----:B------:R-:W-:Y:S01]  /*3770*/  HFMA2.MMA R112, -RZ, RZ, 0, 9.5367431640625e-07 ;  /* 0x00000010ff707435 */ /* 0x000fe200000001ff */
[----:B------:R-:W-:-:S02]  /*3780*/  MOV R111, R113 ;  /* 0x00000071006f7202 */ /* 0x000fc40000000f00 */
[----:B------:R-:W-:Y:S02]  /*3790*/  MOV R114, 0x1f ;  /* 0x0000001f00727802 */ /* 0x000fe40000000f00 */
[----:B------:R-:W-:Y:S02]  /*37a0*/  MOV R117, 0xffffffff ;  /* 0xffffffff00757802 */ /* 0x000fe40000000f00 */
[----:B------:R-:W-:Y:S02]  /*37b0*/  MOV R108, 0x37d0 ;  /* 0x000037d0006c7802 */ /* 0x000fe40000000f00 */
[----:B-----5:R-:W-:Y:S05]  /*37c0*/  CALL.REL.NOINC `($__internal_89_$__cuda_sm70_shflsync_down_p) ;  /* 0x0000046000007944 */ /* 0x020fea0003c00000 */
[----:B-1----:R-:W-:Y:S01]  /*37d0*/  MOV R110, R111 ;  /* 0x0000006f006e7202 */ /* 0x002fe20000000f00 */
[----:B0-----:R-:W-:Y:S05]  /*37e0*/  BRA `(.L_x_5441) ;  /* 0xffffe1f000007947 */ /* 0x001fea000383ffff */
.L_x_5438:
[----:B------:R-:W-:Y:S01]  /*37f0*/  HFMA2.MMA R112, -RZ, RZ, 0, 9.5367431640625e-07 ;  /* 0x00000010ff707435 */ /* 0x000fe200000001ff */
[----:B------:R-:W-:Y:S02]  /*3800*/  MOV R111, R115 ;  /* 0x00000073006f7202 */ /* 0x000fe40000000f00 */
[----:B------:R-:W-:Y:S02]  /*3810*/  MOV R114, 0x1f ;  /* 0x0000001f00727802 */ /* 0x000fe40000000f00 */
[----:B------:R-:W-:-:S02]  /*3820*/  MOV R117, 0xffffffff ;  /* 0xffffffff00757802 */ /* 0x000fc40000000f00 */
[----:B------:R-:W-:Y:S02]  /*3830*/  MOV R108, 0x3850 ;  /* 0x00003850006c7802 */ /* 0x000fe40000000f00 */
[----:B01---5:R-:W-:Y:S05]  /*3840*/  CALL.REL.NOINC `($__internal_89_$__cuda_sm70_shflsync_down_p) ;  /* 0x000003e000007944 */ /* 0x023fea0003c00000 */
[----:B------:R-:W-:Y:S01]  /*3850*/  FADD.FTZ R113, R113, R110 ;  /* 0x0000006e71717221 */ /* 0x000fe20000010000 */
[----:B0-----:R-:W-:Y:S01]  /*3860*/  HFMA2.MMA R112, -RZ, RZ, 0, 4.76837158203125e-07 ;  /* 0x00000008ff707435 */ /* 0x001fe200000001ff */
[----:B-1----:R-:W-:Y:S01]  /*3870*/  FADD.FTZ R116, R115, R111 ;  /* 0x0000006f73747221 */ /* 0x002fe20000010000 */
[----:B------:R-:W-:Y:S02]  /*3880*/  MOV R114, 0x1f ;  /* 0x0000001f00727802 */ /* 0x000fe40000000f00 */
[----:B------:R-:W-:Y:S02]  /*3890*/  MOV R117, 0xffffffff ;  /* 0xffffffff00757802 */ /* 0x000fe40000000f00 */
[----:B------:R-:W-:Y:S02]  /*38a0*/  MOV R111, R113 ;  /* 0x00000071006f7202 */ /* 0x000fe40000000f00 */
[----:B------:R-:W-:Y:S02]  /*38b0*/  MOV R108, 0x38d0 ;  /* 0x000038d0006c7802 */ /* 0x000fe40000000f00 */
[----:B------:R-:W-:Y:S05]  /*38c0*/  CALL.REL.NOINC `($__internal_89_$__cuda_sm70_shflsync_down_p) ;  /* 0x0000036000007944 */ /* 0x000fea0003c00000 */
[----:B0-----:R-:W-:Y:S01]  /*38d0*/  HFMA2.MMA R112, -RZ, RZ, 0, 4.76837158203125e-07 ;  /* 0x00000008ff707435 */ /* 0x001fe200000001ff */
[----:B-1----:R-:W-:-:S02]  /*38e0*/  MOV R110, R111 ;  /* 0x0000006f006e7202 */ /* 0x002fc40000000f00 */
[----:B------:R-:W-:Y:S02]  /*38f0*/  MOV R111, R116 ;  /* 0x00000074006f7202 */ /* 0x000fe40000000f00 */
[----:B------:R-:W-:Y:S02]  /*3900*/  MOV R114, 0x1f ;  /* 0x0000001f00727802 */ /* 0x000fe40000000f00 */
[----:B------:R-:W-:Y:S02]  /*3910*/  MOV R117, 0xffffffff ;  /* 0xffffffff00757802 */ /* 0x000fe40000000f00 */
[----:B------:R-:W-:Y:S02]  /*3920*/  MOV R108, 0x3940 ;  /* 0x00003940006c7802 */ /* 0x000fe40000000f00 */
[----:B------:R-:W-:Y:S05]  /*3930*/  CALL.REL.NOINC `($__internal_89_$__cuda_sm70_shflsync_down_p) ;  /* 0x000002f000007944 */ /* 0x000fea0003c00000 */
[----:B------:R-:W-:Y:S01]  /*3940*/  FADD.FTZ R113, R110, R113 ;  /* 0x000000716e717221 */ /* 0x000fe20000010000 */
[----:B0-----:R-:W-:Y:S01]  /*3950*/  HFMA2.MMA R112, -RZ, RZ, 0, 2.384185791015625e-07 ;  /* 0x00000004ff707435 */ /* 0x001fe200000001ff */
[----:B-1----:R-:W-:Y:S01]  /*3960*/  FADD.FTZ R116, R116, R111 ;  /* 0x0000006f74747221 */ /* 0x002fe20000010000 */
[----:B------:R-:W-:Y:S02]  /*3970*/  MOV R114, 0x1f ;  /* 0x0000001f00727802 */ /* 0x000fe40000000f00 */
[----:B------:R-:W-:-:S02]  /*3980*/  MOV R117, 0xffffffff ;  /* 0xffffffff00757802 */ /* 0x000fc40000000f00 */
[----:B------:R-:W-:Y:S02]  /*3990*/  MOV R111, R113 ;  /* 0x00000071006f7202 */ /* 0x000fe40000000f00 */
[----:B------:R-:W-:Y:S02]  /*39a0*/  MOV R108, 0x39c0 ;  /* 0x000039c0006c7802 */ /* 0x000fe40000000f00 */
[----:B------:R-:W-:Y:S05]  /*39b0*/  CALL.REL.NOINC `($__internal_89_$__cuda_sm70_shflsync_down_p) ;  /* 0x0000027000007944 */ /* 0x000fea0003c00000 */
[----:B0-----:R-:W-:Y:S01]  /*39c0*/  HFMA2.MMA R112, -RZ, RZ, 0, 2.384185791015625e-07 ;  /* 0x00000004ff707435 */ /* 0x001fe200000001ff */
[----:B-1----:R-:W-:Y:S02]  /*39d0*/  MOV R110, R111 ;  /* 0x0000006f006e7202 */ /* 0x002fe40000000f00 */
[----:B------:R-:W-:Y:S02]  /*39e0*/  MOV R111, R116 ;  /* 0x00000074006f7202 */ /* 0x000fe40000000f00 */
[----:B------:R-:W-:Y:S02]  /*39f0*/  MOV R114, 0x1f ;  /* 0x0000001f00727802 */ /* 0x000fe40000000f00 */
[----:B------:R-:W-:Y:S02]  /*3a00*/  MOV R117, 0xffffffff ;  /* 0xffffffff00757802 */ /* 0x000fe40000000f00 */
[----:B------:R-:W-:-:S02]  /*3a10*/  MOV R108, 0x3a30 ;  /* 0x00003a30006c7802 */ /* 0x000fc40000000f00 */
[----:B------:R-:W-:Y:S05]  /*3a20*/  CALL.REL.NOINC `($__internal_89_$__cuda_sm70_shflsync_down_p) ;  /* 0x0000020000007944 */ /* 0x000fea0003c00000 */
[----:B------:R-:W-:Y:S01]  /*3a30*/  FADD.FTZ R113, R110, R113 ;  /* 0x000000716e717221 */ /* 0x000fe20000010000 */
[----:B0-----:R-:W-:Y:S01]  /*3a40*/  HFMA2.MMA R112, -RZ, RZ, 0, 1.1920928955078125e-07 ;  /* 0x00000002ff707435 */ /* 0x001fe200000001ff */
[----:B-1----:R-:W-:Y:S01]  /*3a50*/  FADD.FTZ R116, R116, R111 ;  /* 0x0000006f74747221 */ /* 0x002fe20000010000 */
[----:B------:R-:W-:-:S02]  /*3a60*/  MOV R114, 0x1f ;  /* 0x0000001f00727802 */ /* 0x000fc40000000f00 */
[----:B------:R-:W-:Y:S02]  /*3a70*/  MOV R117, 0xffffffff ;  /* 0xffffffff00757802 */ /* 0x000fe40000000f00 */
[----:B------:R-:W-:Y:S02]  /*3a80*/  MOV R111, R113 ;  /* 0x00000071006f7202 */ /* 0x000fe40000000f00 */
[----:B------:R-:W-:Y:S02]  /*3a90*/  MOV R108, 0x3ab0 ;  /* 0x00003ab0006c7802 */ /* 0x000fe40000000f00 */
[----:B------:R-:W-:Y:S05]  /*3aa0*/  CALL.REL.NOINC `($__internal_89_$__cuda_sm70_shflsync_down_p) ;  /* 0x0000018000007944 */ /* 0x000fea0003c00000 */
[----:B0-----:R-:W-:Y:S01]  /*3ab0*/  HFMA2.MMA R112, -RZ, RZ, 0, 1.1920928955078125e-07 ;  /* 0x00000002ff707435 */ /* 0x001fe200000001ff */
[----:B-1----:R-:W-:Y:S02]  /*3ac0*/  MOV R110, R111 ;  /* 0x0000006f006e7202 */ /* 0x002fe40000000f00 */
[----:B------:R-:W-:Y:S02]  /*3ad0*/  MOV R111, R116 ;  /* 0x00000074006f7202 */ /* 0x000fe40000000f00 */
[----:B------:R-:W-:Y:S02]  /*3ae0*/  MOV R114, 0x1f ;  /* 0x0000001f00727802 */ /* 0x000fe40000000f00 */
[----:B------:R-:W-:-:S02]  /*3af0*/  MOV R117, 0xffffffff ;  /* 0xffffffff00757802 */ /* 0x000fc40000000f00 */
[----:B------:R-:W-:Y:S02]  /*3b00*/  MOV R108, 0x3b20 ;  /* 0x00003b20006c7802 */ /* 0x000fe40000000f00 */
[----:B------:R-:W-:Y:S05]  /*3b10*/  CALL.REL.NOINC `($__internal_89_$__cuda_sm70_shflsync_down_p) ;  /* 0x0000011000007944 */ /* 0x000fea0003c00000 */
[----:B------:R-:W-:Y:S01]  /*3b20*/  FADD.FTZ R113, R110, R113 ;  /* 0x000000716e717221 */ /* 0x000fe20000010000 */
[----:B0-----:R-:W-:Y:S01]  /*3b30*/  HFMA2.MMA R112, -RZ, RZ, 0, 5.9604644775390625e-08 ;  /* 0x00000001ff707435 */ /* 0x001fe200000001ff */
[----:B-1----:R-:W-:Y:S01]  /*3b40*/  FADD.FTZ R115, R116, R111 ;  /* 0x0000006f74737221 */ /* 0x002fe20000010000 */
[----:B------:R-:W-:Y:S02]  /*3b50*/  MOV R114, 0x1f ;  /* 0x0000001f00727802 */ /* 0x000fe40000000f00 */
[----:B------:R-:W-:Y:S02]  /*3b60*/  MOV R117, 0xffffffff ;  /* 0xffffffff00757802 */ /* 0x000fe40000000f00 */
[----:B------:R-:W-:Y:S02]  /*3b70*/  MOV R111, R113 ;  /* 0x00000071006f7202 */ /* 0x000fe40000000f00 */
[----:B------:R-:W-:Y:S02]  /*3b80*/  MOV R108, 0x3ba0 ;  /* 0x00003ba0006c7802 */ /* 0x000fe40000000f00 */
[----:B------:R-:W-:Y:S05]  /*3b90*/  CALL.REL.NOINC `($__internal_89_$__cuda_sm70_shflsync_down_p) ;  /* 0x0000009000007944 */ /* 0x000fea0003c00000 */
[----:B0-----:R-:W-:Y:S01]  /*3ba0*/  HFMA2.MMA R112, -RZ, RZ, 0, 5.9604644775390625e-08 ;  /* 0x00000001ff707435 */ /* 0x001fe200000001ff */
[----:B-1----:R-:W-:-:S02]  /*3bb0*/  MOV R124, R111 ;  /* 0x0000006f007c7202 */ /* 0x002fc40000000f00 */
[----:B------:R-:W-:Y:S02]  /*3bc0*/  MOV R111, R115 ;  /* 0x00000073006f7202 */ /* 0x000fe40000000f00 */
[----:B------:R-:W-:Y:S02]  /*3bd0*/  MOV R114, 0x1f ;  /* 0x0000001f00727802 */ /* 0x000fe40000000f00 */
[----:B------:R-:W-:Y:S02]  /*3be0*/  MOV R117, 0xffffffff ;  /* 0xffffffff00757802 */ /* 0x000fe40000000f00 */
[----:B------:R-:W-:Y:S02]  /*3bf0*/  MOV R108, 0x3c10 ;  /* 0x00003c10006c7802 */ /* 0x000fe40000000f00 */
[----:B------:R-:W-:Y:S05]  /*3c00*/  CALL.REL.NOINC `($__internal_89_$__cuda_sm70_shflsync_down_p) ;  /* 0x0000002000007944 */ /* 0x000fea0003c00000 */
[----:B-1----:R-:W-:Y:S01]  /*3c10*/  MOV R108, R111 ;  /* 0x0000006f006c7202 */ /* 0x002fe20000000f00 */
[----:B0-----:R-:W-:Y:S05]  /*3c20*/  BRA `(.L_x_5442) ;  /* 0xffffded000007947 */ /* 0x001fea000383ffff */
        .weak           $__internal_89_$__cuda_sm70_shflsync_down_p
        .type           $__internal_89_$__cuda_sm70_shflsync_down_p,@function
        .size           $__internal_89_$__cuda_sm70_shflsync_down_p,(.L_x_11823 - $__internal_89_$__cuda_sm70_shflsync_down_p)
$__internal_89_$__cuda_sm70_shflsync_down_p:
[----:B------:R-:W-:Y:S01]  /*3c30*/  HFMA2.MMA R109, -RZ, RZ, 0, 0 ;  /* 0x00000000ff6d7435 */ /* 0x000fe200000001ff */
[----:B------:R-:W-:Y:S04]  /*3c40*/  WARPSYNC R117 ;  /* 0x0000007500007348 */ /* 0x000fe80003800000 */
[----:B------:R0:W1:Y:S01]  /*3c50*/  SHFL.DOWN PT, R111, R111, R112, R114 ;  /* 0x080000706f6f7389 */ /* 0x00006200000e0072 */
[----:B------:R-:W-:Y:S05]  /*3c60*/  RET.REL.NODEC R108 `(_ZN10layer_norm13ln_bwd_kernelINS_13Kernel_traitsIf13__nv_bfloat16fS2_fjLj8192ELj1ELj1ELj8ELj16ENS_18Kernel_traits_baseILj8192EfS2_fS2_fjLj256EEEEELb1ELb0ELb0ELb1EEEvNS_9BwdParamsE) ;  /* 0xffffc3906c007950 */ /* 0x000fea0003c3ffff */
.L_x_5443:
        /* <DEDUP_REMOVED lines=9> */
.L_x_11823:


//--------------------- .text._ZN10layer_norm22ln_bwd_finalize_kernelINS_22Kernel_traits_finalizeILj8192Ef13__nv_bfloat16fS2_fjLb0ELj1024ELj4ENS_18Kernel_traits_baseILj8192EfS2_fS2_fjLj1024EEEEELb0ELb0EEEvNS_9BwdParamsE --------------------------
	.section	.text._ZN10layer_norm22ln_bwd_finalize_kernelINS_22Kernel_traits_finalizeILj8192Ef13__nv_bfloat16fS2_fjLb0ELj1024ELj4ENS_18Kernel_traits_baseILj8192EfS2_fS2_fjLj1024EEEEELb0ELb0EEEvNS_9BwdParamsE,"ax",@progbits
	.sectioninfo	@"SHI_REGISTERS=30"
	.align	128
        .global         _ZN10layer_norm22ln_bwd_finalize_kernelINS_22Kernel_traits_finalizeILj8192Ef13__nv_bfloat16fS2_fjLb0ELj1024ELj4ENS_18Kernel_traits_baseILj8192EfS2_fS2_fjLj1024EEEEELb0ELb0EEEvNS_9BwdParamsE
        .type           _ZN10layer_norm22ln_bwd_finalize_kernelINS_22Kernel_traits_finalizeILj8192Ef13__nv_bfloat16fS2_fjLb0ELj1024ELj4ENS_18Kernel_traits_baseILj8192EfS2_fS2_fjLj1024EEEEELb0ELb0EEEvNS_9BwdParamsE,@function
        .size           _ZN10layer_norm22ln_bwd_finalize_kernelINS_22Kernel_traits_finalizeILj8192Ef13__nv_bfloat16fS2_fjLb0ELj1024ELj4ENS_18Kernel_traits_baseILj8192EfS2_fS2_fjLj1024EEEEELb0ELb0EEEvNS_9BwdParamsE,(.L_x_11824 - _ZN10layer_norm22ln_bwd_finalize_kernelINS_22Kernel_traits_finalizeILj8192Ef13__nv_bfloat16fS2_fjLb0ELj1024ELj4ENS_18Kernel_traits_baseILj8192EfS2_fS2_fjLj1024EEEEELb0ELb0EEEvNS_9BwdParamsE)
        .other          _ZN10layer_norm22ln_bwd_finalize_kernelINS_22Kernel_traits_finalizeILj8192Ef13__nv_bfloat16fS2_fjLb0ELj1024ELj4ENS_18Kernel_traits_baseILj8192EfS2_fS2_fjLj1024EEEEELb0ELb0EEEvNS_9BwdParamsE,@"STO_CUDA_ENTRY STV_DEFAULT"
_ZN10layer_norm22ln_bwd_finalize_kernelINS_22Kernel_traits_finalizeILj8192Ef13__nv_bfloat16fS2_fjLb0ELj1024ELj4ENS_18Kernel_traits_baseILj8192EfS2_fS2_fjLj1024EEEEELb0ELb0EEEvNS_9BwdParamsE:
.text._ZN10layer_norm22ln_bwd_finalize_kernelINS_22Kernel_traits_finalizeILj8192Ef13__nv_bfloat16fS2_fjLb0ELj1024ELj4ENS_18Kernel_traits_baseILj8192EfS2_fS2_fjLj1024EEEEELb0ELb0EEEvNS_9BwdParamsE:
        /* <DEDUP_REMOVED lines=19> */
.L_x_5457:
        /* <DEDUP_REMOVED lines=28> */
.L_x_5448:
        /* <DEDUP_REMOVED lines=35> */
.L_x_5447:
[----:B------:R-:W-:Y:S05]  /*0520*/  BSYNC B1 ;  /* 0x0000000000017941 */ /* 0x000fea0003800000 */
.L_x_5446:
        /* <DEDUP_REMOVED lines=23> */
.L_x_5450:
[----:B------:R-:W-:Y:S05]  /*06a0*/  BSYNC B1 ;  /* 0x0000000000017941 */ /* 0x000fea0003800000 */
.L_x_5449:
        /* <DEDUP_REMOVED lines=11> */
.L_x_5451:
[----:B------:R-:W-:Y:S05]  /*0760*/  BSYNC B1 ;  /* 0x0000000000017941 */ /* 0x000fea0003800000 */
.L_x_5445:
[----:B------:R-:W-:Y:S05]  /*0770*/  BSYNC B0 ;  /* 0x0000000000007941 */ /* 0x000fea0003800000 */
.L_x_5444:
        /* <DEDUP_REMOVED lines=11> */
.L_x_5458:
        /* <DEDUP_REMOVED lines=18> */
.L_x_5459:
[----:B---3--:R-:W-:Y:S02]  /*0950*/  FADD.FTZ R4, R4, R9 ;  /* 0x0000000904047221 */ /* 0x008fe40000010000 */
[----:B-12---:R-:W-:-:S03]  /*0960*/  FADD.FTZ R6, R5, R6 ;  /* 0x0000000605067221 */ /* 0x006fc60000010000 */
[----:B------:R1:W-:Y:S04]  /*0970*/  @!P1 STS [R17.X4+0x2000], R4 ;  /* 0x0020000411009388 */ /* 0x0003e80000004800 */
[----:B------:R1:W-:Y:S02]  /*0980*/  @!P1 STS [R17.X4+0x2080], R6 ;  /* 0x0020800611009388 */ /* 0x0003e40000004800 */
.L_x_5452:
        /* <DEDUP_REMOVED lines=15> */
.L_x_5456:
[----:B------:R-:W-:Y:S05]  /*0a80*/  BSYNC B0 ;  /* 0x0000000000007941 */ /* 0x000fea0003800000 */
.L_x_5455:
[C---:B------:R-:W-:Y:S02]  /*0a90*/  ISETP.GT.U32.AND P1, PT, R18.reuse, -0x2001, PT ;  /* 0xffffdfff1200780c */ /* 0x040fe40003f24070 */
[----:B------:R-:W-:Y:S02]  /*0aa0*/  IADD3 R18, R18, 0x2000, RZ ;  /* 0x0000200012127810 */ /* 0x000fe40007ffe0ff */
[----:B------:R-:W-:-:S09]  /*0ab0*/  IADD3 R19, R19, 0x1000, RZ ;  /* 0x0000100013137810 */ /* 0x000fd20007ffe0ff */
[----:B01----:R-:W-:Y:S05]  /*0ac0*/  @P1 BRA `(.L_x_5457) ;  /* 0xfffff66000001947 */ /* 0x003fea000383ffff */
[----:B------:R-:W-:Y:S05]  /*0ad0*/  EXIT ;  /* 0x000000000000794d */ /* 0x000fea0003800000 */
.L_x_5453:
[----:B--2---:R-:W-:Y:S01]  /*0ae0*/  IMAD.MOV.U32 R9, RZ, RZ, R5 ;  /* 0x000000ffff097224 */ /* 0x004fe200078e0005 */
[----:B------:R-:W-:Y:S01]  /*0af0*/  MOV R8, 0x1 ;  /* 0x0000000100087802 */ /* 0x000fe20000000f00 */
[----:B------:R-:W-:Y:S01]  /*0b00*/  IMAD.MOV.U32 R7, RZ, RZ, 0x1f ;  /* 0x0000001fff077424 */ /* 0x000fe200078e00ff */
[----:B------:R-:W-:Y:S02]  /*0b10*/  MOV R10, 0xffffffff ;  /* 0xffffffff000a7802 */ /* 0x000fe40000000f00 */
[----:B------:R-:W-:Y:S02]  /*0b20*/  MOV R2, 0xb40 ;  /* 0x00000b4000027802 */ /* 0x000fe40000000f00 */
[----:B01----:R-:W-:Y:S05]  /*0b30*/  CALL.REL.NOINC `($__internal_90_$__cuda_sm70_shflsync_bfly_p) ;  /* 0x000003b000007944 */ /* 0x003fea0003c00000 */
[----:B-1----:R-:W-:Y:S01]  /*0b40*/  IMAD.MOV.U32 R2, RZ, RZ, R7 ;  /* 0x000000ffff027224 */ /* 0x002fe200078e0007 */
[----:B0-----:R-:W-:Y:S05]  /*0b50*/  BRA `(.L_x_5458) ;  /* 0xfffffcd000007947 */ /* 0x001fea000383ffff */
.L_x_5454:
[----:B------:R-:W-:Y:S01]  /*0b60*/  HFMA2.MMA R8, -RZ, RZ, 0, 1.1920928955078125e-07 ;  /* 0x00000002ff087435 */ /* 0x000fe200000001ff */
[----:B------:R-:W-:Y:S01]  /*0b70*/  MOV R7, 0x1f ;  /* 0x0000001f00077802 */ /* 0x000fe20000000f00 */
[----:B------:R-:W-:Y:S01]  /*0b80*/  IMAD.MOV.U32 R10, RZ, RZ, -0x1 ;  /* 0xffffffffff0a7424 */ /* 0x000fe200078e00ff */
[----:B------:R-:W-:-:S03]  /*0b90*/  MOV R2, 0xbb0 ;  /* 0x00000bb000027802 */ /* 0x000fc60000000f00 */
[----:B012---:R-:W-:Y:S05]  /*0ba0*/  CALL.REL.NOINC `($__internal_90_$__cuda_sm70_shflsync_bfly_p) ;  /* 0x0000034000007944 */ /* 0x007fea0003c00000 */
[----:B0-----:R-:W-:Y:S01]  /*0bb0*/  HFMA2.MMA R8, -RZ, RZ, 0, 2.384185791015625e-07 ;  /* 0x00000004ff087435 */ /* 0x001fe200000001ff */
[----:B-1----:R-:W-:Y:S01]  /*0bc0*/  FADD.FTZ R9, R9, R7 ;  /* 0x0000000709097221 */ /* 0x002fe20000010000 */
[----:B------:R-:W-:Y:S01]  /*0bd0*/  MOV R7, 0x1f ;  /* 0x0000001f00077802 */ /* 0x000fe20000000f00 */
[----:B------:R-:W-:Y:S01]  /*0be0*/  IMAD.MOV.U32 R10, RZ, RZ, -0x1 ;  /* 0xffffffffff0a7424 */ /* 0x000fe200078e00ff */
[----:B------:R-:W-:-:S02]  /*0bf0*/  MOV R2, 0xc10 ;  /* 0x00000c1000027802 */ /* 0x000fc40000000f00 */
[----:B------:R-:W-:Y:S05]  /*0c00*/  CALL.REL.NOINC `($__internal_90_$__cuda_sm70_shflsync_bfly_p) ;  /* 0x000002e000007944 */ /* 0x000fea0003c00000 */
[----:B0-----:R-:W-:Y:S01]  /*0c10*/  HFMA2.MMA R8, -RZ, RZ, 0, 4.76837158203125e-07 ;  /* 0x00000008ff087435 */ /* 0x001fe200000001ff */
[----:B-1----:R-:W-:Y:S01]  /*0c20*/  FADD.FTZ R9, R9, R7 ;  /* 0x0000000709097221 */ /* 0x002fe20000010000 */
[----:B------:R-:W-:Y:S01]  /*0c30*/  MOV R7, 0x1f ;  /* 0x0000001f00077802 */ /* 0x000fe20000000f00 */
[----:B------:R-:W-:Y:S01]  /*0c40*/  IMAD.MOV.U32 R10, RZ, RZ, -0x1 ;  /* 0xffffffffff0a7424 */ /* 0x000fe200078e00ff */
[----:B------:R-:W-:-:S02]  /*0c50*/  MOV R2, 0xc70 ;  /* 0x00000c7000027802 */ /* 0x000fc40000000f00 */
[----:B------:R-:W-:Y:S05]  /*0c60*/  CALL.REL.NOINC `($__internal_90_$__cuda_sm70_shflsync_bfly_p) ;  /* 0x0000028000007944 */ /* 0x000fea0003c00000 */
[----:B-1----:R-:W-:Y:S01]  /*0c70*/  FADD.FTZ R6, R9, R7 ;  /* 0x0000000709067221 */ /* 0x002fe20000010000 */
[----:B0-----:R-:W-:Y:S01]  /*0c80*/  HFMA2.MMA R8, -RZ, RZ, 0, 9.5367431640625e-07 ;  /* 0x00000010ff087435 */ /* 0x001fe200000001ff */
[----:B------:R-:W-:Y:S01]  /*0c90*/  MOV R7, 0x1f ;  /* 0x0000001f00077802 */ /* 0x000fe20000000f00 */
[----:B------:R-:W-:Y:S01]  /*0ca0*/  IMAD.MOV.U32 R10, RZ, RZ, -0x1 ;  /* 0xffffffffff0a7424 */ /* 0x000fe200078e00ff */
[----:B------:R-:W-:-:S02]  /*0cb0*/  MOV R2, 0xce0 ;  /* 0x00000ce000027802 */ /* 0x000fc40000000f00 */
[----:B------:R-:W-:Y:S02]  /*0cc0*/  MOV R9, R6 ;  /* 0x0000000600097202 */ /* 0x000fe40000000f00 */
[----:B------:R-:W-:Y:S05]  /*0cd0*/  CALL.REL.NOINC `($__internal_90_$__cuda_sm70_shflsync_bfly_p) ;  /* 0x0000021000007944 */ /* 0x000fea0003c00000 */
[----:B0-----:R-:W-:Y:S01]  /*0ce0*/  HFMA2.MMA R8, -RZ, RZ, 0, 5.9604644775390625e-08 ;  /* 0x00000001ff087435 */ /* 0x001fe200000001ff */
[----:B-1----:R-:W-:Y:S01]  /*0cf0*/  MOV R5, R7 ;  /* 0x0000000700057202 */ /* 0x002fe20000000f00 */
[----:B------:R-:W-:Y:S01]  /*0d00*/  IMAD.MOV.U32 R9, RZ, RZ, R4 ;  /* 0x000000ffff097224 */ /* 0x000fe200078e0004 */
[----:B------:R-:W-:Y:S01]  /*0d10*/  MOV R7, 0x1f ;  /* 0x0000001f00077802 */ /* 0x000fe20000000f00 */
[----:B------:R-:W-:Y:S01]  /*0d20*/  IMAD.MOV.U32 R10, RZ, RZ, -0x1 ;  /* 0xffffffffff0a7424 */ /* 0x000fe200078e00ff */
[----:B------:R-:W-:Y:S02]  /*0d30*/  MOV R2, 0xd50 ;  /* 0x00000d5000027802 */ /* 0x000fe40000000f00 */
[----:B------:R-:W-:Y:S05]  /*0d40*/  CALL.REL.NOINC `($__internal_90_$__cuda_sm70_shflsync_bfly_p) ;  /* 0x000001a000007944 */ /* 0x000fea0003c00000 */
[----:B0-----:R-:W-:Y:S01]  /*0d50*/  HFMA2.MMA R8, -RZ, RZ, 0, 1.1920928955078125e-07 ;  /* 0x00000002ff087435 */ /* 0x001fe200000001ff */
[----:B-1----:R-:W-:Y:S01]  /*0d60*/  FADD.FTZ R9, R4, R7 ;  /* 0x0000000704097221 */ /* 0x002fe20000010000 */
[----:B------:R-:W-:Y:S01]  /*0d70*/  MOV R7, 0x1f ;  /* 0x0000001f00077802 */ /* 0x000fe20000000f00 */
[----:B------:R-:W-:Y:S01]  /*0d80*/  IMAD.MOV.U32 R10, RZ, RZ, -0x1 ;  /* 0xffffffffff0a7424 */ /* 0x000fe200078e00ff */
[----:B------:R-:W-:Y:S02]  /*0d90*/  MOV R2, 0xdb0 ;  /* 0x00000db000027802 */ /* 0x000fe40000000f00 */
[----:B------:R-:W-:Y:S05]  /*0da0*/  CALL.REL.NOINC `($__internal_90_$__cuda_sm70_shflsync_bfly_p) ;  /* 0x0000014000007944 */ /* 0x000fea0003c00000 */
        /* <DEDUP_REMOVED lines=12> */
[----:B0-----:R-:W-:Y:S01]  /*0e70*/  HFMA2.MMA R8, -RZ, RZ, 0, 9.5367431640625e-07 ;  /* 0x00000010ff087435 */ /* 0x001fe200000001ff */
[----:B-1----:R-:W-:Y:S01]  /*0e80*/  FADD.FTZ R9, R9, R7 ;  /* 0x0000000709097221 */ /* 0x002fe20000010000 */
[----:B------:R-:W-:Y:S01]  /*0e90*/  MOV R7, 0x1f ;  /* 0x0000001f00077802 */ /* 0x000fe20000000f00 */
[----:B------:R-:W-:Y:S01]  /*0ea0*/  IMAD.MOV.U32 R10, RZ, RZ, -0x1 ;  /* 0xffffffffff0a7424 */ /* 0x000fe200078e00ff */
[----:B------:R-:W-:-:S02]  /*0eb0*/  MOV R2, 0xed0 ;  /* 0x00000ed000027802 */ /* 0x000fc40000000f00 */
[----:B------:R-:W-:Y:S05]  /*0ec0*/  CALL.REL.NOINC `($__internal_90_$__cuda_sm70_shflsync_bfly_p) ;  /* 0x0000002000007944 */ /* 0x000fea0003c00000 */
[----:B-1----:R-:W-:Y:S01]  /*0ed0*/  MOV R4, R7 ;  /* 0x0000000700047202 */ /* 0x002fe20000000f00 */
[----:B0-----:R-:W-:Y:S05]  /*0ee0*/  BRA `(.L_x_5459) ;  /* 0xfffffa6000007947 */ /* 0x001fea000383ffff */
        .weak           $__internal_90_$__cuda_sm70_shflsync_bfly_p
        .type           $__internal_90_$__cuda_sm70_shflsync_bfly_p,@function
        .size           $__internal_90_$__cuda_sm70_shflsync_bfly_p,(.L_x_11824 - $__internal_90_$__cuda_sm70_shflsync_bfly_p)
$__internal_90_$__cuda_sm70_shflsync_bfly_p:
[----:B------:R-:W-:Y:S01]  /*0ef0*/  HFMA2.MMA R3, -RZ, RZ, 0, 0 ;  /* 0x00000000ff037435 */ /* 0x000fe200000001ff */
[----:B------:R-:W-:Y:S04]  /*0f00*/  WARPSYNC R10 ;  /* 0x0000000a00007348 */ /* 0x000fe80003800000 */
[----:B------:R0:W1:Y:S01]  /*0f10*/  SHFL.BFLY PT, R7, R9, R8, R7 ;  /* 0x0c00000809077389 */ /* 0x00006200000e0007 */
[----:B------:R-:W-:Y:S05]  /*0f20*/  RET.REL.NODEC R2 `(_ZN10layer_norm22ln_bwd_finalize_kernelINS_22Kernel_traits_finalizeILj8192Ef13__nv_bfloat16fS2_fjLb0ELj1024ELj4ENS_18Kernel_traits_baseILj8192EfS2_fS2_fjLj1024EEEEELb0ELb0EEEvNS_9BwdParamsE) ;  /* 0xfffff0d002007950 */ /* 0x000fea0003c3ffff */
.L_x_5460:
        /* <DEDUP_REMOVED lines=13> */
.L_x_11824:


//--------------------- .text._ZN10layer_norm13ln_bwd_kernelINS_13Kernel_traitsIf13__nv_bfloat16fS2_fjLj8192ELj1ELj1ELj8ELj16ENS_18Kernel_traits_baseILj8192EfS2_fS2_fjLj256EEEEELb1ELb0ELb1ELb0EEEvNS_9BwdParamsE --------------------------
	.section	.text._ZN10layer_norm13ln_bwd_kernelINS_13Kernel_traitsIf13__nv_bfloat16fS2_fjLj8192ELj1ELj1ELj8ELj16ENS_18Kernel_traits_baseILj8192EfS2_fS2_fjLj256EEEEELb1ELb0ELb1ELb0EEEvNS_9BwdParamsE,"ax",@progbits
	.sectioninfo	@"SHI_REGISTERS=244"
	.align	128
        .global         _ZN10layer_norm13ln_bwd_kernelINS_13Kernel_traitsIf13__nv_bfloat16fS2_fjLj8192ELj1ELj1ELj8ELj16ENS_18Kernel_traits_baseILj8192EfS2_fS2_fjLj256EEEEELb1ELb0ELb1ELb0EEEvNS_9BwdParamsE
        .type           _ZN10layer_norm13ln_bwd_kernelINS_13Kernel_traitsIf13__nv_bfloat16fS2_fjLj8192ELj1ELj1ELj8ELj16ENS_18Kernel_traits_baseILj8192EfS2_fS2_fjLj256EEEEELb1ELb0ELb1ELb0EEEvNS_9BwdParamsE,@function
        .size           _ZN10layer_norm13ln_bwd_kernelINS_13Kernel_traitsIf13__nv_bfloat16fS2_fjLj8192ELj1ELj1ELj8ELj16ENS_18Kernel_traits_baseILj8192EfS2_fS2_fjLj256EEEEELb1ELb0ELb1ELb0EEEvNS_9BwdParamsE,(.L_x_11825 - _ZN10layer_norm13ln_bwd_kernelINS_13Kernel_traitsIf13__nv_bfloat16fS2_fjLj8192ELj1ELj1ELj8ELj16ENS_18Kernel_traits_baseILj8192EfS2_fS2_fjLj256EEEEELb1ELb0ELb1ELb0EEEvNS_9BwdParamsE)
        .other          _ZN10layer_norm13ln_bwd_kernelINS_13Kernel_traitsIf13__nv_bfloat16fS2_fjLj8192ELj1ELj1ELj8ELj16ENS_18Kernel_traits_baseILj8192EfS2_fS2_fjLj256EEEEELb1ELb0ELb1ELb0EEEvNS_9BwdParamsE,@"STO_CUDA_ENTRY STV_DEFAULT"
_ZN10layer_norm13ln_bwd_kernelINS_13Kernel_traitsIf13__nv_bfloat16fS2_fjLj8192ELj1ELj1ELj8ELj16ENS_18Kernel_traits_baseILj8192EfS2_fS2_fjLj256EEEEELb1ELb0ELb1ELb0EEEvNS_9BwdParamsE:
.text._ZN10layer_norm13ln_bwd_kernelINS_13Kernel_traitsIf13__nv_bfloat16fS2_fjLj8192ELj1ELj1ELj8ELj16ENS_18Kernel_traits_baseILj8192EfS2_fS2_fjLj256EEEEELb1ELb0ELb1ELb0EEEvNS_9BwdParamsE:
[----:B------:R-:W-:Y:S02]  /*0000*/  MOV R1, c[0x0][0x28] ;  /* 0x00000a0000017a02 */ /* 0x000fe40000000f00 */
        /* <DEDUP_REMOVED lines=16> */
[C---:B------:R-:W-:Y:S01]  /*0110*/  @P0 IMAD.WIDE.U32 R2, R4.reuse, R3, c[0x0][0x1b0] ;  /* 0x00006c0004020625 */ /* 0x040fe200078e0003 */
[----:B------:R-:W-:-:S03]  /*0120*/  @P0 LOP3.LUT R4, R4, 0x100, RZ, 0xfc, !PT ;  /* 0x0000010004040812 */ /* 0x000fc600078efcff */
[----:B------:R-:W-:Y:S01]  /*0130*/  @P3 IMAD.MOV.U32 R5, RZ, RZ, 0x20 ;  /* 0x00000020ff053424 */ /* 0x000fe200078e00ff */
        /* <DEDUP_REMOVED lines=50> */
[----:B------:R-:W-:-:S06]  /*0460*/  IMAD.MOV.U32 R121, RZ, RZ, RZ ;  /* 0x000000ffff797224 */ /* 0x000fcc00078e00ff */
.L_x_5551:
        /* <DEDUP_REMOVED lines=17> */
[----:B-1---5:R-:W-:Y:S01]  /*0580*/  ISETP.GE.AND P5, PT, R0, 0x1, PT ;  /* 0x000000010000780c */ /* 0x022fe20003fa6270 */
        /* <DEDUP_REMOVED lines=18> */
.L_x_5465:
[----:B------:R-:W-:Y:S05]  /*06b0*/  BSYNC B1 ;  /* 0x0000000000017941 */ /* 0x000fea0003800000 */
.L_x_5464:
[----:B------:R-:W-:Y:S01]  /*06c0*/  BSSY B1, `(.L_x_5466) ;  /* 0x000000c000017945 */ /* 0x000fe20003800000 */
[----:B------:R-:W-:Y:S05]  /*06d0*/  @!P1 BRA `(.L_x_5467) ;  /* 0x000000a000009947 */ /* 0x000fea0003800000 */
[----:B------:R-:W-:Y:S01]  /*06e0*/  ISETP.NE.U32.AND P5, PT, RZ, c[0x0][0x218], PT ;  /* 0x00008600ff007a0c */ /* 0x000fe20003fa5070 */
[----:B------:R-:W-:-:S03]  /*06f0*/  IMAD.MOV.U32 R187, RZ, RZ, 0x8 ;  /* 0x00000008ffbb7424 */ /* 0x000fc600078e00ff */
[----:B------:R-:W-:Y:S01]  /*0700*/  ISETP.NE.AND.EX P5, PT, RZ, c[0x0][0x21c], PT, P5 ;  /* 0x00008700ff007a0c */ /* 0x000fe20003fa5350 */
[----:B------:R-:W-:-:S06]  /*0710*/  IMAD.WIDE.U32 R186, R170, R187, c[0x0][0x190] ;  /* 0x00006400aaba7625 */ /* 0x000fcc00078e00bb */
[----:B------:R-:W5:Y:S06]  /*0720*/  LDG.E.64 R186, [R186.64] ;  /* 0x00000004baba7981 */ /* 0x000f6c000c1e1b00 */
[----:B------:R-:W-:-:S05]  /*0730*/  @P5 IMAD.WIDE.U32 R168, R171, R180, c[0x0][0x218] ;  /* 0x00008600aba85625 */ /* 0x000fca00078e00b4 */
[----:B------:R2:W5:Y:S04]  /*0740*/  @P5 LDG.E.128 R48, [R168.64] ;  /* 0x00000004a8305981 */ /* 0x000568000c1e1d00 */
[----:B------:R2:W5:Y:S01]  /*0750*/  @P5 LDG.E.128 R44, [R168.64+0x10] ;  /* 0x00001004a82c5981 */ /* 0x000562000c1e1d00 */
[----:B------:R-:W-:Y:S02]  /*0760*/  IADD3 R170, R170, 0x100, RZ ;  /* 0x00000100aaaa7810 */ /* 0x000fe40007ffe0ff */
[----:B------:R-:W-:Y:S02]  /*0770*/  IADD3 R171, R171, 0x100, RZ ;  /* 0x00000100abab7810 */ /* 0x000fe40007ffe0ff */
.L_x_5467:
[----:B------:R-:W-:Y:S05]  /*0780*/  BSYNC B1 ;  /* 0x0000000000017941 */ /* 0x000fea0003800000 */
.L_x_5466:
[----:B------:R-:W-:Y:S01]  /*0790*/  BSSY B1, `(.L_x_5468) ;  /* 0x000000c000017945 */ /* 0x000fe20003800000 */
[----:B------:R-:W-:Y:S05]  /*07a0*/  @!P2 BRA `(.L_x_5469) ;  /* 0x000000a00000a947 */ /* 0x000fea0003800000 */
[----:B------:R-:W-:Y:S02]  /*07b0*/  ISETP.NE.U32.AND P5, PT, RZ, c[0x0][0x218], PT ;  /* 0x00008600ff007a0c */ /* 0x000fe40003fa5070 */
[----:B------:R-:W-:-:S02]  /*07c0*/  MOV R185, 0x8 ;  /* 0x0000000800b97802 */ /* 0x000fc40000000f00 */
[----:B------:R-:W-:-:S03]  /*07d0*/  ISETP.NE.AND.EX P5, PT, RZ, c[0x0][0x21c], PT, P5 ;  /* 0x00008700ff007a0c */ /* 0x000fc60003fa5350 */
[----:B------:R-:W-:-:S06]  /*07e0*/  IMAD.WIDE.U32 R184, R170, R185, c[0x0][0x190] ;  /* 0x00006400aab87625 */ /* 0x000fcc00078e00b9 */
[----:B------:R-:W5:Y:S04]  /*07f0*/  LDG.E.64 R184, [R184.64] ;  /* 0x00000004b8b87981 */ /* 0x000f68000c1e1b00 */
[----:B--2---:R-:W-:-:S05]  /*0800*/  @P5 IMAD.WIDE.U32 R168, R171, R180, c[0x0][0x218] ;  /* 0x00008600aba85625 */ /* 0x004fca00078e00b4 */
[----:B------:R2:W5:Y:S04]  /*0810*/  @P5 LDG.E.128 R40, [R168.64] ;  /* 0x00000004a8285981 */ /* 0x000568000c1e1d00 */
[----:B------:R2:W5:Y:S01]  /*0820*/  @P5 LDG.E.128 R36, [R168.64+0x10] ;  /* 0x00001004a8245981 */ /* 0x000562000c1e1d00 */
[----:B------:R-:W-:Y:S02]  /*0830*/  IADD3 R170, R170, 0x100, RZ ;  /* 0x00000100aaaa7810 */ /* 0x000fe40007ffe0ff */
[----:B------:R-:W-:Y:S02]  /*0840*/  IADD3 R171, R171, 0x100, RZ ;  /* 0x00000100abab7810 */ /* 0x000fe40007ffe0ff */
.L_x_5469:
[----:B------:R-:W-:Y:S05]  /*0850*/  BSYNC B1 ;  /* 0x0000000000017941 */ /* 0x000fea0003800000 */
.L_x_5468:
[----:B------:R-:W-:Y:S01]  /*0860*/  CS2R R214, SRZ ;  /* 0x0000000000d67805 */ /* 0x000fe2000001ff00 */
        /* <DEDUP_REMOVED lines=9> */
[----:B------:R-:W-:Y:S01]  /*0900*/  IMAD.MOV.U32 R214, RZ, RZ, RZ ;  /* 0x000000ffffd67224 */ /* 0x000fe200078e00ff */
[----:B------:R-:W-:Y:S05]  /*0910*/  BRA `(.L_x_5470) ;  /* 0x000015c000007947 */ /* 0x000fea0003800000 */
.L_x_5463:
[----:B-1----:R-:W-:-:S06]  /*0920*/  IMAD.WIDE R168, R4, R175, c[0x0][0x1a0] ;  /* 0x0000680004a87625 */ /* 0x002fcc00078e02af */
[----:B------:R-:W2:Y:S01]  /*0930*/  LDG.E R168, [R168.64] ;  /* 0x00000004a8a87981 */ /* 0x000ea2000c1e1900 */
[----:B-----5:R-:W-:Y:S01]  /*0940*/  ISETP.GE.AND P5, PT, R0, 0x1, PT ;  /* 0x000000010000780c */ /* 0x020fe20003fa6270 */
[----:B------:R-:W-:Y:S01]  /*0950*/  BSSY B1, `(.L_x_5471) ;  /* 0x0000061000017945 */ /* 0x000fe20003800000 */
[----:B------:R-:W-:Y:S01]  /*0960*/  IADD3 R170, R172, -0x1, RZ ;  /* 0xffffffffacaa7810 */ /* 0x000fe20007ffe0ff */
[----:B------:R-:W-:Y:S01]  /*0970*/  CS2R R214, SRZ ;  /* 0x0000000000d67805 */ /* 0x000fe2000001ff00 */
[----:B------:R-:W-:Y:S02]  /*0980*/  MOV R182, RZ ;  /* 0x000000ff00b67202 */ /* 0x000fe40000000f00 */
        /* <DEDUP_REMOVED lines=13> */
[----:B------:R-:W-:Y:S02]  /*0a60*/  IMAD.MOV.U32 R173, RZ, RZ, 0x10 ;  /* 0x00000010ffad7424 */ /* 0x000fe400078e00ff */
[----:B------:R-:W-:-:S04]  /*0a70*/  IMAD.WIDE.U32 R214, R7, R180, c[0x0][0x188] ;  /* 0x0000620007d67625 */ /* 0x000fc800078e00b4 */
[----:B------:R-:W-:Y:S01]  /*0a80*/  IMAD.WIDE.U32 R172, R238, R173, c[0x0][0x208] ;  /* 0x00008200eeac7625 */ /* 0x000fe200078e00ad */
[----:B------:R-:W2:Y:S04]  /*0a90*/  LDG.E.128 R168, [R214.64] ;  /* 0x00000004d6a87981 */ /* 0x000ea8000c1e1d00 */
[----:B------:R0:W3:Y:S04]  /*0aa0*/  LDG.E.128 R176, [R214.64+0x10] ;  /* 0x00001004d6b07981 */ /* 0x0000e8000c1e1d00 */
[----:B------:R-:W4:Y:S01]  /*0ab0*/  LDG.E.128 R172, [R172.64] ;  /* 0x00000004acac7981 */ /* 0x000f22000c1e1d00 */
        /* <DEDUP_REMOVED lines=9> */
[----:B------:R-:W-:Y:S01]  /*0b50*/  IADD3 R182, R182, 0x100, RZ ;  /* 0x00000100b6b67810 */ /* 0x000fe20007ffe0ff */
[C---:B--2---:R-:W-:Y:S02]  /*0b60*/  FADD.FTZ R231, -R181.reuse, R171 ;  /* 0x000000abb5e77221 */ /* 0x044fe40000010100 */
[----:B------:R-:W-:Y:S01]  /*0b70*/  FADD.FTZ R237, -R181, R168 ;  /* 0x000000a8b5ed7221 */ /* 0x000fe20000010100 */
[----:B----4-:R-:W-:-:S03]  /*0b80*/  PRMT R171, RZ, 0x5410, R172 ;  /* 0x00005410ffab7816 */ /* 0x010fc600000000ac */
[----:B------:R-:W-:Y:S01]  /*0b90*/  FMUL.FTZ R237, R2, R237 ;  /* 0x000000ed02ed7220 */ /* 0x000fe20000410000 */
[----:B------:R-:W-:Y:S01]  /*0ba0*/  PRMT R172, RZ, 0x7610, R172 ;  /* 0x00007610ffac7816 */ /* 0x000fe200000000ac */
[----:B------:R-:W-:Y:S02]  /*0bb0*/  FADD.FTZ R235, -R181, R169 ;  /* 0x000000a9b5eb7221 */ /* 0x000fe40000010100 */
[-C--:B------:R-:W-:Y:S01]  /*0bc0*/  FMUL.FTZ R236, R152, R171.reuse ;  /* 0x000000ab98ec7220 */ /* 0x080fe20000410000 */
[----:B0-----:R-:W-:Y:S01]  /*0bd0*/  PRMT R215, RZ, 0x5410, R173 ;  /* 0x00005410ffd77816 */ /* 0x001fe200000000ad */
[----:B------:R-:W-:Y:S02]  /*0be0*/  FFMA.FTZ R120, R237, R171, R120 ;  /* 0x000000abed787223 */ /* 0x000fe40000010078 */
[----:B------:R-:W-:Y:S02]  /*0bf0*/  FADD.FTZ R88, R88, R171 ;  /* 0x000000ab58587221 */ /* 0x000fe40000010000 */
        /* <DEDUP_REMOVED lines=12> */
[----:B------:R-:W-:Y:S02]  /*0cc0*/  FFMA.FTZ R123, R231, R230, R123 ;  /* 0x000000e6e77b7223 */ /* 0x000fe4000001007b */
[----:B------:R-:W-:Y:S02]  /*0cd0*/  FADD.FTZ R91, R91, R230 ;  /* 0x000000e65b5b7221 */ /* 0x000fe40000010000 */
[----:B---3--:R-:W-:-:S02]  /*0ce0*/  FADD.FTZ R229, -R181, R176 ;  /* 0x000000b0b5e57221 */ /* 0x008fc40000010100 */
        /* <DEDUP_REMOVED lines=8> */
[----:B------:R-:W-:Y:S01]  /*0d70*/  FFMA.FTZ R168, R231, R230, R168 ;  /* 0x000000e6e7a87223 */ /* 0x000fe200000100a8 */
[----:B------:R-:W-:Y:S01]  /*0d80*/  PRMT R169, RZ, 0x5410, R175 ;  /* 0x00005410ffa97816 */ /* 0x000fe200000000af */
[C---:B------:R-:W-:Y:S02]  /*0d90*/  FADD.FTZ R179, -R181.reuse, R179 ;  /* 0x000000b3b5b37221 */ /* 0x040fe40000010100 */
[----:B------:R-:W-:Y:S02]  /*0da0*/  FADD.FTZ R225, -R181, R178 ;  /* 0x000000b2b5e17221 */ /* 0x000fe40000010100 */
        /* <DEDUP_REMOVED lines=27> */
.L_x_5472:
[----:B-1----:R-:W-:Y:S05]  /*0f60*/  BSYNC B1 ;  /* 0x0000000000017941 */ /* 0x002fea0003800000 */
.L_x_5471:
        /* <DEDUP_REMOVED lines=20> */
[C---:B------:R-:W-:Y:S01]  /*10b0*/  FADD.FTZ R221, -R181.reuse, R168 ;  /* 0x000000a8b5dd7221 */ /* 0x040fe20000010100 */
[--C-:B----4-:R-:W-:Y:S01]  /*10c0*/  PRMT R171, RZ, 0x5410, R172.reuse ;  /* 0x00005410ffab7816 */ /* 0x110fe200000000ac */
[C---:B------:R-:W-:Y:S01]  /*10d0*/  FADD.FTZ R219, -R181.reuse, R169 ;  /* 0x000000a9b5db7221 */ /* 0x040fe20000010100 */
[----:B------:R-:W-:Y:S01]  /*10e0*/  PRMT R172, RZ, 0x7610, R172 ;  /* 0x00007610ffac7816 */ /* 0x000fe200000000ac */
[----:B------:R-:W-:Y:S02]  /*10f0*/  FMUL.FTZ R221, R2, R221 ;  /* 0x000000dd02dd7220 */ /* 0x000fe40000410000 */
[----:B------:R-:W-:Y:S01]  /*1100*/  FMUL.FTZ R220, R144, R171 ;  /* 0x000000ab90dc7220 */ /* 0x000fe20000410000 */
[----:B0-----:R-:W-:Y:S01]  /*1110*/  PRMT R193, RZ, 0x5410, R173 ;  /* 0x00005410ffc17816 */ /* 0x001fe200000000ad */
        /* <DEDUP_REMOVED lines=12> */
[----:B------:R-:W-:Y:S02]  /*11e0*/  FFMA.FTZ R114, R217, R193, R114 ;  /* 0x000000c1d9727223 */ /* 0x000fe40000010072 */
[----:B------:R-:W-:Y:S02]  /*11f0*/  FADD.FTZ R82, R82, R193 ;  /* 0x000000c152527221 */ /* 0x000fe40000010000 */
[----:B------:R-:W-:Y:S02]  /*1200*/  FFMA.FTZ R115, R192, R170, R115 ;  /* 0x000000aac0737223 */ /* 0x000fe40000010073 */
[----:B------:R-:W-:-:S02]  /*1210*/  FADD.FTZ R83, R83, R170 ;  /* 0x000000aa53537221 */ /* 0x000fc40000010000 */
[----:B------:R-:W-:Y:S02]  /*1220*/  FMUL.FTZ R193, R147, R170 ;  /* 0x000000aa93c17220 */ /* 0x000fe40000410000 */
[----:B---3--:R-:W-:Y:S02]  /*1230*/  FADD.FTZ R191, -R181, R176 ;  /* 0x000000b0b5bf7221 */ /* 0x008fe40000010100 */
[----:B------:R-:W-:Y:S02]  /*1240*/  FADD.FTZ R170, R215, R216 ;  /* 0x000000d8d7aa7221 */ /* 0x000fe40000010000 */
[----:B------:R-:W-:Y:S01]  /*1250*/  FFMA.FTZ R214, R217, R216, R214 ;  /* 0x000000d8d9d67223 */ /* 0x000fe200000100d6 */
[--C-:B------:R-:W-:Y:S01]  /*1260*/  PRMT R169, RZ, 0x5410, R175.reuse ;  /* 0x00005410ffa97816 */ /* 0x100fe200000000af */
[----:B------:R-:W-:Y:S01]  /*1270*/  FFMA.FTZ R112, R221, R171, R112 ;  /* 0x000000abdd707223 */ /* 0x000fe20000010070 */
[----:B------:R-:W-:Y:S01]  /*1280*/  PRMT R168, RZ, 0x7610, R175 ;  /* 0x00007610ffa87816 */ /* 0x000fe200000000af */
[----:B------:R-:W-:Y:S01]  /*1290*/  FADD.FTZ R175, -R181, R178 ;  /* 0x000000b2b5af7221 */ /* 0x000fe20000010100 */
[----:B------:R-:W-:Y:S01]  /*12a0*/  PRMT R174, RZ, 0x7610, R174 ;  /* 0x00007610ffae7816 */ /* 0x000fe200000000ae */
[----:B------:R-:W-:-:S02]  /*12b0*/  FADD.FTZ R80, R80, R171 ;  /* 0x000000ab50507221 */ /* 0x000fc40000010000 */
[C---:B------:R-:W-:Y:S02]  /*12c0*/  FADD.FTZ R177, -R181.reuse, R177 ;  /* 0x000000b1b5b17221 */ /* 0x040fe40000010100 */
        /* <DEDUP_REMOVED lines=29> */
.L_x_5474:
[----:B------:R-:W-:Y:S05]  /*14a0*/  BSYNC B1 ;  /* 0x0000000000017941 */ /* 0x000fea0003800000 */
.L_x_5473:
        /* <DEDUP_REMOVED lines=8> */
[----:B------:R-:W-:-:S05]  /*1530*/  MOV R185, 0x8 ;  /* 0x0000000800b97802 */ /* 0x000fca0000000f00 */
        /* <DEDUP_REMOVED lines=12> */
[----:B------:R-:W-:Y:S01]  /*1600*/  FMUL.FTZ R9, R2, R9 ;  /* 0x0000000902097220 */ /* 0x000fe20000410000 */
[----:B----4-:R-:W-:Y:S02]  /*1610*/  PRMT R171, RZ, 0x5410, R16 ;  /* 0x00005410ffab7816 */ /* 0x010fe40000000010 */
[--C-:B------:R-:W-:Y:S02]  /*1620*/  PRMT R173, RZ, 0x5410, R17.reuse ;  /* 0x00005410ffad7816 */ /* 0x100fe40000000011 */
[----:B------:R-:W-:Y:S01]  /*1630*/  PRMT R170, RZ, 0x7610, R17 ;  /* 0x00007610ffaa7816 */ /* 0x000fe20000000011 */
[----:B---3--:R-:W-:Y:S01]  /*1640*/  FADD.FTZ R17, -R181, R20 ;  /* 0x00000014b5117221 */ /* 0x008fe20000010100 */
[----:B------:R-:W-:Y:S02]  /*1650*/  PRMT R24, RZ, 0x7610, R16 ;  /* 0x00007610ff187816 */ /* 0x000fe40000000010 */
[----:B------:R-:W-:-:S02]  /*1660*/  PRMT R175, RZ, 0x5410, R18 ;  /* 0x00005410ffaf7816 */ /* 0x000fc40000000012 */
[----:B------:R-:W-:Y:S01]  /*1670*/  PRMT R172, RZ, 0x7610, R18 ;  /* 0x00007610ffac7816 */ /* 0x000fe20000000012 */
[----:B------:R-:W-:Y:S01]  /*1680*/  FMUL.FTZ R18, R136, R171 ;  /* 0x000000ab88127220 */ /* 0x000fe20000410000 */
[--C-:B------:R-:W-:Y:S01]  /*1690*/  PRMT R169, RZ, 0x5410, R19.reuse ;  /* 0x00005410ffa97816 */ /* 0x100fe20000000013 */
[C---:B0-----:R-:W-:Y:S01]  /*16a0*/  FMUL.FTZ R10, R2.reuse, R13 ;  /* 0x0000000d020a7220 */ /* 0x041fe20000410000 */
[----:B------:R-:W-:Y:S01]  /*16b0*/  PRMT R168, RZ, 0x7610, R19 ;  /* 0x00007610ffa87816 */ /* 0x000fe20000000013 */
[C---:B------:R-:W-:Y:S02]  /*16c0*/  FADD.FTZ R21, -R181.reuse, R21 ;  /* 0x00000015b5157221 */ /* 0x040fe40000010100 */
[C---:B------:R-:W-:Y:S02]  /*16d0*/  FADD.FTZ R19, -R181.reuse, R22 ;  /* 0x00000016b5137221 */ /* 0x040fe40000010100 */
[----:B------:R-:W-:Y:S02]  /*16e0*/  FMUL.FTZ R13, R2, R17 ;  /* 0x00000011020d7220 */ /* 0x000fe40000410000 */
[----:B------:R-:W-:-:S02]  /*16f0*/  FADD.FTZ R177, -R181, R14 ;  /* 0x0000000eb5b17221 */ /* 0x000fc40000010100 */
[----:B------:R-:W-:Y:S02]  /*1700*/  FMUL.FTZ R17, R137, R24 ;  /* 0x0000001889117220 */ /* 0x000fe40000410000 */
[----:B------:R-:W-:Y:S02]  /*1710*/  FADD.FTZ R22, R215, R18 ;  /* 0x00000012d7167221 */ /* 0x000fe40000010000 */
[----:B------:R-:W-:Y:S02]  /*1720*/  FFMA.FTZ R214, R9, R18, R214 ;  /* 0x0000001209d67223 */ /* 0x000fe400000100d6 */
[----:B------:R-:W-:Y:S02]  /*1730*/  FADD.FTZ R15, -R181, R15 ;  /* 0x0000000fb50f7221 */ /* 0x000fe40000010100 */
[C---:B------:R-:W-:Y:S02]  /*1740*/  FMUL.FTZ R14, R2.reuse, R21 ;  /* 0x00000015020e7220 */ /* 0x040fe40000410000 */
[----:B------:R-:W-:-:S02]  /*1750*/  FMUL.FTZ R11, R2, R177 ;  /* 0x000000b1020b7220 */ /* 0x000fc40000410000 */
[----:B------:R-:W-:Y:S02]  /*1760*/  FMUL.FTZ R20, R138, R173 ;  /* 0x000000ad8a147220 */ /* 0x000fe40000410000 */
[----:B------:R-:W-:Y:S02]  /*1770*/  FADD.FTZ R21, R22, R17 ;  /* 0x0000001116157221 */ /* 0x000fe40000010000 */
[----:B------:R-:W-:Y:S02]  /*1780*/  FFMA.FTZ R214, R10, R17, R214 ;  /* 0x000000110ad67223 */ /* 0x000fe400000100d6 */
[C---:B------:R-:W-:Y:S02]  /*1790*/  FMUL.FTZ R12, R2.reuse, R15 ;  /* 0x0000000f020c7220 */ /* 0x040fe40000410000 */
[----:B------:R-:W-:Y:S02]  /*17a0*/  FADD.FTZ R23, -R181, R23 ;  /* 0x00000017b5177221 */ /* 0x000fe40000010100 */
[----:B------:R-:W-:-:S02]  /*17b0*/  FMUL.FTZ R15, R2, R19 ;  /* 0x00000013020f7220 */ /* 0x000fc40000410000 */
        /* <DEDUP_REMOVED lines=8> */
[C---:B------:R-:W-:Y:S02]  /*1840*/  FFMA.FTZ R214, R12.reuse, R19, R214 ;  /* 0x000000130cd67223 */ /* 0x040fe400000100d6 */
[----:B------:R-:W-:Y:S02]  /*1850*/  FFMA.FTZ R107, R12, R170, R107 ;  /* 0x000000aa0c6b7223 */ /* 0x000fe4000001006b */
[----:B------:R-:W-:Y:S02]  /*1860*/  FADD.FTZ R75, R75, R170 ;  /* 0x000000aa4b4b7221 */ /* 0x000fe40000010000 */
        /* <DEDUP_REMOVED lines=23> */
.L_x_5476:
[----:B------:R-:W-:Y:S05]  /*19e0*/  BSYNC B1 ;  /* 0x0000000000017941 */ /* 0x000fea0003800000 */
.L_x_5475:
[----:B------:R-:W-:Y:S05]  /*19f0*/  @!P3 BRA `(.L_x_5470) ;  /* 0x000004e00000b947 */ /* 0x000fea0003800000 */
[----:B------:R-:W-:Y:S02]  /*1a00*/  IMAD.MOV.U32 R173, RZ, RZ, 0x10 ;  /* 0x00000010ffad7424 */ /* 0x000fe400078e00ff */
[----:B------:R-:W-:-:S04]  /*1a10*/  IMAD.WIDE.U32 R198, R183, R180, c[0x0][0x188] ;  /* 0x00006200b7c67625 */ /* 0x000fc800078e00b4 */
[----:B------:R-:W-:Y:S01]  /*1a20*/  IMAD.WIDE.U32 R172, R238, R173, c[0x0][0x208] ;  /* 0x00008200eeac7625 */ /* 0x000fe200078e00ad */
[----:B------:R-:W2:Y:S04]  /*1a30*/  LDG.E.128 R168, [R198.64] ;  /* 0x00000004c6a87981 */ /* 0x000ea8000c1e1d00 */
[----:B------:R0:W3:Y:S04]  /*1a40*/  LDG.E.128 R176, [R198.64+0x10] ;  /* 0x00001004c6b07981 */ /* 0x0000e8000c1e1d00 */
[----:B------:R-:W4:Y:S01]  /*1a50*/  LDG.E.128 R172, [R172.64] ;  /* 0x00000004acac7981 */ /* 0x000f22000c1e1d00 */
[----:B------:R-:W-:-:S10]  /*1a60*/  HFMA2.MMA R27, -RZ, RZ, 0, 4.76837158203125e-07 ;  /* 0x00000008ff1b7435 */ /* 0x000fd400000001ff */
[----:B------:R-:W-:-:S06]  /*1a70*/  IMAD.WIDE.U32 R26, R182, R27, c[0x0][0x190] ;  /* 0x00006400b61a7625 */ /* 0x000fcc00078e001b */
[----:B------:R-:W5:Y:S01]  /*1a80*/  LDG.E.64 R26, [R26.64] ;  /* 0x000000041a1a7981 */ /* 0x000f62000c1e1b00 */
        /* <DEDUP_REMOVED lines=9> */
[----:B0-----:R-:W-:Y:S01]  /*1b20*/  FMUL.FTZ R199, R2, R183 ;  /* 0x000000b702c77220 */ /* 0x001fe20000410000 */
[----:B------:R-:W-:-:S03]  /*1b30*/  PRMT R172, RZ, 0x7610, R172 ;  /* 0x00007610ffac7816 */ /* 0x000fc600000000ac */
[----:B------:R-:W-:Y:S01]  /*1b40*/  FMUL.FTZ R204, R128, R169 ;  /* 0x000000a980cc7220 */ /* 0x000fe20000410000 */
[----:B------:R-:W-:Y:S01]  /*1b50*/  PRMT R171, RZ, 0x5410, R173 ;  /* 0x00005410ffab7816 */ /* 0x000fe200000000ad */
[----:B------:R-:W-:Y:S02]  /*1b60*/  FADD.FTZ R205, -R181, R170 ;  /* 0x000000aab5cd7221 */ /* 0x000fe40000010100 */
[C---:B-1----:R-:W-:Y:S02]  /*1b70*/  FMUL.FTZ R200, R2.reuse, R207 ;  /* 0x000000cf02c87220 */ /* 0x042fe40000410000 */
        /* <DEDUP_REMOVED lines=18> */
[C---:B------:R-:W-:Y:S02]  /*1ca0*/  FADD.FTZ R177, -R181.reuse, R177 ;  /* 0x000000b1b5b17221 */ /* 0x040fe40000010100 */
        /* <DEDUP_REMOVED lines=35> */
.L_x_5470:
[----:B------:R-:W-:Y:S05]  /*1ee0*/  BSYNC B0 ;  /* 0x0000000000007941 */ /* 0x000fea0003800000 */
.L_x_5462:
[----:B------:R-:W-:Y:S02]  /*1ef0*/  LOP3.LUT P6, RZ, R3, 0xff, RZ, 0xc0, !PT ;  /* 0x000000ff03ff7812 */ /* 0x000fe400078cc0ff */
[----:B------:R-:W-:Y:S02]  /*1f00*/  SHF.R.U32.HI R170, RZ, 0x5, R6 ;  /* 0x00000005ffaa7819 */ /* 0x000fe40000011606 */
[----:B------:R-:W-:-:S02]  /*1f10*/  LOP3.LUT P5, RZ, R6, 0x1f, RZ, 0xc0, !PT ;  /* 0x0000001f06ff7812 */ /* 0x000fc400078ac0ff */
[----:B------:R-:W-:-:S07]  /*1f20*/  LOP3.LUT R238, R170, 0x7fffff8, RZ, 0xc0, !PT ;  /* 0x07fffff8aaee7812 */ /* 0x000fce00078ec0ff */
[----:B------:R-:W-:Y:S01]  /*1f30*/  @!P6 IADD3 R238, R238, 0x8, RZ ;  /* 0x00000008eeeee810 */ /* 0x000fe20007ffe0ff */
[----:B------:R-:W-:Y:S05]  /*1f40*/  BRA.DIV ~URZ, `(.L_x_5477) ;  /* 0x000030b27f007947 */ /* 0x000fea000b800000 */
[----:B------:R4:W1:Y:S02]  /*1f50*/  SHFL.DOWN PT, R172, R215, 0x10, 0x1f ;  /* 0x0a001f00d7ac7f89 */ /* 0x00086400000e0000 */
.L_x_5552:
[----:B------:R-:W-:Y:S05]  /*1f60*/  BRA.DIV ~URZ, `(.L_x_5478) ;  /* 0x000031127f007947 */ /* 0x000fea000b800000 */
[----:B--2---:R-:W2:Y:S01]  /*1f70*/  SHFL.DOWN PT, R169, R214, 0x10, 0x1f ;  /* 0x0a001f00d6a97f89 */ /* 0x004ea200000e0000 */
[----:B-1--4-:R-:W-:-:S05]  /*1f80*/  FADD.FTZ R215, R172, R215 ;  /* 0x000000d7acd77221 */ /* 0x012fca0000010000 */
        /* <DEDUP_REMOVED lines=12> */
[----:B------:R1:W4:Y:S01]  /*2050*/  SHFL.DOWN PT, R175, R174, 0x1, 0x1f ;  /* 0x08201f00aeaf7f89 */ /* 0x00032200000e0000 */
[----:B--2---:R-:W-:-:S05]  /*2060*/  FADD.FTZ R176, R173, R176 ;  /* 0x000000b0adb07221 */ /* 0x004fca0000010000 */
[----:B------:R1:W2:Y:S02]  /*2070*/  SHFL.DOWN PT, R215, R176, 0x1, 0x1f ;  /* 0x08201f00b0d77f89 */ /* 0x0002a400000e0000 */
.L_x_5553:
[----:B------:R-:W-:Y:S01]  /*2080*/  @!P5 LOP3.LUT R169, R170, 0x7, RZ, 0xc0, !PT ;  /* 0x00000007aaa9d812 */ /* 0x000fe200078ec0ff */
[----:B----4-:R-:W-:Y:S01]  /*2090*/  FADD.FTZ R214, R175, R174 ;  /* 0x000000aeafd67221 */ /* 0x010fe20000010000 */
[----:B------:R-:W-:Y:S01]  /*20a0*/  WARPSYNC 0xffffffff ;  /* 0xffffffff00007948 */ /* 0x000fe20003800000 */
[----:B--2---:R-:W-:Y:S01]  /*20b0*/  FADD.FTZ R215, R215, R176 ;  /* 0x000000b0d7d77221 */ /* 0x004fe20000010000 */
[----:B------:R-:W-:Y:S01]  /*20c0*/  @!P5 IADD3 R239, R238, R169, RZ ;  /* 0x000000a9eeefd210 */ /* 0x000fe20007ffe0ff */
[----:B------:R-:W-:Y:S01]  /*20d0*/  BSSY B0, `(.L_x_5479) ;  /* 0x00000cb000007945 */ /* 0x000fe20003800000 */
[----:B0-----:R-:W-:-:S03]  /*20e0*/  ISETP.NE.AND P6, PT, R5, RZ, PT ;  /* 0x000000ff0500720c */ /* 0x001fc60003fc5270 */
        /* <DEDUP_REMOVED lines=8> */
[----:B---3--:R-:W3:Y:S01]  /*2170*/  LDS.128 R180, [R238.X8+0x8030] ;  /* 0x00803000eeb47984 */ /* 0x008ee20000008c00 */
        /* <DEDUP_REMOVED lines=36> */
.L_x_5482:
[----:B------:R-:W-:Y:S05]  /*23c0*/  BSYNC B1 ;  /* 0x0000000000017941 */ /* 0x000fea0003800000 */
.L_x_5481:
        /* <DEDUP_REMOVED lines=15> */
.L_x_5484:
[----:B------:R-:W-:Y:S05]  /*24c0*/  BSYNC B1 ;  /* 0x0000000000017941 */ /* 0x000fea0003800000 */
.L_x_5483:
        /* <DEDUP_REMOVED lines=15> */
.L_x_5486:
[----:B------:R-:W-:Y:S05]  /*25c0*/  BSYNC B1 ;  /* 0x0000000000017941 */ /* 0x000fea0003800000 */
.L_x_5485:
        /* <DEDUP_REMOVED lines=15> */
.L_x_5488:
[----:B------:R-:W-:Y:S05]  /*26c0*/  BSYNC B1 ;  /* 0x0000000000017941 */ /* 0x000fea0003800000 */
.L_x_5487:
        /* <DEDUP_REMOVED lines=15> */
.L_x_5490:
[----:B------:R-:W-:Y:S05]  /*27c0*/  BSYNC B1 ;  /* 0x0000000000017941 */ /* 0x000fea0003800000 */
.L_x_5489:
        /* <DEDUP_REMOVED lines=15> */
.L_x_5492:
[----:B------:R-:W-:Y:S05]  /*28c0*/  BSYNC B1 ;  /* 0x0000000000017941 */ /* 0x000fea0003800000 */
.L_x_5491:
        /* <DEDUP_REMOVED lines=15> */
.L_x_5494:
[----:B------:R-:W-:Y:S05]  /*29c0*/  BSYNC B1 ;  /* 0x0000000000017941 */ /* 0x000fea0003800000 */
.L_x_5493:
        /* <DEDUP_REMOVED lines=24> */
.L_x_5496:
[----:B------:R-:W-:Y:S05]  /*2b50*/  BSYNC B1 ;  /* 0x0000000000017941 */ /* 0x000fea0003800000 */
.L_x_5495:
[----:B------:R-:W-:Y:S01]  /*2b60*/  @P5 FMUL.FTZ R169, R214, c[0x0][0x1ec] ;  /* 0x00007b00d6a95a20 */ /* 0x000fe20000410000 */
[----:B------:R-:W-:Y:S02]  /*2b70*/  SEL R161, R182, R161, P6 ;  /* 0x000000a1b6a17207 */ /* 0x000fe40003000000 */
        /* <DEDUP_REMOVED lines=14> */
[----:B------:R-:W-:Y:S02]  /*2c60*/  @P5 MOV R175, 0x10 ;  /* 0x0000001000af5802 */ /* 0x000fe40000000f00 */
[----:B------:R-:W-:Y:S02]  /*2c70*/  @P6 MOV R170, 0x20 ;  /* 0x0000002000aa6802 */ /* 0x000fe40000000f00 */
[----:B------:R-:W-:-:S02]  /*2c80*/  @P5 F2FP.BF16.PACK_AB R176, RZ, R176 ;  /* 0x000000b0ffb0523e */ /* 0x000fc400000010ff */
[----:B------:R-:W-:Y:S02]  /*2c90*/  @P5 F2FP.BF16.PACK_AB R178, RZ, R178 ;  /* 0x000000b2ffb2523e */ /* 0x000fe400000010ff */
[----:B------:R-:W-:Y:S02]  /*2ca0*/  @P5 PRMT R166, R177, 0x7610, R166 ;  /* 0x00007610b1a65816 */ /* 0x000fe400000000a6 */
[----:B------:R-:W-:Y:S01]  /*2cb0*/  @P5 F2FP.BF16.PACK_AB R174, RZ, R169 ;  /* 0x000000a9ffae523e */ /* 0x000fe200000010ff */
[----:B------:R-:W-:Y:S01]  /*2cc0*/  @P5 IMAD.WIDE.U32 R168, R0, R175, c[0x0][0x248] ;  /* 0x0000920000a85625 */ /* 0x000fe200078e00af */
[----:B------:R-:W-:Y:S02]  /*2cd0*/  @P5 PRMT R167, R179, 0x7610, R167 ;  /* 0x00007610b3a75816 */ /* 0x000fe400000000a7 */
[----:B------:R-:W-:Y:S01]  /*2ce0*/  @P5 PRMT R164, R164, 0x5410, R171 ;  /* 0x00005410a4a45816 */ /* 0x000fe200000000ab */
[----:B------:R-:W-:Y:S01]  /*2cf0*/  @P6 IMAD.WIDE.U32 R170, R7, R170, c[0x0][0x258] ;  /* 0x0000960007aa6625 */ /* 0x000fe200078e00aa */
[----:B------:R-:W-:-:S02]  /*2d00*/  @P5 PRMT R165, R165, 0x5410, R176 ;  /* 0x00005410a5a55816 */ /* 0x000fc400000000b0 */
[----:B------:R-:W-:Y:S02]  /*2d10*/  @P5 PRMT R166, R166, 0x5410, R178 ;  /* 0x00005410a6a65816 */ /* 0x000fe400000000b2 */
[----:B------:R-:W-:Y:S01]  /*2d20*/  @P5 PRMT R167, R167, 0x5410, R174 ;  /* 0x00005410a7a75816 */ /* 0x000fe200000000ae */
[----:B------:R0:W-:Y:S01]  /*2d30*/  @P6 STG.E.128 [R170.64], R156 ;  /* 0x0000009caa006986 */ /* 0x0001e2000c101d04 */
[----:B------:R-:W-:Y:S02]  /*2d40*/  IADD3 R7, R7, 0x100, RZ ;  /* 0x0000010007077810 */ /* 0x000fe40007ffe0ff */
[----:B------:R-:W-:Y:S01]  /*2d50*/  IADD3 R0, R0, 0x100, RZ ;  /* 0x0000010000007810 */ /* 0x000fe20007ffe0ff */
[----:B------:R0:W-:Y:S04]  /*2d60*/  @P6 STG.E.128 [R170.64+0x10], R160 ;  /* 0x000010a0aa006986 */ /* 0x0001e8000c101d04 */
[----:B------:R0:W-:Y:S02]  /*2d70*/  @P5 STG.E.128 [R168.64], R164 ;  /* 0x000000a4a8005986 */ /* 0x0001e4000c101d04 */
.L_x_5480:
[----:B------:R-:W-:Y:S05]  /*2d80*/  BSYNC B0 ;  /* 0x0000000000007941 */ /* 0x000fea0003800000 */
.L_x_5479:
        /* <DEDUP_REMOVED lines=13> */
.L_x_5500:
[----:B------:R-:W-:Y:S05]  /*2e60*/  BSYNC B1 ;  /* 0x0000000000017941 */ /* 0x000fea0003800000 */
.L_x_5499:
        /* <DEDUP_REMOVED lines=15> */
.L_x_5502:
[----:B------:R-:W-:Y:S05]  /*2f60*/  BSYNC B1 ;  /* 0x0000000000017941 */ /* 0x000fea0003800000 */
.L_x_5501:
        /* <DEDUP_REMOVED lines=15> */
.L_x_5504:
[----:B------:R-:W-:Y:S05]  /*3060*/  BSYNC B1 ;  /* 0x0000000000017941 */ /* 0x000fea0003800000 */
.L_x_5503:
        /* <DEDUP_REMOVED lines=15> */
.L_x_5506:
[----:B------:R-:W-:Y:S05]  /*3160*/  BSYNC B1 ;  /* 0x0000000000017941 */ /* 0x000fea0003800000 */
.L_x_5505:
        /* <DEDUP_REMOVED lines=15> */
.L_x_5508:
[----:B------:R-:W-:Y:S05]  /*3260*/  BSYNC B1 ;  /* 0x0000000000017941 */ /* 0x000fea0003800000 */
.L_x_5507:
        /* <DEDUP_REMOVED lines=15> */
.L_x_5510:
[----:B------:R-:W-:Y:S05]  /*3360*/  BSYNC B1 ;  /* 0x0000000000017941 */ /* 0x000fea0003800000 */
.L_x_5509:
        /* <DEDUP_REMOVED lines=15> */
.L_x_5512:
[----:B------:R-:W-:Y:S05]  /*3460*/  BSYNC B1 ;  /* 0x0000000000017941 */ /* 0x000fea0003800000 */
.L_x_5511:
        /* <DEDUP_REMOVED lines=24> */
.L_x_5514:
[----:B------:R-:W-:Y:S05]  /*35f0*/  BSYNC B1 ;  /* 0x0000000000017941 */ /* 0x000fea0003800000 */
.L_x_5513:
        /* <DEDUP_REMOVED lines=16> */
[----:B------:R-:W-:Y:S01]  /*3700*/  @P5 MOV R175, 0x10 ;  /* 0x0000001000af5802 */ /* 0x000fe20000000f00 */
[----:B------:R-:W-:Y:S01]  /*3710*/  @P6 IMAD.MOV.U32 R170, RZ, RZ, 0x20 ;  /* 0x00000020ffaa6424 */ /* 0x000fe200078e00ff */
[----:B------:R-:W-:Y:S02]  /*3720*/  @P5 F2FP.BF16.PACK_AB R176, RZ, R176 ;  /* 0x000000b0ffb0523e */ /* 0x000fe400000010ff */
        /* <DEDUP_REMOVED lines=15> */
.L_x_5498:
[----:B------:R-:W-:Y:S05]  /*3820*/  BSYNC B0 ;  /* 0x0000000000007941 */ /* 0x000fea0003800000 */
.L_x_5497:
        /* <DEDUP_REMOVED lines=13> */
.L_x_5518:
[----:B------:R-:W-:Y:S05]  /*3900*/  BSYNC B1 ;  /* 0x0000000000017941 */ /* 0x000fea0003800000 */
.L_x_5517:
        /* <DEDUP_REMOVED lines=15> */
.L_x_5520:
[----:B------:R-:W-:Y:S05]  /*3a00*/  BSYNC B1 ;  /* 0x0000000000017941 */ /* 0x000fea0003800000 */
.L_x_5519:
        /* <DEDUP_REMOVED lines=15> */
.L_x_5522:
[----:B------:R-:W-:Y:S05]  /*3b00*/  BSYNC B1 ;  /* 0x0000000000017941 */ /* 0x000fea0003800000 */
.L_x_5521:
        /* <DEDUP_REMOVED lines=15> */
.L_x_5524:
[----:B------:R-:W-:Y:S05]  /*3c00*/  BSYNC B1 ;  /* 0x0000000000017941 */ /* 0x000fea0003800000 */
.L_x_5523:
        /* <DEDUP_REMOVED lines=15> */
.L_x_5526:
[----:B------:R-:W-:Y:S05]  /*3d00*/  BSYNC B1 ;  /* 0x0000000000017941 */ /* 0x000fea0003800000 */
.L_x_5525:
        /* <DEDUP_REMOVED lines=15> */
.L_x_5528:
[----:B------:R-:W-:Y:S05]  /*3e00*/  BSYNC B1 ;  /* 0x0000000000017941 */ /* 0x000fea0003800000 */
.L_x_5527:
        /* <DEDUP_REMOVED lines=15> */
.L_x_5530:
[----:B------:R-:W-:Y:S05]  /*3f00*/  BSYNC B1 ;  /* 0x0000000000017941 */ /* 0x000fea0003800000 */
.L_x_5529:
        /* <DEDUP_REMOVED lines=24> */
.L_x_5532:
[----:B------:R-:W-:Y:S05]  /*4090*/  BSYNC B1 ;  /* 0x0000000000017941 */ /* 0x000fea0003800000 */
.L_x_5531:
        /* <DEDUP_REMOVED lines=34> */
.L_x_5516:
[----:B------:R-:W-:Y:S05]  /*42c0*/  BSYNC B0 ;  /* 0x0000000000007941 */ /* 0x000fea0003800000 */
.L_x_5515:
        /* <DEDUP_REMOVED lines=13> */
.L_x_5536:
[----:B------:R-:W-:Y:S05]  /*43a0*/  BSYNC B1 ;  /* 0x0000000000017941 */ /* 0x000fea0003800000 */
.L_x_5535:
        /* <DEDUP_REMOVED lines=15> */
.L_x_5538:
[----:B------:R-:W-:Y:S05]  /*44a0*/  BSYNC B1 ;  /* 0x0000000000017941 */ /* 0x000fea0003800000 */
.L_x_5537:
        /* <DEDUP_REMOVED lines=15> */
.L_x_5540:
[----:B------:R-:W-:Y:S05]  /*45a0*/  BSYNC B1 ;  /* 0x0000000000017941 */ /* 0x000fea0003800000 */
.L_x_5539:
        /* <DEDUP_REMOVED lines=15> */
.L_x_5542:
[----:B------:R-:W-:Y:S05]  /*46a0*/  BSYNC B1 ;  /* 0x0000000000017941 */ /* 0x000fea0003800000 */
.L_x_5541:
        /* <DEDUP_REMOVED lines=15> */
.L_x_5544:
[----:B------:R-:W-:Y:S05]  /*47a0*/  BSYNC B1 ;  /* 0x0000000000017941 */ /* 0x000fea0003800000 */
.L_x_5543:
        /* <DEDUP_REMOVED lines=15> */
.L_x_5546:
[----:B------:R-:W-:Y:S05]  /*48a0*/  BSYNC B1 ;  /* 0x0000000000017941 */ /* 0x000fea0003800000 */
.L_x_5545:
        /* <DEDUP_REMOVED lines=15> */
.L_x_5548:
[----:B------:R-:W-:Y:S05]  /*49a0*/  BSYNC B1 ;  /* 0x0000000000017941 */ /* 0x000fea0003800000 */
.L_x_5547:
        /* <DEDUP_REMOVED lines=15> */
.L_x_5550:
[----:B------:R-:W-:Y:S05]  /*4aa0*/  BSYNC B1 ;  /* 0x0000000000017941 */ /* 0x000fea0003800000 */
.L_x_5549:
[----:B------:R-:W-:Y:S01]  /*4ab0*/  ISETP.NE.U32.AND P6, PT, RZ, c[0x0][0x258], PT ;  /* 0x00009600ff007a0c */ /* 0x000fe20003fc5070 */
[----:B------:R-:W-:Y:S01]  /*4ac0*/  @P5 FMUL.FTZ R2, R214, c[0x0][0x1ec] ;  /* 0x00007b00d6025a20 */ /* 0x000fe20000410000 */
[----:B------:R-:W-:Y:S02]  /*4ad0*/  ISETP.NE.U32.AND P4, PT, RZ, c[0x0][0x258], PT ;  /* 0x00009600ff007a0c */ /* 0x000fe40003f85070 */
[----:B------:R-:W-:Y:S01]  /*4ae0*/  ISETP.NE.AND.EX P6, PT, RZ, c[0x0][0x25c], PT, P6 ;  /* 0x00009700ff007a0c */ /* 0x000fe20003fc5360 */
[----:B------:R-:W-:Y:S01]  /*4af0*/  @P5 FMUL.FTZ R2, R2, c[0x0][0x1e8] ;  /* 0x00007a0002025a20 */ /* 0x000fe20000410000 */
[----:B------:R-:W-:Y:S02]  /*4b00*/  ISETP.NE.AND.EX P4, PT, RZ, c[0x0][0x25c], PT, P4 ;  /* 0x00009700ff007a0c */ /* 0x000fe40003f85340 */
[----:B------:R-:W-:Y:S02]  /*4b10*/  @P5 F2FP.BF16.PACK_AB R170, RZ, R170 ;  /* 0x000000aaffaa523e */ /* 0x000fe400000010ff */
[----:B------:R-:W-:-:S02]  /*4b20*/  SEL R156, R169, R156, P4 ;  /* 0x0000009ca99c7207 */ /* 0x000fc40002000000 */
[----:B------:R-:W-:Y:S02]  /*4b30*/  SEL R157, R168, R157, P4 ;  /* 0x0000009da89d7207 */ /* 0x000fe40002000000 */
[----:B------:R-:W-:Y:S02]  /*4b40*/  SEL R158, R171, R158, P4 ;  /* 0x0000009eab9e7207 */ /* 0x000fe40002000000 */
[----:B------:R-:W-:Y:S02]  /*4b50*/  SEL R159, R176, R159, P4 ;  /* 0x0000009fb09f7207 */ /* 0x000fe40002000000 */
[----:B------:R-:W-:Y:S02]  /*4b60*/  SEL R160, R177, R160, P4 ;  /* 0x000000a0b1a07207 */ /* 0x000fe40002000000 */
[----:B------:R-:W-:Y:S02]  /*4b70*/  SEL R161, R180, R161, P4 ;  /* 0x000000a1b4a17207 */ /* 0x000fe40002000000 */
[----:B------:R-:W-:-:S02]  /*4b80*/  SEL R162, R183, R162, P4 ;  /* 0x000000a2b7a27207 */ /* 0x000fc40002000000 */
[----:B------:R-:W-:Y:S02]  /*4b90*/  SEL R163, R214, R163, P4 ;  /* 0x000000a3d6a37207 */ /* 0x000fe40002000000 */
[----:B------:R-:W-:Y:S02]  /*4ba0*/  @P5 LOP3.LUT P4, RZ, R27, 0xff000000, RZ, 0xc0, !PT ;  /* 0xff0000001bff5812 */ /* 0x000fe4000788c0ff */
[----:B------:R-:W-:Y:S02]  /*4bb0*/  @P5 F2FP.BF16.PACK_AB R175, RZ, R175 ;  /* 0x000000afffaf523e */ /* 0x000fe400000010ff */
[----:B------:R-:W-:Y:S02]  /*4bc0*/  @P5 F2FP.BF16.PACK_AB R179, RZ, R179 ;  /* 0x000000b3ffb3523e */ /* 0x000fe400000010ff */
[----:B------:R-:W-:Y:S02]  /*4bd0*/  @P5 FSEL R2, R2, RZ, P4 ;  /* 0x000000ff02025208 */ /* 0x000fe40002000000 */
[----:B------:R-:W-:-:S02]  /*4be0*/  @P5 F2FP.BF16.PACK_AB R182, RZ, R182 ;  /* 0x000000b6ffb6523e */ /* 0x000fc400000010ff */
[----:B------:R-:W-:Y:S02]  /*4bf0*/  @P5 PRMT R164, R170, 0x7610, R164 ;  /* 0x00007610aaa45816 */ /* 0x000fe400000000a4 */
[----:B------:R-:W-:Y:S02]  /*4c00*/  @P6 MOV R170, 0x20 ;  /* 0x0000002000aa6802 */ /* 0x000fe40000000f00 */
[----:B------:R-:W-:Y:S02]  /*4c10*/  @P5 MOV R169, 0x10 ;  /* 0x0000001000a95802 */ /* 0x000fe40000000f00 */
[----:B------:R-:W-:Y:S01]  /*4c20*/  @P5 F2FP.BF16.PACK_AB R174, RZ, R174 ;  /* 0x000000aeffae523e */ /* 0x000fe200000010ff */
[----:B------:R-:W-:Y:S01]  /*4c30*/  @P6 IMAD.WIDE.U32 R170, R7, R170, c[0x0][0x258] ;  /* 0x0000960007aa6625 */ /* 0x000fe200078e00aa */
[----:B------:R-:W-:Y:S02]  /*4c40*/  @P5 F2FP.BF16.PACK_AB R178, RZ, R178 ;  /* 0x000000b2ffb2523e */ /* 0x000fe400000010ff */
[----:B------:R-:W-:Y:S01]  /*4c50*/  @P5 PRMT R165, R175, 0x7610, R165 ;  /* 0x00007610afa55816 */ /* 0x000fe200000000a5 */
[----:B------:R-:W-:Y:S01]  /*4c60*/  @P5 IMAD.WIDE.U32 R168, R0, R169, c[0x0][0x248] ;  /* 0x0000920000a85625 */ /* 0x000fe200078e00a9 */
[----:B------:R-:W-:Y:S01]  /*4c70*/  @P5 F2FP.BF16.PACK_AB R181, RZ, R181 ;  /* 0x000000b5ffb5523e */ /* 0x000fe200000010ff */
[----:B------:R0:W-:Y:S01]  /*4c80*/  @P6 STG.E.128 [R170.64], R156 ;  /* 0x0000009caa006986 */ /* 0x0001e2000c101d04 */
[----:B------:R-:W-:-:S02]  /*4c90*/  @P5 PRMT R166, R179, 0x7610, R166 ;  /* 0x00007610b3a65816 */ /* 0x000fc400000000a6 */
[----:B------:R-:W-:Y:S01]  /*4ca0*/  @P5 F2FP.BF16.PACK_AB R2, RZ, R2 ;  /* 0x00000002ff02523e */ /* 0x000fe200000010ff */
[----:B------:R0:W-:Y:S01]  /*4cb0*/  @P6 STG.E.128 [R170.64+0x10], R160 ;  /* 0x000010a0aa006986 */ /* 0x0001e2000c101d04 */
[----:B------:R-:W-:Y:S02]  /*4cc0*/  @P5 PRMT R167, R182, 0x7610, R167 ;  /* 0x00007610b6a75816 */ /* 0x000fe400000000a7 */
[----:B------:R-:W-:Y:S02]  /*4cd0*/  @P5 PRMT R164, R164, 0x5410, R174 ;  /* 0x00005410a4a45816 */ /* 0x000fe400000000ae */
[----:B------:R-:W-:Y:S02]  /*4ce0*/  @P5 PRMT R165, R165, 0x5410, R178 ;  /* 0x00005410a5a55816 */ /* 0x000fe400000000b2 */
[----:B------:R-:W-:Y:S02]  /*4cf0*/  @P5 PRMT R166, R166, 0x5410, R181 ;  /* 0x00005410a6a65816 */ /* 0x000fe400000000b5 */
[----:B------:R-:W-:-:S05]  /*4d00*/  @P5 PRMT R167, R167, 0x5410, R2 ;  /* 0x00005410a7a75816 */ /* 0x000fca0000000002 */
[----:B------:R0:W-:Y:S02]  /*4d10*/  @P5 STG.E.128 [R168.64], R164 ;  /* 0x000000a4a8005986 */ /* 0x0001e4000c101d04 */
.L_x_5534:
[----:B------:R-:W-:Y:S05]  /*4d20*/  BSYNC B0 ;  /* 0x0000000000007941 */ /* 0x000fea0003800000 */
.L_x_5533:
[----:B------:R-:W-:Y:S02]  /*4d30*/  IADD3 R4, R4, c[0x0][0x160], RZ ;  /* 0x0000580004047a10 */ /* 0x000fe40007ffe0ff */
[----:B------:R-:W-:Y:S02]  /*4d40*/  LOP3.LUT P5, RZ, R3, 0xff, RZ, 0xc0, !PT ;  /* 0x000000ff03ff7812 */ /* 0x000fe400078ac0ff */
[----:B------:R-:W-:Y:S02]  /*4d50*/  ISETP.GE.AND P4, PT, R4, c[0x0][0x164], PT ;  /* 0x0000590004007a0c */ /* 0x000fe40003f86270 */
[----:B------:R-:W-:-:S11]  /*4d60*/  SEL R3, RZ, 0x1, P5 ;  /* 0x00000001ff037807 */ /* 0x000fd60002800000 */
[----:B0----5:R-:W-:Y:S01]  /*4d70*/  @P4 CALL.REL.NOINC `(.L_x_5461) ;  /* 0x0000001000004944 */ /* 0x021fe20003c00000 */
[----:B------:R-:W-:Y:S05]  /*4d80*/  BRA `(.L_x_5551) ;  /* 0xffffb6e000007947 */ /* 0x000fea000383ffff */
.L_x_5461:
[----:B-1----:R-:W0:Y:S01]  /*4d90*/  S2UR UR6, SR_CTAID.X ;  /* 0x00000000000679c3 */ /* 0x002e220000002500 */
[----:B------:R-:W0:Y:S01]  /*4da0*/  S2R R2, SR_TID.X ;  /* 0x0000000000027919 */ /* 0x000e220000002100 */
[----:B------:R-:W-:Y:S01]  /*4db0*/  @P0 IMAD.MOV.U32 R5, RZ, RZ, 0x20 ;  /* 0x00000020ff050424 */ /* 0x000fe200078e00ff */
        /* <DEDUP_REMOVED lines=36> */
.L_x_5477:
[----:B------:R-:W-:Y:S01]  /*5000*/  HFMA2.MMA R178, -RZ, RZ, 0, 9.5367431640625e-07 ;  /* 0x00000010ffb27435 */ /* 0x000fe200000001ff */
[----:B------:R-:W-:Y:S01]  /*5010*/  MOV R173, R215 ;  /* 0x000000d700ad7202 */ /* 0x000fe20000000f00 */
[----:B------:R-:W-:Y:S01]  /*5020*/  IMAD.MOV.U32 R177, RZ, RZ, 0x1f ;  /* 0x0000001fffb17424 */ /* 0x000fe200078e00ff */
[----:B---3--:R-:W-:-:S02]  /*5030*/  MOV R180, 0xffffffff ;  /* 0xffffffff00b47802 */ /* 0x008fc40000000f00 */
[----:B--2---:R-:W-:Y:S02]  /*5040*/  MOV R168, 0x5060 ;  /* 0x0000506000a87802 */ /* 0x004fe40000000f00 */
[----:B01---5:R-:W-:Y:S05]  /*5050*/  CALL.REL.NOINC `($__internal_91_$__cuda_sm70_shflsync_down_p) ;  /* 0x0000046000007944 */ /* 0x023fea0003c00000 */
[----:B-1----:R-:W-:Y:S01]  /*5060*/  MOV R172, R173 ;  /* 0x000000ad00ac7202 */ /* 0x002fe20000000f00 */
[----:B0-----:R-:W-:Y:S05]  /*5070*/  BRA `(.L_x_5552) ;  /* 0xffffcee000007947 */ /* 0x001fea000383ffff */
.L_x_5478:
[----:B------:R-:W-:Y:S01]  /*5080*/  HFMA2.MMA R178, -RZ, RZ, 0, 9.5367431640625e-07 ;  /* 0x00000010ffb27435 */ /* 0x000fe200000001ff */
[----:B------:R-:W-:Y:S01]  /*5090*/  IMAD.MOV.U32 R173, RZ, RZ, R214 ;  /* 0x000000ffffad7224 */ /* 0x000fe200078e00d6 */
[----:B------:R-:W-:Y:S01]  /*50a0*/  MOV R177, 0x1f ;  /* 0x0000001f00b17802 */ /* 0x000fe20000000f00 */
[----:B---3--:R-:W-:Y:S01]  /*50b0*/  IMAD.MOV.U32 R180, RZ, RZ, -0x1 ;  /* 0xffffffffffb47424 */ /* 0x008fe200078e00ff */
[----:B--2---:R-:W-:Y:S02]  /*50c0*/  MOV R168, 0x50e0 ;  /* 0x000050e000a87802 */ /* 0x004fe40000000f00 */
[----:B01--45:R-:W-:Y:S05]  /*50d0*/  CALL.REL.NOINC `($__internal_91_$__cuda_sm70_shflsync_down_p) ;  /* 0x000003e000007944 */ /* 0x033fea0003c00000 */
[----:B------:R-:W-:Y:S01]  /*50e0*/  FADD.FTZ R172, R172, R215 ;  /* 0x000000d7acac7221 */ /* 0x000fe20000010000 */
[----:B0-----:R-:W-:Y:S01]  /*50f0*/  HFMA2.MMA R178, -RZ, RZ, 0, 4.76837158203125e-07 ;  /* 0x00000008ffb27435 */ /* 0x001fe200000001ff */
[----:B-1----:R-:W-:Y:S01]  /*5100*/  FADD.FTZ R214, R214, R173 ;  /* 0x000000add6d67221 */ /* 0x002fe20000010000 */
[----:B------:R-:W-:Y:S01]  /*5110*/  MOV R177, 0x1f ;  /* 0x0000001f00b17802 */ /* 0x000fe20000000f00 */
[----:B------:R-:W-:Y:S01]  /*5120*/  IMAD.MOV.U32 R180, RZ, RZ, -0x1 ;  /* 0xffffffffffb47424 */ /* 0x000fe200078e00ff */
[----:B------:R-:W-:-:S02]  /*5130*/  MOV R173, R172 ;  /* 0x000000ac00ad7202 */ /* 0x000fc40000000f00 */
[----:B------:R-:W-:Y:S02]  /*5140*/  MOV R168, 0x5160 ;  /* 0x0000516000a87802 */ /* 0x000fe40000000f00 */
[----:B------:R-:W-:Y:S05]  /*5150*/  CALL.REL.NOINC `($__internal_91_$__cuda_sm70_shflsync_down_p) ;  /* 0x0000036000007944 */ /* 0x000fea0003c00000 */
[----:B0-----:R-:W-:Y:S01]  /*5160*/  HFMA2.MMA R178, -RZ, RZ, 0, 4.76837158203125e-07 ;  /* 0x00000008ffb27435 */ /* 0x001fe200000001ff */
[----:B-1----:R-:W-:Y:S01]  /*5170*/  MOV R171, R173 ;  /* 0x000000ad00ab7202 */ /* 0x002fe20000000f00 */
[----:B------:R-:W-:Y:S01]  /*5180*/  IMAD.MOV.U32 R173, RZ, RZ, R214 ;  /* 0x000000ffffad7224 */ /* 0x000fe200078e00d6 */
[----:B------:R-:W-:Y:S01]  /*5190*/  MOV R177, 0x1f ;  /* 0x0000001f00b17802 */ /* 0x000fe20000000f00 */
[----:B------:R-:W-:Y:S01]  /*51a0*/  IMAD.MOV.U32 R180, RZ, RZ, -0x1 ;  /* 0xffffffffffb47424 */ /* 0x000fe200078e00ff */
[----:B------:R-:W-:Y:S02]  /*51b0*/  MOV R168, 0x51d0 ;  /* 0x000051d000a87802 */ /* 0x000fe40000000f00 */
[----:B------:R-:W-:Y:S05]  /*51c0*/  CALL.REL.NOINC `($__internal_91_$__cuda_sm70_shflsync_down_p) ;  /* 0x000002f000007944 */ /* 0x000fea0003c00000 */
[----:B------:R-:W-:Y:S01]  /*51d0*/  FADD.FTZ R172, R171, R172 ;  /* 0x000000acabac7221 */ /* 0x000fe20000010000 */
[----:B0-----:R-:W-:Y:S01]  /*51e0*/  HFMA2.MMA R178, -RZ, RZ, 0, 2.384185791015625e-07 ;  /* 0x00000004ffb27435 */ /* 0x001fe200000001ff */
[----:B-1----:R-:W-:Y:S01]  /*51f0*/  FADD.FTZ R214, R214, R173 ;  /* 0x000000add6d67221 */ /* 0x002fe20000010000 */
[----:B------:R-:W-:Y:S01]  /*5200*/  MOV R177, 0x1f ;  /* 0x0000001f00b17802 */ /* 0x000fe20000000f00 */
[----:B------:R-:W-:Y:S01]  /*5210*/  IMAD.MOV.U32 R180, RZ, RZ, -0x1 ;  /* 0xffffffffffb47424 */ /* 0x000fe200078e00ff */
[----:B------:R-:W-:-:S02]  /*5220*/  MOV R173, R172 ;  /* 0x000000ac00ad7202 */ /* 0x000fc40000000f00 */
[----:B------:R-:W-:Y:S02]  /*5230*/  MOV R168, 0x5250 ;  /* 0x0000525000a87802 */ /* 0x000fe40000000f00 */
[----:B------:R-:W-:Y:S05]  /*5240*/  CALL.REL.NOINC `($__internal_91_$__cuda_sm70_shflsync_down_p) ;  /* 0x0000027000007944 */ /* 0x000fea0003c00000 */
[----:B0-----:R-:W-:Y:S01]  /*5250*/  HFMA2.MMA R178, -RZ, RZ, 0, 2.384185791015625e-07 ;  /* 0x00000004ffb27435 */ /* 0x001fe200000001ff */
[----:B-1----:R-:W-:Y:S01]  /*5260*/  MOV R171, R173 ;  /* 0x000000ad00ab7202 */ /* 0x002fe20000000f00 */
[----:B------:R-:W-:Y:S01]  /*5270*/  IMAD.MOV.U32 R173, RZ, RZ, R214 ;  /* 0x000000ffffad7224 */ /* 0x000fe200078e00d6 */
[----:B------:R-:W-:Y:S01]  /*5280*/  MOV R177, 0x1f ;  /* 0x0000001f00b17802 */ /* 0x000fe20000000f00 */
[----:B------:R-:W-:Y:S01]  /*5290*/  IMAD.MOV.U32 R180, RZ, RZ, -0x1 ;  /* 0xffffffffffb47424 */ /* 0x000fe200078e00ff */
[----:B------:R-:W-:Y:S02]  /*52a0*/  MOV R168, 0x52c0 ;  /* 0x000052c000a87802 */ /* 0x000fe40000000f00 */
[----:B------:R-:W-:Y:S05]  /*52b0*/  CALL.REL.NOINC `($__internal_91_$__cuda_sm70_shflsync_down_p) ;  /* 0x0000020000007944 */ /* 0x000fea0003c00000 */
[----:B------:R-:W-:Y:S01]  /*52c0*/  FADD.FTZ R172, R171, R172 ;  /* 0x000000acabac7221 */ /* 0x000fe20000010000 */
[----:B0-----:R-:W-:Y:S01]  /*52d0*/  HFMA2.MMA R178, -RZ, RZ, 0, 1.1920928955078125e-07 ;  /* 0x00000002ffb27435 */ /* 0x001fe200000001ff */
[----:B-1----:R-:W-:Y:S01]  /*52e0*/  FADD.FTZ R176, R214, R173 ;  /* 0x000000add6b07221 */ /* 0x002fe20000010000 */
[----:B------:R-:W-:Y:S01]  /*52f0*/  MOV R177, 0x1f ;  /* 0x0000001f00b17802 */ /* 0x000fe20000000f00 */
[----:B------:R-:W-:Y:S01]  /*5300*/  IMAD.MOV.U32 R180, RZ, RZ, -0x1 ;  /* 0xffffffffffb47424 */ /* 0x000fe200078e00ff */
[----:B------:R-:W-:-:S02]  /*5310*/  MOV R173, R172 ;  /* 0x000000ac00ad7202 */ /* 0x000fc40000000f00 */
[----:B------:R-:W-:Y:S02]  /*5320*/  MOV R168, 0x5340 ;  /* 0x0000534000a87802 */ /* 0x000fe40000000f00 */
[----:B------:R-:W-:Y:S05]  /*5330*/  CALL.REL.NOINC `($__internal_91_$__cuda_sm70_shflsync_down_p) ;  /* 0x0000018000007944 */ /* 0x000fea0003c00000 */
[----:B0-----:R-:W-:Y:S01]  /*5340*/  HFMA2.MMA R178, -RZ, RZ, 0, 1.1920928955078125e-07 ;  /* 0x00000002ffb27435 */ /* 0x001fe200000001ff */
[----:B-1----:R-:W-:Y:S01]  /*5350*/  MOV R171, R173 ;  /* 0x000000ad00ab7202 */ /* 0x002fe20000000f00 */
[----:B------:R-:W-:Y:S01]  /*5360*/  IMAD.MOV.U32 R173, RZ, RZ, R176 ;  /* 0x000000ffffad7224 */ /* 0x000fe200078e00b0 */
[----:B------:R-:W-:Y:S01]  /*5370*/  MOV R177, 0x1f ;  /* 0x0000001f00b17802 */ /* 0x000fe20000000f00 */
[----:B------:R-:W-:Y:S01]  /*5380*/  IMAD.MOV.U32 R180, RZ, RZ, -0x1 ;  /* 0xffffffffffb47424 */ /* 0x000fe200078e00ff */
[----:B------:R-:W-:Y:S02]  /*5390*/  MOV R168, 0x53b0 ;  /* 0x000053b000a87802 */ /* 0x000fe40000000f00 */
[----:B------:R-:W-:Y:S05]  /*53a0*/  CALL.REL.NOINC `($__internal_91_$__cuda_sm70_shflsync_down_p) ;  /* 0x0000011000007944 */ /* 0x000fea0003c00000 */
[----:B------:R-:W-:Y:S01]  /*53b0*/  FADD.FTZ R174, R171, R172 ;  /* 0x000000acabae7221 */ /* 0x000fe20000010000 */
[----:B0-----:R-:W-:Y:S01]  /*53c0*/  HFMA2.MMA R178, -RZ, RZ, 0, 5.9604644775390625e-08 ;  /* 0x00000001ffb27435 */ /* 0x001fe200000001ff */
[----:B-1----:R-:W-:Y:S01]  /*53d0*/  FADD.FTZ R176, R176, R173 ;  /* 0x000000adb0b07221 */ /* 0x002fe20000010000 */
[----:B------:R-:W-:Y:S01]  /*53e0*/  MOV R177, 0x1f ;  /* 0x0000001f00b17802 */ /* 0x000fe20000000f00 */
[----:B------:R-:W-:Y:S01]  /*53f0*/  IMAD.MOV.U32 R180, RZ, RZ, -0x1 ;  /* 0xffffffffffb47424 */ /* 0x000fe200078e00ff */
[----:B------:R-:W-:-:S02]  /*5400*/  MOV R173, R174 ;  /* 0x000000ae00ad7202 */ /* 0x000fc40000000f00 */
[----:B------:R-:W-:Y:S02]  /*5410*/  MOV R168, 0x5430 ;  /* 0x0000543000a87802 */ /* 0x000fe40000000f00 */
[----:B------:R-:W-:Y:S05]  /*5420*/  CALL.REL.NOINC `($__internal_91_$__cuda_sm70_shflsync_down_p) ;  /* 0x0000009000007944 */ /* 0x000fea0003c00000 */
[----:B0-----:R-:W-:Y:S01]  /*5430*/  HFMA2.MMA R178, -RZ, RZ, 0, 5.9604644775390625e-08 ;  /* 0x00000001ffb27435 */ /* 0x001fe200000001ff */
[----:B-1----:R-:W-:Y:S01]  /*5440*/  MOV R175, R173 ;  /* 0x000000ad00af7202 */ /* 0x002fe20000000f00 */
[----:B------:R-:W-:Y:S01]  /*5450*/  IMAD.MOV.U32 R173, RZ, RZ, R176 ;  /* 0x000000ffffad7224 */ /* 0x000fe200078e00b0 */
[----:B------:R-:W-:Y:S01]  /*5460*/  MOV R177, 0x1f ;  /* 0x0000001f00b17802 */ /* 0x000fe20000000f00 */
[----:B------:R-:W-:Y:S01]  /*5470*/  IMAD.MOV.U32 R180, RZ, RZ, -0x1 ;  /* 0xffffffffffb47424 */ /* 0x000fe200078e00ff */
[----:B------:R-:W-:Y:S02]  /*5480*/  MOV R168, 0x54a0 ;  /* 0x000054a000a87802 */ /* 0x000fe40000000f00 */
[----:B------:R-:W-:Y:S05]  /*5490*/  CALL.REL.NOINC `($__internal_91_$__cuda_sm70_shflsync_down_p) ;  /* 0x0000002000007944 */ /* 0x000fea0003c00000 */
[----:B-1----:R-:W-:Y:S01]  /*54a0*/  MOV R215, R173 ;  /* 0x000000ad00d77202 */ /* 0x002fe20000000f00 */
[----:B0-----:R-:W-:Y:S05]  /*54b0*/  BRA `(.L_x_5553) ;  /* 0xffffcbc000007947 */ /* 0x001fea000383ffff */
        .weak           $__internal_91_$__cuda_sm70_shflsync_down_p
        .type           $__internal_91_$__cuda_sm70_shflsync_down_p,@function
        .size           $__internal_91_$__cuda_sm70_shflsync_down_p,(.L_x_11825 - $__internal_91_$__cuda_sm70_shflsync_down_p)
$__internal_91_$__cuda_sm70_shflsync_down_p:
[----:B------:R-:W-:Y:S01]  /*54c0*/  HFMA2.MMA R169, -RZ, RZ, 0, 0 ;  /* 0x00000000ffa97435 */ /* 0x000fe200000001ff */
[----:B------:R-:W-:Y:S04]  /*54d0*/  WARPSYNC R180 ;  /* 0x000000b400007348 */ /* 0x000fe80003800000 */
[----:B------:R0:W1:Y:S01]  /*54e0*/  SHFL.DOWN PT, R173, R173, R178, R177 ;  /* 0x080000b2adad7389 */ /* 0x00006200000e00b1 */
[----:B------:R-:W-:Y:S05]  /*54f0*/  RET.REL.NODEC R168 `(_ZN10layer_norm13ln_bwd_kernelINS_13Kernel_traitsIf13__nv_bfloat16fS2_fjLj8192ELj1ELj1ELj8ELj16ENS_18Kernel_traits_baseILj8192EfS2_fS2_fjLj256EEEEELb1ELb0ELb1ELb0EEEvNS_9BwdParamsE) ;  /* 0xffffab00a8007950 */ /* 0x000fea0003c3ffff */
.L_x_5554:
        /* <DEDUP_REMOVED lines=16> */
.L_x_11825:


//--------------------- .text._ZN10layer_norm22ln_bwd_finalize_kernelINS_22Kernel_traits_finalizeILj8192Ef13__nv_bfloat16fS2_fjLb0ELj1024ELj4ENS_18Kernel_traits_baseILj8192EfS2_fS2_fjLj1024EEEEELb0ELb1EEEvNS_9BwdParamsE --------------------------
	.section	.text._ZN10layer_norm22ln_bwd_finalize_kernelINS_22Kernel_traits_finalizeILj8192Ef13__nv_bfloat16fS2_fjLb0ELj1024ELj4ENS_18Kernel_traits_baseILj8192EfS2_fS2_fjLj1024EEEEELb0ELb1EEEvNS_9BwdParamsE,"ax",@progbits
	.sectioninfo	@"SHI_REGISTERS=32"
	.align	128
        .global         _ZN10layer_norm22ln_bwd_finalize_kernelINS_22Kernel_traits_finalizeILj8192Ef13__nv_bfloat16fS2_fjLb0ELj1024ELj4ENS_18Kernel_traits_baseILj8192EfS2_fS2_fjLj1024EEEEELb0ELb1EEEvNS_9BwdParamsE
        .type           _ZN10layer_norm22ln_bwd_finalize_kernelINS_22Kernel_traits_finalizeILj8192Ef13__nv_bfloat16fS2_fjLb0ELj1024ELj4ENS_18Kernel_traits_baseILj8192EfS2_fS2_fjLj1024EEEEELb0ELb1EEEvNS_9BwdParamsE,@function
        .size           _ZN10layer_norm22ln_bwd_finalize_kernelINS_22Kernel_traits_finalizeILj8192Ef13__nv_bfloat16fS2_fjLb0ELj1024ELj4ENS_18Kernel_traits_baseILj8192EfS2_fS2_fjLj1024EEEEELb0ELb1EEEvNS_9BwdParamsE,(.L_x_11826 - _ZN10layer_norm22ln_bwd_finalize_kernelINS_22Kernel_traits_finalizeILj8192Ef13__nv_bfloat16fS2_fjLb0ELj1024ELj4ENS_18Kernel_traits_baseILj8192EfS2_fS2_fjLj1024EEEEELb0ELb1EEEvNS_9BwdParamsE)
        .other          _ZN10layer_norm22ln_bwd_finalize_kernelINS_22Kernel_traits_finalizeILj8192Ef13__nv_bfloat16fS2_fjLb0ELj1024ELj4ENS_18Kernel_traits_baseILj8192EfS2_fS2_fjLj1024EEEEELb0ELb1EEEvNS_9BwdParamsE,@"STO_CUDA_ENTRY STV_DEFAULT"
_ZN10layer_norm22ln_bwd_finalize_kernelINS_22Kernel_traits_finalizeILj8192Ef13__nv_bfloat16fS2_fjLb0ELj1024ELj4ENS_18Kernel_traits_baseILj8192EfS2_fS2_fjLj1024EEEEELb0ELb1EEEvNS_9BwdParamsE:
.text._ZN10layer_norm22ln_bwd_finalize_kernelINS_22Kernel_traits_finalizeILj8192Ef13__nv_bfloat16fS2_fjLb0ELj1024ELj4ENS_18Kernel_traits_baseILj8192EfS2_fS2_fjLj1024EEEEELb0ELb1EEEvNS_9BwdParamsE:
        /* <DEDUP_REMOVED lines=19> */
.L_x_5565:
        /* <DEDUP_REMOVED lines=27> */
.L_x_5559:
        /* <DEDUP_REMOVED lines=35> */
.L_x_5558:
[----:B------:R-:W-:Y:S05]  /*0510*/  BSYNC B1 ;  /* 0x0000000000017941 */ /* 0x000fea0003800000 */
.L_x_5557:
        /* <DEDUP_REMOVED lines=23> */
.L_x_5561:
[----:B------:R-:W-:Y:S05]  /*0690*/  BSYNC B1 ;  /* 0x0000000000017941 */ /* 0x000fea0003800000 */
.L_x_5560:
        /* <DEDUP_REMOVED lines=10> */
.L_x_5556:
[----:B------:R-:W-:Y:S05]  /*0740*/  BSYNC B0 ;  /* 0x0000000000007941 */ /* 0x000fea0003800000 */
.L_x_5555:
        /* <DEDUP_REMOVED lines=11> */
.L_x_5566:
        /* <DEDUP_REMOVED lines=18> */
.L_x_5567:
[----:B------:R-:W-:Y:S01]  /*0920*/  @!P1 SHF.R.U32.HI R2, RZ, 0x3, R0 ;  /* 0x00000003ff029819 */ /* 0x000fe20000011600 */
[----:B---3--:R-:W-:Y:S02]  /*0930*/  FADD.FTZ R5, R5, R10 ;  /* 0x0000000a05057221 */ /* 0x008fe40000010000 */
[----:B--2---:R-:W-:Y:S01]  /*0940*/  FADD.FTZ R7, R7, R4 ;  /* 0x0000000407077221 */ /* 0x004fe20000010000 */
[----:B------:R-:W-:-:S05]  /*0950*/  @!P1 LOP3.LUT R2, R2, 0x1ffffffc, RZ, 0xc0, !PT ;  /* 0x1ffffffc02029812 */ /* 0x000fca00078ec0ff */
[----:B------:R2:W-:Y:S04]  /*0960*/  @!P1 STS [R2+0x2000], R5 ;  /* 0x0020000502009388 */ /* 0x0005e80000000800 */
[----:B------:R2:W-:Y:S02]  /*0970*/  @!P1 STS [R2+0x2080], R7 ;  /* 0x0020800702009388 */ /* 0x0005e40000000800 */
.L_x_5562:
        /* <DEDUP_REMOVED lines=14> */
.L_x_5563:
[----:B------:R-:W-:Y:S01]  /*0a60*/  HFMA2.MMA R9, -RZ, RZ, 0, 5.9604644775390625e-08 ;  /* 0x00000001ff097435 */ /* 0x000fe200000001ff */
[----:B--2---:R-:W-:Y:S01]  /*0a70*/  IMAD.MOV.U32 R10, RZ, RZ, R4 ;  /* 0x000000ffff0a7224 */ /* 0x004fe200078e0004 */
[----:B------:R-:W-:Y:S01]  /*0a80*/  MOV R11, 0xffffffff ;  /* 0xffffffff000b7802 */ /* 0x000fe20000000f00 */
[----:B------:R-:W-:Y:S01]  /*0a90*/  IMAD.MOV.U32 R6, RZ, RZ, 0x1f ;  /* 0x0000001fff067424 */ /* 0x000fe200078e00ff */
[----:B------:R-:W-:-:S02]  /*0aa0*/  MOV R2, 0xac0 ;  /* 0x00000ac000027802 */ /* 0x000fc40000000f00 */
[----:B01----:R-:W-:Y:S05]  /*0ab0*/  CALL.REL.NOINC `($__internal_92_$__cuda_sm70_shflsync_bfly_p) ;  /* 0x000003c000007944 */ /* 0x003fea0003c00000 */
[----:B-1----:R-:W-:Y:S01]  /*0ac0*/  MOV R3, R6 ;  /* 0x0000000600037202 */ /* 0x002fe20000000f00 */
[----:B0-----:R-:W-:Y:S05]  /*0ad0*/  BRA `(.L_x_5566) ;  /* 0xfffffd2000007947 */ /* 0x001fea000383ffff */
.L_x_5564:
[----:B------:R-:W-:Y:S01]  /*0ae0*/  HFMA2.MMA R9, -RZ, RZ, 0, 1.1920928955078125e-07 ;  /* 0x00000002ff097435 */ /* 0x000fe200000001ff */
[----:B------:R-:W-:Y:S01]  /*0af0*/  IMAD.MOV.U32 R10, RZ, RZ, R13 ;  /* 0x000000ffff0a7224 */ /* 0x000fe200078e000d */
[----:B------:R-:W-:Y:S01]  /*0b00*/  MOV R6, 0x1f ;  /* 0x0000001f00067802 */ /* 0x000fe20000000f00 */
[----:B------:R-:W-:Y:S01]  /*0b10*/  IMAD.MOV.U32 R11, RZ, RZ, -0x1 ;  /* 0xffffffffff0b7424 */ /* 0x000fe200078e00ff */
[----:B------:R-:W-:-:S02]  /*0b20*/  MOV R2, 0xb40 ;  /* 0x00000b4000027802 */ /* 0x000fc40000000f00 */
[----:B012---:R-:W-:Y:S05]  /*0b30*/  CALL.REL.NOINC `($__internal_92_$__cuda_sm70_shflsync_bfly_p) ;  /* 0x0000034000007944 */ /* 0x007fea0003c00000 */
[----:B0-----:R-:W-:Y:S01]  /*0b40*/  HFMA2.MMA R9, -RZ, RZ, 0, 2.384185791015625e-07 ;  /* 0x00000004ff097435 */ /* 0x001fe200000001ff */
[----:B-1----:R-:W-:Y:S01]  /*0b50*/  FADD.FTZ R10, R13, R6 ;  /* 0x000000060d0a7221 */ /* 0x002fe20000010000 */
[----:B------:R-:W-:Y:S01]  /*0b60*/  MOV R6, 0x1f ;  /* 0x0000001f00067802 */ /* 0x000fe20000000f00 */
[----:B------:R-:W-:Y:S01]  /*0b70*/  IMAD.MOV.U32 R11, RZ, RZ, -0x1 ;  /* 0xffffffffff0b7424 */ /* 0x000fe200078e00ff */
[----:B------:R-:W-:-:S02]  /*0b80*/  MOV R2, 0xba0 ;  /* 0x00000ba000027802 */ /* 0x000fc40000000f00 */
[----:B------:R-:W-:Y:S05]  /*0b90*/  CALL.REL.NOINC `($__internal_92_$__cuda_sm70_shflsync_bfly_p) ;  /* 0x000002e000007944 */ /* 0x000fea0003c00000 */
[----:B0-----:R-:W-:Y:S01]  /*0ba0*/  HFMA2.MMA R9, -RZ, RZ, 0, 4.76837158203125e-07 ;  /* 0x00000008ff097435 */ /* 0x001fe200000001ff */
[----:B-1----:R-:W-:Y:S01]  /*0bb0*/  FADD.FTZ R10, R10, R6 ;  /* 0x000000060a0a7221 */ /* 0x002fe20000010000 */
[----:B------:R-:W-:Y:S01]  /*0bc0*/  MOV R6, 0x1f ;  /* 0x0000001f00067802 */ /* 0x000fe20000000f00 */
[----:B------:R-:W-:Y:S01]  /*0bd0*/  IMAD.MOV.U32 R11, RZ, RZ, -0x1 ;  /* 0xffffffffff0b7424 */ /* 0x000fe200078e00ff */
[----:B------:R-:W-:-:S02]  /*0be0*/  MOV R2, 0xc00 ;  /* 0x00000c0000027802 */ /* 0x000fc40000000f00 */
[----:B------:R-:W-:Y:S05]  /*0bf0*/  CALL.REL.NOINC `($__internal_92_$__cuda_sm70_shflsync_bfly_p) ;  /* 0x0000028000007944 */ /* 0x000fea0003c00000 */
[----:B-1----:R-:W-:Y:S01]  /*0c00*/  FADD.FTZ R4, R10, R6 ;  /* 0x000000060a047221 */ /* 0x002fe20000010000 */
[----:B0-----:R-:W-:Y:S01]  /*0c10*/  HFMA2.MMA R9, -RZ, RZ, 0, 9.5367431640625e-07 ;  /* 0x00000010ff097435 */ /* 0x001fe200000001ff */
[----:B------:R-:W-:Y:S01]  /*0c20*/  MOV R6, 0x1f ;  /* 0x0000001f00067802 */ /* 0x000fe20000000f00 */
[----:B------:R-:W-:Y:S01]  /*0c30*/  IMAD.MOV.U32 R11, RZ, RZ, -0x1 ;  /* 0xffffffffff0b7424 */ /* 0x000fe200078e00ff */
[----:B------:R-:W-:-:S02]  /*0c40*/  MOV R2, 0xc70 ;  /* 0x00000c7000027802 */ /* 0x000fc40000000f00 */
[----:B------:R-:W-:Y:S02]  /*0c50*/  MOV R10, R4 ;  /* 0x00000004000a7202 */ /* 0x000fe40000000f00 */
[----:B------:R-:W-:Y:S05]  /*0c60*/  CALL.REL.NOINC `($__internal_92_$__cuda_sm70_shflsync_bfly_p) ;  /* 0x0000021000007944 */ /* 0x000fea0003c00000 */
[----:B0-----:R-:W-:Y:S01]  /*0c70*/  HFMA2.MMA R9, -RZ, RZ, 0, 5.9604644775390625e-08 ;  /* 0x00000001ff097435 */ /* 0x001fe200000001ff */
[----:B-1----:R-:W-:Y:S01]  /*0c80*/  MOV R7, R6 ;  /* 0x0000000600077202 */ /* 0x002fe20000000f00 */
[----:B------:R-:W-:Y:S01]  /*0c90*/  IMAD.MOV.U32 R10, RZ, RZ, R5 ;  /* 0x000000ffff0a7224 */ /* 0x000fe200078e0005 */
[----:B------:R-:W-:Y:S01]  /*0ca0*/  MOV R6, 0x1f ;  /* 0x0000001f00067802 */ /* 0x000fe20000000f00 */
[----:B------:R-:W-:Y:S01]  /*0cb0*/  IMAD.MOV.U32 R11, RZ, RZ, -0x1 ;  /* 0xffffffffff0b7424 */ /* 0x000fe200078e00ff */
[----:B------:R-:W-:Y:S02]  /*0cc0*/  MOV R2, 0xce0 ;  /* 0x00000ce000027802 */ /* 0x000fe40000000f00 */
[----:B------:R-:W-:Y:S05]  /*0cd0*/  CALL.REL.NOINC `($__internal_92_$__cuda_sm70_shflsync_bfly_p) ;  /* 0x000001a000007944 */ /* 0x000fea0003c00000 */
[----:B0-----:R-:W-:Y:S01]  /*0ce0*/  HFMA2.MMA R9, -RZ, RZ, 0, 1.1920928955078125e-07 ;  /* 0x00000002ff097435 */ /* 0x001fe200000001ff */
[----:B-1----:R-:W-:Y:S01]  /*0cf0*/  FADD.FTZ R10, R5, R6 ;  /* 0x00000006050a7221 */ /* 0x002fe20000010000 */
[----:B------:R-:W-:Y:S01]  /*0d00*/  MOV R6, 0x1f ;  /* 0x0000001f00067802 */ /* 0x000fe20000000f00 */
[----:B------:R-:W-:Y:S01]  /*0d10*/  IMAD.MOV.U32 R11, RZ, RZ, -0x1 ;  /* 0xffffffffff0b7424 */ /* 0x000fe200078e00ff */
[----:B------:R-:W-:Y:S02]  /*0d20*/  MOV R2, 0xd40 ;  /* 0x00000d4000027802 */ /* 0x000fe40000000f00 */
[----:B------:R-:W-:Y:S05]  /*0d30*/  CALL.REL.NOINC `($__internal_92_$__cuda_sm70_shflsync_bfly_p) ;  /* 0x0000014000007944 */ /* 0x000fea0003c00000 */
        /* <DEDUP_REMOVED lines=12> */
[----:B0-----:R-:W-:Y:S01]  /*0e00*/  HFMA2.MMA R9, -RZ, RZ, 0, 9.5367431640625e-07 ;  /* 0x00000010ff097435 */ /* 0x001fe200000001ff */
[----:B-1----:R-:W-:Y:S01]  /*0e10*/  FADD.FTZ R10, R10, R6 ;  /* 0x000000060a0a7221 */ /* 0x002fe20000010000 */
[----:B------:R-:W-:Y:S01]  /*0e20*/  MOV R6, 0x1f ;  /* 0x0000001f00067802 */ /* 0x000fe20000000f00 */
[----:B------:R-:W-:Y:S01]  /*0e30*/  IMAD.MOV.U32 R11, RZ, RZ, -0x1 ;  /* 0xffffffffff0b7424 */ /* 0x000fe200078e00ff */
[----:B------:R-:W-:-:S02]  /*0e40*/  MOV R2, 0xe60 ;  /* 0x00000e6000027802 */ /* 0x000fc40000000f00 */
[----:B------:R-:W-:Y:S05]  /*0e50*/  CALL.REL.NOINC `($__internal_92_$__cuda_sm70_shflsync_bfly_p) ;  /* 0x0000002000007944 */ /* 0x000fea0003c00000 */
[----:B-1----:R-:W-:Y:S01]  /*0e60*/  MOV R5, R6 ;  /* 0x0000000600057202 */ /* 0x002fe20000000f00 */
[----:B0-----:R-:W-:Y:S05]  /*0e70*/  BRA `(.L_x_5567) ;  /* 0xfffffaa000007947 */ /* 0x001fea000383ffff */
        .weak           $__internal_92_$__cuda_sm70_shflsync_bfly_p
        .type           $__internal_92_$__cuda_sm70_shflsync_bfly_p,@function
        .size           $__internal_92_$__cuda_sm70_shflsync_bfly_p,(.L_x_11826 - $__internal_92_$__cuda_sm70_shflsync_bfly_p)
$__internal_92_$__cuda_sm70_shflsync_bfly_p:
[----:B------:R-:W-:Y:S01]  /*0e80*/  HFMA2.MMA R3, -RZ, RZ, 0, 0 ;  /* 0x00000000ff037435 */ /* 0x000fe200000001ff */
[----:B------:R-:W-:Y:S04]  /*0e90*/  WARPSYNC R11 ;  /* 0x0000000b00007348 */ /* 0x000fe80003800000 */
[----:B------:R0:W1:Y:S01]  /*0ea0*/  SHFL.BFLY PT, R6, R10, R9, R6 ;  /* 0x0c0000090a067389 */ /* 0x00006200000e0006 */
[----:B------:R-:W-:Y:S05]  /*0eb0*/  RET.REL.NODEC R2 `(_ZN10layer_norm22ln_bwd_finalize_kernelINS_22Kernel_traits_finalizeILj8192Ef13__nv_bfloat16fS2_fjLb0ELj1024ELj4ENS_18Kernel_traits_baseILj8192EfS2_fS2_fjLj1024EEEEELb0ELb1EEEvNS_9BwdParamsE) ;  /* 0xfffff14002007950 */ /* 0x000fea0003c3ffff */
.L_x_5568:
        /* <DEDUP_REMOVED lines=12> */
.L_x_11826:


//--------------------- .text._ZN10layer_norm13ln_bwd_kernelINS_13Kernel_traitsIf13__nv_bfloat16fS2_fjLj8192ELj1ELj1ELj8ELj16ENS_18Kernel_traits_baseILj8192EfS2_fS2_fjLj256EEEEELb1ELb0ELb1ELb1EEEvNS_9BwdParamsE --------------------------
	.section	.text._ZN10layer_norm13ln_bwd_kernelINS_13Kernel_traitsIf13__nv_bfloat16fS2_fjLj8192ELj1ELj1ELj8ELj16ENS_18Kernel_traits_baseILj8192EfS2_fS2_fjLj256EEEEELb1ELb0ELb1ELb1EEEvNS_9BwdParamsE,"ax",@progbits
	.sectioninfo	@"SHI_REGISTERS=248"
	.align	128
        .global         _ZN10layer_norm13ln_bwd_kernelINS_13Kernel_traitsIf13__nv_bfloat16fS2_fjLj8192ELj1ELj1ELj8ELj16ENS_18Kernel_traits_baseILj8192EfS2_fS2_fjLj256EEEEELb1ELb0ELb1ELb1EEEvNS_9BwdParamsE
        .type           _ZN10layer_norm13ln_bwd_kernelINS_13Kernel_traitsIf13__nv_bfloat16fS2_fjLj8192ELj1ELj1ELj8ELj16ENS_18Kernel_traits_baseILj8192EfS2_fS2_fjLj256EEEEELb1ELb0ELb1ELb1EEEvNS_9BwdParamsE,@function
        .size           _ZN10layer_norm13ln_bwd_kernelINS_13Kernel_traitsIf13__nv_bfloat16fS2_fjLj8192ELj1ELj1ELj8ELj16ENS_18Kernel_traits_baseILj8192EfS2_fS2_fjLj256EEEEELb1ELb0ELb1ELb1EEEvNS_9BwdParamsE,(.L_x_11827 - _ZN10layer_norm13ln_bwd_kernelINS_13Kernel_traitsIf13__nv_bfloat16fS2_fjLj8192ELj1ELj1ELj8ELj16ENS_18Kernel_traits_baseILj8192EfS2_fS2_fjLj256EEEEELb1ELb0ELb1ELb1EEEvNS_9BwdParamsE)
        .other          _ZN10layer_norm13ln_bwd_kernelINS_13Kernel_traitsIf13__nv_bfloat16fS2_fjLj8192ELj1ELj1ELj8ELj16ENS_18Kernel_traits_baseILj8192EfS2_fS2_fjLj256EEEEELb1ELb0ELb1ELb1EEEvNS_9BwdParamsE,@"STO_CUDA_ENTRY STV_DEFAULT"
_ZN10layer_norm13ln_bwd_kernelINS_13Kernel_traitsIf13__nv_bfloat16fS2_fjLj8192ELj1ELj1ELj8ELj16ENS_18Kernel_traits_baseILj8192EfS2_fS2_fjLj256EEEEELb1ELb0ELb1ELb1EEEvNS_9BwdParamsE:
.text._ZN10layer_norm13ln_bwd_kernelINS_13Kernel_traitsIf13__nv_bfloat16fS2_fjLj8192ELj1ELj1ELj8ELj16ENS_18Kernel_traits_baseILj8192EfS2_fS2_fjLj256EEEEELb1ELb0ELb1ELb1EEEvNS_9BwdParamsE:
        /* <DEDUP_REMOVED lines=40> */
.L_x_5569:
[----:B------:R-:W0:Y:S01]  /*0280*/  LDC.U8 R4, c[0x0][0x1f0] ;  /* 0x00007c00ff047b82 */ /* 0x000e220000000000 */
[----:B------:R-:W-:-:S04]  /*0290*/  SHF.L.U32 R0, R6, 0x5, RZ ;  /* 0x0000000506007819 */ /* 0x000fc800000006ff */
[----:B------:R-:W-:-:S04]  /*02a0*/  LOP3.LUT R0, R0, 0x1fe0, RZ, 0xc0, !PT ;  /* 0x00001fe000007812 */ /* 0x000fc800078ec0ff */
[----:B------:R-:W-:Y:S01]  /*02b0*/  IADD3 R2, P0, R0, c[0x0][0x1b0], RZ ;  /* 0x00006c0000027a10 */ /* 0x000fe20007f1e0ff */
[----:B------:R-:W-:-:S03]  /*02c0*/  HFMA2.MMA R0, -RZ, RZ, 0, 5.9604644775390625e-08 ;  /* 0x00000001ff007435 */ /* 0x000fc600000001ff */
        /* <DEDUP_REMOVED lines=42> */
.L_x_5640:
[----:B------:R-:W-:-:S05]  /*0570*/  MOV R168, 0x4 ;  /* 0x0000000400a87802 */ /* 0x000fca0000000f00 */
[----:B------:R-:W-:-:S05]  /*0580*/  IMAD.WIDE R166, R5, R168, c[0x0][0x1d8] ;  /* 0x0000760005a67625 */ /* 0x000fca00078e02a8 */
[----:B------:R0:W2:Y:S01]  /*0590*/  LDG.E R170, [R166.64] ;  /* 0x00000004a6aa7981 */ /* 0x0000a2000c1e1900 */
[C---:B------:R-:W-:Y:S02]  /*05a0*/  IMAD R0, R5.reuse, c[0x0][0x168], RZ ;  /* 0x00005a0005007a24 */ /* 0x040fe400078e02ff */
[----:B------:R-:W-:-:S03]  /*05b0*/  IMAD.WIDE R164, R5, R168, c[0x0][0x1a8] ;  /* 0x00006a0005a47625 */ /* 0x000fc600078e02a8 */
[----:B------:R-:W-:Y:S01]  /*05c0*/  SHF.R.S32.HI R169, RZ, 0x1f, R0 ;  /* 0x0000001fffa97819 */ /* 0x000fe20000011400 */
[----:B------:R-:W-:Y:S01]  /*05d0*/  IMAD.WIDE R236, R5, R168, c[0x0][0x1d0] ;  /* 0x0000740005ec7625 */ /* 0x000fe200078e02a8 */
[----:B-----5:R1:W5:Y:S02]  /*05e0*/  LDG.E R2, [R164.64] ;  /* 0x00000004a4027981 */ /* 0x020364000c1e1900 */
[----:B------:R-:W-:-:S03]  /*05f0*/  LEA.HI R171, R169, R0, RZ, 0x3 ;  /* 0x00000000a9ab7211 */ /* 0x000fc600078f18ff */
[----:B------:R3:W5:Y:S01]  /*0600*/  LDG.E R236, [R236.64] ;  /* 0x00000004ecec7981 */ /* 0x000762000c1e1900 */
[C---:B------:R-:W-:Y:S01]  /*0610*/  IMAD.WIDE R168, R5.reuse, R168, c[0x0][0x1a0] ;  /* 0x0000680005a87625 */ /* 0x040fe200078e02a8 */
[----:B------:R-:W-:Y:S01]  /*0620*/  IADD3 R5, R5, c[0x0][0x160], RZ ;  /* 0x0000580005057a10 */ /* 0x000fe20007ffe0ff */
[----:B------:R-:W-:Y:S01]  /*0630*/  BSSY B0, `(.L_x_5571) ;  /* 0x000016a000007945 */ /* 0x000fe20003800000 */
[----:B-1----:R-:W-:Y:S02]  /*0640*/  LOP3.LUT R164, R6, 0xff, RZ, 0xc0, !PT ;  /* 0x000000ff06a47812 */ /* 0x002fe400078ec0ff */
[----:B------:R-:W-:Y:S02]  /*0650*/  MOV R165, 0x20 ;  /* 0x0000002000a57802 */ /* 0x000fe40000000f00 */
[----:B------:R-:W-:Y:S02]  /*0660*/  ISETP.GE.AND P0, PT, R5, c[0x0][0x164], PT ;  /* 0x0000590005007a0c */ /* 0x000fe40003f06270 */
[----:B---3--:R-:W-:-:S04]  /*0670*/  LEA.HI.SX32 R237, R171, R164, 0x1d ;  /* 0x000000a4abed7211 */ /* 0x008fc800078feaff */
        /* <DEDUP_REMOVED lines=9> */
[----:B-----5:R-:W-:Y:S01]  /*0710*/  ISETP.GE.AND P3, PT, R236, 0x1, PT ;  /* 0x00000001ec00780c */ /* 0x020fe20003f66270 */
[----:B------:R-:W-:Y:S01]  /*0720*/  HFMA2.MMA R244, -RZ, RZ, 0, 0 ;  /* 0x00000000fff47435 */ /* 0x000fe200000001ff */
[----:B------:R-:W-:-:S04]  /*0730*/  ISETP.NE.U32.AND P2, PT, RZ, c[0x0][0x218], PT ;  /* 0x00008600ff007a0c */ /* 0x000fc80003f45070 */
        /* <DEDUP_REMOVED lines=17> */
[----:B------:R-:W-:-:S02]  /*0850*/  IMAD.WIDE.U32 R240, R240, R169, c[0x0][0x190] ;  /* 0x00006400f0f07625 */ /* 0x000fc400078e00a9 */
[----:B------:R2:W5:Y:S02]  /*0860*/  @P2 LDG.E.128 R28, [R166.64] ;  /* 0x00000004a61c2981 */ /* 0x000564000c1e1d00 */
[-C--:B0-----:R-:W-:Y:S02]  /*0870*/  IMAD.WIDE.U32 R230, R164, R169.reuse, c[0x0][0x190] ;  /* 0x00006400a4e67625 */ /* 0x081fe400078e00a9 */
[----:B------:R2:W5:Y:S02]  /*0880*/  @P2 LDG.E.128 R24, [R166.64+0x10] ;  /* 0x00001004a6182981 */ /* 0x000564000c1e1d00 */
[----:B-1----:R-:W-:Y:S02]  /*0890*/  IMAD.WIDE.U32 R228, R165, R169, c[0x0][0x190] ;  /* 0x00006400a5e47625 */ /* 0x002fe400078e00a9 */
[----:B------:R-:W5:Y:S04]  /*08a0*/  LDG.E.64 R244, [R244.64] ;  /* 0x00000004f4f47981 */ /* 0x000f68000c1e1b00 */
[----:B------:R-:W5:Y:S04]  /*08b0*/  LDG.E.64 R240, [R240.64] ;  /* 0x00000004f0f07981 */ /* 0x000f68000c1e1b00 */
[----:B------:R-:W5:Y:S04]  /*08c0*/  LDG.E.64 R230, [R230.64] ;  /* 0x00000004e6e67981 */ /* 0x000f68000c1e1b00 */
[----:B------:R-:W5:Y:S01]  /*08d0*/  LDG.E.64 R228, [R228.64] ;  /* 0x00000004e4e47981 */ /* 0x000f62000c1e1b00 */
[----:B------:R-:W-:Y:S01]  /*08e0*/  CS2R R168, SRZ ;  /* 0x0000000000a87805 */ /* 0x000fe2000001ff00 */
[----:B------:R-:W-:Y:S05]  /*08f0*/  BRA `(.L_x_5573) ;  /* 0x000013d000007947 */ /* 0x000fea0003800000 */
.L_x_5572:
[----:B------:R-:W-:Y:S01]  /*0900*/  IADD3 R7, R170, -0x1, RZ ;  /* 0xffffffffaa077810 */ /* 0x000fe20007ffe0ff */
[----:B------:R0:W2:Y:S04]  /*0910*/  LDG.E R225, [R168.64] ;  /* 0x00000004a8e17981 */ /* 0x0000a8000c1e1900 */
[----:B------:R-:W-:-:S05]  /*0920*/  IMAD R7, R7, c[0x0][0x168], RZ ;  /* 0x00005a0007077a24 */ /* 0x000fca00078e02ff */
[----:B------:R-:W-:-:S04]  /*0930*/  SHF.R.S32.HI R8, RZ, 0x1f, R7 ;  /* 0x0000001fff087819 */ /* 0x000fc80000011407 */
[----:B------:R-:W-:Y:S02]  /*0940*/  LEA.HI R7, R8, R7, RZ, 0x3 ;  /* 0x0000000708077211 */ /* 0x000fe400078f18ff */
[----:B------:R-:W-:Y:S02]  /*0950*/  MOV R185, 0x10 ;  /* 0x0000001000b97802 */ /* 0x000fe40000000f00 */
[----:B------:R-:W-:Y:S01]  /*0960*/  LEA.HI.SX32 R184, R7, R164, 0x1d ;  /* 0x000000a407b87211 */ /* 0x000fe200078feaff */
[----:B------:R-:W-:-:S04]  /*0970*/  IMAD.WIDE.U32 R176, R237, R165, c[0x0][0x188] ;  /* 0x00006200edb07625 */ /* 0x000fc800078e00a5 */
[C---:B------:R-:W-:Y:S01]  /*0980*/  IMAD.WIDE.U32 R192, R184.reuse, R185, c[0x0][0x208] ;  /* 0x00008200b8c07625 */ /* 0x040fe200078e00b9 */
[----:B------:R1:W3:Y:S03]  /*0990*/  LDG.E.128 R196, [R176.64] ;  /* 0x00000004b0c47981 */ /* 0x0002e6000c1e1d00 */
[----:B------:R-:W-:Y:S01]  /*09a0*/  IMAD.WIDE.U32 R200, R235, R165, c[0x0][0x188] ;  /* 0x00006200ebc87625 */ /* 0x000fe200078e00a5 */
[----:B------:R1:W4:Y:S04]  /*09b0*/  LDG.E.128 R8, [R176.64+0x10] ;  /* 0x00001004b0087981 */ /* 0x000328000c1e1d00 */
[----:B------:R-:W4:Y:S04]  /*09c0*/  LDG.E.128 R192, [R192.64] ;  /* 0x00000004c0c07981 */ /* 0x000f28000c1e1d00 */
[----:B------:R0:W4:Y:S01]  /*09d0*/  LDG.E.128 R12, [R200.64] ;  /* 0x00000004c80c7981 */ /* 0x000122000c1e1d00 */
[----:B------:R-:W-:-:S03]  /*09e0*/  IADD3 R16, R184, 0x100, RZ ;  /* 0x00000100b8107810 */ /* 0x000fc60007ffe0ff */
[----:B------:R0:W4:Y:S02]  /*09f0*/  LDG.E.128 R20, [R200.64+0x10] ;  /* 0x00001004c8147981 */ /* 0x000124000c1e1d00 */
[----:B------:R-:W-:-:S06]  /*0a00*/  IMAD.WIDE.U32 R16, R16, R185, c[0x0][0x208] ;  /* 0x0000820010107625 */ /* 0x000fcc00078e00b9 */
[----:B------:R-:W4:Y:S01]  /*0a10*/  LDG.E.128 R16, [R16.64] ;  /* 0x0000000410107981 */ /* 0x000f22000c1e1d00 */
[----:B------:R-:W-:Y:S01]  /*0a20*/  IADD3 R172, R184, 0x200, RZ ;  /* 0x00000200b8ac7810 */ /* 0x000fe20007ffe0ff */
[----:B------:R-:W-:-:S04]  /*0a30*/  IMAD.WIDE.U32 R202, R227, R165, c[0x0][0x188] ;  /* 0x00006200e3ca7625 */ /* 0x000fc800078e00a5 */
[----:B------:R-:W-:Y:S01]  /*0a40*/  IMAD.WIDE.U32 R172, R172, R185, c[0x0][0x208] ;  /* 0x00008200acac7625 */ /* 0x000fe200078e00b9 */
[----:B0-----:R0:W4:Y:S03]  /*0a50*/  LDG.E.128 R168, [R202.64] ;  /* 0x00000004caa87981 */ /* 0x001126000c1e1d00 */
[----:B------:R-:W-:Y:S01]  /*0a60*/  IMAD.WIDE.U32 R204, R0, R165, c[0x0][0x188] ;  /* 0x0000620000cc7625 */ /* 0x000fe200078e00a5 */
[----:B------:R-:W-:Y:S01]  /*0a70*/  IADD3 R184, R184, 0x300, RZ ;  /* 0x00000300b8b87810 */ /* 0x000fe20007ffe0ff */
[----:B------:R-:W4:Y:S04]  /*0a80*/  LDG.E.128 R172, [R172.64] ;  /* 0x00000004acac7981 */ /* 0x000f28000c1e1d00 */
[----:B------:R0:W4:Y:S04]  /*0a90*/  LDG.E.128 R180, [R204.64] ;  /* 0x00000004ccb47981 */ /* 0x000128000c1e1d00 */
[----:B-1----:R0:W4:Y:S01]  /*0aa0*/  LDG.E.128 R176, [R202.64+0x10] ;  /* 0x00001004cab07981 */ /* 0x002122000c1e1d00 */
[----:B------:R-:W-:Y:S01]  /*0ab0*/  IMAD.WIDE.U32 R184, R184, R185, c[0x0][0x208] ;  /* 0x00008200b8b87625 */ /* 0x000fe200078e00b9 */
[----:B-----5:R-:W-:-:S02]  /*0ac0*/  ISETP.GE.AND P3, PT, R236, 0x1, PT ;  /* 0x00000001ec00780c */ /* 0x020fc40003f66270 */
[----:B------:R1:W4:Y:S04]  /*0ad0*/  LDG.E.128 R188, [R204.64+0x10] ;  /* 0x00001004ccbc7981 */ /* 0x000328000c1e1d00 */
[----:B------:R-:W4:Y:S07]  /*0ae0*/  LDG.E.128 R184, [R184.64] ;  /* 0x00000004b8b87981 */ /* 0x000f2e000c1e1d00 */
[----:B------:R-:W-:-:S05]  /*0af0*/  @P3 IADD3 R7, R236, -0x1, RZ ;  /* 0xffffffffec073810 */ /* 0x000fca0007ffe0ff */
[----:B------:R-:W-:Y:S01]  /*0b00*/  @P3 IMAD R7, R7, c[0x0][0x168], RZ ;  /* 0x00005a0007073a24 */ /* 0x000fe200078e02ff */
[----:B------:R-:W-:-:S04]  /*0b10*/  HFMA2.MMA R244, -RZ, RZ, 0, 0 ;  /* 0x00000000fff47435 */ /* 0x000fc800000001ff */
[----:B------:R-:W-:-:S04]  /*0b20*/  @P3 SHF.R.S32.HI R200, RZ, 0x1f, R7 ;  /* 0x0000001fffc83819 */ /* 0x000fc80000011407 */
[----:B------:R-:W-:-:S04]  /*0b30*/  @P3 LEA.HI R7, R200, R7, RZ, 0x3 ;  /* 0x00000007c8073211 */ /* 0x000fc800078f18ff */
[----:B------:R-:W-:Y:S02]  /*0b40*/  @P3 LEA.HI.SX32 R244, R7, R164, 0x1d ;  /* 0x000000a407f43211 */ /* 0x000fe400078feaff */
[----:B------:R-:W-:Y:S02]  /*0b50*/  MOV R201, 0x8 ;  /* 0x0000000800c97802 */ /* 0x000fe40000000f00 */
[C---:B------:R-:W-:Y:S02]  /*0b60*/  IADD3 R240, R244.reuse, 0x100, RZ ;  /* 0x00000100f4f07810 */ /* 0x040fe40007ffe0ff */
        /* <DEDUP_REMOVED lines=8> */
[----:B------:R-:W-:-:S04]  /*0bf0*/  IMAD.WIDE.U32 R164, R164, R201, c[0x0][0x190] ;  /* 0x00006400a4a47625 */ /* 0x000fc800078e00c9 */
[----:B------:R-:W-:-:S08]  /*0c00*/  IMAD.WIDE.U32 R200, R200, R201, c[0x0][0x190] ;  /* 0x00006400c8c87625 */ /* 0x000fd000078e00c9 */
        /* <DEDUP_REMOVED lines=9> */
[----:B0-----:R0:W5:Y:S04]  /*0ca0*/  LDG.E.64 R230, [R164.64] ;  /* 0x00000004a4e67981 */ /* 0x001168000c1e1b00 */
[----:B------:R0:W5:Y:S01]  /*0cb0*/  LDG.E.64 R228, [R200.64] ;  /* 0x00000004c8e47981 */ /* 0x000162000c1e1b00 */
[----:B--2---:R-:W-:-:S05]  /*0cc0*/  FSEL R225, R225, RZ, !P2 ;  /* 0x000000ffe1e17208 */ /* 0x004fca0005000000 */
[C---:B---3--:R-:W-:Y:S02]  /*0cd0*/  FADD.FTZ R211, -R225.reuse, R198 ;  /* 0x000000c6e1d37221 */ /* 0x048fe40000010100 */
[C---:B------:R-:W-:Y:S02]  /*0ce0*/  FADD.FTZ R213, -R225.reuse, R199 ;  /* 0x000000c7e1d57221 */ /* 0x040fe40000010100 */
[C---:B------:R-:W-:Y:S02]  /*0cf0*/  FADD.FTZ R7, -R225.reuse, R196 ;  /* 0x000000c4e1077221 */ /* 0x040fe40000010100 */
[C---:B-1----:R-:W-:Y:S01]  /*0d00*/  FADD.FTZ R167, -R225.reuse, R197 ;  /* 0x000000c5e1a77221 */ /* 0x042fe20000010100 */
[--C-:B----4-:R-:W-:Y:S02]  /*0d10*/  PRMT R198, RZ, 0x5410, R194.reuse ;  /* 0x00005410ffc67816 */ /* 0x110fe400000000c2 */
[----:B------:R-:W-:Y:S01]  /*0d20*/  PRMT R199, RZ, 0x7610, R194 ;  /* 0x00007610ffc77816 */ /* 0x000fe200000000c2 */
[C---:B------:R-:W-:Y:S01]  /*0d30*/  FADD.FTZ R194, -R225.reuse, R10 ;  /* 0x0000000ae1c27221 */ /* 0x040fe20000010100 */
[--C-:B0-----:R-:W-:Y:S01]  /*0d40*/  PRMT R165, RZ, 0x5410, R192.reuse ;  /* 0x00005410ffa57816 */ /* 0x101fe200000000c0 */
[C---:B------:R-:W-:Y:S01]  /*0d50*/  FADD.FTZ R217, -R225.reuse, R13 ;  /* 0x0000000de1d97221 */ /* 0x040fe20000010100 */
[----:B------:R-:W-:Y:S01]  /*0d60*/  PRMT R164, RZ, 0x7610, R192 ;  /* 0x00007610ffa47816 */ /* 0x000fe200000000c0 */
[----:B------:R-:W-:Y:S01]  /*0d70*/  FADD.FTZ R192, -R225, R8 ;  /* 0x00000008e1c07221 */ /* 0x000fe20000010100 */
[----:B------:R-:W-:-:S02]  /*0d80*/  PRMT R200, RZ, 0x5410, R195 ;  /* 0x00005410ffc87816 */ /* 0x000fc400000000c3 */
[----:B------:R-:W-:Y:S01]  /*0d90*/  PRMT R201, RZ, 0x7610, R195 ;  /* 0x00007610ffc97816 */ /* 0x000fe200000000c3 */
[C---:B------:R-:W-:Y:S02]  /*0da0*/  FADD.FTZ R195, -R225.reuse, R11 ;  /* 0x0000000be1c37221 */ /* 0x040fe40000010100 */
[C---:B------:R-:W-:Y:S02]  /*0db0*/  FMUL.FTZ R7, R2.reuse, R7 ;  /* 0x0000000702077220 */ /* 0x040fe40000410000 */
[C---:B------:R-:W-:Y:S02]  /*0dc0*/  FMUL.FTZ R8, R2.reuse, R167 ;  /* 0x000000a702087220 */ /* 0x040fe40000410000 */
[----:B------:R-:W-:Y:S01]  /*0dd0*/  FMUL.FTZ R13, R2, R194 ;  /* 0x000000c2020d7220 */ /* 0x000fe20000410000 */
[--C-:B------:R-:W-:Y:S01]  /*0de0*/  PRMT R196, RZ, 0x5410, R193.reuse ;  /* 0x00005410ffc47816 */ /* 0x100fe200000000c1 */
[----:B------:R-:W-:Y:S01]  /*0df0*/  FMUL.FTZ R194, R84, R165 ;  /* 0x000000a554c27220 */ /* 0x000fe20000410000 */
[----:B------:R-:W-:Y:S01]  /*0e00*/  PRMT R197, RZ, 0x7610, R193 ;  /* 0x00007610ffc57816 */ /* 0x000fe200000000c1 */
[----:B------:R-:W-:-:S02]  /*0e10*/  FADD.FTZ R226, -R225, R14 ;  /* 0x0000000ee1e27221 */ /* 0x000fc40000010100 */
[----:B------:R-:W-:Y:S02]  /*0e20*/  FADD.FTZ R193, -R225, R9 ;  /* 0x00000009e1c17221 */ /* 0x000fe40000010100 */
[C---:B------:R-:W-:Y:S02]  /*0e30*/  FMUL.FTZ R14, R2.reuse, R195 ;  /* 0x000000c3020e7220 */ /* 0x040fe40000410000 */
[----:B------:R-:W-:Y:S02]  /*0e40*/  FMUL.FTZ R9, R2, R211 ;  /* 0x000000d302097220 */ /* 0x000fe40000410000 */
[----:B------:R-:W-:Y:S02]  /*0e50*/  FFMA.FTZ R88, R7, R165, R88 ;  /* 0x000000a507587223 */ /* 0x000fe40000010058 */
[----:B------:R-:W-:Y:S02]  /*0e60*/  FADD.FTZ R148, R148, R165 ;  /* 0x000000a594947221 */ /* 0x000fe40000010000 */
[----:B------:R-:W-:-:S02]  /*0e70*/  FFMA.FTZ R89, R8, R164, R89 ;  /* 0x000000a408597223 */ /* 0x000fc40000010059 */
[----:B------:R-:W-:Y:S02]  /*0e80*/  FADD.FTZ R149, R149, R164 ;  /* 0x000000a495957221 */ /* 0x000fe40000010000 */
[----:B------:R-:W-:Y:S02]  /*0e90*/  FMUL.FTZ R195, R85, R164 ;  /* 0x000000a455c37220 */ /* 0x000fe40000410000 */
[----:B------:R-:W-:Y:S02]  /*0ea0*/  FADD.FTZ R164, RZ, R194 ;  /* 0x000000c2ffa47221 */ /* 0x000fe40000010000 */
[----:B------:R-:W-:Y:S02]  /*0eb0*/  FFMA.FTZ R165, R7, R194, RZ ;  /* 0x000000c207a57223 */ /* 0x000fe400000100ff */
        /* <DEDUP_REMOVED lines=12> */
[----:B------:R-:W-:Y:S02]  /*0f80*/  FADD.FTZ R215, -R225, R12 ;  /* 0x0000000ce1d77221 */ /* 0x000fe40000010100 */
        /* <DEDUP_REMOVED lines=18> */
[----:B------:R-:W-:Y:S02]  /*10b0*/  FMUL.FTZ R15, R2, R215 ;  /* 0x000000d7020f7220 */ /* 0x000fe40000410000 */
[----:B------:R-:W-:-:S02]  /*10c0*/  FADD.FTZ R147, R147, R201 ;  /* 0x000000c993937221 */ /* 0x000fc40000010000 */
[-C--:B------:R-:W-:Y:S02]  /*10d0*/  FFMA.FTZ R95, R14, R201.reuse, R95 ;  /* 0x000000c90e5f7223 */ /* 0x080fe4000001005f */
        /* <DEDUP_REMOVED lines=11> */
[----:B------:R-:W-:Y:S01]  /*1190*/  FFMA.FTZ R97, R16, R203, R97 ;  /* 0x000000cb10617223 */ /* 0x000fe20000010061 */
[----:B------:R-:W-:Y:S01]  /*11a0*/  PRMT R205, RZ, 0x7610, R17 ;  /* 0x00007610ffcd7816 */ /* 0x000fe20000000011 */
[----:B------:R-:W-:-:S02]  /*11b0*/  FMUL.FTZ R17, R2, R226 ;  /* 0x000000e202117220 */ /* 0x000fc40000410000 */
[----:B------:R-:W-:Y:S02]  /*11c0*/  FADD.FTZ R141, R141, R203 ;  /* 0x000000cb8d8d7221 */ /* 0x000fe40000010000 */
[----:B------:R-:W-:Y:S02]  /*11d0*/  FMUL.FTZ R203, R77, R203 ;  /* 0x000000cb4dcb7220 */ /* 0x000fe40000410000 */
[----:B------:R-:W-:Y:S02]  /*11e0*/  FADD.FTZ R164, R167, R202 ;  /* 0x000000caa7a47221 */ /* 0x000fe40000010000 */
[----:B------:R-:W-:Y:S01]  /*11f0*/  FFMA.FTZ R165, R15, R202, R165 ;  /* 0x000000ca0fa57223 */ /* 0x000fe200000100a5 */
[----:B------:R-:W-:Y:S01]  /*1200*/  PRMT R206, RZ, 0x5410, R18 ;  /* 0x00005410ffce7816 */ /* 0x000fe20000000012 */
[----:B------:R-:W-:Y:S01]  /*1210*/  FFMA.FTZ R98, R17, R204, R98 ;  /* 0x000000cc11627223 */ /* 0x000fe20000010062 */
[----:B------:R-:W-:Y:S01]  /*1220*/  PRMT R207, RZ, 0x7610, R18 ;  /* 0x00007610ffcf7816 */ /* 0x000fe20000000012 */
[----:B------:R-:W-:Y:S01]  /*1230*/  FMUL.FTZ R18, R2, R232 ;  /* 0x000000e802127220 */ /* 0x000fe20000410000 */
[--C-:B------:R-:W-:Y:S01]  /*1240*/  PRMT R208, RZ, 0x5410, R19.reuse ;  /* 0x00005410ffd07816 */ /* 0x100fe20000000013 */
[----:B------:R-:W-:Y:S01]  /*1250*/  FADD.FTZ R142, R142, R204 ;  /* 0x000000cc8e8e7221 */ /* 0x000fe20000010000 */
[----:B------:R-:W-:Y:S01]  /*1260*/  PRMT R209, RZ, 0x7610, R19 ;  /* 0x00007610ffd17816 */ /* 0x000fe20000000013 */
[----:B------:R-:W-:-:S02]  /*1270*/  FADD.FTZ R19, -R225, R20 ;  /* 0x00000014e1137221 */ /* 0x000fc40000010100 */
        /* <DEDUP_REMOVED lines=17> */
[----:B------:R-:W-:-:S02]  /*1390*/  FADD.FTZ R22, -R225, R23 ;  /* 0x00000017e1167221 */ /* 0x000fc40000010100 */
[----:B------:R-:W-:Y:S02]  /*13a0*/  FMUL.FTZ R21, R2, R21 ;  /* 0x0000001502157220 */ /* 0x000fe40000410000 */
[----:B------:R-:W-:Y:S02]  /*13b0*/  FADD.FTZ R137, R137, R207 ;  /* 0x000000cf89897221 */ /* 0x000fe40000010000 */
[-C--:B------:R-:W-:Y:S02]  /*13c0*/  FFMA.FTZ R101, R20, R207.reuse, R101 ;  /* 0x000000cf14657223 */ /* 0x080fe40000010065 */
[----:B------:R-:W-:Y:S02]  /*13d0*/  FMUL.FTZ R207, R73, R207 ;  /* 0x000000cf49cf7220 */ /* 0x000fe40000410000 */
[----:B------:R-:W-:Y:S02]  /*13e0*/  FADD.FTZ R164, R167, R206 ;  /* 0x000000cea7a47221 */ /* 0x000fe40000010000 */
[----:B------:R-:W-:-:S02]  /*13f0*/  FFMA.FTZ R165, R19, R206, R165 ;  /* 0x000000ce13a57223 */ /* 0x000fc400000100a5 */
[----:B------:R-:W-:Y:S02]  /*1400*/  FADD.FTZ R23, -R225, R168 ;  /* 0x000000a8e1177221 */ /* 0x000fe40000010100 */
[----:B------:R-:W-:Y:S02]  /*1410*/  FMUL.FTZ R22, R2, R22 ;  /* 0x0000001602167220 */ /* 0x000fe40000410000 */
[----:B------:R-:W-:Y:S02]  /*1420*/  FADD.FTZ R138, R138, R208 ;  /* 0x000000d08a8a7221 */ /* 0x000fe40000010000 */
[-C--:B------:R-:W-:Y:S02]  /*1430*/  FFMA.FTZ R102, R21, R208.reuse, R102 ;  /* 0x000000d015667223 */ /* 0x080fe40000010066 */
        /* <DEDUP_REMOVED lines=9> */
[----:B------:R-:W-:Y:S01]  /*14d0*/  FFMA.FTZ R165, R21, R208, R165 ;  /* 0x000000d015a57223 */ /* 0x000fe200000100a5 */
[----:B------:R-:W-:Y:S01]  /*14e0*/  PRMT R172, RZ, 0x7610, R172 ;  /* 0x00007610ffac7816 */ /* 0x000fe200000000ac */
[----:B------:R-:W-:Y:S02]  /*14f0*/  FADD.FTZ R170, -R225, R170 ;  /* 0x000000aae1aa7221 */ /* 0x000fe40000010100 */
[-C--:B------:R-:W-:Y:S02]  /*1500*/  FFMA.FTZ R104, R23, R210.reuse, R104 ;  /* 0x000000d217687223 */ /* 0x080fe40000010068 */
[----:B------:R-:W-:Y:S02]  /*1510*/  FADD.FTZ R132, R132, R210 ;  /* 0x000000d284847221 */ /* 0x000fe40000010000 */
[----:B------:R-:W-:Y:S02]  /*1520*/  FADD.FTZ R169, -R225, R169 ;  /* 0x000000a9e1a97221 */ /* 0x000fe40000010100 */
[----:B------:R-:W-:-:S02]  /*1530*/  FMUL.FTZ R210, R68, R210 ;  /* 0x000000d244d27220 */ /* 0x000fc40000410000 */
[----:B------:R-:W-:Y:S02]  /*1540*/  FADD.FTZ R167, R164, R209 ;  /* 0x000000d1a4a77221 */ /* 0x000fe40000010000 */
[----:B------:R-:W-:Y:S01]  /*1550*/  FFMA.FTZ R165, R22, R209, R165 ;  /* 0x000000d116a57223 */ /* 0x000fe200000100a5 */
[----:B------:R-:W-:Y:S01]  /*1560*/  PRMT R212, RZ, 0x5410, R173 ;  /* 0x00005410ffd47816 */ /* 0x000fe200000000ad */
        /* <DEDUP_REMOVED lines=11> */
[C---:B------:R-:W-:Y:S02]  /*1620*/  FADD.FTZ R171, -R225.reuse, R171 ;  /* 0x000000abe1ab7221 */ /* 0x040fe40000010100 */
[----:B------:R-:W-:Y:S02]  /*1630*/  FMUL.FTZ R212, R70, R212 ;  /* 0x000000d446d47220 */ /* 0x000fe40000410000 */
[----:B------:R-:W-:Y:S02]  /*1640*/  FADD.FTZ R167, R164, R211 ;  /* 0x000000d3a4a77221 */ /* 0x000fe40000010000 */
[----:B------:R-:W-:Y:S01]  /*1650*/  FFMA.FTZ R165, R180, R211, R165 ;  /* 0x000000d3b4a57223 */ /* 0x000fe200000100a5 */
[----:B------:R-:W-:Y:S01]  /*1660*/  PRMT R214, RZ, 0x5410, R174 ;  /* 0x00005410ffd67816 */ /* 0x000fe200000000ae */
[C---:B------:R-:W-:Y:S02]  /*1670*/  FADD.FTZ R238, -R225.reuse, R183 ;  /* 0x000000b7e1ee7221 */ /* 0x040fe40000010100 */
        /* <DEDUP_REMOVED lines=14> */
[----:B------:R-:W-:-:S02]  /*1760*/  PRMT R216, RZ, 0x5410, R175 ;  /* 0x00005410ffd87816 */ /* 0x000fc400000000af */
[--C-:B------:R-:W-:Y:S02]  /*1770*/  PRMT R220, RZ, 0x5410, R185.reuse ;  /* 0x00005410ffdc7816 */ /* 0x100fe400000000b9 */
[----:B------:R-:W-:Y:S01]  /*1780*/  PRMT R221, RZ, 0x7610, R185 ;  /* 0x00007610ffdd7816 */ /* 0x000fe200000000b9 */
        /* <DEDUP_REMOVED lines=14> */
[--C-:B------:R-:W-:Y:S02]  /*1870*/  PRMT R224, RZ, 0x5410, R187.reuse ;  /* 0x00005410ffe07816 */ /* 0x100fe400000000bb */
[----:B------:R-:W-:Y:S01]  /*1880*/  PRMT R166, RZ, 0x7610, R187 ;  /* 0x00007610ffa67816 */ /* 0x000fe200000000bb */
[C---:B------:R-:W-:Y:S01]  /*1890*/  FMUL.FTZ R187, R2.reuse, R168 ;  /* 0x000000a802bb7220 */ /* 0x040fe20000410000 */
[--C-:B------:R-:W-:Y:S01]  /*18a0*/  PRMT R222, RZ, 0x5410, R186.reuse ;  /* 0x00005410ffde7816 */ /* 0x100fe200000000ba */
[----:B------:R-:W-:Y:S01]  /*18b0*/  FMUL.FTZ R217, R67, R175 ;  /* 0x000000af43d97220 */ /* 0x000fe20000410000 */
[----:B------:R-:W-:Y:S01]  /*18c0*/  PRMT R223, RZ, 0x7610, R186 ;  /* 0x00007610ffdf7816 */ /* 0x000fe200000000ba */
[----:B------:R-:W-:-:S02]  /*18d0*/  FMUL.FTZ R186, R2, R179 ;  /* 0x000000b302ba7220 */ /* 0x000fc40000410000 */
[----:B------:R-:W-:Y:S02]  /*18e0*/  FADD.FTZ R164, R167, R216 ;  /* 0x000000d8a7a47221 */ /* 0x000fe40000010000 */
[----:B------:R-:W-:Y:S02]  /*18f0*/  FFMA.FTZ R165, R185, R216, R165 ;  /* 0x000000d8b9a57223 */ /* 0x000fe400000100a5 */
[----:B------:R-:W-:Y:S02]  /*1900*/  FADD.FTZ R239, -R225, R188 ;  /* 0x000000bce1ef7221 */ /* 0x000fe40000010100 */
[----:B------:R-:W-:Y:S02]  /*1910*/  FMUL.FTZ R188, R2, R233 ;  /* 0x000000e902bc7220 */ /* 0x000fe40000410000 */
[----:B------:R-:W-:Y:S02]  /*1920*/  FFMA.FTZ R112, R187, R218, R112 ;  /* 0x000000dabb707223 */ /* 0x000fe40000010070 */
[----:B------:R-:W-:-:S02]  /*1930*/  FADD.FTZ R124, R124, R218 ;  /* 0x000000da7c7c7221 */ /* 0x000fc40000010000 */
        /* <DEDUP_REMOVED lines=57> */
.L_x_5573:
[----:B--2---:R-:W-:Y:S05]  /*1cd0*/  BSYNC B0 ;  /* 0x0000000000007941 */ /* 0x004fea0003800000 */
.L_x_5571:
[----:B------:R-:W-:Y:S01]  /*1ce0*/  LOP3.LUT P3, RZ, R3, 0xff, RZ, 0xc0, !PT ;  /* 0x000000ff03ff7812 */ /* 0x000fe2000786c0ff */
[----:B-----5:R-:W-:Y:S01]  /*1cf0*/  IMAD.MOV.U32 R170, RZ, RZ, R228 ;  /* 0x000000ffffaa7224 */ /* 0x020fe200078e00e4 */
        /* <DEDUP_REMOVED lines=13> */
.L_x_5641:
        /* <DEDUP_REMOVED lines=18> */
.L_x_5642:
        /* <DEDUP_REMOVED lines=22> */
[----:B-1----:R-:W-:-:S04]  /*2050*/  FADD.FTZ R243, RZ, R164 ;  /* 0x000000a4fff37221 */ /* 0x002fc80000010000 */
[----:B------:R-:W-:Y:S02]  /*2060*/  FADD.FTZ R243, R166, R243 ;  /* 0x000000f3a6f37221 */ /* 0x000fe40000010000 */
[----:B------:R-:W-:Y:S02]  /*2070*/  FADD.FTZ R166, RZ, R165 ;  /* 0x000000a5ffa67221 */ /* 0x000fe40000010000 */
[----:B0-----:R-:W-:Y:S01]  /*2080*/  FADD.FTZ R243, R243, R168 ;  /* 0x000000a8f3f37221 */ /* 0x001fe20000010000 */
[----:B------:R-:W-:Y:S01]  /*2090*/  @P2 MOV R168, 0x20 ;  /* 0x0000002000a82802 */ /* 0x000fe20000000f00 */
[----:B------:R-:W-:Y:S02]  /*20a0*/  FADD.FTZ R166, R167, R166 ;  /* 0x000000a6a7a67221 */ /* 0x000fe40000010000 */
[----:B------:R-:W-:Y:S02]  /*20b0*/  FADD.FTZ R243, R170, R243 ;  /* 0x000000f3aaf37221 */ /* 0x000fe40000010000 */
[----:B------:R-:W-:-:S02]  /*20c0*/  FADD.FTZ R166, R166, R169 ;  /* 0x000000a9a6a67221 */ /* 0x000fc40000010000 */
[----:B--2---:R-:W-:Y:S02]  /*20d0*/  FADD.FTZ R243, R243, R172 ;  /* 0x000000acf3f37221 */ /* 0x004fe40000010000 */
[----:B------:R-:W-:Y:S02]  /*20e0*/  FADD.FTZ R166, R171, R166 ;  /* 0x000000a6aba67221 */ /* 0x000fe40000010000 */
[----:B------:R-:W-:Y:S01]  /*20f0*/  FADD.FTZ R243, R174, R243 ;  /* 0x000000f3aef37221 */ /* 0x000fe20000010000 */
[----:B------:R-:W-:Y:S01]  /*2100*/  @!P1 FSEL R174, R53, RZ, P3 ;  /* 0x000000ff35ae9208 */ /* 0x000fe20001800000 */
[----:B------:R-:W-:Y:S01]  /*2110*/  FADD.FTZ R166, R166, R173 ;  /* 0x000000ada6a67221 */ /* 0x000fe20000010000 */
[----:B------:R-:W-:Y:S01]  /*2120*/  @!P1 FSEL R173, R52, RZ, P5 ;  /* 0x000000ff34ad9208 */ /* 0x000fe20002800000 */
[----:B---3--:R-:W-:Y:S01]  /*2130*/  FADD.FTZ R243, R243, R176 ;  /* 0x000000b0f3f37221 */ /* 0x008fe20000010000 */
[----:B------:R-:W-:Y:S01]  /*2140*/  @!P1 ISETP.NE.U32.AND P5, PT, RZ, c[0x0][0x218], PT ;  /* 0x00008600ff009a0c */ /* 0x000fe20003fa5070 */
[----:B------:R-:W-:Y:S01]  /*2150*/  FADD.FTZ R166, R175, R166 ;  /* 0x000000a6afa67221 */ /* 0x000fe20000010000 */
[----:B------:R-:W-:Y:S01]  /*2160*/  @!P1 FSEL R175, R54, RZ, P6 ;  /* 0x000000ff36af9208 */ /* 0x000fe20003000000 */
[----:B------:R-:W-:Y:S01]  /*2170*/  FADD.FTZ R178, R178, R243 ;  /* 0x000000f3b2b27221 */ /* 0x000fe20000010000 */
[----:B------:R-:W-:Y:S01]  /*2180*/  @!P1 ISETP.NE.AND.EX P5, PT, RZ, c[0x0][0x21c], PT, P5 ;  /* 0x00008700ff009a0c */ /* 0x000fe20003fa5350 */
[----:B------:R-:W-:Y:S01]  /*2190*/  FADD.FTZ R166, R166, R177 ;  /* 0x000000b1a6a67221 */ /* 0x000fe20000010000 */
[----:B------:R-:W-:Y:S01]  /*21a0*/  ISETP.NE.AND P6, PT, R4, RZ, PT ;  /* 0x000000ff0400720c */ /* 0x000fe20003fc5270 */
[----:B------:R-:W-:Y:S01]  /*21b0*/  FMUL.FTZ R170, R178, c[0x0][0x1e0] ;  /* 0x00007800b2aa7a20 */ /* 0x000fe20000410000 */
[----:B------:R-:W-:Y:S01]  /*21c0*/  ISETP.GE.AND P3, PT, R236, 0x1, PT ;  /* 0x00000001ec00780c */ /* 0x000fe20003f66270 */
[----:B------:R-:W-:Y:S01]  /*21d0*/  FADD.FTZ R166, R179, R166 ;  /* 0x000000a6b3a67221 */ /* 0x000fe20000010000 */
[----:B------:R-:W-:Y:S01]  /*21e0*/  @!P1 FSEL R172, R55, RZ, P5 ;  /* 0x000000ff37ac9208 */ /* 0x000fe20002800000 */
[----:B------:R-:W-:Y:S01]  /*21f0*/  @P2 IMAD.WIDE.U32 R168, R237, R168, c[0x0][0x258] ;  /* 0x00009600eda82625 */ /* 0x000fe200078e00a8 */
[----:B------:R-:W-:-:S03]  /*2200*/  FSEL R170, R170, RZ, !P6 ;  /* 0x000000ffaaaa7208 */ /* 0x000fc60007000000 */
[----:B------:R-:W-:Y:S01]  /*2210*/  FMUL.FTZ R171, R166, c[0x0][0x1e0] ;  /* 0x00007800a6ab7a20 */ /* 0x000fe20000410000 */
[----:B------:R-:W-:Y:S05]  /*2220*/  @!P1 BRA `(.L_x_5577) ;  /* 0x0000006000009947 */ /* 0x000fea0003800000 */
[----:B------:R-:W-:Y:S01]  /*2230*/  ISETP.NE.U32.AND P5, PT, RZ, c[0x0][0x218], PT ;  /* 0x00008600ff007a0c */ /* 0x000fe20003fa5070 */
[----:B------:R-:W-:-:S03]  /*2240*/  FFMA.FTZ R165, R7, R171, R170 ;  /* 0x000000ab07a57223 */ /* 0x000fc600000100aa */
[----:B------:R-:W-:Y:S01]  /*2250*/  ISETP.NE.AND.EX P5, PT, RZ, c[0x0][0x21c], PT, P5 ;  /* 0x00008700ff007a0c */ /* 0x000fe20003fa5350 */
[----:B------:R-:W-:-:S04]  /*2260*/  FADD.FTZ R165, R194, -R165 ;  /* 0x800000a5c2a57221 */ /* 0x000fc80000010000 */
[----:B------:R-:W-:-:S08]  /*2270*/  FMUL.FTZ R173, R2, R165 ;  /* 0x000000a502ad7220 */ /* 0x000fd00000410000 */
[----:B------:R-:W-:Y:S02]  /*2280*/  @P5 FADD.FTZ R173, R52, R173 ;  /* 0x000000ad34ad5221 */ /* 0x000fe40000010000 */
.L_x_5577:
[----:B------:R-:W-:Y:S05]  /*2290*/  BSYNC B0 ;  /* 0x0000000000007941 */ /* 0x000fea0003800000 */
.L_x_5576:
        /* <DEDUP_REMOVED lines=8> */
.L_x_5579:
[----:B------:R-:W-:Y:S05]  /*2320*/  BSYNC B0 ;  /* 0x0000000000007941 */ /* 0x000fea0003800000 */
.L_x_5578:
        /* <DEDUP_REMOVED lines=8> */
.L_x_5581:
[----:B------:R-:W-:Y:S05]  /*23b0*/  BSYNC B0 ;  /* 0x0000000000007941 */ /* 0x000fea0003800000 */
.L_x_5580:
        /* <DEDUP_REMOVED lines=8> */
.L_x_5583:
[----:B------:R-:W-:Y:S05]  /*2440*/  BSYNC B0 ;  /* 0x0000000000007941 */ /* 0x000fea0003800000 */
.L_x_5582:
        /* <DEDUP_REMOVED lines=31> */
.L_x_5585:
[----:B------:R-:W-:Y:S05]  /*2640*/  BSYNC B0 ;  /* 0x0000000000007941 */ /* 0x000fea0003800000 */
.L_x_5584:
        /* <DEDUP_REMOVED lines=15> */
.L_x_5587:
[----:B------:R-:W-:Y:S05]  /*2740*/  BSYNC B0 ;  /* 0x0000000000007941 */ /* 0x000fea0003800000 */
.L_x_5586:
        /* <DEDUP_REMOVED lines=15> */
.L_x_5589:
[----:B------:R-:W-:Y:S05]  /*2840*/  BSYNC B0 ;  /* 0x0000000000007941 */ /* 0x000fea0003800000 */
.L_x_5588:
        /* <DEDUP_REMOVED lines=13> */
.L_x_5591:
[----:B------:R-:W-:Y:S05]  /*2920*/  BSYNC B0 ;  /* 0x0000000000007941 */ /* 0x000fea0003800000 */
.L_x_5590:
[----:B------:R-:W-:Y:S01]  /*2930*/  @P3 F2FP.BF16.PACK_AB R173, RZ, R173 ;  /* 0x000000adffad323e */ /* 0x000fe200000010ff */
[----:B------:R-:W-:Y:S01]  /*2940*/  HFMA2.MMA R174, -RZ, RZ, 0, 0 ;  /* 0x00000000ffae7435 */ /* 0x000fe200000001ff */
[----:B------:R-:W-:Y:S01]  /*2950*/  @P3 F2FP.BF16.PACK_AB R164, RZ, R164 ;  /* 0x000000a4ffa4323e */ /* 0x000fe200000010ff */
[----:B------:R-:W-:Y:S01]  /*2960*/  BSSY B0, `(.L_x_5592) ;  /* 0x0000032000007945 */ /* 0x000fe20003800000 */
[----:B------:R-:W-:Y:S02]  /*2970*/  @P3 PRMT R160, R173, 0x7610, R160 ;  /* 0x00007610ada03816 */ /* 0x000fe400000000a0 */
[----:B------:R-:W-:Y:S02]  /*2980*/  @P3 IADD3 R236, R236, -0x1, RZ ;  /* 0xffffffffecec3810 */ /* 0x000fe40007ffe0ff */
[----:B------:R-:W-:Y:S02]  /*2990*/  @P3 F2FP.BF16.PACK_AB R165, RZ, R165 ;  /* 0x000000a5ffa5323e */ /* 0x000fe400000010ff */
[----:B------:R-:W-:Y:S01]  /*29a0*/  @P3 PRMT R160, R160, 0x5410, R164 ;  /* 0x00005410a0a03816 */ /* 0x000fe200000000a4 */
[----:B------:R-:W-:Y:S01]  /*29b0*/  @P3 FMUL.FTZ R164, R175, c[0x0][0x1ec] ;  /* 0x00007b00afa43a20 */ /* 0x000fe20000410000 */
[----:B------:R-:W-:Y:S01]  /*29c0*/  @P3 F2FP.BF16.PACK_AB R176, RZ, R176 ;  /* 0x000000b0ffb0323e */ /* 0x000fe200000010ff */
[----:B------:R-:W-:Y:S01]  /*29d0*/  @P3 IMAD R236, R236, c[0x0][0x168], RZ ;  /* 0x00005a00ecec3a24 */ /* 0x000fe200078e02ff */
[----:B------:R-:W-:Y:S01]  /*29e0*/  @P3 PRMT R161, R165, 0x7610, R161 ;  /* 0x00007610a5a13816 */ /* 0x000fe200000000a1 */
[----:B------:R-:W-:Y:S01]  /*29f0*/  @P3 FMUL.FTZ R165, R172, c[0x0][0x1ec] ;  /* 0x00007b00aca53a20 */ /* 0x000fe20000410000 */
[----:B------:R-:W-:Y:S01]  /*2a00*/  @P3 LOP3.LUT P5, RZ, R245, 0xff000000, RZ, 0xc0, !PT ;  /* 0xff000000f5ff3812 */ /* 0x000fe200078ac0ff */
[----:B------:R-:W-:Y:S01]  /*2a10*/  @P3 FMUL.FTZ R173, R164, c[0x0][0x1e8] ;  /* 0x00007a00a4ad3a20 */ /* 0x000fe20000410000 */
[----:B------:R-:W-:-:S02]  /*2a20*/  @P3 SHF.R.S32.HI R179, RZ, 0x1f, R236 ;  /* 0x0000001fffb33819 */ /* 0x000fc400000114ec */
[----:B------:R-:W-:Y:S01]  /*2a30*/  @P3 PRMT R161, R161, 0x5410, R176 ;  /* 0x00005410a1a13816 */ /* 0x000fe200000000b0 */
[----:B------:R-:W-:Y:S01]  /*2a40*/  @P3 FMUL.FTZ R176, R165, c[0x0][0x1e8] ;  /* 0x00007a00a5b03a20 */ /* 0x000fe20000410000 */
[----:B------:R-:W-:Y:S02]  /*2a50*/  @P3 FSEL R173, R173, RZ, P6 ;  /* 0x000000ffadad3208 */ /* 0x000fe40003000000 */
[----:B------:R-:W-:Y:S02]  /*2a60*/  @P3 LEA.HI R236, R179, R236, RZ, 0x3 ;  /* 0x000000ecb3ec3211 */ /* 0x000fe400078f18ff */
[----:B------:R-:W-:Y:S02]  /*2a70*/  @P3 F2FP.BF16.PACK_AB R177, RZ, R177 ;  /* 0x000000b1ffb1323e */ /* 0x000fe400000010ff */
[----:B------:R-:W-:Y:S02]  /*2a80*/  SEL R165, R166, R157, P4 ;  /* 0x0000009da6a57207 */ /* 0x000fe40002000000 */
[----:B------:R-:W-:-:S02]  /*2a90*/  @P3 LOP3.LUT R179, R6, 0xff, RZ, 0xc0, !PT ;  /* 0x000000ff06b33812 */ /* 0x000fc400078ec0ff */
[----:B------:R-:W-:Y:S02]  /*2aa0*/  SEL R166, R175, R158, P4 ;  /* 0x0000009eafa67207 */ /* 0x000fe40002000000 */
[----:B------:R-:W-:Y:S02]  /*2ab0*/  @P3 FSEL R176, R176, RZ, P5 ;  /* 0x000000ffb0b03208 */ /* 0x000fe40002800000 */
[----:B------:R-:W-:Y:S02]  /*2ac0*/  @P3 F2FP.BF16.PACK_AB R175, RZ, R173 ;  /* 0x000000adffaf323e */ /* 0x000fe400000010ff */
[----:B------:R-:W-:Y:S02]  /*2ad0*/  @P3 PRMT R162, R177, 0x7610, R162 ;  /* 0x00007610b1a23816 */ /* 0x000fe400000000a2 */
[----:B------:R-:W-:Y:S02]  /*2ae0*/  @P3 LEA.HI.SX32 R174, R236, R179, 0x1d ;  /* 0x000000b3ecae3211 */ /* 0x000fe400078feaff */
[----:B------:R-:W-:-:S02]  /*2af0*/  @P3 MOV R177, 0x10 ;  /* 0x0000001000b13802 */ /* 0x000fc40000000f00 */
[----:B------:R-:W-:Y:S02]  /*2b00*/  @P3 F2FP.BF16.PACK_AB R178, RZ, R178 ;  /* 0x000000b2ffb2323e */ /* 0x000fe400000010ff */
[----:B------:R-:W-:Y:S02]  /*2b10*/  @P3 F2FP.BF16.PACK_AB R176, RZ, R176 ;  /* 0x000000b0ffb0323e */ /* 0x000fe400000010ff */
[----:B------:R-:W-:Y:S02]  /*2b20*/  @P3 PRMT R163, R175, 0x7610, R163 ;  /* 0x00007610afa33816 */ /* 0x000fe400000000a3 */
[----:B------:R-:W-:Y:S02]  /*2b30*/  SEL R164, R167, R156, P4 ;  /* 0x0000009ca7a47207 */ /* 0x000fe40002000000 */
[----:B------:R-:W-:Y:S01]  /*2b40*/  SEL R167, R172, R159, P4 ;  /* 0x0000009faca77207 */ /* 0x000fe20002000000 */
[----:B------:R-:W-:Y:S01]  /*2b50*/  @P3 IMAD.WIDE.U32 R172, R174, R177, c[0x0][0x248] ;  /* 0x00009200aeac3625 */ /* 0x000fe200078e00b1 */
[----:B------:R-:W-:-:S02]  /*2b60*/  @P3 PRMT R162, R162, 0x5410, R178 ;  /* 0x00005410a2a23816 */ /* 0x000fc400000000b2 */
[----:B------:R-:W-:Y:S01]  /*2b70*/  @P3 PRMT R163, R163, 0x5410, R176 ;  /* 0x00005410a3a33816 */ /* 0x000fe200000000b0 */
[----:B------:R0:W-:Y:S01]  /*2b80*/  @P2 STG.E.128 [R168.64+0x10], R164 ;  /* 0x000010a4a8002986 */ /* 0x0001e2000c101d04 */
[----:B------:R-:W-:Y:S02]  /*2b90*/  @!P1 ISETP.NE.U32.AND P5, PT, RZ, c[0x0][0x218], PT ;  /* 0x00008600ff009a0c */ /* 0x000fe40003fa5070 */
[----:B------:R-:W-:Y:S01]  /*2ba0*/  @!P1 ISETP.NE.U32.AND P6, PT, RZ, c[0x0][0x218], PT ;  /* 0x00008600ff009a0c */ /* 0x000fe20003fc5070 */
[----:B------:R0:W-:Y:S01]  /*2bb0*/  @P3 STG.E.128 [R172.64], R160 ;  /* 0x000000a0ac003986 */ /* 0x0001e2000c101d04 */
[----:B------:R-:W-:Y:S02]  /*2bc0*/  @!P1 ISETP.NE.AND.EX P5, PT, RZ, c[0x0][0x21c], PT, P5 ;  /* 0x00008700ff009a0c */ /* 0x000fe40003fa5350 */
[----:B------:R-:W-:Y:S02]  /*2bd0*/  @!P1 ISETP.NE.AND.EX P6, PT, RZ, c[0x0][0x21c], PT, P6 ;  /* 0x00008700ff009a0c */ /* 0x000fe40003fc5360 */
[----:B------:R-:W-:-:S02]  /*2be0*/  @!P1 FSEL R175, R44, RZ, P5 ;  /* 0x000000ff2caf9208 */ /* 0x000fc40002800000 */
        /* <DEDUP_REMOVED lines=9> */
.L_x_5593:
[----:B------:R-:W-:Y:S05]  /*2c80*/  BSYNC B0 ;  /* 0x0000000000007941 */ /* 0x000fea0003800000 */
.L_x_5592:
        /* <DEDUP_REMOVED lines=8> */
.L_x_5595:
[----:B------:R-:W-:Y:S05]  /*2d10*/  BSYNC B0 ;  /* 0x0000000000007941 */ /* 0x000fea0003800000 */
.L_x_5594:
[----:B------:R-:W-:Y:S01]  /*2d20*/  @!P1 ISETP.NE.U32.AND P6, PT, RZ, c[0x0][0x218], PT ;  /* 0x00008600ff009a0c */ /* 0x000fe20003fc5070 */
[----:B------:R-:W-:Y:S01]  /*2d30*/  BSSY B0, `(.L_x_5596) ;  /* 0x000000f000007945 */ /* 0x000fe20003800000 */
[----:B0-----:R-:W-:Y:S02]  /*2d40*/  @P2 MOV R168, 0x20 ;  /* 0x0000002000a82802 */ /* 0x001fe40000000f00 */
[----:B------:R-:W-:Y:S02]  /*2d50*/  @!P1 ISETP.NE.AND.EX P6, PT, RZ, c[0x0][0x21c], PT, P6 ;  /* 0x00008700ff009a0c */ /* 0x000fe40003fc5360 */
[----:B------:R-:W-:Y:S01]  /*2d60*/  @!P1 ISETP.NE.AND.EX P5, PT, RZ, c[0x0][0x21c], PT, P5 ;  /* 0x00008700ff009a0c */ /* 0x000fe20003fa5350 */
[----:B------:R-:W-:Y:S01]  /*2d70*/  @P2 IMAD.WIDE.U32 R168, R235, R168, c[0x0][0x258] ;  /* 0x00009600eba82625 */ /* 0x000fe200078e00a8 */
[----:B------:R-:W-:Y:S02]  /*2d80*/  SEL R164, R175, R152, P4 ;  /* 0x00000098afa47207 */ /* 0x000fe40002000000 */
[----:B------:R-:W-:-:S02]  /*2d90*/  SEL R165, R176, R153, P4 ;  /* 0x00000099b0a57207 */ /* 0x000fc40002000000 */
        /* <DEDUP_REMOVED lines=8> */
.L_x_5597:
[----:B------:R-:W-:Y:S05]  /*2e20*/  BSYNC B0 ;  /* 0x0000000000007941 */ /* 0x000fea0003800000 */
.L_x_5596:
        /* <DEDUP_REMOVED lines=10> */
.L_x_5599:
[----:B------:R-:W-:Y:S05]  /*2ed0*/  BSYNC B0 ;  /* 0x0000000000007941 */ /* 0x000fea0003800000 */
.L_x_5598:
        /* <DEDUP_REMOVED lines=22> */
.L_x_5601:
[----:B0-----:R-:W-:Y:S05]  /*3040*/  BSYNC B0 ;  /* 0x0000000000007941 */ /* 0x001fea0003800000 */
.L_x_5600:
        /* <DEDUP_REMOVED lines=8> */
.L_x_5603:
[----:B------:R-:W-:Y:S05]  /*30d0*/  BSYNC B0 ;  /* 0x0000000000007941 */ /* 0x000fea0003800000 */
.L_x_5602:
        /* <DEDUP_REMOVED lines=8> */
.L_x_5605:
[----:B------:R-:W-:Y:S05]  /*3160*/  BSYNC B0 ;  /* 0x0000000000007941 */ /* 0x000fea0003800000 */
.L_x_5604:
        /* <DEDUP_REMOVED lines=8> */
.L_x_5607:
[----:B------:R-:W-:Y:S05]  /*31f0*/  BSYNC B0 ;  /* 0x0000000000007941 */ /* 0x000fea0003800000 */
.L_x_5606:
        /* <DEDUP_REMOVED lines=21> */
[----:B------:R-:W-:-:S04]  /*3350*/  @P3 FMUL.FTZ R172, R172, c[0x0][0x1ec] ;  /* 0x00007b00acac3a20 */ /* 0x000fc80000410000 */
[----:B------:R-:W-:Y:S01]  /*3360*/  @P3 FMUL.FTZ R172, R172, c[0x0][0x1e8] ;  /* 0x00007a00acac3a20 */ /* 0x000fe20000410000 */
[----:B0-----:R-:W-:Y:S01]  /*3370*/  @P3 FSEL R164, R176, RZ, P6 ;  /* 0x000000ffb0a43208 */ /* 0x001fe20003000000 */
[----:B------:R-:W-:Y:S01]  /*3380*/  @P3 FMUL.FTZ R166, R178, c[0x0][0x1e8] ;  /* 0x00007a00b2a63a20 */ /* 0x000fe20000410000 */
[----:B------:R-:W-:Y:S01]  /*3390*/  @P3 LOP3.LUT P6, RZ, R240, 0xff000000, RZ, 0xc0, !PT ;  /* 0xff000000f0ff3812 */ /* 0x000fe200078cc0ff */
[----:B------:R-:W-:Y:S01]  /*33a0*/  @P3 FMUL.FTZ R168, R179, c[0x0][0x1e8] ;  /* 0x00007a00b3a83a20 */ /* 0x000fe20000410000 */
[----:B------:R-:W-:Y:S01]  /*33b0*/  @P3 FSEL R165, R177, RZ, P5 ;  /* 0x000000ffb1a53208 */ /* 0x000fe20002800000 */
[----:B------:R-:W-:Y:S01]  /*33c0*/  @P3 FMUL.FTZ R169, R173, c[0x0][0x1e8] ;  /* 0x00007a00ada93a20 */ /* 0x000fe20000410000 */
[----:B------:R-:W-:Y:S02]  /*33d0*/  @P3 FSEL R166, R166, RZ, P6 ;  /* 0x000000ffa6a63208 */ /* 0x000fe40003000000 */
[C---:B------:R-:W-:Y:S02]  /*33e0*/  @P3 LOP3.LUT P6, RZ, R241.reuse, 0xff00, RZ, 0xc0, !PT ;  /* 0x0000ff00f1ff3812 */ /* 0x040fe400078cc0ff */
[----:B------:R-:W-:-:S02]  /*33f0*/  @P3 LOP3.LUT P5, RZ, R241, 0xff, RZ, 0xc0, !PT ;  /* 0x000000fff1ff3812 */ /* 0x000fc400078ac0ff */
[----:B------:R-:W-:Y:S02]  /*3400*/  @P3 FSEL R239, R236, RZ, P6 ;  /* 0x000000ffecef3208 */ /* 0x000fe40003000000 */
[----:B------:R-:W-:Y:S02]  /*3410*/  @!P1 ISETP.NE.U32.AND P6, PT, RZ, c[0x0][0x218], PT ;  /* 0x00008600ff009a0c */ /* 0x000fe40003fc5070 */
[----:B------:R-:W-:Y:S02]  /*3420*/  @P3 FSEL R168, R168, RZ, P5 ;  /* 0x000000ffa8a83208 */ /* 0x000fe40002800000 */
[----:B------:R-:W-:Y:S02]  /*3430*/  @P3 LOP3.LUT P5, RZ, R241, 0xff0000, RZ, 0xc0, !PT ;  /* 0x00ff0000f1ff3812 */ /* 0x000fe400078ac0ff */
[----:B------:R-:W-:Y:S02]  /*3440*/  @!P1 ISETP.NE.AND.EX P6, PT, RZ, c[0x0][0x21c], PT, P6 ;  /* 0x00008700ff009a0c */ /* 0x000fe40003fc5360 */
[----:B------:R-:W-:-:S02]  /*3450*/  @P3 FSEL R169, R169, RZ, P5 ;  /* 0x000000ffa9a93208 */ /* 0x000fc40002800000 */
        /* <DEDUP_REMOVED lines=9> */
.L_x_5609:
[----:B------:R-:W-:Y:S05]  /*34f0*/  BSYNC B0 ;  /* 0x0000000000007941 */ /* 0x000fea0003800000 */
.L_x_5608:
        /* <DEDUP_REMOVED lines=15> */
.L_x_5611:
[----:B------:R-:W-:Y:S05]  /*35f0*/  BSYNC B0 ;  /* 0x0000000000007941 */ /* 0x000fea0003800000 */
.L_x_5610:
        /* <DEDUP_REMOVED lines=15> */
.L_x_5613:
[----:B------:R-:W-:Y:S05]  /*36f0*/  BSYNC B0 ;  /* 0x0000000000007941 */ /* 0x000fea0003800000 */
.L_x_5612:
        /* <DEDUP_REMOVED lines=15> */
.L_x_5615:
[----:B------:R-:W-:Y:S05]  /*37f0*/  BSYNC B0 ;  /* 0x0000000000007941 */ /* 0x000fea0003800000 */
.L_x_5614:
        /* <DEDUP_REMOVED lines=15> */
.L_x_5617:
[----:B------:R-:W-:Y:S05]  /*38f0*/  BSYNC B0 ;  /* 0x0000000000007941 */ /* 0x000fea0003800000 */
.L_x_5616:
        /* <DEDUP_REMOVED lines=15> */
.L_x_5619:
[----:B------:R-:W-:Y:S05]  /*39f0*/  BSYNC B0 ;  /* 0x0000000000007941 */ /* 0x000fea0003800000 */
.L_x_5618:
        /* <DEDUP_REMOVED lines=15> */
.L_x_5621:
[----:B------:R-:W-:Y:S05]  /*3af0*/  BSYNC B0 ;  /* 0x0000000000007941 */ /* 0x000fea0003800000 */
.L_x_5620:
        /* <DEDUP_REMOVED lines=15> */
.L_x_5623:
[----:B------:R-:W-:Y:S05]  /*3bf0*/  BSYNC B0 ;  /* 0x0000000000007941 */ /* 0x000fea0003800000 */
.L_x_5622:
[----:B------:R-:W-:Y:S01]  /*3c00*/  @P3 F2FP.BF16.PACK_AB R168, RZ, R168 ;  /* 0x000000a8ffa8323e */ /* 0x000fe200000010ff */
[----:B------:R-:W-:Y:S01]  /*3c10*/  BSSY B0, `(.L_x_5624) ;  /* 0x000003e000007945 */ /* 0x000fe20003800000 */
[----:B------:R-:W-:Y:S02]  /*3c20*/  @P3 F2FP.BF16.PACK_AB R165, RZ, R165 ;  /* 0x000000a5ffa5323e */ /* 0x000fe400000010ff */
[----:B------:R-:W-:Y:S02]  /*3c30*/  @P3 F2FP.BF16.PACK_AB R169, RZ, R169 ;  /* 0x000000a9ffa9323e */ /* 0x000fe400000010ff */
[----:B------:R-:W-:Y:S01]  /*3c40*/  @P3 PRMT R162, R168, 0x7610, R162 ;  /* 0x00007610a8a23816 */ /* 0x000fe200000000a2 */
[----:B------:R-:W-:Y:S01]  /*3c50*/  @P2 IMAD.MOV.U32 R168, RZ, RZ, 0x20 ;  /* 0x00000020ffa82424 */ /* 0x000fe200078e00ff */
[----:B------:R-:W-:Y:S02]  /*3c60*/  @P3 PRMT R160, R235, 0x7610, R160 ;  /* 0x00007610eba03816 */ /* 0x000fe400000000a0 */
[----:B------:R-:W-:-:S02]  /*3c70*/  @P3 F2FP.BF16.PACK_AB R166, RZ, R166 ;  /* 0x000000a6ffa6323e */ /* 0x000fc400000010ff */
[----:B------:R-:W-:Y:S02]  /*3c80*/  @P3 PRMT R161, R165, 0x7610, R161 ;  /* 0x00007610a5a13816 */ /* 0x000fe400000000a1 */
[----:B------:R-:W-:Y:S01]  /*3c90*/  @P3 PRMT R163, R169, 0x7610, R163 ;  /* 0x00007610a9a33816 */ /* 0x000fe200000000a3 */
[----:B------:R-:W-:Y:S01]  /*3ca0*/  @P2 IMAD.WIDE.U32 R168, R227, R168, c[0x0][0x258] ;  /* 0x00009600e3a82625 */ /* 0x000fe200078e00a8 */
[----:B------:R-:W-:Y:S02]  /*3cb0*/  @P3 PRMT R160, R160, 0x5410, R164 ;  /* 0x00005410a0a03816 */ /* 0x000fe400000000a4 */
[----:B------:R-:W-:Y:S01]  /*3cc0*/  @P3 PRMT R161, R161, 0x5410, R166 ;  /* 0x00005410a1a13816 */ /* 0x000fe200000000a6 */
[----:B------:R-:W-:Y:S01]  /*3cd0*/  @P3 FMUL.FTZ R227, R172, c[0x0][0x1ec] ;  /* 0x00007b00ace33a20 */ /* 0x000fe20000410000 */
[----:B------:R-:W-:Y:S01]  /*3ce0*/  @P3 MOV R165, 0x10 ;  /* 0x0000001000a53802 */ /* 0x000fe20000000f00 */
[----:B------:R-:W-:Y:S01]  /*3cf0*/  @P3 FMUL.FTZ R166, R173, c[0x0][0x1ec] ;  /* 0x00007b00ada63a20 */ /* 0x000fe20000410000 */
[----:B------:R-:W-:Y:S01]  /*3d00*/  @P3 IADD3 R164, R174, 0x100, RZ ;  /* 0x00000100aea43810 */ /* 0x000fe20007ffe0ff */
[----:B------:R-:W-:Y:S01]  /*3d10*/  @P3 FMUL.FTZ R227, R227, c[0x0][0x1e8] ;  /* 0x00007a00e3e33a20 */ /* 0x000fe20000410000 */
[----:B------:R-:W-:Y:S01]  /*3d20*/  @P3 F2FP.BF16.PACK_AB R239, RZ, R239 ;  /* 0x000000efffef323e */ /* 0x000fe200000010ff */
[----:B------:R-:W-:Y:S01]  /*3d30*/  @P3 FMUL.FTZ R166, R166, c[0x0][0x1e8] ;  /* 0x00007a00a6a63a20 */ /* 0x000fe20000410000 */
[----:B------:R-:W-:Y:S01]  /*3d40*/  @P3 F2FP.BF16.PACK_AB R240, RZ, R240 ;  /* 0x000000f0fff0323e */ /* 0x000fe200000010ff */
[----:B------:R-:W-:Y:S01]  /*3d50*/  @P3 IMAD.WIDE.U32 R164, R164, R165, c[0x0][0x248] ;  /* 0x00009200a4a43625 */ /* 0x000fe200078e00a5 */
[----:B------:R-:W-:-:S02]  /*3d60*/  @P3 LOP3.LUT P6, RZ, R231, 0xff000000, RZ, 0xc0, !PT ;  /* 0xff000000e7ff3812 */ /* 0x000fc400078cc0ff */
[----:B------:R-:W-:Y:S02]  /*3d70*/  @P3 PRMT R162, R162, 0x5410, R239 ;  /* 0x00005410a2a23816 */ /* 0x000fe400000000ef */
[----:B------:R-:W-:Y:S02]  /*3d80*/  @P3 PRMT R163, R163, 0x5410, R240 ;  /* 0x00005410a3a33816 */ /* 0x000fe400000000f0 */
[----:B------:R-:W-:Y:S02]  /*3d90*/  @P3 F2FP.BF16.PACK_AB R232, RZ, R232 ;  /* 0x000000e8ffe8323e */ /* 0x000fe400000010ff */
[----:B------:R-:W-:Y:S01]  /*3da0*/  @P3 F2FP.BF16.PACK_AB R178, RZ, R178 ;  /* 0x000000b2ffb2323e */ /* 0x000fe200000010ff */
[----:B------:R0:W-:Y:S01]  /*3db0*/  @P3 STG.E.128 [R164.64], R160 ;  /* 0x000000a0a4003986 */ /* 0x0001e2000c101d04 */
[----:B------:R-:W-:Y:S02]  /*3dc0*/  @P3 FSEL R227, R227, RZ, P6 ;  /* 0x000000ffe3e33208 */ /* 0x000fe40003000000 */
[----:B------:R-:W-:-:S02]  /*3dd0*/  @P3 FSEL R230, R166, RZ, P5 ;  /* 0x000000ffa6e63208 */ /* 0x000fc40002800000 */
[----:B------:R-:W-:Y:S02]  /*3de0*/  @P3 F2FP.BF16.PACK_AB R241, RZ, R241 ;  /* 0x000000f1fff1323e */ /* 0x000fe400000010ff */
[----:B------:R-:W-:Y:S02]  /*3df0*/  @!P1 ISETP.NE.U32.AND P6, PT, RZ, c[0x0][0x218], PT ;  /* 0x00008600ff009a0c */ /* 0x000fe40003fc5070 */
[----:B------:R-:W-:Y:S02]  /*3e00*/  SEL R166, R167, R154, P4 ;  /* 0x0000009aa7a67207 */ /* 0x000fe40002000000 */
[----:B------:R-:W-:Y:S02]  /*3e10*/  SEL R167, R236, R155, P4 ;  /* 0x0000009beca77207 */ /* 0x000fe40002000000 */
[----:B------:R-:W-:Y:S02]  /*3e20*/  @P3 F2FP.BF16.PACK_AB R179, RZ, R179 ;  /* 0x000000b3ffb3323e */ /* 0x000fe400000010ff */
[----:B------:R-:W-:-:S02]  /*3e30*/  @P3 F2FP.BF16.PACK_AB R175, RZ, R175 ;  /* 0x000000afffaf323e */ /* 0x000fc400000010ff */
[----:B------:R-:W-:Y:S02]  /*3e40*/  @P3 F2FP.BF16.PACK_AB R233, RZ, R233 ;  /* 0x000000e9ffe9323e */ /* 0x000fe400000010ff */
[----:B0-----:R-:W-:Y:S02]  /*3e50*/  SEL R164, R237, R152, P4 ;  /* 0x00000098eda47207 */ /* 0x001fe40002000000 */
[----:B------:R-:W-:Y:S02]  /*3e60*/  SEL R165, R238, R153, P4 ;  /* 0x00000099eea57207 */ /* 0x000fe40002000000 */
[----:B------:R-:W-:Y:S02]  /*3e70*/  @P3 PRMT R161, R232, 0x7610, R161 ;  /* 0x00007610e8a13816 */ /* 0x000fe400000000a1 */
[----:B------:R-:W-:Y:S01]  /*3e80*/  @P3 PRMT R162, R178, 0x7610, R162 ;  /* 0x00007610b2a23816 */ /* 0x000fe200000000a2 */
[----:B------:R0:W-:Y:S01]  /*3e90*/  @P2 STG.E.128 [R168.64], R164 ;  /* 0x000000a4a8002986 */ /* 0x0001e2000c101d04 */
[----:B------:R-:W-:-:S02]  /*3ea0*/  @P3 PRMT R160, R241, 0x7610, R160 ;  /* 0x00007610f1a03816 */ /* 0x000fc400000000a0 */
[----:B------:R-:W-:Y:S02]  /*3eb0*/  @!P1 ISETP.NE.AND.EX P6, PT, RZ, c[0x0][0x21c], PT, P6 ;  /* 0x00008700ff009a0c */ /* 0x000fe40003fc5360 */
[----:B------:R-:W-:Y:S02]  /*3ec0*/  @P3 PRMT R161, R161, 0x5410, R179 ;  /* 0x00005410a1a13816 */ /* 0x000fe400000000b3 */
[----:B------:R-:W-:Y:S02]  /*3ed0*/  @P3 PRMT R162, R162, 0x5410, R175 ;  /* 0x00005410a2a23816 */ /* 0x000fe400000000af */
[----:B------:R-:W-:Y:S02]  /*3ee0*/  @P3 LOP3.LUT P5, RZ, R234, 0xff, RZ, 0xc0, !PT ;  /* 0x000000ffeaff3812 */ /* 0x000fe400078ac0ff */
[----:B------:R-:W-:Y:S02]  /*3ef0*/  @P3 PRMT R160, R160, 0x5410, R233 ;  /* 0x00005410a0a03816 */ /* 0x000fe400000000e9 */
[----:B------:R-:W-:-:S02]  /*3f00*/  @P3 F2FP.BF16.PACK_AB R230, RZ, R230 ;  /* 0x000000e6ffe6323e */ /* 0x000fc400000010ff */
[----:B------:R-:W-:Y:S02]  /*3f10*/  @P3 MOV R179, 0x10 ;  /* 0x0000001000b33802 */ /* 0x000fe40000000f00 */
[----:B------:R-:W-:Y:S02]  /*3f20*/  @P3 IADD3 R178, R174, 0x200, RZ ;  /* 0x00000200aeb23810 */ /* 0x000fe40007ffe0ff */
[----:B0-----:R-:W-:Y:S02]  /*3f30*/  SEL R164, R177, R156, P4 ;  /* 0x0000009cb1a47207 */ /* 0x001fe40002000000 */
[----:B------:R-:W-:Y:S02]  /*3f40*/  SEL R165, R176, R157, P4 ;  /* 0x0000009db0a57207 */ /* 0x000fe40002000000 */
        /* <DEDUP_REMOVED lines=10> */
.L_x_5625:
[----:B------:R-:W-:Y:S05]  /*3ff0*/  BSYNC B0 ;  /* 0x0000000000007941 */ /* 0x000fea0003800000 */
.L_x_5624:
        /* <DEDUP_REMOVED lines=10> */
[----:B------:R1:W-:Y:S03]  /*40a0*/  @P3 STG.E.128 [R172.64], R160 ;  /* 0x000000a0ac003986 */ /* 0x0003e6000c101d04 */
[----:B------:R-:W-:-:S02]  /*40b0*/  @P3 FSEL R177, R176, RZ, P5 ;  /* 0x000000ffb0b13208 */ /* 0x000fc40002800000 */
[----:B------:R-:W-:Y:S02]  /*40c0*/  @!P1 ISETP.NE.U32.AND P5, PT, RZ, c[0x0][0x218], PT ;  /* 0x00008600ff009a0c */ /* 0x000fe40003fa5070 */
[----:B------:R-:W-:Y:S02]  /*40d0*/  @!P1 FSEL R176, R29, RZ, P6 ;  /* 0x000000ff1db09208 */ /* 0x000fe40003000000 */
        /* <DEDUP_REMOVED lines=13> */
.L_x_5627:
[----:B-1----:R-:W-:Y:S05]  /*41b0*/  BSYNC B0 ;  /* 0x0000000000007941 */ /* 0x002fea0003800000 */
.L_x_5626:
        /* <DEDUP_REMOVED lines=8> */
.L_x_5629:
[----:B------:R-:W-:Y:S05]  /*4240*/  BSYNC B0 ;  /* 0x0000000000007941 */ /* 0x000fea0003800000 */
.L_x_5628:
        /* <DEDUP_REMOVED lines=15> */
.L_x_5631:
[----:B------:R-:W-:Y:S05]  /*4340*/  BSYNC B0 ;  /* 0x0000000000007941 */ /* 0x000fea0003800000 */
.L_x_5630:
        /* <DEDUP_REMOVED lines=21> */
.L_x_5633:
[----:B------:R-:W-:Y:S05]  /*44a0*/  BSYNC B0 ;  /* 0x0000000000007941 */ /* 0x000fea0003800000 */
.L_x_5632:
        /* <DEDUP_REMOVED lines=8> */
.L_x_5635:
[----:B------:R-:W-:Y:S05]  /*4530*/  BSYNC B0 ;  /* 0x0000000000007941 */ /* 0x000fea0003800000 */
.L_x_5634:
        /* <DEDUP_REMOVED lines=15> */
.L_x_5637:
[----:B------:R-:W-:Y:S05]  /*4630*/  BSYNC B0 ;  /* 0x0000000000007941 */ /* 0x000fea0003800000 */
.L_x_5636:
        /* <DEDUP_REMOVED lines=39> */
.L_x_5639:
[----:B------:R-:W-:Y:S05]  /*48b0*/  BSYNC B0 ;  /* 0x0000000000007941 */ /* 0x000fea0003800000 */
.L_x_5638:
        /* <DEDUP_REMOVED lines=19> */
.L_x_5570:
        /* <DEDUP_REMOVED lines=25> */
.L_x_5574:
[----:B------:R-:W-:Y:S01]  /*4b80*/  HFMA2.MMA R173, -RZ, RZ, 0, 9.5367431640625e-07 ;  /* 0x00000010ffad7435 */ /* 0x000fe200000001ff */
[----:B------:R-:W-:Y:S01]  /*4b90*/  MOV R170, R168 ;  /* 0x000000a800aa7202 */ /* 0x000fe20000000f00 */
[----:B------:R-:W-:Y:S01]  /*4ba0*/  IMAD.MOV.U32 R174, RZ, RZ, 0x1f ;  /* 0x0000001fffae7424 */ /* 0x000fe200078e00ff */
[----:B------:R-:W-:-:S02]  /*4bb0*/  MOV R175, 0xffffffff ;  /* 0xffffffff00af7802 */ /* 0x000fc40000000f00 */
[----:B------:R-:W-:Y:S02]  /*4bc0*/  MOV R164, 0x4be0 ;  /* 0x00004be000a47802 */ /* 0x000fe40000000f00 */
[----:B------:R-:W-:Y:S05]  /*4bd0*/  CALL.REL.NOINC `($__internal_93_$__cuda_sm70_shflsync_down_p) ;  /* 0x0000045000007944 */ /* 0x000fea0003c00000 */
[----:B-1----:R-:W-:Y:S01]  /*4be0*/  MOV R167, R174 ;  /* 0x000000ae00a77202 */ /* 0x002fe20000000f00 */
[----:B0-----:R-:W-:Y:S05]  /*4bf0*/  BRA `(.L_x_5641) ;  /* 0xffffd1d000007947 */ /* 0x001fea000383ffff */
.L_x_5575:
[----:B------:R-:W-:Y:S01]  /*4c00*/  HFMA2.MMA R173, -RZ, RZ, 0, 9.5367431640625e-07 ;  /* 0x00000010ffad7435 */ /* 0x000fe200000001ff */
[----:B------:R-:W-:Y:S02]  /*4c10*/  MOV R170, R169 ;  /* 0x000000a900aa7202 */ /* 0x000fe40000000f00 */
[----:B------:R-:W-:Y:S02]  /*4c20*/  MOV R174, 0x1f ;  /* 0x0000001f00ae7802 */ /* 0x000fe40000000f00 */
[----:B------:R-:W-:Y:S02]  /*4c30*/  MOV R175, 0xffffffff ;  /* 0xffffffff00af7802 */ /* 0x000fe40000000f00 */
[----:B------:R-:W-:Y:S02]  /*4c40*/  MOV R164, 0x4c60 ;  /* 0x00004c6000a47802 */ /* 0x000fe40000000f00 */
[----:B01----:R-:W-:Y:S05]  /*4c50*/  CALL.REL.NOINC `($__internal_93_$__cuda_sm70_shflsync_down_p) ;  /* 0x000003d000007944 */ /* 0x003fea0003c00000 */
[----:B------:R-:W-:Y:S01]  /*4c60*/  FADD.FTZ R168, R167, R168 ;  /* 0x000000a8a7a87221 */ /* 0x000fe20000010000 */
[----:B0-----:R-:W-:Y:S01]  /*4c70*/  MOV R175, 0xffffffff ;  /* 0xffffffff00af7802 */ /* 0x001fe20000000f00 */
[----:B-1----:R-:W-:Y:S01]  /*4c80*/  FADD.FTZ R169, R169, R174 ;  /* 0x000000aea9a97221 */ /* 0x002fe20000010000 */
[----:B------:R-:W-:Y:S01]  /*4c90*/  HFMA2.MMA R174, -RZ, RZ, 0, 1.847743988037109375e-06 ;  /* 0x0000001fffae7435 */ /* 0x000fe200000001ff */
[----:B------:R-:W-:Y:S01]  /*4ca0*/  IMAD.MOV.U32 R173, RZ, RZ, 0x8 ;  /* 0x00000008ffad7424 */ /* 0x000fe200078e00ff */
[----:B------:R-:W-:-:S02]  /*4cb0*/  MOV R170, R168 ;  /* 0x000000a800aa7202 */ /* 0x000fc40000000f00 */
[----:B------:R-:W-:Y:S02]  /*4cc0*/  MOV R164, 0x4ce0 ;  /* 0x00004ce000a47802 */ /* 0x000fe40000000f00 */
[----:B------:R-:W-:Y:S05]  /*4cd0*/  CALL.REL.NOINC `($__internal_93_$__cuda_sm70_shflsync_down_p) ;  /* 0x0000035000007944 */ /* 0x000fea0003c00000 */
[----:B0-----:R-:W-:Y:S01]  /*4ce0*/  HFMA2.MMA R173, -RZ, RZ, 0, 4.76837158203125e-07 ;  /* 0x00000008ffad7435 */ /* 0x001fe200000001ff */
[----:B-1----:R-:W-:Y:S01]  /*4cf0*/  MOV R167, R174 ;  /* 0x000000ae00a77202 */ /* 0x002fe20000000f00 */
[----:B------:R-:W-:Y:S01]  /*4d00*/  IMAD.MOV.U32 R174, RZ, RZ, 0x1f ;  /* 0x0000001fffae7424 */ /* 0x000fe200078e00ff */
[----:B------:R-:W-:Y:S02]  /*4d10*/  MOV R170, R169 ;  /* 0x000000a900aa7202 */ /* 0x000fe40000000f00 */
[----:B------:R-:W-:Y:S02]  /*4d20*/  MOV R175, 0xffffffff ;  /* 0xffffffff00af7802 */ /* 0x000fe40000000f00 */
[----:B------:R-:W-:Y:S02]  /*4d30*/  MOV R164, 0x4d50 ;  /* 0x00004d5000a47802 */ /* 0x000fe40000000f00 */
[----:B------:R-:W-:Y:S05]  /*4d40*/  CALL.REL.NOINC `($__internal_93_$__cuda_sm70_shflsync_down_p) ;  /* 0x000002e000007944 */ /* 0x000fea0003c00000 */
[----:B------:R-:W-:Y:S01]  /*4d50*/  FADD.FTZ R168, R167, R168 ;  /* 0x000000a8a7a87221 */ /* 0x000fe20000010000 */
[----:B0-----:R-:W-:Y:S01]  /*4d60*/  HFMA2.MMA R173, -RZ, RZ, 0, 2.384185791015625e-07 ;  /* 0x00000004ffad7435 */ /* 0x001fe200000001ff */
[----:B-1----:R-:W-:Y:S01]  /*4d70*/  FADD.FTZ R169, R169, R174 ;  /* 0x000000aea9a97221 */ /* 0x002fe20000010000 */
[----:B------:R-:W-:-:S02]  /*4d80*/  MOV R174, 0x1f ;  /* 0x0000001f00ae7802 */ /* 0x000fc40000000f00 */
[----:B------:R-:W-:Y:S02]  /*4d90*/  MOV R175, 0xffffffff ;  /* 0xffffffff00af7802 */ /* 0x000fe40000000f00 */
[----:B------:R-:W-:Y:S02]  /*4da0*/  MOV R170, R168 ;  /* 0x000000a800aa7202 */ /* 0x000fe40000000f00 */
[----:B------:R-:W-:Y:S02]  /*4db0*/  MOV R164, 0x4dd0 ;  /* 0x00004dd000a47802 */ /* 0x000fe40000000f00 */
[----:B------:R-:W-:Y:S05]  /*4dc0*/  CALL.REL.NOINC `($__internal_93_$__cuda_sm70_shflsync_down_p) ;  /* 0x0000026000007944 */ /* 0x000fea0003c00000 */
[----:B0-----:R-:W-:Y:S01]  /*4dd0*/  HFMA2.MMA R173, -RZ, RZ, 0, 2.384185791015625e-07 ;  /* 0x00000004ffad7435 */ /* 0x001fe200000001ff */
[----:B-1----:R-:W-:Y:S01]  /*4de0*/  MOV R167, R174 ;  /* 0x000000ae00a77202 */ /* 0x002fe20000000f00 */
[----:B------:R-:W-:Y:S01]  /*4df0*/  IMAD.MOV.U32 R170, RZ, RZ, R169 ;  /* 0x000000ffffaa7224 */ /* 0x000fe200078e00a9 */
[----:B------:R-:W-:Y:S02]  /*4e00*/  MOV R174, 0x1f ;  /* 0x0000001f00ae7802 */ /* 0x000fe40000000f00 */
[----:B------:R-:W-:Y:S02]  /*4e10*/  MOV R175, 0xffffffff ;  /* 0xffffffff00af7802 */ /* 0x000fe40000000f00 */
[----:B------:R-:W-:-:S02]  /*4e20*/  MOV R164, 0x4e40 ;  /* 0x00004e4000a47802 */ /* 0x000fc40000000f00 */
[----:B------:R-:W-:Y:S05]  /*4e30*/  CALL.REL.NOINC `($__internal_93_$__cuda_sm70_shflsync_down_p) ;  /* 0x000001f000007944 */ /* 0x000fea0003c00000 */
[----:B------:R-:W-:Y:S01]  /*4e40*/  FADD.FTZ R168, R167, R168 ;  /* 0x000000a8a7a87221 */ /* 0x000fe20000010000 */
[----:B0-----:R-:W-:Y:S01]  /*4e50*/  HFMA2.MMA R173, -RZ, RZ, 0, 1.1920928955078125e-07 ;  /* 0x00000002ffad7435 */ /* 0x001fe200000001ff */
[----:B-1----:R-:W-:Y:S01]  /*4e60*/  FADD.FTZ R171, R169, R174 ;  /* 0x000000aea9ab7221 */ /* 0x002fe20000010000 */
[----:B------:R-:W-:Y:S01]  /*4e70*/  MOV R174, 0x1f ;  /* 0x0000001f00ae7802 */ /* 0x000fe20000000f00 */
[----:B------:R-:W-:Y:S01]  /*4e80*/  IMAD.MOV.U32 R170, RZ, RZ, R168 ;  /* 0x000000ffffaa7224 */ /* 0x000fe200078e00a8 */
[----:B------:R-:W-:-:S02]  /*4e90*/  MOV R175, 0xffffffff ;  /* 0xffffffff00af7802 */ /* 0x000fc40000000f00 */
[----:B------:R-:W-:Y:S02]  /*4ea0*/  MOV R164, 0x4ec0 ;  /* 0x00004ec000a47802 */ /* 0x000fe40000000f00 */
[----:B------:R-:W-:Y:S05]  /*4eb0*/  CALL.REL.NOINC `($__internal_93_$__cuda_sm70_shflsync_down_p) ;  /* 0x0000017000007944 */ /* 0x000fea0003c00000 */
[----:B0-----:R-:W-:Y:S01]  /*4ec0*/  HFMA2.MMA R173, -RZ, RZ, 0, 1.1920928955078125e-07 ;  /* 0x00000002ffad7435 */ /* 0x001fe200000001ff */
[----:B-1----:R-:W-:Y:S02]  /*4ed0*/  MOV R167, R174 ;  /* 0x000000ae00a77202 */ /* 0x002fe40000000f00 */
[----:B------:R-:W-:Y:S02]  /*4ee0*/  MOV R170, R171 ;  /* 0x000000ab00aa7202 */ /* 0x000fe40000000f00 */
[----:B------:R-:W-:Y:S02]  /*4ef0*/  MOV R174, 0x1f ;  /* 0x0000001f00ae7802 */ /* 0x000fe40000000f00 */
[----:B------:R-:W-:Y:S02]  /*4f00*/  MOV R175, 0xffffffff ;  /* 0xffffffff00af7802 */ /* 0x000fe40000000f00 */
[----:B------:R-:W-:Y:S02]  /*4f10*/  MOV R164, 0x4f30 ;  /* 0x00004f3000a47802 */ /* 0x000fe40000000f00 */
[----:B------:R-:W-:Y:S05]  /*4f20*/  CALL.REL.NOINC `($__internal_93_$__cuda_sm70_shflsync_down_p) ;  /* 0x0000010000007944 */ /* 0x000fea0003c00000 */
[----:B------:R-:W-:Y:S01]  /*4f30*/  FADD.FTZ R169, R167, R168 ;  /* 0x000000a8a7a97221 */ /* 0x000fe20000010000 */
[----:B0-----:R-:W-:Y:S01]  /*4f40*/  HFMA2.MMA R173, -RZ, RZ, 0, 5.9604644775390625e-08 ;  /* 0x00000001ffad7435 */ /* 0x001fe200000001ff */
[----:B-1----:R-:W-:Y:S01]  /*4f50*/  FADD.FTZ R171, R171, R174 ;  /* 0x000000aeabab7221 */ /* 0x002fe20000010000 */
[----:B------:R-:W-:Y:S01]  /*4f60*/  MOV R174, 0x1f ;  /* 0x0000001f00ae7802 */ /* 0x000fe20000000f00 */
[----:B------:R-:W-:Y:S01]  /*4f70*/  IMAD.MOV.U32 R175, RZ, RZ, -0x1 ;  /* 0xffffffffffaf7424 */ /* 0x000fe200078e00ff */
[----:B------:R-:W-:-:S02]  /*4f80*/  MOV R170, R169 ;  /* 0x000000a900aa7202 */ /* 0x000fc40000000f00 */
[----:B------:R-:W-:Y:S02]  /*4f90*/  MOV R164, 0x4fb0 ;  /* 0x00004fb000a47802 */ /* 0x000fe40000000f00 */
[----:B------:R-:W-:Y:S05]  /*4fa0*/  CALL.REL.NOINC `($__internal_93_$__cuda_sm70_shflsync_down_p) ;  /* 0x0000008000007944 */ /* 0x000fea0003c00000 */
[----:B0-----:R-:W-:Y:S01]  /*4fb0*/  HFMA2.MMA R173, -RZ, RZ, 0, 5.9604644775390625e-08 ;  /* 0x00000001ffad7435 */ /* 0x001fe200000001ff */
[----:B-1----:R-:W-:Y:S02]  /*4fc0*/  MOV R172, R174 ;  /* 0x000000ae00ac7202 */ /* 0x002fe40000000f00 */
[----:B------:R-:W-:Y:S02]  /*4fd0*/  MOV R170, R171 ;  /* 0x000000ab00aa7202 */ /* 0x000fe40000000f00 */
[----:B------:R-:W-:Y:S02]  /*4fe0*/  MOV R174, 0x1f ;  /* 0x0000001f00ae7802 */ /* 0x000fe40000000f00 */
[----:B------:R-:W-:Y:S02]  /*4ff0*/  MOV R175, 0xffffffff ;  /* 0xffffffff00af7802 */ /* 0x000fe40000000f00 */
[----:B------:R-:W-:Y:S02]  /*5000*/  MOV R164, 0x5020 ;  /* 0x0000502000a47802 */ /* 0x000fe40000000f00 */
[----:B------:R-:W-:Y:S05]  /*5010*/  CALL.REL.NOINC `($__internal_93_$__cuda_sm70_shflsync_down_p) ;  /* 0x0000001000007944 */ /* 0x000fea0003c00000 */
[----:B01----:R-:W-:Y:S05]  /*5020*/  BRA `(.L_x_5642) ;  /* 0xffffcec000007947 */ /* 0x003fea000383ffff */
        .weak           $__internal_93_$__cuda_sm70_shflsync_down_p
        .type           $__internal_93_$__cuda_sm70_shflsync_down_p,@function
        .size           $__internal_93_$__cuda_sm70_shflsync_down_p,(.L_x_11827 - $__internal_93_$__cuda_sm70_shflsync_down_p)
$__internal_93_$__cuda_sm70_shflsync_down_p:
[----:B------:R-:W-:Y:S01]  /*5030*/  HFMA2.MMA R165, -RZ, RZ, 0, 0 ;  /* 0x00000000ffa57435 */ /* 0x000fe200000001ff */
[----:B------:R-:W-:Y:S04]  /*5040*/  WARPSYNC R175 ;  /* 0x000000af00007348 */ /* 0x000fe80003800000 */
[----:B------:R0:W1:Y:S01]  /*5050*/  SHFL.DOWN PT, R174, R170, R173, R174 ;  /* 0x080000adaaae7389 */ /* 0x00006200000e00ae */
[----:B------:R-:W-:Y:S05]  /*5060*/  RET.REL.NODEC R164 `(_ZN10layer_norm13ln_bwd_kernelINS_13Kernel_traitsIf13__nv_bfloat16fS2_fjLj8192ELj1ELj1ELj8ELj16ENS_18Kernel_traits_baseILj8192EfS2_fS2_fjLj256EEEEELb1ELb0ELb1ELb1EEEvNS_9BwdParamsE) ;  /* 0xffffaf90a4007950 */ /* 0x000fea0003c3ffff */
.L_x_5643:
        /* <DEDUP_REMOVED lines=9> */
.L_x_11827:


//--------------------- .text._ZN10layer_norm13ln_bwd_kernelINS_13Kernel_traitsIf13__nv_bfloat16fS2_fjLj8192ELj1ELj1ELj8ELj16ENS_18Kernel_traits_baseILj8192EfS2_fS2_fjLj256EEEEELb1ELb1ELb0ELb0EEEvNS_9BwdParamsE --------------------------
	.section	.text._ZN10layer_norm13ln_bwd_kernelINS_13Kernel_traitsIf13__nv_bfloat16fS2_fjLj8192ELj1ELj1ELj8ELj16ENS_18Kernel_traits_baseILj8192EfS2_fS2_fjLj256EEEEELb1ELb1ELb0ELb0EEEvNS_9BwdParamsE,"ax",@progbits
	.sectioninfo	@"SHI_REGISTERS=255"
	.align	128
        .global         _ZN10layer_norm13ln_bwd_kernelINS_13Kernel_traitsIf13__nv_bfloat16fS2_fjLj8192ELj1ELj1ELj8ELj16ENS_18Kernel_traits_baseILj8192EfS2_fS2_fjLj256EEEEELb1ELb1ELb0ELb0EEEvNS_9BwdParamsE
        .type           _ZN10layer_norm13ln_bwd_kernelINS_13Kernel_traitsIf13__nv_bfloat16fS2_fjLj8192ELj1ELj1ELj8ELj16ENS_18Kernel_traits_baseILj8192EfS2_fS2_fjLj256EEEEELb1ELb1ELb0ELb0EEEvNS_9BwdParamsE,@function
        .size           _ZN10layer_norm13ln_bwd_kernelINS_13Kernel_traitsIf13__nv_bfloat16fS2_fjLj8192ELj1ELj1ELj8ELj16ENS_18Kernel_traits_baseILj8192EfS2_fS2_fjLj256EEEEELb1ELb1ELb0ELb0EEEvNS_9BwdParamsE,(.L_x_11828 - _ZN10layer_norm13ln_bwd_kernelINS_13Kernel_traitsIf13__nv_bfloat16fS2_fjLj8192ELj1ELj1ELj8ELj16ENS_18Kernel_traits_baseILj8192EfS2_fS2_fjLj256EEEEELb1ELb1ELb0ELb0EEEvNS_9BwdParamsE)
        .other          _ZN10layer_norm13ln_bwd_kernelINS_13Kernel_traitsIf13__nv_bfloat16fS2_fjLj8192ELj1ELj1ELj8ELj16ENS_18Kernel_traits_baseILj8192EfS2_fS2_fjLj256EEEEELb1ELb1ELb0ELb0EEEvNS_9BwdParamsE,@"STO_CUDA_ENTRY STV_DEFAULT"
_ZN10layer_norm13ln_bwd_kernelINS_13Kernel_traitsIf13__nv_bfloat16fS2_fjLj8192ELj1ELj1ELj8ELj16ENS_18Kernel_traits_baseILj8192EfS2_fS2_fjLj256EEEEELb1ELb1ELb0ELb0EEEvNS_9BwdParamsE:
.text._ZN10layer_norm13ln_bwd_kernelINS_13Kernel_traitsIf13__nv_bfloat16fS2_fjLj8192ELj1ELj1ELj8ELj16ENS_18Kernel_traits_baseILj8192EfS2_fS2_fjLj256EEEEELb1ELb1ELb0ELb0EEEvNS_9BwdParamsE:
        /* <DEDUP_REMOVED lines=20> */
[----:B------:R-:W-:Y:S02]  /*0140*/  LOP3.LUT R0, R16, 0xff, RZ, 0xc0, !PT ;  /* 0x000000ff10007812 */ /* 0x000fe400078ec0ff */
[C---:B------:R-:W-:Y:S01]  /*0150*/  ISETP.GE.U32.AND P1, PT, R2.reuse, 0x200, PT ;  /* 0x000002000200780c */ /* 0x040fe20003f26070 */
[----:B------:R0:W4:Y:S01]  /*0160*/  LDL.64 R68, [R1+0x68] ;  /* 0x0000680001447983 */ /* 0x0001220000100a00 */
[C---:B------:R-:W-:Y:S02]  /*0170*/  ISETP.GE.U32.AND P2, PT, R2.reuse, 0x300, PT ;  /* 0x000003000200780c */ /* 0x040fe40003f46070 */
[----:B------:R-:W-:Y:S01]  /*0180*/  ISETP.GE.U32.AND P3, PT, R2, 0x400, PT ;  /* 0x000004000200780c */ /* 0x000fe20003f66070 */
[----:B------:R0:W4:Y:S02]  /*0190*/  LDL.64 R70, [R1+0x70] ;  /* 0x0000700001467983 */ /* 0x0001240000100a00 */
[----:B------:R-:W-:-:S02]  /*01a0*/  @P0 MOV R5, 0x20 ;  /* 0x0000002000050802 */ /* 0x000fc40000000f00 */
[----:B------:R0:W4:Y:S03]  /*01b0*/  LDL.64 R64, [R1+0x38] ;  /* 0x0000380001407983 */ /* 0x0001260000100a00 */
[CC--:B------:R-:W-:Y:S01]  /*01c0*/  @P0 IMAD.WIDE.U32 R2, R0.reuse, R5.reuse, c[0x0][0x1b0] ;  /* 0x00006c0000020625 */ /* 0x0c0fe200078e0005 */
[----:B------:R0:W4:Y:S04]  /*01d0*/  LDL.64 R66, [R1+0x40] ;  /* 0x0000400001427983 */ /* 0x0001280000100a00 */
[----:B------:R0:W4:Y:S04]  /*01e0*/  LDL.64 R28, [R1+0x48] ;  /* 0x00004800011c7983 */ /* 0x0001280000100a00 */
[----:B------:R0:W4:Y:S04]  /*01f0*/  LDL.64 R30, [R1+0x50] ;  /* 0x00005000011e7983 */ /* 0x0001280000100a00 */
[----:B------:R0:W4:Y:S04]  /*0200*/  LDL.64 R24, [R1+0x18] ;  /* 0x0000180001187983 */ /* 0x0001280000100a00 */
[----:B------:R0:W4:Y:S04]  /*0210*/  LDL.64 R26, [R1+0x20] ;  /* 0x00002000011a7983 */ /* 0x0001280000100a00 */
[----:B------:R0:W4:Y:S04]  /*0220*/  LDL.64 R20, [R1+0x8] ;  /* 0x0000080001147983 */ /* 0x0001280000100a00 */
[----:B------:R0:W4:Y:S04]  /*0230*/  LDL.64 R22, [R1+0x10] ;  /* 0x0000100001167983 */ /* 0x0001280000100a00 */
[----:B--2---:R-:W2:Y:S01]  /*0240*/  @P0 LDG.E.128 R12, [R2.64+0x10] ;  /* 0x00001004020c0981 */ /* 0x004ea2000c1e1d00 */
[----:B------:R-:W-:Y:S01]  /*0250*/  @P0 IMAD.WIDE.U32 R4, R0, R5, c[0x0][0x1c8] ;  /* 0x0000720000040625 */ /* 0x000fe200078e0005 */
[----:B------:R-:W-:-:S02]  /*0260*/  @P1 MOV R11, 0x20 ;  /* 0x00000020000b1802 */ /* 0x000fc40000000f00 */
[----:B------:R-:W-:-:S05]  /*0270*/  @P0 LOP3.LUT R0, R0, 0x100, RZ, 0xfc, !PT ;  /* 0x0000010000000812 */ /* 0x000fca00078efcff */
[----:B------:R-:W-:-:S04]  /*0280*/  @P1 IMAD.WIDE.U32 R8, R0, R11, c[0x0][0x1b0] ;  /* 0x00006c0000081625 */ /* 0x000fc800078e000b */
[C---:B------:R-:W-:Y:S01]  /*0290*/  @P1 IMAD.WIDE.U32 R10, R0.reuse, R11, c[0x0][0x1c8] ;  /* 0x00007200000a1625 */ /* 0x040fe200078e000b */
[----:B------:R-:W-:-:S04]  /*02a0*/  @P1 IADD3 R0, R0, 0x100, RZ ;  /* 0x0000010000001810 */ /* 0x000fc80007ffe0ff */
[----:B---3--:R-:W3:Y:S04]  /*02b0*/  @P1 LDG.E.128 R56, [R10.64] ;  /* 0x000000040a381981 */ /* 0x008ee8000c1e1d00 */
[----:B----4-:R-:W4:Y:S04]  /*02c0*/  @P0 LDG.E.128 R76, [R2.64] ;  /* 0x00000004024c0981 */ /* 0x010f28000c1e1d00 */
[----:B------:R-:W3:Y:S04]  /*02d0*/  @P1 LDG.E.128 R60, [R8.64+0x10] ;  /* 0x00001004083c1981 */ /* 0x000ee8000c1e1d00 */
[----:B------:R-:W3:Y:S04]  /*02e0*/  @P0 LDG.E.128 R72, [R4.64] ;  /* 0x0000000404480981 */ /* 0x000ee8000c1e1d00 */
[----:B------:R-:W4:Y:S04]  /*02f0*/  @P0 LDG.E.128 R68, [R4.64+0x10] ;  /* 0x0000100404440981 */ /* 0x000f28000c1e1d00 */
[----:B------:R-:W4:Y:S04]  /*0300*/  @P1 LDG.E.128 R64, [R8.64] ;  /* 0x0000000408401981 */ /* 0x000f28000c1e1d00 */
[----:B------:R-:W4:Y:S04]  /*0310*/  @P1 LDG.E.128 R28, [R10.64+0x10] ;  /* 0x000010040a1c1981 */ /* 0x000f28000c1e1d00 */
[----:B--2---:R-:W-:Y:S04]  /*0320*/  @P0 STL.64 [R1+0x88], R12 ;  /* 0x0000880c01000387 */ /* 0x004fe80000100a00 */
[----:B------:R1:W-:Y:S02]  /*0330*/  @P0 STL.64 [R1+0x90], R14 ;  /* 0x0000900e01000387 */ /* 0x0003e40000100a00 */
[----:B-1----:R-:W-:-:S05]  /*0340*/  @P2 MOV R15, 0x20 ;  /* 0x00000020000f2802 */ /* 0x002fca0000000f00 */
[----:B------:R-:W-:-:S04]  /*0350*/  @P2 IMAD.WIDE.U32 R12, R0, R15, c[0x0][0x1b0] ;  /* 0x00006c00000c2625 */ /* 0x000fc800078e000f */
[----:B------:R-:W-:Y:S01]  /*0360*/  @P2 IMAD.WIDE.U32 R14, R0, R15, c[0x0][0x1c8] ;  /* 0x00007200000e2625 */ /* 0x000fe200078e000f */
[----:B------:R0:W5:Y:S04]  /*0370*/  @P2 LDG.E.128 R32, [R12.64] ;  /* 0x000000040c202981 */ /* 0x000168000c1e1d00 */
[----:B------:R-:W2:Y:S04]  /*0380*/  @P2 LDG.E.128 R24, [R14.64] ;  /* 0x000000040e182981 */ /* 0x000ea8000c1e1d00 */
[----:B------:R-:W2:Y:S04]  /*0390*/  @P2 LDG.E.128 R20, [R14.64+0x10] ;  /* 0x000010040e142981 */ /* 0x000ea8000c1e1d00 */
[----:B------:R0:W5:Y:S01]  /*03a0*/  @P2 LDG.E.128 R36, [R12.64+0x10] ;  /* 0x000010040c242981 */ /* 0x000162000c1e1d00 */
[----:B------:R-:W1:Y:S03]  /*03b0*/  S2UR UR6, SR_CTAID.X ;  /* 0x00000000000679c3 */ /* 0x000e660000002500 */
[----:B---3--:R3:W-:Y:S04]  /*03c0*/  @P1 STL.64 [R1+0x58], R56 ;  /* 0x0000583801001387 */ /* 0x0087e80000100a00 */
[----:B------:R0:W-:Y:S04]  /*03d0*/  @P1 STL.64 [R1+0x60], R58 ;  /* 0x0000603a01001387 */ /* 0x0001e80000100a00 */
[----:B----4-:R-:W-:Y:S04]  /*03e0*/  @P0 STL.64 [R1+0x98], R76 ;  /* 0x0000984c01000387 */ /* 0x010fe80000100a00 */
[----:B------:R-:W-:Y:S04]  /*03f0*/  @P0 STL.64 [R1+0xa0], R78 ;  /* 0x0000a04e01000387 */ /* 0x000fe80000100a00 */
[----:B------:R4:W-:Y:S04]  /*0400*/  @P1 STL.64 [R1+0x28], R60 ;  /* 0x0000283c01001387 */ /* 0x0009e80000100a00 */
[----:B------:R0:W-:Y:S04]  /*0410*/  @P1 STL.64 [R1+0x30], R62 ;  /* 0x0000303e01001387 */ /* 0x0001e80000100a00 */
[----:B------:R-:W-:Y:S04]  /*0420*/  @P0 STL.64 [R1+0x78], R72 ;  /* 0x0000784801000387 */ /* 0x000fe80000100a00 */
[----:B------:R-:W-:Y:S01]  /*0430*/  @P0 STL.64 [R1+0x80], R74 ;  /* 0x0000804a01000387 */ /* 0x000fe20000100a00 */
[----:B------:R-:W-:-:S03]  /*0440*/  @P3 MOV R17, 0x20 ;  /* 0x0000002000113802 */ /* 0x000fc60000000f00 */
[----:B------:R-:W-:Y:S01]  /*0450*/  @P0 STL.64 [R1+0x68], R68 ;  /* 0x0000684401000387 */ /* 0x000fe20000100a00 */
[----:B------:R-:W-:-:S03]  /*0460*/  @P2 IADD3 R0, R0, 0x100, RZ ;  /* 0x0000010000002810 */ /* 0x000fc60007ffe0ff */
[----:B------:R-:W-:Y:S04]  /*0470*/  @P0 STL.64 [R1+0x70], R70 ;  /* 0x0000704601000387 */ /* 0x000fe80000100a00 */
[----:B------:R0:W-:Y:S04]  /*0480*/  @P1 STL.64 [R1+0x38], R64 ;  /* 0x0000384001001387 */ /* 0x0001e80000100a00 */
[----:B------:R0:W-:Y:S04]  /*0490*/  @P1 STL.64 [R1+0x40], R66 ;  /* 0x0000404201001387 */ /* 0x0001e80000100a00 */
[----:B------:R0:W-:Y:S01]  /*04a0*/  @P1 STL.64 [R1+0x48], R28 ;  /* 0x0000481c01001387 */ /* 0x0001e20000100a00 */
[----:B------:R-:W-:-:S03]  /*04b0*/  @P3 IMAD.WIDE.U32 R6, R0, R17, c[0x0][0x1c8] ;  /* 0x0000720000063625 */ /* 0x000fc600078e0011 */
[----:B------:R0:W-:Y:S01]  /*04c0*/  @P1 STL.64 [R1+0x50], R30 ;  /* 0x0000501e01001387 */ /* 0x0001e20000100a00 */
[----:B------:R-:W-:Y:S01]  /*04d0*/  @P3 IMAD.WIDE.U32 R2, R0, R17, c[0x0][0x1b0] ;  /* 0x00006c0000023625 */ /* 0x000fe200078e0011 */
[----:B-1----:R-:W-:Y:S02]  /*04e0*/  LEA.HI R0, R16, UR6, RZ, 0x18 ;  /* 0x0000000610007c11 */ /* 0x002fe4000f8fc0ff */
[----:B------:R1:W5:Y:S04]  /*04f0*/  @P3 LDG.E.128 R40, [R6.64] ;  /* 0x0000000406283981 */ /* 0x000368000c1e1d00 */
[----:B------:R1:W5:Y:S04]  /*0500*/  @P3 LDG.E.128 R44, [R6.64+0x10] ;  /* 0x00001004062c3981 */ /* 0x000368000c1e1d00 */
[----:B------:R1:W5:Y:S04]  /*0510*/  @P3 LDG.E.128 R48, [R2.64] ;  /* 0x0000000402303981 */ /* 0x000368000c1e1d00 */
[----:B------:R1:W5:Y:S01]  /*0520*/  @P3 LDG.E.128 R52, [R2.64+0x10] ;  /* 0x0000100402343981 */ /* 0x000362000c1e1d00 */
[----:B------:R-:W-:Y:S01]  /*0530*/  ISETP.GE.AND P3, PT, R0, c[0x0][0x164], PT ;  /* 0x0000590000007a0c */ /* 0x000fe20003f66270 */
[----:B---3--:R-:W-:Y:S01]  /*0540*/  CS2R R56, SRZ ;  /* 0x0000000000387805 */ /* 0x008fe2000001ff00 */
[----:B0-----:R-:W-:Y:S01]  /*0550*/  CS2R R58, SRZ ;  /* 0x00000000003a7805 */ /* 0x001fe2000001ff00 */
        /* <DEDUP_REMOVED lines=48> */
[----:B------:R1:W-:Y:S04]  /*0860*/  @P2 STL.64 [R1+0x8], R20 ;  /* 0x0000081401002387 */ /* 0x0003e80000100a00 */
[----:B------:R1:W-:Y:S01]  /*0870*/  @P2 STL.64 [R1+0x10], R22 ;  /* 0x0000101601002387 */ /* 0x0003e20000100a00 */
[----:B------:R-:W-:Y:S05]  /*0880*/  @P3 BRA `(.L_x_5644) ;  /* 0x0000414000003947 */ /* 0x000fea0003800000 */
[----:B-1----:R-:W-:Y:S01]  /*0890*/  HFMA2.MMA R2, -RZ, RZ, 0, 5.9604644775390625e-08 ;  /* 0x00000001ff027435 */ /* 0x002fe200000001ff */
[----:B------:R-:W-:-:S06]  /*08a0*/  MOV R57, RZ ;  /* 0x000000ff00397202 */ /* 0x000fcc0000000f00 */
[----:B------:R0:W-:Y:S04]  /*08b0*/  STL.S16 [R1], R2 ;  /* 0x0000000201007387 */ /* 0x0001e80000100600 */
.L_x_5663:
        /* <DEDUP_REMOVED lines=10> */
[----:B------:R-:W0:Y:S01]  /*0960*/  LDC.U8 R188, c[0x0][0x1f0] ;  /* 0x00007c00ffbc7b82 */ /* 0x000e220000000000 */
[----:B-1----:R-:W-:-:S05]  /*0970*/  IMAD.WIDE R16, R0, R186, c[0x0][0x1a8] ;  /* 0x00006a0000107625 */ /* 0x002fca00078e02ba */
[----:B-----5:R1:W5:Y:S01]  /*0980*/  LDG.E R198, [R16.64] ;  /* 0x0000000410c67981 */ /* 0x020362000c1e1900 */
[----:B------:R-:W-:Y:S01]  /*0990*/  BSSY B0, `(.L_x_5645) ;  /* 0x0000067000007945 */ /* 0x000fe20003800000 */
[----:B------:R-:W-:Y:S02]  /*09a0*/  MOV R224, RZ ;  /* 0x000000ff00e07202 */ /* 0x000fe40000000f00 */
[----:B------:R-:W-:Y:S01]  /*09b0*/  MOV R223, RZ ;  /* 0x000000ff00df7202 */ /* 0x000fe20000000f00 */
[----:B-1----:R-:W-:Y:S01]  /*09c0*/  IMAD R16, R0, c[0x0][0x168], RZ ;  /* 0x00005a0000107a24 */ /* 0x002fe200078e02ff */
[----:B------:R-:W-:Y:S02]  /*09d0*/  MOV R17, 0x3f800000 ;  /* 0x3f80000000117802 */ /* 0x000fe40000000f00 */
[----:B0-----:R-:W-:Y:S02]  /*09e0*/  ISETP.NE.AND P5, PT, R188, RZ, PT ;  /* 0x000000ffbc00720c */ /* 0x001fe40003fa5270 */
[----:B--2---:R-:W-:-:S02]  /*09f0*/  @P3 PRMT R17, RZ, 0x5410, R184 ;  /* 0x00005410ff113816 */ /* 0x004fc400000000b8 */
        /* <DEDUP_REMOVED lines=14> */
[----:B------:R0:W2:Y:S04]  /*0ae0*/  LDG.E.128 R192, [R18.64+0x10] ;  /* 0x0000100412c07981 */ /* 0x0000a8000c1e1d00 */
[----:B------:R-:W2:Y:S01]  /*0af0*/  LDG.E.128 R188, [R188.64] ;  /* 0x00000004bcbc7981 */ /* 0x000ea2000c1e1d00 */
[----:B------:R-:W-:-:S03]  /*0b00*/  ISETP.NE.U32.AND P3, PT, RZ, c[0x0][0x218], PT ;  /* 0x00008600ff007a0c */ /* 0x000fc60003f65070 */
[----:B------:R-:W3:Y:S01]  /*0b10*/  LDL R242, [R1+0xa0] ;  /* 0x0000a00001f27983 */ /* 0x000ee20000100800 */
[----:B------:R-:W-:-:S03]  /*0b20*/  ISETP.NE.AND.EX P3, PT, RZ, c[0x0][0x21c], PT, P3 ;  /* 0x00008700ff007a0c */ /* 0x000fc60003f65330 */
[----:B------:R-:W3:Y:S04]  /*0b30*/  LDL R241, [R1+0xa4] ;  /* 0x0000a40001f17983 */ /* 0x000ee80000100800 */
[----:B------:R-:W3:Y:S04]  /*0b40*/  LDL R240, [R1+0x88] ;  /* 0x0000880001f07983 */ /* 0x000ee80000100800 */
[----:B------:R-:W3:Y:S02]  /*0b50*/  LDL R239, [R1+0x8c] ;  /* 0x00008c0001ef7983 */ /* 0x000ee40000100800 */
[----:B0-----:R-:W-:-:S02]  /*0b60*/  @P3 LEA R18, P4, R16, c[0x0][0x218], 0x5 ;  /* 0x0000860010123a11 */ /* 0x001fc400078828ff */
[----:B------:R-:W3:Y:S02]  /*0b70*/  LDL R238, [R1+0x90] ;  /* 0x0000900001ee7983 */ /* 0x000ee40000100800 */
[----:B------:R-:W-:-:S05]  /*0b80*/  @P3 LEA.HI.X R19, R16, c[0x0][0x21c], RZ, 0x5, P4 ;  /* 0x0000870010133a11 */ /* 0x000fca00020f2cff */
[----:B------:R0:W5:Y:S04]  /*0b90*/  @P3 LDG.E.128 R144, [R18.64] ;  /* 0x0000000412903981 */ /* 0x000168000c1e1d00 */
[----:B------:R0:W5:Y:S02]  /*0ba0*/  @P3 LDG.E.128 R148, [R18.64+0x10] ;  /* 0x0000100412943981 */ /* 0x000164000c1e1d00 */
[----:B0-----:R-:W-:-:S04]  /*0bb0*/  LEA R18, P3, R16, c[0x0][0x190], 0x3 ;  /* 0x0000640010127a11 */ /* 0x001fc800078618ff */
[----:B------:R-:W-:-:S06]  /*0bc0*/  LEA.HI.X R19, R16, c[0x0][0x194], RZ, 0x3, P3 ;  /* 0x0000650010137a11 */ /* 0x000fcc00018f1cff */
[----:B------:R-:W5:Y:S01]  /*0bd0*/  LDG.E.64 R18, [R18.64] ;  /* 0x0000000412127981 */ /* 0x000f62000c1e1b00 */
[C---:B----4-:R-:W-:Y:S02]  /*0be0*/  FADD.FTZ R199, -R216.reuse, R184 ;  /* 0x000000b8d8c77221 */ /* 0x050fe40000010100 */
[C---:B------:R-:W-:Y:S01]  /*0bf0*/  FADD.FTZ R200, -R216.reuse, R185 ;  /* 0x000000b9d8c87221 */ /* 0x040fe20000010100 */
[--C-:B--2---:R-:W-:Y:S02]  /*0c00*/  PRMT R185, RZ, 0x5410, R191.reuse ;  /* 0x00005410ffb97816 */ /* 0x104fe400000000bf */
[----:B------:R-:W-:Y:S01]  /*0c10*/  PRMT R184, RZ, 0x7610, R191 ;  /* 0x00007610ffb87816 */ /* 0x000fe200000000bf */
[C---:B------:R-:W-:Y:S02]  /*0c20*/  FADD.FTZ R191, -R216.reuse, R193 ;  /* 0x000000c1d8bf7221 */ /* 0x040fe40000010100 */
[----:B------:R-:W2:Y:S01]  /*0c30*/  LDL R193, [R1+0x94] ;  /* 0x0000940001c17983 */ /* 0x000ea20000100800 */
[----:B------:R-:W-:Y:S01]  /*0c40*/  PRMT R237, RZ, 0x5410, R188 ;  /* 0x00005410ffed7816 */ /* 0x000fe200000000bc */
[----:B------:R-:W-:-:S02]  /*0c50*/  FADD.FTZ R223, -R216, R187 ;  /* 0x000000bbd8df7221 */ /* 0x000fc40000010100 */
[----:B------:R-:W-:Y:S01]  /*0c60*/  FADD.FTZ R192, -R216, R192 ;  /* 0x000000c0d8c07221 */ /* 0x000fe20000010100 */
[----:B------:R-:W-:Y:S01]  /*0c70*/  PRMT R236, RZ, 0x7610, R188 ;  /* 0x00007610ffec7816 */ /* 0x000fe200000000bc */
[C---:B-----5:R-:W-:Y:S01]  /*0c80*/  FMUL.FTZ R249, R198.reuse, R200 ;  /* 0x000000c8c6f97220 */ /* 0x060fe20000410000 */
[--C-:B------:R-:W-:Y:S01]  /*0c90*/  PRMT R224, RZ, 0x5410, R189.reuse ;  /* 0x00005410ffe07816 */ /* 0x100fe200000000bd */
[----:B------:R-:W-:Y:S01]  /*0ca0*/  FMUL.FTZ R200, R243, R237 ;  /* 0x000000edf3c87220 */ /* 0x000fe20000410000 */
[----:B------:R-:W-:Y:S01]  /*0cb0*/  PRMT R189, RZ, 0x7610, R189 ;  /* 0x00007610ffbd7816 */ /* 0x000fe200000000bd */
[C---:B------:R-:W-:Y:S01]  /*0cc0*/  FMUL.FTZ R245, R198.reuse, R223 ;  /* 0x000000dfc6f57220 */ /* 0x040fe20000410000 */
[----:B------:R-:W-:Y:S01]  /*0cd0*/  PRMT R187, RZ, 0x5410, R190 ;  /* 0x00005410ffbb7816 */ /* 0x000fe200000000be */
[C---:B------:R-:W-:Y:S02]  /*0ce0*/  FMUL.FTZ R243, R198.reuse, R192 ;  /* 0x000000c0c6f37220 */ /* 0x040fe40000410000 */
[----:B------:R-:W-:-:S02]  /*0cf0*/  FMUL.FTZ R199, R198, R199 ;  /* 0x000000c7c6c77220 */ /* 0x000fc40000410000 */
[----:B---3--:R-:W-:Y:S02]  /*0d00*/  FMUL.FTZ R248, R244, R236 ;  /* 0x000000ecf4f87220 */ /* 0x008fe40000410000 */
[----:B------:R-:W-:Y:S02]  /*0d10*/  FMUL.FTZ R246, R242, R224 ;  /* 0x000000e0f2f67220 */ /* 0x000fe40000410000 */
[----:B------:R-:W-:Y:S02]  /*0d20*/  FADD.FTZ R83, R83, R189 ;  /* 0x000000bd53537221 */ /* 0x000fe40000010000 */
[-C--:B------:R-:W-:Y:S02]  /*0d30*/  FFMA.FTZ R59, R245, R189.reuse, R59 ;  /* 0x000000bdf53b7223 */ /* 0x080fe4000001003b */
[----:B------:R-:W-:Y:S02]  /*0d40*/  FMUL.FTZ R244, R241, R189 ;  /* 0x000000bdf1f47220 */ /* 0x000fe40000410000 */
[----:B------:R-:W-:-:S02]  /*0d50*/  FADD.FTZ R84, R84, R187 ;  /* 0x000000bb54547221 */ /* 0x000fc40000010000 */
[-C--:B------:R-:W-:Y:S02]  /*0d60*/  FFMA.FTZ R60, R243, R187.reuse, R60 ;  /* 0x000000bbf33c7223 */ /* 0x080fe4000001003c */
[----:B------:R-:W-:Y:S02]  /*0d70*/  FMUL.FTZ R242, R240, R187 ;  /* 0x000000bbf0f27220 */ /* 0x000fe40000410000 */
[----:B------:R-:W-:Y:S02]  /*0d80*/  FADD.FTZ R227, -R216, R186 ;  /* 0x000000bad8e37221 */ /* 0x000fe40000010100 */
[----:B------:R-:W-:Y:S02]  /*0d90*/  FADD.FTZ R187, RZ, R200 ;  /* 0x000000c8ffbb7221 */ /* 0x000fe40000010000 */
[----:B------:R-:W-:Y:S01]  /*0da0*/  FFMA.FTZ R189, R199, R200, RZ ;  /* 0x000000c8c7bd7223 */ /* 0x000fe200000100ff */
        /* <DEDUP_REMOVED lines=33> */
[-C--:B------:R-:W-:Y:S02]  /*0fc0*/  FFMA.FTZ R63, R237, R184.reuse, R63 ;  /* 0x000000b8ed3f7223 */ /* 0x080fe4000001003f */
[----:B--2---:R-:W-:-:S04]  /*0fd0*/  FMUL.FTZ R236, R193, R184 ;  /* 0x000000b8c1ec7220 */ /* 0x004fc80000410000 */
[----:B------:R-:W-:Y:S02]  /*0fe0*/  FADD.FTZ R224, R187, R236 ;  /* 0x000000ecbbe07221 */ /* 0x000fe40000010000 */
[----:B------:R-:W-:Y:S02]  /*0ff0*/  FFMA.FTZ R223, R237, R236, R186 ;  /* 0x000000eceddf7223 */ /* 0x000fe400000100ba */
.L_x_5646:
[----:B------:R-:W-:Y:S05]  /*1000*/  BSYNC B0 ;  /* 0x0000000000007941 */ /* 0x000fea0003800000 */
.L_x_5645:
[----:B------:R-:W-:Y:S01]  /*1010*/  BSSY B0, `(.L_x_5647) ;  /* 0x000005b000007945 */ /* 0x000fe20003800000 */
[----:B------:R-:W-:Y:S05]  /*1020*/  @!P1 BRA `(.L_x_5648) ;  /* 0x0000059000009947 */ /* 0x000fea0003800000 */
[C---:B------:R-:W-:Y:S01]  /*1030*/  LEA R20, P3, R227.reuse, c[0x0][0x188], 0x5 ;  /* 0x00006200e3147a11 */ /* 0x040fe200078628ff */
[----:B------:R-:W2:Y:S03]  /*1040*/  LDL R230, [R1+0x38] ;  /* 0x0000380001e67983 */ /* 0x000ea60000100800 */
[----:B------:R-:W-:Y:S01]  /*1050*/  LEA.HI.X R21, R227, c[0x0][0x18c], RZ, 0x5, P3 ;  /* 0x00006300e3157a11 */ /* 0x000fe200018f2cff */
[----:B------:R-:W3:Y:S04]  /*1060*/  LDL R222, [R1+0x3c] ;  /* 0x00003c0001de7983 */ /* 0x000ee80000100800 */
[----:B------:R0:W4:Y:S01]  /*1070*/  LDG.E.128 R184, [R20.64] ;  /* 0x0000000414b87981 */ /* 0x000122000c1e1d00 */
[----:B------:R-:W-:-:S03]  /*1080*/  MOV R188, 0x10 ;  /* 0x0000001000bc7802 */ /* 0x000fc60000000f00 */
[----:B------:R0:W2:Y:S02]  /*1090*/  LDG.E.128 R192, [R20.64+0x10] ;  /* 0x0000100414c07981 */ /* 0x0000a4000c1e1d00 */
[----:B------:R-:W-:Y:S02]  /*10a0*/  IMAD.WIDE.U32 R188, R227, R188, c[0x0][0x208] ;  /* 0x00008200e3bc7625 */ /* 0x000fe400078e00bc */
[----:B------:R-:W2:Y:S04]  /*10b0*/  LDL R221, [R1+0x44] ;  /* 0x0000440001dd7983 */ /* 0x000ea80000100800 */
[----:B------:R-:W2:Y:S01]  /*10c0*/  LDG.E.128 R188, [R188.64] ;  /* 0x00000004bcbc7981 */ /* 0x000ea2000c1e1d00 */
[----:B------:R-:W-:-:S03]  /*10d0*/  ISETP.NE.U32.AND P3, PT, RZ, c[0x0][0x218], PT ;  /* 0x00008600ff007a0c */ /* 0x000fc60003f65070 */
[----:B------:R-:W3:Y:S01]  /*10e0*/  LDL R220, [R1+0x28] ;  /* 0x0000280001dc7983 */ /* 0x000ee20000100800 */
[----:B------:R-:W-:-:S03]  /*10f0*/  ISETP.NE.AND.EX P3, PT, RZ, c[0x0][0x21c], PT, P3 ;  /* 0x00008700ff007a0c */ /* 0x000fc60003f65330 */
[----:B------:R-:W3:Y:S10]  /*1100*/  LDL R225, [R1+0x40] ;  /* 0x0000400001e17983 */ /* 0x000ef40000100800 */
[----:B0-----:R-:W-:-:S04]  /*1110*/  @P3 LEA R20, P4, R227, c[0x0][0x218], 0x5 ;  /* 0x00008600e3143a11 */ /* 0x001fc800078828ff */
[----:B------:R-:W-:-:S05]  /*1120*/  @P3 LEA.HI.X R21, R227, c[0x0][0x21c], RZ, 0x5, P4 ;  /* 0x00008700e3153a11 */ /* 0x000fca00020f2cff */
[----:B------:R0:W5:Y:S04]  /*1130*/  @P3 LDG.E.128 R28, [R20.64] ;  /* 0x00000004141c3981 */ /* 0x000168000c1e1d00 */
[----:B------:R0:W5:Y:S02]  /*1140*/  @P3 LDG.E.128 R24, [R20.64+0x10] ;  /* 0x0000100414183981 */ /* 0x000164000c1e1d00 */
[----:B0-----:R-:W-:-:S04]  /*1150*/  LEA R20, P3, R227, c[0x0][0x190], 0x3 ;  /* 0x00006400e3147a11 */ /* 0x001fc800078618ff */
[----:B------:R-:W-:-:S06]  /*1160*/  LEA.HI.X R21, R227, c[0x0][0x194], RZ, 0x3, P3 ;  /* 0x00006500e3157a11 */ /* 0x000fcc00018f1cff */
[----:B------:R-:W5:Y:S01]  /*1170*/  LDG.E.64 R20, [R20.64] ;  /* 0x0000000414147981 */ /* 0x000f62000c1e1b00 */
[----:B----4-:R-:W-:-:S04]  /*1180*/  FADD.FTZ R218, -R216, R184 ;  /* 0x000000b8d8da7221 */ /* 0x010fc80000010100 */
[----:B-----5:R-:W-:Y:S02]  /*1190*/  FMUL.FTZ R252, R198, R218 ;  /* 0x000000dac6fc7220 */ /* 0x020fe40000410000 */
[----:B------:R-:W4:Y:S01]  /*11a0*/  LDL R218, [R1+0x2c] ;  /* 0x00002c0001da7983 */ /* 0x000f220000100800 */
[C---:B------:R-:W-:Y:S02]  /*11b0*/  FADD.FTZ R214, -R216.reuse, R186 ;  /* 0x000000bad8d67221 */ /* 0x040fe40000010100 */
[C---:B------:R-:W-:Y:S01]  /*11c0*/  FADD.FTZ R201, -R216.reuse, R187 ;  /* 0x000000bbd8c97221 */ /* 0x040fe20000010100 */
[--C-:B--2---:R-:W-:Y:S02]  /*11d0*/  PRMT R187, RZ, 0x5410, R190.reuse ;  /* 0x00005410ffbb7816 */ /* 0x104fe400000000be */
[----:B------:R-:W-:Y:S01]  /*11e0*/  PRMT R186, RZ, 0x7610, R190 ;  /* 0x00007610ffba7816 */ /* 0x000fe200000000be */
[C---:B------:R-:W-:Y:S02]  /*11f0*/  FADD.FTZ R190, -R216.reuse, R194 ;  /* 0x000000c2d8be7221 */ /* 0x040fe40000010100 */
[----:B------:R-:W2:Y:S01]  /*1200*/  LDL R194, [R1+0x30] ;  /* 0x0000300001c27983 */ /* 0x000ea20000100800 */
[----:B------:R-:W-:Y:S01]  /*1210*/  FADD.FTZ R217, -R216, R185 ;  /* 0x000000b9d8d97221 */ /* 0x000fe20000010100 */
[----:B------:R-:W-:-:S02]  /*1220*/  PRMT R185, RZ, 0x5410, R191 ;  /* 0x00005410ffb97816 */ /* 0x000fc400000000bf */
[----:B------:R-:W-:Y:S01]  /*1230*/  PRMT R184, RZ, 0x7610, R191 ;  /* 0x00007610ffb87816 */ /* 0x000fe200000000bf */
[C---:B------:R-:W-:Y:S02]  /*1240*/  FADD.FTZ R191, -R216.reuse, R193 ;  /* 0x000000c1d8bf7221 */ /* 0x040fe40000010100 */
[----:B------:R-:W2:Y:S01]  /*1250*/  LDL R193, [R1+0x34] ;  /* 0x0000340001c17983 */ /* 0x000ea20000100800 */
[--C-:B------:R-:W-:Y:S02]  /*1260*/  PRMT R219, RZ, 0x5410, R188.reuse ;  /* 0x00005410ffdb7816 */ /* 0x100fe400000000bc */
[----:B------:R-:W-:Y:S01]  /*1270*/  PRMT R215, RZ, 0x7610, R188 ;  /* 0x00007610ffd77816 */ /* 0x000fe200000000bc */
[----:B------:R-:W-:Y:S01]  /*1280*/  FADD.FTZ R192, -R216, R192 ;  /* 0x000000c0d8c07221 */ /* 0x000fe20000010100 */
[--C-:B------:R-:W-:Y:S01]  /*1290*/  PRMT R202, RZ, 0x5410, R189.reuse ;  /* 0x00005410ffca7816 */ /* 0x100fe200000000bd */
[----:B------:R-:W-:Y:S01]  /*12a0*/  FMUL.FTZ R235, R230, R219 ;  /* 0x000000dbe6eb7220 */ /* 0x000fe20000410000 */
[----:B------:R-:W-:Y:S01]  /*12b0*/  PRMT R189, RZ, 0x7610, R189 ;  /* 0x00007610ffbd7816 */ /* 0x000fe200000000bd */
[----:B---3--:R-:W-:-:S02]  /*12c0*/  FMUL.FTZ R230, R222, R215 ;  /* 0x000000d7dee67220 */ /* 0x008fc40000410000 */
[C---:B------:R-:W-:Y:S02]  /*12d0*/  FMUL.FTZ R222, R198.reuse, R201 ;  /* 0x000000c9c6de7220 */ /* 0x040fe40000410000 */
[C---:B------:R-:W-:Y:S02]  /*12e0*/  FMUL.FTZ R201, R198.reuse, R192 ;  /* 0x000000c0c6c97220 */ /* 0x040fe40000410000 */
        /* <DEDUP_REMOVED lines=20> */
[----:B------:R-:W-:-:S04]  /*1430*/  FADD.FTZ R187, R187, R225 ;  /* 0x000000e1bbbb7221 */ /* 0x000fc80000010000 */
[----:B------:R-:W-:-:S04]  /*1440*/  FADD.FTZ R187, R187, R221 ;  /* 0x000000ddbbbb7221 */ /* 0x000fc80000010000 */
[----:B------:R-:W-:Y:S02]  /*1450*/  FADD.FTZ R187, R187, R220 ;  /* 0x000000dcbbbb7221 */ /* 0x000fe40000010000 */
[----:B------:R-:W-:Y:S02]  /*1460*/  FADD.FTZ R188, -R216, R195 ;  /* 0x000000c3d8bc7221 */ /* 0x000fe40000010100 */
[----:B------:R-:W-:Y:S02]  /*1470*/  FADD.FTZ R165, R165, R215 ;  /* 0x000000d7a5a57221 */ /* 0x000fe40000010000 */
[----:B------:R-:W-:Y:S02]  /*1480*/  FFMA.FTZ R153, R234, R215, R153 ;  /* 0x000000d7ea997223 */ /* 0x000fe40000010099 */
[----:B------:R-:W-:Y:S01]  /*1490*/  FMUL.FTZ R215, R198, R188 ;  /* 0x000000bcc6d77220 */ /* 0x000fe20000410000 */
[----:B------:R-:W-:Y:S01]  /*14a0*/  IADD3 R227, R227, 0x100, RZ ;  /* 0x00000100e3e37810 */ /* 0x000fe20007ffe0ff */
[----:B------:R-:W-:-:S02]  /*14b0*/  FADD.FTZ R158, R158, R185 ;  /* 0x000000b99e9e7221 */ /* 0x000fc40000010000 */
[----:B------:R-:W-:Y:S02]  /*14c0*/  FADD.FTZ R159, R159, R184 ;  /* 0x000000b89f9f7221 */ /* 0x000fe40000010000 */
[----:B------:R-:W-:Y:S02]  /*14d0*/  FFMA.FTZ R95, R215, R184, R95 ;  /* 0x000000b8d75f7223 */ /* 0x000fe4000001005f */
[----:B----4-:R-:W-:Y:S02]  /*14e0*/  FMUL.FTZ R219, R218, R186 ;  /* 0x000000badadb7220 */ /* 0x010fe40000410000 */
[----:B------:R-:W-:-:S04]  /*14f0*/  FFMA.FTZ R186, R226, R225, R189 ;  /* 0x000000e1e2ba7223 */ /* 0x000fc800000100bd */
[----:B------:R-:W-:-:S04]  /*1500*/  FFMA.FTZ R186, R222, R221, R186 ;  /* 0x000000dddeba7223 */ /* 0x000fc800000100ba */
[----:B------:R-:W-:Y:S02]  /*1510*/  FFMA.FTZ R186, R201, R220, R186 ;  /* 0x000000dcc9ba7223 */ /* 0x000fe400000100ba */
[----:B------:R-:W-:Y:S02]  /*1520*/  FMUL.FTZ R218, R198, R190 ;  /* 0x000000bec6da7220 */ /* 0x000fe40000410000 */
[----:B--2---:R-:W-:Y:S02]  /*1530*/  FMUL.FTZ R217, R194, R185 ;  /* 0x000000b9c2d97220 */ /* 0x004fe40000410000 */
[----:B------:R-:W-:Y:S02]  /*1540*/  FADD.FTZ R187, R187, R219 ;  /* 0x000000dbbbbb7221 */ /* 0x000fe40000010000 */
[----:B------:R-:W-:Y:S02]  /*1550*/  FFMA.FTZ R186, R202, R219, R186 ;  /* 0x000000dbcaba7223 */ /* 0x000fe400000100ba */
[----:B------:R-:W-:-:S02]  /*1560*/  FMUL.FTZ R214, R193, R184 ;  /* 0x000000b8c1d67220 */ /* 0x000fc40000410000 */
[----:B------:R-:W-:Y:S02]  /*1570*/  FADD.FTZ R187, R187, R217 ;  /* 0x000000d9bbbb7221 */ /* 0x000fe40000010000 */
[C---:B------:R-:W-:Y:S02]  /*1580*/  FFMA.FTZ R186, R218.reuse, R217, R186 ;  /* 0x000000d9daba7223 */ /* 0x040fe400000100ba */
[----:B------:R-:W-:Y:S02]  /*1590*/  FFMA.FTZ R94, R218, R185, R94 ;  /* 0x000000b9da5e7223 */ /* 0x000fe4000001005e */
[----:B------:R-:W-:Y:S02]  /*15a0*/  FADD.FTZ R224, R187, R214 ;  /* 0x000000d6bbe07221 */ /* 0x000fe40000010000 */
[----:B------:R-:W-:Y:S02]  /*15b0*/  FFMA.FTZ R223, R215, R214, R186 ;  /* 0x000000d6d7df7223 */ /* 0x000fe400000100ba */
.L_x_5648:
[----:B------:R-:W-:Y:S05]  /*15c0*/  BSYNC B0 ;  /* 0x0000000000007941 */ /* 0x000fea0003800000 */
.L_x_5647:
[----:B------:R-:W-:Y:S01]  /*15d0*/  BSSY B0, `(.L_x_5649) ;  /* 0x0000053000007945 */ /* 0x000fe20003800000 */
[----:B------:R-:W-:Y:S05]  /*15e0*/  @!P2 BRA `(.L_x_5650) ;  /* 0x000005100000a947 */ /* 0x000fea0003800000 */
[----:B------:R-:W-:Y:S01]  /*15f0*/  HFMA2.MMA R22, -RZ, RZ, 0, 9.5367431640625e-07 ;  /* 0x00000010ff167435 */ /* 0x000fe200000001ff */
[----:B------:R-:W-:-:S04]  /*1600*/  LEA R2, P3, R227, c[0x0][0x188], 0x5 ;  /* 0x00006200e3027a11 */ /* 0x000fc800078628ff */
[----:B------:R-:W-:-:S05]  /*1610*/  LEA.HI.X R3, R227, c[0x0][0x18c], RZ, 0x5, P3 ;  /* 0x00006300e3037a11 */ /* 0x000fca00018f2cff */
[----:B------:R-:W-:Y:S01]  /*1620*/  IMAD.WIDE.U32 R22, R227, R22, c[0x0][0x208] ;  /* 0x00008200e3167625 */ /* 0x000fe200078e0016 */
[----:B------:R0:W2:Y:S04]  /*1630*/  LDG.E.128 R4, [R2.64] ;  /* 0x0000000402047981 */ /* 0x0000a8000c1e1d00 */
[----:B------:R1:W3:Y:S04]  /*1640*/  LDG.E.128 R184, [R22.64] ;  /* 0x0000000416b87981 */ /* 0x0002e8000c1e1d00 */
[----:B------:R0:W4:Y:S01]  /*1650*/  LDG.E.128 R188, [R2.64+0x10] ;  /* 0x0000100402bc7981 */ /* 0x000122000c1e1d00 */
[----:B------:R-:W-:-:S04]  /*1660*/  ISETP.NE.U32.AND P3, PT, RZ, c[0x0][0x218], PT ;  /* 0x00008600ff007a0c */ /* 0x000fc80003f65070 */
[----:B------:R-:W-:-:S13]  /*1670*/  ISETP.NE.AND.EX P3, PT, RZ, c[0x0][0x21c], PT, P3 ;  /* 0x00008700ff007a0c */ /* 0x000fda0003f65330 */
[----:B0-----:R-:W-:-:S04]  /*1680*/  @P3 LEA R2, P4, R227, c[0x0][0x218], 0x5 ;  /* 0x00008600e3023a11 */ /* 0x001fc800078828ff */
[----:B------:R-:W-:-:S05]  /*1690*/  @P3 LEA.HI.X R3, R227, c[0x0][0x21c], RZ, 0x5, P4 ;  /* 0x00008700e3033a11 */ /* 0x000fca00020f2cff */
[----:B------:R0:W5:Y:S04]  /*16a0*/  @P3 LDG.E.128 R168, [R2.64] ;  /* 0x0000000402a83981 */ /* 0x000168000c1e1d00 */
[----:B------:R0:W5:Y:S02]  /*16b0*/  @P3 LDG.E.128 R172, [R2.64+0x10] ;  /* 0x0000100402ac3981 */ /* 0x000164000c1e1d00 */
[----:B0-----:R-:W-:-:S04]  /*16c0*/  LEA R2, P3, R227, c[0x0][0x190], 0x3 ;  /* 0x00006400e3027a11 */ /* 0x001fc800078618ff */
[----:B------:R-:W-:-:S05]  /*16d0*/  LEA.HI.X R3, R227, c[0x0][0x194], RZ, 0x3, P3 ;  /* 0x00006500e3037a11 */ /* 0x000fca00018f1cff */
[----:B-1----:R0:W5:Y:S01]  /*16e0*/  LDG.E.64 R22, [R2.64] ;  /* 0x0000000402167981 */ /* 0x002162000c1e1b00 */
[----:B------:R-:W-:Y:S01]  /*16f0*/  IADD3 R227, R227, 0x100, RZ ;  /* 0x00000100e3e37810 */ /* 0x000fe20007ffe0ff */
[C---:B--2---:R-:W-:Y:S02]  /*1700*/  FADD.FTZ R192, -R216.reuse, R6 ;  /* 0x00000006d8c07221 */ /* 0x044fe40000010100 */
[C---:B0-----:R-:W-:Y:S01]  /*1710*/  FADD.FTZ R2, -R216.reuse, R7 ;  /* 0x00000007d8027221 */ /* 0x041fe20000010100 */
[----:B---3--:R-:W-:Y:S01]  /*1720*/  PRMT R209, RZ, 0x5410, R184 ;  /* 0x00005410ffd17816 */ /* 0x008fe200000000b8 */
[C---:B------:R-:W-:Y:S01]  /*1730*/  FADD.FTZ R195, -R216.reuse, R4 ;  /* 0x00000004d8c37221 */ /* 0x040fe20000010100 */
[----:B------:R-:W-:Y:S01]  /*1740*/  PRMT R193, RZ, 0x7610, R184 ;  /* 0x00007610ffc17816 */ /* 0x000fe200000000b8 */
[----:B------:R-:W-:Y:S01]  /*1750*/  FADD.FTZ R194, -R216, R5 ;  /* 0x00000005d8c27221 */ /* 0x000fe20000010100 */
[--C-:B------:R-:W-:Y:S01]  /*1760*/  PRMT R184, RZ, 0x5410, R185.reuse ;  /* 0x00005410ffb87816 */ /* 0x100fe200000000b9 */
[C---:B-----5:R-:W-:Y:S01]  /*1770*/  FMUL.FTZ R213, R198.reuse, R192 ;  /* 0x000000c0c6d57220 */ /* 0x060fe20000410000 */
[----:B------:R-:W-:Y:S01]  /*1780*/  PRMT R5, RZ, 0x7610, R185 ;  /* 0x00007610ff057816 */ /* 0x000fe200000000b9 */
[C---:B------:R-:W-:Y:S01]  /*1790*/  FMUL.FTZ R211, R198.reuse, R2 ;  /* 0x00000002c6d37220 */ /* 0x040fe20000410000 */
[--C-:B------:R-:W-:Y:S01]  /*17a0*/  PRMT R6, RZ, 0x5410, R187.reuse ;  /* 0x00005410ff067816 */ /* 0x100fe200000000bb */
[----:B------:R-:W-:Y:S01]  /*17b0*/  FMUL.FTZ R251, R198, R195 ;  /* 0x000000c3c6fb7220 */ /* 0x000fe20000410000 */
[----:B------:R-:W-:Y:S01]  /*17c0*/  PRMT R8, RZ, 0x7610, R187 ;  /* 0x00007610ff087816 */ /* 0x000fe200000000bb */
[----:B------:R-:W-:Y:S01]  /*17d0*/  FMUL.FTZ R233, R32, R209 ;  /* 0x000000d120e97220 */ /* 0x000fe20000410000 */
[----:B------:R-:W-:Y:S01]  /*17e0*/  PRMT R3, RZ, 0x5410, R186 ;  /* 0x00005410ff037816 */ /* 0x000fe200000000ba */
[----:B----4-:R-:W-:Y:S01]  /*17f0*/  FADD.FTZ R187, -R216, R188 ;  /* 0x000000bcd8bb7221 */ /* 0x010fe20000010100 */
[----:B------:R-:W-:Y:S01]  /*1800*/  PRMT R4, RZ, 0x7610, R186 ;  /* 0x00007610ff047816 */ /* 0x000fe200000000ba */
[----:B------:R-:W-:-:S02]  /*1810*/  FADD.FTZ R98, R98, R184 ;  /* 0x000000b862627221 */ /* 0x000fc40000010000 */
[-C--:B------:R-:W-:Y:S02]  /*1820*/  FFMA.FTZ R66, R213, R184.reuse, R66 ;  /* 0x000000b8d5427223 */ /* 0x080fe40000010042 */
[----:B------:R-:W-:Y:S02]  /*1830*/  FMUL.FTZ R212, R34, R184 ;  /* 0x000000b822d47220 */ /* 0x000fe40000410000 */
[----:B------:R-:W-:Y:S02]  /*1840*/  FADD.FTZ R99, R99, R5 ;  /* 0x0000000563637221 */ /* 0x000fe40000010000 */
[-C--:B------:R-:W-:Y:S02]  /*1850*/  FFMA.FTZ R67, R211, R5.reuse, R67 ;  /* 0x00000005d3437223 */ /* 0x080fe40000010043 */
[----:B------:R-:W-:Y:S02]  /*1860*/  FMUL.FTZ R210, R35, R5 ;  /* 0x0000000523d27220 */ /* 0x000fe40000410000 */
[----:B------:R-:W-:-:S02]  /*1870*/  FMUL.FTZ R231, R198, R194 ;  /* 0x000000c2c6e77220 */ /* 0x000fc40000410000 */
[----:B------:R-:W-:Y:S02]  /*1880*/  FMUL.FTZ R228, R33, R193 ;  /* 0x000000c121e47220 */ /* 0x000fe40000410000 */
[----:B------:R-:W-:Y:S02]  /*1890*/  FADD.FTZ R5, R224, R233 ;  /* 0x000000e9e0057221 */ /* 0x000fe40000010000 */
[----:B------:R-:W-:Y:S02]  /*18a0*/  FFMA.FTZ R184, R251, R233, R223 ;  /* 0x000000e9fbb87223 */ /* 0x000fe400000100df */
[----:B------:R-:W-:Y:S02]  /*18b0*/  FMUL.FTZ R2, R198, R187 ;  /* 0x000000bbc6027220 */ /* 0x000fe40000410000 */
[----:B------:R-:W-:Y:S02]  /*18c0*/  FADD.FTZ R186, -R216, R189 ;  /* 0x000000bdd8ba7221 */ /* 0x000fe40000010100 */
        /* <DEDUP_REMOVED lines=10> */
[----:B------:R-:W-:Y:S02]  /*1970*/  FADD.FTZ R185, -R216, R190 ;  /* 0x000000bed8b97221 */ /* 0x000fe40000010100 */
[----:B------:R-:W-:Y:S02]  /*1980*/  FADD.FTZ R186, R186, R210 ;  /* 0x000000d2baba7221 */ /* 0x000fe40000010000 */
[----:B------:R-:W-:-:S02]  /*1990*/  FFMA.FTZ R184, R211, R210, R184 ;  /* 0x000000d2d3b87223 */ /* 0x000fc400000100b8 */
[----:B------:R-:W-:Y:S02]  /*19a0*/  FADD.FTZ R7, -R216, R191 ;  /* 0x000000bfd8077221 */ /* 0x000fe40000010100 */
        /* <DEDUP_REMOVED lines=21> */
.L_x_5650:
[----:B------:R-:W-:Y:S05]  /*1b00*/  BSYNC B0 ;  /* 0x0000000000007941 */ /* 0x000fea0003800000 */
.L_x_5649:
[----:B------:R-:W0:Y:S01]  /*1b10*/  S2R R184, SR_TID.X ;  /* 0x0000000000b87919 */ /* 0x000e220000002100 */
[----:B------:R-:W-:Y:S01]  /*1b20*/  BSSY B0, `(.L_x_5651) ;  /* 0x0000058000007945 */ /* 0x000fe20003800000 */
[----:B0-----:R-:W-:Y:S02]  /*1b30*/  LOP3.LUT R185, R184, 0xff, RZ, 0xc, !PT ;  /* 0x000000ffb8b97812 */ /* 0x001fe400078e0cff */
[----:B------:R-:W-:-:S04]  /*1b40*/  MOV R184, c[0x0][0x168] ;  /* 0x00005a0000b87a02 */ /* 0x000fc80000000f00 */
[----:B------:R-:W-:-:S04]  /*1b50*/  SHF.R.S32.HI R184, RZ, 0x1f, R184 ;  /* 0x0000001fffb87819 */ /* 0x000fc800000114b8 */
[----:B------:R-:W-:-:S04]  /*1b60*/  LEA.HI R184, R184, c[0x0][0x168], RZ, 0x3 ;  /* 0x00005a00b8b87a11 */ /* 0x000fc800078f18ff */
[----:B------:R-:W-:-:S04]  /*1b70*/  LEA.HI.SX32 R184, R184, R185, 0x1d ;  /* 0x000000b9b8b87211 */ /* 0x000fc800078feaff */
[----:B------:R-:W-:-:S13]  /*1b80*/  ISETP.GE.U32.AND P3, PT, R184, 0x400, PT ;  /* 0x00000400b800780c */ /* 0x000fda0003f66070 */
[----:B------:R-:W-:Y:S05]  /*1b90*/  @!P3 BRA `(.L_x_5652) ;  /* 0x000005000000b947 */ /* 0x000fea0003800000 */
[----:B------:R-:W-:Y:S01]  /*1ba0*/  HFMA2.MMA R10, -RZ, RZ, 0, 9.5367431640625e-07 ;  /* 0x00000010ff0a7435 */ /* 0x000fe200000001ff */
[----:B------:R-:W-:-:S04]  /*1bb0*/  LEA R184, P3, R227, c[0x0][0x188], 0x5 ;  /* 0x00006200e3b87a11 */ /* 0x000fc800078628ff */
[----:B------:R-:W-:-:S05]  /*1bc0*/  LEA.HI.X R185, R227, c[0x0][0x18c], RZ, 0x5, P3 ;  /* 0x00006300e3b97a11 */ /* 0x000fca00018f2cff */
[----:B------:R-:W-:Y:S01]  /*1bd0*/  IMAD.WIDE.U32 R10, R227, R10, c[0x0][0x208] ;  /* 0x00008200e30a7625 */ /* 0x000fe200078e000a */
[----:B------:R0:W2:Y:S04]  /*1be0*/  LDG.E.128 R12, [R184.64] ;  /* 0x00000004b80c7981 */ /* 0x0000a8000c1e1d00 */
[----:B------:R1:W3:Y:S04]  /*1bf0*/  LDG.E.128 R188, [R10.64] ;  /* 0x000000040abc7981 */ /* 0x0002e8000c1e1d00 */
[----:B0-----:R-:W4:Y:S01]  /*1c00*/  LDG.E.128 R184, [R184.64+0x10] ;  /* 0x00001004b8b87981 */ /* 0x001f22000c1e1d00 */
[----:B------:R-:W-:-:S04]  /*1c10*/  ISETP.NE.U32.AND P3, PT, RZ, c[0x0][0x218], PT ;  /* 0x00008600ff007a0c */ /* 0x000fc80003f65070 */
[----:B------:R-:W-:-:S13]  /*1c20*/  ISETP.NE.AND.EX P3, PT, RZ, c[0x0][0x21c], PT, P3 ;  /* 0x00008700ff007a0c */ /* 0x000fda0003f65330 */
[----:B-1----:R-:W-:-:S04]  /*1c30*/  @P3 LEA R10, P4, R227, c[0x0][0x218], 0x5 ;  /* 0x00008600e30a3a11 */ /* 0x002fc800078828ff */
[----:B------:R-:W-:-:S05]  /*1c40*/  @P3 LEA.HI.X R11, R227, c[0x0][0x21c], RZ, 0x5, P4 ;  /* 0x00008700e30b3a11 */ /* 0x000fca00020f2cff */
[----:B------:R0:W5:Y:S04]  /*1c50*/  @P3 LDG.E.128 R176, [R10.64] ;  /* 0x000000040ab03981 */ /* 0x000168000c1e1d00 */
[----:B------:R0:W5:Y:S02]  /*1c60*/  @P3 LDG.E.128 R180, [R10.64+0x10] ;  /* 0x000010040ab43981 */ /* 0x000164000c1e1d00 */
[----:B0-----:R-:W-:-:S04]  /*1c70*/  LEA R10, P3, R227, c[0x0][0x190], 0x3 ;  /* 0x00006400e30a7a11 */ /* 0x001fc800078618ff */
[----:B------:R-:W-:-:S05]  /*1c80*/  LEA.HI.X R11, R227, c[0x0][0x194], RZ, 0x3, P3 ;  /* 0x00006500e30b7a11 */ /* 0x000fca00018f1cff */
[----:B------:R0:W5:Y:S01]  /*1c90*/  LDG.E.64 R196, [R10.64] ;  /* 0x000000040ac47981 */ /* 0x000162000c1e1b00 */
[C---:B--2---:R-:W-:Y:S01]  /*1ca0*/  FADD.FTZ R194, -R216.reuse, R12 ;  /* 0x0000000cd8c27221 */ /* 0x044fe20000010100 */
[--C-:B---3--:R-:W-:Y:S01]  /*1cb0*/  PRMT R195, RZ, 0x5410, R188.reuse ;  /* 0x00005410ffc37816 */ /* 0x108fe200000000bc */
[C---:B0-----:R-:W-:Y:S01]  /*1cc0*/  FADD.FTZ R11, -R216.reuse, R15 ;  /* 0x0000000fd80b7221 */ /* 0x041fe20000010100 */
[----:B------:R-:W-:Y:S01]  /*1cd0*/  PRMT R188, RZ, 0x7610, R188 ;  /* 0x00007610ffbc7816 */ /* 0x000fe200000000bc */
[C---:B----4-:R-:W-:Y:S02]  /*1ce0*/  FADD.FTZ R9, -R216.reuse, R184 ;  /* 0x000000b8d8097221 */ /* 0x050fe40000010100 */
[----:B------:R-:W-:Y:S01]  /*1cf0*/  FADD.FTZ R10, -R216, R185 ;  /* 0x000000b9d80a7221 */ /* 0x000fe20000010100 */
[----:B------:R-:W-:Y:S01]  /*1d00*/  PRMT R185, RZ, 0x5410, R190 ;  /* 0x00005410ffb97816 */ /* 0x000fe200000000be */
[----:B-----5:R-:W-:Y:S02]  /*1d10*/  FMUL.FTZ R203, R198, R9 ;  /* 0x00000009c6cb7220 */ /* 0x020fe40000410000 */
[----:B------:R-:W-:-:S02]  /*1d20*/  FADD.FTZ R193, -R216, R13 ;  /* 0x0000000dd8c17221 */ /* 0x000fc40000010100 */
[----:B------:R-:W-:Y:S02]  /*1d30*/  FMUL.FTZ R250, R198, R194 ;  /* 0x000000c2c6fa7220 */ /* 0x000fe40000410000 */
[----:B------:R-:W-:Y:S02]  /*1d40*/  FMUL.FTZ R232, R48, R195 ;  /* 0x000000c330e87220 */ /* 0x000fe40000410000 */
[C---:B------:R-:W-:Y:S02]  /*1d50*/  FADD.FTZ R192, -R216.reuse, R14 ;  /* 0x0000000ed8c07221 */ /* 0x040fe40000010100 */
[C---:B------:R-:W-:Y:S01]  /*1d60*/  FADD.FTZ R12, -R216.reuse, R186 ;  /* 0x000000bad80c7221 */ /* 0x040fe20000010100 */
[----:B------:R-:W-:Y:S01]  /*1d70*/  PRMT R186, RZ, 0x7610, R189 ;  /* 0x00007610ffba7816 */ /* 0x000fe200000000bd */
[----:B------:R-:W-:Y:S01]  /*1d80*/  FADD.FTZ R14, -R216, R187 ;  /* 0x000000bbd80e7221 */ /* 0x000fe20000010100 */
[----:B------:R-:W-:Y:S01]  /*1d90*/  PRMT R187, RZ, 0x5410, R189 ;  /* 0x00005410ffbb7816 */ /* 0x000fe200000000bd */
[----:B------:R-:W-:-:S02]  /*1da0*/  FMUL.FTZ R205, R198, R11 ;  /* 0x0000000bc6cd7220 */ /* 0x000fc40000410000 */
        /* <DEDUP_REMOVED lines=14> */
[----:B------:R-:W-:Y:S02]  /*1e90*/  FADD.FTZ R186, R186, R206 ;  /* 0x000000cebaba7221 */ /* 0x000fe40000010000 */
[----:B------:R-:W-:Y:S01]  /*1ea0*/  FFMA.FTZ R185, R207, R206, R185 ;  /* 0x000000cecfb97223 */ /* 0x000fe200000100b9 */
[----:B------:R-:W-:Y:S01]  /*1eb0*/  PRMT R184, RZ, 0x7610, R190 ;  /* 0x00007610ffb87816 */ /* 0x000fe200000000be */
        /* <DEDUP_REMOVED lines=30> */
.L_x_5652:
[----:B------:R-:W-:Y:S05]  /*20a0*/  BSYNC B0 ;  /* 0x0000000000007941 */ /* 0x000fea0003800000 */
.L_x_5651:
[----:B------:R-:W2:Y:S04]  /*20b0*/  LDL R185, [R1] ;  /* 0x0000000001b97983 */ /* 0x000ea80000100800 */
[----:B------:R-:W0:Y:S02]  /*20c0*/  S2R R184, SR_TID.X ;  /* 0x0000000000b87919 */ /* 0x000e240000002100 */
[----:B0-----:R-:W-:Y:S02]  /*20d0*/  SHF.R.U32.HI R191, RZ, 0x5, R184 ;  /* 0x00000005ffbf7819 */ /* 0x001fe400000116b8 */
[----:B------:R-:W-:Y:S02]  /*20e0*/  LOP3.LUT P3, RZ, R184, 0x1f, RZ, 0xc0, !PT ;  /* 0x0000001fb8ff7812 */ /* 0x000fe4000786c0ff */
[----:B------:R-:W-:-:S02]  /*20f0*/  LOP3.LUT R188, R191, 0x7fffff8, RZ, 0xc0, !PT ;  /* 0x07fffff8bfbc7812 */ /* 0x000fc400078ec0ff */
[----:B--2---:R-:W-:-:S13]  /*2100*/  LOP3.LUT P4, RZ, R185, 0xff, RZ, 0xc0, !PT ;  /* 0x000000ffb9ff7812 */ /* 0x004fda000788c0ff */
[----:B------:R-:W-:Y:S01]  /*2110*/  @!P4 IADD3 R188, R188, 0x8, RZ ;  /* 0x00000008bcbcc810 */ /* 0x000fe20007ffe0ff */
[----:B------:R-:W-:Y:S05]  /*2120*/  BRA.DIV ~URZ, `(.L_x_5653) ;  /* 0x00002cd27f007947 */ /* 0x000fea000b800000 */
[----:B------:R0:W1:Y:S02]  /*2130*/  SHFL.DOWN PT, R187, R224, 0x10, 0x1f ;  /* 0x0a001f00e0bb7f89 */ /* 0x00006400000e0000 */
.L_x_5670:
        /* <DEDUP_REMOVED lines=18> */
.L_x_5671:
        /* <DEDUP_REMOVED lines=31> */
[----:B------:R-:W-:Y:S01]  /*2450*/  FMUL.FTZ R191, R185, c[0x0][0x1e0] ;  /* 0x00007800b9bf7a20 */ /* 0x000fe20000410000 */
[----:B------:R-:W-:Y:S05]  /*2460*/  @!P0 BRA `(.L_x_5656) ;  /* 0x0000093000008947 */ /* 0x000fea0003800000 */
[----:B------:R-:W-:Y:S01]  /*2470*/  HFMA2.MMA R184, -RZ, RZ, 0, 9.5367431640625e-07 ;  /* 0x00000010ffb87435 */ /* 0x000fe200000001ff */
[----:B------:R-:W-:Y:S01]  /*2480*/  STL [R1+0xac], R2 ;  /* 0x0000ac0201007387 */ /* 0x000fe20000100800 */
[----:B------:R-:W-:Y:S02]  /*2490*/  FSEL R188, R190, RZ, !P5 ;  /* 0x000000ffbebc7208 */ /* 0x000fe40006800000 */
[----:B------:R-:W-:Y:S01]  /*24a0*/  ISETP.NE.U32.AND P3, PT, RZ, c[0x0][0x218], PT ;  /* 0x00008600ff007a0c */ /* 0x000fe20003f65070 */
[----:B------:R1:W-:Y:S05]  /*24b0*/  STL [R1+0xa8], R0 ;  /* 0x0000a80001007387 */ /* 0x0003ea0000100800 */
[----:B------:R-:W-:Y:S01]  /*24c0*/  IMAD.WIDE.U32 R184, R16, R184, c[0x0][0x170] ;  /* 0x00005c0010b87625 */ /* 0x000fe200078e00b8 */
[----:B------:R-:W-:-:S03]  /*24d0*/  ISETP.NE.AND.EX P3, PT, RZ, c[0x0][0x21c], PT, P3 ;  /* 0x00008700ff007a0c */ /* 0x000fc60003f65330 */
[-CC-:B------:R-:W-:Y:S01]  /*24e0*/  FFMA.FTZ R195, R199, R191.reuse, R188.reuse ;  /* 0x000000bfc7c37223 */ /* 0x180fe200000100bc */
[----:B------:R-:W-:Y:S01]  /*24f0*/  ISETP.NE.U32.AND P4, PT, RZ, c[0x0][0x258], PT ;  /* 0x00009600ff007a0c */ /* 0x000fe20003f85070 */
[----:B------:R-:W2:Y:S01]  /*2500*/  LDG.E.128 R184, [R184.64] ;  /* 0x00000004b8b87981 */ /* 0x000ea2000c1e1d00 */
[-CC-:B------:R-:W-:Y:S02]  /*2510*/  FFMA.FTZ R194, R249, R191.reuse, R188.reuse ;  /* 0x000000bff9c27223 */ /* 0x180fe400000100bc */
[-CC-:B------:R-:W-:Y:S01]  /*2520*/  FFMA.FTZ R216, R247, R191.reuse, R188.reuse ;  /* 0x000000bff7d87223 */ /* 0x180fe200000100bc */
[----:B-1----:R-:W3:Y:S01]  /*2530*/  LDL R0, [R1+0x6c] ;  /* 0x00006c0001007983 */ /* 0x002ee20000100800 */
[-CC-:B------:R-:W-:Y:S02]  /*2540*/  FFMA.FTZ R192, R245, R191.reuse, R188.reuse ;  /* 0x000000bff5c07223 */ /* 0x180fe400000100bc */
[-CC-:B------:R-:W-:Y:S02]  /*2550*/  FFMA.FTZ R223, R243, R191.reuse, R188.reuse ;  /* 0x000000bff3df7223 */ /* 0x180fe400000100bc */
        /* <DEDUP_REMOVED lines=11> */
[C---:B-----5:R-:W-:Y:S02]  /*2610*/  FMUL.FTZ R195, R198.reuse, R195 ;  /* 0x000000c3c6c37220 */ /* 0x060fe40000410000 */
[----:B------:R-:W-:-:S02]  /*2620*/  FMUL.FTZ R194, R198, R194 ;  /* 0x000000c2c6c27220 */ /* 0x000fc40000410000 */
[C---:B------:R-:W-:Y:S02]  /*2630*/  FMUL.FTZ R216, R198.reuse, R216 ;  /* 0x000000d8c6d87220 */ /* 0x040fe40000410000 */
[C---:B------:R-:W-:Y:S02]  /*2640*/  FMUL.FTZ R192, R198.reuse, R192 ;  /* 0x000000c0c6c07220 */ /* 0x040fe40000410000 */
        /* <DEDUP_REMOVED lines=8> */
[----:B------:R-:W-:Y:S02]  /*26d0*/  @P3 FADD.FTZ R223, R148, R223 ;  /* 0x000000df94df3221 */ /* 0x000fe40000010000 */
[----:B------:R-:W-:-:S02]  /*26e0*/  @P3 FADD.FTZ R193, R149, R193 ;  /* 0x000000c195c13221 */ /* 0x000fc40000010000 */
[----:B------:R-:W-:Y:S02]  /*26f0*/  @P3 FADD.FTZ R189, R150, R189 ;  /* 0x000000bd96bd3221 */ /* 0x000fe40000010000 */
[----:B------:R-:W-:Y:S01]  /*2700*/  @P3 FADD.FTZ R188, R151, R188 ;  /* 0x000000bc97bc3221 */ /* 0x000fe20000010000 */
[----:B------:R-:W-:Y:S02]  /*2710*/  LOP3.LUT P3, RZ, R19, 0xff, RZ, 0xc0, !PT ;  /* 0x000000ff13ff7812 */ /* 0x000fe4000786c0ff */
[----:B------:R-:W-:-:S04]  /*2720*/  ISETP.NE.AND.EX P4, PT, RZ, c[0x0][0x25c], PT, P4 ;  /* 0x00009700ff007a0c */ /* 0x000fc80003f85340 */
[C---:B------:R-:W-:Y:S01]  /*2730*/  SEL R160, R223.reuse, R160, P4 ;  /* 0x000000a0dfa07207 */ /* 0x040fe20002000000 */
[----:B------:R-:W-:-:S04]  /*2740*/  FMUL.FTZ R223, R223, R17 ;  /* 0x00000011dfdf7220 */ /* 0x000fc80000410000 */
[----:B------:R-:W-:Y:S01]  /*2750*/  FMUL.FTZ R227, R223, c[0x0][0x1e8] ;  /* 0x00007a00dfe37a20 */ /* 0x000fe20000410000 */
[----:B------:R-:W-:Y:S02]  /*2760*/  MOV R223, RZ ;  /* 0x000000ff00df7202 */ /* 0x000fe40000000f00 */
[----:B0-2---:R-:W-:-:S05]  /*2770*/  @P3 PRMT R224, RZ, 0x5410, R186 ;  /* 0x00005410ffe03816 */ /* 0x005fca00000000ba */
[----:B------:R-:W-:Y:S02]  /*2780*/  @P3 FMUL.FTZ R223, R227, R224 ;  /* 0x000000e0e3df3220 */ /* 0x000fe40000410000 */
[----:B------:R-:W2:Y:S01]  /*2790*/  LDL R224, [R1+0x68] ;  /* 0x0000680001e07983 */ /* 0x000ea20000100800 */
[----:B------:R-:W-:Y:S02]  /*27a0*/  SEL R88, R195, R88, P4 ;  /* 0x00000058c3587207 */ /* 0x000fe40002000000 */
[----:B------:R-:W-:Y:S02]  /*27b0*/  SEL R89, R194, R89, P4 ;  /* 0x00000059c2597207 */ /* 0x000fe40002000000 */
[----:B------:R-:W-:Y:S02]  /*27c0*/  SEL R90, R216, R90, P4 ;  /* 0x0000005ad85a7207 */ /* 0x000fe40002000000 */
[----:B------:R-:W-:Y:S02]  /*27d0*/  SEL R91, R192, R91, P4 ;  /* 0x0000005bc05b7207 */ /* 0x000fe40002000000 */
[----:B------:R-:W-:-:S02]  /*27e0*/  SEL R161, R193, R161, P4 ;  /* 0x000000a1c1a17207 */ /* 0x000fc40002000000 */
[----:B------:R-:W-:Y:S02]  /*27f0*/  SEL R162, R189, R162, P4 ;  /* 0x000000a2bda27207 */ /* 0x000fe40002000000 */
[----:B------:R-:W-:Y:S02]  /*2800*/  SEL R163, R188, R163, P4 ;  /* 0x000000a3bca37207 */ /* 0x000fe40002000000 */
[----:B------:R-:W-:Y:S01]  /*2810*/  LOP3.LUT P4, RZ, R19, 0xff00, RZ, 0xc0, !PT ;  /* 0x0000ff0013ff7812 */ /* 0x000fe2000788c0ff */
[----:B------:R-:W-:Y:S02]  /*2820*/  FMUL.FTZ R193, R193, R17 ;  /* 0x00000011c1c17220 */ /* 0x000fe40000410000 */
[----:B------:R-:W-:Y:S02]  /*2830*/  FADD.FTZ R116, R116, R223 ;  /* 0x000000df74747221 */ /* 0x000fe40000010000 */
[----:B------:R-:W-:Y:S01]  /*2840*/  FMUL.FTZ R2, R193, c[0x0][0x1e8] ;  /* 0x00007a00c1027a20 */ /* 0x000fe20000410000 */
[----:B------:R-:W-:-:S07]  /*2850*/  HFMA2.MMA R193, -RZ, RZ, 0, 0 ;  /* 0x00000000ffc17435 */ /* 0x000fce00000001ff */
[----:B------:R-:W-:-:S05]  /*2860*/  @P4 PRMT R186, RZ, 0x7610, R186 ;  /* 0x00007610ffba4816 */ /* 0x000fca00000000ba */
[----:B------:R-:W-:Y:S02]  /*2870*/  @P4 FMUL.FTZ R193, R2, R186 ;  /* 0x000000ba02c14220 */ /* 0x000fe40000410000 */
[----:B------:R-:W-:Y:S02]  /*2880*/  FMUL.FTZ R216, R216, R17 ;  /* 0x00000011d8d87220 */ /* 0x000fe40000410000 */
[----:B------:R-:W-:Y:S01]  /*2890*/  FADD.FTZ R117, R117, R193 ;  /* 0x000000c175757221 */ /* 0x000fe20000010000 */
[----:B------:R-:W-:Y:S01]  /*28a0*/  MOV R193, RZ ;  /* 0x000000ff00c17202 */ /* 0x000fe20000000f00 */
[----:B--2---:R-:W-:-:S05]  /*28b0*/  FMUL.FTZ R223, R224, R227 ;  /* 0x000000e3e0df7220 */ /* 0x004fca0000410000 */
[----:B------:R-:W-:Y:S02]  /*28c0*/  FSEL R186, R223, RZ, P3 ;  /* 0x000000ffdfba7208 */ /* 0x000fe40001800000 */
[----:B------:R-:W-:Y:S01]  /*28d0*/  LOP3.LUT P3, RZ, R18, 0xff0000, RZ, 0xc0, !PT ;  /* 0x00ff000012ff7812 */ /* 0x000fe2000786c0ff */
[----:B------:R-:W-:-:S12]  /*28e0*/  FMUL.FTZ R224, R216, c[0x0][0x1e8] ;  /* 0x00007a00d8e07a20 */ /* 0x000fd80000410000 */
[----:B------:R-:W-:-:S05]  /*28f0*/  @P3 PRMT R223, RZ, 0x5410, R185 ;  /* 0x00005410ffdf3816 */ /* 0x000fca00000000b9 */
[----:B------:R-:W-:Y:S02]  /*2900*/  @P3 FMUL.FTZ R193, R224, R223 ;  /* 0x000000dfe0c13220 */ /* 0x000fe40000410000 */
[----:B------:R-:W2:Y:S01]  /*2910*/  LDL R223, [R1+0x80] ;  /* 0x0000800001df7983 */ /* 0x000ea20000100800 */
[----:B---3--:R-:W-:-:S03]  /*2920*/  FMUL.FTZ R216, R0, R2 ;  /* 0x0000000200d87220 */ /* 0x008fc60000410000 */
[----:B------:R-:W3:Y:S02]  /*2930*/  LDL R2, [R1+0x84] ;  /* 0x0000840001027983 */ /* 0x000ee40000100800 */
[----:B------:R-:W-:Y:S02]  /*2940*/  FSEL R216, R216, RZ, P4 ;  /* 0x000000ffd8d87208 */ /* 0x000fe40002000000 */
[----:B------:R-:W-:Y:S01]  /*2950*/  LOP3.LUT P4, RZ, R18, 0xff000000, RZ, 0xc0, !PT ;  /* 0xff00000012ff7812 */ /* 0x000fe2000788c0ff */
[----:B------:R-:W-:Y:S01]  /*2960*/  FMUL.FTZ R192, R192, R17 ;  /* 0x00000011c0c07220 */ /* 0x000fe20000410000 */
[----:B------:R-:W4:Y:S03]  /*2970*/  LDL R0, [R1+0x7c] ;  /* 0x00007c0001007983 */ /* 0x000f260000100800 */
[----:B------:R-:W-:Y:S01]  /*2980*/  FMUL.FTZ R227, R192, c[0x0][0x1e8] ;  /* 0x00007a00c0e37a20 */ /* 0x000fe20000410000 */
[----:B------:R-:W-:-:S07]  /*2990*/  HFMA2.MMA R192, -RZ, RZ, 0, 0 ;  /* 0x00000000ffc07435 */ /* 0x000fce00000001ff */
[----:B------:R-:W-:-:S05]  /*29a0*/  @P4 PRMT R185, RZ, 0x7610, R185 ;  /* 0x00007610ffb94816 */ /* 0x000fca00000000b9 */
[----:B------:R-:W-:Y:S01]  /*29b0*/  @P4 FMUL.FTZ R192, R227, R185 ;  /* 0x000000b9e3c04220 */ /* 0x000fe20000410000 */
[----:B------:R-:W-:Y:S01]  /*29c0*/  MOV R185, R18 ;  /* 0x0000001200b97202 */ /* 0x000fe20000000f00 */
[----:B--2---:R-:W-:-:S05]  /*29d0*/  FMUL.FTZ R223, R223, R224 ;  /* 0x000000e0dfdf7220 */ /* 0x004fca0000410000 */
[----:B------:R-:W-:Y:S02]  /*29e0*/  FSEL R223, R223, RZ, P3 ;  /* 0x000000ffdfdf7208 */ /* 0x000fe40001800000 */
[----:B------:R-:W-:Y:S01]  /*29f0*/  LOP3.LUT P3, RZ, R185, 0xff, RZ, 0xc0, !PT ;  /* 0x000000ffb9ff7812 */ /* 0x000fe2000786c0ff */
[----:B------:R-:W-:-:S04]  /*2a00*/  FMUL.FTZ R185, R195, R17 ;  /* 0x00000011c3b97220 */ /* 0x000fc80000410000 */
[----:B------:R-:W-:Y:S02]  /*2a10*/  FMUL.FTZ R224, R185, c[0x0][0x1e8] ;  /* 0x00007a00b9e07a20 */ /* 0x000fe40000410000 */
[----:B---3--:R-:W-:Y:S02]  /*2a20*/  FMUL.FTZ R185, R2, R227 ;  /* 0x000000e302b97220 */ /* 0x008fe40000410000 */
[----:B------:R-:W2:Y:S03]  /*2a30*/  LDL R227, [R1+0x78] ;  /* 0x0000780001e37983 */ /* 0x000ea60000100800 */
[----:B------:R-:W-:Y:S02]  /*2a40*/  FSEL R185, R185, RZ, P4 ;  /* 0x000000ffb9b97208 */ /* 0x000fe40002000000 */
[----:B------:R-:W-:Y:S01]  /*2a50*/  LOP3.LUT P4, RZ, R18, 0xff00, RZ, 0xc0, !PT ;  /* 0x0000ff0012ff7812 */ /* 0x000fe2000788c0ff */
[----:B------:R-:W-:Y:S01]  /*2a60*/  HFMA2.MMA R195, -RZ, RZ, 0, 0 ;  /* 0x00000000ffc37435 */ /* 0x000fe200000001ff */
[----:B------:R-:W-:-:S02]  /*2a70*/  F2FP.BF16.PACK_AB R186, R216, R186 ;  /* 0x000000bad8ba723e */ /* 0x000fc400000010ff */
[----:B------:R-:W-:Y:S01]  /*2a80*/  @P3 PRMT R216, RZ, 0x5410, R184 ;  /* 0x00005410ffd83816 */ /* 0x000fe200000000b8 */
[----:B------:R-:W-:-:S04]  /*2a90*/  FMUL.FTZ R194, R194, R17 ;  /* 0x00000011c2c27220 */ /* 0x000fc80000410000 */
[----:B------:R-:W-:Y:S02]  /*2aa0*/  @P3 FMUL.FTZ R195, R224, R216 ;  /* 0x000000d8e0c33220 */ /* 0x000fe40000410000 */
[----:B------:R-:W-:Y:S02]  /*2ab0*/  FMUL.FTZ R2, R194, c[0x0][0x1e8] ;  /* 0x00007a00c2027a20 */ /* 0x000fe40000410000 */
[----:B------:R-:W-:Y:S02]  /*2ac0*/  @P4 PRMT R184, RZ, 0x7610, R184 ;  /* 0x00007610ffb84816 */ /* 0x000fe400000000b8 */
[----:B------:R-:W-:-:S03]  /*2ad0*/  MOV R194, RZ ;  /* 0x000000ff00c27202 */ /* 0x000fc60000000f00 */
[----:B------:R-:W-:Y:S02]  /*2ae0*/  @P4 FMUL.FTZ R194, R2, R184 ;  /* 0x000000b802c24220 */ /* 0x000fe40000410000 */
[----:B------:R-:W-:Y:S01]  /*2af0*/  FMUL.FTZ R189, R189, R17 ;  /* 0x00000011bdbd7220 */ /* 0x000fe20000410000 */
[----:B------:R-:W-:Y:S01]  /*2b00*/  F2FP.BF16.PACK_AB R185, R185, R223 ;  /* 0x000000dfb9b9723e */ /* 0x000fe200000010ff */
[----:B--2---:R-:W-:-:S05]  /*2b10*/  FMUL.FTZ R216, R227, R224 ;  /* 0x000000e0e3d87220 */ /* 0x004fca0000410000 */
[----:B------:R-:W-:Y:S02]  /*2b20*/  FSEL R184, R216, RZ, P3 ;  /* 0x000000ffd8b87208 */ /* 0x000fe40001800000 */
[----:B------:R-:W-:Y:S01]  /*2b30*/  LOP3.LUT P3, RZ, R19, 0xff0000, RZ, 0xc0, !PT ;  /* 0x00ff000013ff7812 */ /* 0x000fe2000786c0ff */
[----:B------:R-:W-:Y:S01]  /*2b40*/  HFMA2.MMA R216, -RZ, RZ, 0, 0 ;  /* 0x00000000ffd87435 */ /* 0x000fe200000001ff */
[----:B------:R-:W-:Y:S02]  /*2b50*/  FMUL.FTZ R227, R189, c[0x0][0x1e8] ;  /* 0x00007a00bde37a20 */ /* 0x000fe40000410000 */
[----:B----4-:R-:W-:Y:S02]  /*2b60*/  FMUL.FTZ R189, R0, R2 ;  /* 0x0000000200bd7220 */ /* 0x010fe40000410000 */
[----:B------:R0:W5:Y:S07]  /*2b70*/  LDL.LU R2, [R1+0xac] ;  /* 0x0000ac0001027983 */ /* 0x00016e0000300800 */
[----:B------:R-:W-:-:S05]  /*2b80*/  @P3 PRMT R223, RZ, 0x5410, R187 ;  /* 0x00005410ffdf3816 */ /* 0x000fca00000000bb */
[----:B------:R-:W-:Y:S02]  /*2b90*/  @P3 FMUL.FTZ R216, R227, R223 ;  /* 0x000000dfe3d83220 */ /* 0x000fe40000410000 */
[----:B------:R-:W2:Y:S01]  /*2ba0*/  LDL R223, [R1+0x70] ;  /* 0x0000700001df7983 */ /* 0x000ea20000100800 */
[----:B------:R-:W-:-:S04]  /*2bb0*/  FMUL.FTZ R188, R188, R17 ;  /* 0x00000011bcbc7220 */ /* 0x000fc80000410000 */
[----:B------:R-:W-:Y:S01]  /*2bc0*/  FMUL.FTZ R0, R188, c[0x0][0x1e8] ;  /* 0x00007a00bc007a20 */ /* 0x000fe20000410000 */
[----:B------:R-:W-:Y:S02]  /*2bd0*/  FSEL R224, R189, RZ, P4 ;  /* 0x000000ffbde07208 */ /* 0x000fe40002000000 */
[----:B------:R-:W-:-:S13]  /*2be0*/  LOP3.LUT P4, RZ, R19, 0xff000000, RZ, 0xc0, !PT ;  /* 0xff00000013ff7812 */ /* 0x000fda000788c0ff */
[----:B------:R-:W-:Y:S01]  /*2bf0*/  @P4 PRMT R187, RZ, 0x7610, R187 ;  /* 0x00007610ffbb4816 */ /* 0x000fe200000000bb */
[----:B--2---:R-:W-:Y:S02]  /*2c00*/  FMUL.FTZ R188, R223, R227 ;  /* 0x000000e3dfbc7220 */ /* 0x004fe40000410000 */
[----:B------:R-:W2:Y:S01]  /*2c10*/  LDL R227, [R1+0x74] ;  /* 0x0000740001e37983 */ /* 0x000ea20000100800 */
[----:B------:R-:W-:Y:S01]  /*2c20*/  MOV R223, RZ ;  /* 0x000000ff00df7202 */ /* 0x000fe20000000f00 */
[----:B------:R-:W-:Y:S01]  /*2c30*/  @P4 FMUL.FTZ R223, R0, R187 ;  /* 0x000000bb00df4220 */ /* 0x000fe20000410000 */
[----:B------:R-:W-:Y:S02]  /*2c40*/  FSEL R187, R188, RZ, P3 ;  /* 0x000000ffbcbb7208 */ /* 0x000fe40001800000 */
[----:B------:R-:W-:-:S04]  /*2c50*/  ISETP.NE.U32.AND P3, PT, RZ, c[0x0][0x258], PT ;  /* 0x00009600ff007a0c */ /* 0x000fc80003f65070 */
[----:B------:R-:W-:-:S13]  /*2c60*/  ISETP.NE.AND.EX P3, PT, RZ, c[0x0][0x25c], PT, P3 ;  /* 0x00009700ff007a0c */ /* 0x000fda0003f65330 */
[----:B------:R-:W-:-:S05]  /*2c70*/  @P3 MOV R188, 0x20 ;  /* 0x0000002000bc3802 */ /* 0x000fca0000000f00 */
[----:B------:R-:W-:-:S05]  /*2c80*/  @P3 IMAD.WIDE.U32 R188, R16, R188, c[0x0][0x258] ;  /* 0x0000960010bc3625 */ /* 0x000fca00078e00bc */
[----:B------:R-:W-:Y:S04]  /*2c90*/  @P3 STG.E.128 [R188.64], R88 ;  /* 0x00000058bc003986 */ /* 0x000fe8000c101d04 */
[----:B------:R2:W-:Y:S02]  /*2ca0*/  @P3 STG.E.128 [R188.64+0x10], R160 ;  /* 0x000010a0bc003986 */ /* 0x0005e4000c101d04 */
[----:B--2---:R-:W-:Y:S02]  /*2cb0*/  FMUL.FTZ R188, R227, R0 ;  /* 0x00000000e3bc7220 */ /* 0x004fe40000410000 */
[----:B------:R0:W5:Y:S01]  /*2cc0*/  LDL.LU R0, [R1+0xa8] ;  /* 0x0000a80001007983 */ /* 0x0001620000300800 */
[----:B------:R-:W-:Y:S02]  /*2cd0*/  HFMA2.MMA R227, -RZ, RZ, 0, 9.5367431640625e-07 ;  /* 0x00000010ffe37435 */ /* 0x000fe400000001ff */
[----:B------:R-:W-:-:S02]  /*2ce0*/  FSEL R188, R188, RZ, P4 ;  /* 0x000000ffbcbc7208 */ /* 0x000fc40002000000 */
[----:B------:R-:W-:Y:S02]  /*2cf0*/  F2FP.BF16.PACK_AB R184, R224, R184 ;  /* 0x000000b8e0b8723e */ /* 0x000fe400000010ff */
[----:B------:R-:W-:-:S04]  /*2d00*/  F2FP.BF16.PACK_AB R187, R188, R187 ;  /* 0x000000bbbcbb723e */ /* 0x000fc800000010ff */
[----:B------:R-:W-:-:S05]  /*2d10*/  IMAD.WIDE.U32 R188, R16, R227, c[0x0][0x248] ;  /* 0x0000920010bc7625 */ /* 0x000fca00078e00e3 */
[----:B------:R0:W-:Y:S01]  /*2d20*/  STG.E.128 [R188.64], R184 ;  /* 0x000000b8bc007986 */ /* 0x0001e2000c101d04 */
[----:B------:R-:W-:Y:S01]  /*2d30*/  FADD.FTZ R114, R114, R193 ;  /* 0x000000c172727221 */ /* 0x000fe20000010000 */
[----:B------:R-:W-:Y:S01]  /*2d40*/  IADD3 R16, R16, 0x100, RZ ;  /* 0x0000010010107810 */ /* 0x000fe20007ffe0ff */
[----:B------:R-:W-:Y:S02]  /*2d50*/  FADD.FTZ R115, R115, R192 ;  /* 0x000000c073737221 */ /* 0x000fe40000010000 */
[----:B------:R-:W-:Y:S02]  /*2d60*/  FADD.FTZ R112, R112, R195 ;  /* 0x000000c370707221 */ /* 0x000fe40000010000 */
[----:B------:R-:W-:Y:S02]  /*2d70*/  FADD.FTZ R113, R113, R194 ;  /* 0x000000c271717221 */ /* 0x000fe40000010000 */
[----:B------:R-:W-:Y:S02]  /*2d80*/  FADD.FTZ R118, R118, R216 ;  /* 0x000000d876767221 */ /* 0x000fe40000010000 */
[----:B------:R-:W-:-:S02]  /*2d90*/  FADD.FTZ R119, R119, R223 ;  /* 0x000000df77777221 */ /* 0x000fc40000010000 */
.L_x_5656:
[----:B------:R-:W-:Y:S05]  /*2da0*/  BSYNC B0 ;  /* 0x0000000000007941 */ /* 0x000fea0003800000 */
.L_x_5655:
[----:B------:R-:W-:Y:S01]  /*2db0*/  BSSY B0, `(.L_x_5657) ;  /* 0x0000091000007945 */ /* 0x000fe20003800000 */
[----:B------:R-:W-:Y:S05]  /*2dc0*/  @!P1 BRA `(.L_x_5658) ;  /* 0x000008f000009947 */ /* 0x000fea0003800000 */
[----:B0-----:R-:W-:Y:S01]  /*2dd0*/  MOV R184, 0x10 ;  /* 0x0000001000b87802 */ /* 0x001fe20000000f00 */
[----:B------:R-:W2:Y:S04]  /*2de0*/  LDL R216, [R1+0x48] ;  /* 0x0000480001d87983 */ /* 0x000ea80000100800 */
[----:B------:R-:W-:Y:S01]  /*2df0*/  IMAD.WIDE.U32 R184, R16, R184, c[0x0][0x170] ;  /* 0x00005c0010b87625 */ /* 0x000fe200078e00b8 */
[----:B------:R-:W3:Y:S01]  /*2e00*/  LDL R223, [R1+0x4c] ;  /* 0x00004c0001df7983 */ /* 0x000ee20000100800 */
[----:B------:R-:W-:-:S02]  /*2e10*/  ISETP.NE.U32.AND P3, PT, RZ, c[0x0][0x218], PT ;  /* 0x00008600ff007a0c */ /* 0x000fc40003f65070 */
[----:B------:R-:W-:Y:S01]  /*2e20*/  FSEL R188, R190, RZ, !P5 ;  /* 0x000000ffbebc7208 */ /* 0x000fe20006800000 */
[----:B------:R-:W4:Y:S04]  /*2e30*/  LDL R227, [R1+0x58] ;  /* 0x0000580001e37983 */ /* 0x000f280000100800 */
[----:B------:R-:W2:Y:S01]  /*2e40*/  LDG.E.128 R184, [R184.64] ;  /* 0x00000004b8b87981 */ /* 0x000ea2000c1e1d00 */
[----:B------:R-:W-:Y:S01]  /*2e50*/  ISETP.NE.AND.EX P3, PT, RZ, c[0x0][0x21c], PT, P3 ;  /* 0x00008700ff007a0c */ /* 0x000fe20003f65330 */
[-CC-:B------:R-:W-:Y:S01]  /*2e60*/  FFMA.FTZ R189, R201, R191.reuse, R188.reuse ;  /* 0x000000bfc9bd7223 */ /* 0x180fe200000100bc */
[----:B------:R-:W-:Y:S01]  /*2e70*/  LOP3.LUT P4, RZ, R21, 0xff, RZ, 0xc0, !PT ;  /* 0x000000ff15ff7812 */ /* 0x000fe2000788c0ff */
[----:B------:R-:W-:Y:S01]  /*2e80*/  FFMA.FTZ R194, R202, R191, R188 ;  /* 0x000000bfcac27223 */ /* 0x000fe200000100bc */
[----:B------:R-:W3:Y:S01]  /*2e90*/  LDL R224, [R1+0x5c] ;  /* 0x00005c0001e07983 */ /* 0x000ee20000100800 */
[----:B------:R-:W-:-:S02]  /*2ea0*/  FADD.FTZ R189, R220, -R189 ;  /* 0x800000bddcbd7221 */ /* 0x000fc40000010000 */
[----:B------:R-:W-:Y:S02]  /*2eb0*/  FADD.FTZ R194, R219, -R194 ;  /* 0x800000c2dbc27221 */ /* 0x000fe40000010000 */
[C---:B-----5:R-:W-:Y:S02]  /*2ec0*/  FMUL.FTZ R195, R198.reuse, R189 ;  /* 0x000000bdc6c37220 */ /* 0x060fe40000410000 */
[----:B------:R-:W-:Y:S02]  /*2ed0*/  FMUL.FTZ R194, R198, R194 ;  /* 0x000000c2c6c27220 */ /* 0x000fe40000410000 */
[----:B------:R-:W-:Y:S02]  /*2ee0*/  @P3 FADD.FTZ R195, R24, R195 ;  /* 0x000000c318c33221 */ /* 0x000fe40000010000 */
[----:B------:R-:W-:Y:S02]  /*2ef0*/  @P3 FADD.FTZ R194, R25, R194 ;  /* 0x000000c219c23221 */ /* 0x000fe40000010000 */
[----:B------:R-:W-:-:S04]  /*2f00*/  FMUL.FTZ R189, R195, R17 ;  /* 0x00000011c3bd7220 */ /* 0x000fc80000410000 */
[----:B------:R-:W-:Y:S01]  /*2f10*/  FMUL.FTZ R193, R189, c[0x0][0x1e8] ;  /* 0x00007a00bdc17a20 */ /* 0x000fe20000410000 */
[----:B------:R-:W-:Y:S01]  /*2f20*/  HFMA2.MMA R189, -RZ, RZ, 0, 0 ;  /* 0x00000000ffbd7435 */ /* 0x000fe200000001ff */
[----:B--2---:R-:W-:-:S05]  /*2f30*/  @P4 PRMT R192, RZ, 0x5410, R186 ;  /* 0x00005410ffc04816 */ /* 0x004fca00000000ba */
[----:B------:R-:W-:Y:S02]  /*2f40*/  @P4 FMUL.FTZ R189, R193, R192 ;  /* 0x000000c0c1bd4220 */ /* 0x000fe40000410000 */
[----:B------:R-:W-:Y:S02]  /*2f50*/  FMUL.FTZ R193, R216, R193 ;  /* 0x000000c1d8c17220 */ /* 0x000fe40000410000 */
[----:B------:R-:W-:-:S03]  /*2f60*/  FMUL.FTZ R192, R194, R17 ;  /* 0x00000011c2c07220 */ /* 0x000fc60000410000 */
[----:B------:R-:W-:Y:S01]  /*2f70*/  FSEL R193, R193, RZ, P4 ;  /* 0x000000ffc1c17208 */ /* 0x000fe20002000000 */
[----:B------:R-:W-:Y:S01]  /*2f80*/  FMUL.FTZ R216, R192, c[0x0][0x1e8] ;  /* 0x00007a00c0d87a20 */ /* 0x000fe20000410000 */
[----:B------:R-:W-:Y:S02]  /*2f90*/  LOP3.LUT P4, RZ, R21, 0xff00, RZ, 0xc0, !PT ;  /* 0x0000ff0015ff7812 */ /* 0x000fe4000788c0ff */
[----:B------:R-:W-:-:S11]  /*2fa0*/  MOV R192, RZ ;  /* 0x000000ff00c07202 */ /* 0x000fd60000000f00 */
[----:B------:R-:W-:-:S05]  /*2fb0*/  @P4 PRMT R186, RZ, 0x7610, R186 ;  /* 0x00007610ffba4816 */ /* 0x000fca00000000ba */
[----:B------:R-:W-:Y:S02]  /*2fc0*/  @P4 FMUL.FTZ R192, R216, R186 ;  /* 0x000000bad8c04220 */ /* 0x000fe40000410000 */
[----:B---3--:R-:W-:-:S05]  /*2fd0*/  FMUL.FTZ R186, R223, R216 ;  /* 0x000000d8dfba7220 */ /* 0x008fca0000410000 */
[----:B------:R-:W-:Y:S02]  /*2fe0*/  FSEL R186, R186, RZ, P4 ;  /* 0x000000ffbaba7208 */ /* 0x000fe40002000000 */
[----:B------:R-:W-:-:S04]  /*2ff0*/  ISETP.NE.U32.AND P4, PT, RZ, c[0x0][0x258], PT ;  /* 0x00009600ff007a0c */ /* 0x000fc80003f85070 */
[----:B------:R-:W-:Y:S01]  /*3000*/  ISETP.NE.AND.EX P4, PT, RZ, c[0x0][0x25c], PT, P4 ;  /* 0x00009700ff007a0c */ /* 0x000fe20003f85340 */
[----:B------:R-:W-:Y:S01]  /*3010*/  FADD.FTZ R124, R124, R189 ;  /* 0x000000bd7c7c7221 */ /* 0x000fe20000010000 */
[----:B------:R-:W-:Y:S01]  /*3020*/  F2FP.BF16.PACK_AB R186, R186, R193 ;  /* 0x000000c1baba723e */ /* 0x000fe200000010ff */
[----:B------:R-:W-:Y:S01]  /*3030*/  FADD.FTZ R125, R125, R192 ;  /* 0x000000c07d7d7221 */ /* 0x000fe20000010000 */
[----:B------:R-:W-:Y:S01]  /*3040*/  SEL R160, R195, R160, P4 ;  /* 0x000000a0c3a07207 */ /* 0x000fe20002000000 */
[--C-:B------:R-:W-:Y:S01]  /*3050*/  FFMA.FTZ R192, R252, R191, R188.reuse ;  /* 0x000000bffcc07223 */ /* 0x100fe200000100bc */
[----:B------:R-:W-:Y:S01]  /*3060*/  SEL R161, R194, R161, P4 ;  /* 0x000000a1c2a17207 */ /* 0x000fe20002000000 */
        /* <DEDUP_REMOVED lines=19> */
[----:B------:R-:W-:Y:S02]  /*31a0*/  @P3 FADD.FTZ R195, R30, R195 ;  /* 0x000000c31ec33221 */ /* 0x000fe40000010000 */
[----:B------:R-:W-:-:S02]  /*31b0*/  @P3 FADD.FTZ R193, R31, R193 ;  /* 0x000000c11fc13221 */ /* 0x000fc40000010000 */
[----:B------:R-:W-:Y:S02]  /*31c0*/  @P3 FADD.FTZ R194, R26, R194 ;  /* 0x000000c21ac23221 */ /* 0x000fe40000010000 */
[----:B------:R-:W-:Y:S01]  /*31d0*/  @P3 FADD.FTZ R188, R27, R188 ;  /* 0x000000bc1bbc3221 */ /* 0x000fe20000010000 */
[----:B------:R-:W-:Y:S02]  /*31e0*/  LOP3.LUT P3, RZ, R20, 0xff0000, RZ, 0xc0, !PT ;  /* 0x00ff000014ff7812 */ /* 0x000fe4000786c0ff */
[----:B------:R-:W-:Y:S02]  /*31f0*/  SEL R90, R195, R90, P4 ;  /* 0x0000005ac35a7207 */ /* 0x000fe40002000000 */
[----:B------:R-:W-:Y:S02]  /*3200*/  SEL R88, R192, R88, P4 ;  /* 0x00000058c0587207 */ /* 0x000fe40002000000 */
[----:B------:R-:W-:Y:S02]  /*3210*/  SEL R89, R189, R89, P4 ;  /* 0x00000059bd597207 */ /* 0x000fe40002000000 */
[----:B------:R-:W-:-:S02]  /*3220*/  SEL R91, R193, R91, P4 ;  /* 0x0000005bc15b7207 */ /* 0x000fc40002000000 */
[----:B------:R-:W-:Y:S02]  /*3230*/  SEL R162, R194, R162, P4 ;  /* 0x000000a2c2a27207 */ /* 0x000fe40002000000 */
[----:B------:R-:W-:Y:S01]  /*3240*/  SEL R163, R188, R163, P4 ;  /* 0x000000a3bca37207 */ /* 0x000fe20002000000 */
[----:B------:R-:W-:Y:S01]  /*3250*/  FMUL.FTZ R195, R195, R17 ;  /* 0x00000011c3c37220 */ /* 0x000fe20000410000 */
[----:B------:R-:W-:-:S03]  /*3260*/  LOP3.LUT P4, RZ, R20, 0xff000000, RZ, 0xc0, !PT ;  /* 0xff00000014ff7812 */ /* 0x000fc6000788c0ff */
[----:B------:R-:W-:Y:S01]  /*3270*/  FMUL.FTZ R216, R195, c[0x0][0x1e8] ;  /* 0x00007a00c3d87a20 */ /* 0x000fe20000410000 */
[----:B------:R-:W-:Y:S01]  /*3280*/  HFMA2.MMA R195, -RZ, RZ, 0, 0 ;  /* 0x00000000ffc37435 */ /* 0x000fe200000001ff */
[----:B------:R-:W-:Y:S01]  /*3290*/  @P3 PRMT R223, RZ, 0x5410, R185 ;  /* 0x00005410ffdf3816 */ /* 0x000fe200000000b9 */
[----:B------:R-:W-:-:S04]  /*32a0*/  FMUL.FTZ R193, R193, R17 ;  /* 0x00000011c1c17220 */ /* 0x000fc80000410000 */
[----:B------:R-:W-:Y:S02]  /*32b0*/  @P3 FMUL.FTZ R195, R216, R223 ;  /* 0x000000dfd8c33220 */ /* 0x000fe40000410000 */
[----:B------:R-:W-:Y:S01]  /*32c0*/  FMUL.FTZ R193, R193, c[0x0][0x1e8] ;  /* 0x00007a00c1c17a20 */ /* 0x000fe20000410000 */
[----:B------:R-:W-:Y:S01]  /*32d0*/  @P4 PRMT R185, RZ, 0x7610, R185 ;  /* 0x00007610ffb94816 */ /* 0x000fe200000000b9 */
[----:B------:R-:W-:Y:S01]  /*32e0*/  FADD.FTZ R122, R122, R195 ;  /* 0x000000c37a7a7221 */ /* 0x000fe20000010000 */
[----:B------:R-:W-:Y:S01]  /*32f0*/  MOV R195, RZ ;  /* 0x000000ff00c37202 */ /* 0x000fe20000000f00 */
[----:B------:R-:W2:Y:S02]  /*3300*/  LDL R223, [R1+0x64] ;  /* 0x0000640001df7983 */ /* 0x000ea40000100800 */
[----:B------:R-:W-:Y:S02]  /*3310*/  @P4 FMUL.FTZ R195, R193, R185 ;  /* 0x000000b9c1c34220 */ /* 0x000fe40000410000 */
[----:B------:R-:W3:Y:S02]  /*3320*/  LDL R185, [R1+0x60] ;  /* 0x0000600001b97983 */ /* 0x000ee40000100800 */
[----:B------:R-:W-:-:S02]  /*3330*/  FADD.FTZ R123, R123, R195 ;  /* 0x000000c37b7b7221 */ /* 0x000fc40000010000 */
[-C--:B------:R-:W-:Y:S02]  /*3340*/  FMUL.FTZ R192, R192, R17.reuse ;  /* 0x00000011c0c07220 */ /* 0x080fe40000410000 */
[-C--:B------:R-:W-:Y:S02]  /*3350*/  FMUL.FTZ R189, R189, R17.reuse ;  /* 0x00000011bdbd7220 */ /* 0x080fe40000410000 */
[----:B------:R-:W-:Y:S02]  /*3360*/  FMUL.FTZ R192, R192, c[0x0][0x1e8] ;  /* 0x00007a00c0c07a20 */ /* 0x000fe40000410000 */
[----:B------:R-:W-:Y:S02]  /*3370*/  FMUL.FTZ R189, R189, c[0x0][0x1e8] ;  /* 0x00007a00bdbd7a20 */ /* 0x000fe40000410000 */
[----:B------:R-:W-:Y:S02]  /*3380*/  FMUL.FTZ R188, R188, R17 ;  /* 0x00000011bcbc7220 */ /* 0x000fe40000410000 */
[----:B--2---:R-:W-:-:S02]  /*3390*/  FMUL.FTZ R195, R223, R193 ;  /* 0x000000c1dfc37220 */ /* 0x004fc40000410000 */
[----:B---3--:R-:W-:Y:S01]  /*33a0*/  FMUL.FTZ R185, R185, R216 ;  /* 0x000000d8b9b97220 */ /* 0x008fe20000410000 */
[----:B------:R-:W-:-:S04]  /*33b0*/  MOV R216, R20 ;  /* 0x0000001400d87202 */ /* 0x000fc80000000f00 */
[----:B------:R-:W-:Y:S02]  /*33c0*/  FSEL R185, R185, RZ, P3 ;  /* 0x000000ffb9b97208 */ /* 0x000fe40001800000 */
[----:B------:R-:W-:Y:S02]  /*33d0*/  LOP3.LUT P3, RZ, R216, 0xff, RZ, 0xc0, !PT ;  /* 0x000000ffd8ff7812 */ /* 0x000fe4000786c0ff */
[----:B------:R-:W-:Y:S02]  /*33e0*/  FSEL R195, R195, RZ, P4 ;  /* 0x000000ffc3c37208 */ /* 0x000fe40002000000 */
[----:B------:R-:W-:Y:S01]  /*33f0*/  LOP3.LUT P4, RZ, R20, 0xff00, RZ, 0xc0, !PT ;  /* 0x0000ff0014ff7812 */ /* 0x000fe2000788c0ff */
[----:B------:R-:W-:-:S08]  /*3400*/  HFMA2.MMA R193, -RZ, RZ, 0, 0 ;  /* 0x00000000ffc17435 */ /* 0x000fd000000001ff */
[----:B------:R-:W-:-:S04]  /*3410*/  @P3 PRMT R216, RZ, 0x5410, R184 ;  /* 0x00005410ffd83816 */ /* 0x000fc800000000b8 */
[----:B------:R-:W-:Y:S01]  /*3420*/  @P4 PRMT R184, RZ, 0x7610, R184 ;  /* 0x00007610ffb84816 */ /* 0x000fe200000000b8 */
[----:B------:R-:W-:Y:S02]  /*3430*/  @P3 FMUL.FTZ R193, R192, R216 ;  /* 0x000000d8c0c13220 */ /* 0x000fe40000410000 */
[----:B----4-:R-:W-:Y:S01]  /*3440*/  FMUL.FTZ R216, R227, R192 ;  /* 0x000000c0e3d87220 */ /* 0x010fe20000410000 */
[----:B------:R-:W-:Y:S01]  /*3450*/  MOV R192, RZ ;  /* 0x000000ff00c07202 */ /* 0x000fe20000000f00 */
[----:B------:R-:W-:Y:S01]  /*3460*/  @P4 FMUL.FTZ R192, R189, R184 ;  /* 0x000000b8bdc04220 */ /* 0x000fe20000410000 */
[----:B------:R-:W-:Y:S01]  /*3470*/  F2FP.BF16.PACK_AB R185, R195, R185 ;  /* 0x000000b9c3b9723e */ /* 0x000fe200000010ff */
[----:B------:R-:W-:Y:S01]  /*3480*/  FMUL.FTZ R184, R194, R17 ;  /* 0x00000011c2b87220 */ /* 0x000fe20000410000 */
[----:B------:R-:W2:Y:S03]  /*3490*/  LDL R227, [R1+0x54] ;  /* 0x0000540001e37983 */ /* 0x000ea60000100800 */
[----:B------:R-:W-:-:S02]  /*34a0*/  FMUL.FTZ R223, R184, c[0x0][0x1e8] ;  /* 0x00007a00b8df7a20 */ /* 0x000fc40000410000 */
[----:B------:R-:W-:Y:S01]  /*34b0*/  FMUL.FTZ R184, R224, R189 ;  /* 0x000000bde0b87220 */ /* 0x000fe20000410000 */
[----:B------:R-:W-:Y:S02]  /*34c0*/  FSEL R216, R216, RZ, P3 ;  /* 0x000000ffd8d87208 */ /* 0x000fe40001800000 */
[C---:B------:R-:W-:Y:S02]  /*34d0*/  LOP3.LUT P3, RZ, R21.reuse, 0xff0000, RZ, 0xc0, !PT ;  /* 0x00ff000015ff7812 */ /* 0x040fe4000786c0ff */
[----:B------:R-:W-:Y:S02]  /*34e0*/  FSEL R184, R184, RZ, P4 ;  /* 0x000000ffb8b87208 */ /* 0x000fe40002000000 */
[----:B------:R-:W-:Y:S01]  /*34f0*/  LOP3.LUT P4, RZ, R21, 0xff000000, RZ, 0xc0, !PT ;  /* 0xff00000015ff7812 */ /* 0x000fe2000788c0ff */
[----:B------:R-:W-:Y:S01]  /*3500*/  FMUL.FTZ R224, R188, c[0x0][0x1e8] ;  /* 0x00007a00bce07a20 */ /* 0x000fe20000410000 */
[----:B------:R-:W-:-:S07]  /*3510*/  MOV R195, RZ ;  /* 0x000000ff00c37202 */ /* 0x000fce0000000f00 */
[----:B------:R-:W-:-:S04]  /*3520*/  @P3 PRMT R189, RZ, 0x5410, R187 ;  /* 0x00005410ffbd3816 */ /* 0x000fc800000000bb */
[----:B------:R-:W-:-:S05]  /*3530*/  @P4 PRMT R187, RZ, 0x7610, R187 ;  /* 0x00007610ffbb4816 */ /* 0x000fca00000000bb */
[----:B------:R-:W-:Y:S02]  /*3540*/  @P4 FMUL.FTZ R195, R224, R187 ;  /* 0x000000bbe0c34220 */ /* 0x000fe40000410000 */
[----:B------:R-:W3:Y:S01]  /*3550*/  LDL R187, [R1+0x50] ;  /* 0x0000500001bb7983 */ /* 0x000ee20000100800 */
[----:B------:R-:W-:-:S04]  /*3560*/  ISETP.NE.U32.AND P5, PT, RZ, c[0x0][0x258], PT ;  /* 0x00009600ff007a0c */ /* 0x000fc80003fa5070 */
[----:B------:R-:W-:Y:S01]  /*3570*/  ISETP.NE.AND.EX P5, PT, RZ, c[0x0][0x25c], PT, P5 ;  /* 0x00009700ff007a0c */ /* 0x000fe20003fa5350 */
[----:B------:R-:W-:-:S06]  /*3580*/  HFMA2.MMA R194, -RZ, RZ, 0, 0 ;  /* 0x00000000ffc27435 */ /* 0x000fcc00000001ff */
[----:B------:R-:W-:-:S06]  /*3590*/  @P3 FMUL.FTZ R194, R223, R189 ;  /* 0x000000bddfc23220 */ /* 0x000fcc0000410000 */
[----:B------:R-:W-:-:S04]  /*35a0*/  @P5 LEA R188, P6, R16, c[0x0][0x258], 0x5 ;  /* 0x0000960010bc5a11 */ /* 0x000fc800078c28ff */
[----:B------:R-:W-:-:S05]  /*35b0*/  @P5 LEA.HI.X R189, R16, c[0x0][0x25c], RZ, 0x5, P6 ;  /* 0x0000970010bd5a11 */ /* 0x000fca00030f2cff */
[----:B------:R-:W-:Y:S04]  /*35c0*/  @P5 STG.E.128 [R188.64], R88 ;  /* 0x00000058bc005986 */ /* 0x000fe8000c101d04 */
[----:B------:R2:W-:Y:S01]  /*35d0*/  @P5 STG.E.128 [R188.64+0x10], R160 ;  /* 0x000010a0bc005986 */ /* 0x0005e2000c101d04 */
[----:B------:R-:W-:Y:S01]  /*35e0*/  F2FP.BF16.PACK_AB R184, R184, R216 ;  /* 0x000000d8b8b8723e */ /* 0x000fe200000010ff */
[----:B------:R-:W-:Y:S02]  /*35f0*/  FADD.FTZ R120, R120, R193 ;  /* 0x000000c178787221 */ /* 0x000fe40000010000 */
[----:B------:R-:W-:Y:S02]  /*3600*/  FADD.FTZ R121, R121, R192 ;  /* 0x000000c079797221 */ /* 0x000fe40000010000 */
[----:B------:R-:W-:-:S02]  /*3610*/  FADD.FTZ R126, R126, R194 ;  /* 0x000000c27e7e7221 */ /* 0x000fc40000010000 */
[----:B------:R-:W-:Y:S02]  /*3620*/  FADD.FTZ R127, R127, R195 ;  /* 0x000000c37f7f7221 */ /* 0x000fe40000010000 */
[----:B--2---:R-:W-:-:S05]  /*3630*/  FMUL.FTZ R188, R227, R224 ;  /* 0x000000e0e3bc7220 */ /* 0x004fca0000410000 */
[----:B------:R-:W-:Y:S01]  /*3640*/  FSEL R188, R188, RZ, P4 ;  /* 0x000000ffbcbc7208 */ /* 0x000fe20002000000 */
[----:B---3--:R-:W-:-:S05]  /*3650*/  FMUL.FTZ R187, R187, R223 ;  /* 0x000000dfbbbb7220 */ /* 0x008fca0000410000 */
[----:B------:R-:W-:-:S04]  /*3660*/  FSEL R187, R187, RZ, P3 ;  /* 0x000000ffbbbb7208 */ /* 0x000fc80001800000 */
[----:B------:R-:W-:Y:S02]  /*3670*/  F2FP.BF16.PACK_AB R187, R188, R187 ;  /* 0x000000bbbcbb723e */ /* 0x000fe400000010ff */
[----:B------:R-:W-:-:S04]  /*3680*/  LEA R188, P3, R16, c[0x0][0x248], 0x4 ;  /* 0x0000920010bc7a11 */ /* 0x000fc800078620ff */
[----:B------:R-:W-:-:S05]  /*3690*/  LEA.HI.X R189, R16, c[0x0][0x24c], RZ, 0x4, P3 ;  /* 0x0000930010bd7a11 */ /* 0x000fca00018f24ff */
[----:B------:R0:W-:Y:S01]  /*36a0*/  STG.E.128 [R188.64], R184 ;  /* 0x000000b8bc007986 */ /* 0x0001e2000c101d04 */
[----:B------:R-:W-:-:S03]  /*36b0*/  IADD3 R16, R16, 0x100, RZ ;  /* 0x0000010010107810 */ /* 0x000fc60007ffe0ff */
.L_x_5658:
[----:B------:R-:W-:Y:S05]  /*36c0*/  BSYNC B0 ;  /* 0x0000000000007941 */ /* 0x000fea0003800000 */
.L_x_5657:
[----:B------:R-:W-:Y:S01]  /*36d0*/  BSSY B0, `(.L_x_5659) ;  /* 0x0000093000007945 */ /* 0x000fe20003800000 */
[----:B------:R-:W-:Y:S05]  /*36e0*/  @!P2 BRA `(.L_x_5660) ;  /* 0x000009100000a947 */ /* 0x000fea0003800000 */
[----:B0-----:R-:W0:Y:S01]  /*36f0*/  LDC.U8 R185, c[0x0][0x1f0] ;  /* 0x00007c00ffb97b82 */ /* 0x001e220000000000 */
[----:B------:R-:W-:Y:S01]  /*3700*/  HFMA2.MMA R184, -RZ, RZ, 0, 9.5367431640625e-07 ;  /* 0x00000010ffb87435 */ /* 0x000fe200000001ff */
[----:B------:R-:W2:Y:S04]  /*3710*/  LDL R216, [R1+0x8] ;  /* 0x0000080001d87983 */ /* 0x000ea80000100800 */
[----:B------:R-:W3:Y:S01]  /*3720*/  LDL R223, [R1+0xc] ;  /* 0x00000c0001df7983 */ /* 0x000ee20000100800 */
[----:B------:R-:W-:-:S03]  /*3730*/  ISETP.NE.U32.AND P3, PT, RZ, c[0x0][0x218], PT ;  /* 0x00008600ff007a0c */ /* 0x000fc60003f65070 */
[----:B------:R-:W4:Y:S04]  /*3740*/  LDL R227, [R1+0x18] ;  /* 0x0000180001e37983 */ /* 0x000f280000100800 */
[----:B------:R-:W2:Y:S01]  /*3750*/  LDL R224, [R1+0x1c] ;  /* 0x00001c0001e07983 */ /* 0x000ea20000100800 */
[----:B0-----:R-:W-:Y:S01]  /*3760*/  ISETP.NE.AND P4, PT, R185, RZ, PT ;  /* 0x000000ffb900720c */ /* 0x001fe20003f85270 */
[----:B------:R-:W-:-:S06]  /*3770*/  IMAD.WIDE.U32 R184, R16, R184, c[0x0][0x170] ;  /* 0x00005c0010b87625 */ /* 0x000fcc00078e00b8 */
[----:B------:R-:W2:Y:S01]  /*3780*/  LDG.E.128 R184, [R184.64] ;  /* 0x00000004b8b87981 */ /* 0x000ea2000c1e1d00 */
[----:B------:R-:W-:Y:S02]  /*3790*/  FSEL R188, R190, RZ, !P4 ;  /* 0x000000ffbebc7208 */ /* 0x000fe40006000000 */
[----:B------:R-:W-:Y:S02]  /*37a0*/  ISETP.NE.AND.EX P3, PT, RZ, c[0x0][0x21c], PT, P3 ;  /* 0x00008700ff007a0c */ /* 0x000fe40003f65330 */
[----:B------:R-:W-:Y:S01]  /*37b0*/  LOP3.LUT P4, RZ, R23, 0xff, RZ, 0xc0, !PT ;  /* 0x000000ff17ff7812 */ /* 0x000fe2000788c0ff */
[-CC-:B-----5:R-:W-:Y:S02]  /*37c0*/  FFMA.FTZ R189, R2, R191.reuse, R188.reuse ;  /* 0x000000bf02bd7223 */ /* 0x1a0fe400000100bc */
[----:B------:R-:W-:Y:S02]  /*37d0*/  FFMA.FTZ R194, R3, R191, R188 ;  /* 0x000000bf03c27223 */ /* 0x000fe400000100bc */
[----:B------:R-:W-:-:S02]  /*37e0*/  FADD.FTZ R189, R209, -R189 ;  /* 0x800000bdd1bd7221 */ /* 0x000fc40000010000 */
[----:B------:R-:W-:Y:S02]  /*37f0*/  FADD.FTZ R194, R4, -R194 ;  /* 0x800000c204c27221 */ /* 0x000fe40000010000 */
[C---:B------:R-:W-:Y:S02]  /*3800*/  FMUL.FTZ R195, R198.reuse, R189 ;  /* 0x000000bdc6c37220 */ /* 0x040fe40000410000 */
[----:B------:R-:W-:Y:S02]  /*3810*/  FMUL.FTZ R194, R198, R194 ;  /* 0x000000c2c6c27220 */ /* 0x000fe40000410000 */
[----:B------:R-:W-:Y:S02]  /*3820*/  @P3 FADD.FTZ R195, R172, R195 ;  /* 0x000000c3acc33221 */ /* 0x000fe40000010000 */
[----:B------:R-:W-:Y:S02]  /*3830*/  @P3 FADD.FTZ R194, R173, R194 ;  /* 0x000000c2adc23221 */ /* 0x000fe40000010000 */
[----:B------:R-:W-:-:S04]  /*3840*/  FMUL.FTZ R189, R195, R17 ;  /* 0x00000011c3bd7220 */ /* 0x000fc80000410000 */
[----:B------:R-:W-:Y:S01]  /*3850*/  FMUL.FTZ R193, R189, c[0x0][0x1e8] ;  /* 0x00007a00bdc17a20 */ /* 0x000fe20000410000 */
[----:B------:R-:W-:Y:S02]  /*3860*/  MOV R189, RZ ;  /* 0x000000ff00bd7202 */ /* 0x000fe40000000f00 */
[----:B--2---:R-:W-:-:S05]  /*3870*/  @P4 PRMT R192, RZ, 0x5410, R186 ;  /* 0x00005410ffc04816 */ /* 0x004fca00000000ba */
[----:B------:R-:W-:Y:S02]  /*3880*/  @P4 FMUL.FTZ R189, R193, R192 ;  /* 0x000000c0c1bd4220 */ /* 0x000fe40000410000 */
[----:B------:R-:W-:Y:S02]  /*3890*/  FMUL.FTZ R193, R216, R193 ;  /* 0x000000c1d8c17220 */ /* 0x000fe40000410000 */
[----:B------:R-:W-:-:S03]  /*38a0*/  FMUL.FTZ R192, R194, R17 ;  /* 0x00000011c2c07220 */ /* 0x000fc60000410000 */
[----:B------:R-:W-:Y:S01]  /*38b0*/  FSEL R193, R193, RZ, P4 ;  /* 0x000000ffc1c17208 */ /* 0x000fe20002000000 */
[----:B------:R-:W-:Y:S01]  /*38c0*/  FMUL.FTZ R216, R192, c[0x0][0x1e8] ;  /* 0x00007a00c0d87a20 */ /* 0x000fe20000410000 */
[----:B------:R-:W-:Y:S01]  /*38d0*/  LOP3.LUT P4, RZ, R23, 0xff00, RZ, 0xc0, !PT ;  /* 0x0000ff0017ff7812 */ /* 0x000fe2000788c0ff */
[----:B------:R-:W-:-:S12]  /*38e0*/  HFMA2.MMA R192, -RZ, RZ, 0, 0 ;  /* 0x00000000ffc07435 */ /* 0x000fd800000001ff */
        /* <DEDUP_REMOVED lines=36> */
[C---:B------:R-:W-:Y:S01]  /*3b30*/  SEL R90, R195.reuse, R90, P4 ;  /* 0x0000005ac35a7207 */ /* 0x040fe20002000000 */
[----:B------:R-:W-:Y:S01]  /*3b40*/  FMUL.FTZ R195, R195, R17 ;  /* 0x00000011c3c37220 */ /* 0x000fe20000410000 */
[----:B------:R-:W-:Y:S02]  /*3b50*/  SEL R88, R192, R88, P4 ;  /* 0x00000058c0587207 */ /* 0x000fe40002000000 */
[----:B------:R-:W-:Y:S02]  /*3b60*/  SEL R89, R189, R89, P4 ;  /* 0x00000059bd597207 */ /* 0x000fe40002000000 */
[----:B------:R-:W-:-:S02]  /*3b70*/  SEL R91, R193, R91, P4 ;  /* 0x0000005bc15b7207 */ /* 0x000fc40002000000 */
[----:B------:R-:W-:Y:S02]  /*3b80*/  SEL R162, R194, R162, P4 ;  /* 0x000000a2c2a27207 */ /* 0x000fe40002000000 */
[----:B------:R-:W-:Y:S02]  /*3b90*/  SEL R163, R188, R163, P4 ;  /* 0x000000a3bca37207 */ /* 0x000fe40002000000 */
[----:B------:R-:W-:Y:S01]  /*3ba0*/  LOP3.LUT P4, RZ, R22, 0xff000000, RZ, 0xc0, !PT ;  /* 0xff00000016ff7812 */ /* 0x000fe2000788c0ff */
[----:B------:R-:W-:Y:S01]  /*3bb0*/  FMUL.FTZ R216, R195, c[0x0][0x1e8] ;  /* 0x00007a00c3d87a20 */ /* 0x000fe20000410000 */
[----:B------:R-:W-:Y:S02]  /*3bc0*/  @P3 PRMT R223, RZ, 0x5410, R185 ;  /* 0x00005410ffdf3816 */ /* 0x000fe400000000b9 */
[----:B------:R-:W-:-:S03]  /*3bd0*/  MOV R195, RZ ;  /* 0x000000ff00c37202 */ /* 0x000fc60000000f00 */
[----:B------:R-:W-:Y:S02]  /*3be0*/  @P3 FMUL.FTZ R195, R216, R223 ;  /* 0x000000dfd8c33220 */ /* 0x000fe40000410000 */
[----:B------:R-:W-:Y:S01]  /*3bf0*/  FMUL.FTZ R193, R193, R17 ;  /* 0x00000011c1c17220 */ /* 0x000fe20000410000 */
[----:B------:R-:W2:Y:S01]  /*3c00*/  LDL R223, [R1+0x24] ;  /* 0x0000240001df7983 */ /* 0x000ea20000100800 */
[----:B------:R-:W-:Y:S01]  /*3c10*/  FADD.FTZ R130, R130, R195 ;  /* 0x000000c382827221 */ /* 0x000fe20000010000 */
[----:B------:R-:W-:Y:S01]  /*3c20*/  HFMA2.MMA R195, -RZ, RZ, 0, 0 ;  /* 0x00000000ffc37435 */ /* 0x000fe200000001ff */
[----:B------:R-:W-:Y:S01]  /*3c30*/  @P4 PRMT R185, RZ, 0x7610, R185 ;  /* 0x00007610ffb94816 */ /* 0x000fe200000000b9 */
[----:B------:R-:W-:-:S04]  /*3c40*/  FMUL.FTZ R193, R193, c[0x0][0x1e8] ;  /* 0x00007a00c1c17a20 */ /* 0x000fc80000410000 */
[----:B------:R-:W-:Y:S02]  /*3c50*/  @P4 FMUL.FTZ R195, R193, R185 ;  /* 0x000000b9c1c34220 */ /* 0x000fe40000410000 */
[----:B------:R-:W3:Y:S02]  /*3c60*/  LDL R185, [R1+0x20] ;  /* 0x0000200001b97983 */ /* 0x000ee40000100800 */
[----:B------:R-:W-:Y:S02]  /*3c70*/  FADD.FTZ R131, R131, R195 ;  /* 0x000000c383837221 */ /* 0x000fe40000010000 */
[-C--:B------:R-:W-:Y:S02]  /*3c80*/  FMUL.FTZ R192, R192, R17.reuse ;  /* 0x00000011c0c07220 */ /* 0x080fe40000410000 */
[----:B------:R-:W-:Y:S02]  /*3c90*/  FMUL.FTZ R189, R189, R17 ;  /* 0x00000011bdbd7220 */ /* 0x000fe40000410000 */
[----:B------:R-:W-:-:S02]  /*3ca0*/  FMUL.FTZ R192, R192, c[0x0][0x1e8] ;  /* 0x00007a00c0c07a20 */ /* 0x000fc40000410000 */
[----:B------:R-:W-:Y:S02]  /*3cb0*/  FMUL.FTZ R189, R189, c[0x0][0x1e8] ;  /* 0x00007a00bdbd7a20 */ /* 0x000fe40000410000 */
[----:B------:R-:W-:Y:S02]  /*3cc0*/  FMUL.FTZ R188, R188, R17 ;  /* 0x00000011bcbc7220 */ /* 0x000fe40000410000 */
[----:B--2---:R-:W-:Y:S02]  /*3cd0*/  FMUL.FTZ R195, R223, R193 ;  /* 0x000000c1dfc37220 */ /* 0x004fe40000410000 */
        /* <DEDUP_REMOVED lines=50> */
.L_x_5660:
[----:B------:R-:W-:Y:S05]  /*4000*/  BSYNC B0 ;  /* 0x0000000000007941 */ /* 0x000fea0003800000 */
.L_x_5659:
[----:B0-----:R-:W0:Y:S01]  /*4010*/  S2R R184, SR_TID.X ;  /* 0x0000000000b87919 */ /* 0x001e220000002100 */
        /* <DEDUP_REMOVED lines=8> */
[----:B------:R-:W0:Y:S01]  /*40a0*/  LDC.U8 R184, c[0x0][0x1f0] ;  /* 0x00007c00ffb87b82 */ /* 0x000e220000000000 */
[----:B------:R-:W-:Y:S02]  /*40b0*/  ISETP.NE.U32.AND P4, PT, RZ, c[0x0][0x258], PT ;  /* 0x00009600ff007a0c */ /* 0x000fe40003f85070 */
[----:B------:R-:W-:Y:S02]  /*40c0*/  P2R R188, PR, RZ, 0x1 ;  /* 0x00000001ffbc7803 */ /* 0x000fe40000000000 */
[----:B------:R-:W-:Y:S02]  /*40d0*/  ISETP.NE.AND.EX P4, PT, RZ, c[0x0][0x25c], PT, P4 ;  /* 0x00009700ff007a0c */ /* 0x000fe40003f85340 */
[----:B0-----:R-:W-:-:S04]  /*40e0*/  ISETP.NE.AND P3, PT, R184, RZ, PT ;  /* 0x000000ffb800720c */ /* 0x001fc80003f65270 */
[----:B------:R-:W-:Y:S02]  /*40f0*/  FSEL R184, R190, RZ, !P3 ;  /* 0x000000ffbeb87208 */ /* 0x000fe40005800000 */
[----:B------:R-:W-:-:S03]  /*4100*/  ISETP.NE.U32.AND P3, PT, RZ, c[0x0][0x218], PT ;  /* 0x00008600ff007a0c */ /* 0x000fc60003f65070 */
[-CC-:B------:R-:W-:Y:S01]  /*4110*/  FFMA.FTZ R192, R250, R191.reuse, R184.reuse ;  /* 0x000000bffac07223 */ /* 0x180fe200000100b8 */
[----:B------:R-:W-:Y:S01]  /*4120*/  ISETP.NE.AND.EX P3, PT, RZ, c[0x0][0x21c], PT, P3 ;  /* 0x00008700ff007a0c */ /* 0x000fe20003f65330 */
        /* <DEDUP_REMOVED lines=10> */
[----:B-----5:R-:W-:-:S02]  /*41d0*/  FMUL.FTZ R192, R198, R192 ;  /* 0x000000c0c6c07220 */ /* 0x020fc40000410000 */
[C---:B------:R-:W-:Y:S02]  /*41e0*/  FMUL.FTZ R190, R198.reuse, R190 ;  /* 0x000000bec6be7220 */ /* 0x040fe40000410000 */
[----:B------:R-:W-:Y:S02]  /*41f0*/  FMUL.FTZ R184, R198, R184 ;  /* 0x000000b8c6b87220 */ /* 0x000fe40000410000 */
[----:B------:R-:W-:Y:S02]  /*4200*/  FADD.FTZ R191, R208, -R193 ;  /* 0x800000c1d0bf7221 */ /* 0x000fe40000010000 */
[----:B------:R-:W-:Y:S02]  /*4210*/  FADD.FTZ R189, R204, -R189 ;  /* 0x800000bdccbd7221 */ /* 0x000fe40000010000 */
[----:B------:R-:W-:Y:S02]  /*4220*/  FADD.FTZ R187, R9, -R187 ;  /* 0x800000bb09bb7221 */ /* 0x000fe40000010000 */
[----:B------:R-:W-:-:S02]  /*4230*/  FADD.FTZ R186, R11, -R186 ;  /* 0x800000ba0bba7221 */ /* 0x000fc40000010000 */
[----:B------:R-:W-:Y:S02]  /*4240*/  FADD.FTZ R185, R13, -R185 ;  /* 0x800000b90db97221 */ /* 0x000fe40000010000 */
[----:B------:R-:W-:Y:S02]  /*4250*/  @P3 FADD.FTZ R192, R176, R192 ;  /* 0x000000c0b0c03221 */ /* 0x000fe40000010000 */
[----:B------:R-:W-:Y:S02]  /*4260*/  @P3 FADD.FTZ R190, R178, R190 ;  /* 0x000000beb2be3221 */ /* 0x000fe40000010000 */
[----:B------:R-:W-:Y:S01]  /*4270*/  @P3 FADD.FTZ R184, R183, R184 ;  /* 0x000000b8b7b83221 */ /* 0x000fe20000010000 */
[----:B------:R-:W-:Y:S01]  /*4280*/  SEL R88, R192, R88, P4 ;  /* 0x00000058c0587207 */ /* 0x000fe20002000000 */
[----:B------:R-:W-:Y:S01]  /*4290*/  FMUL.FTZ R191, R198, R191 ;  /* 0x000000bfc6bf7220 */ /* 0x000fe20000410000 */
[----:B------:R-:W-:Y:S01]  /*42a0*/  SEL R90, R190, R90, P4 ;  /* 0x0000005abe5a7207 */ /* 0x000fe20002000000 */
[----:B------:R-:W-:Y:S01]  /*42b0*/  FMUL.FTZ R189, R198, R189 ;  /* 0x000000bdc6bd7220 */ /* 0x000fe20000410000 */
[----:B------:R-:W-:Y:S01]  /*42c0*/  SEL R163, R184, R163, P4 ;  /* 0x000000a3b8a37207 */ /* 0x000fe20002000000 */
[----:B------:R-:W-:-:S02]  /*42d0*/  FMUL.FTZ R187, R198, R187 ;  /* 0x000000bbc6bb7220 */ /* 0x000fc40000410000 */
[C---:B------:R-:W-:Y:S02]  /*42e0*/  FMUL.FTZ R186, R198.reuse, R186 ;  /* 0x000000bac6ba7220 */ /* 0x040fe40000410000 */
[----:B------:R-:W-:Y:S02]  /*42f0*/  FMUL.FTZ R185, R198, R185 ;  /* 0x000000b9c6b97220 */ /* 0x000fe40000410000 */
[-C--:B------:R-:W-:Y:S02]  /*4300*/  FMUL.FTZ R198, R192, R17.reuse ;  /* 0x00000011c0c67220 */ /* 0x080fe40000410000 */
[-C--:B------:R-:W-:Y:S02]  /*4310*/  FMUL.FTZ R192, R190, R17.reuse ;  /* 0x00000011bec07220 */ /* 0x080fe40000410000 */
[----:B------:R-:W-:Y:S01]  /*4320*/  FMUL.FTZ R190, R184, R17 ;  /* 0x00000011b8be7220 */ /* 0x000fe20000410000 */
[----:B------:R-:W-:Y:S01]  /*4330*/  HFMA2.MMA R184, -RZ, RZ, 0, 9.5367431640625e-07 ;  /* 0x00000010ffb87435 */ /* 0x000fe200000001ff */
[----:B------:R-:W-:-:S02]  /*4340*/  @P3 FADD.FTZ R189, R179, R189 ;  /* 0x000000bdb3bd3221 */ /* 0x000fc40000010000 */
[----:B------:R-:W-:Y:S02]  /*4350*/  @P3 FADD.FTZ R185, R182, R185 ;  /* 0x000000b9b6b93221 */ /* 0x000fe40000010000 */
[C---:B------:R-:W-:Y:S01]  /*4360*/  FMUL.FTZ R194, R189.reuse, R17 ;  /* 0x00000011bdc27220 */ /* 0x040fe20000410000 */
[----:B------:R-:W-:Y:S01]  /*4370*/  SEL R91, R189, R91, P4 ;  /* 0x0000005bbd5b7207 */ /* 0x000fe20002000000 */
[----:B------:R-:W-:Y:S01]  /*4380*/  @P3 FADD.FTZ R191, R177, R191 ;  /* 0x000000bfb1bf3221 */ /* 0x000fe20000010000 */
[C---:B------:R-:W-:Y:S01]  /*4390*/  SEL R162, R185.reuse, R162, P4 ;  /* 0x000000a2b9a27207 */ /* 0x040fe20002000000 */
[----:B------:R-:W-:Y:S02]  /*43a0*/  FMUL.FTZ R189, R185, R17 ;  /* 0x00000011b9bd7220 */ /* 0x000fe40000410000 */
[----:B------:R-:W-:Y:S01]  /*43b0*/  @P3 FADD.FTZ R187, R180, R187 ;  /* 0x000000bbb4bb3221 */ /* 0x000fe20000010000 */
[----:B------:R-:W-:Y:S01]  /*43c0*/  SEL R89, R191, R89, P4 ;  /* 0x00000059bf597207 */ /* 0x000fe20002000000 */
[----:B------:R-:W-:-:S02]  /*43d0*/  @P3 FADD.FTZ R186, R181, R186 ;  /* 0x000000bab5ba3221 */ /* 0x000fc40000010000 */
[----:B------:R-:W-:Y:S01]  /*43e0*/  IMAD.WIDE.U32 R184, R16, R184, c[0x0][0x170] ;  /* 0x00005c0010b87625 */ /* 0x000fe200078e00b8 */
[----:B------:R-:W-:Y:S02]  /*43f0*/  SEL R160, R187, R160, P4 ;  /* 0x000000a0bba07207 */ /* 0x000fe40002000000 */
[C---:B------:R-:W-:Y:S01]  /*4400*/  SEL R161, R186.reuse, R161, P4 ;  /* 0x000000a1baa17207 */ /* 0x040fe20002000000 */
[-C--:B------:R-:W-:Y:S02]  /*4410*/  FMUL.FTZ R195, R191, R17.reuse ;  /* 0x00000011bfc37220 */ /* 0x080fe40000410000 */
[-C--:B------:R-:W-:Y:S02]  /*4420*/  FMUL.FTZ R193, R187, R17.reuse ;  /* 0x00000011bbc17220 */ /* 0x080fe40000410000 */
[----:B------:R-:W-:Y:S01]  /*4430*/  FMUL.FTZ R191, R186, R17 ;  /* 0x00000011babf7220 */ /* 0x000fe20000410000 */
[----:B------:R-:W-:Y:S01]  /*4440*/  MOV R17, R196 ;  /* 0x000000c400117202 */ /* 0x000fe20000000f00 */
[----:B------:R-:W2:Y:S03]  /*4450*/  LDG.E.128 R184, [R184.64] ;  /* 0x00000004b8b87981 */ /* 0x000ea6000c1e1d00 */
[----:B------:R-:W-:-:S02]  /*4460*/  LOP3.LUT P4, RZ, R17, 0xff, RZ, 0xc0, !PT ;  /* 0x000000ff11ff7812 */ /* 0x000fc4000788c0ff */
[----:B------:R-:W-:Y:S01]  /*4470*/  LOP3.LUT P3, RZ, R196, 0xff00, RZ, 0xc0, !PT ;  /* 0x0000ff00c4ff7812 */ /* 0x000fe2000786c0ff */
[----:B------:R-:W-:Y:S01]  /*4480*/  FMUL.FTZ R216, R198, c[0x0][0x1e8] ;  /* 0x00007a00c6d87a20 */ /* 0x000fe20000410000 */
[----:B------:R-:W-:Y:S01]  /*4490*/  HFMA2.MMA R17, -RZ, RZ, 0, 0 ;  /* 0x00000000ff117435 */ /* 0x000fe200000001ff */
[----:B------:R-:W-:Y:S01]  /*44a0*/  LOP3.LUT P5, RZ, R196, 0xff0000, RZ, 0xc0, !PT ;  /* 0x00ff0000c4ff7812 */ /* 0x000fe200078ac0ff */
[----:B------:R-:W-:Y:S01]  /*44b0*/  FMUL.FTZ R194, R194, c[0x0][0x1e8] ;  /* 0x00007a00c2c27a20 */ /* 0x000fe20000410000 */
[----:B------:R-:W-:Y:S01]  /*44c0*/  LOP3.LUT P6, RZ, R197, 0xff00, RZ, 0xc0, !PT ;  /* 0x0000ff00c5ff7812 */ /* 0x000fe200078cc0ff */
[----:B------:R-:W-:Y:S02]  /*44d0*/  FMUL.FTZ R189, R189, c[0x0][0x1e8] ;  /* 0x00007a00bdbd7a20 */ /* 0x000fe40000410000 */
[----:B------:R-:W-:-:S03]  /*44e0*/  FMUL.FTZ R223, R190, c[0x0][0x1e8] ;  /* 0x00007a00bedf7a20 */ /* 0x000fc60000410000 */
[----:B--2---:R-:W-:-:S05]  /*44f0*/  @P4 PRMT R198, RZ, 0x5410, R184 ;  /* 0x00005410ffc64816 */ /* 0x004fca00000000b8 */
[----:B------:R-:W-:Y:S01]  /*4500*/  @P4 FMUL.FTZ R17, R216, R198 ;  /* 0x000000c6d8114220 */ /* 0x000fe20000410000 */
[----:B------:R-:W-:-:S03]  /*4510*/  @P3 PRMT R184, RZ, 0x7610, R184 ;  /* 0x00007610ffb83816 */ /* 0x000fc600000000b8 */
[----:B------:R-:W-:Y:S02]  /*4520*/  FADD.FTZ R136, R136, R17 ;  /* 0x0000001188887221 */ /* 0x000fe40000010000 */
[----:B------:R-:W-:Y:S01]  /*4530*/  FMUL.FTZ R17, R195, c[0x0][0x1e8] ;  /* 0x00007a00c3117a20 */ /* 0x000fe20000410000 */
[----:B------:R-:W-:-:S03]  /*4540*/  MOV R195, RZ ;  /* 0x000000ff00c37202 */ /* 0x000fc60000000f00 */
[----:B------:R-:W-:Y:S02]  /*4550*/  @P3 FMUL.FTZ R195, R17, R184 ;  /* 0x000000b811c33220 */ /* 0x000fe40000410000 */
[----:B------:R-:W-:-:S05]  /*4560*/  FMUL.FTZ R184, R40, R216 ;  /* 0x000000d828b87220 */ /* 0x000fca0000410000 */
[----:B------:R-:W-:Y:S02]  /*4570*/  FSEL R184, R184, RZ, P4 ;  /* 0x000000ffb8b87208 */ /* 0x000fe40002000000 */
[----:B------:R-:W-:Y:S01]  /*4580*/  LOP3.LUT P4, RZ, R196, 0xff000000, RZ, 0xc0, !PT ;  /* 0xff000000c4ff7812 */ /* 0x000fe2000788c0ff */
[----:B------:R-:W-:Y:S01]  /*4590*/  FMUL.FTZ R198, R192, c[0x0][0x1e8] ;  /* 0x00007a00c0c67a20 */ /* 0x000fe20000410000 */
[----:B------:R-:W-:Y:S01]  /*45a0*/  HFMA2.MMA R192, -RZ, RZ, 0, 0 ;  /* 0x00000000ffc07435 */ /* 0x000fe200000001ff */
[----:B------:R-:W-:Y:S01]  /*45b0*/  FADD.FTZ R137, R137, R195 ;  /* 0x000000c389897221 */ /* 0x000fe20000010000 */
[----:B------:R-:W-:-:S05]  /*45c0*/  @P5 PRMT R195, RZ, 0x5410, R185 ;  /* 0x00005410ffc35816 */ /* 0x000fca00000000b9 */
[----:B------:R-:W-:Y:S02]  /*45d0*/  @P5 FMUL.FTZ R192, R198, R195 ;  /* 0x000000c3c6c05220 */ /* 0x000fe40000410000 */
[----:B------:R-:W-:Y:S02]  /*45e0*/  FMUL.FTZ R195, R41, R17 ;  /* 0x0000001129c37220 */ /* 0x000fe40000410000 */
[----:B------:R-:W-:Y:S02]  /*45f0*/  @P4 PRMT R185, RZ, 0x7610, R185 ;  /* 0x00007610ffb94816 */ /* 0x000fe400000000b9 */
[----:B------:R-:W-:-:S03]  /*4600*/  MOV R17, RZ ;  /* 0x000000ff00117202 */ /* 0x000fc60000000f00 */
[----:B------:R-:W-:Y:S01]  /*4610*/  @P4 FMUL.FTZ R17, R194, R185 ;  /* 0x000000b9c2114220 */ /* 0x000fe20000410000 */
[----:B------:R-:W-:Y:S02]  /*4620*/  FSEL R185, R195, RZ, P3 ;  /* 0x000000ffc3b97208 */ /* 0x000fe40001800000 */
[----:B------:R-:W-:Y:S02]  /*4630*/  LOP3.LUT P3, RZ, R197, 0xff, RZ, 0xc0, !PT ;  /* 0x000000ffc5ff7812 */ /* 0x000fe4000786c0ff */
[----:B------:R-:W-:Y:S01]  /*4640*/  F2FP.BF16.PACK_AB R184, R185, R184 ;  /* 0x000000b8b9b8723e */ /* 0x000fe200000010ff */
[----:B------:R-:W-:Y:S02]  /*4650*/  FMUL.FTZ R185, R42, R198 ;  /* 0x000000c62ab97220 */ /* 0x000fe40000410000 */
[----:B------:R-:W-:Y:S02]  /*4660*/  FMUL.FTZ R216, R191, c[0x0][0x1e8] ;  /* 0x00007a00bfd87a20 */ /* 0x000fe40000410000 */
[----:B------:R-:W-:Y:S01]  /*4670*/  FMUL.FTZ R191, R43, R194 ;  /* 0x000000c22bbf7220 */ /* 0x000fe20000410000 */
[----:B------:R-:W-:-:S05]  /*4680*/  MOV R194, RZ ;  /* 0x000000ff00c27202 */ /* 0x000fca0000000f00 */
[--C-:B------:R-:W-:Y:S02]  /*4690*/  @P3 PRMT R198, RZ, 0x5410, R186.reuse ;  /* 0x00005410ffc63816 */ /* 0x100fe400000000ba */
[----:B------:R-:W-:Y:S01]  /*46a0*/  @P6 PRMT R186, RZ, 0x7610, R186 ;  /* 0x00007610ffba6816 */ /* 0x000fe200000000ba */
[----:B------:R-:W-:Y:S01]  /*46b0*/  FMUL.FTZ R195, R193, c[0x0][0x1e8] ;  /* 0x00007a00c1c37a20 */ /* 0x000fe20000410000 */
[----:B------:R-:W-:-:S03]  /*46c0*/  FSEL R185, R185, RZ, P5 ;  /* 0x000000ffb9b97208 */ /* 0x000fc60002800000 */
[----:B------:R-:W-:Y:S01]  /*46d0*/  @P6 FMUL.FTZ R194, R216, R186 ;  /* 0x000000bad8c26220 */ /* 0x000fe20000410000 */
[----:B------:R-:W-:Y:S01]  /*46e0*/  FSEL R186, R191, RZ, P4 ;  /* 0x000000ffbfba7208 */ /* 0x000fe20002000000 */
[----:B------:R-:W-:-:S03]  /*46f0*/  HFMA2.MMA R193, -RZ, RZ, 0, 0 ;  /* 0x00000000ffc17435 */ /* 0x000fc600000001ff */
[----:B------:R-:W-:Y:S01]  /*4700*/  F2FP.BF16.PACK_AB R185, R186, R185 ;  /* 0x000000b9bab9723e */ /* 0x000fe200000010ff */
[----:B------:R-:W-:Y:S01]  /*4710*/  FMUL.FTZ R186, R44, R195 ;  /* 0x000000c32cba7220 */ /* 0x000fe20000410000 */
[----:B------:R-:W-:Y:S01]  /*4720*/  ISETP.NE.U32.AND P5, PT, RZ, c[0x0][0x258], PT ;  /* 0x00009600ff007a0c */ /* 0x000fe20003fa5070 */
[----:B------:R-:W-:Y:S01]  /*4730*/  @P3 FMUL.FTZ R193, R195, R198 ;  /* 0x000000c6c3c13220 */ /* 0x000fe20000410000 */
[C---:B------:R-:W-:Y:S02]  /*4740*/  LOP3.LUT P4, RZ, R197.reuse, 0xff0000, RZ, 0xc0, !PT ;  /* 0x00ff0000c5ff7812 */ /* 0x040fe4000788c0ff */
[----:B------:R-:W-:Y:S02]  /*4750*/  FSEL R186, R186, RZ, P3 ;  /* 0x000000ffbaba7208 */ /* 0x000fe40001800000 */
[----:B------:R-:W-:Y:S02]  /*4760*/  LOP3.LUT P3, RZ, R197, 0xff000000, RZ, 0xc0, !PT ;  /* 0xff000000c5ff7812 */ /* 0x000fe4000786c0ff */
[----:B------:R-:W-:Y:S01]  /*4770*/  ISETP.NE.AND.EX P5, PT, RZ, c[0x0][0x25c], PT, P5 ;  /* 0x00009700ff007a0c */ /* 0x000fe20003fa5350 */
[----:B------:R-:W-:-:S06]  /*4780*/  HFMA2.MMA R195, -RZ, RZ, 0, 0 ;  /* 0x00000000ffc37435 */ /* 0x000fcc00000001ff */
[----:B------:R-:W-:-:S04]  /*4790*/  @P4 PRMT R191, RZ, 0x5410, R187 ;  /* 0x00005410ffbf4816 */ /* 0x000fc800000000bb */
[----:B------:R-:W-:Y:S02]  /*47a0*/  @P3 PRMT R187, RZ, 0x7610, R187 ;  /* 0x00007610ffbb3816 */ /* 0x000fe400000000bb */
[C---:B------:R-:W-:Y:S01]  /*47b0*/  @P5 LEA R190, P0, R16.reuse, c[0x0][0x258], 0x5 ;  /* 0x0000960010be5a11 */ /* 0x040fe200078028ff */
[----:B------:R-:W-:Y:S01]  /*47c0*/  @P4 FMUL.FTZ R195, R189, R191 ;  /* 0x000000bfbdc34220 */ /* 0x000fe20000410000 */
[----:B------:R-:W-:Y:S01]  /*47d0*/  MOV R198, RZ ;  /* 0x000000ff00c67202 */ /* 0x000fe20000000f00 */
[----:B------:R-:W-:Y:S01]  /*47e0*/  @P3 FMUL.FTZ R198, R223, R187 ;  /* 0x000000bbdfc63220 */ /* 0x000fe20000410000 */
[----:B------:R-:W-:Y:S01]  /*47f0*/  @P5 LEA.HI.X R191, R16, c[0x0][0x25c], RZ, 0x5, P0 ;  /* 0x0000970010bf5a11 */ /* 0x000fe200000f2cff */
[----:B------:R-:W-:Y:S01]  /*4800*/  FMUL.FTZ R187, R45, R216 ;  /* 0x000000d82dbb7220 */ /* 0x000fe20000410000 */
[----:B------:R-:W-:Y:S01]  /*4810*/  ISETP.NE.AND P0, PT, R188, RZ, PT ;  /* 0x000000ffbc00720c */ /* 0x000fe20003f05270 */
[----:B------:R-:W-:Y:S02]  /*4820*/  FMUL.FTZ R188, R46, R189 ;  /* 0x000000bd2ebc7220 */ /* 0x000fe40000410000 */
[----:B------:R-:W-:Y:S01]  /*4830*/  FMUL.FTZ R189, R47, R223 ;  /* 0x000000df2fbd7220 */ /* 0x000fe20000410000 */
[----:B------:R-:W-:-:S02]  /*4840*/  FSEL R187, R187, RZ, P6 ;  /* 0x000000ffbbbb7208 */ /* 0x000fc40003000000 */
[----:B------:R-:W-:Y:S02]  /*4850*/  FSEL R188, R188, RZ, P4 ;  /* 0x000000ffbcbc7208 */ /* 0x000fe40002000000 */
[----:B------:R-:W-:Y:S02]  /*4860*/  FSEL R189, R189, RZ, P3 ;  /* 0x000000ffbdbd7208 */ /* 0x000fe40001800000 */
[----:B------:R-:W-:Y:S02]  /*4870*/  F2FP.BF16.PACK_AB R186, R187, R186 ;  /* 0x000000babbba723e */ /* 0x000fe400000010ff */
[----:B------:R-:W-:Y:S02]  /*4880*/  F2FP.BF16.PACK_AB R187, R189, R188 ;  /* 0x000000bcbdbb723e */ /* 0x000fe400000010ff */
[----:B------:R-:W-:-:S04]  /*4890*/  LEA R188, P3, R16, c[0x0][0x248], 0x4 ;  /* 0x0000920010bc7a11 */ /* 0x000fc800078620ff */
[----:B------:R-:W-:Y:S01]  /*48a0*/  LEA.HI.X R189, R16, c[0x0][0x24c], RZ, 0x4, P3 ;  /* 0x0000930010bd7a11 */ /* 0x000fe200018f24ff */
[----:B------:R0:W-:Y:S04]  /*48b0*/  @P5 STG.E.128 [R190.64], R88 ;  /* 0x00000058be005986 */ /* 0x0001e8000c101d04 */
[----:B------:R0:W-:Y:S04]  /*48c0*/  @P5 STG.E.128 [R190.64+0x10], R160 ;  /* 0x000010a0be005986 */ /* 0x0001e8000c101d04 */
[----:B------:R0:W-:Y:S01]  /*48d0*/  STG.E.128 [R188.64], R184 ;  /* 0x000000b8bc007986 */ /* 0x0001e2000c101d04 */
[----:B------:R-:W-:-:S02]  /*48e0*/  FADD.FTZ R138, R138, R192 ;  /* 0x000000c08a8a7221 */ /* 0x000fc40000010000 */
[----:B------:R-:W-:Y:S02]  /*48f0*/  FADD.FTZ R139, R139, R17 ;  /* 0x000000118b8b7221 */ /* 0x000fe40000010000 */
[----:B------:R-:W-:Y:S02]  /*4900*/  FADD.FTZ R140, R140, R193 ;  /* 0x000000c18c8c7221 */ /* 0x000fe40000010000 */
[----:B------:R-:W-:Y:S02]  /*4910*/  FADD.FTZ R141, R141, R194 ;  /* 0x000000c28d8d7221 */ /* 0x000fe40000010000 */
[----:B------:R-:W-:Y:S02]  /*4920*/  FADD.FTZ R142, R142, R195 ;  /* 0x000000c38e8e7221 */ /* 0x000fe40000010000 */
[----:B------:R-:W-:Y:S02]  /*4930*/  FADD.FTZ R143, R143, R198 ;  /* 0x000000c68f8f7221 */ /* 0x000fe40000010000 */
.L_x_5662:
[----:B------:R-:W-:Y:S05]  /*4940*/  BSYNC B0 ;  /* 0x0000000000007941 */ /* 0x000fea0003800000 */
.L_x_5661:
[----:B------:R-:W2:Y:S01]  /*4950*/  LDL.LU R16, [R1] ;  /* 0x0000000001107983 */ /* 0x000ea20000300800 */
[----:B-----5:R-:W-:-:S04]  /*4960*/  IADD3 R0, R0, c[0x0][0x160], RZ ;  /* 0x0000580000007a10 */ /* 0x020fc80007ffe0ff */
[----:B------:R-:W-:Y:S02]  /*4970*/  ISETP.GE.AND P3, PT, R0, c[0x0][0x164], PT ;  /* 0x0000590000007a0c */ /* 0x000fe40003f66270 */
[----:B--2---:R-:W-:-:S04]  /*4980*/  LOP3.LUT P4, RZ, R16, 0xff, RZ, 0xc0, !PT ;  /* 0x000000ff10ff7812 */ /* 0x004fc8000788c0ff */
[----:B------:R-:W-:-:S05]  /*4990*/  SEL R16, RZ, 0x1, P4 ;  /* 0x00000001ff107807 */ /* 0x000fca0002000000 */
[----:B------:R1:W-:Y:S02]  /*49a0*/  STL.S16 [R1], R16 ;  /* 0x0000001001007387 */ /* 0x0003e40000100600 */
[----:B01----:R-:W-:Y:S01]  /*49b0*/  @P3 CALL.REL.NOINC `(.L_x_5644) ;  /* 0x0000001000003944 */ /* 0x003fe20003c00000 */
[----:B------:R-:W-:Y:S05]  /*49c0*/  BRA `(.L_x_5663) ;  /* 0xffffbef000007947 */ /* 0x000fea000383ffff */
.L_x_5644:
[----:B------:R-:W0:Y:S01]  /*49d0*/  S2UR UR6, SR_CTAID.X ;  /* 0x00000000000679c3 */ /* 0x000e220000002500 */
[----:B-1----:R-:W0:Y:S01]  /*49e0*/  S2R R2, SR_TID.X ;  /* 0x0000000000027919 */ /* 0x002e220000002100 */
        /* <DEDUP_REMOVED lines=17> */
.L_x_5665:
[----:B------:R-:W-:Y:S05]  /*4b00*/  BSYNC B0 ;  /* 0x0000000000007941 */ /* 0x000fea0003800000 */
.L_x_5664:
        /* <DEDUP_REMOVED lines=13> */
.L_x_5667:
[----:B------:R-:W-:Y:S05]  /*4be0*/  BSYNC B0 ;  /* 0x0000000000007941 */ /* 0x000fea0003800000 */
.L_x_5666:
        /* <DEDUP_REMOVED lines=13> */
.L_x_5669:
[----:B------:R-:W-:Y:S05]  /*4cc0*/  BSYNC B0 ;  /* 0x0000000000007941 */ /* 0x000fea0003800000 */
.L_x_5668:
[----:B0-----:R-:W0:Y:S02]  /*4cd0*/  S2R R2, SR_TID.X ;  /* 0x0000000000027919 */ /* 0x001e240000002100 */
[----:B0-----:R-:W-:-:S02]  /*4ce0*/  LOP3.LUT R3, R2, 0xff, RZ, 0xc, !PT ;  /* 0x000000ff02037812 */ /* 0x001fc400078e0cff */
[----:B------:R-:W-:-:S04]  /*4cf0*/  MOV R2, c[0x0][0x168] ;  /* 0x00005a0000027a02 */ /* 0x000fc80000000f00 */
[----:B------:R-:W-:-:S04]  /*4d00*/  SHF.R.S32.HI R2, RZ, 0x1f, R2 ;  /* 0x0000001fff027819 */ /* 0x000fc80000011402 */
[----:B------:R-:W-:-:S04]  /*4d10*/  LEA.HI R2, R2, c[0x0][0x168], RZ, 0x3 ;  /* 0x00005a0002027a11 */ /* 0x000fc800078f18ff */
[----:B------:R-:W-:-:S04]  /*4d20*/  LEA.HI.SX32 R2, R2, R3, 0x1d ;  /* 0x0000000302027211 */ /* 0x000fc800078feaff */
[----:B------:R-:W-:-:S13]  /*4d30*/  ISETP.GE.U32.AND P0, PT, R2, 0x400, PT ;  /* 0x000004000200780c */ /* 0x000fda0003f06070 */
[----:B------:R-:W-:Y:S05]  /*4d40*/  @!P0 EXIT ;  /* 0x000000000000894d */ /* 0x000fea0003800000 */
[----:B------:R-:W-:-:S10]  /*4d50*/  HFMA2.MMA R7, -RZ, RZ, 0, 1.9073486328125e-06 ;  /* 0x00000020ff077435 */ /* 0x000fd400000001ff */
        /* <DEDUP_REMOVED lines=10> */
.L_x_5653:
[----:B------:R-:W-:Y:S01]  /*4e00*/  HFMA2.MMA R186, -RZ, RZ, 0, 9.5367431640625e-07 ;  /* 0x00000010ffba7435 */ /* 0x000fe200000001ff */
[----:B------:R-:W-:-:S02]  /*4e10*/  MOV R185, R224 ;  /* 0x000000e000b97202 */ /* 0x000fc40000000f00 */
[----:B------:R-:W-:Y:S02]  /*4e20*/  MOV R193, 0x1f ;  /* 0x0000001f00c17802 */ /* 0x000fe40000000f00 */
[----:B------:R-:W-:Y:S02]  /*4e30*/  MOV R192, 0xffffffff ;  /* 0xffffffff00c07802 */ /* 0x000fe40000000f00 */
[----:B------:R-:W-:Y:S02]  /*4e40*/  MOV R184, 0x4e60 ;  /* 0x00004e6000b87802 */ /* 0x000fe40000000f00 */
[----:B-----5:R-:W-:Y:S05]  /*4e50*/  CALL.REL.NOINC `($__internal_94_$__cuda_sm70_shflsync_down_p) ;  /* 0x0000046000007944 */ /* 0x020fea0003c00000 */
[----:B-1----:R-:W-:Y:S01]  /*4e60*/  MOV R187, R186 ;  /* 0x000000ba00bb7202 */ /* 0x002fe20000000f00 */
[----:B------:R-:W-:Y:S05]  /*4e70*/  BRA `(.L_x_5670) ;  /* 0xffffd2c000007947 */ /* 0x000fea000383ffff */
.L_x_5654:
[----:B------:R-:W-:Y:S01]  /*4e80*/  HFMA2.MMA R186, -RZ, RZ, 0, 9.5367431640625e-07 ;  /* 0x00000010ffba7435 */ /* 0x000fe200000001ff */
[----:B------:R-:W-:Y:S02]  /*4e90*/  MOV R185, R223 ;  /* 0x000000df00b97202 */ /* 0x000fe40000000f00 */
[----:B------:R-:W-:Y:S02]  /*4ea0*/  MOV R193, 0x1f ;  /* 0x0000001f00c17802 */ /* 0x000fe40000000f00 */
[----:B------:R-:W-:-:S02]  /*4eb0*/  MOV R192, 0xffffffff ;  /* 0xffffffff00c07802 */ /* 0x000fc40000000f00 */
[----:B------:R-:W-:Y:S02]  /*4ec0*/  MOV R184, 0x4ee0 ;  /* 0x00004ee000b87802 */ /* 0x000fe40000000f00 */
[----:B01---5:R-:W-:Y:S05]  /*4ed0*/  CALL.REL.NOINC `($__internal_94_$__cuda_sm70_shflsync_down_p) ;  /* 0x000003e000007944 */ /* 0x023fea0003c00000 */
[----:B------:R-:W-:Y:S01]  /*4ee0*/  FADD.FTZ R187, R187, R224 ;  /* 0x000000e0bbbb7221 */ /* 0x000fe20000010000 */
[----:B------:R-:W-:Y:S01]  /*4ef0*/  MOV R193, 0x1f ;  /* 0x0000001f00c17802 */ /* 0x000fe20000000f00 */
[----:B-1----:R-:W-:Y:S01]  /*4f00*/  FADD.FTZ R189, R223, R186 ;  /* 0x000000badfbd7221 */ /* 0x002fe20000010000 */
[----:B------:R-:W-:Y:S01]  /*4f10*/  HFMA2.MMA R186, -RZ, RZ, 0, 4.76837158203125e-07 ;  /* 0x00000008ffba7435 */ /* 0x000fe200000001ff */
[----:B------:R-:W-:Y:S02]  /*4f20*/  MOV R192, 0xffffffff ;  /* 0xffffffff00c07802 */ /* 0x000fe40000000f00 */
[----:B------:R-:W-:Y:S02]  /*4f30*/  MOV R185, R187 ;  /* 0x000000bb00b97202 */ /* 0x000fe40000000f00 */
[----:B------:R-:W-:Y:S02]  /*4f40*/  MOV R184, 0x4f60 ;  /* 0x00004f6000b87802 */ /* 0x000fe40000000f00 */
[----:B------:R-:W-:Y:S05]  /*4f50*/  CALL.REL.NOINC `($__internal_94_$__cuda_sm70_shflsync_down_p) ;  /* 0x0000036000007944 */ /* 0x000fea0003c00000 */
[----:B-1----:R-:W-:Y:S01]  /*4f60*/  MOV R190, R186 ;  /* 0x000000ba00be7202 */ /* 0x002fe20000000f00 */
[----:B------:R-:W-:Y:S01]  /*4f70*/  HFMA2.MMA R186, -RZ, RZ, 0, 4.76837158203125e-07 ;  /* 0x00000008ffba7435 */ /* 0x000fe200000001ff */
[----:B------:R-:W-:-:S02]  /*4f80*/  MOV R185, R189 ;  /* 0x000000bd00b97202 */ /* 0x000fc40000000f00 */
[----:B------:R-:W-:Y:S02]  /*4f90*/  MOV R193, 0x1f ;  /* 0x0000001f00c17802 */ /* 0x000fe40000000f00 */
[----:B------:R-:W-:Y:S02]  /*4fa0*/  MOV R192, 0xffffffff ;  /* 0xffffffff00c07802 */ /* 0x000fe40000000f00 */
[----:B------:R-:W-:Y:S02]  /*4fb0*/  MOV R184, 0x4fd0 ;  /* 0x00004fd000b87802 */ /* 0x000fe40000000f00 */
[----:B------:R-:W-:Y:S05]  /*4fc0*/  CALL.REL.NOINC `($__internal_94_$__cuda_sm70_shflsync_down_p) ;  /* 0x000002f000007944 */ /* 0x000fea0003c00000 */
[----:B------:R-:W-:Y:S01]  /*4fd0*/  FADD.FTZ R187, R190, R187 ;  /* 0x000000bbbebb7221 */ /* 0x000fe20000010000 */
[----:B------:R-:W-:Y:S01]  /*4fe0*/  MOV R193, 0x1f ;  /* 0x0000001f00c17802 */ /* 0x000fe20000000f00 */
[----:B-1----:R-:W-:Y:S01]  /*4ff0*/  FADD.FTZ R189, R189, R186 ;  /* 0x000000babdbd7221 */ /* 0x002fe20000010000 */
[----:B------:R-:W-:Y:S01]  /*5000*/  HFMA2.MMA R186, -RZ, RZ, 0, 2.384185791015625e-07 ;  /* 0x00000004ffba7435 */ /* 0x000fe200000001ff */
[----:B------:R-:W-:Y:S02]  /*5010*/  MOV R192, 0xffffffff ;  /* 0xffffffff00c07802 */ /* 0x000fe40000000f00 */
[----:B------:R-:W-:-:S02]  /*5020*/  MOV R185, R187 ;  /* 0x000000bb00b97202 */ /* 0x000fc40000000f00 */
[----:B------:R-:W-:Y:S02]  /*5030*/  MOV R184, 0x5050 ;  /* 0x0000505000b87802 */ /* 0x000fe40000000f00 */
[----:B------:R-:W-:Y:S05]  /*5040*/  CALL.REL.NOINC `($__internal_94_$__cuda_sm70_shflsync_down_p) ;  /* 0x0000027000007944 */ /* 0x000fea0003c00000 */
[----:B-1----:R-:W-:Y:S01]  /*5050*/  MOV R190, R186 ;  /* 0x000000ba00be7202 */ /* 0x002fe20000000f00 */
[----:B------:R-:W-:Y:S01]  /*5060*/  HFMA2.MMA R186, -RZ, RZ, 0, 2.384185791015625e-07 ;  /* 0x00000004ffba7435 */ /* 0x000fe200000001ff */
[----:B------:R-:W-:Y:S02]  /*5070*/  MOV R185, R189 ;  /* 0x000000bd00b97202 */ /* 0x000fe40000000f00 */
[----:B------:R-:W-:Y:S02]  /*5080*/  MOV R193, 0x1f ;  /* 0x0000001f00c17802 */ /* 0x000fe40000000f00 */
[----:B------:R-:W-:Y:S02]  /*5090*/  MOV R192, 0xffffffff ;  /* 0xffffffff00c07802 */ /* 0x000fe40000000f00 */
[----:B------:R-:W-:Y:S02]  /*50a0*/  MOV R184, 0x50c0 ;  /* 0x000050c000b87802 */ /* 0x000fe40000000f00 */
[----:B------:R-:W-:Y:S05]  /*50b0*/  CALL.REL.NOINC `($__internal_94_$__cuda_sm70_shflsync_down_p) ;  /* 0x0000020000007944 */ /* 0x000fea0003c00000 */
[----:B------:R-:W-:Y:S01]  /*50c0*/  FADD.FTZ R187, R190, R187 ;  /* 0x000000bbbebb7221 */ /* 0x000fe20000010000 */
[----:B------:R-:W-:Y:S01]  /*50d0*/  MOV R193, 0x1f ;  /* 0x0000001f00c17802 */ /* 0x000fe20000000f00 */
[----:B-1----:R-:W-:Y:S01]  /*50e0*/  FADD.FTZ R189, R189, R186 ;  /* 0x000000babdbd7221 */ /* 0x002fe20000010000 */
[----:B------:R-:W-:Y:S01]  /*50f0*/  HFMA2.MMA R186, -RZ, RZ, 0, 1.1920928955078125e-07 ;  /* 0x00000002ffba7435 */ /* 0x000fe200000001ff */
[----:B------:R-:W-:-:S02]  /*5100*/  MOV R192, 0xffffffff ;  /* 0xffffffff00c07802 */ /* 0x000fc40000000f00 */
[----:B------:R-:W-:Y:S02]  /*5110*/  MOV R185, R187 ;  /* 0x000000bb00b97202 */ /* 0x000fe40000000f00 */
[----:B------:R-:W-:Y:S02]  /*5120*/  MOV R184, 0x5140 ;  /* 0x0000514000b87802 */ /* 0x000fe40000000f00 */
[----:B------:R-:W-:Y:S05]  /*5130*/  CALL.REL.NOINC `($__internal_94_$__cuda_sm70_shflsync_down_p) ;  /* 0x0000018000007944 */ /* 0x000fea0003c00000 */
[----:B-1----:R-:W-:Y:S01]  /*5140*/  MOV R190, R186 ;  /* 0x000000ba00be7202 */ /* 0x002fe20000000f00 */
[----:B------:R-:W-:Y:S01]  /*5150*/  HFMA2.MMA R186, -RZ, RZ, 0, 1.1920928955078125e-07 ;  /* 0x00000002ffba7435 */ /* 0x000fe200000001ff */
[----:B------:R-:W-:Y:S02]  /*5160*/  MOV R185, R189 ;  /* 0x000000bd00b97202 */ /* 0x000fe40000000f00 */
[----:B------:R-:W-:Y:S02]  /*5170*/  MOV R193, 0x1f ;  /* 0x0000001f00c17802 */ /* 0x000fe40000000f00 */
[----:B------:R-:W-:Y:S02]  /*5180*/  MOV R192, 0xffffffff ;  /* 0xffffffff00c07802 */ /* 0x000fe40000000f00 */
[----:B------:R-:W-:-:S02]  /*5190*/  MOV R184, 0x51b0 ;  /* 0x000051b000b87802 */ /* 0x000fc40000000f00 */
[----:B------:R-:W-:Y:S05]  /*51a0*/  CALL.REL.NOINC `($__internal_94_$__cuda_sm70_shflsync_down_p) ;  /* 0x0000011000007944 */ /* 0x000fea0003c00000 */
[----:B------:R-:W-:Y:S01]  /*51b0*/  FADD.FTZ R187, R190, R187 ;  /* 0x000000bbbebb7221 */ /* 0x000fe20000010000 */
[----:B------:R-:W-:Y:S01]  /*51c0*/  MOV R193, 0x1f ;  /* 0x0000001f00c17802 */ /* 0x000fe20000000f00 */
[----:B-1----:R-:W-:Y:S01]  /*51d0*/  FADD.FTZ R189, R189, R186 ;  /* 0x000000babdbd7221 */ /* 0x002fe20000010000 */
[----:B------:R-:W-:Y:S01]  /*51e0*/  HFMA2.MMA R186, -RZ, RZ, 0, 5.9604644775390625e-08 ;  /* 0x00000001ffba7435 */ /* 0x000fe200000001ff */
[----:B------:R-:W-:-:S02]  /*51f0*/  MOV R192, 0xffffffff ;  /* 0xffffffff00c07802 */ /* 0x000fc40000000f00 */
[----:B------:R-:W-:Y:S02]  /*5200*/  MOV R185, R187 ;  /* 0x000000bb00b97202 */ /* 0x000fe40000000f00 */
[----:B------:R-:W-:Y:S02]  /*5210*/  MOV R184, 0x5230 ;  /* 0x0000523000b87802 */ /* 0x000fe40000000f00 */
[----:B------:R-:W-:Y:S05]  /*5220*/  CALL.REL.NOINC `($__internal_94_$__cuda_sm70_shflsync_down_p) ;  /* 0x0000009000007944 */ /* 0x000fea0003c00000 */
[----:B-1----:R-:W-:Y:S01]  /*5230*/  MOV R190, R186 ;  /* 0x000000ba00be7202 */ /* 0x002fe20000000f00 */
[----:B------:R-:W-:Y:S01]  /*5240*/  HFMA2.MMA R186, -RZ, RZ, 0, 5.9604644775390625e-08 ;  /* 0x00000001ffba7435 */ /* 0x000fe200000001ff */
[----:B------:R-:W-:Y:S02]  /*5250*/  MOV R185, R189 ;  /* 0x000000bd00b97202 */ /* 0x000fe40000000f00 */
[----:B------:R-:W-:Y:S02]  /*5260*/  MOV R193, 0x1f ;  /* 0x0000001f00c17802 */ /* 0x000fe40000000f00 */
[----:B------:R-:W-:Y:S02]  /*5270*/  MOV R192, 0xffffffff ;  /* 0xffffffff00c07802 */ /* 0x000fe40000000f00 */
[----:B------:R-:W-:-:S02]  /*5280*/  MOV R184, 0x52a0 ;  /* 0x000052a000b87802 */ /* 0x000fc40000000f00 */
[----:B------:R-:W-:Y:S05]  /*5290*/  CALL.REL.NOINC `($__internal_94_$__cuda_sm70_shflsync_down_p) ;  /* 0x0000002000007944 */ /* 0x000fea0003c00000 */
[----:B-1----:R-:W-:Y:S01]  /*52a0*/  MOV R185, R186 ;  /* 0x000000ba00b97202 */ /* 0x002fe20000000f00 */
[----:B------:R-:W-:Y:S05]  /*52b0*/  BRA `(.L_x_5671) ;  /* 0xffffcfa000007947 */ /* 0x000fea000383ffff */
        .weak           $__internal_94_$__cuda_sm70_shflsync_down_p
        .type           $__internal_94_$__cuda_sm70_shflsync_down_p,@function
        .size           $__internal_94_$__cuda_sm70_shflsync_down_p,(.L_x_11828 - $__internal_94_$__cuda_sm70_shflsync_down_p)
$__internal_94_$__cuda_sm70_shflsync_down_p:
[----:B------:R-:W-:Y:S04]  /*52c0*/  WARPSYNC R192 ;  /* 0x000000c000007348 */ /* 0x000fe80003800000 */
[----:B------:R0:W1:Y:S02]  /*52d0*/  SHFL.DOWN PT, R186, R185, R186, R193 ;  /* 0x080000bab9ba7389 */ /* 0x00006400000e00c1 */
[----:B0-----:R-:W-:-:S06]  /*52e0*/  HFMA2.MMA R185, -RZ, RZ, 0, 0 ;  /* 0x00000000ffb97435 */ /* 0x001fcc00000001ff */
[----:B------:R-:W-:Y:S05]  /*52f0*/  RET.REL.NODEC R184 `(_ZN10layer_norm13ln_bwd_kernelINS_13Kernel_traitsIf13__nv_bfloat16fS2_fjLj8192ELj1ELj1ELj8ELj16ENS_18Kernel_traits_baseILj8192EfS2_fS2_fjLj256EEEEELb1ELb1ELb0ELb0EEEvNS_9BwdParamsE) ;  /* 0xffffad00b8007950 */ /* 0x000fea0003c3ffff */
.L_x_5672:
        /* <DEDUP_REMOVED lines=16> */
.L_x_11828:


//--------------------- .text._ZN10layer_norm13ln_bwd_kernelINS_13Kernel_traitsIf13__nv_bfloat16fS2_fjLj8192ELj1ELj1ELj8ELj16ENS_18Kernel_traits_baseILj8192EfS2_fS2_fjLj256EEEEELb1ELb1ELb0ELb1EEEvNS_9BwdParamsE --------------------------
	.section	.text._ZN10layer_norm13ln_bwd_kernelINS_13Kernel_traitsIf13__nv_bfloat16fS2_fjLj8192ELj1ELj1ELj8ELj16ENS_18Kernel_traits_baseILj8192EfS2_fS2_fjLj256EEEEELb1ELb1ELb0ELb1EEEvNS_9BwdParamsE,"ax",@progbits
	.sectioninfo	@"SHI_REGISTERS=255"
	.align	128
        .global         _ZN10layer_norm13ln_bwd_kernelINS_13Kernel_traitsIf13__nv_bfloat16fS2_fjLj8192ELj1ELj1ELj8ELj16ENS_18Kernel_traits_baseILj8192EfS2_fS2_fjLj256EEEEELb1ELb1ELb0ELb1EEEvNS_9BwdParamsE
        .type           _ZN10layer_norm13ln_bwd_kernelINS_13Kernel_traitsIf13__nv_bfloat16fS2_fjLj8192ELj1ELj1ELj8ELj16ENS_18Kernel_traits_baseILj8192EfS2_fS2_fjLj256EEEEELb1ELb1ELb0ELb1EEEvNS_9BwdParamsE,@function
        .size           _ZN10layer_norm13ln_bwd_kernelINS_13Kernel_traitsIf13__nv_bfloat16fS2_fjLj8192ELj1ELj1ELj8ELj16ENS_18Kernel_traits_baseILj8192EfS2_fS2_fjLj256EEEEELb1ELb1ELb0ELb1EEEvNS_9BwdParamsE,(.L_x_11829 - _ZN10layer_norm13ln_bwd_kernelINS_13Kernel_traitsIf13__nv_bfloat16fS2_fjLj8192ELj1ELj1ELj8ELj16ENS_18Kernel_traits_baseILj8192EfS2_fS2_fjLj256EEEEELb1ELb1ELb0ELb1EEEvNS_9BwdParamsE)
        .other          _ZN10layer_norm13ln_bwd_kernelINS_13Kernel_traitsIf13__nv_bfloat16fS2_fjLj8192ELj1ELj1ELj8ELj16ENS_18Kernel_traits_baseILj8192EfS2_fS2_fjLj256EEEEELb1ELb1ELb0ELb1EEEvNS_9BwdParamsE,@"STO_CUDA_ENTRY STV_DEFAULT"
_ZN10layer_norm13ln_bwd_kernelINS_13Kernel_traitsIf13__nv_bfloat16fS2_fjLj8192ELj1ELj1ELj8ELj16ENS_18Kernel_traits_baseILj8192EfS2_fS2_fjLj256EEEEELb1ELb1ELb0ELb1EEEvNS_9BwdParamsE:
.text._ZN10layer_norm13ln_bwd_kernelINS_13Kernel_traitsIf13__nv_bfloat16fS2_fjLj8192ELj1ELj1ELj8ELj16ENS_18Kernel_traits_baseILj8192EfS2_fS2_fjLj256EEEEELb1ELb1ELb0ELb1EEEvNS_9BwdParamsE:
        /* <DEDUP_REMOVED lines=57> */
.L_x_5673:
        /* <DEDUP_REMOVED lines=85> */
[----:B-1----:R-:W-:-:S03]  /*08e0*/  CS2R R2, SRZ ;  /* 0x0000000000027805 */ /* 0x002fc6000001ff00 */
[----:B------:R2:W5:Y:S04]  /*08f0*/  LDG.E.128 R48, [R4.64+0x2000] ;  /* 0x0020000404307981 */ /* 0x000568000c1e1d00 */
[----:B------:R2:W5:Y:S04]  /*0900*/  LDG.E.128 R44, [R4.64+0x2010] ;  /* 0x00201004042c7981 */ /* 0x000568000c1e1d00 */
[----:B------:R2:W5:Y:S04]  /*0910*/  LDG.E.128 R40, [R4.64+0x4000] ;  /* 0x0040000404287981 */ /* 0x000568000c1e1d00 */
[----:B------:R2:W5:Y:S04]  /*0920*/  LDG.E.128 R36, [R4.64+0x4010] ;  /* 0x0040100404247981 */ /* 0x000568000c1e1d00 */
[----:B------:R2:W5:Y:S04]  /*0930*/  LDG.E.128 R32, [R4.64+0x6000] ;  /* 0x0060000404207981 */ /* 0x000568000c1e1d00 */
[----:B------:R2:W5:Y:S02]  /*0940*/  LDG.E.128 R28, [R4.64+0x6010] ;  /* 0x00601004041c7981 */ /* 0x000564000c1e1d00 */
[----:B0-2---:R-:W-:-:S02]  /*0950*/  CS2R R4, SRZ ;  /* 0x0000000000047805 */ /* 0x005fc4000001ff00 */
.L_x_5678:
[----:B------:R-:W0:Y:S01]  /*0960*/  S2R R134, SR_TID.X ;  /* 0x0000000000867919 */ /* 0x000e220000002100 */
[----:B------:R-:W-:Y:S01]  /*0970*/  ISETP.NE.U32.AND P0, PT, RZ, c[0x0][0x1c0], PT ;  /* 0x00007000ff007a0c */ /* 0x000fe20003f05070 */
[----:B------:R-:W-:Y:S01]  /*0980*/  IMAD R132, R0, c[0x0][0x168], RZ ;  /* 0x00005a0000847a24 */ /* 0x000fe200078e02ff */
[----:B------:R-:W-:-:S02]  /*0990*/  MOV R184, 0x4 ;  /* 0x0000000400b87802 */ /* 0x000fc40000000f00 */
[----:B------:R-:W-:Y:S02]  /*09a0*/  ISETP.NE.AND.EX P0, PT, RZ, c[0x0][0x1c4], PT, P0 ;  /* 0x00007100ff007a0c */ /* 0x000fe40003f05300 */
[----:B------:R-:W-:Y:S02]  /*09b0*/  SHF.R.S32.HI R133, RZ, 0x1f, R132 ;  /* 0x0000001fff857819 */ /* 0x000fe40000011484 */
[----:B------:R-:W-:Y:S02]  /*09c0*/  MOV R190, 0x20 ;  /* 0x0000002000be7802 */ /* 0x000fe40000000f00 */
[----:B------:R-:W-:Y:S01]  /*09d0*/  LEA.HI R192, R133, R132, RZ, 0x3 ;  /* 0x0000008485c07211 */ /* 0x000fe200078f18ff */
[----:B------:R-:W-:Y:S01]  /*09e0*/  IMAD.WIDE R132, R0, R184, c[0x0][0x1a0] ;  /* 0x0000680000847625 */ /* 0x000fe200078e02b8 */
[----:B------:R-:W-:Y:S02]  /*09f0*/  SHF.R.S32.HI R137, RZ, 0x1f, R0 ;  /* 0x0000001fff897819 */ /* 0x000fe40000011400 */
[----:B------:R-:W-:-:S02]  /*0a00*/  MOV R176, 0x10 ;  /* 0x0000001000b07802 */ /* 0x000fc40000000f00 */
[----:B------:R1:W2:Y:S01]  /*0a10*/  LDG.E R233, [R132.64] ;  /* 0x0000000484e97981 */ /* 0x0002a2000c1e1900 */
[----:B------:R-:W-:Y:S02]  /*0a20*/  @P0 LEA R196, P1, R0, c[0x0][0x1c0], 0x1 ;  /* 0x0000700000c40a11 */ /* 0x000fe400078208ff */
[----:B0-----:R-:W-:Y:S02]  /*0a30*/  LOP3.LUT R135, R134, 0xff, RZ, 0xc0, !PT ;  /* 0x000000ff86877812 */ /* 0x001fe400078ec0ff */
[----:B------:R-:W-:Y:S02]  /*0a40*/  @P0 LEA.HI.X R197, R0, c[0x0][0x1c4], R137, 0x1, P1 ;  /* 0x0000710000c50a11 */ /* 0x000fe400008f0c89 */
[----:B------:R-:W-:Y:S01]  /*0a50*/  LEA.HI.SX32 R192, R192, R135, 0x1d ;  /* 0x00000087c0c07211 */ /* 0x000fe200078feaff */
[----:B------:R-:W-:Y:S02]  /*0a60*/  IMAD.WIDE R184, R0, R184, c[0x0][0x1a8] ;  /* 0x00006a0000b87625 */ /* 0x000fe400078e02b8 */
[----:B------:R-:W3:Y:S02]  /*0a70*/  @P0 LDG.E.U16 R196, [R196.64] ;  /* 0x00000004c4c40981 */ /* 0x000ee4000c1e1500 */
[C---:B------:R-:W-:Y:S01]  /*0a80*/  IMAD.WIDE.U32 R140, R192.reuse, R190, c[0x0][0x188] ;  /* 0x00006200c08c7625 */ /* 0x040fe200078e00be */
[C---:B------:R-:W-:Y:S01]  /*0a90*/  IADD3 R193, R192.reuse, 0x100, RZ ;  /* 0x00000100c0c17810 */ /* 0x040fe20007ffe0ff */
[----:B------:R0:W4:Y:S02]  /*0aa0*/  LDG.E R182, [R184.64] ;  /* 0x00000004b8b67981 */ /* 0x000124000c1e1900 */
[----:B------:R-:W-:-:S02]  /*0ab0*/  IMAD.WIDE.U32 R136, R192, R176, c[0x0][0x208] ;  /* 0x00008200c0887625 */ /* 0x000fc400078e00b0 */
[----:B-1----:R1:W3:Y:S02]  /*0ac0*/  LDG.E.128 R132, [R140.64] ;  /* 0x000000048c847981 */ /* 0x0022e4000c1e1d00 */
[C---:B------:R-:W-:Y:S02]  /*0ad0*/  IMAD.WIDE.U32 R168, R193.reuse, R176, c[0x0][0x208] ;  /* 0x00008200c1a87625 */ /* 0x040fe400078e00b0 */
[----:B------:R-:W4:Y:S01]  /*0ae0*/  LDG.E.128 R136, [R136.64] ;  /* 0x0000000488887981 */ /* 0x000f22000c1e1d00 */
[C---:B------:R-:W-:Y:S02]  /*0af0*/  IADD3 R183, R192.reuse, 0x200, RZ ;  /* 0x00000200c0b77810 */ /* 0x040fe40007ffe0ff */
[----:B------:R-:W-:Y:S01]  /*0b00*/  IADD3 R181, R192, 0x300, RZ ;  /* 0x00000300c0b57810 */ /* 0x000fe20007ffe0ff */
[----:B------:R-:W4:Y:S01]  /*0b10*/  LDG.E.128 R168, [R168.64] ;  /* 0x00000004a8a87981 */ /* 0x000f22000c1e1d00 */
[----:B------:R-:W-:-:S03]  /*0b20*/  IMAD.WIDE.U32 R148, R193, R190, c[0x0][0x188] ;  /* 0x00006200c1947625 */ /* 0x000fc600078e00be */
[----:B-1----:R-:W4:Y:S01]  /*0b30*/  LDG.E.128 R140, [R140.64+0x10] ;  /* 0x000010048c8c7981 */ /* 0x002f22000c1e1d00 */
[----:B------:R-:W-:-:S03]  /*0b40*/  IMAD.WIDE.U32 R156, R183, R190, c[0x0][0x188] ;  /* 0x00006200b79c7625 */ /* 0x000fc600078e00be */
[----:B------:R1:W4:Y:S01]  /*0b50*/  LDG.E.128 R144, [R148.64] ;  /* 0x0000000494907981 */ /* 0x000322000c1e1d00 */
[----:B------:R-:W-:-:S03]  /*0b60*/  IMAD.WIDE.U32 R164, R181, R190, c[0x0][0x188] ;  /* 0x00006200b5a47625 */ /* 0x000fc600078e00be */
[----:B------:R0:W4:Y:S01]  /*0b70*/  LDG.E.128 R152, [R156.64] ;  /* 0x000000049c987981 */ /* 0x000122000c1e1d00 */
[----:B------:R-:W-:-:S03]  /*0b80*/  IMAD.WIDE.U32 R172, R183, R176, c[0x0][0x208] ;  /* 0x00008200b7ac7625 */ /* 0x000fc600078e00b0 */
[----:B------:R1:W4:Y:S04]  /*0b90*/  LDG.E.128 R160, [R164.64] ;  /* 0x00000004a4a07981 */ /* 0x000328000c1e1d00 */
[----:B------:R-:W4:Y:S01]  /*0ba0*/  LDG.E.128 R172, [R172.64] ;  /* 0x00000004acac7981 */ /* 0x000f22000c1e1d00 */
[----:B------:R-:W-:Y:S01]  /*0bb0*/  ISETP.NE.U32.AND P1, PT, RZ, c[0x0][0x218], PT ;  /* 0x00008600ff007a0c */ /* 0x000fe20003f25070 */
[----:B------:R-:W-:Y:S01]  /*0bc0*/  ULDC.U8 UR6, c[0x0][0x1f0] ;  /* 0x00007c0000067ab9 */ /* 0x000fe20000000000 */
[----:B------:R-:W-:Y:S01]  /*0bd0*/  MOV R180, 0x3f800000 ;  /* 0x3f80000000b47802 */ /* 0x000fe20000000f00 */
[----:B0-----:R-:W4:Y:S04]  /*0be0*/  LDG.E.128 R156, [R156.64+0x10] ;  /* 0x000010049c9c7981 */ /* 0x001f28000c1e1d00 */
[----:B-1----:R-:W4:Y:S01]  /*0bf0*/  LDG.E.128 R164, [R164.64+0x10] ;  /* 0x00001004a4a47981 */ /* 0x002f22000c1e1d00 */
[----:B------:R-:W-:-:S03]  /*0c00*/  ISETP.NE.AND.EX P1, PT, RZ, c[0x0][0x21c], PT, P1 ;  /* 0x00008700ff007a0c */ /* 0x000fc60003f25310 */
[----:B------:R-:W4:Y:S10]  /*0c10*/  LDG.E.128 R148, [R148.64+0x10] ;  /* 0x0000100494947981 */ /* 0x000f34000c1e1d00 */
        /* <DEDUP_REMOVED lines=12> */
[----:B------:R-:W-:-:S02]  /*0ce0*/  ISETP.NE.AND P1, PT, RZ, UR6, PT ;  /* 0x00000006ff007c0c */ /* 0x000fc4000bf25270 */
[----:B0-----:R-:W-:-:S05]  /*0cf0*/  MOV R184, 0x8 ;  /* 0x0000000800b87802 */ /* 0x001fca0000000f00 */
[----:B------:R-:W-:-:S04]  /*0d00*/  IMAD.WIDE.U32 R194, R192, R184, c[0x0][0x190] ;  /* 0x00006400c0c27625 */ /* 0x000fc800078e00b8 */
[----:B------:R-:W-:Y:S01]  /*0d10*/  IMAD.WIDE.U32 R176, R181, R176, c[0x0][0x208] ;  /* 0x00008200b5b07625 */ /* 0x000fe200078e00b0 */
[----:B-1----:R0:W5:Y:S05]  /*0d20*/  LDG.E.64 R190, [R194.64] ;  /* 0x00000004c2be7981 */ /* 0x00216a000c1e1b00 */
[----:B------:R-:W4:Y:S01]  /*0d30*/  LDG.E.128 R176, [R176.64] ;  /* 0x00000004b0b07981 */ /* 0x000f22000c1e1d00 */
[----:B--2---:R-:W-:-:S05]  /*0d40*/  FSEL R233, R233, RZ, !P1 ;  /* 0x000000ffe9e97208 */ /* 0x004fca0004800000 */
[C---:B---3--:R-:W-:Y:S02]  /*0d50*/  FADD.FTZ R228, -R233.reuse, R132 ;  /* 0x00000084e9e47221 */ /* 0x048fe40000010100 */
[C---:B------:R-:W-:Y:S01]  /*0d60*/  FADD.FTZ R227, -R233.reuse, R133 ;  /* 0x00000085e9e37221 */ /* 0x040fe20000010100 */
[----:B----4-:R-:W-:Y:S01]  /*0d70*/  PRMT R224, RZ, 0x5410, R136 ;  /* 0x00005410ffe07816 */ /* 0x010fe20000000088 */
[C---:B------:R-:W-:Y:S02]  /*0d80*/  FADD.FTZ R226, -R233.reuse, R134 ;  /* 0x00000086e9e27221 */ /* 0x040fe40000010100 */
[C---:B------:R-:W-:Y:S01]  /*0d90*/  FMUL.FTZ R228, R182.reuse, R228 ;  /* 0x000000e4b6e47220 */ /* 0x040fe20000410000 */
[----:B------:R-:W-:Y:S01]  /*0da0*/  PRMT R223, RZ, 0x7610, R136 ;  /* 0x00007610ffdf7816 */ /* 0x000fe20000000088 */
[----:B------:R-:W-:Y:S01]  /*0db0*/  FADD.FTZ R225, -R233, R135 ;  /* 0x00000087e9e17221 */ /* 0x000fe20000010100 */
[----:B------:R-:W-:Y:S01]  /*0dc0*/  PRMT R136, RZ, 0x5410, R137 ;  /* 0x00005410ff887816 */ /* 0x000fe20000000089 */
[----:B------:R-:W-:-:S02]  /*0dd0*/  FMUL.FTZ R227, R182, R227 ;  /* 0x000000e3b6e37220 */ /* 0x000fc40000410000 */
[----:B------:R-:W-:Y:S02]  /*0de0*/  FMUL.FTZ R226, R182, R226 ;  /* 0x000000e2b6e27220 */ /* 0x000fe40000410000 */
[----:B------:R-:W-:Y:S02]  /*0df0*/  FADD.FTZ R220, R224, R220 ;  /* 0x000000dce0dc7221 */ /* 0x000fe40000010000 */
[-C--:B------:R-:W-:Y:S01]  /*0e00*/  FFMA.FTZ R25, R228, R224.reuse, R25 ;  /* 0x000000e0e4197223 */ /* 0x080fe20000010019 */
[----:B------:R-:W-:Y:S01]  /*0e10*/  @P0 PRMT R180, RZ, 0x5410, R196 ;  /* 0x00005410ffb40816 */ /* 0x000fe200000000c4 */
[----:B------:R-:W-:Y:S01]  /*0e20*/  FMUL.FTZ R224, R88, R224 ;  /* 0x000000e058e07220 */ /* 0x000fe20000410000 */
[----:B------:R-:W-:Y:S01]  /*0e30*/  PRMT R137, RZ, 0x7610, R137 ;  /* 0x00007610ff897816 */ /* 0x000fe20000000089 */
[----:B------:R-:W-:Y:S01]  /*0e40*/  FADD.FTZ R141, -R233, R141 ;  /* 0x0000008de98d7221 */ /* 0x000fe20000010100 */
[--C-:B------:R-:W-:Y:S01]  /*0e50*/  PRMT R196, RZ, 0x5410, R171.reuse ;  /* 0x00005410ffc47816 */ /* 0x100fe200000000ab */
[----:B------:R-:W-:Y:S01]  /*0e60*/  FMUL.FTZ R225, R182, R225 ;  /* 0x000000e1b6e17220 */ /* 0x000fe20000410000 */
[----:B------:R-:W-:Y:S01]  /*0e70*/  PRMT R197, RZ, 0x7610, R171 ;  /* 0x00007610ffc57816 */ /* 0x000fe200000000ab */
[----:B------:R-:W-:-:S02]  /*0e80*/  FADD.FTZ R219, R223, R219 ;  /* 0x000000dbdfdb7221 */ /* 0x000fc40000010000 */
[-C--:B------:R-:W-:Y:S02]  /*0e90*/  FFMA.FTZ R26, R227, R223.reuse, R26 ;  /* 0x000000dfe31a7223 */ /* 0x080fe4000001001a */
[----:B------:R-:W-:Y:S02]  /*0ea0*/  FADD.FTZ R230, R136, R230 ;  /* 0x000000e688e67221 */ /* 0x000fe40000010000 */
[-C--:B------:R-:W-:Y:S02]  /*0eb0*/  FFMA.FTZ R23, R226, R136.reuse, R23 ;  /* 0x00000088e2177223 */ /* 0x080fe40000010017 */
[----:B------:R-:W-:Y:S01]  /*0ec0*/  FMUL.FTZ R171, R90, R136 ;  /* 0x000000885aab7220 */ /* 0x000fe20000410000 */
[----:B------:R-:W-:Y:S01]  /*0ed0*/  PRMT R200, RZ, 0x5410, R138 ;  /* 0x00005410ffc87816 */ /* 0x000fe2000000008a */
[----:B------:R-:W-:Y:S02]  /*0ee0*/  FMUL.FTZ R223, R89, R223 ;  /* 0x000000df59df7220 */ /* 0x000fe40000410000 */
[----:B------:R-:W-:Y:S01]  /*0ef0*/  FADD.FTZ R136, RZ, R224 ;  /* 0x000000e0ff887221 */ /* 0x000fe20000010000 */
[----:B------:R-:W-:Y:S01]  /*0f00*/  PRMT R138, RZ, 0x7610, R138 ;  /* 0x00007610ff8a7816 */ /* 0x000fe2000000008a */
[----:B------:R-:W-:Y:S01]  /*0f10*/  FADD.FTZ R211, -R233, R143 ;  /* 0x0000008fe9d37221 */ /* 0x000fe20000010100 */
[--C-:B0-----:R-:W-:Y:S01]  /*0f20*/  PRMT R195, RZ, 0x5410, R170.reuse ;  /* 0x00005410ffc37816 */ /* 0x101fe200000000aa */
[----:B------:R-:W-:Y:S01]  /*0f30*/  FADD.FTZ R229, R137, R229 ;  /* 0x000000e589e57221 */ /* 0x000fe20000010000 */
[----:B------:R-:W-:Y:S01]  /*0f40*/  PRMT R194, RZ, 0x7610, R170 ;  /* 0x00007610ffc27816 */ /* 0x000fe200000000aa */
[----:B------:R-:W-:-:S02]  /*0f50*/  FFMA.FTZ R24, R225, R137, R24 ;  /* 0x00000089e1187223 */ /* 0x000fc40000010018 */
[----:B------:R-:W-:Y:S02]  /*0f60*/  FMUL.FTZ R170, R91, R137 ;  /* 0x000000895baa7220 */ /* 0x000fe40000410000 */
[----:B------:R-:W-:Y:S01]  /*0f70*/  FMUL.FTZ R199, R182, R141 ;  /* 0x0000008db6c77220 */ /* 0x000fe20000410000 */
[----:B------:R-:W-:Y:S01]  /*0f80*/  PRMT R221, RZ, 0x5410, R139 ;  /* 0x00005410ffdd7816 */ /* 0x000fe2000000008b */
[C---:B------:R-:W-:Y:S02]  /*0f90*/  FADD.FTZ R140, -R233.reuse, R140 ;  /* 0x0000008ce98c7221 */ /* 0x040fe40000010100 */
[C---:B------:R-:W-:Y:S02]  /*0fa0*/  FADD.FTZ R206, -R233.reuse, R147 ;  /* 0x00000093e9ce7221 */ /* 0x040fe40000010100 */
[----:B------:R-:W-:Y:S02]  /*0fb0*/  FADD.FTZ R136, R136, R223 ;  /* 0x000000df88887221 */ /* 0x000fe40000010000 */
[----:B------:R-:W-:Y:S01]  /*0fc0*/  FFMA.FTZ R137, R228, R224, RZ ;  /* 0x000000e0e4897223 */ /* 0x000fe200000100ff */
        /* <DEDUP_REMOVED lines=14> */
[----:B------:R-:W2:Y:S01]  /*10b0*/  LDL.LU R175, [R1+0x14] ;  /* 0x0000140001af7983 */ /* 0x000ea20000300800 */
[----:B------:R-:W-:-:S02]  /*10c0*/  FFMA.FTZ R137, R227, R223, R137 ;  /* 0x000000dfe3897223 */ /* 0x000fc40000010089 */
[----:B------:R-:W-:Y:S02]  /*10d0*/  FADD.FTZ R138, R136, R171 ;  /* 0x000000ab888a7221 */ /* 0x000fe40000010000 */
[----:B------:R-:W-:Y:S02]  /*10e0*/  FMUL.FTZ R198, R182, R140 ;  /* 0x0000008cb6c67220 */ /* 0x000fe40000410000 */
[----:B------:R-:W3:Y:S01]  /*10f0*/  LDL.LU R140, [R1+0x8] ;  /* 0x00000800018c7983 */ /* 0x000ee20000300800 */
[----:B------:R-:W-:Y:S02]  /*1100*/  FADD.FTZ R235, R139, R235 ;  /* 0x000000eb8beb7221 */ /* 0x000fe40000010000 */
[-C--:B------:R-:W-:Y:S01]  /*1110*/  FFMA.FTZ R20, R211, R139.reuse, R20 ;  /* 0x0000008bd3147223 */ /* 0x080fe20000010014 */
[----:B------:R-:W4:Y:S01]  /*1120*/  LDL.LU R141, [R1+0xc] ;  /* 0x00000c00018d7983 */ /* 0x000f220000300800 */
[----:B------:R-:W-:Y:S02]  /*1130*/  FMUL.FTZ R222, R87, R139 ;  /* 0x0000008b57de7220 */ /* 0x000fe40000410000 */
[----:B------:R-:W-:Y:S01]  /*1140*/  FFMA.FTZ R136, R226, R171, R137 ;  /* 0x000000abe2887223 */ /* 0x000fe20000010089 */
[----:B------:R-:W2:Y:S01]  /*1150*/  LDL.LU R139, [R1+0x4] ;  /* 0x00000400018b7983 */ /* 0x000ea20000300800 */
[----:B------:R-:W-:-:S03]  /*1160*/  FADD.FTZ R137, R138, R170 ;  /* 0x000000aa8a897221 */ /* 0x000fc60000010000 */
[----:B------:R-:W3:Y:S01]  /*1170*/  LDL.LU R138, [R1] ;  /* 0x00000000018a7983 */ /* 0x000ee20000300800 */
[C---:B------:R-:W-:Y:S02]  /*1180*/  FADD.FTZ R205, -R233.reuse, R145 ;  /* 0x00000091e9cd7221 */ /* 0x040fe40000010100 */
[C---:B------:R-:W-:Y:S02]  /*1190*/  FADD.FTZ R145, -R233.reuse, R153 ;  /* 0x00000099e9917221 */ /* 0x040fe40000010100 */
[C---:B------:R-:W-:Y:S02]  /*11a0*/  FADD.FTZ R132, -R233.reuse, R156 ;  /* 0x0000009ce9847221 */ /* 0x040fe40000010100 */
[----:B------:R-:W-:Y:S02]  /*11b0*/  FADD.FTZ R234, R200, R234 ;  /* 0x000000eac8ea7221 */ /* 0x000fe40000010000 */
[-C--:B------:R-:W-:Y:S02]  /*11c0*/  FFMA.FTZ R21, R198, R200.reuse, R21 ;  /* 0x000000c8c6157223 */ /* 0x080fe40000010015 */
[C---:B------:R-:W-:Y:S01]  /*11d0*/  FADD.FTZ R207, -R233.reuse, R142 ;  /* 0x0000008ee9cf7221 */ /* 0x040fe20000010100 */
[--C-:B------:R-:W-:Y:S01]  /*11e0*/  PRMT R153, RZ, 0x5410, R176.reuse ;  /* 0x00005410ff997816 */ /* 0x100fe200000000b0 */
[----:B------:R-:W-:Y:S01]  /*11f0*/  FADD.FTZ R156, -R233, R163 ;  /* 0x000000a3e99c7221 */ /* 0x000fe20000010100 */
[----:B------:R-:W-:Y:S01]  /*1200*/  PRMT R163, RZ, 0x7610, R176 ;  /* 0x00007610ffa37816 */ /* 0x000fe200000000b0 */
[----:B------:R-:W-:-:S02]  /*1210*/  FMUL.FTZ R200, R84, R200 ;  /* 0x000000c854c87220 */ /* 0x000fc40000410000 */
[C---:B------:R-:W-:Y:S02]  /*1220*/  FADD.FTZ R209, -R233.reuse, R146 ;  /* 0x00000092e9d17221 */ /* 0x040fe40000010100 */
[C---:B------:R-:W-:Y:S01]  /*1230*/  FADD.FTZ R143, -R233.reuse, R162 ;  /* 0x000000a2e98f7221 */ /* 0x040fe20000010100 */
[----:B------:R-:W-:Y:S01]  /*1240*/  PRMT R162, RZ, 0x5410, R177 ;  /* 0x00005410ffa27816 */ /* 0x000fe200000000b1 */
[----:B------:R-:W-:Y:S02]  /*1250*/  FADD.FTZ R146, -R233, R154 ;  /* 0x0000009ae9927221 */ /* 0x000fe40000010100 */
[----:B------:R-:W-:Y:S02]  /*1260*/  FMUL.FTZ R207, R182, R207 ;  /* 0x000000cfb6cf7220 */ /* 0x000fe40000410000 */
[----:B------:R-:W-:Y:S02]  /*1270*/  FADD.FTZ R137, R137, R200 ;  /* 0x000000c889897221 */ /* 0x000fe40000010000 */
[----:B------:R-:W-:-:S02]  /*1280*/  FADD.FTZ R150, -R233, R150 ;  /* 0x00000096e9967221 */ /* 0x000fc40000010100 */
[----:B------:R-:W-:Y:S01]  /*1290*/  FMUL.FTZ R146, R182, R146 ;  /* 0x00000092b6927220 */ /* 0x000fe20000410000 */
[--C-:B------:R-:W-:Y:S01]  /*12a0*/  PRMT R134, RZ, 0x5410, R179.reuse ;  /* 0x00005410ff867816 */ /* 0x100fe200000000b3 */
[----:B------:R-:W-:Y:S01]  /*12b0*/  FADD.FTZ R236, R221, R236 ;  /* 0x000000ecddec7221 */ /* 0x000fe20000010000 */
[----:B------:R-:W-:Y:S01]  /*12c0*/  PRMT R133, RZ, 0x7610, R179 ;  /* 0x00007610ff857816 */ /* 0x000fe200000000b3 */
[-C--:B------:R-:W-:Y:S02]  /*12d0*/  FFMA.FTZ R19, R207, R221.reuse, R19 ;  /* 0x000000ddcf137223 */ /* 0x080fe40000010013 */
[----:B------:R-:W-:Y:S02]  /*12e0*/  FADD.FTZ R137, R137, R210 ;  /* 0x000000d289897221 */ /* 0x000fe40000010000 */
[----:B------:R-:W-:Y:S02]  /*12f0*/  FMUL.FTZ R221, R86, R221 ;  /* 0x000000dd56dd7220 */ /* 0x000fe40000410000 */
[----:B------:R-:W-:-:S02]  /*1300*/  FMUL.FTZ R179, R182, R150 ;  /* 0x00000096b6b37220 */ /* 0x000fc40000410000 */
[----:B------:R-:W-:Y:S02]  /*1310*/  FADD.FTZ R248, R164, R248 ;  /* 0x000000f8a4f87221 */ /* 0x000fe40000010000 */
[-C--:B------:R-:W-:Y:S02]  /*1320*/  FFMA.FTZ R7, R146, R164.reuse, R7 ;  /* 0x000000a492077223 */ /* 0x080fe40000010007 */
[----:B------:R-:W-:Y:S02]  /*1330*/  FMUL.FTZ R150, R74, R164 ;  /* 0x000000a44a967220 */ /* 0x000fe40000410000 */
[----:B------:R-:W-:Y:S02]  /*1340*/  FMUL.FTZ R164, R182, R132 ;  /* 0x00000084b6a47220 */ /* 0x000fe40000410000 */
[----:B------:R-:W-:Y:S02]  /*1350*/  FADD.FTZ R132, R137, R221 ;  /* 0x000000dd89847221 */ /* 0x000fe40000010000 */
[----:B------:R-:W-:-:S04]  /*1360*/  IMAD.WIDE.U32 R188, R193, R184, c[0x0][0x190] ;  /* 0x00006400c1bc7625 */ /* 0x000fc800078e00b8 */
[-C--:B------:R-:W-:Y:S02]  /*1370*/  IMAD.WIDE.U32 R186, R183, R184.reuse, c[0x0][0x190] ;  /* 0x00006400b7ba7625 */ /* 0x080fe400078e00b8 */
[----:B------:R-:W5:Y:S02]  /*1380*/  LDG.E.64 R188, [R188.64] ;  /* 0x00000004bcbc7981 */ /* 0x000f64000c1e1b00 */
[----:B------:R-:W-:Y:S02]  /*1390*/  IMAD.WIDE.U32 R184, R181, R184, c[0x0][0x190] ;  /* 0x00006400b5b87625 */ /* 0x000fe400078e00b8 */
[----:B------:R-:W5:Y:S04]  /*13a0*/  LDG.E.64 R186, [R186.64] ;  /* 0x00000004baba7981 */ /* 0x000f68000c1e1b00 */
[----:B------:R-:W5:Y:S01]  /*13b0*/  LDG.E.64 R184, [R184.64] ;  /* 0x00000004b8b87981 */ /* 0x000f62000c1e1b00 */
[----:B------:R-:W-:-:S02]  /*13c0*/  FFMA.FTZ R136, R225, R170, R136 ;  /* 0x000000aae1887223 */ /* 0x000fc40000010088 */
[----:B----4-:R-:W-:Y:S02]  /*13d0*/  FADD.FTZ R141, R162, R141 ;  /* 0x0000008da28d7221 */ /* 0x010fe40000010000 */
[----:B--2---:R-:W-:Y:S02]  /*13e0*/  FADD.FTZ R139, R153, R139 ;  /* 0x0000008b998b7221 */ /* 0x004fe40000010000 */
[----:B---3--:R-:W-:-:S03]  /*13f0*/  FADD.FTZ R138, R163, R138 ;  /* 0x0000008aa38a7221 */ /* 0x008fc60000010000 */
[----:B------:R0:W-:Y:S04]  /*1400*/  STL [R1+0x4], R139 ;  /* 0x0000048b01007387 */ /* 0x0001e80000100800 */
[----:B0-----:R-:W2:Y:S04]  /*1410*/  LDL.LU R139, [R1+0x10] ;  /* 0x00001000018b7983 */ /* 0x001ea80000300800 */
[----:B------:R0:W-:Y:S04]  /*1420*/  STL [R1], R138 ;  /* 0x0000008a01007387 */ /* 0x0001e80000100800 */
[----:B0-----:R-:W3:Y:S04]  /*1430*/  LDL.LU R138, [R1+0x1c] ;  /* 0x00001c00018a7983 */ /* 0x001ee80000300800 */
[----:B------:R0:W-:Y:S04]  /*1440*/  STL [R1+0xc], R141 ;  /* 0x00000c8d01007387 */ /* 0x0001e80000100800 */
[----:B------:R-:W4:Y:S01]  /*1450*/  LDL.LU R137, [R1+0x18] ;  /* 0x0000180001897983 */ /* 0x000f220000300800 */
[----:B------:R-:W-:-:S02]  /*1460*/  FFMA.FTZ R136, R198, R200, R136 ;  /* 0x000000c8c6887223 */ /* 0x000fc40000010088 */
[----:B------:R-:W-:Y:S02]  /*1470*/  FADD.FTZ R204, -R233, R144 ;  /* 0x00000090e9cc7221 */ /* 0x000fe40000010100 */
[----:B------:R-:W-:Y:S01]  /*1480*/  FFMA.FTZ R136, R199, R210, R136 ;  /* 0x000000d2c7887223 */ /* 0x000fe20000010088 */
[----:B------:R-:W-:Y:S01]  /*1490*/  PRMT R203, RZ, 0x5410, R168 ;  /* 0x00005410ffcb7816 */ /* 0x000fe200000000a8 */
[C---:B------:R-:W-:Y:S02]  /*14a0*/  FMUL.FTZ R204, R182.reuse, R204 ;  /* 0x000000ccb6cc7220 */ /* 0x040fe40000410000 */
[----:B------:R-:W-:Y:S01]  /*14b0*/  FFMA.FTZ R136, R207, R221, R136 ;  /* 0x000000ddcf887223 */ /* 0x000fe20000010088 */
[----:B------:R-:W-:Y:S01]  /*14c0*/  PRMT R202, RZ, 0x7610, R168 ;  /* 0x00007610ffca7816 */ /* 0x000fe200000000a8 */
[----:B------:R-:W-:Y:S02]  /*14d0*/  FMUL.FTZ R205, R182, R205 ;  /* 0x000000cdb6cd7220 */ /* 0x000fe40000410000 */
[----:B------:R-:W-:-:S02]  /*14e0*/  FADD.FTZ R238, R203, R238 ;  /* 0x000000eecbee7221 */ /* 0x000fc40000010000 */
[-C--:B------:R-:W-:Y:S02]  /*14f0*/  FFMA.FTZ R17, R204, R203.reuse, R17 ;  /* 0x000000cbcc117223 */ /* 0x080fe40000010011 */
        /* <DEDUP_REMOVED lines=37> */
[----:B------:R-:W-:-:S02]  /*1750*/  FADD.FTZ R132, R132, R178 ;  /* 0x000000b284847221 */ /* 0x000fc40000010000 */
[C---:B------:R-:W-:Y:S02]  /*1760*/  FFMA.FTZ R136, R176.reuse, R178, R136 ;  /* 0x000000b2b0887223 */ /* 0x040fe40000010088 */
[----:B------:R-:W-:Y:S02]  /*1770*/  FADD.FTZ R242, R195, R242 ;  /* 0x000000f2c3f27221 */ /* 0x000fe40000010000 */
[----:B------:R-:W-:Y:S02]  /*1780*/  FFMA.FTZ R13, R176, R195, R13 ;  /* 0x000000c3b00d7223 */ /* 0x000fe4000001000d */
        /* <DEDUP_REMOVED lines=23> */
[C---:B------:R-:W-:Y:S01]  /*1900*/  FADD.FTZ R154, -R233.reuse, R165 ;  /* 0x000000a5e99a7221 */ /* 0x040fe20000010100 */
[----:B------:R-:W-:Y:S01]  /*1910*/  PRMT R165, RZ, 0x5410, R174 ;  /* 0x00005410ffa57816 */ /* 0x000fe200000000ae */
[----:B------:R-:W-:Y:S02]  /*1920*/  FMUL.FTZ R147, R182, R147 ;  /* 0x00000093b6937220 */ /* 0x000fe40000410000 */
[C---:B------:R-:W-:Y:S02]  /*1930*/  FADD.FTZ R157, -R233.reuse, R157 ;  /* 0x0000009de99d7221 */ /* 0x040fe40000010100 */
[C---:B------:R-:W-:Y:S02]  /*1940*/  FADD.FTZ R158, -R233.reuse, R158 ;  /* 0x0000009ee99e7221 */ /* 0x040fe40000010100 */
[----:B------:R-:W-:Y:S02]  /*1950*/  FADD.FTZ R159, -R233, R159 ;  /* 0x0000009fe99f7221 */ /* 0x000fe40000010100 */
[----:B------:R-:W-:-:S02]  /*1960*/  FMUL.FTZ R151, R75, R166 ;  /* 0x000000a64b977220 */ /* 0x000fc40000410000 */
[----:B------:R-:W-:Y:S02]  /*1970*/  FADD.FTZ R132, R132, R150 ;  /* 0x0000009684847221 */ /* 0x000fe40000010000 */
[----:B------:R-:W-:Y:S02]  /*1980*/  FFMA.FTZ R136, R146, R150, R136 ;  /* 0x0000009692887223 */ /* 0x000fe40000010088 */
[----:B------:R-:W-:Y:S01]  /*1990*/  FADD.FTZ R233, -R233, R167 ;  /* 0x000000a7e9e97221 */ /* 0x000fe20000010100 */
[----:B------:R-:W-:Y:S01]  /*19a0*/  PRMT R167, RZ, 0x7610, R174 ;  /* 0x00007610ffa77816 */ /* 0x000fe200000000ae */
        /* <DEDUP_REMOVED lines=30> */
[----:B------:R-:W1:Y:S01]  /*1b90*/  S2R R174, SR_TID.X ;  /* 0x0000000000ae7919 */ /* 0x000e620000002100 */
[----:B------:R-:W-:Y:S02]  /*1ba0*/  FMUL.FTZ R142, R182, R142 ;  /* 0x0000008eb68e7220 */ /* 0x000fe40000410000 */
[-C--:B------:R-:W-:Y:S02]  /*1bb0*/  FFMA.FTZ R212, R152, R153.reuse, R212 ;  /* 0x0000009998d47223 */ /* 0x080fe400000100d4 */
[----:B------:R-:W-:-:S02]  /*1bc0*/  FMUL.FTZ R153, R64, R153 ;  /* 0x0000009940997220 */ /* 0x000fc40000410000 */
[----:B------:R-:W-:Y:S02]  /*1bd0*/  FADD.FTZ R132, R132, R173 ;  /* 0x000000ad84847221 */ /* 0x000fe40000010000 */
[----:B------:R-:W-:Y:S02]  /*1be0*/  FFMA.FTZ R136, R172, R173, R136 ;  /* 0x000000adac887223 */ /* 0x000fe40000010088 */
[----:B------:R-:W-:Y:S02]  /*1bf0*/  FMUL.FTZ R143, R182, R143 ;  /* 0x0000008fb68f7220 */ /* 0x000fe40000410000 */
[-C--:B------:R-:W-:Y:S02]  /*1c00*/  FFMA.FTZ R2, R142, R163.reuse, R2 ;  /* 0x000000a38e027223 */ /* 0x080fe40000010002 */
[----:B------:R-:W-:Y:S02]  /*1c10*/  FADD.FTZ R140, R161, R140 ;  /* 0x0000008ca18c7221 */ /* 0x000fe40000010000 */
[----:B------:R-:W-:-:S02]  /*1c20*/  FMUL.FTZ R163, R65, R163 ;  /* 0x000000a341a37220 */ /* 0x000fc40000410000 */
[----:B------:R-:W-:Y:S02]  /*1c30*/  FADD.FTZ R175, R160, R175 ;  /* 0x000000afa0af7221 */ /* 0x000fe40000010000 */
[----:B------:R-:W-:Y:S02]  /*1c40*/  FADD.FTZ R132, R132, R153 ;  /* 0x0000009984847221 */ /* 0x000fe40000010000 */
[----:B------:R-:W-:Y:S01]  /*1c50*/  FFMA.FTZ R136, R152, R153, R136 ;  /* 0x0000009998887223 */ /* 0x000fe20000010088 */
[----:B------:R-:W-:Y:S01]  /*1c60*/  STL [R1+0x8], R140 ;  /* 0x0000088c01007387 */ /* 0x000fe20000100800 */
[----:B------:R-:W-:Y:S02]  /*1c70*/  FMUL.FTZ R156, R182, R156 ;  /* 0x0000009cb69c7220 */ /* 0x000fe40000410000 */
[-C--:B------:R-:W-:Y:S01]  /*1c80*/  FFMA.FTZ R214, R143, R162.reuse, R214 ;  /* 0x000000a28fd67223 */ /* 0x080fe200000100d6 */
[----:B------:R-:W-:Y:S01]  /*1c90*/  STL [R1+0x14], R175 ;  /* 0x000014af01007387 */ /* 0x000fe20000100800 */
[----:B------:R-:W-:-:S02]  /*1ca0*/  FMUL.FTZ R162, R66, R162 ;  /* 0x000000a242a27220 */ /* 0x000fc40000410000 */
[----:B------:R-:W-:Y:S02]  /*1cb0*/  FADD.FTZ R132, R132, R163 ;  /* 0x000000a384847221 */ /* 0x000fe40000010000 */
[----:B------:R-:W-:Y:S02]  /*1cc0*/  FFMA.FTZ R136, R142, R163, R136 ;  /* 0x000000a38e887223 */ /* 0x000fe40000010088 */
[----:B------:R-:W-:Y:S02]  /*1cd0*/  FFMA.FTZ R213, R156, R161, R213 ;  /* 0x000000a19cd57223 */ /* 0x000fe400000100d5 */
[----:B------:R-:W-:Y:S02]  /*1ce0*/  FMUL.FTZ R155, R182, R155 ;  /* 0x0000009bb69b7220 */ /* 0x000fe40000410000 */
[----:B------:R-:W-:Y:S02]  /*1cf0*/  FMUL.FTZ R161, R67, R161 ;  /* 0x000000a143a17220 */ /* 0x000fe40000410000 */
[----:B------:R-:W-:-:S02]  /*1d00*/  FADD.FTZ R132, R132, R162 ;  /* 0x000000a284847221 */ /* 0x000fc40000010000 */
[----:B------:R-:W-:Y:S02]  /*1d10*/  FFMA.FTZ R136, R143, R162, R136 ;  /* 0x000000a28f887223 */ /* 0x000fe40000010088 */
[----:B------:R-:W-:Y:S02]  /*1d20*/  FFMA.FTZ R216, R155, R160, R216 ;  /* 0x000000a09bd87223 */ /* 0x000fe400000100d8 */
[----:B0-----:R-:W-:Y:S02]  /*1d30*/  FMUL.FTZ R141, R182, R232 ;  /* 0x000000e8b68d7220 */ /* 0x001fe40000410000 */
[----:B------:R-:W-:Y:S02]  /*1d40*/  FMUL.FTZ R160, R60, R160 ;  /* 0x000000a03ca07220 */ /* 0x000fe40000410000 */
[----:B------:R-:W-:Y:S02]  /*1d50*/  FADD.FTZ R132, R132, R161 ;  /* 0x000000a184847221 */ /* 0x000fe40000010000 */
[----:B------:R-:W-:-:S02]  /*1d60*/  FFMA.FTZ R136, R156, R161, R136 ;  /* 0x000000a19c887223 */ /* 0x000fc40000010088 */
[----:B--2---:R-:W-:-:S05]  /*1d70*/  FADD.FTZ R139, R135, R139 ;  /* 0x0000008b878b7221 */ /* 0x004fca0000010000 */
[----:B------:R-:W-:Y:S01]  /*1d80*/  STL [R1+0x10], R139 ;  /* 0x0000108b01007387 */ /* 0x000fe20000100800 */
[----:B---3--:R-:W-:Y:S02]  /*1d90*/  FADD.FTZ R138, R134, R138 ;  /* 0x0000008a868a7221 */ /* 0x008fe40000010000 */
[----:B----4-:R-:W-:-:S03]  /*1da0*/  FADD.FTZ R137, R133, R137 ;  /* 0x0000008985897221 */ /* 0x010fc60000010000 */
[----:B------:R1:W-:Y:S04]  /*1db0*/  STL [R1+0x1c], R138 ;  /* 0x00001c8a01007387 */ /* 0x0003e80000100800 */
[----:B------:R0:W-:Y:S01]  /*1dc0*/  STL [R1+0x18], R137 ;  /* 0x0000188901007387 */ /* 0x0001e20000100800 */
[----:B------:R-:W-:Y:S01]  /*1dd0*/  LOP3.LUT P1, RZ, R27, 0xff, RZ, 0xc0, !PT ;  /* 0x000000ff1bff7812 */ /* 0x000fe2000782c0ff */
[-C--:B------:R-:W-:Y:S02]  /*1de0*/  FFMA.FTZ R218, R141, R134.reuse, R218 ;  /* 0x000000868dda7223 */ /* 0x080fe400000100da */
[----:B------:R-:W-:Y:S02]  /*1df0*/  FMUL.FTZ R158, R62, R134 ;  /* 0x000000863e9e7220 */ /* 0x000fe40000410000 */
[----:B------:R-:W-:-:S02]  /*1e00*/  FMUL.FTZ R154, R182, R154 ;  /* 0x0000009ab69a7220 */ /* 0x000fc40000410000 */
[----:B------:R-:W-:Y:S02]  /*1e10*/  FMUL.FTZ R159, R61, R135 ;  /* 0x000000873d9f7220 */ /* 0x000fe40000410000 */
[----:B------:R-:W-:Y:S02]  /*1e20*/  FADD.FTZ R132, R132, R160 ;  /* 0x000000a084847221 */ /* 0x000fe40000010000 */
[----:B------:R-:W-:Y:S01]  /*1e30*/  FFMA.FTZ R134, R155, R160, R136 ;  /* 0x000000a09b867223 */ /* 0x000fe20000010088 */
[----:B-1----:R-:W-:Y:S01]  /*1e40*/  SHF.R.U32.HI R138, RZ, 0x5, R174 ;  /* 0x00000005ff8a7819 */ /* 0x002fe200000116ae */
[----:B------:R-:W-:Y:S02]  /*1e50*/  FADD.FTZ R132, R132, R159 ;  /* 0x0000009f84847221 */ /* 0x000fe40000010000 */
[----:B------:R-:W-:Y:S01]  /*1e60*/  FFMA.FTZ R134, R154, R159, R134 ;  /* 0x0000009f9a867223 */ /* 0x000fe20000010086 */
[----:B------:R-:W-:Y:S01]  /*1e70*/  LOP3.LUT P0, RZ, R174, 0x1f, RZ, 0xc0, !PT ;  /* 0x0000001faeff7812 */ /* 0x000fe2000780c0ff */
[----:B------:R-:W-:Y:S01]  /*1e80*/  FMUL.FTZ R140, R182, R233 ;  /* 0x000000e9b68c7220 */ /* 0x000fe20000410000 */
[----:B------:R-:W-:Y:S01]  /*1e90*/  LOP3.LUT R174, R138, 0x7fffff8, RZ, 0xc0, !PT ;  /* 0x07fffff88aae7812 */ /* 0x000fe200078ec0ff */
[----:B------:R-:W-:-:S02]  /*1ea0*/  FMUL.FTZ R157, R63, R133 ;  /* 0x000000853f9d7220 */ /* 0x000fc40000410000 */
[----:B------:R-:W-:Y:S02]  /*1eb0*/  FADD.FTZ R136, R132, R158 ;  /* 0x0000009e84887221 */ /* 0x000fe40000010000 */
[----:B------:R-:W-:Y:S01]  /*1ec0*/  FFMA.FTZ R134, R141, R158, R134 ;  /* 0x0000009e8d867223 */ /* 0x000fe20000010086 */
[----:B------:R-:W-:Y:S01]  /*1ed0*/  @!P1 IADD3 R174, R174, 0x8, RZ ;  /* 0x00000008aeae9810 */ /* 0x000fe20007ffe0ff */
[----:B------:R-:W-:Y:S02]  /*1ee0*/  FFMA.FTZ R215, R154, R135, R215 ;  /* 0x000000879ad77223 */ /* 0x000fe400000100d7 */
[----:B------:R-:W-:Y:S02]  /*1ef0*/  FFMA.FTZ R217, R140, R133, R217 ;  /* 0x000000858cd97223 */ /* 0x000fe400000100d9 */
[----:B------:R-:W-:Y:S02]  /*1f00*/  FADD.FTZ R136, R136, R157 ;  /* 0x0000009d88887221 */ /* 0x000fe40000010000 */
[----:B------:R-:W-:Y:S01]  /*1f10*/  FFMA.FTZ R134, R140, R157, R134 ;  /* 0x0000009d8c867223 */ /* 0x000fe20000010086 */
[----:B------:R-:W-:Y:S05]  /*1f20*/  BRA.DIV ~URZ, `(.L_x_5675) ;  /* 0x00002ed27f007947 */ /* 0x000fea000b800000 */
[----:B0-----:R0:W1:Y:S02]  /*1f30*/  SHFL.DOWN PT, R137, R136, 0x10, 0x1f ;  /* 0x0a001f0088897f89 */ /* 0x00106400000e0000 */
.L_x_5679:
        /* <DEDUP_REMOVED lines=18> */
.L_x_5680:
[----:B--2---:R-:W-:Y:S01]  /*2060*/  @!P0 LOP3.LUT R135, R138, 0x7, RZ, 0xc0, !PT ;  /* 0x000000078a878812 */ /* 0x004fe200078ec0ff */
[----:B------:R-:W-:Y:S01]  /*2070*/  FADD.FTZ R132, R137, R136 ;  /* 0x0000008889847221 */ /* 0x000fe20000010000 */
[----:B------:R-:W-:Y:S01]  /*2080*/  ULDC.U8 UR6, c[0x0][0x1f0] ;  /* 0x00007c0000067ab9 */ /* 0x000fe20000000000 */
[----:B0-----:R-:W-:Y:S01]  /*2090*/  FADD.FTZ R133, R133, R134 ;  /* 0x0000008685857221 */ /* 0x001fe20000010000 */
[----:B------:R-:W-:Y:S01]  /*20a0*/  @!P0 IADD3 R135, R174, R135, RZ ;  /* 0x00000087ae878210 */ /* 0x000fe20007ffe0ff */
[----:B------:R-:W-:-:S04]  /*20b0*/  HFMA2.MMA R233, -RZ, RZ, 0, 9.5367431640625e-07 ;  /* 0x00000010ffe97435 */ /* 0x000fc800000001ff */
[----:B------:R-:W-:Y:S01]  /*20c0*/  @!P0 STS.64 [R135.X8+0x8000], R132 ;  /* 0x0080008487008388 */ /* 0x000fe20000008a00 */
[----:B------:R-:W-:Y:S01]  /*20d0*/  ISETP.NE.AND P0, PT, RZ, UR6, PT ;  /* 0x00000006ff007c0c */ /* 0x000fe2000bf05270 */
[----:B------:R-:W-:Y:S02]  /*20e0*/  WARPSYNC 0xffffffff ;  /* 0xffffffff00007948 */ /* 0x000fe40003800000 */
        /* <DEDUP_REMOVED lines=22> */
[----:B------:R-:W-:Y:S01]  /*2250*/  ISETP.NE.AND.EX P2, PT, RZ, c[0x0][0x25c], PT, P2 ;  /* 0x00009700ff007a0c */ /* 0x000fe20003f45320 */
[----:B0-----:R-:W-:Y:S02]  /*2260*/  FADD.FTZ R132, R175, R132 ;  /* 0x00000084af847221 */ /* 0x001fe40000010000 */
[----:B------:R-:W-:-:S02]  /*2270*/  FADD.FTZ R133, R232, R133 ;  /* 0x00000085e8857221 */ /* 0x000fc40000010000 */
        /* <DEDUP_REMOVED lines=16> */
[----:B------:R-:W-:Y:S02]  /*2380*/  FADD.FTZ R199, R210, -R199 ;  /* 0x800000c7d2c77221 */ /* 0x000fe40000010000 */
[-CC-:B------:R-:W-:Y:S02]  /*2390*/  FFMA.FTZ R198, R198, R174.reuse, R175.reuse ;  /* 0x000000aec6c67223 */ /* 0x180fe400000100af */
[----:B------:R-:W-:-:S02]  /*23a0*/  FFMA.FTZ R210, R207, R174, R175 ;  /* 0x000000aecfd27223 */ /* 0x000fc400000100af */
[----:B------:R-:W-:Y:S02]  /*23b0*/  FFMA.FTZ R211, R211, R174, R175 ;  /* 0x000000aed3d37223 */ /* 0x000fe400000100af */
[C---:B------:R-:W-:Y:S02]  /*23c0*/  FMUL.FTZ R226, R182.reuse, R228 ;  /* 0x000000e4b6e27220 */ /* 0x040fe40000410000 */
[----:B------:R-:W-:Y:S01]  /*23d0*/  FMUL.FTZ R225, R182, R227 ;  /* 0x000000e3b6e17220 */ /* 0x000fe20000410000 */
[----:B-----5:R-:W-:Y:S01]  /*23e0*/  LOP3.LUT P6, RZ, R190, 0xff00, RZ, 0xc0, !PT ;  /* 0x0000ff00beff7812 */ /* 0x020fe200078cc0ff */
[----:B------:R-:W-:Y:S01]  /*23f0*/  FMUL.FTZ R224, R182, R171 ;  /* 0x000000abb6e07220 */ /* 0x000fe20000410000 */
[----:B------:R-:W-:Y:S01]  /*2400*/  LOP3.LUT P3, RZ, R190, 0xff0000, RZ, 0xc0, !PT ;  /* 0x00ff0000beff7812 */ /* 0x000fe2000786c0ff */
[----:B------:R-:W-:Y:S02]  /*2410*/  FMUL.FTZ R223, R182, R170 ;  /* 0x000000aab6df7220 */ /* 0x000fe40000410000 */
[----:B------:R-:W-:-:S02]  /*2420*/  FADD.FTZ R198, R200, -R198 ;  /* 0x800000c6c8c67221 */ /* 0x000fc40000010000 */
[----:B------:R-:W-:Y:S02]  /*2430*/  FADD.FTZ R210, R221, -R210 ;  /* 0x800000d2ddd27221 */ /* 0x000fe40000010000 */
[----:B------:R-:W-:Y:S01]  /*2440*/  FADD.FTZ R211, R222, -R211 ;  /* 0x800000d3ded37221 */ /* 0x000fe20000010000 */
[----:B------:R-:W-:Y:S01]  /*2450*/  @P1 MOV R170, 0x20 ;  /* 0x0000002000aa1802 */ /* 0x000fe20000000f00 */
[----:B------:R-:W-:Y:S01]  /*2460*/  @P0 FADD.FTZ R226, R92, R226 ;  /* 0x000000e25ce20221 */ /* 0x000fe20000010000 */
[----:B------:R-:W-:Y:S01]  /*2470*/  LOP3.LUT P4, RZ, R190, 0xff000000, RZ, 0xc0, !PT ;  /* 0xff000000beff7812 */ /* 0x000fe2000788c0ff */
[----:B------:R-:W-:Y:S01]  /*2480*/  @P0 FADD.FTZ R225, R93, R225 ;  /* 0x000000e15de10221 */ /* 0x000fe20000010000 */
[----:B------:R-:W3:Y:S01]  /*2490*/  LDL.LU R228, [R1+0x98] ;  /* 0x0000980001e47983 */ /* 0x000ee20000300800 */
[----:B------:R-:W-:Y:S02]  /*24a0*/  @P0 FADD.FTZ R224, R94, R224 ;  /* 0x000000e05ee00221 */ /* 0x000fe40000010000 */
[----:B------:R-:W-:-:S02]  /*24b0*/  @P0 FADD.FTZ R223, R95, R223 ;  /* 0x000000df5fdf0221 */ /* 0x000fc40000010000 */
[C---:B------:R-:W-:Y:S02]  /*24c0*/  FMUL.FTZ R207, R182.reuse, R198 ;  /* 0x000000c6b6cf7220 */ /* 0x040fe40000410000 */
[C---:B------:R-:W-:Y:S02]  /*24d0*/  FMUL.FTZ R221, R182.reuse, R199 ;  /* 0x000000c7b6dd7220 */ /* 0x040fe40000410000 */
[C---:B------:R-:W-:Y:S02]  /*24e0*/  FMUL.FTZ R210, R182.reuse, R210 ;  /* 0x000000d2b6d27220 */ /* 0x040fe40000410000 */
[----:B------:R-:W-:Y:S01]  /*24f0*/  FMUL.FTZ R211, R182, R211 ;  /* 0x000000d3b6d37220 */ /* 0x000fe20000410000 */
[----:B------:R-:W-:Y:S01]  /*2500*/  SEL R132, R226, R124, P2 ;  /* 0x0000007ce2847207 */ /* 0x000fe20001000000 */
[----:B------:R-:W-:Y:S01]  /*2510*/  @P1 IMAD.WIDE.U32 R170, R192, R170, c[0x0][0x258] ;  /* 0x00009600c0aa1625 */ /* 0x000fe200078e00aa */
[----:B------:R-:W-:Y:S01]  /*2520*/  SEL R133, R225, R125, P2 ;  /* 0x0000007de1857207 */ /* 0x000fe20001000000 */
[----:B------:R-:W4:Y:S01]  /*2530*/  LDL.LU R227, [R1+0x9c] ;  /* 0x00009c0001e37983 */ /* 0x000f220000300800 */
[----:B------:R-:W-:Y:S01]  /*2540*/  SEL R134, R224, R126, P2 ;  /* 0x0000007ee0867207 */ /* 0x000fe20001000000 */
[----:B------:R-:W-:Y:S01]  /*2550*/  @P0 FADD.FTZ R207, R96, R207 ;  /* 0x000000cf60cf0221 */ /* 0x000fe20000010000 */
[----:B------:R-:W-:Y:S01]  /*2560*/  SEL R135, R223, R127, P2 ;  /* 0x0000007fdf877207 */ /* 0x000fe20001000000 */
[----:B------:R-:W-:-:S02]  /*2570*/  @P0 FADD.FTZ R221, R97, R221 ;  /* 0x000000dd61dd0221 */ /* 0x000fc40000010000 */
[----:B------:R-:W-:Y:S02]  /*2580*/  @P0 FADD.FTZ R210, R98, R210 ;  /* 0x000000d262d20221 */ /* 0x000fe40000010000 */
[----:B------:R-:W-:Y:S01]  /*2590*/  @P0 FADD.FTZ R211, R99, R211 ;  /* 0x000000d363d30221 */ /* 0x000fe20000010000 */
[----:B------:R0:W-:Y:S02]  /*25a0*/  @P1 STG.E.128 [R170.64], R132 ;  /* 0x00000084aa001986 */ /* 0x0001e4000c101d04 */
[----:B0-----:R-:W-:Y:S02]  /*25b0*/  SEL R132, R207, R128, P2 ;  /* 0x00000080cf847207 */ /* 0x001fe40001000000 */
[----:B------:R-:W-:Y:S02]  /*25c0*/  SEL R133, R221, R129, P2 ;  /* 0x00000081dd857207 */ /* 0x000fe40001000000 */
[----:B------:R-:W-:Y:S02]  /*25d0*/  SEL R134, R210, R130, P2 ;  /* 0x00000082d2867207 */ /* 0x000fe40001000000 */
[----:B------:R-:W-:-:S05]  /*25e0*/  SEL R135, R211, R131, P2 ;  /* 0x00000083d3877207 */ /* 0x000fca0001000000 */
[----:B------:R0:W-:Y:S02]  /*25f0*/  @P1 STG.E.128 [R170.64+0x10], R132 ;  /* 0x00001084aa001986 */ /* 0x0001e4000c101d04 */
[----:B0-----:R-:W-:-:S04]  /*2600*/  MOV R132, R190 ;  /* 0x000000be00847202 */ /* 0x001fc80000000f00 */
[----:B------:R-:W-:Y:S01]  /*2610*/  LOP3.LUT P5, RZ, R132, 0xff, RZ, 0xc0, !PT ;  /* 0x000000ff84ff7812 */ /* 0x000fe200078ac0ff */
[-C--:B------:R-:W-:Y:S01]  /*2620*/  FMUL.FTZ R133, R225, R180.reuse ;  /* 0x000000b4e1857220 */ /* 0x080fe20000410000 */
[----:B------:R-:W-:Y:S01]  /*2630*/  CS2R R198, SRZ ;  /* 0x0000000000c67805 */ /* 0x000fe2000001ff00 */
[-C--:B------:R-:W-:Y:S02]  /*2640*/  FMUL.FTZ R132, R226, R180.reuse ;  /* 0x000000b4e2847220 */ /* 0x080fe40000410000 */
[----:B------:R-:W-:Y:S02]  /*2650*/  FMUL.FTZ R133, R133, c[0x0][0x1e8] ;  /* 0x00007a0085857a20 */ /* 0x000fe40000410000 */
[-C--:B------:R-:W-:Y:S01]  /*2660*/  FMUL.FTZ R135, R224, R180.reuse ;  /* 0x000000b4e0877220 */ /* 0x080fe20000410000 */
[----:B------:R-:W-:Y:S01]  /*2670*/  HFMA2.MMA R190, -RZ, RZ, 0, 0 ;  /* 0x00000000ffbe7435 */ /* 0x000fe200000001ff */
[----:B------:R-:W-:Y:S01]  /*2680*/  FMUL.FTZ R132, R132, c[0x0][0x1e8] ;  /* 0x00007a0084847a20 */ /* 0x000fe20000410000 */
[----:B------:R-:W-:Y:S01]  /*2690*/  MOV R200, RZ ;  /* 0x000000ff00c87202 */ /* 0x000fe20000000f00 */
[----:B------:R-:W-:Y:S01]  /*26a0*/  FMUL.FTZ R135, R135, c[0x0][0x1e8] ;  /* 0x00007a0087877a20 */ /* 0x000fe20000410000 */
[----:B------:R-:W3:Y:S01]  /*26b0*/  LDL.LU R226, [R1+0x90] ;  /* 0x0000900001e27983 */ /* 0x000ee20000300800 */
[----:B------:R-:W-:-:S02]  /*26c0*/  FMUL.FTZ R210, R210, R180 ;  /* 0x000000b4d2d27220 */ /* 0x000fc40000410000 */
[-CC-:B------:R-:W-:Y:S01]  /*26d0*/  FFMA.FTZ R209, R209, R174.reuse, R175.reuse ;  /* 0x000000aed1d17223 */ /* 0x180fe200000100af */
[----:B------:R-:W3:Y:S01]  /*26e0*/  LDL.LU R225, [R1+0x94] ;  /* 0x0000940001e17983 */ /* 0x000ee20000300800 */
[--C-:B--2---:R-:W-:Y:S01]  /*26f0*/  @P5 PRMT R134, RZ, 0x5410, R136.reuse ;  /* 0x00005410ff865816 */ /* 0x104fe20000000088 */
[-CC-:B------:R-:W-:Y:S01]  /*2700*/  FFMA.FTZ R204, R204, R174.reuse, R175.reuse ;  /* 0x000000aecccc7223 */ /* 0x180fe200000100af */
[----:B------:R-:W-:Y:S01]  /*2710*/  @P6 PRMT R136, RZ, 0x7610, R136 ;  /* 0x00007610ff886816 */ /* 0x000fe20000000088 */
[----:B------:R-:W-:Y:S01]  /*2720*/  FFMA.FTZ R205, R205, R174, R175 ;  /* 0x000000aecdcd7223 */ /* 0x000fe200000100af */
[----:B------:R-:W2:Y:S01]  /*2730*/  LDL.LU R224, [R1+0x88] ;  /* 0x0000880001e07983 */ /* 0x000ea20000300800 */
[----:B------:R-:W-:Y:S02]  /*2740*/  @P5 FMUL.FTZ R199, R132, R134 ;  /* 0x0000008684c75220 */ /* 0x000fe40000410000 */
[----:B------:R-:W-:Y:S01]  /*2750*/  @P6 FMUL.FTZ R198, R133, R136 ;  /* 0x0000008885c66220 */ /* 0x000fe20000410000 */
[----:B------:R-:W-:Y:S01]  /*2760*/  @P3 PRMT R136, RZ, 0x5410, R137 ;  /* 0x00005410ff883816 */ /* 0x000fe20000000089 */
[----:B------:R-:W-:-:S04]  /*2770*/  FMUL.FTZ R134, R223, R180 ;  /* 0x000000b4df867220 */ /* 0x000fc80000410000 */
[----:B------:R-:W-:Y:S02]  /*2780*/  @P3 FMUL.FTZ R190, R135, R136 ;  /* 0x0000008887be3220 */ /* 0x000fe40000410000 */
[----:B------:R-:W-:Y:S02]  /*2790*/  FMUL.FTZ R136, R56, R132 ;  /* 0x0000008438887220 */ /* 0x000fe40000410000 */
[----:B------:R-:W-:Y:S01]  /*27a0*/  FMUL.FTZ R132, R57, R133 ;  /* 0x0000008539847220 */ /* 0x000fe20000410000 */
[----:B------:R-:W-:Y:S01]  /*27b0*/  @P4 PRMT R137, RZ, 0x7610, R137 ;  /* 0x00007610ff894816 */ /* 0x000fe20000000089 */
[----:B------:R-:W-:Y:S02]  /*27c0*/  FMUL.FTZ R134, R134, c[0x0][0x1e8] ;  /* 0x00007a0086867a20 */ /* 0x000fe40000410000 */
[----:B------:R-:W-:Y:S01]  /*27d0*/  FMUL.FTZ R133, R58, R135 ;  /* 0x000000873a857220 */ /* 0x000fe20000410000 */
[----:B------:R-:W-:Y:S02]  /*27e0*/  FSEL R135, R136, RZ, P5 ;  /* 0x000000ff88877208 */ /* 0x000fe40002800000 */
[----:B------:R-:W-:-:S02]  /*27f0*/  LOP3.LUT P5, RZ, R191, 0xff, RZ, 0xc0, !PT ;  /* 0x000000ffbfff7812 */ /* 0x000fc400078ac0ff */
[----:B------:R-:W-:Y:S01]  /*2800*/  FSEL R132, R132, RZ, P6 ;  /* 0x000000ff84847208 */ /* 0x000fe20003000000 */
[----:B------:R-:W-:Y:S01]  /*2810*/  @P4 FMUL.FTZ R200, R134, R137 ;  /* 0x0000008986c84220 */ /* 0x000fe20000410000 */
[----:B------:R-:W-:Y:S01]  /*2820*/  LOP3.LUT P6, RZ, R191, 0xff00, RZ, 0xc0, !PT ;  /* 0x0000ff00bfff7812 */ /* 0x000fe200078cc0ff */
[----:B------:R-:W-:Y:S01]  /*2830*/  FMUL.FTZ R134, R59, R134 ;  /* 0x000000863b867220 */ /* 0x000fe20000410000 */
[----:B------:R-:W-:Y:S02]  /*2840*/  FSEL R133, R133, RZ, P3 ;  /* 0x000000ff85857208 */ /* 0x000fe40001800000 */
[----:B------:R-:W-:Y:S02]  /*2850*/  LOP3.LUT P3, RZ, R191, 0xff0000, RZ, 0xc0, !PT ;  /* 0x00ff0000bfff7812 */ /* 0x000fe4000786c0ff */
[----:B------:R-:W-:Y:S01]  /*2860*/  FSEL R134, R134, RZ, P4 ;  /* 0x000000ff86867208 */ /* 0x000fe20002000000 */
[-C--:B------:R-:W-:Y:S01]  /*2870*/  FMUL.FTZ R136, R207, R180.reuse ;  /* 0x000000b4cf887220 */ /* 0x080fe20000410000 */
[----:B------:R-:W-:Y:S01]  /*2880*/  LOP3.LUT P4, RZ, R191, 0xff000000, RZ, 0xc0, !PT ;  /* 0xff000000bfff7812 */ /* 0x000fe2000788c0ff */
[----:B------:R-:W-:Y:S01]  /*2890*/  FMUL.FTZ R137, R221, R180 ;  /* 0x000000b4dd897220 */ /* 0x000fe20000410000 */
[----:B------:R-:W-:Y:S01]  /*28a0*/  HFMA2.MMA R207, -RZ, RZ, 0, 0 ;  /* 0x00000000ffcf7435 */ /* 0x000fe200000001ff */
[--C-:B------:R-:W-:Y:S01]  /*28b0*/  @P5 PRMT R170, RZ, 0x5410, R138.reuse ;  /* 0x00005410ffaa5816 */ /* 0x100fe2000000008a */
[----:B------:R-:W-:Y:S01]  /*28c0*/  FMUL.FTZ R136, R136, c[0x0][0x1e8] ;  /* 0x00007a0088887a20 */ /* 0x000fe20000410000 */
[----:B------:R-:W-:Y:S01]  /*28d0*/  @P6 PRMT R138, RZ, 0x7610, R138 ;  /* 0x00007610ff8a6816 */ /* 0x000fe2000000008a */
[----:B------:R-:W-:Y:S01]  /*28e0*/  FMUL.FTZ R137, R137, c[0x0][0x1e8] ;  /* 0x00007a0089897a20 */ /* 0x000fe20000410000 */
[----:B------:R-:W-:Y:S01]  /*28f0*/  MOV R191, RZ ;  /* 0x000000ff00bf7202 */ /* 0x000fe20000000f00 */
[----:B------:R-:W-:-:S02]  /*2900*/  @P5 FMUL.FTZ R207, R136, R170 ;  /* 0x000000aa88cf5220 */ /* 0x000fc40000410000 */
[----:B------:R-:W-:Y:S02]  /*2910*/  @P6 FMUL.FTZ R191, R137, R138 ;  /* 0x0000008a89bf6220 */ /* 0x000fe40000410000 */
[----:B------:R-:W-:Y:S01]  /*2920*/  FMUL.FTZ R170, R211, R180 ;  /* 0x000000b4d3aa7220 */ /* 0x000fe20000410000 */
[--C-:B------:R-:W-:Y:S01]  /*2930*/  @P3 PRMT R171, RZ, 0x5410, R139.reuse ;  /* 0x00005410ffab3816 */ /* 0x100fe2000000008b */
[----:B------:R-:W-:Y:S01]  /*2940*/  FMUL.FTZ R138, R210, c[0x0][0x1e8] ;  /* 0x00007a00d28a7a20 */ /* 0x000fe20000410000 */
[----:B------:R-:W-:Y:S01]  /*2950*/  HFMA2.MMA R210, -RZ, RZ, 0, 0 ;  /* 0x00000000ffd27435 */ /* 0x000fe200000001ff */
[----:B------:R-:W-:Y:S01]  /*2960*/  @P4 PRMT R139, RZ, 0x7610, R139 ;  /* 0x00007610ff8b4816 */ /* 0x000fe2000000008b */
[----:B------:R-:W-:Y:S01]  /*2970*/  FMUL.FTZ R170, R170, c[0x0][0x1e8] ;  /* 0x00007a00aaaa7a20 */ /* 0x000fe20000410000 */
[----:B------:R-:W-:Y:S01]  /*2980*/  MOV R211, RZ ;  /* 0x000000ff00d37202 */ /* 0x000fe20000000f00 */
[----:B------:R-:W-:Y:S02]  /*2990*/  FMUL.FTZ R136, R52, R136 ;  /* 0x0000008834887220 */ /* 0x000fe40000410000 */
[----:B------:R-:W-:-:S02]  /*29a0*/  @P3 FMUL.FTZ R210, R138, R171 ;  /* 0x000000ab8ad23220 */ /* 0x000fc40000410000 */
[----:B------:R-:W-:Y:S02]  /*29b0*/  @P4 FMUL.FTZ R211, R170, R139 ;  /* 0x0000008baad34220 */ /* 0x000fe40000410000 */
[----:B------:R-:W-:Y:S02]  /*29c0*/  FMUL.FTZ R137, R53, R137 ;  /* 0x0000008935897220 */ /* 0x000fe40000410000 */
[----:B------:R-:W-:Y:S02]  /*29d0*/  FMUL.FTZ R138, R54, R138 ;  /* 0x0000008a368a7220 */ /* 0x000fe40000410000 */
[----:B------:R-:W-:Y:S01]  /*29e0*/  FMUL.FTZ R170, R55, R170 ;  /* 0x000000aa37aa7220 */ /* 0x000fe20000410000 */
[----:B------:R-:W-:Y:S02]  /*29f0*/  F2FP.BF16.PACK_AB R133, R134, R133 ;  /* 0x000000858685723e */ /* 0x000fe400000010ff */
[----:B------:R-:W-:Y:S02]  /*2a00*/  F2FP.BF16.PACK_AB R132, R132, R135 ;  /* 0x000000878484723e */ /* 0x000fe400000010ff */
[----:B------:R-:W-:-:S02]  /*2a10*/  FSEL R134, R136, RZ, P5 ;  /* 0x000000ff88867208 */ /* 0x000fc40002800000 */
[----:B------:R-:W-:Y:S02]  /*2a20*/  FSEL R137, R137, RZ, P6 ;  /* 0x000000ff89897208 */ /* 0x000fe40003000000 */
[----:B------:R-:W-:Y:S02]  /*2a30*/  FSEL R135, R138, RZ, P3 ;  /* 0x000000ff8a877208 */ /* 0x000fe40001800000 */
[----:B------:R-:W-:Y:S02]  /*2a40*/  FSEL R170, R170, RZ, P4 ;  /* 0x000000ffaaaa7208 */ /* 0x000fe40002000000 */
[----:B------:R-:W-:Y:S01]  /*2a50*/  F2FP.BF16.PACK_AB R134, R137, R134 ;  /* 0x000000868986723e */ /* 0x000fe200000010ff */
[----:B------:R-:W-:Y:S01]  /*2a60*/  IMAD.WIDE.U32 R136, R192, R233, c[0x0][0x248] ;  /* 0x00009200c0887625 */ /* 0x000fe200078e00e9 */
[----:B------:R-:W-:Y:S02]  /*2a70*/  F2FP.BF16.PACK_AB R135, R170, R135 ;  /* 0x00000087aa87723e */ /* 0x000fe400000010ff */
[----:B------:R-:W-:-:S03]  /*2a80*/  IADD3 R221, R192, 0x100, RZ ;  /* 0x00000100c0dd7810 */ /* 0x000fc60007ffe0ff */
[----:B------:R0:W-:Y:S02]  /*2a90*/  STG.E.128 [R136.64], R132 ;  /* 0x0000008488007986 */ /* 0x0001e4000c101d04 */
[----:B0-----:R-:W-:-:S06]  /*2aa0*/  IMAD.WIDE.U32 R132, R221, R233, c[0x0][0x170] ;  /* 0x00005c00dd847625 */ /* 0x001fcc00078e00e9 */
[----:B------:R-:W2:Y:S01]  /*2ab0*/  LDG.E.128 R132, [R132.64] ;  /* 0x0000000484847981 */ /* 0x000ea2000c1e1d00 */
[-C--:B------:R-:W-:Y:S01]  /*2ac0*/  FFMA.FTZ R206, R206, R174.reuse, R175 ;  /* 0x000000aecece7223 */ /* 0x080fe200000100af */
[----:B------:R-:W-:Y:S01]  /*2ad0*/  @P1 MOV R170, 0x20 ;  /* 0x0000002000aa1802 */ /* 0x000fe20000000f00 */
[----:B------:R-:W-:Y:S02]  /*2ae0*/  FADD.FTZ R201, R201, -R209 ;  /* 0x800000d1c9c97221 */ /* 0x000fe40000010000 */
[----:B------:R-:W-:Y:S02]  /*2af0*/  FADD.FTZ R203, R203, -R204 ;  /* 0x800000cccbcb7221 */ /* 0x000fe40000010000 */
[----:B------:R-:W-:Y:S02]  /*2b00*/  FADD.FTZ R205, R202, -R205 ;  /* 0x800000cdcacd7221 */ /* 0x000fe40000010000 */
[-CC-:B------:R-:W-:Y:S02]  /*2b10*/  FFMA.FTZ R176, R176, R174.reuse, R175.reuse ;  /* 0x000000aeb0b07223 */ /* 0x180fe400000100af */
[----:B------:R-:W-:-:S02]  /*2b20*/  FFMA.FTZ R177, R177, R174, R175 ;  /* 0x000000aeb1b17223 */ /* 0x000fc400000100af */
[--C-:B------:R-:W-:Y:S01]  /*2b30*/  FFMA.FTZ R195, R195, R174, R175.reuse ;  /* 0x000000aec3c37223 */ /* 0x100fe200000100af */
[----:B------:R-:W-:Y:S01]  /*2b40*/  LOP3.LUT P3, RZ, R188, 0xff00, RZ, 0xc0, !PT ;  /* 0x0000ff00bcff7812 */ /* 0x000fe2000786c0ff */
[----:B------:R-:W-:Y:S01]  /*2b50*/  FADD.FTZ R206, R208, -R206 ;  /* 0x800000ced0ce7221 */ /* 0x000fe20000010000 */
[C---:B------:R-:W-:Y:S01]  /*2b60*/  LOP3.LUT P6, RZ, R188.reuse, 0xff0000, RZ, 0xc0, !PT ;  /* 0x00ff0000bcff7812 */ /* 0x040fe200078cc0ff */
[----:B------:R-:W-:Y:S01]  /*2b70*/  @P1 IMAD.WIDE.U32 R170, R193, R170, c[0x0][0x258] ;  /* 0x00009600c1aa1625 */ /* 0x000fe200078e00aa */
[----:B------:R-:W-:Y:S01]  /*2b80*/  LOP3.LUT P5, RZ, R188, 0xff000000, RZ, 0xc0, !PT ;  /* 0xff000000bcff7812 */ /* 0x000fe200078ac0ff */
[----:B------:R-:W3:Y:S02]  /*2b90*/  LDL.LU R209, [R1+0x8c] ;  /* 0x00008c0001d17983 */ /* 0x000ee40000300800 */
[----:B------:R-:W-:Y:S02]  /*2ba0*/  FFMA.FTZ R193, R179, R174, R175 ;  /* 0x000000aeb3c17223 */ /* 0x000fe400000100af */
[C---:B------:R-:W-:Y:S01]  /*2bb0*/  FMUL.FTZ R202, R182.reuse, R201 ;  /* 0x000000c9b6ca7220 */ /* 0x040fe20000410000 */
[----:B------:R-:W3:Y:S01]  /*2bc0*/  LDL.LU R208, [R1+0x80] ;  /* 0x0000800001d07983 */ /* 0x000ee20000300800 */
[----:B------:R-:W-:-:S02]  /*2bd0*/  FMUL.FTZ R203, R182, R203 ;  /* 0x000000cbb6cb7220 */ /* 0x000fc40000410000 */
[C---:B------:R-:W-:Y:S02]  /*2be0*/  FMUL.FTZ R204, R182.reuse, R205 ;  /* 0x000000cdb6cc7220 */ /* 0x040fe40000410000 */
[----:B------:R-:W-:Y:S01]  /*2bf0*/  FMUL.FTZ R201, R182, R206 ;  /* 0x000000ceb6c97220 */ /* 0x000fe20000410000 */
[----:B------:R-:W3:Y:S01]  /*2c00*/  LDL.LU R205, [R1+0x84] ;  /* 0x0000840001cd7983 */ /* 0x000ee20000300800 */
[----:B------:R-:W-:Y:S02]  /*2c10*/  FADD.FTZ R176, R178, -R176 ;  /* 0x800000b0b2b07221 */ /* 0x000fe40000010000 */
[----:B------:R-:W-:Y:S01]  /*2c20*/  FADD.FTZ R177, R194, -R177 ;  /* 0x800000b1c2b17221 */ /* 0x000fe20000010000 */
[----:B------:R-:W3:Y:S01]  /*2c30*/  LDL.LU R206, [R1+0x78] ;  /* 0x0000780001ce7983 */ /* 0x000ee20000300800 */
[----:B------:R-:W-:Y:S02]  /*2c40*/  FADD.FTZ R193, R196, -R193 ;  /* 0x800000c1c4c17221 */ /* 0x000fe40000010000 */
[----:B------:R-:W-:-:S02]  /*2c50*/  FADD.FTZ R195, R197, -R195 ;  /* 0x800000c3c5c37221 */ /* 0x000fc40000010000 */
[----:B------:R-:W-:Y:S02]  /*2c60*/  @P0 FADD.FTZ R203, R100, R203 ;  /* 0x000000cb64cb0221 */ /* 0x000fe40000010000 */
[----:B------:R-:W-:Y:S02]  /*2c70*/  @P0 FADD.FTZ R204, R101, R204 ;  /* 0x000000cc65cc0221 */ /* 0x000fe40000010000 */
[----:B------:R-:W-:Y:S02]  /*2c80*/  @P0 FADD.FTZ R202, R102, R202 ;  /* 0x000000ca66ca0221 */ /* 0x000fe40000010000 */
[----:B------:R-:W-:Y:S02]  /*2c90*/  @P0 FADD.FTZ R201, R103, R201 ;  /* 0x000000c967c90221 */ /* 0x000fe40000010000 */
[C---:B------:R-:W-:Y:S02]  /*2ca0*/  FMUL.FTZ R178, R182.reuse, R176 ;  /* 0x000000b0b6b27220 */ /* 0x040fe40000410000 */
[----:B------:R-:W-:Y:S01]  /*2cb0*/  FMUL.FTZ R179, R182, R177 ;  /* 0x000000b1b6b37220 */ /* 0x000fe20000410000 */
[----:B------:R-:W-:Y:S01]  /*2cc0*/  IADD3 R196, R192, 0x200, RZ ;  /* 0x00000200c0c47810 */ /* 0x000fe20007ffe0ff */
[C---:B------:R-:W-:Y:S01]  /*2cd0*/  FMUL.FTZ R193, R182.reuse, R193 ;  /* 0x000000c1b6c17220 */ /* 0x040fe20000410000 */
[----:B------:R-:W3:Y:S01]  /*2ce0*/  LDL.LU R197, [R1+0x7c] ;  /* 0x00007c0001c57983 */ /* 0x000ee20000300800 */
[----:B------:R-:W-:Y:S01]  /*2cf0*/  FMUL.FTZ R194, R182, R195 ;  /* 0x000000c3b6c27220 */ /* 0x000fe20000410000 */
[----:B------:R-:W-:Y:S01]  /*2d00*/  SEL R136, R203, R124, P2 ;  /* 0x0000007ccb887207 */ /* 0x000fe20001000000 */
[----:B------:R-:W-:Y:S01]  /*2d10*/  @P0 FADD.FTZ R178, R104, R178 ;  /* 0x000000b268b20221 */ /* 0x000fe20000010000 */
[----:B------:R-:W-:Y:S01]  /*2d20*/  SEL R137, R204, R125, P2 ;  /* 0x0000007dcc897207 */ /* 0x000fe20001000000 */
[----:B------:R-:W-:Y:S01]  /*2d30*/  @P0 FADD.FTZ R179, R105, R179 ;  /* 0x000000b369b30221 */ /* 0x000fe20000010000 */
[----:B------:R-:W-:Y:S01]  /*2d40*/  SEL R138, R202, R126, P2 ;  /* 0x0000007eca8a7207 */ /* 0x000fe20001000000 */
[----:B------:R-:W-:Y:S01]  /*2d50*/  @P0 FADD.FTZ R193, R106, R193 ;  /* 0x000000c16ac10221 */ /* 0x000fe20000010000 */
[----:B------:R-:W-:Y:S01]  /*2d60*/  SEL R139, R201, R127, P2 ;  /* 0x0000007fc98b7207 */ /* 0x000fe20001000000 */
[----:B------:R-:W-:-:S04]  /*2d70*/  @P0 FADD.FTZ R194, R107, R194 ;  /* 0x000000c26bc20221 */ /* 0x000fc80000010000 */
        /* <DEDUP_REMOVED lines=8> */
[-C--:B------:R-:W-:Y:S02]  /*2e00*/  FMUL.FTZ R136, R204, R180.reuse ;  /* 0x000000b4cc887220 */ /* 0x080fe40000410000 */
[-C--:B------:R-:W-:Y:S02]  /*2e10*/  FMUL.FTZ R137, R203, R180.reuse ;  /* 0x000000b4cb897220 */ /* 0x080fe40000410000 */
[----:B------:R-:W-:Y:S01]  /*2e20*/  FMUL.FTZ R136, R136, c[0x0][0x1e8] ;  /* 0x00007a0088887a20 */ /* 0x000fe20000410000 */
[----:B------:R-:W-:Y:S01]  /*2e30*/  CS2R R170, SRZ ;  /* 0x0000000000aa7805 */ /* 0x000fe2000001ff00 */
[----:B------:R-:W-:Y:S01]  /*2e40*/  FMUL.FTZ R137, R137, c[0x0][0x1e8] ;  /* 0x00007a0089897a20 */ /* 0x000fe20000410000 */
[----:B------:R-:W-:Y:S01]  /*2e50*/  CS2R R176, SRZ ;  /* 0x0000000000b07805 */ /* 0x000fe2000001ff00 */
[----:B------:R-:W-:Y:S02]  /*2e60*/  FMUL.FTZ R178, R178, R180 ;  /* 0x000000b4b2b27220 */ /* 0x000fe40000410000 */
[----:B------:R-:W-:-:S02]  /*2e70*/  FFMA.FTZ R144, R144, R174, R175 ;  /* 0x000000ae90907223 */ /* 0x000fc400000100af */
[-CC-:B------:R-:W-:Y:S02]  /*2e80*/  FFMA.FTZ R145, R145, R174.reuse, R175.reuse ;  /* 0x000000ae91917223 */ /* 0x180fe400000100af */
[-CC-:B------:R-:W-:Y:S02]  /*2e90*/  FFMA.FTZ R146, R146, R174.reuse, R175.reuse ;  /* 0x000000ae92927223 */ /* 0x180fe400000100af */
[-CC-:B------:R-:W-:Y:S02]  /*2ea0*/  FFMA.FTZ R147, R147, R174.reuse, R175.reuse ;  /* 0x000000ae93937223 */ /* 0x180fe400000100af */
[----:B------:R-:W-:Y:S01]  /*2eb0*/  FFMA.FTZ R172, R172, R174, R175 ;  /* 0x000000aeacac7223 */ /* 0x000fe200000100af */
[----:B------:R-:W-:Y:S01]  /*2ec0*/  IADD3 R192, R192, 0x300, RZ ;  /* 0x00000300c0c07810 */ /* 0x000fe20007ffe0ff */
[-C--:B------:R-:W-:Y:S01]  /*2ed0*/  FMUL.FTZ R188, R193, R180.reuse ;  /* 0x000000b4c1bc7220 */ /* 0x080fe20000410000 */
[----:B------:R-:W3:Y:S01]  /*2ee0*/  LDL.LU R203, [R1+0x70] ;  /* 0x0000700001cb7983 */ /* 0x000ee20000300800 */
[----:B------:R-:W-:-:S02]  /*2ef0*/  FMUL.FTZ R195, R194, R180 ;  /* 0x000000b4c2c37220 */ /* 0x000fc40000410000 */
[----:B------:R-:W-:Y:S01]  /*2f00*/  FMUL.FTZ R188, R188, c[0x0][0x1e8] ;  /* 0x00007a00bcbc7a20 */ /* 0x000fe20000410000 */
[----:B------:R-:W3:Y:S01]  /*2f10*/  LDL.LU R204, [R1+0x74] ;  /* 0x0000740001cc7983 */ /* 0x000ee20000300800 */
[----:B------:R-:W-:Y:S01]  /*2f20*/  FMUL.FTZ R195, R195, c[0x0][0x1e8] ;  /* 0x00007a00c3c37a20 */ /* 0x000fe20000410000 */
[--C-:B--2---:R-:W-:Y:S02]  /*2f30*/  @P4 PRMT R138, RZ, 0x5410, R132.reuse ;  /* 0x00005410ff8a4816 */ /* 0x104fe40000000084 */
[----:B------:R-:W-:Y:S02]  /*2f40*/  @P3 PRMT R132, RZ, 0x7610, R132 ;  /* 0x00007610ff843816 */ /* 0x000fe40000000084 */
[----:B------:R-:W-:Y:S01]  /*2f50*/  @P6 PRMT R139, RZ, 0x5410, R133 ;  /* 0x00005410ff8b6816 */ /* 0x000fe20000000085 */
[----:B------:R-:W-:Y:S02]  /*2f60*/  @P4 FMUL.FTZ R171, R137, R138 ;  /* 0x0000008a89ab4220 */ /* 0x000fe40000410000 */
[----:B------:R-:W-:-:S02]  /*2f70*/  @P3 FMUL.FTZ R170, R136, R132 ;  /* 0x0000008488aa3220 */ /* 0x000fc40000410000 */
[-C--:B------:R-:W-:Y:S01]  /*2f80*/  FMUL.FTZ R132, R201, R180.reuse ;  /* 0x000000b4c9847220 */ /* 0x080fe20000410000 */
[----:B------:R-:W-:Y:S01]  /*2f90*/  @P5 PRMT R133, RZ, 0x7610, R133 ;  /* 0x00007610ff855816 */ /* 0x000fe20000000085 */
[----:B------:R-:W-:Y:S02]  /*2fa0*/  FMUL.FTZ R138, R202, R180 ;  /* 0x000000b4ca8a7220 */ /* 0x000fe40000410000 */
[----:B------:R-:W-:Y:S02]  /*2fb0*/  FMUL.FTZ R132, R132, c[0x0][0x1e8] ;  /* 0x00007a0084847a20 */ /* 0x000fe40000410000 */
[----:B------:R-:W-:Y:S02]  /*2fc0*/  FADD.FTZ R144, R148, -R144 ;  /* 0x8000009094907221 */ /* 0x000fe40000010000 */
[----:B------:R-:W-:Y:S02]  /*2fd0*/  FADD.FTZ R145, R149, -R145 ;  /* 0x8000009195917221 */ /* 0x000fe40000010000 */
[----:B------:R-:W-:Y:S01]  /*2fe0*/  FADD.FTZ R146, R150, -R146 ;  /* 0x8000009296927221 */ /* 0x000fe20000010000 */
[----:B------:R-:W-:Y:S01]  /*2ff0*/  MOV R194, RZ ;  /* 0x000000ff00c27202 */ /* 0x000fe20000000f00 */
[----:B------:R-:W-:Y:S01]  /*3000*/  FMUL.FTZ R138, R138, c[0x0][0x1e8] ;  /* 0x00007a008a8a7a20 */ /* 0x000fe20000410000 */
[----:B------:R-:W2:Y:S01]  /*3010*/  LDL.LU R202, [R1+0x68] ;  /* 0x0000680001ca7983 */ /* 0x000ea20000300800 */
[----:B------:R-:W-:-:S02]  /*3020*/  @P5 FMUL.FTZ R177, R132, R133 ;  /* 0x0000008584b15220 */ /* 0x000fc40000410000 */
[----:B------:R-:W-:Y:S01]  /*3030*/  FMUL.FTZ R133, R48, R137 ;  /* 0x0000008930857220 */ /* 0x000fe20000410000 */
[----:B------:R-:W2:Y:S01]  /*3040*/  LDL.LU R201, [R1+0x6c] ;  /* 0x00006c0001c97983 */ /* 0x000ea20000300800 */
[----:B------:R-:W-:Y:S02]  /*3050*/  FMUL.FTZ R137, R50, R138 ;  /* 0x0000008a32897220 */ /* 0x000fe40000410000 */
[----:B------:R-:W-:Y:S02]  /*3060*/  @P6 FMUL.FTZ R176, R138, R139 ;  /* 0x0000008b8ab06220 */ /* 0x000fe40000410000 */
[----:B------:R-:W-:Y:S01]  /*3070*/  FMUL.FTZ R139, R49, R136 ;  /* 0x00000088318b7220 */ /* 0x000fe20000410000 */
[----:B------:R-:W-:Y:S01]  /*3080*/  FSEL R137, R137, RZ, P6 ;  /* 0x000000ff89897208 */ /* 0x000fe20003000000 */
[----:B------:R-:W-:Y:S01]  /*3090*/  FMUL.FTZ R138, R51, R132 ;  /* 0x00000084338a7220 */ /* 0x000fe20000410000 */
[----:B------:R-:W-:Y:S02]  /*30a0*/  LEA R132, P6, R221, c[0x0][0x248], 0x4 ;  /* 0x00009200dd847a11 */ /* 0x000fe400078c20ff */
[----:B------:R-:W-:-:S02]  /*30b0*/  FSEL R136, R133, RZ, P4 ;  /* 0x000000ff85887208 */ /* 0x000fc40002000000 */
[----:B------:R-:W-:Y:S02]  /*30c0*/  FSEL R139, R139, RZ, P3 ;  /* 0x000000ff8b8b7208 */ /* 0x000fe40001800000 */
[----:B------:R-:W-:Y:S02]  /*30d0*/  FSEL R138, R138, RZ, P5 ;  /* 0x000000ff8a8a7208 */ /* 0x000fe40002800000 */
[----:B------:R-:W-:Y:S02]  /*30e0*/  LEA.HI.X R133, R221, c[0x0][0x24c], RZ, 0x4, P6 ;  /* 0x00009300dd857a11 */ /* 0x000fe400030f24ff */
[C---:B------:R-:W-:Y:S02]  /*30f0*/  LOP3.LUT P4, RZ, R189.reuse, 0xff, RZ, 0xc0, !PT ;  /* 0x000000ffbdff7812 */ /* 0x040fe4000788c0ff */
[C---:B------:R-:W-:Y:S02]  /*3100*/  LOP3.LUT P3, RZ, R189.reuse, 0xff00, RZ, 0xc0, !PT ;  /* 0x0000ff00bdff7812 */ /* 0x040fe4000786c0ff */
[----:B------:R-:W-:-:S02]  /*3110*/  LOP3.LUT P5, RZ, R189, 0xff0000, RZ, 0xc0, !PT ;  /* 0x00ff0000bdff7812 */ /* 0x000fc400078ac0ff */
[----:B------:R-:W-:Y:S01]  /*3120*/  LOP3.LUT P6, RZ, R189, 0xff000000, RZ, 0xc0, !PT ;  /* 0xff000000bdff7812 */ /* 0x000fe200078cc0ff */
[----:B------:R-:W-:Y:S02]  /*3130*/  FMUL.FTZ R189, R179, R180 ;  /* 0x000000b4b3bd7220 */ /* 0x000fe40000410000 */
[----:B------:R-:W-:Y:S02]  /*3140*/  FMUL.FTZ R179, R178, c[0x0][0x1e8] ;  /* 0x00007a00b2b37a20 */ /* 0x000fe40000410000 */
[----:B------:R-:W-:Y:S01]  /*3150*/  FMUL.FTZ R189, R189, c[0x0][0x1e8] ;  /* 0x00007a00bdbd7a20 */ /* 0x000fe20000410000 */
[----:B------:R-:W-:Y:S01]  /*3160*/  F2FP.BF16.PACK_AB R136, R139, R136 ;  /* 0x000000888b88723e */ /* 0x000fe200000010ff */
[----:B------:R-:W-:Y:S01]  /*3170*/  FMUL.FTZ R139, R46, R188 ;  /* 0x000000bc2e8b7220 */ /* 0x000fe20000410000 */
[----:B------:R-:W-:Y:S01]  /*3180*/  F2FP.BF16.PACK_AB R137, R138, R137 ;  /* 0x000000898a89723e */ /* 0x000fe200000010ff */
[----:B------:R-:W-:Y:S02]  /*3190*/  FMUL.FTZ R138, R44, R179 ;  /* 0x000000b32c8a7220 */ /* 0x000fe40000410000 */
[----:B------:R-:W-:-:S02]  /*31a0*/  FMUL.FTZ R193, R45, R189 ;  /* 0x000000bd2dc17220 */ /* 0x000fc40000410000 */
[----:B------:R-:W-:Y:S01]  /*31b0*/  FMUL.FTZ R178, R47, R195 ;  /* 0x000000c32fb27220 */ /* 0x000fe20000410000 */
[----:B------:R-:W-:Y:S02]  /*31c0*/  FSEL R138, R138, RZ, P4 ;  /* 0x000000ff8a8a7208 */ /* 0x000fe40002000000 */
[----:B------:R-:W-:Y:S02]  /*31d0*/  FSEL R193, R193, RZ, P3 ;  /* 0x000000ffc1c17208 */ /* 0x000fe40001800000 */
[----:B------:R-:W-:Y:S02]  /*31e0*/  FSEL R139, R139, RZ, P5 ;  /* 0x000000ff8b8b7208 */ /* 0x000fe40002800000 */
[----:B------:R-:W-:Y:S02]  /*31f0*/  FSEL R178, R178, RZ, P6 ;  /* 0x000000ffb2b27208 */ /* 0x000fe40003000000 */
[----:B------:R-:W-:Y:S02]  /*3200*/  F2FP.BF16.PACK_AB R138, R193, R138 ;  /* 0x0000008ac18a723e */ /* 0x000fe400000010ff */
[----:B------:R-:W-:-:S05]  /*3210*/  F2FP.BF16.PACK_AB R139, R178, R139 ;  /* 0x0000008bb28b723e */ /* 0x000fca00000010ff */
[----:B------:R0:W-:Y:S02]  /*3220*/  STG.E.128 [R132.64], R136 ;  /* 0x0000008884007986 */ /* 0x0001e4000c101d04 */
[----:B0-----:R-:W-:-:S06]  /*3230*/  IMAD.WIDE.U32 R136, R196, R233, c[0x0][0x170] ;  /* 0x00005c00c4887625 */ /* 0x001fcc00078e00e9 */
[----:B------:R-:W2:Y:S01]  /*3240*/  LDG.E.128 R136, [R136.64] ;  /* 0x0000000488887981 */ /* 0x000ea2000c1e1d00 */
[----:B------:R-:W-:Y:S01]  /*3250*/  HFMA2.MMA R178, -RZ, RZ, 0, 0 ;  /* 0x00000000ffb27435 */ /* 0x000fe200000001ff */
[--C-:B------:R-:W-:Y:S02]  /*3260*/  @P4 PRMT R132, RZ, 0x5410, R134.reuse ;  /* 0x00005410ff844816 */ /* 0x100fe40000000086 */
[----:B------:R-:W-:-:S03]  /*3270*/  @P3 PRMT R134, RZ, 0x7610, R134 ;  /* 0x00007610ff863816 */ /* 0x000fc60000000086 */
[----:B------:R-:W-:Y:S01]  /*3280*/  @P4 FMUL.FTZ R178, R179, R132 ;  /* 0x00000084b3b24220 */ /* 0x000fe20000410000 */
[----:B------:R-:W-:Y:S01]  /*3290*/  MOV R132, R186 ;  /* 0x000000ba00847202 */ /* 0x000fe20000000f00 */
[----:B------:R-:W-:Y:S01]  /*32a0*/  HFMA2.MMA R179, -RZ, RZ, 0, 0 ;  /* 0x00000000ffb37435 */ /* 0x000fe200000001ff */
[----:B------:R-:W-:Y:S02]  /*32b0*/  FMUL.FTZ R144, R182, R144 ;  /* 0x00000090b6907220 */ /* 0x000fe40000410000 */
[----:B------:R-:W-:Y:S01]  /*32c0*/  LOP3.LUT P4, RZ, R132, 0xff, RZ, 0xc0, !PT ;  /* 0x000000ff84ff7812 */ /* 0x000fe2000788c0ff */
[----:B------:R-:W-:Y:S01]  /*32d0*/  HFMA2.MMA R193, -RZ, RZ, 0, 0 ;  /* 0x00000000ffc17435 */ /* 0x000fe200000001ff */
[--C-:B------:R-:W-:Y:S01]  /*32e0*/  @P5 PRMT R133, RZ, 0x5410, R135.reuse ;  /* 0x00005410ff855816 */ /* 0x100fe20000000087 */
[----:B------:R-:W-:Y:S01]  /*32f0*/  @P3 FMUL.FTZ R179, R189, R134 ;  /* 0x00000086bdb33220 */ /* 0x000fe20000410000 */
[----:B------:R-:W-:Y:S02]  /*3300*/  @P6 PRMT R135, RZ, 0x7610, R135 ;  /* 0x00007610ff876816 */ /* 0x000fe40000000087 */
[----:B------:R-:W-:Y:S01]  /*3310*/  LOP3.LUT P3, RZ, R186, 0xff00, RZ, 0xc0, !PT ;  /* 0x0000ff00baff7812 */ /* 0x000fe2000786c0ff */
[----:B------:R-:W-:-:S02]  /*3320*/  FMUL.FTZ R145, R182, R145 ;  /* 0x00000091b6917220 */ /* 0x000fc40000410000 */
[----:B------:R-:W-:Y:S02]  /*3330*/  @P0 FADD.FTZ R144, R108, R144 ;  /* 0x000000906c900221 */ /* 0x000fe40000010000 */
[----:B------:R-:W-:Y:S02]  /*3340*/  FFMA.FTZ R149, R166, R174, R175 ;  /* 0x000000aea6957223 */ /* 0x000fe400000100af */
[----:B------:R-:W-:Y:S01]  /*3350*/  @P6 FMUL.FTZ R193, R195, R135 ;  /* 0x00000087c3c16220 */ /* 0x000fe20000410000 */
[----:B------:R-:W-:Y:S01]  /*3360*/  LOP3.LUT P6, RZ, R186, 0xff0000, RZ, 0xc0, !PT ;  /* 0x00ff0000baff7812 */ /* 0x000fe200078cc0ff */
[----:B------:R-:W-:Y:S02]  /*3370*/  @P0 FADD.FTZ R145, R109, R145 ;  /* 0x000000916d910221 */ /* 0x000fe40000010000 */
[----:B------:R-:W-:Y:S02]  /*3380*/  FMUL.FTZ R132, R144, R180 ;  /* 0x000000b490847220 */ /* 0x000fe40000410000 */
[----:B------:R-:W-:-:S02]  /*3390*/  FADD.FTZ R149, R167, -R149 ;  /* 0x80000095a7957221 */ /* 0x000fc40000010000 */
[----:B------:R-:W-:Y:S02]  /*33a0*/  FMUL.FTZ R146, R182, R146 ;  /* 0x00000092b6927220 */ /* 0x000fe40000410000 */
[----:B------:R-:W-:Y:S02]  /*33b0*/  FADD.FTZ R147, R151, -R147 ;  /* 0x8000009397937221 */ /* 0x000fe40000010000 */
[----:B------:R-:W-:Y:S01]  /*33c0*/  @P5 FMUL.FTZ R194, R188, R133 ;  /* 0x00000085bcc25220 */ /* 0x000fe20000410000 */
[----:B------:R-:W-:Y:S01]  /*33d0*/  LOP3.LUT P5, RZ, R186, 0xff000000, RZ, 0xc0, !PT ;  /* 0xff000000baff7812 */ /* 0x000fe200078ac0ff */
[----:B------:R-:W-:Y:S01]  /*33e0*/  FMUL.FTZ R134, R145, R180 ;  /* 0x000000b491867220 */ /* 0x000fe20000410000 */
[----:B------:R-:W-:Y:S01]  /*33f0*/  HFMA2.MMA R188, -RZ, RZ, 0, 0 ;  /* 0x00000000ffbc7435 */ /* 0x000fe200000001ff */
[----:B------:R-:W-:Y:S02]  /*3400*/  FFMA.FTZ R148, R164, R174, R175 ;  /* 0x000000aea4947223 */ /* 0x000fe400000100af */
[----:B------:R-:W-:-:S02]  /*3410*/  FMUL.FTZ R132, R132, c[0x0][0x1e8] ;  /* 0x00007a0084847a20 */ /* 0x000fc40000410000 */
[----:B------:R-:W-:Y:S02]  /*3420*/  @P0 FADD.FTZ R146, R110, R146 ;  /* 0x000000926e920221 */ /* 0x000fe40000010000 */
[C---:B------:R-:W-:Y:S01]  /*3430*/  FMUL.FTZ R149, R182.reuse, R149 ;  /* 0x00000095b6957220 */ /* 0x040fe20000410000 */
[----:B------:R-:W-:Y:S01]  /*3440*/  MOV R189, RZ ;  /* 0x000000ff00bd7202 */ /* 0x000fe20000000f00 */
[----:B------:R-:W-:Y:S02]  /*3450*/  FMUL.FTZ R147, R182, R147 ;  /* 0x00000093b6937220 */ /* 0x000fe40000410000 */
[----:B------:R-:W-:Y:S02]  /*3460*/  FMUL.FTZ R134, R134, c[0x0][0x1e8] ;  /* 0x00007a0086867a20 */ /* 0x000fe40000410000 */
[----:B------:R-:W-:Y:S02]  /*3470*/  FADD.FTZ R148, R165, -R148 ;  /* 0x80000094a5947221 */ /* 0x000fe40000010000 */
[----:B------:R-:W-:-:S02]  /*3480*/  @P0 FADD.FTZ R149, R113, R149 ;  /* 0x0000009571950221 */ /* 0x000fc40000010000 */
[----:B------:R-:W-:Y:S02]  /*3490*/  @P0 FADD.FTZ R147, R111, R147 ;  /* 0x000000936f930221 */ /* 0x000fe40000010000 */
[----:B------:R-:W-:Y:S02]  /*34a0*/  FMUL.FTZ R148, R182, R148 ;  /* 0x00000094b6947220 */ /* 0x000fe40000410000 */
[----:B------:R-:W-:Y:S02]  /*34b0*/  FFMA.FTZ R150, R168, R174, R175 ;  /* 0x000000aea8967223 */ /* 0x000fe400000100af */
[-C--:B------:R-:W-:Y:S02]  /*34c0*/  FMUL.FTZ R151, R149, R180.reuse ;  /* 0x000000b495977220 */ /* 0x080fe40000410000 */
[----:B------:R-:W-:Y:S01]  /*34d0*/  FMUL.FTZ R135, R147, R180 ;  /* 0x000000b493877220 */ /* 0x000fe20000410000 */
[----:B------:R-:W-:Y:S01]  /*34e0*/  MOV R186, RZ ;  /* 0x000000ff00ba7202 */ /* 0x000fe20000000f00 */
[----:B------:R-:W-:Y:S01]  /*34f0*/  HFMA2.MMA R195, -RZ, RZ, 0, 0 ;  /* 0x00000000ffc37435 */ /* 0x000fe200000001ff */
[----:B------:R-:W-:-:S02]  /*3500*/  @P0 FADD.FTZ R148, R112, R148 ;  /* 0x0000009470940221 */ /* 0x000fc40000010000 */
[----:B------:R-:W-:Y:S02]  /*3510*/  FADD.FTZ R150, R169, -R150 ;  /* 0x80000096a9967221 */ /* 0x000fe40000010000 */
[----:B------:R-:W-:Y:S02]  /*3520*/  FMUL.FTZ R169, R151, c[0x0][0x1e8] ;  /* 0x00007a0097a97a20 */ /* 0x000fe40000410000 */
[----:B------:R-:W-:Y:S02]  /*3530*/  FMUL.FTZ R135, R135, c[0x0][0x1e8] ;  /* 0x00007a0087877a20 */ /* 0x000fe40000410000 */
[----:B------:R-:W-:Y:S02]  /*3540*/  FADD.FTZ R151, R173, -R172 ;  /* 0x800000acad977221 */ /* 0x000fe40000010000 */
[----:B------:R-:W-:Y:S02]  /*3550*/  FMUL.FTZ R168, R148, R180 ;  /* 0x000000b494a87220 */ /* 0x000fe40000410000 */
[----:B------:R-:W-:-:S02]  /*3560*/  FMUL.FTZ R150, R182, R150 ;  /* 0x00000096b6967220 */ /* 0x000fc40000410000 */
[----:B------:R-:W-:Y:S02]  /*3570*/  FMUL.FTZ R151, R182, R151 ;  /* 0x00000097b6977220 */ /* 0x000fe40000410000 */
[----:B------:R-:W-:Y:S02]  /*3580*/  FMUL.FTZ R168, R168, c[0x0][0x1e8] ;  /* 0x00007a00a8a87a20 */ /* 0x000fe40000410000 */
[----:B------:R-:W-:Y:S02]  /*3590*/  @P0 FADD.FTZ R150, R114, R150 ;  /* 0x0000009672960221 */ /* 0x000fe40000010000 */
[----:B------:R-:W-:Y:S02]  /*35a0*/  @P0 FADD.FTZ R151, R115, R151 ;  /* 0x0000009773970221 */ /* 0x000fe40000010000 */
[----:B------:R-:W-:Y:S02]  /*35b0*/  FMUL.FTZ R164, R37, R169 ;  /* 0x000000a925a47220 */ /* 0x000fe40000410000 */
[----:B------:R-:W-:-:S02]  /*35c0*/  FMUL.FTZ R172, R150, R180 ;  /* 0x000000b496ac7220 */ /* 0x000fc40000410000 */
[----:B------:R-:W-:Y:S02]  /*35d0*/  FMUL.FTZ R173, R151, R180 ;  /* 0x000000b497ad7220 */ /* 0x000fe40000410000 */
[----:B------:R-:W-:Y:S02]  /*35e0*/  FMUL.FTZ R172, R172, c[0x0][0x1e8] ;  /* 0x00007a00acac7a20 */ /* 0x000fe40000410000 */
[----:B------:R-:W-:-:S04]  /*35f0*/  FMUL.FTZ R173, R173, c[0x0][0x1e8] ;  /* 0x00007a00adad7a20 */ /* 0x000fc80000410000 */
[----:B------:R-:W-:Y:S01]  /*3600*/  FMUL.FTZ R166, R39, R173 ;  /* 0x000000ad27a67220 */ /* 0x000fe20000410000 */
[----:B------:R-:W-:Y:S02]  /*3610*/  SEL R144, R144, R124, P2 ;  /* 0x0000007c90907207 */ /* 0x000fe40001000000 */
[----:B------:R-:W-:Y:S02]  /*3620*/  SEL R145, R145, R125, P2 ;  /* 0x0000007d91917207 */ /* 0x000fe40001000000 */
[----:B------:R-:W-:Y:S02]  /*3630*/  SEL R147, R147, R127, P2 ;  /* 0x0000007f93937207 */ /* 0x000fe40001000000 */
[----:B------:R-:W-:Y:S02]  /*3640*/  SEL R148, R148, R128, P2 ;  /* 0x0000008094947207 */ /* 0x000fe40001000000 */
[----:B------:R-:W-:Y:S02]  /*3650*/  SEL R149, R149, R129, P2 ;  /* 0x0000008195957207 */ /* 0x000fe40001000000 */
[----:B------:R-:W-:-:S02]  /*3660*/  SEL R150, R150, R130, P2 ;  /* 0x0000008296967207 */ /* 0x000fc40001000000 */
[----:B------:R-:W-:Y:S01]  /*3670*/  SEL R151, R151, R131, P2 ;  /* 0x0000008397977207 */ /* 0x000fe20001000000 */
        /* <DEDUP_REMOVED lines=15> */
[C---:B------:R-:W-:Y:S02]  /*3770*/  FMUL.FTZ R140, R182.reuse, R142 ;  /* 0x0000008eb68c7220 */ /* 0x040fe40000410000 */
[----:B------:R-:W-:Y:S01]  /*3780*/  FMUL.FTZ R142, R182, R161 ;  /* 0x000000a1b68e7220 */ /* 0x000fe20000410000 */
[--C-:B--2---:R-:W-:Y:S02]  /*3790*/  @P4 PRMT R133, RZ, 0x5410, R136.reuse ;  /* 0x00005410ff854816 */ /* 0x104fe40000000088 */
[----:B------:R-:W-:-:S03]  /*37a0*/  @P3 PRMT R136, RZ, 0x7610, R136 ;  /* 0x00007610ff883816 */ /* 0x000fc60000000088 */
[----:B------:R-:W-:Y:S02]  /*37b0*/  @P4 FMUL.FTZ R189, R132, R133 ;  /* 0x0000008584bd4220 */ /* 0x000fe40000410000 */
[----:B------:R-:W-:Y:S02]  /*37c0*/  FMUL.FTZ R133, R146, R180 ;  /* 0x000000b492857220 */ /* 0x000fe40000410000 */
[----:B------:R-:W-:Y:S01]  /*37d0*/  @P3 FMUL.FTZ R188, R134, R136 ;  /* 0x0000008886bc3220 */ /* 0x000fe20000410000 */
[--C-:B------:R-:W-:Y:S01]  /*37e0*/  @P6 PRMT R136, RZ, 0x5410, R137.reuse ;  /* 0x00005410ff886816 */ /* 0x100fe20000000089 */
[----:B------:R-:W-:Y:S01]  /*37f0*/  FMUL.FTZ R133, R133, c[0x0][0x1e8] ;  /* 0x00007a0085857a20 */ /* 0x000fe20000410000 */
[----:B------:R-:W-:Y:S01]  /*3800*/  @P5 PRMT R137, RZ, 0x7610, R137 ;  /* 0x00007610ff895816 */ /* 0x000fe20000000089 */
[----:B------:R-:W-:Y:S02]  /*3810*/  FMUL.FTZ R132, R40, R132 ;  /* 0x0000008428847220 */ /* 0x000fe40000410000 */
[----:B------:R-:W-:-:S02]  /*3820*/  @P6 FMUL.FTZ R186, R133, R136 ;  /* 0x0000008885ba6220 */ /* 0x000fc40000410000 */
[----:B------:R-:W-:Y:S01]  /*3830*/  FMUL.FTZ R136, R41, R134 ;  /* 0x0000008629887220 */ /* 0x000fe20000410000 */
[----:B------:R-:W-:Y:S01]  /*3840*/  FSEL R134, R132, RZ, P4 ;  /* 0x000000ff84867208 */ /* 0x000fe20002000000 */
[----:B------:R-:W-:Y:S02]  /*3850*/  @P5 FMUL.FTZ R195, R135, R137 ;  /* 0x0000008987c35220 */ /* 0x000fe40000410000 */
[----:B------:R-:W-:Y:S01]  /*3860*/  FMUL.FTZ R133, R42, R133 ;  /* 0x000000852a857220 */ /* 0x000fe20000410000 */
[----:B------:R-:W-:Y:S01]  /*3870*/  FSEL R132, R136, RZ, P3 ;  /* 0x000000ff88847208 */ /* 0x000fe20001800000 */
[----:B------:R-:W-:Y:S01]  /*3880*/  FMUL.FTZ R135, R43, R135 ;  /* 0x000000872b877220 */ /* 0x000fe20000410000 */
[----:B------:R-:W-:Y:S02]  /*3890*/  LOP3.LUT P4, RZ, R187, 0xff, RZ, 0xc0, !PT ;  /* 0x000000ffbbff7812 */ /* 0x000fe4000788c0ff */
[----:B------:R-:W-:Y:S01]  /*38a0*/  F2FP.BF16.PACK_AB R132, R132, R134 ;  /* 0x000000868484723e */ /* 0x000fe200000010ff */
[----:B------:R-:W-:Y:S01]  /*38b0*/  FMUL.FTZ R134, R36, R168 ;  /* 0x000000a824867220 */ /* 0x000fe20000410000 */
[----:B------:R-:W-:-:S02]  /*38c0*/  FSEL R133, R133, RZ, P6 ;  /* 0x000000ff85857208 */ /* 0x000fc40003000000 */
[----:B------:R-:W-:Y:S02]  /*38d0*/  FSEL R135, R135, RZ, P5 ;  /* 0x000000ff87877208 */ /* 0x000fe40002800000 */
[----:B------:R-:W-:Y:S02]  /*38e0*/  LOP3.LUT P3, RZ, R187, 0xff00, RZ, 0xc0, !PT ;  /* 0x0000ff00bbff7812 */ /* 0x000fe4000786c0ff */
[----:B------:R-:W-:Y:S02]  /*38f0*/  F2FP.BF16.PACK_AB R133, R135, R133 ;  /* 0x000000858785723e */ /* 0x000fe400000010ff */
[----:B------:R-:W-:Y:S02]  /*3900*/  FSEL R134, R134, RZ, P4 ;  /* 0x000000ff86867208 */ /* 0x000fe40002000000 */
[----:B------:R-:W-:Y:S02]  /*3910*/  FSEL R135, R164, RZ, P3 ;  /* 0x000000ffa4877208 */ /* 0x000fe40001800000 */
[----:B------:R-:W-:-:S02]  /*3920*/  LEA R136, P6, R196, c[0x0][0x248], 0x4 ;  /* 0x00009200c4887a11 */ /* 0x000fc400078c20ff */
[----:B------:R-:W-:Y:S01]  /*3930*/  F2FP.BF16.PACK_AB R134, R135, R134 ;  /* 0x000000868786723e */ /* 0x000fe200000010ff */
[----:B------:R-:W-:Y:S01]  /*3940*/  FMUL.FTZ R135, R38, R172 ;  /* 0x000000ac26877220 */ /* 0x000fe20000410000 */
[----:B------:R-:W-:Y:S02]  /*3950*/  LEA.HI.X R137, R196, c[0x0][0x24c], RZ, 0x4, P6 ;  /* 0x00009300c4897a11 */ /* 0x000fe400030f24ff */
[C---:B------:R-:W-:Y:S01]  /*3960*/  LOP3.LUT P5, RZ, R187.reuse, 0xff0000, RZ, 0xc0, !PT ;  /* 0x00ff0000bbff7812 */ /* 0x040fe200078ac0ff */
[----:B------:R-:W2:Y:S01]  /*3970*/  LDL.LU R196, [R1+0x60] ;  /* 0x0000600001c47983 */ /* 0x000ea20000300800 */
[----:B------:R-:W-:Y:S02]  /*3980*/  LOP3.LUT P6, RZ, R187, 0xff000000, RZ, 0xc0, !PT ;  /* 0xff000000bbff7812 */ /* 0x000fe400078cc0ff */
[----:B------:R-:W-:Y:S01]  /*3990*/  @P1 MOV R164, 0x20 ;  /* 0x0000002000a41802 */ /* 0x000fe20000000f00 */
[----:B------:R-:W4:Y:S01]  /*39a0*/  LDL.LU R187, [R1+0x64] ;  /* 0x0000640001bb7983 */ /* 0x000f220000300800 */
[----:B------:R-:W-:-:S02]  /*39b0*/  FSEL R135, R135, RZ, P5 ;  /* 0x000000ff87877208 */ /* 0x000fc40002800000 */
[----:B------:R-:W-:Y:S01]  /*39c0*/  FSEL R166, R166, RZ, P6 ;  /* 0x000000ffa6a67208 */ /* 0x000fe20003000000 */
[----:B------:R-:W-:Y:S01]  /*39d0*/  @P1 IMAD.WIDE.U32 R164, R183, R164, c[0x0][0x258] ;  /* 0x00009600b7a41625 */ /* 0x000fe200078e00a4 */
[----:B------:R-:W-:Y:S01]  /*39e0*/  SEL R146, R146, R126, P2 ;  /* 0x0000007e92927207 */ /* 0x000fe20001000000 */
[----:B------:R-:W4:Y:S01]  /*39f0*/  LDL.LU R183, [R1+0x58] ;  /* 0x0000580001b77983 */ /* 0x000f220000300800 */
[----:B------:R-:W-:Y:S01]  /*3a00*/  F2FP.BF16.PACK_AB R135, R166, R135 ;  /* 0x00000087a687723e */ /* 0x000fe200000010ff */
[----:B------:R-:W-:Y:S02]  /*3a10*/  IMAD.WIDE.U32 R166, R192, R233, c[0x0][0x170] ;  /* 0x00005c00c0a67625 */ /* 0x000fe400078e00e9 */
[----:B------:R0:W-:Y:S04]  /*3a20*/  @P1 STG.E.128 [R164.64], R144 ;  /* 0x00000090a4001986 */ /* 0x0001e8000c101d04 */
[----:B------:R1:W-:Y:S04]  /*3a30*/  @P1 STG.E.128 [R164.64+0x10], R148 ;  /* 0x00001094a4001986 */ /* 0x0003e8000c101d04 */
[----:B------:R3:W-:Y:S01]  /*3a40*/  STG.E.128 [R136.64], R132 ;  /* 0x0000008488007986 */ /* 0x0007e2000c101d04 */
[----:B0-----:R-:W-:-:S03]  /*3a50*/  HFMA2.MMA R144, -RZ, RZ, 0, 0 ;  /* 0x00000000ff907435 */ /* 0x001fc600000001ff */
[----:B-1----:R-:W4:Y:S04]  /*3a60*/  LDL.LU R164, [R1+0x50] ;  /* 0x0000500001a47983 */ /* 0x002f280000300800 */
[----:B---3--:R0:W3:Y:S01]  /*3a70*/  LDG.E.128 R132, [R166.64] ;  /* 0x00000004a6847981 */ /* 0x0080e2000c1e1d00 */
[----:B------:R-:W-:-:S03]  /*3a80*/  @P4 PRMT R137, RZ, 0x5410, R138 ;  /* 0x00005410ff894816 */ /* 0x000fc6000000008a */
[----:B------:R-:W3:Y:S02]  /*3a90*/  LDL.LU R165, [R1+0x5c] ;  /* 0x00005c0001a57983 */ /* 0x000ee40000300800 */
[----:B------:R-:W-:Y:S02]  /*3aa0*/  @P4 FMUL.FTZ R144, R168, R137 ;  /* 0x00000089a8904220 */ /* 0x000fe40000410000 */
[----:B0-----:R-:W3:Y:S04]  /*3ab0*/  LDL.LU R166, [R1+0x48] ;  /* 0x0000480001a67983 */ /* 0x001ee80000300800 */
[----:B------:R-:W3:Y:S04]  /*3ac0*/  LDL.LU R167, [R1+0x54] ;  /* 0x0000540001a77983 */ /* 0x000ee80000300800 */
[----:B------:R-:W3:Y:S04]  /*3ad0*/  LDL.LU R168, [R1+0x4c] ;  /* 0x00004c0001a87983 */ /* 0x000ee80000300800 */
[----:B------:R-:W3:Y:S04]  /*3ae0*/  LDL.LU R174, [R1+0x44] ;  /* 0x0000440001ae7983 */ /* 0x000ee80000300800 */
[----:B------:R-:W3:Y:S04]  /*3af0*/  LDL.LU R175, [R1+0x40] ;  /* 0x0000400001af7983 */ /* 0x000ee80000300800 */
[----:B------:R-:W3:Y:S04]  /*3b00*/  LDL.LU R163, [R1+0x38] ;  /* 0x0000380001a37983 */ /* 0x000ee80000300800 */
[----:B------:R-:W3:Y:S04]  /*3b10*/  LDL.LU R162, [R1+0x3c] ;  /* 0x00003c0001a27983 */ /* 0x000ee80000300800 */
[----:B------:R-:W3:Y:S01]  /*3b20*/  LDL.LU R156, [R1+0x30] ;  /* 0x00003000019c7983 */ /* 0x000ee20000300800 */
[----:B------:R-:W-:-:S03]  /*3b30*/  FMUL.FTZ R146, R182, R159 ;  /* 0x0000009fb6927220 */ /* 0x000fc60000410000 */
[----:B------:R-:W3:Y:S04]  /*3b40*/  LDL.LU R160, [R1+0x34] ;  /* 0x0000340001a07983 */ /* 0x000ee80000300800 */
[----:B------:R-:W3:Y:S04]  /*3b50*/  LDL.LU R154, [R1+0x28] ;  /* 0x00002800019a7983 */ /* 0x000ee80000300800 */
[----:B------:R-:W3:Y:S04]  /*3b60*/  LDL.LU R158, [R1+0x2c] ;  /* 0x00002c00019e7983 */ /* 0x000ee80000300800 */
[----:B------:R-:W3:Y:S04]  /*3b70*/  LDL.LU R161, [R1+0x20] ;  /* 0x0000200001a17983 */ /* 0x000ee80000300800 */
[----:B------:R-:W3:Y:S01]  /*3b80*/  LDL.LU R159, [R1+0x24] ;  /* 0x00002400019f7983 */ /* 0x000ee20000300800 */
[----:B------:R-:W-:Y:S01]  /*3b90*/  FADD.FTZ R152, R153, -R152 ;  /* 0x8000009899987221 */ /* 0x000fe20000010000 */
[----:B------:R-:W-:Y:S01]  /*3ba0*/  MOV R136, R184 ;  /* 0x000000b800887202 */ /* 0x000fe20000000f00 */
[----:B------:R-:W-:-:S02]  /*3bb0*/  FMUL.FTZ R143, R182, R143 ;  /* 0x0000008fb68f7220 */ /* 0x000fc40000410000 */
[C---:B------:R-:W-:Y:S02]  /*3bc0*/  FMUL.FTZ R145, R182.reuse, R152 ;  /* 0x00000098b6917220 */ /* 0x040fe40000410000 */
[C---:B------:R-:W-:Y:S02]  /*3bd0*/  FMUL.FTZ R155, R182.reuse, R155 ;  /* 0x0000009bb69b7220 */ /* 0x040fe40000410000 */
[C---:B------:R-:W-:Y:S02]  /*3be0*/  FMUL.FTZ R147, R182.reuse, R141 ;  /* 0x0000008db6937220 */ /* 0x040fe40000410000 */
[----:B------:R-:W-:Y:S01]  /*3bf0*/  FMUL.FTZ R182, R182, R157 ;  /* 0x0000009db6b67220 */ /* 0x000fe20000410000 */
[----:B------:R-:W-:Y:S02]  /*3c00*/  LOP3.LUT P4, RZ, R136, 0xff, RZ, 0xc0, !PT ;  /* 0x000000ff88ff7812 */ /* 0x000fe4000788c0ff */
[----:B------:R-:W-:Y:S01]  /*3c10*/  @P3 PRMT R138, RZ, 0x7610, R138 ;  /* 0x00007610ff8a3816 */ /* 0x000fe2000000008a */
[----:B------:R-:W-:Y:S01]  /*3c20*/  @P0 FADD.FTZ R145, R116, R145 ;  /* 0x0000009174910221 */ /* 0x000fe20000010000 */
[----:B------:R-:W-:Y:S01]  /*3c30*/  @P1 MOV R136, 0x20 ;  /* 0x0000002000881802 */ /* 0x000fe20000000f00 */
[----:B------:R-:W-:Y:S01]  /*3c40*/  @P0 FADD.FTZ R140, R117, R140 ;  /* 0x0000008c758c0221 */ /* 0x000fe20000010000 */
[----:B------:R-:W-:Y:S01]  /*3c50*/  CS2R R148, SRZ ;  /* 0x0000000000947805 */ /* 0x000fe2000001ff00 */
[----:B------:R-:W-:-:S02]  /*3c60*/  @P0 FADD.FTZ R143, R118, R143 ;  /* 0x0000008f768f0221 */ /* 0x000fc40000010000 */
[----:B------:R-:W-:Y:S02]  /*3c70*/  @P0 FADD.FTZ R142, R119, R142 ;  /* 0x0000008e778e0221 */ /* 0x000fe40000010000 */
[----:B------:R-:W-:Y:S02]  /*3c80*/  @P0 FADD.FTZ R155, R120, R155 ;  /* 0x0000009b789b0221 */ /* 0x000fe40000010000 */
[----:B------:R-:W-:Y:S02]  /*3c90*/  @P0 FADD.FTZ R146, R121, R146 ;  /* 0x0000009279920221 */ /* 0x000fe40000010000 */
[----:B------:R-:W-:Y:S02]  /*3ca0*/  @P0 FADD.FTZ R147, R122, R147 ;  /* 0x000000937a930221 */ /* 0x000fe40000010000 */
[----:B------:R-:W-:Y:S01]  /*3cb0*/  @P0 FADD.FTZ R182, R123, R182 ;  /* 0x000000b67bb60221 */ /* 0x000fe20000010000 */
[--C-:B------:R-:W-:Y:S01]  /*3cc0*/  @P5 PRMT R141, RZ, 0x5410, R139.reuse ;  /* 0x00005410ff8d5816 */ /* 0x100fe2000000008b */
[----:B------:R-:W-:Y:S01]  /*3cd0*/  @P3 FMUL.FTZ R148, R169, R138 ;  /* 0x0000008aa9943220 */ /* 0x000fe20000410000 */
[----:B------:R-:W-:Y:S01]  /*3ce0*/  @P6 PRMT R150, RZ, 0x7610, R139 ;  /* 0x00007610ff966816 */ /* 0x000fe2000000008b */
[----:B------:R-:W-:Y:S01]  /*3cf0*/  @P1 IMAD.WIDE.U32 R136, R181, R136, c[0x0][0x258] ;  /* 0x00009600b5881625 */ /* 0x000fe200078e0088 */
[----:B------:R-:W-:Y:S01]  /*3d00*/  LOP3.LUT P3, RZ, R184, 0xff00, RZ, 0xc0, !PT ;  /* 0x0000ff00b8ff7812 */ /* 0x000fe2000786c0ff */
[----:B------:R-:W-:Y:S01]  /*3d10*/  CS2R R138, SRZ ;  /* 0x00000000008a7805 */ /* 0x000fe2000001ff00 */
[----:B------:R-:W-:-:S02]  /*3d20*/  SEL R124, R145, R124, P2 ;  /* 0x0000007c917c7207 */ /* 0x000fc40001000000 */
[----:B------:R-:W-:Y:S02]  /*3d30*/  SEL R125, R140, R125, P2 ;  /* 0x0000007d8c7d7207 */ /* 0x000fe40001000000 */
[----:B------:R-:W-:Y:S02]  /*3d40*/  SEL R126, R143, R126, P2 ;  /* 0x0000007e8f7e7207 */ /* 0x000fe40001000000 */
[----:B------:R-:W-:Y:S02]  /*3d50*/  SEL R127, R142, R127, P2 ;  /* 0x0000007f8e7f7207 */ /* 0x000fe40001000000 */
[----:B------:R-:W-:Y:S02]  /*3d60*/  SEL R128, R155, R128, P2 ;  /* 0x000000809b807207 */ /* 0x000fe40001000000 */
[----:B------:R-:W-:Y:S02]  /*3d70*/  SEL R129, R146, R129, P2 ;  /* 0x0000008192817207 */ /* 0x000fe40001000000 */
[----:B------:R-:W-:-:S02]  /*3d80*/  SEL R130, R147, R130, P2 ;  /* 0x0000008293827207 */ /* 0x000fc40001000000 */
[----:B------:R-:W-:Y:S01]  /*3d90*/  SEL R131, R182, R131, P2 ;  /* 0x00000083b6837207 */ /* 0x000fe20001000000 */
[----:B------:R-:W-:Y:S02]  /*3da0*/  @P5 FMUL.FTZ R139, R172, R141 ;  /* 0x0000008dac8b5220 */ /* 0x000fe40000410000 */
[----:B------:R-:W-:Y:S01]  /*3db0*/  FMUL.FTZ R141, R145, R180 ;  /* 0x000000b4918d7220 */ /* 0x000fe20000410000 */
[----:B------:R-:W-:Y:S01]  /*3dc0*/  @P1 STG.E.128 [R136.64], R124 ;  /* 0x0000007c88001986 */ /* 0x000fe2000c101d04 */
[----:B------:R-:W-:-:S03]  /*3dd0*/  HFMA2.MMA R145, -RZ, RZ, 0, 0 ;  /* 0x00000000ff917435 */ /* 0x000fc600000001ff */
[----:B------:R0:W-:Y:S01]  /*3de0*/  @P1 STG.E.128 [R136.64+0x10], R128 ;  /* 0x0000108088001986 */ /* 0x0001e2000c101d04 */
[----:B------:R-:W-:Y:S02]  /*3df0*/  FMUL.FTZ R141, R141, c[0x0][0x1e8] ;  /* 0x00007a008d8d7a20 */ /* 0x000fe40000410000 */
[-C--:B------:R-:W-:Y:S02]  /*3e00*/  FMUL.FTZ R140, R140, R180.reuse ;  /* 0x000000b48c8c7220 */ /* 0x080fe40000410000 */
[-C--:B------:R-:W-:Y:S02]  /*3e10*/  FMUL.FTZ R147, R147, R180.reuse ;  /* 0x000000b493937220 */ /* 0x080fe40000410000 */
[----:B------:R-:W-:Y:S02]  /*3e20*/  FMUL.FTZ R140, R140, c[0x0][0x1e8] ;  /* 0x00007a008c8c7a20 */ /* 0x000fe40000410000 */
[-C--:B------:R-:W-:Y:S02]  /*3e30*/  FMUL.FTZ R155, R155, R180.reuse ;  /* 0x000000b49b9b7220 */ /* 0x080fe40000410000 */
[----:B------:R-:W-:-:S02]  /*3e40*/  FMUL.FTZ R146, R146, R180 ;  /* 0x000000b492927220 */ /* 0x000fc40000410000 */
[-C--:B------:R-:W-:Y:S02]  /*3e50*/  FMUL.FTZ R143, R143, R180.reuse ;  /* 0x000000b48f8f7220 */ /* 0x080fe40000410000 */
[----:B------:R-:W-:Y:S02]  /*3e60*/  FMUL.FTZ R142, R142, R180 ;  /* 0x000000b48e8e7220 */ /* 0x000fe40000410000 */
[----:B------:R-:W-:Y:S02]  /*3e70*/  FMUL.FTZ R151, R33, R140 ;  /* 0x0000008c21977220 */ /* 0x000fe40000410000 */
[----:B------:R-:W-:Y:S02]  /*3e80*/  FMUL.FTZ R153, R147, c[0x0][0x1e8] ;  /* 0x00007a0093997a20 */ /* 0x000fe40000410000 */
[----:B------:R-:W-:Y:S02]  /*3e90*/  @P6 FMUL.FTZ R138, R173, R150 ;  /* 0x00000096ad8a6220 */ /* 0x000fe40000410000 */
[----:B------:R-:W-:-:S02]  /*3ea0*/  FADD.FTZ R204, R144, R204 ;  /* 0x000000cc90cc7221 */ /* 0x000fc40000010000 */
[----:B------:R-:W-:Y:S02]  /*3eb0*/  FMUL.FTZ R155, R155, c[0x0][0x1e8] ;  /* 0x00007a009b9b7a20 */ /* 0x000fe40000410000 */
[----:B------:R-:W-:Y:S01]  /*3ec0*/  FMUL.FTZ R152, R146, c[0x0][0x1e8] ;  /* 0x00007a0092987a20 */ /* 0x000fe20000410000 */
[----:B------:R-:W-:Y:S01]  /*3ed0*/  LOP3.LUT P0, RZ, R184, 0xff0000, RZ, 0xc0, !PT ;  /* 0x00ff0000b8ff7812 */ /* 0x000fe2000780c0ff */
[----:B------:R-:W-:Y:S02]  /*3ee0*/  FMUL.FTZ R144, R143, c[0x0][0x1e8] ;  /* 0x00007a008f907a20 */ /* 0x000fe40000410000 */
[----:B------:R-:W-:Y:S01]  /*3ef0*/  FMUL.FTZ R150, R142, c[0x0][0x1e8] ;  /* 0x00007a008e967a20 */ /* 0x000fe20000410000 */
[----:B------:R-:W-:Y:S01]  /*3f00*/  LOP3.LUT P6, RZ, R185, 0xff0000, RZ, 0xc0, !PT ;  /* 0x00ff0000b9ff7812 */ /* 0x000fe200078cc0ff */
[----:B------:R-:W-:Y:S02]  /*3f10*/  FADD.FTZ R197, R139, R197 ;  /* 0x000000c58bc57221 */ /* 0x000fe40000010000 */
[----:B------:R-:W-:Y:S01]  /*3f20*/  FMUL.FTZ R142, R30, R153 ;  /* 0x000000991e8e7220 */ /* 0x000fe20000410000 */
[C---:B------:R-:W-:Y:S01]  /*3f30*/  LOP3.LUT P2, RZ, R185.reuse, 0xff, RZ, 0xc0, !PT ;  /* 0x000000ffb9ff7812 */ /* 0x040fe2000784c0ff */
[----:B0-----:R-:W-:Y:S01]  /*3f40*/  FMUL.FTZ R137, R28, R155 ;  /* 0x0000009b1c897220 */ /* 0x001fe20000410000 */
[----:B------:R-:W-:Y:S01]  /*3f50*/  LOP3.LUT P1, RZ, R185, 0xff00, RZ, 0xc0, !PT ;  /* 0x0000ff00b9ff7812 */ /* 0x000fe2000782c0ff */
[----:B------:R-:W-:Y:S01]  /*3f60*/  FMUL.FTZ R139, R29, R152 ;  /* 0x000000981d8b7220 */ /* 0x000fe20000410000 */
[----:B------:R-:W-:Y:S01]  /*3f70*/  LOP3.LUT P5, RZ, R184, 0xff000000, RZ, 0xc0, !PT ;  /* 0xff000000b8ff7812 */ /* 0x000fe200078ac0ff */
[----:B------:R-:W-:Y:S01]  /*3f80*/  FMUL.FTZ R180, R182, R180 ;  /* 0x000000b4b6b47220 */ /* 0x000fe20000410000 */
[----:B------:R-:W-:-:S02]  /*3f90*/  FSEL R146, R142, RZ, P6 ;  /* 0x000000ff8e927208 */ /* 0x000fc40003000000 */
[----:B------:R-:W-:Y:S01]  /*3fa0*/  FSEL R137, R137, RZ, P2 ;  /* 0x000000ff89897208 */ /* 0x000fe20001000000 */
[----:B------:R-:W-:Y:S01]  /*3fb0*/  FMUL.FTZ R180, R180, c[0x0][0x1e8] ;  /* 0x00007a00b4b47a20 */ /* 0x000fe20000410000 */
[----:B------:R-:W-:Y:S01]  /*3fc0*/  FSEL R142, R139, RZ, P1 ;  /* 0x000000ff8b8e7208 */ /* 0x000fe20000800000 */
[----:B------:R-:W-:Y:S01]  /*3fd0*/  FADD.FTZ R206, R138, R206 ;  /* 0x000000ce8ace7221 */ /* 0x000fe20000010000 */
[----:B------:R-:W-:Y:S01]  /*3fe0*/  FSEL R151, R151, RZ, P3 ;  /* 0x000000ff97977208 */ /* 0x000fe20001800000 */
[----:B------:R-:W-:Y:S01]  /*3ff0*/  FMUL.FTZ R143, R31, R180 ;  /* 0x000000b41f8f7220 */ /* 0x000fe20000410000 */
[----:B------:R-:W-:Y:S01]  /*4000*/  F2FP.BF16.PACK_AB R138, R142, R137 ;  /* 0x000000898e8a723e */ /* 0x000fe200000010ff */
[----:B------:R-:W-:Y:S02]  /*4010*/  FADD.FTZ R201, R186, R201 ;  /* 0x000000c9bac97221 */ /* 0x000fe40000010000 */
[----:B------:R-:W-:Y:S02]  /*4020*/  FADD.FTZ R202, R195, R202 ;  /* 0x000000cac3ca7221 */ /* 0x000fe40000010000 */
[----:B------:R-:W-:Y:S01]  /*4030*/  FADD.FTZ R203, R148, R203 ;  /* 0x000000cb94cb7221 */ /* 0x000fe20000010000 */
[----:B------:R-:W-:Y:S01]  /*4040*/  IADD3 R0, R0, c[0x0][0x160], RZ ;  /* 0x0000580000007a10 */ /* 0x000fe20007ffe0ff */
[----:B--2---:R-:W-:-:S02]  /*4050*/  FADD.FTZ R196, R188, R196 ;  /* 0x000000c4bcc47221 */ /* 0x004fc40000010000 */
[----:B----4-:R-:W-:Y:S01]  /*4060*/  FADD.FTZ R187, R189, R187 ;  /* 0x000000bbbdbb7221 */ /* 0x010fe20000010000 */
[--C-:B---3--:R-:W-:Y:S02]  /*4070*/  @P4 PRMT R136, RZ, 0x5410, R132.reuse ;  /* 0x00005410ff884816 */ /* 0x108fe40000000084 */
[----:B------:R-:W-:-:S03]  /*4080*/  @P3 PRMT R132, RZ, 0x7610, R132 ;  /* 0x00007610ff843816 */ /* 0x000fc60000000084 */
[----:B------:R-:W-:Y:S02]  /*4090*/  @P4 FMUL.FTZ R145, R141, R136 ;  /* 0x000000888d914220 */ /* 0x000fe40000410000 */
[----:B------:R-:W-:Y:S02]  /*40a0*/  FMUL.FTZ R136, R32, R141 ;  /* 0x0000008d20887220 */ /* 0x000fe40000410000 */
[----:B------:R-:W-:-:S03]  /*40b0*/  @P3 FMUL.FTZ R149, R140, R132 ;  /* 0x000000848c953220 */ /* 0x000fc60000410000 */
[----:B------:R-:W-:Y:S02]  /*40c0*/  FSEL R136, R136, RZ, P4 ;  /* 0x000000ff88887208 */ /* 0x000fe40002000000 */
[----:B------:R-:W-:Y:S01]  /*40d0*/  LEA R140, P4, R192, c[0x0][0x248], 0x4 ;  /* 0x00009200c08c7a11 */ /* 0x000fe200078820ff */
[----:B------:R-:W-:-:S03]  /*40e0*/  FMUL.FTZ R132, R35, R150 ;  /* 0x0000009623847220 */ /* 0x000fc60000410000 */
[----:B------:R-:W-:Y:S02]  /*40f0*/  LEA.HI.X R141, R192, c[0x0][0x24c], RZ, 0x4, P4 ;  /* 0x00009300c08d7a11 */ /* 0x000fe400020f24ff */
[----:B------:R-:W-:Y:S01]  /*4100*/  LOP3.LUT P4, RZ, R27, 0xff, RZ, 0xc0, !PT ;  /* 0x000000ff1bff7812 */ /* 0x000fe2000788c0ff */
[----:B------:R-:W-:Y:S01]  /*4110*/  FMUL.FTZ R27, R34, R144 ;  /* 0x00000090221b7220 */ /* 0x000fe20000410000 */
[----:B------:R-:W-:Y:S01]  /*4120*/  FSEL R132, R132, RZ, P5 ;  /* 0x000000ff84847208 */ /* 0x000fe20002800000 */
[----:B------:R-:W-:Y:S01]  /*4130*/  FADD.FTZ R174, R171, R174 ;  /* 0x000000aeabae7221 */ /* 0x000fe20000010000 */
[----:B------:R-:W-:Y:S02]  /*4140*/  LOP3.LUT P3, RZ, R185, 0xff000000, RZ, 0xc0, !PT ;  /* 0xff000000b9ff7812 */ /* 0x000fe4000786c0ff */
[----:B------:R-:W-:Y:S01]  /*4150*/  FSEL R27, R27, RZ, P0 ;  /* 0x000000ff1b1b7208 */ /* 0x000fe20000000000 */
        /* <DEDUP_REMOVED lines=8> */
[----:B------:R-:W-:-:S05]  /*41e0*/  FADD.FTZ R159, R199, R159 ;  /* 0x0000009fc79f7221 */ /* 0x000fca0000010000 */
[----:B------:R0:W-:Y:S04]  /*41f0*/  STL [R1+0x24], R159 ;  /* 0x0000249f01007387 */ /* 0x0001e80000100800 */
[----:B------:R0:W-:Y:S01]  /*4200*/  STL [R1+0x20], R161 ;  /* 0x000020a101007387 */ /* 0x0001e20000100800 */
[----:B------:R-:W-:-:S03]  /*4210*/  FADD.FTZ R168, R176, R168 ;  /* 0x000000a8b0a87221 */ /* 0x000fc60000010000 */
[----:B------:R0:W-:Y:S01]  /*4220*/  STL [R1+0x2c], R158 ;  /* 0x00002c9e01007387 */ /* 0x0001e20000100800 */
[----:B------:R-:W-:-:S03]  /*4230*/  F2FP.BF16.PACK_AB R137, R132, R27 ;  /* 0x0000001b8489723e */ /* 0x000fc600000010ff */
[----:B------:R0:W-:Y:S01]  /*4240*/  STL [R1+0x28], R154 ;  /* 0x0000289a01007387 */ /* 0x0001e20000100800 */
[----:B------:R-:W-:Y:S01]  /*4250*/  FADD.FTZ R166, R177, R166 ;  /* 0x000000a6b1a67221 */ /* 0x000fe20000010000 */
[----:B------:R-:W-:Y:S02]  /*4260*/  @P0 PRMT R27, RZ, 0x5410, R133 ;  /* 0x00005410ff1b0816 */ /* 0x000fe40000000085 */
[----:B------:R0:W-:Y:S01]  /*4270*/  STL [R1+0x34], R160 ;  /* 0x000034a001007387 */ /* 0x0001e20000100800 */
[----:B------:R-:W-:-:S03]  /*4280*/  FADD.FTZ R167, R178, R167 ;  /* 0x000000a7b2a77221 */ /* 0x000fc60000010000 */
[----:B------:R0:W-:Y:S01]  /*4290*/  STL [R1+0x30], R156 ;  /* 0x0000309c01007387 */ /* 0x0001e20000100800 */
[----:B------:R-:W-:-:S03]  /*42a0*/  FADD.FTZ R164, R179, R164 ;  /* 0x000000a4b3a47221 */ /* 0x000fc60000010000 */
[----:B------:R0:W-:Y:S01]  /*42b0*/  STL [R1+0x3c], R162 ;  /* 0x00003ca201007387 */ /* 0x0001e20000100800 */
[----:B------:R-:W-:-:S03]  /*42c0*/  FADD.FTZ R165, R194, R165 ;  /* 0x000000a5c2a57221 */ /* 0x000fc60000010000 */
[----:B------:R0:W-:Y:S01]  /*42d0*/  STL [R1+0x38], R163 ;  /* 0x000038a301007387 */ /* 0x0001e20000100800 */
[----:B------:R-:W-:Y:S01]  /*42e0*/  FADD.FTZ R183, R193, R183 ;  /* 0x000000b7c1b77221 */ /* 0x000fe20000010000 */
[----:B------:R-:W-:Y:S02]  /*42f0*/  FSEL R143, R143, RZ, P3 ;  /* 0x000000ff8f8f7208 */ /* 0x000fe40001800000 */
[----:B------:R0:W-:Y:S01]  /*4300*/  STL [R1+0x44], R174 ;  /* 0x000044ae01007387 */ /* 0x0001e20000100800 */
[----:B------:R-:W-:Y:S01]  /*4310*/  MOV R132, RZ ;  /* 0x000000ff00847202 */ /* 0x000fe20000000f00 */
[----:B------:R-:W-:Y:S02]  /*4320*/  @P0 FMUL.FTZ R132, R144, R27 ;  /* 0x0000001b90840220 */ /* 0x000fe40000410000 */
[----:B------:R0:W-:Y:S01]  /*4330*/  STL [R1+0x40], R175 ;  /* 0x000040af01007387 */ /* 0x0001e20000100800 */
[----:B------:R-:W-:-:S03]  /*4340*/  HFMA2.MMA R27, -RZ, RZ, 0, 0 ;  /* 0x00000000ff1b7435 */ /* 0x000fc600000001ff */
[----:B------:R0:W-:Y:S01]  /*4350*/  STL [R1+0x4c], R168 ;  /* 0x00004ca801007387 */ /* 0x0001e20000100800 */
[----:B------:R-:W-:-:S03]  /*4360*/  @P5 PRMT R133, RZ, 0x7610, R133 ;  /* 0x00007610ff855816 */ /* 0x000fc60000000085 */
[----:B------:R0:W-:Y:S01]  /*4370*/  STL [R1+0x48], R166 ;  /* 0x000048a601007387 */ /* 0x0001e20000100800 */
[----:B------:R-:W-:-:S03]  /*4380*/  F2FP.BF16.PACK_AB R139, R143, R146 ;  /* 0x000000928f8b723e */ /* 0x000fc600000010ff */
[----:B------:R0:W-:Y:S01]  /*4390*/  STL [R1+0x54], R167 ;  /* 0x000054a701007387 */ /* 0x0001e20000100800 */
[--C-:B------:R-:W-:Y:S01]  /*43a0*/  @P2 PRMT R142, RZ, 0x5410, R134.reuse ;  /* 0x00005410ff8e2816 */ /* 0x100fe20000000086 */
[----:B------:R-:W-:Y:S02]  /*43b0*/  HFMA2.MMA R144, -RZ, RZ, 0, 0 ;  /* 0x00000000ff907435 */ /* 0x000fe400000001ff */
[----:B------:R0:W-:Y:S01]  /*43c0*/  STL [R1+0x50], R164 ;  /* 0x000050a401007387 */ /* 0x0001e20000100800 */
[----:B------:R-:W-:-:S03]  /*43d0*/  @P1 PRMT R143, RZ, 0x7610, R134 ;  /* 0x00007610ff8f1816 */ /* 0x000fc60000000086 */
[----:B------:R0:W-:Y:S01]  /*43e0*/  STL [R1+0x5c], R165 ;  /* 0x00005ca501007387 */ /* 0x0001e20000100800 */
[--C-:B------:R-:W-:Y:S02]  /*43f0*/  @P6 PRMT R147, RZ, 0x5410, R135.reuse ;  /* 0x00005410ff936816 */ /* 0x100fe40000000087 */
[----:B------:R-:W-:Y:S01]  /*4400*/  @P3 PRMT R148, RZ, 0x7610, R135 ;  /* 0x00007610ff943816 */ /* 0x000fe20000000087 */
[----:B------:R0:W-:Y:S01]  /*4410*/  STL [R1+0x58], R183 ;  /* 0x000058b701007387 */ /* 0x0001e20000100800 */
[----:B------:R-:W-:Y:S01]  /*4420*/  CS2R R134, SRZ ;  /* 0x0000000000867805 */ /* 0x000fe2000001ff00 */
[----:B------:R-:W-:Y:S02]  /*4430*/  @P5 FMUL.FTZ R27, R150, R133 ;  /* 0x00000085961b5220 */ /* 0x000fe40000410000 */
[----:B------:R0:W-:Y:S01]  /*4440*/  STL [R1+0x64], R187 ;  /* 0x000064bb01007387 */ /* 0x0001e20000100800 */
[----:B------:R-:W-:-:S03]  /*4450*/  @P2 FMUL.FTZ R135, R155, R142 ;  /* 0x0000008e9b872220 */ /* 0x000fc60000410000 */
[----:B------:R0:W-:Y:S01]  /*4460*/  STL [R1+0x60], R196 ;  /* 0x000060c401007387 */ /* 0x0001e20000100800 */
[----:B------:R-:W-:-:S03]  /*4470*/  FADD.FTZ R205, R145, R205 ;  /* 0x000000cd91cd7221 */ /* 0x000fc60000010000 */
        /* <DEDUP_REMOVED lines=8> */
[----:B------:R-:W-:Y:S02]  /*4500*/  @P6 FMUL.FTZ R146, R153, R147 ;  /* 0x0000009399926220 */ /* 0x000fe40000410000 */
[----:B------:R-:W-:Y:S01]  /*4510*/  FADD.FTZ R224, R27, R224 ;  /* 0x000000e01be07221 */ /* 0x000fe20000010000 */
[----:B------:R0:W-:Y:S01]  /*4520*/  STL [R1+0x70], R203 ;  /* 0x000070cb01007387 */ /* 0x0001e20000100800 */
[----:B------:R-:W-:-:S03]  /*4530*/  FADD.FTZ R225, R135, R225 ;  /* 0x000000e187e17221 */ /* 0x000fc60000010000 */
[----:B------:R0:W-:Y:S01]  /*4540*/  STL [R1+0x7c], R197 ;  /* 0x00007cc501007387 */ /* 0x0001e20000100800 */
[----:B------:R-:W-:-:S03]  /*4550*/  FADD.FTZ R226, R134, R226 ;  /* 0x000000e286e27221 */ /* 0x000fc60000010000 */
        /* <DEDUP_REMOVED lines=17> */
.L_x_5677:
[----:B------:R0:W5:Y:S01]  /*4670*/  LDL.LU R32, [R1+0x4] ;  /* 0x0000040001207983 */ /* 0x0001620000300800 */
[----:B------:R-:W-:Y:S02]  /*4680*/  MOV R232, R234 ;  /* 0x000000ea00e87202 */ /* 0x000fe40000000f00 */
[----:B------:R-:W-:Y:S01]  /*4690*/  MOV R234, R236 ;  /* 0x000000ec00ea7202 */ /* 0x000fe20000000f00 */
[----:B------:R0:W5:Y:S01]  /*46a0*/  LDL.LU R33, [R1] ;  /* 0x0000000001217983 */ /* 0x0001620000300800 */
[----:B------:R-:W-:Y:S02]  /*46b0*/  MOV R236, R238 ;  /* 0x000000ee00ec7202 */ /* 0x000fe40000000f00 */
[----:B------:R-:W-:Y:S01]  /*46c0*/  MOV R238, R240 ;  /* 0x000000f000ee7202 */ /* 0x000fe20000000f00 */
[----:B------:R0:W5:Y:S01]  /*46d0*/  LDL.LU R34, [R1+0xc] ;  /* 0x00000c0001227983 */ /* 0x0001620000300800 */
[----:B------:R-:W-:Y:S02]  /*46e0*/  MOV R28, R25 ;  /* 0x00000019001c7202 */ /* 0x000fe40000000f00 */
[----:B------:R-:W-:Y:S01]  /*46f0*/  MOV R29, R26 ;  /* 0x0000001a001d7202 */ /* 0x000fe20000000f00 */
[----:B------:R0:W5:Y:S01]  /*4700*/  LDL.LU R35, [R1+0x8] ;  /* 0x0000080001237983 */ /* 0x0001620000300800 */
[----:B------:R-:W-:-:S02]  /*4710*/  MOV R31, R24 ;  /* 0x00000018001f7202 */ /* 0x000fc40000000f00 */
[----:B------:R-:W-:Y:S01]  /*4720*/  MOV R240, R242 ;  /* 0x000000f200f07202 */ /* 0x000fe20000000f00 */
[----:B------:R0:W5:Y:S01]  /*4730*/  LDL.LU R40, [R1+0x14] ;  /* 0x0000140001287983 */ /* 0x0001620000300800 */
        /* <DEDUP_REMOVED lines=73> */
.L_x_5674:
[----:B0-----:R-:W0:Y:S01]  /*4bd0*/  S2R R2, SR_TID.X ;  /* 0x0000000000027919 */ /* 0x001e220000002100 */
        /* <DEDUP_REMOVED lines=27> */
[----:B-----5:R-:W-:Y:S04]  /*4d90*/  STG.E.128 [R2.64+0x6000], R32 ;  /* 0x0060002002007986 */ /* 0x020fe8000c101d04 */
[----:B------:R-:W-:Y:S04]  /*4da0*/  STG.E.128 [R2.64+0x6010], R40 ;  /* 0x0060102802007986 */ /* 0x000fe8000c101d04 */
[----:B------:R-:W-:Y:S04]  /*4db0*/  STG.E.128 [R48.64+0x6000], R4 ;  /* 0x0060000430007986 */ /* 0x000fe8000c101d04 */
[----:B------:R-:W-:Y:S04]  /*4dc0*/  STG.E.128 [R48.64+0x6010], R36 ;  /* 0x0060102430007986 */ /* 0x000fe8000c101d04 */
[----:B------:R-:W-:Y:S04]  /*4dd0*/  STG.E.128 [R50.64+0x6000], R72 ;  /* 0x0060004832007986 */ /* 0x000fe8000c101d04 */
[----:B------:R-:W-:Y:S01]  /*4de0*/  STG.E.128 [R50.64+0x6010], R76 ;  /* 0x0060104c32007986 */ /* 0x000fe2000c101d04 */
[----:B------:R-:W-:Y:S05]  /*4df0*/  EXIT ;  /* 0x000000000000794d */ /* 0x000fea0003800000 */
.L_x_5675:
[----:B0-----:R-:W-:Y:S01]  /*4e00*/  HFMA2.MMA R135, -RZ, RZ, 0, 9.5367431640625e-07 ;  /* 0x00000010ff877435 */ /* 0x001fe200000001ff */
[----:B------:R-:W-:-:S02]  /*4e10*/  MOV R133, R136 ;  /* 0x0000008800857202 */ /* 0x000fc40000000f00 */
[----:B------:R-:W-:Y:S02]  /*4e20*/  MOV R232, 0x1f ;  /* 0x0000001f00e87802 */ /* 0x000fe40000000f00 */
[----:B------:R-:W-:Y:S02]  /*4e30*/  MOV R139, 0xffffffff ;  /* 0xffffffff008b7802 */ /* 0x000fe40000000f00 */
[----:B------:R-:W-:Y:S02]  /*4e40*/  MOV R132, 0x4e60 ;  /* 0x00004e6000847802 */ /* 0x000fe40000000f00 */
[----:B-----5:R-:W-:Y:S05]  /*4e50*/  CALL.REL.NOINC `($__internal_95_$__cuda_sm70_shflsync_down_p) ;  /* 0x0000046000007944 */ /* 0x020fea0003c00000 */
[----:B-1----:R-:W-:Y:S01]  /*4e60*/  MOV R137, R135 ;  /* 0x0000008700897202 */ /* 0x002fe20000000f00 */
[----:B------:R-:W-:Y:S05]  /*4e70*/  BRA `(.L_x_5679) ;  /* 0xffffd0c000007947 */ /* 0x000fea000383ffff */
.L_x_5676:
[----:B------:R-:W-:Y:S01]  /*4e80*/  HFMA2.MMA R135, -RZ, RZ, 0, 9.5367431640625e-07 ;  /* 0x00000010ff877435 */ /* 0x000fe200000001ff */
[----:B------:R-:W-:Y:S02]  /*4e90*/  MOV R133, R134 ;  /* 0x0000008600857202 */ /* 0x000fe40000000f00 */
[----:B------:R-:W-:Y:S02]  /*4ea0*/  MOV R232, 0x1f ;  /* 0x0000001f00e87802 */ /* 0x000fe40000000f00 */
[----:B------:R-:W-:-:S02]  /*4eb0*/  MOV R139, 0xffffffff ;  /* 0xffffffff008b7802 */ /* 0x000fc40000000f00 */
[----:B------:R-:W-:Y:S02]  /*4ec0*/  MOV R132, 0x4ee0 ;  /* 0x00004ee000847802 */ /* 0x000fe40000000f00 */
[----:B01---5:R-:W-:Y:S05]  /*4ed0*/  CALL.REL.NOINC `($__internal_95_$__cuda_sm70_shflsync_down_p) ;  /* 0x000003e000007944 */ /* 0x023fea0003c00000 */
[----:B------:R-:W-:Y:S01]  /*4ee0*/  FADD.FTZ R136, R136, R137 ;  /* 0x0000008988887221 */ /* 0x000fe20000010000 */
[----:B------:R-:W-:Y:S01]  /*4ef0*/  MOV R232, 0x1f ;  /* 0x0000001f00e87802 */ /* 0x000fe20000000f00 */
[----:B-1----:R-:W-:Y:S01]  /*4f00*/  FADD.FTZ R134, R134, R135 ;  /* 0x0000008786867221 */ /* 0x002fe20000010000 */
[----:B------:R-:W-:Y:S01]  /*4f10*/  HFMA2.MMA R135, -RZ, RZ, 0, 4.76837158203125e-07 ;  /* 0x00000008ff877435 */ /* 0x000fe200000001ff */
[----:B------:R-:W-:Y:S02]  /*4f20*/  MOV R139, 0xffffffff ;  /* 0xffffffff008b7802 */ /* 0x000fe40000000f00 */
[----:B------:R-:W-:Y:S02]  /*4f30*/  MOV R133, R136 ;  /* 0x0000008800857202 */ /* 0x000fe40000000f00 */
[----:B------:R-:W-:Y:S02]  /*4f40*/  MOV R132, 0x4f60 ;  /* 0x00004f6000847802 */ /* 0x000fe40000000f00 */
[----:B------:R-:W-:Y:S05]  /*4f50*/  CALL.REL.NOINC `($__internal_95_$__cuda_sm70_shflsync_down_p) ;  /* 0x0000036000007944 */ /* 0x000fea0003c00000 */
[----:B-1----:R-:W-:Y:S01]  /*4f60*/  MOV R137, R135 ;  /* 0x0000008700897202 */ /* 0x002fe20000000f00 */
[----:B------:R-:W-:Y:S01]  /*4f70*/  HFMA2.MMA R135, -RZ, RZ, 0, 4.76837158203125e-07 ;  /* 0x00000008ff877435 */ /* 0x000fe200000001ff */
[----:B------:R-:W-:-:S02]  /*4f80*/  MOV R133, R134 ;  /* 0x0000008600857202 */ /* 0x000fc40000000f00 */
[----:B------:R-:W-:Y:S02]  /*4f90*/  MOV R232, 0x1f ;  /* 0x0000001f00e87802 */ /* 0x000fe40000000f00 */
[----:B------:R-:W-:Y:S02]  /*4fa0*/  MOV R139, 0xffffffff ;  /* 0xffffffff008b7802 */ /* 0x000fe40000000f00 */
[----:B------:R-:W-:Y:S02]  /*4fb0*/  MOV R132, 0x4fd0 ;  /* 0x00004fd000847802 */ /* 0x000fe40000000f00 */
[----:B------:R-:W-:Y:S05]  /*4fc0*/  CALL.REL.NOINC `($__internal_95_$__cuda_sm70_shflsync_down_p) ;  /* 0x000002f000007944 */ /* 0x000fea0003c00000 */
[----:B------:R-:W-:Y:S01]  /*4fd0*/  FADD.FTZ R136, R137, R136 ;  /* 0x0000008889887221 */ /* 0x000fe20000010000 */
[----:B------:R-:W-:Y:S01]  /*4fe0*/  MOV R232, 0x1f ;  /* 0x0000001f00e87802 */ /* 0x000fe20000000f00 */
[----:B-1----:R-:W-:Y:S01]  /*4ff0*/  FADD.FTZ R134, R134, R135 ;  /* 0x0000008786867221 */ /* 0x002fe20000010000 */
[----:B------:R-:W-:Y:S01]  /*5000*/  HFMA2.MMA R135, -RZ, RZ, 0, 2.384185791015625e-07 ;  /* 0x00000004ff877435 */ /* 0x000fe200000001ff */
[----:B------:R-:W-:Y:S02]  /*5010*/  MOV R139, 0xffffffff ;  /* 0xffffffff008b7802 */ /* 0x000fe40000000f00 */
[----:B------:R-:W-:-:S02]  /*5020*/  MOV R133, R136 ;  /* 0x0000008800857202 */ /* 0x000fc40000000f00 */
[----:B------:R-:W-:Y:S02]  /*5030*/  MOV R132, 0x5050 ;  /* 0x0000505000847802 */ /* 0x000fe40000000f00 */
[----:B------:R-:W-:Y:S05]  /*5040*/  CALL.REL.NOINC `($__internal_95_$__cuda_sm70_shflsync_down_p) ;  /* 0x0000027000007944 */ /* 0x000fea0003c00000 */
[----:B-1----:R-:W-:Y:S01]  /*5050*/  MOV R137, R135 ;  /* 0x0000008700897202 */ /* 0x002fe20000000f00 */
[----:B------:R-:W-:Y:S01]  /*5060*/  HFMA2.MMA R135, -RZ, RZ, 0, 2.384185791015625e-07 ;  /* 0x00000004ff877435 */ /* 0x000fe200000001ff */
[----:B------:R-:W-:Y:S02]  /*5070*/  MOV R133, R134 ;  /* 0x0000008600857202 */ /* 0x000fe40000000f00 */
[----:B------:R-:W-:Y:S02]  /*5080*/  MOV R232, 0x1f ;  /* 0x0000001f00e87802 */ /* 0x000fe40000000f00 */
[----:B------:R-:W-:Y:S02]  /*5090*/  MOV R139, 0xffffffff ;  /* 0xffffffff008b7802 */ /* 0x000fe40000000f00 */
[----:B------:R-:W-:Y:S02]  /*50a0*/  MOV R132, 0x50c0 ;  /* 0x000050c000847802 */ /* 0x000fe40000000f00 */
[----:B------:R-:W-:Y:S05]  /*50b0*/  CALL.REL.NOINC `($__internal_95_$__cuda_sm70_shflsync_down_p) ;  /* 0x0000020000007944 */ /* 0x000fea0003c00000 */
[----:B------:R-:W-:Y:S01]  /*50c0*/  FADD.FTZ R136, R137, R136 ;  /* 0x0000008889887221 */ /* 0x000fe20000010000 */
[----:B------:R-:W-:Y:S01]  /*50d0*/  MOV R232, 0x1f ;  /* 0x0000001f00e87802 */ /* 0x000fe20000000f00 */
[----:B-1----:R-:W-:Y:S01]  /*50e0*/  FADD.FTZ R134, R134, R135 ;  /* 0x0000008786867221 */ /* 0x002fe20000010000 */
[----:B------:R-:W-:Y:S01]  /*50f0*/  HFMA2.MMA R135, -RZ, RZ, 0, 1.1920928955078125e-07 ;  /* 0x00000002ff877435 */ /* 0x000fe200000001ff */
[----:B------:R-:W-:-:S02]  /*5100*/  MOV R139, 0xffffffff ;  /* 0xffffffff008b7802 */ /* 0x000fc40000000f00 */
[----:B------:R-:W-:Y:S02]  /*5110*/  MOV R133, R136 ;  /* 0x0000008800857202 */ /* 0x000fe40000000f00 */
[----:B------:R-:W-:Y:S02]  /*5120*/  MOV R132, 0x5140 ;  /* 0x0000514000847802 */ /* 0x000fe40000000f00 */
[----:B------:R-:W-:Y:S05]  /*5130*/  CALL.REL.NOINC `($__internal_95_$__cuda_sm70_shflsync_down_p) ;  /* 0x0000018000007944 */ /* 0x000fea0003c00000 */
[----:B-1----:R-:W-:Y:S01]  /*5140*/  MOV R137, R135 ;  /* 0x0000008700897202 */ /* 0x002fe20000000f00 */
[----:B------:R-:W-:Y:S01]  /*5150*/  HFMA2.MMA R135, -RZ, RZ, 0, 1.1920928955078125e-07 ;  /* 0x00000002ff877435 */ /* 0x000fe200000001ff */
[----:B------:R-:W-:Y:S02]  /*5160*/  MOV R133, R134 ;  /* 0x0000008600857202 */ /* 0x000fe40000000f00 */
[----:B------:R-:W-:Y:S02]  /*5170*/  MOV R232, 0x1f ;  /* 0x0000001f00e87802 */ /* 0x000fe40000000f00 */
[----:B------:R-:W-:Y:S02]  /*5180*/  MOV R139, 0xffffffff ;  /* 0xffffffff008b7802 */ /* 0x000fe40000000f00 */
[----:B------:R-:W-:-:S02]  /*5190*/  MOV R132, 0x51b0 ;  /* 0x000051b000847802 */ /* 0x000fc40000000f00 */
[----:B------:R-:W-:Y:S05]  /*51a0*/  CALL.REL.NOINC `($__internal_95_$__cuda_sm70_shflsync_down_p) ;  /* 0x0000011000007944 */ /* 0x000fea0003c00000 */
[----:B------:R-:W-:Y:S01]  /*51b0*/  FADD.FTZ R136, R137, R136 ;  /* 0x0000008889887221 */ /* 0x000fe20000010000 */
[----:B------:R-:W-:Y:S01]  /*51c0*/  MOV R232, 0x1f ;  /* 0x0000001f00e87802 */ /* 0x000fe20000000f00 */
[----:B-1----:R-:W-:Y:S01]  /*51d0*/  FADD.FTZ R134, R134, R135 ;  /* 0x0000008786867221 */ /* 0x002fe20000010000 */
[----:B------:R-:W-:Y:S01]  /*51e0*/  HFMA2.MMA R135, -RZ, RZ, 0, 5.9604644775390625e-08 ;  /* 0x00000001ff877435 */ /* 0x000fe200000001ff */
[----:B------:R-:W-:-:S02]  /*51f0*/  MOV R139, 0xffffffff ;  /* 0xffffffff008b7802 */ /* 0x000fc40000000f00 */
[----:B------:R-:W-:Y:S02]  /*5200*/  MOV R133, R136 ;  /* 0x0000008800857202 */ /* 0x000fe40000000f00 */
[----:B------:R-:W-:Y:S02]  /*5210*/  MOV R132, 0x5230 ;  /* 0x0000523000847802 */ /* 0x000fe40000000f00 */
[----:B------:R-:W-:Y:S05]  /*5220*/  CALL.REL.NOINC `($__internal_95_$__cuda_sm70_shflsync_down_p) ;  /* 0x0000009000007944 */ /* 0x000fea0003c00000 */
[----:B-1----:R-:W-:Y:S01]  /*5230*/  MOV R137, R135 ;  /* 0x0000008700897202 */ /* 0x002fe20000000f00 */
[----:B------:R-:W-:Y:S01]  /*5240*/  HFMA2.MMA R135, -RZ, RZ, 0, 5.9604644775390625e-08 ;  /* 0x00000001ff877435 */ /* 0x000fe200000001ff */
[----:B------:R-:W-:Y:S02]  /*5250*/  MOV R133, R134 ;  /* 0x0000008600857202 */ /* 0x000fe40000000f00 */
[----:B------:R-:W-:Y:S02]  /*5260*/  MOV R232, 0x1f ;  /* 0x0000001f00e87802 */ /* 0x000fe40000000f00 */
[----:B------:R-:W-:Y:S02]  /*5270*/  MOV R139, 0xffffffff ;  /* 0xffffffff008b7802 */ /* 0x000fe40000000f00 */
[----:B------:R-:W-:-:S02]  /*5280*/  MOV R132, 0x52a0 ;  /* 0x000052a000847802 */ /* 0x000fc40000000f00 */
[----:B------:R-:W-:Y:S05]  /*5290*/  CALL.REL.NOINC `($__internal_95_$__cuda_sm70_shflsync_down_p) ;  /* 0x0000002000007944 */ /* 0x000fea0003c00000 */
[----:B-1----:R-:W-:Y:S01]  /*52a0*/  MOV R133, R135 ;  /* 0x0000008700857202 */ /* 0x002fe20000000f00 */
[----:B------:R-:W-:Y:S05]  /*52b0*/  BRA `(.L_x_5680) ;  /* 0xffffcda000007947 */ /* 0x000fea000383ffff */
        .weak           $__internal_95_$__cuda_sm70_shflsync_down_p
        .type           $__internal_95_$__cuda_sm70_shflsync_down_p,@function
        .size           $__internal_95_$__cuda_sm70_shflsync_down_p,(.L_x_11829 - $__internal_95_$__cuda_sm70_shflsync_down_p)
$__internal_95_$__cuda_sm70_shflsync_down_p:
[----:B------:R-:W-:Y:S04]  /*52c0*/  WARPSYNC R139 ;  /* 0x0000008b00007348 */ /* 0x000fe80003800000 */
[----:B------:R0:W1:Y:S02]  /*52d0*/  SHFL.DOWN PT, R135, R133, R135, R232 ;  /* 0x0800008785877389 */ /* 0x00006400000e00e8 */
[----:B0-----:R-:W-:-:S06]  /*52e0*/  HFMA2.MMA R133, -RZ, RZ, 0, 0 ;  /* 0x00000000ff857435 */ /* 0x001fcc00000001ff */
[----:B------:R-:W-:Y:S05]  /*52f0*/  RET.REL.NODEC R132 `(_ZN10layer_norm13ln_bwd_kernelINS_13Kernel_traitsIf13__nv_bfloat16fS2_fjLj8192ELj1ELj1ELj8ELj16ENS_18Kernel_traits_baseILj8192EfS2_fS2_fjLj256EEEEELb1ELb1ELb0ELb1EEEvNS_9BwdParamsE) ;  /* 0xffffad0084007950 */ /* 0x000fea0003c3ffff */
.L_x_5681:
        /* <DEDUP_REMOVED lines=16> */
.L_x_11829:


//--------------------- .text._ZN10layer_norm22ln_bwd_finalize_kernelINS_22Kernel_traits_finalizeILj8192Ef13__nv_bfloat16fS2_fjLb1ELj1024ELj4ENS_18Kernel_traits_baseILj8192EfS2_fS2_fjLj1024EEEEELb1ELb0EEEvNS_9BwdParamsE --------------------------
	.section	.text._ZN10layer_norm22ln_bwd_finalize_kernelINS_22Kernel_traits_finalizeILj8192Ef13__nv_bfloat16fS2_fjLb1ELj1024ELj4ENS_18Kernel_traits_baseILj8192EfS2_fS2_fjLj1024EEEEELb1ELb0EEEvNS_9BwdParamsE,"ax",@progbits
	.sectioninfo	@"SHI_REGISTERS=32"
	.align	128
        .global         _ZN10layer_norm22ln_bwd_finalize_kernelINS_22Kernel_traits_finalizeILj8192Ef13__nv_bfloat16fS2_fjLb1ELj1024ELj4ENS_18Kernel_traits_baseILj8192EfS2_fS2_fjLj1024EEEEELb1ELb0EEEvNS_9BwdParamsE
        .type           _ZN10layer_norm22ln_bwd_finalize_kernelINS_22Kernel_traits_finalizeILj8192Ef13__nv_bfloat16fS2_fjLb1ELj1024ELj4ENS_18Kernel_traits_baseILj8192EfS2_fS2_fjLj1024EEEEELb1ELb0EEEvNS_9BwdParamsE,@function
        .size           _ZN10layer_norm22ln_bwd_finalize_kernelINS_22Kernel_traits_finalizeILj8192Ef13__nv_bfloat16fS2_fjLb1ELj1024ELj4ENS_18Kernel_traits_baseILj8192EfS2_fS2_fjLj1024EEEEELb1ELb0EEEvNS_9BwdParamsE,(.L_x_11830 - _ZN10layer_norm22ln_bwd_finalize_kernelINS_22Kernel_traits_finalizeILj8192Ef13__nv_bfloat16fS2_fjLb1ELj1024ELj4ENS_18Kernel_traits_baseILj8192EfS2_fS2_fjLj1024EEEEELb1ELb0EEEvNS_9BwdParamsE)
        .other          _ZN10layer_norm22ln_bwd_finalize_kernelINS_22Kernel_traits_finalizeILj8192Ef13__nv_bfloat16fS2_fjLb1ELj1024ELj4ENS_18Kernel_traits_baseILj8192EfS2_fS2_fjLj1024EEEEELb1ELb0EEEvNS_9BwdParamsE,@"STO_CUDA_ENTRY STV_DEFAULT"
_ZN10layer_norm22ln_bwd_finalize_kernelINS_22Kernel_traits_finalizeILj8192Ef13__nv_bfloat16fS2_fjLb1ELj1024ELj4ENS_18Kernel_traits_baseILj8192EfS2_fS2_fjLj1024EEEEELb1ELb0EEEvNS_9BwdParamsE:
.text._ZN10layer_norm22ln_bwd_finalize_kernelINS_22Kernel_traits_finalizeILj8192Ef13__nv_bfloat16fS2_fjLb1ELj1024ELj4ENS_18Kernel_traits_baseILj8192EfS2_fS2_fjLj1024EEEEELb1ELb0EEEvNS_9BwdParamsE:
        /* <DEDUP_REMOVED lines=19> */
.L_x_5695:
        /* <DEDUP_REMOVED lines=33> */
.L_x_5686:
        /* <DEDUP_REMOVED lines=47> */
.L_x_5685:
[----:B------:R-:W-:Y:S05]  /*0630*/  BSYNC B1 ;  /* 0x0000000000017941 */ /* 0x000fea0003800000 */
.L_x_5684:
        /* <DEDUP_REMOVED lines=29> */
.L_x_5688:
[----:B------:R-:W-:Y:S05]  /*0810*/  BSYNC B1 ;  /* 0x0000000000017941 */ /* 0x000fea0003800000 */
.L_x_5687:
        /* <DEDUP_REMOVED lines=14> */
.L_x_5689:
[----:B------:R-:W-:Y:S05]  /*0900*/  BSYNC B1 ;  /* 0x0000000000017941 */ /* 0x000fea0003800000 */
.L_x_5683:
[----:B------:R-:W-:Y:S05]  /*0910*/  BSYNC B0 ;  /* 0x0000000000007941 */ /* 0x000fea0003800000 */
.L_x_5682:
        /* <DEDUP_REMOVED lines=12> */
.L_x_5696:
        /* <DEDUP_REMOVED lines=27> */
.L_x_5697:
        /* <DEDUP_REMOVED lines=9> */
.L_x_5690:
        /* <DEDUP_REMOVED lines=18> */
.L_x_5694:
[----:B------:R-:W-:Y:S05]  /*0d40*/  BSYNC B0 ;  /* 0x0000000000007941 */ /* 0x000fea0003800000 */
.L_x_5693:
[C---:B------:R-:W-:Y:S02]  /*0d50*/  ISETP.GT.U32.AND P1, PT, R4.reuse, -0x2001, PT ;  /* 0xffffdfff0400780c */ /* 0x040fe40003f24070 */
[----:B------:R-:W-:-:S02]  /*0d60*/  IADD3 R4, R4, 0x2000, RZ ;  /* 0x0000200004047810 */ /* 0x000fc40007ffe0ff */
[----:B------:R-:W-:-:S09]  /*0d70*/  IADD3 R5, R5, 0x1000, RZ ;  /* 0x0000100005057810 */ /* 0x000fd20007ffe0ff */
[----:B01----:R-:W-:Y:S05]  /*0d80*/  @P1 BRA `(.L_x_5695) ;  /* 0xfffff3a000001947 */ /* 0x003fea000383ffff */
[----:B------:R-:W-:Y:S05]  /*0d90*/  EXIT ;  /* 0x000000000000794d */ /* 0x000fea0003800000 */
.L_x_5691:
[----:B------:R-:W-:Y:S01]  /*0da0*/  HFMA2.MMA R17, -RZ, RZ, 0, 5.9604644775390625e-08 ;  /* 0x00000001ff117435 */ /* 0x000fe200000001ff */
[----:B---3--:R-:W-:Y:S01]  /*0db0*/  MOV R18, R10 ;  /* 0x0000000a00127202 */ /* 0x008fe20000000f00 */
[----:B------:R-:W-:Y:S01]  /*0dc0*/  IMAD.MOV.U32 R14, RZ, RZ, 0x1f ;  /* 0x0000001fff0e7424 */ /* 0x000fe200078e00ff */
[----:B------:R-:W-:Y:S02]  /*0dd0*/  MOV R19, 0xffffffff ;  /* 0xffffffff00137802 */ /* 0x000fe40000000f00 */
[----:B------:R-:W-:Y:S02]  /*0de0*/  MOV R8, 0xe00 ;  /* 0x00000e0000087802 */ /* 0x000fe40000000f00 */
[----:B012---:R-:W-:Y:S05]  /*0df0*/  CALL.REL.NOINC `($__internal_96_$__cuda_sm70_shflsync_bfly_p) ;  /* 0x0000059000007944 */ /* 0x007fea0003c00000 */
[----:B01----:R-:W-:Y:S05]  /*0e00*/  BRA `(.L_x_5696) ;  /* 0xfffffbd000007947 */ /* 0x003fea000383ffff */
.L_x_5692:
[----:B------:R-:W-:Y:S01]  /*0e10*/  HFMA2.MMA R17, -RZ, RZ, 0, 1.1920928955078125e-07 ;  /* 0x00000002ff117435 */ /* 0x000fe200000001ff */
[----:B------:R-:W-:Y:S01]  /*0e20*/  IMAD.MOV.U32 R14, RZ, RZ, 0x1f ;  /* 0x0000001fff0e7424 */ /* 0x000fe200078e00ff */
[----:B------:R-:W-:Y:S02]  /*0e30*/  MOV R19, 0xffffffff ;  /* 0xffffffff00137802 */ /* 0x000fe40000000f00 */
[----:B------:R-:W-:Y:S02]  /*0e40*/  MOV R8, 0xe60 ;  /* 0x00000e6000087802 */ /* 0x000fe40000000f00 */
[----:B0123--:R-:W-:Y:S05]  /*0e50*/  CALL.REL.NOINC `($__internal_96_$__cuda_sm70_shflsync_bfly_p) ;  /* 0x0000053000007944 */ /* 0x00ffea0003c00000 */
[----:B0-----:R-:W-:Y:S01]  /*0e60*/  HFMA2.MMA R17, -RZ, RZ, 0, 2.384185791015625e-07 ;  /* 0x00000004ff117435 */ /* 0x001fe200000001ff */
[----:B-1----:R-:W-:Y:S01]  /*0e70*/  FADD.FTZ R18, R18, R14 ;  /* 0x0000000e12127221 */ /* 0x002fe20000010000 */
[----:B------:R-:W-:Y:S01]  /*0e80*/  MOV R19, 0xffffffff ;  /* 0xffffffff00137802 */ /* 0x000fe20000000f00 */
[----:B------:R-:W-:Y:S01]  /*0e90*/  IMAD.MOV.U32 R14, RZ, RZ, 0x1f ;  /* 0x0000001fff0e7424 */ /* 0x000fe200078e00ff */
[----:B------:R-:W-:-:S02]  /*0ea0*/  MOV R8, 0xec0 ;  /* 0x00000ec000087802 */ /* 0x000fc40000000f00 */
[----:B------:R-:W-:Y:S05]  /*0eb0*/  CALL.REL.NOINC `($__internal_96_$__cuda_sm70_shflsync_bfly_p) ;  /* 0x000004d000007944 */ /* 0x000fea0003c00000 */
[----:B0-----:R-:W-:Y:S01]  /*0ec0*/  HFMA2.MMA R17, -RZ, RZ, 0, 4.76837158203125e-07 ;  /* 0x00000008ff117435 */ /* 0x001fe200000001ff */
[----:B-1----:R-:W-:Y:S01]  /*0ed0*/  FADD.FTZ R18, R18, R14 ;  /* 0x0000000e12127221 */ /* 0x002fe20000010000 */
[----:B------:R-:W-:Y:S01]  /*0ee0*/  MOV R19, 0xffffffff ;  /* 0xffffffff00137802 */ /* 0x000fe20000000f00 */
[----:B------:R-:W-:Y:S01]  /*0ef0*/  IMAD.MOV.U32 R14, RZ, RZ, 0x1f ;  /* 0x0000001fff0e7424 */ /* 0x000fe200078e00ff */
[----:B------:R-:W-:-:S02]  /*0f00*/  MOV R8, 0xf20 ;  /* 0x00000f2000087802 */ /* 0x000fc40000000f00 */
[----:B------:R-:W-:Y:S05]  /*0f10*/  CALL.REL.NOINC `($__internal_96_$__cuda_sm70_shflsync_bfly_p) ;  /* 0x0000047000007944 */ /* 0x000fea0003c00000 */
[----:B-1----:R-:W-:Y:S01]  /*0f20*/  FADD.FTZ R10, R18, R14 ;  /* 0x0000000e120a7221 */ /* 0x002fe20000010000 */
[----:B0-----:R-:W-:Y:S01]  /*0f30*/  HFMA2.MMA R17, -RZ, RZ, 0, 9.5367431640625e-07 ;  /* 0x00000010ff117435 */ /* 0x001fe200000001ff */
[----:B------:R-:W-:Y:S01]  /*0f40*/  IMAD.MOV.U32 R14, RZ, RZ, 0x1f ;  /* 0x0000001fff0e7424 */ /* 0x000fe200078e00ff */
[----:B------:R-:W-:-:S02]  /*0f50*/  MOV R19, 0xffffffff ;  /* 0xffffffff00137802 */ /* 0x000fc40000000f00 */
[----:B------:R-:W-:Y:S02]  /*0f60*/  MOV R18, R10 ;  /* 0x0000000a00127202 */ /* 0x000fe40000000f00 */
[----:B------:R-:W-:Y:S02]  /*0f70*/  MOV R8, 0xf90 ;  /* 0x00000f9000087802 */ /* 0x000fe40000000f00 */
[----:B------:R-:W-:Y:S05]  /*0f80*/  CALL.REL.NOINC `($__internal_96_$__cuda_sm70_shflsync_bfly_p) ;  /* 0x0000040000007944 */ /* 0x000fea0003c00000 */
[----:B0-----:R-:W-:Y:S01]  /*0f90*/  HFMA2.MMA R17, -RZ, RZ, 0, 5.9604644775390625e-08 ;  /* 0x00000001ff117435 */ /* 0x001fe200000001ff */
[----:B-1----:R-:W-:Y:S01]  /*0fa0*/  IMAD.MOV.U32 R13, RZ, RZ, R14 ;  /* 0x000000ffff0d7224 */ /* 0x002fe200078e000e */
[----:B------:R-:W-:Y:S01]  /*0fb0*/  MOV R18, R15 ;  /* 0x0000000f00127202 */ /* 0x000fe20000000f00 */
[----:B------:R-:W-:Y:S01]  /*0fc0*/  IMAD.MOV.U32 R14, RZ, RZ, 0x1f ;  /* 0x0000001fff0e7424 */ /* 0x000fe200078e00ff */
[----:B------:R-:W-:Y:S02]  /*0fd0*/  MOV R19, 0xffffffff ;  /* 0xffffffff00137802 */ /* 0x000fe40000000f00 */
[----:B------:R-:W-:Y:S02]  /*0fe0*/  MOV R8, 0x1000 ;  /* 0x0000100000087802 */ /* 0x000fe40000000f00 */
[----:B------:R-:W-:Y:S05]  /*0ff0*/  CALL.REL.NOINC `($__internal_96_$__cuda_sm70_shflsync_bfly_p) ;  /* 0x0000039000007944 */ /* 0x000fea0003c00000 */
[----:B0-----:R-:W-:Y:S01]  /*1000*/  HFMA2.MMA R17, -RZ, RZ, 0, 1.1920928955078125e-07 ;  /* 0x00000002ff117435 */ /* 0x001fe200000001ff */
[----:B-1----:R-:W-:Y:S01]  /*1010*/  FADD.FTZ R18, R15, R14 ;  /* 0x0000000e0f127221 */ /* 0x002fe20000010000 */
[----:B------:R-:W-:Y:S01]  /*1020*/  MOV R19, 0xffffffff ;  /* 0xffffffff00137802 */ /* 0x000fe20000000f00 */
[----:B------:R-:W-:Y:S01]  /*1030*/  IMAD.MOV.U32 R14, RZ, RZ, 0x1f ;  /* 0x0000001fff0e7424 */ /* 0x000fe200078e00ff */
[----:B------:R-:W-:-:S02]  /*1040*/  MOV R8, 0x1060 ;  /* 0x0000106000087802 */ /* 0x000fc40000000f00 */
[----:B------:R-:W-:Y:S05]  /*1050*/  CALL.REL.NOINC `($__internal_96_$__cuda_sm70_shflsync_bfly_p) ;  /* 0x0000033000007944 */ /* 0x000fea0003c00000 */
        /* <DEDUP_REMOVED lines=14> */
[----:B------:R-:W-:Y:S01]  /*1140*/  MOV R14, 0x1f ;  /* 0x0000001f000e7802 */ /* 0x000fe20000000f00 */
[----:B------:R-:W-:Y:S01]  /*1150*/  IMAD.MOV.U32 R19, RZ, RZ, -0x1 ;  /* 0xffffffffff137424 */ /* 0x000fe200078e00ff */
[----:B------:R-:W-:-:S02]  /*1160*/  MOV R8, 0x1190 ;  /* 0x0000119000087802 */ /* 0x000fc40000000f00 */
[----:B------:R-:W-:Y:S02]  /*1170*/  MOV R18, R12 ;  /* 0x0000000c00127202 */ /* 0x000fe40000000f00 */
[----:B------:R-:W-:Y:S05]  /*1180*/  CALL.REL.NOINC `($__internal_96_$__cuda_sm70_shflsync_bfly_p) ;  /* 0x0000020000007944 */ /* 0x000fea0003c00000 */
[----:B-1----:R-:W-:Y:S01]  /*1190*/  MOV R15, R14 ;  /* 0x0000000e000f7202 */ /* 0x002fe20000000f00 */
[----:B------:R-:W-:Y:S01]  /*11a0*/  HFMA2.MMA R14, -RZ, RZ, 0, 1.847743988037109375e-06 ;  /* 0x0000001fff0e7435 */ /* 0x000fe200000001ff */
[----:B0-----:R-:W-:Y:S01]  /*11b0*/  MOV R18, R11 ;  /* 0x0000000b00127202 */ /* 0x001fe20000000f00 */
        /* <DEDUP_REMOVED lines=13> */
[----:B------:R-:W-:Y:S01]  /*1290*/  IMAD.MOV.U32 R19, RZ, RZ, -0x1 ;  /* 0xffffffffff137424 */ /* 0x000fe200078e00ff */
[----:B------:R-:W-:-:S02]  /*12a0*/  MOV R8, 0x12c0 ;  /* 0x000012c000087802 */ /* 0x000fc40000000f00 */
[----:B------:R-:W-:Y:S05]  /*12b0*/  CALL.REL.NOINC `($__internal_96_$__cuda_sm70_shflsync_bfly_p) ;  /* 0x000000d000007944 */ /* 0x000fea0003c00000 */
[----:B0-----:R-:W-:Y:S01]  /*12c0*/  HFMA2.MMA R17, -RZ, RZ, 0, 4.76837158203125e-07 ;  /* 0x00000008ff117435 */ /* 0x001fe200000001ff */
[----:B-1----:R-:W-:Y:S01]  /*12d0*/  FADD.FTZ R18, R18, R14 ;  /* 0x0000000e12127221 */ /* 0x002fe20000010000 */
[----:B------:R-:W-:-:S02]  /*12e0*/  MOV R14, 0x1f ;  /* 0x0000001f000e7802 */ /* 0x000fc40000000f00 */
[----:B------:R-:W-:Y:S02]  /*12f0*/  MOV R19, 0xffffffff ;  /* 0xffffffff00137802 */ /* 0x000fe40000000f00 */
[----:B------:R-:W-:Y:S02]  /*1300*/  MOV R8, 0x1320 ;  /* 0x0000132000087802 */ /* 0x000fe40000000f00 */
[----:B------:R-:W-:Y:S05]  /*1310*/  CALL.REL.NOINC `($__internal_96_$__cuda_sm70_shflsync_bfly_p) ;  /* 0x0000007000007944 */ /* 0x000fea0003c00000 */
[----:B01----:R-:W-:Y:S01]  /*1320*/  FADD.FTZ R18, R18, R14 ;  /* 0x0000000e12127221 */ /* 0x003fe20000010000 */
[----:B------:R-:W-:Y:S01]  /*1330*/  HFMA2.MMA R14, -RZ, RZ, 0, 1.847743988037109375e-06 ;  /* 0x0000001fff0e7435 */ /* 0x000fe200000001ff */
[----:B------:R-:W-:Y:S01]  /*1340*/  IMAD.MOV.U32 R17, RZ, RZ, 0x10 ;  /* 0x00000010ff117424 */ /* 0x000fe200078e00ff */
[----:B------:R-:W-:Y:S02]  /*1350*/  MOV R19, 0xffffffff ;  /* 0xffffffff00137802 */ /* 0x000fe40000000f00 */
[----:B------:R-:W-:Y:S02]  /*1360*/  MOV R8, 0x1380 ;  /* 0x0000138000087802 */ /* 0x000fe40000000f00 */
[----:B------:R-:W-:Y:S05]  /*1370*/  CALL.REL.NOINC `($__internal_96_$__cuda_sm70_shflsync_bfly_p) ;  /* 0x0000001000007944 */ /* 0x000fea0003c00000 */
[----:B01----:R-:W-:Y:S05]  /*1380*/  BRA `(.L_x_5697) ;  /* 0xfffff80000007947 */ /* 0x003fea000383ffff */
        .weak           $__internal_96_$__cuda_sm70_shflsync_bfly_p
        .type           $__internal_96_$__cuda_sm70_shflsync_bfly_p,@function
        .size           $__internal_96_$__cuda_sm70_shflsync_bfly_p,(.L_x_11830 - $__internal_96_$__cuda_sm70_shflsync_bfly_p)
$__internal_96_$__cuda_sm70_shflsync_bfly_p:
[----:B------:R-:W-:Y:S01]  /*1390*/  HFMA2.MMA R9, -RZ, RZ, 0, 0 ;  /* 0x00000000ff097435 */ /* 0x000fe200000001ff */
[----:B------:R-:W-:Y:S04]  /*13a0*/  WARPSYNC R19 ;  /* 0x0000001300007348 */ /* 0x000fe80003800000 */
[----:B------:R0:W1:Y:S01]  /*13b0*/  SHFL.BFLY PT, R14, R18, R17, R14 ;  /* 0x0c000011120e7389 */ /* 0x00006200000e000e */
[----:B------:R-:W-:Y:S05]  /*13c0*/  RET.REL.NODEC R8 `(_ZN10layer_norm22ln_bwd_finalize_kernelINS_22Kernel_traits_finalizeILj8192Ef13__nv_bfloat16fS2_fjLb1ELj1024ELj4ENS_18Kernel_traits_baseILj8192EfS2_fS2_fjLj1024EEEEELb1ELb0EEEvNS_9BwdParamsE) ;  /* 0xffffec3008007950 */ /* 0x000fea0003c3ffff */
.L_x_5698:
        /* <DEDUP_REMOVED lines=11> */
.L_x_11830:


//--------------------- .text._ZN10layer_norm13ln_bwd_kernelINS_13Kernel_traitsIf13__nv_bfloat16fS2_fjLj8192ELj1ELj1ELj8ELj16ENS_18Kernel_traits_baseILj8192EfS2_fS2_fjLj256EEEEELb1ELb1ELb1ELb0EEEvNS_9BwdParamsE --------------------------
	.section	.text._ZN10layer_norm13ln_bwd_kernelINS_13Kernel_traitsIf13__nv_bfloat16fS2_fjLj8192ELj1ELj1ELj8ELj16ENS_18Kernel_traits_baseILj8192EfS2_fS2_fjLj256EEEEELb1ELb1ELb1ELb0EEEvNS_9BwdParamsE,"ax",@progbits
	.sectioninfo	@"SHI_REGISTERS=255"
	.align	128
        .global         _ZN10layer_norm13ln_bwd_kernelINS_13Kernel_traitsIf13__nv_bfloat16fS2_fjLj8192ELj1ELj1ELj8ELj16ENS_18Kernel_traits_baseILj8192EfS2_fS2_fjLj256EEEEELb1ELb1ELb1ELb0EEEvNS_9BwdParamsE
        .type           _ZN10layer_norm13ln_bwd_kernelINS_13Kernel_traitsIf13__nv_bfloat16fS2_fjLj8192ELj1ELj1ELj8ELj16ENS_18Kernel_traits_baseILj8192EfS2_fS2_fjLj256EEEEELb1ELb1ELb1ELb0EEEvNS_9BwdParamsE,@function
        .size           _ZN10layer_norm13ln_bwd_kernelINS_13Kernel_traitsIf13__nv_bfloat16fS2_fjLj8192ELj1ELj1ELj8ELj16ENS_18Kernel_traits_baseILj8192EfS2_fS2_fjLj256EEEEELb1ELb1ELb1ELb0EEEvNS_9BwdParamsE,(.L_x_11831 - _ZN10layer_norm13ln_bwd_kernelINS_13Kernel_traitsIf13__nv_bfloat16fS2_fjLj8192ELj1ELj1ELj8ELj16ENS_18Kernel_traits_baseILj8192EfS2_fS2_fjLj256EEEEELb1ELb1ELb1ELb0EEEvNS_9BwdParamsE)
        .other          _ZN10layer_norm13ln_bwd_kernelINS_13Kernel_traitsIf13__nv_bfloat16fS2_fjLj8192ELj1ELj1ELj8ELj16ENS_18Kernel_traits_baseILj8192EfS2_fS2_fjLj256EEEEELb1ELb1ELb1ELb0EEEvNS_9BwdParamsE,@"STO_CUDA_ENTRY STV_DEFAULT"
_ZN10layer_norm13ln_bwd_kernelINS_13Kernel_traitsIf13__nv_bfloat16fS2_fjLj8192ELj1ELj1ELj8ELj16ENS_18Kernel_traits_baseILj8192EfS2_fS2_fjLj256EEEEELb1ELb1ELb1ELb0EEEvNS_9BwdParamsE:
.text._ZN10layer_norm13ln_bwd_kernelINS_13Kernel_traitsIf13__nv_bfloat16fS2_fjLj8192ELj1ELj1ELj8ELj16ENS_18Kernel_traits_baseILj8192EfS2_fS2_fjLj256EEEEELb1ELb1ELb1ELb0EEEvNS_9BwdParamsE:
[----:B------:R-:W-:-:S04]  /*0000*/  MOV R1, c[0x0][0x28] ;  /* 0x00000a0000017a02 */ /* 0x000fc80000000f00 */
[----:B------:R-:W-:-:S05]  /*0010*/  IADD3 R1, R1, -0xe0, RZ ;  /* 0xffffff2001017810 */ /* 0x000fca0007ffe0ff */
[----:B------:R0:W2:Y:S04]  /*0020*/  LDL.64 R8, [R1+0x98] ;  /* 0x0000980001087983 */ /* 0x0000a80000100a00 */
[----:B------:R0:W2:Y:S04]  /*0030*/  LDL.64 R10, [R1+0xa0] ;  /* 0x0000a000010a7983 */ /* 0x0000a80000100a00 */
[----:B------:R-:W1:Y:S01]  /*0040*/  S2R R18, SR_TID.X ;  /* 0x0000000000127919 */ /* 0x000e620000002100 */
[----:B------:R-:W-:Y:S01]  /*0050*/  IMAD.MOV.U32 R0, RZ, RZ, c[0x0][0x168] ;  /* 0x00005a00ff007624 */ /* 0x000fe200078e00ff */
[----:B------:R-:W-:-:S02]  /*0060*/  ULDC.64 UR4, c[0x0][0x118] ;  /* 0x0000460000047ab9 */ /* 0x000fc40000000a00 */
[----:B------:R0:W3:Y:S02]  /*0070*/  LDL.64 R52, [R1+0x78] ;  /* 0x0000780001347983 */ /* 0x0000e40000100a00 */
[----:B------:R-:W-:Y:S02]  /*0080*/  SHF.R.S32.HI R0, RZ, 0x1f, R0 ;  /* 0x0000001fff007819 */ /* 0x000fe40000011400 */
[----:B------:R0:W3:Y:S02]  /*0090*/  LDL.64 R54, [R1+0x80] ;  /* 0x0000800001367983 */ /* 0x0000e40000100a00 */
[----:B------:R-:W-:Y:S02]  /*00a0*/  LEA.HI R0, R0, c[0x0][0x168], RZ, 0x3 ;  /* 0x00005a0000007a11 */ /* 0x000fe400078f18ff */
        /* <DEDUP_REMOVED lines=18> */
[----:B------:R0:W3:Y:S04]  /*01d0*/  LDL.64 R24, [R1+0x48] ;  /* 0x0000480001187983 */ /* 0x0000e80000100a00 */
[----:B------:R0:W3:Y:S04]  /*01e0*/  LDL.64 R26, [R1+0x50] ;  /* 0x00005000011a7983 */ /* 0x0000e80000100a00 */
[----:B------:R0:W3:Y:S04]  /*01f0*/  LDL.64 R20, [R1+0x38] ;  /* 0x0000380001147983 */ /* 0x0000e80000100a00 */
[----:B------:R0:W3:Y:S04]  /*0200*/  LDL.64 R22, [R1+0x40] ;  /* 0x0000400001167983 */ /* 0x0000e80000100a00 */
[----:B--2---:R-:W2:Y:S01]  /*0210*/  @P1 LDG.E.128 R8, [R4.64+0x10] ;  /* 0x0000100404081981 */ /* 0x004ea2000c1e1d00 */
[----:B------:R-:W-:Y:S01]  /*0220*/  ISETP.GE.U32.AND P2, PT, R3, 0x200, PT ;  /* 0x000002000300780c */ /* 0x000fe20003f46070 */
[C---:B------:R-:W-:Y:S01]  /*0230*/  @P1 IMAD.WIDE.U32 R6, R0.reuse, R7, c[0x0][0x1c8] ;  /* 0x0000720000061625 */ /* 0x040fe200078e0007 */
[----:B------:R-:W-:-:S02]  /*0240*/  @P1 LOP3.LUT R0, R0, 0x100, RZ, 0xfc, !PT ;  /* 0x0000010000001812 */ /* 0x000fc400078efcff */
[----:B------:R-:W-:-:S09]  /*0250*/  ISETP.GE.U32.AND P3, PT, R3, 0x300, PT ;  /* 0x000003000300780c */ /* 0x000fd20003f66070 */
[----:B------:R-:W-:-:S04]  /*0260*/  @P2 IMAD.MOV.U32 R13, RZ, RZ, 0x20 ;  /* 0x00000020ff0d2424 */ /* 0x000fc800078e00ff */
[----:B------:R-:W-:Y:S01]  /*0270*/  @P3 MOV R17, 0x20 ;  /* 0x0000002000113802 */ /* 0x000fe20000000f00 */
[----:B----4-:R1:W4:Y:S04]  /*0280*/  @P1 LDG.E.128 R76, [R4.64] ;  /* 0x00000004044c1981 */ /* 0x010328000c1e1d00 */
[----:B---3--:R-:W3:Y:S04]  /*0290*/  @P1 LDG.E.128 R72, [R6.64+0x10] ;  /* 0x0000100406481981 */ /* 0x008ee8000c1e1d00 */
[----:B------:R-:W3:Y:S04]  /*02a0*/  @P1 LDG.E.128 R68, [R6.64] ;  /* 0x0000000406441981 */ /* 0x000ee8000c1e1d00 */
[----:B--2---:R-:W-:Y:S04]  /*02b0*/  @P1 STL.64 [R1+0x98], R8 ;  /* 0x0000980801001387 */ /* 0x004fe80000100a00 */
[----:B------:R2:W-:Y:S02]  /*02c0*/  @P1 STL.64 [R1+0xa0], R10 ;  /* 0x0000a00a01001387 */ /* 0x0005e40000100a00 */
[----:B--2---:R-:W-:-:S04]  /*02d0*/  @P2 IMAD.WIDE.U32 R10, R0, R13, c[0x0][0x1b0] ;  /* 0x00006c00000a2625 */ /* 0x004fc800078e000d */
[C---:B------:R-:W-:Y:S01]  /*02e0*/  @P2 IMAD.WIDE.U32 R12, R0.reuse, R13, c[0x0][0x1c8] ;  /* 0x00007200000c2625 */ /* 0x040fe200078e000d */
[----:B------:R-:W-:Y:S01]  /*02f0*/  @P2 IADD3 R0, R0, 0x100, RZ ;  /* 0x0000010000002810 */ /* 0x000fe20007ffe0ff */
[----:B------:R-:W2:Y:S04]  /*0300*/  @P2 LDG.E.128 R60, [R10.64+0x10] ;  /* 0x000010040a3c2981 */ /* 0x000ea8000c1e1d00 */
[----:B------:R-:W2:Y:S04]  /*0310*/  @P2 LDG.E.128 R52, [R12.64] ;  /* 0x000000040c342981 */ /* 0x000ea8000c1e1d00 */
[----:B------:R-:W3:Y:S01]  /*0320*/  @P2 LDG.E.128 R56, [R12.64+0x10] ;  /* 0x000010040c382981 */ /* 0x000ee2000c1e1d00 */
[----:B------:R-:W-:-:S03]  /*0330*/  @P3 IMAD.WIDE.U32 R14, R0, R17, c[0x0][0x1b0] ;  /* 0x00006c00000e3625 */ /* 0x000fc600078e0011 */
[----:B------:R-:W3:Y:S01]  /*0340*/  @P2 LDG.E.128 R64, [R10.64] ;  /* 0x000000040a402981 */ /* 0x000ee2000c1e1d00 */
[----:B------:R-:W-:-:S03]  /*0350*/  @P3 IMAD.WIDE.U32 R16, R0, R17, c[0x0][0x1c8] ;  /* 0x0000720000103625 */ /* 0x000fc600078e0011 */
[----:B------:R0:W5:Y:S04]  /*0360*/  @P3 LDG.E.128 R28, [R14.64] ;  /* 0x000000040e1c3981 */ /* 0x000168000c1e1d00 */
[----:B------:R-:W3:Y:S04]  /*0370*/  @P3 LDG.E.128 R24, [R16.64+0x10] ;  /* 0x0000100410183981 */ /* 0x000ee8000c1e1d00 */
[----:B------:R-:W3:Y:S04]  /*0380*/  @P3 LDG.E.128 R20, [R16.64] ;  /* 0x0000000410143981 */ /* 0x000ee8000c1e1d00 */
[----:B------:R0:W5:Y:S01]  /*0390*/  @P3 LDG.E.128 R32, [R14.64+0x10] ;  /* 0x000010040e203981 */ /* 0x000162000c1e1d00 */
[----:B------:R-:W0:Y:S01]  /*03a0*/  S2UR UR6, SR_CTAID.X ;  /* 0x00000000000679c3 */ /* 0x000e220000002500 */
[----:B------:R-:W-:-:S02]  /*03b0*/  ISETP.GE.U32.AND P0, PT, R3, 0x400, PT ;  /* 0x000004000300780c */ /* 0x000fc40003f06070 */
[----:B------:R-:W-:-:S11]  /*03c0*/  @P3 IADD3 R0, R0, 0x100, RZ ;  /* 0x0000010000003810 */ /* 0x000fd60007ffe0ff */
[----:B------:R-:W-:-:S04]  /*03d0*/  @P0 IMAD.MOV.U32 R19, RZ, RZ, 0x20 ;  /* 0x00000020ff130424 */ /* 0x000fc800078e00ff */
[----:B------:R-:W-:-:S04]  /*03e0*/  @P0 IMAD.WIDE.U32 R8, R0, R19, c[0x0][0x1c8] ;  /* 0x0000720000080625 */ /* 0x000fc800078e0013 */
[----:B-1----:R-:W-:Y:S01]  /*03f0*/  @P0 IMAD.WIDE.U32 R4, R0, R19, c[0x0][0x1b0] ;  /* 0x00006c0000040625 */ /* 0x002fe200078e0013 */
[----:B------:R1:W5:Y:S01]  /*0400*/  @P0 LDG.E.128 R36, [R8.64+0x10] ;  /* 0x0000100408240981 */ /* 0x000362000c1e1d00 */
[----:B0-----:R-:W-:-:S03]  /*0410*/  LEA.HI R0, R18, UR6, RZ, 0x18 ;  /* 0x0000000612007c11 */ /* 0x001fc6000f8fc0ff */
        /* <DEDUP_REMOVED lines=42> */
[----:B---3--:R3:W-:Y:S04]  /*06c0*/  @P2 STL.64 [R1+0x88], R56 ;  /* 0x0000883801002387 */ /* 0x0087e80000100a00 */
[----:B------:R4:W-:Y:S04]  /*06d0*/  @P2 STL.64 [R1+0x90], R58 ;  /* 0x0000903a01002387 */ /* 0x0009e80000100a00 */
[----:B------:R-:W-:Y:S04]  /*06e0*/  @P1 STL.64 [R1+0xc8], R72 ;  /* 0x0000c84801001387 */ /* 0x000fe80000100a00 */
[----:B------:R-:W-:Y:S04]  /*06f0*/  @P1 STL.64 [R1+0xd0], R74 ;  /* 0x0000d04a01001387 */ /* 0x000fe80000100a00 */
[----:B------:R-:W-:Y:S04]  /*0700*/  @P1 STL.64 [R1+0xb8], R68 ;  /* 0x0000b84401001387 */ /* 0x000fe80000100a00 */
[----:B------:R-:W-:Y:S04]  /*0710*/  @P1 STL.64 [R1+0xc0], R70 ;  /* 0x0000c04601001387 */ /* 0x000fe80000100a00 */
[----:B------:R0:W-:Y:S04]  /*0720*/  @P2 STL.64 [R1+0x58], R60 ;  /* 0x0000583c01002387 */ /* 0x0001e80000100a00 */
[----:B------:R0:W-:Y:S04]  /*0730*/  @P2 STL.64 [R1+0x60], R62 ;  /* 0x0000603e01002387 */ /* 0x0001e80000100a00 */
[----:B------:R0:W-:Y:S04]  /*0740*/  @P2 STL.64 [R1+0x68], R64 ;  /* 0x0000684001002387 */ /* 0x0001e80000100a00 */
[----:B------:R0:W-:Y:S04]  /*0750*/  @P2 STL.64 [R1+0x70], R66 ;  /* 0x0000704201002387 */ /* 0x0001e80000100a00 */
[----:B------:R1:W-:Y:S04]  /*0760*/  @P3 STL.64 [R1+0x48], R24 ;  /* 0x0000481801003387 */ /* 0x0003e80000100a00 */
[----:B------:R1:W-:Y:S04]  /*0770*/  @P3 STL.64 [R1+0x50], R26 ;  /* 0x0000501a01003387 */ /* 0x0003e80000100a00 */
[----:B------:R1:W-:Y:S04]  /*0780*/  @P3 STL.64 [R1+0x38], R20 ;  /* 0x0000381401003387 */ /* 0x0003e80000100a00 */
[----:B------:R1:W-:Y:S01]  /*0790*/  @P3 STL.64 [R1+0x40], R22 ;  /* 0x0000401601003387 */ /* 0x0003e20000100a00 */
[----:B0-----:R-:W-:Y:S01]  /*07a0*/  CS2R R52, SRZ ;  /* 0x0000000000347805 */ /* 0x001fe2000001ff00 */
[----:B--2---:R-:W-:Y:S01]  /*07b0*/  CS2R R54, SRZ ;  /* 0x0000000000367805 */ /* 0x004fe2000001ff00 */
        /* <DEDUP_REMOVED lines=14> */
[----:B------:R-:W-:-:S06]  /*08a0*/  IMAD.MOV.U32 R53, RZ, RZ, RZ ;  /* 0x000000ffff357224 */ /* 0x000fcc00078e00ff */
[----:B------:R0:W-:Y:S04]  /*08b0*/  STL.S16 [R1+0x34], R2 ;  /* 0x0000340201007387 */ /* 0x0001e80000100600 */
.L_x_5861:
[----:B------:R-:W-:-:S05]  /*08c0*/  MOV R192, 0x4 ;  /* 0x0000000400c07802 */ /* 0x000fca0000000f00 */
        /* <DEDUP_REMOVED lines=36> */
.L_x_5703:
[----:B------:R-:W-:Y:S05]  /*0b10*/  BSYNC B1 ;  /* 0x0000000000017941 */ /* 0x000fea0003800000 */
.L_x_5702:
[----:B------:R-:W-:Y:S01]  /*0b20*/  BSSY B1, `(.L_x_5704) ;  /* 0x000000c000017945 */ /* 0x000fe20003800000 */
[----:B------:R-:W-:Y:S05]  /*0b30*/  @!P2 BRA `(.L_x_5705) ;  /* 0x000000a00000a947 */ /* 0x000fea0003800000 */
[----:B------:R-:W-:-:S04]  /*0b40*/  ISETP.NE.U32.AND P0, PT, RZ, c[0x0][0x218], PT ;  /* 0x00008600ff007a0c */ /* 0x000fc80003f05070 */
[----:B------:R-:W-:-:S13]  /*0b50*/  ISETP.NE.AND.EX P0, PT, RZ, c[0x0][0x21c], PT, P0 ;  /* 0x00008700ff007a0c */ /* 0x000fda0003f05300 */
[----:B------:R-:W-:-:S05]  /*0b60*/  @P0 IMAD.WIDE.U32 R18, R191, R193, c[0x0][0x218] ;  /* 0x00008600bf120625 */ /* 0x000fca00078e00c1 */
[----:B------:R1:W5:Y:S04]  /*0b70*/  @P0 LDG.E.128 R152, [R18.64] ;  /* 0x0000000412980981 */ /* 0x000368000c1e1d00 */
[----:B------:R1:W5:Y:S02]  /*0b80*/  @P0 LDG.E.128 R156, [R18.64+0x10] ;  /* 0x00001004129c0981 */ /* 0x000364000c1e1d00 */
[----:B-1----:R-:W-:-:S05]  /*0b90*/  MOV R18, 0x8 ;  /* 0x0000000800127802 */ /* 0x002fca0000000f00 */
[----:B------:R-:W-:-:S06]  /*0ba0*/  IMAD.WIDE.U32 R18, R190, R18, c[0x0][0x190] ;  /* 0x00006400be127625 */ /* 0x000fcc00078e0012 */
[----:B------:R-:W5:Y:S01]  /*0bb0*/  LDG.E.64 R18, [R18.64] ;  /* 0x0000000412127981 */ /* 0x000f62000c1e1b00 */
[----:B------:R-:W-:Y:S02]  /*0bc0*/  IADD3 R190, R190, 0x100, RZ ;  /* 0x00000100bebe7810 */ /* 0x000fe40007ffe0ff */
[----:B------:R-:W-:Y:S02]  /*0bd0*/  IADD3 R191, R191, 0x100, RZ ;  /* 0x00000100bfbf7810 */ /* 0x000fe40007ffe0ff */
.L_x_5705:
[----:B------:R-:W-:Y:S05]  /*0be0*/  BSYNC B1 ;  /* 0x0000000000017941 */ /* 0x000fea0003800000 */
.L_x_5704:
[----:B------:R-:W-:Y:S01]  /*0bf0*/  BSSY B1, `(.L_x_5706) ;  /* 0x000000c000017945 */ /* 0x000fe20003800000 */
[----:B------:R-:W-:Y:S05]  /*0c00*/  @!P3 BRA `(.L_x_5707) ;  /* 0x000000a00000b947 */ /* 0x000fea0003800000 */
[----:B------:R-:W-:-:S04]  /*0c10*/  ISETP.NE.U32.AND P0, PT, RZ, c[0x0][0x218], PT ;  /* 0x00008600ff007a0c */ /* 0x000fc80003f05070 */
[----:B------:R-:W-:-:S13]  /*0c20*/  ISETP.NE.AND.EX P0, PT, RZ, c[0x0][0x21c], PT, P0 ;  /* 0x00008700ff007a0c */ /* 0x000fda0003f05300 */
[----:B------:R-:W-:-:S05]  /*0c30*/  @P0 IMAD.WIDE.U32 R188, R191, R193, c[0x0][0x218] ;  /* 0x00008600bfbc0625 */ /* 0x000fca00078e00c1 */
[----:B------:R1:W5:Y:S04]  /*0c40*/  @P0 LDG.E.128 R160, [R188.64] ;  /* 0x00000004bca00981 */ /* 0x000368000c1e1d00 */
[----:B------:R1:W5:Y:S02]  /*0c50*/  @P0 LDG.E.128 R164, [R188.64+0x10] ;  /* 0x00001004bca40981 */ /* 0x000364000c1e1d00 */
[----:B-1----:R-:W-:-:S04]  /*0c60*/  IMAD.MOV.U32 R188, RZ, RZ, 0x8 ;  /* 0x00000008ffbc7424 */ /* 0x002fc800078e00ff */
[----:B------:R-:W-:-:S05]  /*0c70*/  IMAD.WIDE.U32 R188, R190, R188, c[0x0][0x190] ;  /* 0x00006400bebc7625 */ /* 0x000fca00078e00bc */
[----:B------:R1:W5:Y:S01]  /*0c80*/  LDG.E.64 R200, [R188.64] ;  /* 0x00000004bcc87981 */ /* 0x000362000c1e1b00 */
[----:B------:R-:W-:Y:S02]  /*0c90*/  IADD3 R190, R190, 0x100, RZ ;  /* 0x00000100bebe7810 */ /* 0x000fe40007ffe0ff */
[----:B------:R-:W-:Y:S02]  /*0ca0*/  IADD3 R191, R191, 0x100, RZ ;  /* 0x00000100bfbf7810 */ /* 0x000fe40007ffe0ff */
.L_x_5707:
[----:B------:R-:W-:Y:S05]  /*0cb0*/  BSYNC B1 ;  /* 0x0000000000017941 */ /* 0x000fea0003800000 */
.L_x_5706:
[----:B------:R-:W-:Y:S01]  /*0cc0*/  ISETP.GE.U32.AND P0, PT, R3, 0x400, PT ;  /* 0x000004000300780c */ /* 0x000fe20003f06070 */
[----:B------:R-:W-:Y:S01]  /*0cd0*/  HFMA2.MMA R224, -RZ, RZ, 0, 0 ;  /* 0x00000000ffe07435 */ /* 0x000fe200000001ff */
[----:B------:R-:W-:-:S11]  /*0ce0*/  MOV R221, RZ ;  /* 0x000000ff00dd7202 */ /* 0x000fd60000000f00 */
[----:B------:R-:W-:Y:S05]  /*0cf0*/  @!P0 BRA `(.L_x_5708) ;  /* 0x000018d000008947 */ /* 0x000fea0003800000 */
[----:B------:R-:W-:-:S04]  /*0d00*/  ISETP.NE.U32.AND P0, PT, RZ, c[0x0][0x218], PT ;  /* 0x00008600ff007a0c */ /* 0x000fc80003f05070 */
[----:B------:R-:W-:-:S13]  /*0d10*/  ISETP.NE.AND.EX P0, PT, RZ, c[0x0][0x21c], PT, P0 ;  /* 0x00008700ff007a0c */ /* 0x000fda0003f05300 */
[----:B-1----:R-:W-:-:S05]  /*0d20*/  @P0 IMAD.WIDE.U32 R188, R191, R193, c[0x0][0x218] ;  /* 0x00008600bfbc0625 */ /* 0x002fca00078e00c1 */
[----:B------:R1:W5:Y:S04]  /*0d30*/  @P0 LDG.E.128 R24, [R188.64] ;  /* 0x00000004bc180981 */ /* 0x000368000c1e1d00 */
[----:B------:R1:W5:Y:S02]  /*0d40*/  @P0 LDG.E.128 R20, [R188.64+0x10] ;  /* 0x00001004bc140981 */ /* 0x000364000c1e1d00 */
[----:B-1----:R-:W-:-:S04]  /*0d50*/  IMAD.MOV.U32 R188, RZ, RZ, 0x8 ;  /* 0x00000008ffbc7424 */ /* 0x002fc800078e00ff */
[----:B------:R-:W-:-:S05]  /*0d60*/  IMAD.WIDE.U32 R188, R190, R188, c[0x0][0x190] ;  /* 0x00006400bebc7625 */ /* 0x000fca00078e00bc */
[----:B------:R1:W5:Y:S01]  /*0d70*/  LDG.E.64 R202, [R188.64] ;  /* 0x00000004bcca7981 */ /* 0x000362000c1e1b00 */
[----:B------:R-:W-:Y:S01]  /*0d80*/  MOV R221, RZ ;  /* 0x000000ff00dd7202 */ /* 0x000fe20000000f00 */
[----:B------:R-:W-:Y:S05]  /*0d90*/  BRA `(.L_x_5708) ;  /* 0x0000183000007947 */ /* 0x000fea0003800000 */
.L_x_5701:
[----:B------:R-:W-:Y:S01]  /*0da0*/  IADD3 R189, R190, -0x1, RZ ;  /* 0xffffffffbebd7810 */ /* 0x000fe20007ffe0ff */
[----:B------:R-:W-:Y:S01]  /*0db0*/  HFMA2.MMA R214, -RZ, RZ, 0, 0 ;  /* 0x00000000ffd67435 */ /* 0x000fe200000001ff */
        /* <DEDUP_REMOVED lines=13> */
[----:B0-----:R-:W-:Y:S01]  /*0e90*/  ISETP.NE.AND P0, PT, R194, RZ, PT ;  /* 0x000000ffc200720c */ /* 0x001fe20003f05270 */
[----:B------:R-:W-:Y:S01]  /*0ea0*/  BSSY B1, `(.L_x_5709) ;  /* 0x000006f000017945 */ /* 0x000fe20003800000 */
[----:B------:R-:W-:Y:S01]  /*0eb0*/  HFMA2.MMA R221, -RZ, RZ, 0, 0 ;  /* 0x00000000ffdd7435 */ /* 0x000fe200000001ff */
[----:B------:R-:W-:Y:S01]  /*0ec0*/  IMAD.MOV.U32 R224, RZ, RZ, RZ ;  /* 0x000000ffffe07224 */ /* 0x000fe200078e00ff */
[----:B------:R-:W-:Y:S02]  /*0ed0*/  MOV R222, R4 ;  /* 0x0000000400de7202 */ /* 0x000fe40000000f00 */
[----:B--2---:R-:W-:Y:S01]  /*0ee0*/  FSEL R213, R188, RZ, !P0 ;  /* 0x000000ffbcd57208 */ /* 0x004fe20004000000 */
[----:B------:R-:W-:Y:S05]  /*0ef0*/  @!P1 BRA `(.L_x_5710) ;  /* 0x0000069000009947 */ /* 0x000fea0003800000 */
[----:B------:R-:W-:Y:S01]  /*0f00*/  IMAD.MOV.U32 R192, RZ, RZ, 0x10 ;  /* 0x00000010ffc07424 */ /* 0x000fe200078e00ff */
[----:B------:R0:W-:Y:S01]  /*0f10*/  STL [R1+0xdc], R3 ;  /* 0x0000dc0301007387 */ /* 0x0001e20000100800 */
[----:B------:R-:W-:Y:S01]  /*0f20*/  IMAD.WIDE.U32 R16, R4, R193, c[0x0][0x188] ;  /* 0x0000620004107625 */ /* 0x000fe200078e00c1 */
[----:B------:R-:W-:-:S02]  /*0f30*/  ISETP.NE.U32.AND P0, PT, RZ, c[0x0][0x218], PT ;  /* 0x00008600ff007a0c */ /* 0x000fc40003f05070 */
[----:B------:R1:W-:Y:S01]  /*0f40*/  STL [R1+0xd8], R0 ;  /* 0x0000d80001007387 */ /* 0x0003e20000100800 */
[----:B------:R-:W-:-:S03]  /*0f50*/  IMAD.WIDE.U32 R192, R223, R192, c[0x0][0x208] ;  /* 0x00008200dfc07625 */ /* 0x000fc600078e00c0 */
[----:B------:R2:W3:Y:S04]  /*0f60*/  LDG.E.128 R188, [R16.64] ;  /* 0x0000000410bc7981 */ /* 0x0004e8000c1e1d00 */
[----:B------:R-:W4:Y:S04]  /*0f70*/  LDG.E.128 R192, [R192.64] ;  /* 0x00000004c0c07981 */ /* 0x000f28000c1e1d00 */
[----:B------:R2:W4:Y:S01]  /*0f80*/  LDG.E.128 R196, [R16.64+0x10] ;  /* 0x0000100410c47981 */ /* 0x000522000c1e1d00 */
[----:B------:R-:W-:-:S13]  /*0f90*/  ISETP.NE.AND.EX P0, PT, RZ, c[0x0][0x21c], PT, P0 ;  /* 0x00008700ff007a0c */ /* 0x000fda0003f05300 */
[----:B------:R3:W5:Y:S04]  /*0fa0*/  @P0 LDG.E.128 R144, [R218.64] ;  /* 0x00000004da900981 */ /* 0x000768000c1e1d00 */
[----:B------:R3:W5:Y:S01]  /*0fb0*/  @P0 LDG.E.128 R148, [R218.64+0x10] ;  /* 0x00001004da940981 */ /* 0x000762000c1e1d00 */
[----:B--2---:R-:W-:-:S05]  /*0fc0*/  MOV R16, 0x8 ;  /* 0x0000000800107802 */ /* 0x004fca0000000f00 */
[----:B------:R-:W-:-:S06]  /*0fd0*/  IMAD.WIDE.U32 R16, R214, R16, c[0x0][0x190] ;  /* 0x00006400d6107625 */ /* 0x000fcc00078e0010 */
[----:B------:R-:W5:Y:S01]  /*0fe0*/  LDG.E.64 R16, [R16.64] ;  /* 0x0000000410107981 */ /* 0x000f62000c1e1b00 */
[C---:B---3--:R-:W-:Y:S02]  /*0ff0*/  FADD.FTZ R218, -R213.reuse, R189 ;  /* 0x000000bdd5da7221 */ /* 0x048fe40000010100 */
[C---:B------:R-:W-:Y:S02]  /*1000*/  FADD.FTZ R6, -R213.reuse, R188 ;  /* 0x000000bcd5067221 */ /* 0x040fe40000010100 */
[C---:B------:R-:W-:Y:S01]  /*1010*/  FADD.FTZ R190, -R213.reuse, R190 ;  /* 0x000000bed5be7221 */ /* 0x040fe20000010100 */
[--C-:B----4-:R-:W-:Y:S01]  /*1020*/  PRMT R5, RZ, 0x5410, R192.reuse ;  /* 0x00005410ff057816 */ /* 0x110fe200000000c0 */
[C---:B------:R-:W-:Y:S01]  /*1030*/  FADD.FTZ R191, -R213.reuse, R191 ;  /* 0x000000bfd5bf7221 */ /* 0x040fe20000010100 */
[----:B------:R-:W-:Y:S01]  /*1040*/  PRMT R188, RZ, 0x7610, R192 ;  /* 0x00007610ffbc7816 */ /* 0x000fe200000000c0 */
[C---:B------:R-:W-:Y:S01]  /*1050*/  FADD.FTZ R192, -R213.reuse, R196 ;  /* 0x000000c4d5c07221 */ /* 0x040fe20000010100 */
[--C-:B------:R-:W-:Y:S01]  /*1060*/  PRMT R222, RZ, 0x5410, R194.reuse ;  /* 0x00005410ffde7816 */ /* 0x100fe200000000c2 */
[C---:B0-----:R-:W-:Y:S01]  /*1070*/  FMUL.FTZ R3, R2.reuse, R218 ;  /* 0x000000da02037220 */ /* 0x041fe20000410000 */
[----:B------:R-:W-:Y:S01]  /*1080*/  PRMT R221, RZ, 0x7610, R194 ;  /* 0x00007610ffdd7816 */ /* 0x000fe200000000c2 */
[C---:B------:R-:W-:Y:S01]  /*1090*/  FADD.FTZ R194, -R213.reuse, R198 ;  /* 0x000000c6d5c27221 */ /* 0x040fe20000010100 */
[--C-:B------:R-:W-:Y:S01]  /*10a0*/  PRMT R224, RZ, 0x5410, R195.reuse ;  /* 0x00005410ffe07816 */ /* 0x100fe200000000c3 */
[C---:B-1----:R-:W-:Y:S01]  /*10b0*/  FMUL.FTZ R0, R2.reuse, R190 ;  /* 0x000000be02007220 */ /* 0x042fe20000410000 */
[----:B------:R-:W-:Y:S01]  /*10c0*/  PRMT R252, RZ, 0x7610, R195 ;  /* 0x00007610fffc7816 */ /* 0x000fe200000000c3 */
[C---:B------:R-:W-:Y:S01]  /*10d0*/  FADD.FTZ R195, -R213.reuse, R199 ;  /* 0x000000c7d5c37221 */ /* 0x040fe20000010100 */
[----:B------:R-:W2:Y:S01]  /*10e0*/  LDL R218, [R1+0x9c] ;  /* 0x00009c0001da7983 */ /* 0x000ea20000100800 */
[C---:B------:R-:W-:Y:S01]  /*10f0*/  FMUL.FTZ R199, R2.reuse, R191 ;  /* 0x000000bf02c77220 */ /* 0x040fe20000410000 */
[--C-:B------:R-:W-:Y:S01]  /*1100*/  PRMT R219, RZ, 0x5410, R193.reuse ;  /* 0x00005410ffdb7816 */ /* 0x100fe200000000c1 */
[----:B------:R-:W-:Y:S01]  /*1110*/  FMUL.FTZ R198, R2, R192 ;  /* 0x000000c002c67220 */ /* 0x000fe20000410000 */
[----:B------:R-:W3:Y:S01]  /*1120*/  LDL R190, [R1+0xb4] ;  /* 0x0000b40001be7983 */ /* 0x000ee20000100800 */
[----:B------:R-:W-:Y:S01]  /*1130*/  PRMT R189, RZ, 0x7610, R193 ;  /* 0x00007610ffbd7816 */ /* 0x000fe200000000c1 */
[----:B------:R-:W-:-:S02]  /*1140*/  FADD.FTZ R193, -R213, R197 ;  /* 0x000000c5d5c17221 */ /* 0x000fc40000010100 */
[----:B------:R-:W4:Y:S01]  /*1150*/  LDL R191, [R1+0xb0] ;  /* 0x0000b00001bf7983 */ /* 0x000f220000100800 */
[C---:B------:R-:W-:Y:S02]  /*1160*/  FMUL.FTZ R197, R2.reuse, R194 ;  /* 0x000000c202c57220 */ /* 0x040fe40000410000 */
[C---:B------:R-:W-:Y:S01]  /*1170*/  FMUL.FTZ R6, R2.reuse, R6 ;  /* 0x0000000602067220 */ /* 0x040fe20000410000 */
[----:B------:R0:W-:Y:S04]  /*1180*/  STL [R1+0x30], R3 ;  /* 0x0000300301007387 */ /* 0x0001e80000100800 */
[----:B------:R-:W2:Y:S04]  /*1190*/  LDL R192, [R1+0xac] ;  /* 0x0000ac0001c07983 */ /* 0x000ea80000100800 */
[----:B------:R-:W-:Y:S04]  /*11a0*/  STL [R1+0x28], R0 ;  /* 0x0000280001007387 */ /* 0x000fe80000100800 */
[----:B------:R-:W3:Y:S01]  /*11b0*/  LDL R194, [R1+0xa8] ;  /* 0x0000a80001c27983 */ /* 0x000ee20000100800 */
[----:B------:R-:W-:-:S02]  /*11c0*/  FMUL.FTZ R193, R2, R193 ;  /* 0x000000c102c17220 */ /* 0x000fc40000410000 */
[----:B------:R-:W-:Y:S01]  /*11d0*/  FMUL.FTZ R196, R2, R195 ;  /* 0x000000c302c47220 */ /* 0x000fe20000410000 */
[----:B------:R-:W-:Y:S01]  /*11e0*/  STL [R1+0x20], R199 ;  /* 0x000020c701007387 */ /* 0x000fe20000100800 */
[----:B------:R-:W-:Y:S02]  /*11f0*/  FFMA.FTZ R52, R6, R5, R52 ;  /* 0x0000000506347223 */ /* 0x000fe40000010034 */
[----:B------:R-:W-:Y:S01]  /*1200*/  FADD.FTZ R80, R80, R5 ;  /* 0x0000000550507221 */ /* 0x000fe20000010000 */
[----:B------:R-:W4:Y:S04]  /*1210*/  LDL R195, [R1+0x98] ;  /* 0x0000980001c37983 */ /* 0x000f280000100800 */
[----:B------:R-:W-:Y:S04]  /*1220*/  STL [R1+0x18], R198 ;  /* 0x000018c601007387 */ /* 0x000fe80000100800 */
[----:B------:R-:W-:Y:S04]  /*1230*/  STL [R1+0x10], R193 ;  /* 0x000010c101007387 */ /* 0x000fe80000100800 */
[----:B------:R-:W-:Y:S04]  /*1240*/  STL [R1+0x8], R197 ;  /* 0x000008c501007387 */ /* 0x000fe80000100800 */
[----:B------:R-:W-:Y:S01]  /*1250*/  STL [R1], R196 ;  /* 0x000000c401007387 */ /* 0x000fe20000100800 */
[----:B------:R-:W-:-:S02]  /*1260*/  FFMA.FTZ R55, R199, R189, R55 ;  /* 0x000000bdc7377223 */ /* 0x000fc40000010037 */
[----:B------:R-:W-:Y:S02]  /*1270*/  FADD.FTZ R83, R83, R189 ;  /* 0x000000bd53537221 */ /* 0x000fe40000010000 */
[-C--:B------:R-:W-:Y:S02]  /*1280*/  FFMA.FTZ R53, R3, R188.reuse, R53 ;  /* 0x000000bc03357223 */ /* 0x080fe40000010035 */
[----:B------:R-:W-:Y:S02]  /*1290*/  FADD.FTZ R81, R81, R188 ;  /* 0x000000bc51517221 */ /* 0x000fe40000010000 */
[----:B--2---:R-:W-:Y:S02]  /*12a0*/  FMUL.FTZ R192, R192, R188 ;  /* 0x000000bcc0c07220 */ /* 0x004fe40000410000 */
[----:B---3--:R-:W-:Y:S02]  /*12b0*/  FMUL.FTZ R5, R194, R5 ;  /* 0x00000005c2057220 */ /* 0x008fe40000410000 */
[----:B----4-:R-:W-:Y:S01]  /*12c0*/  FMUL.FTZ R194, R191, R219 ;  /* 0x000000dbbfc27220 */ /* 0x010fe20000410000 */
[----:B------:R1:W-:Y:S04]  /*12d0*/  STL [R1+0x2c], R192 ;  /* 0x00002cc001007387 */ /* 0x0003e80000100800 */
[----:B------:R2:W-:Y:S04]  /*12e0*/  STL [R1+0x24], R194 ;  /* 0x000024c201007387 */ /* 0x0005e80000100800 */
[----:B------:R-:W3:Y:S01]  /*12f0*/  LDL R191, [R1+0xa0] ;  /* 0x0000a00001bf7983 */ /* 0x000ee20000100800 */
[----:B------:R-:W-:-:S02]  /*1300*/  FMUL.FTZ R190, R190, R189 ;  /* 0x000000bdbebe7220 */ /* 0x000fc40000410000 */
[----:B------:R-:W-:Y:S02]  /*1310*/  FFMA.FTZ R189, R6, R5, RZ ;  /* 0x0000000506bd7223 */ /* 0x000fe400000100ff */
[----:B------:R-:W-:Y:S01]  /*1320*/  FADD.FTZ R188, RZ, R5 ;  /* 0x00000005ffbc7221 */ /* 0x000fe20000010000 */
[----:B------:R4:W-:Y:S01]  /*1330*/  STL [R1+0x1c], R190 ;  /* 0x00001cbe01007387 */ /* 0x0009e20000100800 */
[----:B------:R-:W-:Y:S02]  /*1340*/  FFMA.FTZ R189, R3, R192, R189 ;  /* 0x000000c003bd7223 */ /* 0x000fe400000100bd */
[----:B------:R-:W-:Y:S01]  /*1350*/  FADD.FTZ R188, R188, R192 ;  /* 0x000000c0bcbc7221 */ /* 0x000fe20000010000 */
[----:B0-----:R0:W5:Y:S04]  /*1360*/  LDL.LU R3, [R1+0xdc] ;  /* 0x0000dc0001037983 */ /* 0x0011680000300800 */
[----:B-1----:R-:W3:Y:S01]  /*1370*/  LDL R192, [R1+0xa4] ;  /* 0x0000a40001c07983 */ /* 0x002ee20000100800 */
[----:B------:R-:W-:-:S02]  /*1380*/  FMUL.FTZ R195, R195, R222 ;  /* 0x000000dec3c37220 */ /* 0x000fc40000410000 */
[----:B------:R-:W-:Y:S02]  /*1390*/  FADD.FTZ R188, R188, R194 ;  /* 0x000000c2bcbc7221 */ /* 0x000fe40000010000 */
[----:B------:R-:W-:Y:S02]  /*13a0*/  FFMA.FTZ R189, R0, R194, R189 ;  /* 0x000000c200bd7223 */ /* 0x000fe400000100bd */
[----:B--2---:R-:W-:Y:S02]  /*13b0*/  FMUL.FTZ R194, R218, R221 ;  /* 0x000000dddac27220 */ /* 0x004fe40000410000 */
[----:B------:R-:W-:Y:S02]  /*13c0*/  FFMA.FTZ R54, R0, R219, R54 ;  /* 0x000000db00367223 */ /* 0x000fe40000010036 */
[----:B------:R0:W5:Y:S04]  /*13d0*/  LDL.LU R0, [R1+0xd8] ;  /* 0x0000d80001007983 */ /* 0x0001680000300800 */
[----:B------:R0:W-:Y:S04]  /*13e0*/  STL [R1+0x14], R195 ;  /* 0x000014c301007387 */ /* 0x0001e80000100800 */
[----:B------:R0:W-:Y:S01]  /*13f0*/  STL [R1+0xc], R194 ;  /* 0x00000cc201007387 */ /* 0x0001e20000100800 */
[----:B------:R-:W-:-:S02]  /*1400*/  FADD.FTZ R188, R188, R190 ;  /* 0x000000bebcbc7221 */ /* 0x000fc40000010000 */
[----:B----4-:R-:W-:Y:S02]  /*1410*/  FFMA.FTZ R190, R199, R190, R189 ;  /* 0x000000bec7be7223 */ /* 0x010fe400000100bd */
[----:B------:R-:W-:Y:S02]  /*1420*/  FADD.FTZ R189, R188, R195 ;  /* 0x000000c3bcbd7221 */ /* 0x000fe40000010000 */
[----:B------:R-:W-:Y:S02]  /*1430*/  FFMA.FTZ R188, R198, R195, R190 ;  /* 0x000000c3c6bc7223 */ /* 0x000fe400000100be */
[----:B------:R-:W-:Y:S02]  /*1440*/  FADD.FTZ R189, R189, R194 ;  /* 0x000000c2bdbd7221 */ /* 0x000fe40000010000 */
[----:B------:R-:W-:Y:S02]  /*1450*/  FFMA.FTZ R188, R193, R194, R188 ;  /* 0x000000c2c1bc7223 */ /* 0x000fe400000100bc */
[----:B------:R-:W-:-:S02]  /*1460*/  FADD.FTZ R87, R87, R252 ;  /* 0x000000fc57577221 */ /* 0x000fc40000010000 */
[----:B------:R-:W-:Y:S01]  /*1470*/  FFMA.FTZ R59, R196, R252, R59 ;  /* 0x000000fcc43b7223 */ /* 0x000fe2000001003b */
[----:B------:R-:W-:Y:S01]  /*1480*/  IADD3 R223, R223, 0x100, RZ ;  /* 0x00000100dfdf7810 */ /* 0x000fe20007ffe0ff */
[----:B------:R-:W-:Y:S01]  /*1490*/  FADD.FTZ R84, R84, R222 ;  /* 0x000000de54547221 */ /* 0x000fe20000010000 */
[----:B------:R-:W-:Y:S01]  /*14a0*/  IADD3 R214, R214, 0x100, RZ ;  /* 0x00000100d6d67810 */ /* 0x000fe20007ffe0ff */
[----:B------:R-:W-:Y:S01]  /*14b0*/  FFMA.FTZ R56, R198, R222, R56 ;  /* 0x000000dec6387223 */ /* 0x000fe20000010038 */
[----:B------:R-:W-:Y:S01]  /*14c0*/  IADD3 R222, R4, 0x100, RZ ;  /* 0x0000010004de7810 */ /* 0x000fe20007ffe0ff */
[----:B------:R-:W-:Y:S02]  /*14d0*/  FADD.FTZ R85, R85, R221 ;  /* 0x000000dd55557221 */ /* 0x000fe40000010000 */
[----:B------:R-:W-:Y:S02]  /*14e0*/  FFMA.FTZ R57, R193, R221, R57 ;  /* 0x000000ddc1397223 */ /* 0x000fe40000010039 */
[----:B------:R-:W-:-:S02]  /*14f0*/  FADD.FTZ R86, R86, R224 ;  /* 0x000000e056567221 */ /* 0x000fc40000010000 */
[-C--:B------:R-:W-:Y:S02]  /*1500*/  FFMA.FTZ R58, R197, R224.reuse, R58 ;  /* 0x000000e0c53a7223 */ /* 0x080fe4000001003a */
[----:B------:R-:W-:Y:S02]  /*1510*/  FADD.FTZ R82, R82, R219 ;  /* 0x000000db52527221 */ /* 0x000fe40000010000 */
[----:B---3--:R-:W-:-:S05]  /*1520*/  FMUL.FTZ R191, R191, R224 ;  /* 0x000000e0bfbf7220 */ /* 0x008fca0000410000 */
[----:B------:R0:W-:Y:S01]  /*1530*/  STL [R1+0x4], R191 ;  /* 0x000004bf01007387 */ /* 0x0001e20000100800 */
[----:B------:R-:W-:Y:S02]  /*1540*/  FADD.FTZ R189, R189, R191 ;  /* 0x000000bfbdbd7221 */ /* 0x000fe40000010000 */
[----:B------:R-:W-:Y:S02]  /*1550*/  FFMA.FTZ R188, R197, R191, R188 ;  /* 0x000000bfc5bc7223 */ /* 0x000fe400000100bc */
[----:B------:R-:W-:-:S04]  /*1560*/  FMUL.FTZ R252, R192, R252 ;  /* 0x000000fcc0fc7220 */ /* 0x000fc80000410000 */
[----:B------:R-:W-:Y:S02]  /*1570*/  FADD.FTZ R224, R189, R252 ;  /* 0x000000fcbde07221 */ /* 0x000fe40000010000 */
[----:B------:R-:W-:Y:S02]  /*1580*/  FFMA.FTZ R221, R196, R252, R188 ;  /* 0x000000fcc4dd7223 */ /* 0x000fe400000100bc */
.L_x_5710:
[----:B0-----:R-:W-:Y:S05]  /*1590*/  BSYNC B1 ;  /* 0x0000000000017941 */ /* 0x001fea0003800000 */
.L_x_5709:
[----:B------:R-:W-:Y:S01]  /*15a0*/  BSSY B1, `(.L_x_5711) ;  /* 0x000005c000017945 */ /* 0x000fe20003800000 */
[----:B------:R-:W-:Y:S05]  /*15b0*/  @!P2 BRA `(.L_x_5712) ;  /* 0x000005a00000a947 */ /* 0x000fea0003800000 */
[----:B------:R-:W-:Y:S01]  /*15c0*/  HFMA2.MMA R218, -RZ, RZ, 0, 1.9073486328125e-06 ;  /* 0x00000020ffda7435 */ /* 0x000fe200000001ff */
[----:B------:R-:W-:Y:S01]  /*15d0*/  IMAD.MOV.U32 R192, RZ, RZ, 0x10 ;  /* 0x00000010ffc07424 */ /* 0x000fe200078e00ff */
[----:B------:R-:W2:Y:S03]  /*15e0*/  LDL R250, [R1+0x68] ;  /* 0x0000680001fa7983 */ /* 0x000ea60000100800 */
[----:B------:R-:W-:Y:S01]  /*15f0*/  IMAD.WIDE.U32 R192, R223, R192, c[0x0][0x208] ;  /* 0x00008200dfc07625 */ /* 0x000fe200078e00c0 */
[----:B------:R-:W-:Y:S01]  /*1600*/  ISETP.NE.U32.AND P0, PT, RZ, c[0x0][0x218], PT ;  /* 0x00008600ff007a0c */ /* 0x000fe20003f05070 */
[----:B------:R-:W3:Y:S03]  /*1610*/  LDL R246, [R1+0x70] ;  /* 0x0000700001f67983 */ /* 0x000ee60000100800 */
[----:B------:R-:W-:Y:S01]  /*1620*/  IMAD.WIDE.U32 R18, R222, R218, c[0x0][0x188] ;  /* 0x00006200de127625 */ /* 0x000fe200078e00da */
[----:B------:R-:W4:Y:S04]  /*1630*/  LDG.E.128 R192, [R192.64] ;  /* 0x00000004c0c07981 */ /* 0x000f28000c1e1d00 */
[----:B------:R0:W2:Y:S04]  /*1640*/  LDG.E.128 R188, [R18.64] ;  /* 0x0000000412bc7981 */ /* 0x0000a8000c1e1d00 */
[----:B------:R0:W3:Y:S01]  /*1650*/  LDG.E.128 R196, [R18.64+0x10] ;  /* 0x0000100412c47981 */ /* 0x0000e2000c1e1d00 */
[----:B------:R-:W-:-:S03]  /*1660*/  ISETP.NE.AND.EX P0, PT, RZ, c[0x0][0x21c], PT, P0 ;  /* 0x00008700ff007a0c */ /* 0x000fc60003f05300 */
[----:B------:R-:W3:Y:S04]  /*1670*/  LDL R248, [R1+0x6c] ;  /* 0x00006c0001f87983 */ /* 0x000ee80000100800 */
[----:B------:R-:W3:Y:S04]  /*1680*/  LDL R244, [R1+0x74] ;  /* 0x0000740001f47983 */ /* 0x000ee80000100800 */
[----:B------:R-:W3:Y:S04]  /*1690*/  LDL R242, [R1+0x58] ;  /* 0x0000580001f27983 */ /* 0x000ee80000100800 */
[----:B------:R-:W3:Y:S01]  /*16a0*/  LDL R240, [R1+0x5c] ;  /* 0x00005c0001f07983 */ /* 0x000ee20000100800 */
[----:B0-----:R-:W-:-:S05]  /*16b0*/  @P0 IMAD.WIDE.U32 R18, R222, R218, c[0x0][0x218] ;  /* 0x00008600de120625 */ /* 0x001fca00078e00da */
[----:B------:R0:W5:Y:S04]  /*16c0*/  @P0 LDG.E.128 R152, [R18.64] ;  /* 0x0000000412980981 */ /* 0x000168000c1e1d00 */
[----:B------:R0:W5:Y:S02]  /*16d0*/  @P0 LDG.E.128 R156, [R18.64+0x10] ;  /* 0x00001004129c0981 */ /* 0x000164000c1e1d00 */
[----:B0-----:R-:W-:-:S05]  /*16e0*/  MOV R18, 0x8 ;  /* 0x0000000800127802 */ /* 0x001fca0000000f00 */
[----:B------:R-:W-:-:S06]  /*16f0*/  IMAD.WIDE.U32 R18, R214, R18, c[0x0][0x190] ;  /* 0x00006400d6127625 */ /* 0x000fcc00078e0012 */
[----:B------:R-:W5:Y:S01]  /*1700*/  LDG.E.64 R18, [R18.64] ;  /* 0x0000000412127981 */ /* 0x000f62000c1e1b00 */
[C---:B--2---:R-:W-:Y:S01]  /*1710*/  FADD.FTZ R218, -R213.reuse, R190 ;  /* 0x000000bed5da7221 */ /* 0x044fe20000010100 */
[--C-:B----4-:R-:W-:Y:S01]  /*1720*/  PRMT R190, RZ, 0x5410, R194.reuse ;  /* 0x00005410ffbe7816 */ /* 0x110fe200000000c2 */
[C---:B------:R-:W-:Y:S01]  /*1730*/  FADD.FTZ R216, -R213.reuse, R191 ;  /* 0x000000bfd5d87221 */ /* 0x040fe20000010100 */
[----:B------:R-:W-:Y:S01]  /*1740*/  PRMT R191, RZ, 0x7610, R194 ;  /* 0x00007610ffbf7816 */ /* 0x000fe200000000c2 */
[C---:B---3--:R-:W-:Y:S02]  /*1750*/  FADD.FTZ R194, -R213.reuse, R199 ;  /* 0x000000c7d5c27221 */ /* 0x048fe40000010100 */
[----:B------:R-:W2:Y:S01]  /*1760*/  LDL R199, [R1+0x60] ;  /* 0x0000600001c77983 */ /* 0x000ea20000100800 */
[C---:B------:R-:W-:Y:S01]  /*1770*/  FADD.FTZ R220, -R213.reuse, R188 ;  /* 0x000000bcd5dc7221 */ /* 0x040fe20000010100 */
[----:B------:R-:W-:Y:S01]  /*1780*/  PRMT R188, RZ, 0x5410, R195 ;  /* 0x00005410ffbc7816 */ /* 0x000fe200000000c3 */
[C---:B------:R-:W-:Y:S01]  /*1790*/  FADD.FTZ R219, -R213.reuse, R189 ;  /* 0x000000bdd5db7221 */ /* 0x040fe20000010100 */
[----:B------:R-:W-:Y:S01]  /*17a0*/  PRMT R189, RZ, 0x7610, R195 ;  /* 0x00007610ffbd7816 */ /* 0x000fe200000000c3 */
[----:B------:R-:W-:-:S02]  /*17b0*/  FADD.FTZ R195, -R213, R198 ;  /* 0x000000c6d5c37221 */ /* 0x000fc40000010100 */
[----:B------:R-:W3:Y:S01]  /*17c0*/  LDL R198, [R1+0x64] ;  /* 0x0000640001c67983 */ /* 0x000ee20000100800 */
[--C-:B------:R-:W-:Y:S02]  /*17d0*/  PRMT R212, RZ, 0x5410, R192.reuse ;  /* 0x00005410ffd47816 */ /* 0x100fe400000000c0 */
[----:B------:R-:W-:Y:S01]  /*17e0*/  PRMT R217, RZ, 0x7610, R192 ;  /* 0x00007610ffd97816 */ /* 0x000fe200000000c0 */
[C---:B------:R-:W-:Y:S01]  /*17f0*/  FMUL.FTZ R247, R2.reuse, R218 ;  /* 0x000000da02f77220 */ /* 0x040fe20000410000 */
[--C-:B------:R-:W-:Y:S01]  /*1800*/  PRMT R192, RZ, 0x5410, R193.reuse ;  /* 0x00005410ffc07816 */ /* 0x100fe200000000c1 */
[----:B------:R-:W-:Y:S01]  /*1810*/  FMUL.FTZ R245, R2, R216 ;  /* 0x000000d802f57220 */ /* 0x000fe20000410000 */
[----:B------:R-:W-:Y:S01]  /*1820*/  PRMT R193, RZ, 0x7610, R193 ;  /* 0x00007610ffc17816 */ /* 0x000fe200000000c1 */
[----:B------:R-:W-:Y:S02]  /*1830*/  FMUL.FTZ R250, R250, R212 ;  /* 0x000000d4fafa7220 */ /* 0x000fe40000410000 */
[----:B------:R-:W-:-:S02]  /*1840*/  FMUL.FTZ R251, R2, R220 ;  /* 0x000000dc02fb7220 */ /* 0x000fc40000410000 */
[-C--:B------:R-:W-:Y:S02]  /*1850*/  FFMA.FTZ R62, R247, R192.reuse, R62 ;  /* 0x000000c0f73e7223 */ /* 0x080fe4000001003e */
[----:B------:R-:W-:Y:S02]  /*1860*/  FADD.FTZ R90, R90, R192 ;  /* 0x000000c05a5a7221 */ /* 0x000fe40000010000 */
[----:B------:R-:W-:Y:S02]  /*1870*/  FMUL.FTZ R246, R246, R192 ;  /* 0x000000c0f6f67220 */ /* 0x000fe40000410000 */
[----:B------:R-:W-:Y:S02]  /*1880*/  FADD.FTZ R196, -R213, R196 ;  /* 0x000000c4d5c47221 */ /* 0x000fe40000010100 */
[----:B------:R-:W-:Y:S02]  /*1890*/  FMUL.FTZ R248, R248, R217 ;  /* 0x000000d9f8f87220 */ /* 0x000fe40000410000 */
[----:B------:R-:W-:-:S02]  /*18a0*/  FFMA.FTZ R63, R245, R193, R63 ;  /* 0x000000c1f53f7223 */ /* 0x000fc4000001003f */
[----:B------:R-:W-:Y:S02]  /*18b0*/  FADD.FTZ R91, R91, R193 ;  /* 0x000000c15b5b7221 */ /* 0x000fe40000010000 */
[----:B------:R-:W-:Y:S02]  /*18c0*/  FMUL.FTZ R244, R244, R193 ;  /* 0x000000c1f4f47220 */ /* 0x000fe40000410000 */
[----:B------:R-:W-:Y:S02]  /*18d0*/  FADD.FTZ R192, R224, R250 ;  /* 0x000000fae0c07221 */ /* 0x000fe40000010000 */
[C---:B------:R-:W-:Y:S02]  /*18e0*/  FMUL.FTZ R249, R2.reuse, R219 ;  /* 0x000000db02f97220 */ /* 0x040fe40000410000 */
[----:B------:R-:W-:Y:S02]  /*18f0*/  FFMA.FTZ R193, R251, R250, R221 ;  /* 0x000000fafbc17223 */ /* 0x000fe400000100dd */
[----:B------:R-:W-:-:S02]  /*1900*/  FMUL.FTZ R216, R2, R194 ;  /* 0x000000c202d87220 */ /* 0x000fc40000410000 */
[----:B------:R-:W-:Y:S02]  /*1910*/  FADD.FTZ R197, -R213, R197 ;  /* 0x000000c5d5c57221 */ /* 0x000fe40000010100 */
        /* <DEDUP_REMOVED lines=19> */
[----:B------:R-:W-:Y:S02]  /*1a50*/  FADD.FTZ R94, R94, R188 ;  /* 0x000000bc5e5e7221 */ /* 0x000fe40000010000 */
[----:B------:R-:W-:Y:S02]  /*1a60*/  FFMA.FTZ R66, R220, R188, R66 ;  /* 0x000000bcdc427223 */ /* 0x000fe40000010042 */
[----:B------:R-:W-:Y:S02]  /*1a70*/  FADD.FTZ R191, R191, R240 ;  /* 0x000000f0bfbf7221 */ /* 0x000fe40000010000 */
[----:B------:R-:W-:-:S02]  /*1a80*/  FFMA.FTZ R60, R251, R212, R60 ;  /* 0x000000d4fb3c7223 */ /* 0x000fc4000001003c */
[----:B------:R-:W-:Y:S02]  /*1a90*/  FADD.FTZ R88, R88, R212 ;  /* 0x000000d458587221 */ /* 0x000fe40000010000 */
[----:B------:R-:W-:Y:S02]  /*1aa0*/  FADD.FTZ R95, R95, R189 ;  /* 0x000000bd5f5f7221 */ /* 0x000fe40000010000 */
[----:B------:R-:W-:Y:S01]  /*1ab0*/  FFMA.FTZ R67, R216, R189, R67 ;  /* 0x000000bdd8437223 */ /* 0x000fe20000010043 */
[----:B------:R-:W-:Y:S02]  /*1ac0*/  IADD3 R223, R223, 0x100, RZ ;  /* 0x00000100dfdf7810 */ /* 0x000fe40007ffe0ff */
[----:B------:R-:W-:Y:S02]  /*1ad0*/  IADD3 R214, R214, 0x100, RZ ;  /* 0x00000100d6d67810 */ /* 0x000fe40007ffe0ff */
[----:B------:R-:W-:Y:S01]  /*1ae0*/  IADD3 R222, R222, 0x100, RZ ;  /* 0x00000100dede7810 */ /* 0x000fe20007ffe0ff */
[----:B--2---:R-:W-:-:S02]  /*1af0*/  FMUL.FTZ R217, R199, R188 ;  /* 0x000000bcc7d97220 */ /* 0x004fc40000410000 */
[----:B------:R-:W-:-:S04]  /*1b00*/  FFMA.FTZ R188, R241, R240, R190 ;  /* 0x000000f0f1bc7223 */ /* 0x000fc800000100be */
[----:B------:R-:W-:Y:S02]  /*1b10*/  FFMA.FTZ R188, R220, R217, R188 ;  /* 0x000000d9dcbc7223 */ /* 0x000fe400000100bc */
[----:B---3--:R-:W-:Y:S02]  /*1b20*/  FMUL.FTZ R212, R198, R189 ;  /* 0x000000bdc6d47220 */ /* 0x008fe40000410000 */
[----:B------:R-:W-:Y:S02]  /*1b30*/  FADD.FTZ R189, R191, R217 ;  /* 0x000000d9bfbd7221 */ /* 0x000fe40000010000 */
[----:B------:R-:W-:Y:S02]  /*1b40*/  FFMA.FTZ R221, R216, R212, R188 ;  /* 0x000000d4d8dd7223 */ /* 0x000fe400000100bc */
[----:B------:R-:W-:Y:S02]  /*1b50*/  FADD.FTZ R224, R189, R212 ;  /* 0x000000d4bde07221 */ /* 0x000fe40000010000 */
.L_x_5712:
[----:B------:R-:W-:Y:S05]  /*1b60*/  BSYNC B1 ;  /* 0x0000000000017941 */ /* 0x000fea0003800000 */
.L_x_5711:
[----:B------:R-:W-:Y:S01]  /*1b70*/  BSSY B1, `(.L_x_5713) ;  /* 0x0000054000017945 */ /* 0x000fe20003800000 */
[----:B------:R-:W-:Y:S05]  /*1b80*/  @!P3 BRA `(.L_x_5714) ;  /* 0x000005200000b947 */ /* 0x000fea0003800000 */
[----:B------:R-:W-:Y:S01]  /*1b90*/  HFMA2.MMA R196, -RZ, RZ, 0, 1.9073486328125e-06 ;  /* 0x00000020ffc47435 */ /* 0x000fe200000001ff */
[----:B------:R-:W-:-:S04]  /*1ba0*/  IMAD.MOV.U32 R188, RZ, RZ, 0x10 ;  /* 0x00000010ffbc7424 */ /* 0x000fc800078e00ff */
[----:B------:R-:W-:-:S05]  /*1bb0*/  IMAD.WIDE.U32 R188, R223, R188, c[0x0][0x208] ;  /* 0x00008200dfbc7625 */ /* 0x000fca00078e00bc */
[----:B------:R-:W-:Y:S01]  /*1bc0*/  IMAD.WIDE.U32 R12, R222, R196, c[0x0][0x188] ;  /* 0x00006200de0c7625 */ /* 0x000fe200078e00c4 */
[----:B------:R-:W2:Y:S04]  /*1bd0*/  LDG.E.128 R188, [R188.64] ;  /* 0x00000004bcbc7981 */ /* 0x000ea8000c1e1d00 */
[----:B------:R0:W3:Y:S04]  /*1be0*/  LDG.E.128 R8, [R12.64] ;  /* 0x000000040c087981 */ /* 0x0000e8000c1e1d00 */
[----:B------:R0:W4:Y:S01]  /*1bf0*/  LDG.E.128 R192, [R12.64+0x10] ;  /* 0x000010040cc07981 */ /* 0x000122000c1e1d00 */
[----:B------:R-:W-:-:S04]  /*1c00*/  ISETP.NE.U32.AND P0, PT, RZ, c[0x0][0x218], PT ;  /* 0x00008600ff007a0c */ /* 0x000fc80003f05070 */
[----:B------:R-:W-:-:S13]  /*1c10*/  ISETP.NE.AND.EX P0, PT, RZ, c[0x0][0x21c], PT, P0 ;  /* 0x00008700ff007a0c */ /* 0x000fda0003f05300 */
[----:B0-----:R-:W-:-:S05]  /*1c20*/  @P0 IMAD.WIDE.U32 R12, R222, R196, c[0x0][0x218] ;  /* 0x00008600de0c0625 */ /* 0x001fca00078e00c4 */
[----:B------:R0:W5:Y:S04]  /*1c30*/  @P0 LDG.E.128 R160, [R12.64] ;  /* 0x000000040ca00981 */ /* 0x000168000c1e1d00 */
[----:B------:R0:W5:Y:S02]  /*1c40*/  @P0 LDG.E.128 R164, [R12.64+0x10] ;  /* 0x000010040ca40981 */ /* 0x000164000c1e1d00 */
[----:B0-----:R-:W-:-:S05]  /*1c50*/  MOV R12, 0x8 ;  /* 0x00000008000c7802 */ /* 0x001fca0000000f00 */
[----:B------:R-:W-:-:S05]  /*1c60*/  IMAD.WIDE.U32 R12, R214, R12, c[0x0][0x190] ;  /* 0x00006400d60c7625 */ /* 0x000fca00078e000c */
[----:B------:R0:W5:Y:S01]  /*1c70*/  LDG.E.64 R200, [R12.64] ;  /* 0x000000040cc87981 */ /* 0x000162000c1e1b00 */
[----:B------:R-:W-:Y:S02]  /*1c80*/  IADD3 R223, R223, 0x100, RZ ;  /* 0x00000100dfdf7810 */ /* 0x000fe40007ffe0ff */
[----:B------:R-:W-:Y:S02]  /*1c90*/  IADD3 R214, R214, 0x100, RZ ;  /* 0x00000100d6d67810 */ /* 0x000fe40007ffe0ff */
[----:B------:R-:W-:Y:S02]  /*1ca0*/  IADD3 R222, R222, 0x100, RZ ;  /* 0x00000100dede7810 */ /* 0x000fe40007ffe0ff */
[--C-:B--2---:R-:W-:Y:S02]  /*1cb0*/  PRMT R198, RZ, 0x5410, R188.reuse ;  /* 0x00005410ffc67816 */ /* 0x104fe400000000bc */
[----:B------:R-:W-:Y:S01]  /*1cc0*/  PRMT R199, RZ, 0x7610, R188 ;  /* 0x00007610ffc77816 */ /* 0x000fe200000000bc */
[----:B---3--:R-:W-:-:S02]  /*1cd0*/  FADD.FTZ R7, -R213, R8 ;  /* 0x00000008d5077221 */ /* 0x008fc40000010100 */
[C---:B------:R-:W-:Y:S02]  /*1ce0*/  FADD.FTZ R8, -R213.reuse, R9 ;  /* 0x00000009d5087221 */ /* 0x040fe40000010100 */
[----:B------:R-:W-:Y:S02]  /*1cf0*/  FMUL.FTZ R236, R28, R198 ;  /* 0x000000c61cec7220 */ /* 0x000fe40000410000 */
[C---:B------:R-:W-:Y:S02]  /*1d00*/  FADD.FTZ R9, -R213.reuse, R10 ;  /* 0x0000000ad5097221 */ /* 0x040fe40000010100 */
[----:B------:R-:W-:Y:S02]  /*1d10*/  FMUL.FTZ R7, R2, R7 ;  /* 0x0000000702077220 */ /* 0x000fe40000410000 */
[C---:B------:R-:W-:Y:S01]  /*1d20*/  FADD.FTZ R10, -R213.reuse, R11 ;  /* 0x0000000bd50a7221 */ /* 0x040fe20000010100 */
[----:B------:R-:W-:Y:S01]  /*1d30*/  PRMT R196, RZ, 0x5410, R189 ;  /* 0x00005410ffc47816 */ /* 0x000fe200000000bd */
[----:B----4-:R-:W-:-:S02]  /*1d40*/  FADD.FTZ R11, -R213, R192 ;  /* 0x000000c0d50b7221 */ /* 0x010fc40000010100 */
[----:B0-----:R-:W-:Y:S02]  /*1d50*/  FADD.FTZ R12, -R213, R193 ;  /* 0x000000c1d50c7221 */ /* 0x001fe40000010100 */
[----:B------:R-:W-:Y:S02]  /*1d60*/  FMUL.FTZ R235, R29, R199 ;  /* 0x000000c71deb7220 */ /* 0x000fe40000410000 */
[----:B------:R-:W-:Y:S01]  /*1d70*/  FADD.FTZ R192, R224, R236 ;  /* 0x000000ece0c07221 */ /* 0x000fe20000010000 */
[----:B------:R-:W-:Y:S01]  /*1d80*/  PRMT R197, RZ, 0x7610, R189 ;  /* 0x00007610ffc57816 */ /* 0x000fe200000000bd */
[----:B------:R-:W-:Y:S02]  /*1d90*/  FMUL.FTZ R8, R2, R8 ;  /* 0x0000000802087220 */ /* 0x000fe40000410000 */
[----:B------:R-:W-:Y:S01]  /*1da0*/  FFMA.FTZ R193, R7, R236, R221 ;  /* 0x000000ec07c17223 */ /* 0x000fe200000100dd */
[----:B------:R-:W-:Y:S01]  /*1db0*/  PRMT R189, RZ, 0x5410, R190 ;  /* 0x00005410ffbd7816 */ /* 0x000fe200000000be */
[----:B------:R-:W-:-:S02]  /*1dc0*/  FADD.FTZ R13, -R213, R194 ;  /* 0x000000c2d50d7221 */ /* 0x000fc40000010100 */
[----:B------:R-:W-:Y:S02]  /*1dd0*/  FMUL.FTZ R11, R2, R11 ;  /* 0x0000000b020b7220 */ /* 0x000fe40000410000 */
[----:B------:R-:W-:Y:S02]  /*1de0*/  FADD.FTZ R194, R192, R235 ;  /* 0x000000ebc0c27221 */ /* 0x000fe40000010000 */
[----:B------:R-:W-:Y:S02]  /*1df0*/  FMUL.FTZ R9, R2, R9 ;  /* 0x0000000902097220 */ /* 0x000fe40000410000 */
[----:B------:R-:W-:Y:S02]  /*1e00*/  FMUL.FTZ R234, R30, R196 ;  /* 0x000000c41eea7220 */ /* 0x000fe40000410000 */
[----:B------:R-:W-:Y:S01]  /*1e10*/  FFMA.FTZ R192, R8, R235, R193 ;  /* 0x000000eb08c07223 */ /* 0x000fe200000100c1 */
        /* <DEDUP_REMOVED lines=38> */
[C---:B------:R-:W-:Y:S02]  /*2080*/  FFMA.FTZ R75, R14.reuse, R191, R75 ;  /* 0x000000bf0e4b7223 */ /* 0x040fe4000001004b */
[----:B------:R-:W-:Y:S02]  /*2090*/  FADD.FTZ R224, R189, R229 ;  /* 0x000000e5bde07221 */ /* 0x000fe40000010000 */
[----:B------:R-:W-:-:S02]  /*20a0*/  FFMA.FTZ R221, R14, R229, R188 ;  /* 0x000000e50edd7223 */ /* 0x000fc400000100bc */
.L_x_5714:
[----:B------:R-:W-:Y:S05]  /*20b0*/  BSYNC B1 ;  /* 0x0000000000017941 */ /* 0x000fea0003800000 */
.L_x_5713:
[----:B-----5:R-:W-:-:S13]  /*20c0*/  ISETP.GE.U32.AND P0, PT, R3, 0x400, PT ;  /* 0x000004000300780c */ /* 0x020fda0003f06070 */
[----:B------:R-:W-:Y:S05]  /*20d0*/  @!P0 BRA `(.L_x_5708) ;  /* 0x000004f000008947 */ /* 0x000fea0003800000 */
[----:B------:R-:W-:Y:S01]  /*20e0*/  HFMA2.MMA R218, -RZ, RZ, 0, 1.9073486328125e-06 ;  /* 0x00000020ffda7435 */ /* 0x000fe200000001ff */
[----:B------:R-:W-:-:S04]  /*20f0*/  IMAD.MOV.U32 R196, RZ, RZ, 0x10 ;  /* 0x00000010ffc47424 */ /* 0x000fc800078e00ff */
[----:B------:R-:W-:-:S05]  /*2100*/  IMAD.WIDE.U32 R196, R223, R196, c[0x0][0x208] ;  /* 0x00008200dfc47625 */ /* 0x000fca00078e00c4 */
[----:B------:R-:W-:Y:S01]  /*2110*/  IMAD.WIDE.U32 R192, R222, R218, c[0x0][0x188] ;  /* 0x00006200dec07625 */ /* 0x000fe200078e00da */
[----:B------:R-:W2:Y:S04]  /*2120*/  LDG.E.128 R196, [R196.64] ;  /* 0x00000004c4c47981 */ /* 0x000ea8000c1e1d00 */
[----:B------:R0:W3:Y:S01]  /*2130*/  LDG.E.128 R188, [R192.64] ;  /* 0x00000004c0bc7981 */ /* 0x0000e2000c1e1d00 */
[----:B------:R-:W-:-:S03]  /*2140*/  ISETP.NE.U32.AND P0, PT, RZ, c[0x0][0x218], PT ;  /* 0x00008600ff007a0c */ /* 0x000fc60003f05070 */
[----:B0-----:R-:W4:Y:S01]  /*2150*/  LDG.E.128 R192, [R192.64+0x10] ;  /* 0x00001004c0c07981 */ /* 0x001f22000c1e1d00 */
[----:B------:R-:W-:-:S13]  /*2160*/  ISETP.NE.AND.EX P0, PT, RZ, c[0x0][0x21c], PT, P0 ;  /* 0x00008700ff007a0c */ /* 0x000fda0003f05300 */
[----:B------:R-:W-:-:S05]  /*2170*/  @P0 IMAD.WIDE.U32 R202, R222, R218, c[0x0][0x218] ;  /* 0x00008600deca0625 */ /* 0x000fca00078e00da */
[----:B------:R0:W5:Y:S04]  /*2180*/  @P0 LDG.E.128 R24, [R202.64] ;  /* 0x00000004ca180981 */ /* 0x000168000c1e1d00 */
[----:B------:R0:W5:Y:S02]  /*2190*/  @P0 LDG.E.128 R20, [R202.64+0x10] ;  /* 0x00001004ca140981 */ /* 0x000164000c1e1d00 */
[----:B0-----:R-:W-:-:S05]  /*21a0*/  MOV R202, 0x8 ;  /* 0x0000000800ca7802 */ /* 0x001fca0000000f00 */
[----:B------:R-:W-:-:S06]  /*21b0*/  IMAD.WIDE.U32 R202, R214, R202, c[0x0][0x190] ;  /* 0x00006400d6ca7625 */ /* 0x000fcc00078e00ca */
[----:B------:R-:W5:Y:S01]  /*21c0*/  LDG.E.64 R202, [R202.64] ;  /* 0x00000004caca7981 */ /* 0x000f62000c1e1b00 */
[----:B--2---:R-:W-:Y:S01]  /*21d0*/  PRMT R207, RZ, 0x5410, R196 ;  /* 0x00005410ffcf7816 */ /* 0x004fe200000000c4 */
[C---:B---3--:R-:W-:Y:S02]  /*21e0*/  FADD.FTZ R15, -R213.reuse, R188 ;  /* 0x000000bcd50f7221 */ /* 0x048fe40000010100 */
[C---:B------:R-:W-:Y:S02]  /*21f0*/  FADD.FTZ R189, -R213.reuse, R189 ;  /* 0x000000bdd5bd7221 */ /* 0x040fe40000010100 */
[----:B------:R-:W-:Y:S02]  /*2200*/  FMUL.FTZ R239, R2, R15 ;  /* 0x0000000f02ef7220 */ /* 0x000fe40000410000 */
[----:B------:R-:W-:Y:S02]  /*2210*/  FMUL.FTZ R238, R44, R207 ;  /* 0x000000cf2cee7220 */ /* 0x000fe40000410000 */
[----:B----4-:R-:W-:Y:S01]  /*2220*/  FADD.FTZ R188, -R213, R192 ;  /* 0x000000c0d5bc7221 */ /* 0x010fe20000010100 */
[----:B------:R-:W-:Y:S01]  /*2230*/  PRMT R192, RZ, 0x7610, R196 ;  /* 0x00007610ffc07816 */ /* 0x000fe200000000c4 */
[C---:B------:R-:W-:Y:S01]  /*2240*/  FMUL.FTZ R237, R2.reuse, R189 ;  /* 0x000000bd02ed7220 */ /* 0x040fe20000410000 */
        /* <DEDUP_REMOVED lines=13> */
[----:B------:R-:W-:Y:S02]  /*2320*/  FFMA.FTZ R168, R239, R207, R168 ;  /* 0x000000cfefa87223 */ /* 0x000fe400000100a8 */
[----:B------:R-:W-:Y:S02]  /*2330*/  FADD.FTZ R76, R76, R207 ;  /* 0x000000cf4c4c7221 */ /* 0x000fe40000010000 */
        /* <DEDUP_REMOVED lines=41> */
.L_x_5708:
[----:B------:R-:W-:Y:S05]  /*25d0*/  BSYNC B0 ;  /* 0x0000000000007941 */ /* 0x000fea0003800000 */
.L_x_5700:
[----:B-1----:R-:W2:Y:S04]  /*25e0*/  LDL R189, [R1+0x34] ;  /* 0x0000340001bd7983 */ /* 0x002ea80000100800 */
[----:B------:R-:W1:Y:S02]  /*25f0*/  S2R R188, SR_TID.X ;  /* 0x0000000000bc7919 */ /* 0x000e640000002100 */
[----:B-1----:R-:W-:Y:S02]  /*2600*/  SHF.R.U32.HI R195, RZ, 0x5, R188 ;  /* 0x00000005ffc37819 */ /* 0x002fe400000116bc */
[----:B------:R-:W-:Y:S02]  /*2610*/  LOP3.LUT P0, RZ, R188, 0x1f, RZ, 0xc0, !PT ;  /* 0x0000001fbcff7812 */ /* 0x000fe4000780c0ff */
[----:B------:R-:W-:-:S02]  /*2620*/  LOP3.LUT R193, R195, 0x7fffff8, RZ, 0xc0, !PT ;  /* 0x07fffff8c3c17812 */ /* 0x000fc400078ec0ff */
[----:B--2---:R-:W-:-:S13]  /*2630*/  LOP3.LUT P5, RZ, R189, 0xff, RZ, 0xc0, !PT ;  /* 0x000000ffbdff7812 */ /* 0x004fda00078ac0ff */
[----:B------:R-:W-:Y:S01]  /*2640*/  @!P5 IADD3 R193, R193, 0x8, RZ ;  /* 0x00000008c1c1d810 */ /* 0x000fe20007ffe0ff */
[----:B------:R-:W-:Y:S05]  /*2650*/  BRA.DIV ~URZ, `(.L_x_5715) ;  /* 0x00004ba27f007947 */ /* 0x000fea000b800000 */
[----:B------:R1:W2:Y:S02]  /*2660*/  SHFL.DOWN PT, R191, R224, 0x10, 0x1f ;  /* 0x0a001f00e0bf7f89 */ /* 0x0002a400000e0000 */
.L_x_5868:
        /* <DEDUP_REMOVED lines=18> */
.L_x_5869:
[----:B----4-:R-:W-:Y:S01]  /*2790*/  ISETP.GE.AND P5, PT, R215, 0x1, PT ;  /* 0x00000001d700780c */ /* 0x010fe20003fa6270 */
[----:B------:R-:W-:Y:S01]  /*27a0*/  FADD.FTZ R188, R194, R192 ;  /* 0x000000c0c2bc7221 */ /* 0x000fe20000010000 */
[----:B------:R-:W-:Y:S01]  /*27b0*/  @!P0 LOP3.LUT R190, R195, 0x7, RZ, 0xc0, !PT ;  /* 0x00000007c3be8812 */ /* 0x000fe200078ec0ff */
[----:B--2---:R-:W-:Y:S01]  /*27c0*/  FADD.FTZ R189, R189, R191 ;  /* 0x000000bfbdbd7221 */ /* 0x004fe20000010000 */
[----:B------:R-:W2:Y:S01]  /*27d0*/  S2R R196, SR_TID.X ;  /* 0x0000000000c47919 */ /* 0x000ea20000002100 */
[----:B------:R-:W-:Y:S01]  /*27e0*/  WARPSYNC 0xffffffff ;  /* 0xffffffff00007948 */ /* 0x000fe20003800000 */
[----:B------:R-:W-:Y:S01]  /*27f0*/  @!P0 IADD3 R190, R193, R190, RZ ;  /* 0x000000bec1be8210 */ /* 0x000fe20007ffe0ff */
[----:B---3--:R-:W-:Y:S01]  /*2800*/  IMAD.MOV.U32 R192, RZ, RZ, RZ ;  /* 0x000000ffffc07224 */ /* 0x008fe200078e00ff */
[----:B------:R-:W-:Y:S03]  /*2810*/  BSSY B0, `(.L_x_5717) ;  /* 0x0000138000007945 */ /* 0x000fe60003800000 */
[----:B------:R3:W-:Y:S02]  /*2820*/  @!P0 STS.64 [R190.X8+0x8000], R188 ;  /* 0x008000bcbe008388 */ /* 0x0007e40000008a00 */
[----:B---3--:R-:W-:-:S05]  /*2830*/  @P5 IADD3 R188, R215, -0x1, RZ ;  /* 0xffffffffd7bc5810 */ /* 0x008fca0007ffe0ff */
[----:B------:R-:W-:-:S05]  /*2840*/  @P5 IMAD R188, R188, c[0x0][0x168], RZ ;  /* 0x00005a00bcbc5a24 */ /* 0x000fca00078e02ff */
[----:B------:R-:W-:-:S04]  /*2850*/  @P5 SHF.R.S32.HI R189, RZ, 0x1f, R188 ;  /* 0x0000001fffbd5819 */ /* 0x000fc800000114bc */
[----:B------:R-:W-:Y:S02]  /*2860*/  @P5 LEA.HI R188, R189, R188, RZ, 0x3 ;  /* 0x000000bcbdbc5211 */ /* 0x000fe400078f18ff */
[----:B--2---:R-:W-:-:S04]  /*2870*/  @P5 LOP3.LUT R189, R196, 0xff, RZ, 0xc0, !PT ;  /* 0x000000ffc4bd5812 */ /* 0x004fc800078ec0ff */
[----:B------:R-:W-:Y:S01]  /*2880*/  @P5 LEA.HI.SX32 R192, R188, R189, 0x1d ;  /* 0x000000bdbcc05211 */ /* 0x000fe200078feaff */
[----:B------:R-:W-:Y:S06]  /*2890*/  BAR.SYNC.DEFER_BLOCKING 0x0 ;  /* 0x0000000000007b1d */ /* 0x000fec0000010000 */
[----:B------:R-:W2:Y:S02]  /*28a0*/  LDS.128 R188, [R193.X8+0x8000] ;  /* 0x00800000c1bc7984 */ /* 0x000ea40000008c00 */
[----:B--2---:R-:W-:Y:S02]  /*28b0*/  FADD.FTZ R188, RZ, R188 ;  /* 0x000000bcffbc7221 */ /* 0x004fe40000010000 */
[----:B------:R-:W-:-:S02]  /*28c0*/  FADD.FTZ R189, RZ, R189 ;  /* 0x000000bdffbd7221 */ /* 0x000fc40000010000 */
        /* <DEDUP_REMOVED lines=12> */
[----:B------:R-:W2:Y:S02]  /*2990*/  LDS.128 R188, [R193.X8+0x8030] ;  /* 0x00803000c1bc7984 */ /* 0x000ea40000008c00 */
[----:B--2---:R-:W-:Y:S02]  /*29a0*/  FADD.FTZ R188, R195, R188 ;  /* 0x000000bcc3bc7221 */ /* 0x004fe40000010000 */
        /* <DEDUP_REMOVED lines=13> */
.L_x_5720:
[----:B------:R-:W-:Y:S05]  /*2a80*/  BSYNC B1 ;  /* 0x0000000000017941 */ /* 0x000fea0003800000 */
.L_x_5719:
[----:B------:R-:W-:Y:S01]  /*2a90*/  BSSY B1, `(.L_x_5721) ;  /* 0x000000c000017945 */ /* 0x000fe20003800000 */
[----:B-----5:R-:W-:Y:S01]  /*2aa0*/  @!P4 FSEL R188, R144, RZ, P0 ;  /* 0x000000ff90bcc208 */ /* 0x020fe20000000000 */
[----:B------:R-:W-:Y:S05]  /*2ab0*/  @!P4 BRA `(.L_x_5722) ;  /* 0x000000900000c947 */ /* 0x000fea0003800000 */
[----:B------:R-:W2:Y:S02]  /*2ac0*/  LDC.U8 R189, c[0x0][0x1f0] ;  /* 0x00007c00ffbd7b82 */ /* 0x000ea40000000000 */
        /* <DEDUP_REMOVED lines=8> */
.L_x_5722:
[----:B------:R-:W-:Y:S05]  /*2b50*/  BSYNC B1 ;  /* 0x0000000000017941 */ /* 0x000fea0003800000 */
.L_x_5721:
[----:B------:R-:W-:Y:S01]  /*2b60*/  ISETP.NE.U32.AND P6, PT, RZ, c[0x0][0x258], PT ;  /* 0x00009600ff007a0c */ /* 0x000fe20003fc5070 */
[----:B------:R-:W-:Y:S03]  /*2b70*/  BSSY B1, `(.L_x_5723) ;  /* 0x0000010000017945 */ /* 0x000fe60003800000 */
[----:B------:R-:W-:-:S04]  /*2b80*/  ISETP.NE.AND.EX P6, PT, RZ, c[0x0][0x25c], PT, P6 ;  /* 0x00009700ff007a0c */ /* 0x000fc80003fc5360 */
[----:B------:R-:W-:Y:S01]  /*2b90*/  SEL R180, R188, R180, P6 ;  /* 0x000000b4bcb47207 */ /* 0x000fe20003000000 */
[----:B------:R-:W-:Y:S05]  /*2ba0*/  @!P5 BRA `(.L_x_5724) ;  /* 0x000000c00000d947 */ /* 0x000fea0003800000 */
[----:B------:R-:W2:Y:S01]  /*2bb0*/  LDL R194, [R1+0xb8] ;  /* 0x0000b80001c27983 */ /* 0x000ea20000100800 */
[----:B------:R-:W-:Y:S01]  /*2bc0*/  LOP3.LUT P0, RZ, R16, 0xff, RZ, 0xc0, !PT ;  /* 0x000000ff10ff7812 */ /* 0x000fe2000780c0ff */
        /* <DEDUP_REMOVED lines=10> */
.L_x_5724:
[----:B------:R-:W-:Y:S05]  /*2c70*/  BSYNC B1 ;  /* 0x0000000000017941 */ /* 0x000fea0003800000 */
.L_x_5723:
[----:B------:R-:W-:Y:S01]  /*2c80*/  @!P4 ISETP.NE.U32.AND P0, PT, RZ, c[0x0][0x218], PT ;  /* 0x00008600ff00ca0c */ /* 0x000fe20003f05070 */
[----:B------:R-:W-:Y:S03]  /*2c90*/  BSSY B1, `(.L_x_5725) ;  /* 0x000000f000017945 */ /* 0x000fe60003800000 */
[----:B------:R-:W-:-:S04]  /*2ca0*/  @!P4 ISETP.NE.AND.EX P0, PT, RZ, c[0x0][0x21c], PT, P0 ;  /* 0x00008700ff00ca0c */ /* 0x000fc80003f05300 */
[----:B------:R-:W-:Y:S01]  /*2cb0*/  @!P4 FSEL R188, R145, RZ, P0 ;  /* 0x000000ff91bcc208 */ /* 0x000fe20000000000 */
[----:B------:R-:W-:Y:S05]  /*2cc0*/  @!P4 BRA `(.L_x_5726) ;  /* 0x000000b00000c947 */ /* 0x000fea0003800000 */
[----:B------:R-:W2:Y:S01]  /*2cd0*/  LDL R193, [R1+0x30] ;  /* 0x0000300001c17983 */ /* 0x000ea20000100800 */
[----:B------:R-:W3:Y:S03]  /*2ce0*/  LDC.U8 R194, c[0x0][0x1f0] ;  /* 0x00007c00ffc27b82 */ /* 0x000ee60000000000 */
[----:B------:R-:W4:Y:S01]  /*2cf0*/  LDL R189, [R1+0x2c] ;  /* 0x00002c0001bd7983 */ /* 0x000f220000100800 */
[----:B---3--:R-:W-:-:S04]  /*2d00*/  ISETP.NE.AND P0, PT, R194, RZ, PT ;  /* 0x000000ffc200720c */ /* 0x008fc80003f05270 */
[----:B------:R-:W-:Y:S02]  /*2d10*/  FSEL R188, R190, RZ, !P0 ;  /* 0x000000ffbebc7208 */ /* 0x000fe40004000000 */
[----:B------:R-:W-:-:S04]  /*2d20*/  ISETP.NE.U32.AND P0, PT, RZ, c[0x0][0x218], PT ;  /* 0x00008600ff007a0c */ /* 0x000fc80003f05070 */
[----:B------:R-:W-:Y:S01]  /*2d30*/  ISETP.NE.AND.EX P0, PT, RZ, c[0x0][0x21c], PT, P0 ;  /* 0x00008700ff007a0c */ /* 0x000fe20003f05300 */
[----:B--2---:R-:W-:-:S04]  /*2d40*/  FFMA.FTZ R188, R193, R191, R188 ;  /* 0x000000bfc1bc7223 */ /* 0x004fc800000100bc */
[----:B----4-:R-:W-:-:S04]  /*2d50*/  FADD.FTZ R188, R189, -R188 ;  /* 0x800000bcbdbc7221 */ /* 0x010fc80000010000 */
[----:B------:R-:W-:-:S04]  /*2d60*/  FMUL.FTZ R188, R2, R188 ;  /* 0x000000bc02bc7220 */ /* 0x000fc80000410000 */
[----:B------:R-:W-:Y:S02]  /*2d70*/  @P0 FADD.FTZ R188, R145, R188 ;  /* 0x000000bc91bc0221 */ /* 0x000fe40000010000 */
.L_x_5726:
[----:B------:R-:W-:Y:S05]  /*2d80*/  BSYNC B1 ;  /* 0x0000000000017941 */ /* 0x000fea0003800000 */
.L_x_5725:
[----:B------:R-:W-:Y:S01]  /*2d90*/  BSSY B1, `(.L_x_5727) ;  /* 0x000000f000017945 */ /* 0x000fe20003800000 */
[----:B------:R-:W-:Y:S01]  /*2da0*/  SEL R181, R188, R181, P6 ;  /* 0x000000b5bcb57207 */ /* 0x000fe20003000000 */
[----:B------:R-:W-:Y:S05]  /*2db0*/  @!P5 BRA `(.L_x_5728) ;  /* 0x000000c00000d947 */ /* 0x000fea0003800000 */
[----:B------:R-:W2:Y:S01]  /*2dc0*/  LDL R194, [R1+0xbc] ;  /* 0x0000bc0001c27983 */ /* 0x000ea20000100800 */
[----:B------:R-:W-:Y:S01]  /*2dd0*/  LOP3.LUT P0, RZ, R16, 0xff00, RZ, 0xc0, !PT ;  /* 0x0000ff0010ff7812 */ /* 0x000fe2000780c0ff */
        /* <DEDUP_REMOVED lines=10> */
.L_x_5728:
[----:B------:R-:W-:Y:S05]  /*2e80*/  BSYNC B1 ;  /* 0x0000000000017941 */ /* 0x000fea0003800000 */
.L_x_5727:
        /* <DEDUP_REMOVED lines=16> */
.L_x_5730:
[----:B------:R-:W-:Y:S05]  /*2f90*/  BSYNC B1 ;  /* 0x0000000000017941 */ /* 0x000fea0003800000 */
.L_x_5729:
[----:B------:R-:W-:Y:S01]  /*2fa0*/  BSSY B1, `(.L_x_5731) ;  /* 0x000000f000017945 */ /* 0x000fe20003800000 */
        /* <DEDUP_REMOVED lines=14> */
.L_x_5732:
[----:B------:R-:W-:Y:S05]  /*3090*/  BSYNC B1 ;  /* 0x0000000000017941 */ /* 0x000fea0003800000 */
.L_x_5731:
        /* <DEDUP_REMOVED lines=16> */
.L_x_5734:
[----:B------:R-:W-:Y:S05]  /*31a0*/  BSYNC B1 ;  /* 0x0000000000017941 */ /* 0x000fea0003800000 */
.L_x_5733:
        /* <DEDUP_REMOVED lines=15> */
.L_x_5736:
[----:B------:R-:W-:Y:S05]  /*32a0*/  BSYNC B1 ;  /* 0x0000000000017941 */ /* 0x000fea0003800000 */
.L_x_5735:
        /* <DEDUP_REMOVED lines=16> */
.L_x_5738:
[----:B------:R-:W-:Y:S05]  /*33b0*/  BSYNC B1 ;  /* 0x0000000000017941 */ /* 0x000fea0003800000 */
.L_x_5737:
        /* <DEDUP_REMOVED lines=15> */
.L_x_5740:
[----:B------:R-:W-:Y:S05]  /*34b0*/  BSYNC B1 ;  /* 0x0000000000017941 */ /* 0x000fea0003800000 */
.L_x_5739:
        /* <DEDUP_REMOVED lines=16> */
.L_x_5742:
[----:B------:R-:W-:Y:S05]  /*35c0*/  BSYNC B1 ;  /* 0x0000000000017941 */ /* 0x000fea0003800000 */
.L_x_5741:
        /* <DEDUP_REMOVED lines=15> */
.L_x_5744:
[----:B------:R-:W-:Y:S05]  /*36c0*/  BSYNC B1 ;  /* 0x0000000000017941 */ /* 0x000fea0003800000 */
.L_x_5743:
        /* <DEDUP_REMOVED lines=16> */
.L_x_5746:
[----:B------:R-:W-:Y:S05]  /*37d0*/  BSYNC B1 ;  /* 0x0000000000017941 */ /* 0x000fea0003800000 */
.L_x_5745:
        /* <DEDUP_REMOVED lines=15> */
.L_x_5748:
[----:B------:R-:W-:Y:S05]  /*38d0*/  BSYNC B1 ;  /* 0x0000000000017941 */ /* 0x000fea0003800000 */
.L_x_5747:
[----:B------:R-:W-:Y:S01]  /*38e0*/  @!P4 ISETP.NE.U32.AND P0, PT, RZ, c[0x0][0x218], PT ;  /* 0x00008600ff00ca0c */ /* 0x000fe20003f05070 */
[----:B------:R-:W-:Y:S03]  /*38f0*/  BSSY B1, `(.L_x_5749) ;  /* 0x000000e000017945 */ /* 0x000fe60003800000 */
[----:B------:R-:W-:-:S04]  /*3900*/  @!P4 ISETP.NE.AND.EX P0, PT, RZ, c[0x0][0x21c], PT, P0 ;  /* 0x00008700ff00ca0c */ /* 0x000fc80003f05300 */
[----:B------:R-:W-:Y:S01]  /*3910*/  @!P4 FSEL R188, R151, RZ, P0 ;  /* 0x000000ff97bcc208 */ /* 0x000fe20000000000 */
[----:B------:R-:W-:Y:S05]  /*3920*/  @!P4 BRA `(.L_x_5750) ;  /* 0x000000a00000c947 */ /* 0x000fea0003800000 */
[----:B------:R-:W2:Y:S01]  /*3930*/  LDL R189, [R1] ;  /* 0x0000000001bd7983 */ /* 0x000ea20000100800 */
[----:B------:R-:W3:Y:S02]  /*3940*/  LDC.U8 R193, c[0x0][0x1f0] ;  /* 0x00007c00ffc17b82 */ /* 0x000ee40000000000 */
[----:B---3--:R-:W-:-:S04]  /*3950*/  ISETP.NE.AND P0, PT, R193, RZ, PT ;  /* 0x000000ffc100720c */ /* 0x008fc80003f05270 */
[----:B------:R-:W-:Y:S02]  /*3960*/  FSEL R188, R190, RZ, !P0 ;  /* 0x000000ffbebc7208 */ /* 0x000fe40004000000 */
[----:B------:R-:W-:-:S04]  /*3970*/  ISETP.NE.U32.AND P0, PT, RZ, c[0x0][0x218], PT ;  /* 0x00008600ff007a0c */ /* 0x000fc80003f05070 */
[----:B------:R-:W-:Y:S01]  /*3980*/  ISETP.NE.AND.EX P0, PT, RZ, c[0x0][0x21c], PT, P0 ;  /* 0x00008700ff007a0c */ /* 0x000fe20003f05300 */
[----:B--2---:R-:W-:-:S04]  /*3990*/  FFMA.FTZ R188, R189, R191, R188 ;  /* 0x000000bfbdbc7223 */ /* 0x004fc800000100bc */
[----:B------:R-:W-:-:S04]  /*39a0*/  FADD.FTZ R188, R252, -R188 ;  /* 0x800000bcfcbc7221 */ /* 0x000fc80000010000 */
[----:B------:R-:W-:-:S04]  /*39b0*/  FMUL.FTZ R188, R2, R188 ;  /* 0x000000bc02bc7220 */ /* 0x000fc80000410000 */
[----:B------:R-:W-:Y:S02]  /*39c0*/  @P0 FADD.FTZ R188, R151, R188 ;  /* 0x000000bc97bc0221 */ /* 0x000fe40000010000 */
.L_x_5750:
[----:B------:R-:W-:Y:S05]  /*39d0*/  BSYNC B1 ;  /* 0x0000000000017941 */ /* 0x000fea0003800000 */
.L_x_5749:
        /* <DEDUP_REMOVED lines=15> */
.L_x_5752:
[----:B------:R-:W-:Y:S05]  /*3ad0*/  BSYNC B1 ;  /* 0x0000000000017941 */ /* 0x000fea0003800000 */
.L_x_5751:
[----:B------:R-:W-:-:S04]  /*3ae0*/  ISETP.NE.U32.AND P0, PT, RZ, c[0x0][0x258], PT ;  /* 0x00009600ff007a0c */ /* 0x000fc80003f05070 */
[----:B------:R-:W-:-:S13]  /*3af0*/  ISETP.NE.AND.EX P0, PT, RZ, c[0x0][0x25c], PT, P0 ;  /* 0x00009700ff007a0c */ /* 0x000fda0003f05300 */
        /* <DEDUP_REMOVED lines=9> */
.L_x_5718:
[----:B------:R-:W-:Y:S05]  /*3b90*/  BSYNC B0 ;  /* 0x0000000000007941 */ /* 0x000fea0003800000 */
.L_x_5717:
        /* <DEDUP_REMOVED lines=9> */
.L_x_5756:
[----:B------:R-:W-:Y:S05]  /*3c30*/  BSYNC B1 ;  /* 0x0000000000017941 */ /* 0x000fea0003800000 */
.L_x_5755:
[----:B------:R-:W-:Y:S01]  /*3c40*/  BSSY B1, `(.L_x_5757) ;  /* 0x000000c000017945 */ /* 0x000fe20003800000 */
[----:B--2--5:R-:W-:Y:S01]  /*3c50*/  @!P4 FSEL R188, R152, RZ, P0 ;  /* 0x000000ff98bcc208 */ /* 0x024fe20000000000 */
        /* <DEDUP_REMOVED lines=10> */
.L_x_5758:
[----:B------:R-:W-:Y:S05]  /*3d00*/  BSYNC B1 ;  /* 0x0000000000017941 */ /* 0x000fea0003800000 */
.L_x_5757:
        /* <DEDUP_REMOVED lines=17> */
.L_x_5760:
[----:B------:R-:W-:Y:S05]  /*3e20*/  BSYNC B1 ;  /* 0x0000000000017941 */ /* 0x000fea0003800000 */
.L_x_5759:
[----:B------:R-:W-:Y:S01]  /*3e30*/  @!P4 ISETP.NE.U32.AND P0, PT, RZ, c[0x0][0x218], PT ;  /* 0x00008600ff00ca0c */ /* 0x000fe20003f05070 */
[----:B------:R-:W-:Y:S03]  /*3e40*/  BSSY B1, `(.L_x_5761) ;  /* 0x000000d000017945 */ /* 0x000fe60003800000 */
[----:B------:R-:W-:-:S04]  /*3e50*/  @!P4 ISETP.NE.AND.EX P0, PT, RZ, c[0x0][0x21c], PT, P0 ;  /* 0x00008700ff00ca0c */ /* 0x000fc80003f05300 */
[----:B------:R-:W-:Y:S01]  /*3e60*/  @!P4 FSEL R188, R153, RZ, P0 ;  /* 0x000000ff99bcc208 */ /* 0x000fe20000000000 */
        /* <DEDUP_REMOVED lines=10> */
.L_x_5762:
[----:B------:R-:W-:Y:S05]  /*3f10*/  BSYNC B1 ;  /* 0x0000000000017941 */ /* 0x000fea0003800000 */
.L_x_5761:
        /* <DEDUP_REMOVED lines=15> */
.L_x_5764:
[----:B------:R-:W-:Y:S05]  /*4010*/  BSYNC B1 ;  /* 0x0000000000017941 */ /* 0x000fea0003800000 */
.L_x_5763:
        /* <DEDUP_REMOVED lines=14> */
.L_x_5766:
[----:B------:R-:W-:Y:S05]  /*4100*/  BSYNC B1 ;  /* 0x0000000000017941 */ /* 0x000fea0003800000 */
.L_x_5765:
        /* <DEDUP_REMOVED lines=15> */
.L_x_5768:
[----:B------:R-:W-:Y:S05]  /*4200*/  BSYNC B1 ;  /* 0x0000000000017941 */ /* 0x000fea0003800000 */
.L_x_5767:
        /* <DEDUP_REMOVED lines=14> */
.L_x_5770:
[----:B------:R-:W-:Y:S05]  /*42f0*/  BSYNC B1 ;  /* 0x0000000000017941 */ /* 0x000fea0003800000 */
.L_x_5769:
        /* <DEDUP_REMOVED lines=15> */
.L_x_5772:
[----:B------:R-:W-:Y:S05]  /*43f0*/  BSYNC B1 ;  /* 0x0000000000017941 */ /* 0x000fea0003800000 */
.L_x_5771:
        /* <DEDUP_REMOVED lines=14> */
.L_x_5774:
[----:B------:R-:W-:Y:S05]  /*44e0*/  BSYNC B1 ;  /* 0x0000000000017941 */ /* 0x000fea0003800000 */
.L_x_5773:
        /* <DEDUP_REMOVED lines=15> */
.L_x_5776:
[----:B------:R-:W-:Y:S05]  /*45e0*/  BSYNC B1 ;  /* 0x0000000000017941 */ /* 0x000fea0003800000 */
.L_x_5775:
        /* <DEDUP_REMOVED lines=14> */
.L_x_5778:
[----:B------:R-:W-:Y:S05]  /*46d0*/  BSYNC B1 ;  /* 0x0000000000017941 */ /* 0x000fea0003800000 */
.L_x_5777:
        /* <DEDUP_REMOVED lines=15> */
.L_x_5780:
[----:B------:R-:W-:Y:S05]  /*47d0*/  BSYNC B1 ;  /* 0x0000000000017941 */ /* 0x000fea0003800000 */
.L_x_5779:
        /* <DEDUP_REMOVED lines=14> */
.L_x_5782:
[----:B------:R-:W-:Y:S05]  /*48c0*/  BSYNC B1 ;  /* 0x0000000000017941 */ /* 0x000fea0003800000 */
.L_x_5781:
        /* <DEDUP_REMOVED lines=15> */
.L_x_5784:
[----:B------:R-:W-:Y:S05]  /*49c0*/  BSYNC B1 ;  /* 0x0000000000017941 */ /* 0x000fea0003800000 */
.L_x_5783:
        /* <DEDUP_REMOVED lines=14> */
.L_x_5786:
[----:B------:R-:W-:Y:S05]  /*4ab0*/  BSYNC B1 ;  /* 0x0000000000017941 */ /* 0x000fea0003800000 */
.L_x_5785:
        /* <DEDUP_REMOVED lines=15> */
.L_x_5788:
[----:B------:R-:W-:Y:S05]  /*4bb0*/  BSYNC B1 ;  /* 0x0000000000017941 */ /* 0x000fea0003800000 */
.L_x_5787:
[----:B------:R-:W-:-:S04]  /*4bc0*/  ISETP.NE.U32.AND P0, PT, RZ, c[0x0][0x258], PT ;  /* 0x00009600ff007a0c */ /* 0x000fc80003f05070 */
[----:B------:R-:W-:-:S13]  /*4bd0*/  ISETP.NE.AND.EX P0, PT, RZ, c[0x0][0x25c], PT, P0 ;  /* 0x00009700ff007a0c */ /* 0x000fda0003f05300 */
        /* <DEDUP_REMOVED lines=9> */
.L_x_5754:
[----:B------:R-:W-:Y:S05]  /*4c70*/  BSYNC B0 ;  /* 0x0000000000007941 */ /* 0x000fea0003800000 */
.L_x_5753:
        /* <DEDUP_REMOVED lines=9> */
.L_x_5792:
[----:B------:R-:W-:Y:S05]  /*4d10*/  BSYNC B1 ;  /* 0x0000000000017941 */ /* 0x000fea0003800000 */
.L_x_5791:
        /* <DEDUP_REMOVED lines=12> */
.L_x_5794:
[----:B------:R-:W-:Y:S05]  /*4de0*/  BSYNC B1 ;  /* 0x0000000000017941 */ /* 0x000fea0003800000 */
.L_x_5793:
[----:B------:R-:W-:Y:S01]  /*4df0*/  ISETP.NE.U32.AND P6, PT, RZ, c[0x0][0x258], PT ;  /* 0x00009600ff007a0c */ /* 0x000fe20003fc5070 */
[----:B------:R-:W-:Y:S03]  /*4e00*/  BSSY B1, `(.L_x_5795) ;  /* 0x0000010000017945 */ /* 0x000fe60003800000 */
[----:B------:R-:W-:-:S04]  /*4e10*/  ISETP.NE.AND.EX P6, PT, RZ, c[0x0][0x25c], PT, P6 ;  /* 0x00009700ff007a0c */ /* 0x000fc80003fc5360 */
        /* <DEDUP_REMOVED lines=14> */
.L_x_5796:
[----:B------:R-:W-:Y:S05]  /*4f00*/  BSYNC B1 ;  /* 0x0000000000017941 */ /* 0x000fea0003800000 */
.L_x_5795:
        /* <DEDUP_REMOVED lines=14> */
.L_x_5798:
[----:B------:R-:W-:Y:S05]  /*4ff0*/  BSYNC B1 ;  /* 0x0000000000017941 */ /* 0x000fea0003800000 */
.L_x_5797:
        /* <DEDUP_REMOVED lines=15> */
.L_x_5800:
[----:B------:R-:W-:Y:S05]  /*50f0*/  BSYNC B1 ;  /* 0x0000000000017941 */ /* 0x000fea0003800000 */
.L_x_5799:
        /* <DEDUP_REMOVED lines=14> */
.L_x_5802:
[----:B------:R-:W-:Y:S05]  /*51e0*/  BSYNC B1 ;  /* 0x0000000000017941 */ /* 0x000fea0003800000 */
.L_x_5801:
        /* <DEDUP_REMOVED lines=15> */
.L_x_5804:
[----:B------:R-:W-:Y:S05]  /*52e0*/  BSYNC B1 ;  /* 0x0000000000017941 */ /* 0x000fea0003800000 */
.L_x_5803:
        /* <DEDUP_REMOVED lines=14> */
.L_x_5806:
[----:B------:R-:W-:Y:S05]  /*53d0*/  BSYNC B1 ;  /* 0x0000000000017941 */ /* 0x000fea0003800000 */
.L_x_5805:
        /* <DEDUP_REMOVED lines=15> */
.L_x_5808:
[----:B------:R-:W-:Y:S05]  /*54d0*/  BSYNC B1 ;  /* 0x0000000000017941 */ /* 0x000fea0003800000 */
.L_x_5807:
        /* <DEDUP_REMOVED lines=14> */
.L_x_5810:
[----:B------:R-:W-:Y:S05]  /*55c0*/  BSYNC B1 ;  /* 0x0000000000017941 */ /* 0x000fea0003800000 */
.L_x_5809:
        /* <DEDUP_REMOVED lines=15> */
.L_x_5812:
[----:B------:R-:W-:Y:S05]  /*56c0*/  BSYNC B1 ;  /* 0x0000000000017941 */ /* 0x000fea0003800000 */
.L_x_5811:
        /* <DEDUP_REMOVED lines=14> */
.L_x_5814:
[----:B------:R-:W-:Y:S05]  /*57b0*/  BSYNC B1 ;  /* 0x0000000000017941 */ /* 0x000fea0003800000 */
.L_x_5813:
        /* <DEDUP_REMOVED lines=15> */
.L_x_5816:
[----:B------:R-:W-:Y:S05]  /*58b0*/  BSYNC B1 ;  /* 0x0000000000017941 */ /* 0x000fea0003800000 */
.L_x_5815:
        /* <DEDUP_REMOVED lines=14> */
.L_x_5818:
[----:B------:R-:W-:Y:S05]  /*59a0*/  BSYNC B1 ;  /* 0x0000000000017941 */ /* 0x000fea0003800000 */
.L_x_5817:
        /* <DEDUP_REMOVED lines=15> */
.L_x_5820:
[----:B------:R-:W-:Y:S05]  /*5aa0*/  BSYNC B1 ;  /* 0x0000000000017941 */ /* 0x000fea0003800000 */
.L_x_5819:
        /* <DEDUP_REMOVED lines=14> */
.L_x_5822:
[----:B------:R-:W-:Y:S05]  /*5b90*/  BSYNC B1 ;  /* 0x0000000000017941 */ /* 0x000fea0003800000 */
.L_x_5821:
        /* <DEDUP_REMOVED lines=15> */
.L_x_5824:
[----:B------:R-:W-:Y:S05]  /*5c90*/  BSYNC B1 ;  /* 0x0000000000017941 */ /* 0x000fea0003800000 */
.L_x_5823:
[----:B------:R-:W-:-:S04]  /*5ca0*/  ISETP.NE.U32.AND P0, PT, RZ, c[0x0][0x258], PT ;  /* 0x00009600ff007a0c */ /* 0x000fc80003f05070 */
[----:B------:R-:W-:-:S13]  /*5cb0*/  ISETP.NE.AND.EX P0, PT, RZ, c[0x0][0x25c], PT, P0 ;  /* 0x00009700ff007a0c */ /* 0x000fda0003f05300 */
[----:B------:R-:W-:-:S05]  /*5cc0*/  @P0 MOV R188, 0x20 ;  /* 0x0000002000bc0802 */ /* 0x000fca0000000f00 */
[C---:B------:R-:W-:Y:S01]  /*5cd0*/  @P0 IMAD.WIDE.U32 R188, R4.reuse, R188, c[0x0][0x258] ;  /* 0x0000960004bc0625 */ /* 0x040fe200078e00bc */
[----:B------:R-:W-:-:S04]  /*5ce0*/  IADD3 R4, R4, 0x100, RZ ;  /* 0x0000010004047810 */ /* 0x000fc80007ffe0ff */
[----:B------:R-:W-:Y:S04]  /*5cf0*/  @P0 STG.E.128 [R188.64], R180 ;  /* 0x000000b4bc000986 */ /* 0x000fe8000c101d04 */
[----:B------:R2:W-:Y:S02]  /*5d00*/  @P0 STG.E.128 [R188.64+0x10], R172 ;  /* 0x000010acbc000986 */ /* 0x0005e4000c101d04 */
[----:B--2---:R-:W-:-:S04]  /*5d10*/  @P5 IMAD.MOV.U32 R188, RZ, RZ, 0x10 ;  /* 0x00000010ffbc5424 */ /* 0x004fc800078e00ff */
[C---:B------:R-:W-:Y:S01]  /*5d20*/  @P5 IMAD.WIDE.U32 R188, R192.reuse, R188, c[0x0][0x248] ;  /* 0x00009200c0bc5625 */ /* 0x040fe200078e00bc */
[----:B------:R-:W-:-:S04]  /*5d30*/  IADD3 R192, R192, 0x100, RZ ;  /* 0x00000100c0c07810 */ /* 0x000fc80007ffe0ff */
[----:B------:R2:W-:Y:S03]  /*5d40*/  @P5 STG.E.128 [R188.64], R184 ;  /* 0x000000b8bc005986 */ /* 0x0005e6000c101d04 */
.L_x_5790:
[----:B------:R-:W-:Y:S05]  /*5d50*/  BSYNC B0 ;  /* 0x0000000000007941 */ /* 0x000fea0003800000 */
.L_x_5789:
        /* <DEDUP_REMOVED lines=10> */
.L_x_5828:
[----:B------:R-:W-:Y:S05]  /*5e00*/  BSYNC B1 ;  /* 0x0000000000017941 */ /* 0x000fea0003800000 */
.L_x_5827:
        /* <DEDUP_REMOVED lines=12> */
.L_x_5830:
[----:B------:R-:W-:Y:S05]  /*5ed0*/  BSYNC B1 ;  /* 0x0000000000017941 */ /* 0x000fea0003800000 */
.L_x_5829:
        /* <DEDUP_REMOVED lines=16> */
.L_x_5832:
[----:B------:R-:W-:Y:S05]  /*5fe0*/  BSYNC B1 ;  /* 0x0000000000017941 */ /* 0x000fea0003800000 */
.L_x_5831:
        /* <DEDUP_REMOVED lines=14> */
.L_x_5834:
[----:B------:R-:W-:Y:S05]  /*60d0*/  BSYNC B1 ;  /* 0x0000000000017941 */ /* 0x000fea0003800000 */
.L_x_5833:
        /* <DEDUP_REMOVED lines=14> */
.L_x_5836:
[----:B------:R-:W-:Y:S05]  /*61c0*/  BSYNC B1 ;  /* 0x0000000000017941 */ /* 0x000fea0003800000 */
.L_x_5835:
        /* <DEDUP_REMOVED lines=14> */
.L_x_5838:
[----:B------:R-:W-:Y:S05]  /*62b0*/  BSYNC B1 ;  /* 0x0000000000017941 */ /* 0x000fea0003800000 */
.L_x_5837:
        /* <DEDUP_REMOVED lines=14> */
.L_x_5840:
[----:B------:R-:W-:Y:S05]  /*63a0*/  BSYNC B1 ;  /* 0x0000000000017941 */ /* 0x000fea0003800000 */
.L_x_5839:
        /* <DEDUP_REMOVED lines=14> */
.L_x_5842:
[----:B------:R-:W-:Y:S05]  /*6490*/  BSYNC B1 ;  /* 0x0000000000017941 */ /* 0x000fea0003800000 */
.L_x_5841:
        /* <DEDUP_REMOVED lines=14> */
.L_x_5844:
[----:B------:R-:W-:Y:S05]  /*6580*/  BSYNC B1 ;  /* 0x0000000000017941 */ /* 0x000fea0003800000 */
.L_x_5843:
        /* <DEDUP_REMOVED lines=14> */
.L_x_5846:
[----:B------:R-:W-:Y:S05]  /*6670*/  BSYNC B1 ;  /* 0x0000000000017941 */ /* 0x000fea0003800000 */
.L_x_5845:
        /* <DEDUP_REMOVED lines=14> */
.L_x_5848:
[----:B------:R-:W-:Y:S05]  /*6760*/  BSYNC B1 ;  /* 0x0000000000017941 */ /* 0x000fea0003800000 */
.L_x_5847:
        /* <DEDUP_REMOVED lines=14> */
.L_x_5850:
[----:B------:R-:W-:Y:S05]  /*6850*/  BSYNC B1 ;  /* 0x0000000000017941 */ /* 0x000fea0003800000 */
.L_x_5849:
        /* <DEDUP_REMOVED lines=14> */
.L_x_5852:
[----:B------:R-:W-:Y:S05]  /*6940*/  BSYNC B1 ;  /* 0x0000000000017941 */ /* 0x000fea0003800000 */
.L_x_5851:
        /* <DEDUP_REMOVED lines=14> */
.L_x_5854:
[----:B------:R-:W-:Y:S05]  /*6a30*/  BSYNC B1 ;  /* 0x0000000000017941 */ /* 0x000fea0003800000 */
.L_x_5853:
        /* <DEDUP_REMOVED lines=14> */
.L_x_5856:
[----:B------:R-:W-:Y:S05]  /*6b20*/  BSYNC B1 ;  /* 0x0000000000017941 */ /* 0x000fea0003800000 */
.L_x_5855:
        /* <DEDUP_REMOVED lines=14> */
.L_x_5858:
[----:B------:R-:W-:Y:S05]  /*6c10*/  BSYNC B1 ;  /* 0x0000000000017941 */ /* 0x000fea0003800000 */
.L_x_5857:
[----:B------:R-:W-:Y:S01]  /*6c20*/  ISETP.NE.U32.AND P0, PT, RZ, c[0x0][0x258], PT ;  /* 0x00009600ff007a0c */ /* 0x000fe20003f05070 */
[----:B------:R-:W-:Y:S01]  /*6c30*/  BSSY B1, `(.L_x_5859) ;  /* 0x000000f000017945 */ /* 0x000fe20003800000 */
[----:B------:R-:W-:Y:S02]  /*6c40*/  SEL R175, R188, R175, P6 ;  /* 0x000000afbcaf7207 */ /* 0x000fe40003000000 */
[----:B------:R-:W-:Y:S01]  /*6c50*/  ISETP.NE.AND.EX P0, PT, RZ, c[0x0][0x25c], PT, P0 ;  /* 0x00009700ff007a0c */ /* 0x000fe20003f05300 */
[----:B------:R-:W-:Y:S07]  /*6c60*/  @!P5 BRA `(.L_x_5860) ;  /* 0x000000b00000d947 */ /* 0x000fee0003800000 */
        /* <DEDUP_REMOVED lines=11> */
.L_x_5860:
[----:B------:R-:W-:Y:S05]  /*6d20*/  BSYNC B1 ;  /* 0x0000000000017941 */ /* 0x000fea0003800000 */
.L_x_5859:
[----:B------:R-:W-:-:S05]  /*6d30*/  @P0 MOV R2, 0x20 ;  /* 0x0000002000020802 */ /* 0x000fca0000000f00 */
[----:B------:R-:W-:Y:S01]  /*6d40*/  @P0 IMAD.WIDE.U32 R188, R4, R2, c[0x0][0x258] ;  /* 0x0000960004bc0625 */ /* 0x000fe200078e0002 */
[----:B------:R-:W-:-:S04]  /*6d50*/  @P5 MOV R2, 0x10 ;  /* 0x0000001000025802 */ /* 0x000fc80000000f00 */
[----:B------:R-:W-:Y:S04]  /*6d60*/  @P0 STG.E.128 [R188.64], R180 ;  /* 0x000000b4bc000986 */ /* 0x000fe8000c101d04 */
[----:B------:R2:W-:Y:S02]  /*6d70*/  @P0 STG.E.128 [R188.64+0x10], R172 ;  /* 0x000010acbc000986 */ /* 0x0005e4000c101d04 */
[----:B--2---:R-:W-:-:S05]  /*6d80*/  @P5 IMAD.WIDE.U32 R188, R192, R2, c[0x0][0x248] ;  /* 0x00009200c0bc5625 */ /* 0x004fca00078e0002 */
[----:B------:R2:W-:Y:S02]  /*6d90*/  @P5 STG.E.128 [R188.64], R184 ;  /* 0x000000b8bc005986 */ /* 0x0005e4000c101d04 */
.L_x_5826:
[----:B------:R-:W-:Y:S05]  /*6da0*/  BSYNC B0 ;  /* 0x0000000000007941 */ /* 0x000fea0003800000 */
.L_x_5825:
[----:B------:R-:W3:Y:S01]  /*6db0*/  LDL.LU R2, [R1+0x34] ;  /* 0x0000340001027983 */ /* 0x000ee20000300800 */
[----:B------:R-:W-:-:S04]  /*6dc0*/  IADD3 R0, R0, c[0x0][0x160], RZ ;  /* 0x0000580000007a10 */ /* 0x000fc80007ffe0ff */
[----:B------:R-:W-:Y:S02]  /*6dd0*/  ISETP.GE.AND P0, PT, R0, c[0x0][0x164], PT ;  /* 0x0000590000007a0c */ /* 0x000fe40003f06270 */
[----:B---3--:R-:W-:-:S04]  /*6de0*/  LOP3.LUT P4, RZ, R2, 0xff, RZ, 0xc0, !PT ;  /* 0x000000ff02ff7812 */ /* 0x008fc8000788c0ff */
[----:B------:R-:W-:-:S05]  /*6df0*/  SEL R2, RZ, 0x1, P4 ;  /* 0x00000001ff027807 */ /* 0x000fca0002000000 */
[----:B------:R3:W-:Y:S02]  /*6e00*/  STL.S16 [R1+0x34], R2 ;  /* 0x0000340201007387 */ /* 0x0007e40000100600 */
[----:B0123-5:R-:W-:Y:S01]  /*6e10*/  @P0 CALL.REL.NOINC `(.L_x_5699) ;  /* 0x0000001000000944 */ /* 0x02ffe20003c00000 */
[----:B------:R-:W-:Y:S05]  /*6e20*/  BRA `(.L_x_5861) ;  /* 0xffff9a9000007947 */ /* 0x000fea000383ffff */
.L_x_5699:
        /* <DEDUP_REMOVED lines=19> */
.L_x_5863:
[----:B------:R-:W-:Y:S05]  /*6f60*/  BSYNC B0 ;  /* 0x0000000000007941 */ /* 0x000fea0003800000 */
.L_x_5862:
        /* <DEDUP_REMOVED lines=13> */
.L_x_5865:
[----:B------:R-:W-:Y:S05]  /*7040*/  BSYNC B0 ;  /* 0x0000000000007941 */ /* 0x000fea0003800000 */
.L_x_5864:
        /* <DEDUP_REMOVED lines=13> */
.L_x_5867:
[----:B------:R-:W-:Y:S05]  /*7120*/  BSYNC B0 ;  /* 0x0000000000007941 */ /* 0x000fea0003800000 */
.L_x_5866:
        /* <DEDUP_REMOVED lines=13> */
.L_x_5715:
[----:B------:R-:W-:Y:S01]  /*7200*/  HFMA2.MMA R190, -RZ, RZ, 0, 9.5367431640625e-07 ;  /* 0x00000010ffbe7435 */ /* 0x000fe200000001ff */
[----:B------:R-:W-:Y:S01]  /*7210*/  MOV R189, R224 ;  /* 0x000000e000bd7202 */ /* 0x000fe20000000f00 */
[----:B------:R-:W-:Y:S01]  /*7220*/  IMAD.MOV.U32 R197, RZ, RZ, 0x1f ;  /* 0x0000001fffc57424 */ /* 0x000fe200078e00ff */
[----:B------:R-:W-:-:S02]  /*7230*/  MOV R196, 0xffffffff ;  /* 0xffffffff00c47802 */ /* 0x000fc40000000f00 */
[----:B------:R-:W-:Y:S02]  /*7240*/  MOV R188, 0x7260 ;  /* 0x0000726000bc7802 */ /* 0x000fe40000000f00 */
[----:B0----5:R-:W-:Y:S05]  /*7250*/  CALL.REL.NOINC `($__internal_97_$__cuda_sm70_shflsync_down_p) ;  /* 0x0000046000007944 */ /* 0x021fea0003c00000 */
[----:B-1----:R-:W-:Y:S01]  /*7260*/  MOV R191, R190 ;  /* 0x000000be00bf7202 */ /* 0x002fe20000000f00 */
[----:B------:R-:W-:Y:S05]  /*7270*/  BRA `(.L_x_5868) ;  /* 0xffffb3f000007947 */ /* 0x000fea000383ffff */
.L_x_5716:
[----:B------:R-:W-:Y:S01]  /*7280*/  HFMA2.MMA R190, -RZ, RZ, 0, 9.5367431640625e-07 ;  /* 0x00000010ffbe7435 */ /* 0x000fe200000001ff */
[----:B------:R-:W-:Y:S01]  /*7290*/  IMAD.MOV.U32 R189, RZ, RZ, R221 ;  /* 0x000000ffffbd7224 */ /* 0x000fe200078e00dd */
[----:B------:R-:W-:Y:S01]  /*72a0*/  MOV R197, 0x1f ;  /* 0x0000001f00c57802 */ /* 0x000fe20000000f00 */
[----:B------:R-:W-:Y:S01]  /*72b0*/  IMAD.MOV.U32 R196, RZ, RZ, -0x1 ;  /* 0xffffffffffc47424 */ /* 0x000fe200078e00ff */
[----:B------:R-:W-:Y:S02]  /*72c0*/  MOV R188, 0x72e0 ;  /* 0x000072e000bc7802 */ /* 0x000fe40000000f00 */
[----:B012--5:R-:W-:Y:S05]  /*72d0*/  CALL.REL.NOINC `($__internal_97_$__cuda_sm70_shflsync_down_p) ;  /* 0x000003e000007944 */ /* 0x027fea0003c00000 */
[----:B------:R-:W-:Y:S01]  /*72e0*/  FADD.FTZ R191, R191, R224 ;  /* 0x000000e0bfbf7221 */ /* 0x000fe20000010000 */
[----:B------:R-:W-:Y:S01]  /*72f0*/  MOV R197, 0x1f ;  /* 0x0000001f00c57802 */ /* 0x000fe20000000f00 */
[----:B-1----:R-:W-:Y:S01]  /*7300*/  FADD.FTZ R192, R221, R190 ;  /* 0x000000beddc07221 */ /* 0x002fe20000010000 */
[----:B------:R-:W-:Y:S01]  /*7310*/  HFMA2.MMA R190, -RZ, RZ, 0, 4.76837158203125e-07 ;  /* 0x00000008ffbe7435 */ /* 0x000fe200000001ff */
[----:B------:R-:W-:Y:S01]  /*7320*/  IMAD.MOV.U32 R196, RZ, RZ, -0x1 ;  /* 0xffffffffffc47424 */ /* 0x000fe200078e00ff */
[----:B------:R-:W-:-:S02]  /*7330*/  MOV R189, R191 ;  /* 0x000000bf00bd7202 */ /* 0x000fc40000000f00 */
[----:B------:R-:W-:Y:S02]  /*7340*/  MOV R188, 0x7360 ;  /* 0x0000736000bc7802 */ /* 0x000fe40000000f00 */
[----:B------:R-:W-:Y:S05]  /*7350*/  CALL.REL.NOINC `($__internal_97_$__cuda_sm70_shflsync_down_p) ;  /* 0x0000036000007944 */ /* 0x000fea0003c00000 */
[----:B-1----:R-:W-:Y:S01]  /*7360*/  MOV R194, R190 ;  /* 0x000000be00c27202 */ /* 0x002fe20000000f00 */
[----:B------:R-:W-:Y:S01]  /*7370*/  HFMA2.MMA R190, -RZ, RZ, 0, 4.76837158203125e-07 ;  /* 0x00000008ffbe7435 */ /* 0x000fe200000001ff */
[----:B------:R-:W-:Y:S01]  /*7380*/  IMAD.MOV.U32 R189, RZ, RZ, R192 ;  /* 0x000000ffffbd7224 */ /* 0x000fe200078e00c0 */
[----:B------:R-:W-:Y:S01]  /*7390*/  MOV R197, 0x1f ;  /* 0x0000001f00c57802 */ /* 0x000fe20000000f00 */
[----:B------:R-:W-:Y:S01]  /*73a0*/  IMAD.MOV.U32 R196, RZ, RZ, -0x1 ;  /* 0xffffffffffc47424 */ /* 0x000fe200078e00ff */
[----:B------:R-:W-:Y:S02]  /*73b0*/  MOV R188, 0x73d0 ;  /* 0x000073d000bc7802 */ /* 0x000fe40000000f00 */
[----:B------:R-:W-:Y:S05]  /*73c0*/  CALL.REL.NOINC `($__internal_97_$__cuda_sm70_shflsync_down_p) ;  /* 0x000002f000007944 */ /* 0x000fea0003c00000 */
[----:B------:R-:W-:Y:S01]  /*73d0*/  FADD.FTZ R191, R194, R191 ;  /* 0x000000bfc2bf7221 */ /* 0x000fe20000010000 */
[----:B------:R-:W-:Y:S01]  /*73e0*/  MOV R197, 0x1f ;  /* 0x0000001f00c57802 */ /* 0x000fe20000000f00 */
[----:B-1----:R-:W-:Y:S01]  /*73f0*/  FADD.FTZ R192, R192, R190 ;  /* 0x000000bec0c07221 */ /* 0x002fe20000010000 */
[----:B------:R-:W-:Y:S01]  /*7400*/  HFMA2.MMA R190, -RZ, RZ, 0, 2.384185791015625e-07 ;  /* 0x00000004ffbe7435 */ /* 0x000fe200000001ff */
[----:B------:R-:W-:Y:S01]  /*7410*/  IMAD.MOV.U32 R196, RZ, RZ, -0x1 ;  /* 0xffffffffffc47424 */ /* 0x000fe200078e00ff */
[----:B------:R-:W-:-:S02]  /*7420*/  MOV R189, R191 ;  /* 0x000000bf00bd7202 */ /* 0x000fc40000000f00 */
[----:B------:R-:W-:Y:S02]  /*7430*/  MOV R188, 0x7450 ;  /* 0x0000745000bc7802 */ /* 0x000fe40000000f00 */
[----:B------:R-:W-:Y:S05]  /*7440*/  CALL.REL.NOINC `($__internal_97_$__cuda_sm70_shflsync_down_p) ;  /* 0x0000027000007944 */ /* 0x000fea0003c00000 */
[----:B-1----:R-:W-:Y:S01]  /*7450*/  MOV R194, R190 ;  /* 0x000000be00c27202 */ /* 0x002fe20000000f00 */
[----:B------:R-:W-:Y:S01]  /*7460*/  HFMA2.MMA R190, -RZ, RZ, 0, 2.384185791015625e-07 ;  /* 0x00000004ffbe7435 */ /* 0x000fe200000001ff */
        /* <DEDUP_REMOVED lines=8> */
[----:B------:R-:W-:Y:S01]  /*74f0*/  HFMA2.MMA R190, -RZ, RZ, 0, 1.1920928955078125e-07 ;  /* 0x00000002ffbe7435 */ /* 0x000fe200000001ff */
[----:B------:R-:W-:Y:S01]  /*7500*/  IMAD.MOV.U32 R196, RZ, RZ, -0x1 ;  /* 0xffffffffffc47424 */ /* 0x000fe200078e00ff */
[----:B------:R-:W-:-:S02]  /*7510*/  MOV R189, R191 ;  /* 0x000000bf00bd7202 */ /* 0x000fc40000000f00 */
[----:B------:R-:W-:Y:S02]  /*7520*/  MOV R188, 0x7540 ;  /* 0x0000754000bc7802 */ /* 0x000fe40000000f00 */
[----:B------:R-:W-:Y:S05]  /*7530*/  CALL.REL.NOINC `($__internal_97_$__cuda_sm70_shflsync_down_p) ;  /* 0x0000018000007944 */ /* 0x000fea0003c00000 */
[----:B-1----:R-:W-:Y:S01]  /*7540*/  MOV R192, R190 ;  /* 0x000000be00c07202 */ /* 0x002fe20000000f00 */
[----:B------:R-:W-:Y:S01]  /*7550*/  HFMA2.MMA R190, -RZ, RZ, 0, 1.1920928955078125e-07 ;  /* 0x00000002ffbe7435 */ /* 0x000fe200000001ff */
        /* <DEDUP_REMOVED lines=8> */
[----:B------:R-:W-:Y:S01]  /*75e0*/  HFMA2.MMA R190, -RZ, RZ, 0, 5.9604644775390625e-08 ;  /* 0x00000001ffbe7435 */ /* 0x000fe200000001ff */
[----:B------:R-:W-:Y:S01]  /*75f0*/  IMAD.MOV.U32 R196, RZ, RZ, -0x1 ;  /* 0xffffffffffc47424 */ /* 0x000fe200078e00ff */
[----:B------:R-:W-:-:S02]  /*7600*/  MOV R189, R192 ;  /* 0x000000c000bd7202 */ /* 0x000fc40000000f00 */
[----:B------:R-:W-:Y:S02]  /*7610*/  MOV R188, 0x7630 ;  /* 0x0000763000bc7802 */ /* 0x000fe40000000f00 */
[----:B------:R-:W-:Y:S05]  /*7620*/  CALL.REL.NOINC `($__internal_97_$__cuda_sm70_shflsync_down_p) ;  /* 0x0000009000007944 */ /* 0x000fea0003c00000 */
[----:B-1----:R-:W-:Y:S01]  /*7630*/  MOV R194, R190 ;  /* 0x000000be00c27202 */ /* 0x002fe20000000f00 */
[----:B------:R-:W-:Y:S01]  /*7640*/  HFMA2.MMA R190, -RZ, RZ, 0, 5.9604644775390625e-08 ;  /* 0x00000001ffbe7435 */ /* 0x000fe200000001ff */
[----:B------:R-:W-:Y:S01]  /*7650*/  IMAD.MOV.U32 R189, RZ, RZ, R191 ;  /* 0x000000ffffbd7224 */ /* 0x000fe200078e00bf */
[----:B------:R-:W-:Y:S01]  /*7660*/  MOV R197, 0x1f ;  /* 0x0000001f00c57802 */ /* 0x000fe20000000f00 */
[----:B------:R-:W-:Y:S01]  /*7670*/  IMAD.MOV.U32 R196, RZ, RZ, -0x1 ;  /* 0xffffffffffc47424 */ /* 0x000fe200078e00ff */
[----:B------:R-:W-:Y:S02]  /*7680*/  MOV R188, 0x76a0 ;  /* 0x000076a000bc7802 */ /* 0x000fe40000000f00 */
[----:B------:R-:W-:Y:S05]  /*7690*/  CALL.REL.NOINC `($__internal_97_$__cuda_sm70_shflsync_down_p) ;  /* 0x0000002000007944 */ /* 0x000fea0003c00000 */
[----:B-1----:R-:W-:Y:S01]  /*76a0*/  MOV R189, R190 ;  /* 0x000000be00bd7202 */ /* 0x002fe20000000f00 */
[----:B------:R-:W-:Y:S05]  /*76b0*/  BRA `(.L_x_5869) ;  /* 0xffffb0d000007947 */ /* 0x000fea000383ffff */
        .weak           $__internal_97_$__cuda_sm70_shflsync_down_p
        .type           $__internal_97_$__cuda_sm70_shflsync_down_p,@function
        .size           $__internal_97_$__cuda_sm70_shflsync_down_p,(.L_x_11831 - $__internal_97_$__cuda_sm70_shflsync_down_p)
$__internal_97_$__cuda_sm70_shflsync_down_p:
[----:B------:R-:W-:Y:S04]  /*76c0*/  WARPSYNC R196 ;  /* 0x000000c400007348 */ /* 0x000fe80003800000 */
[----:B------:R0:W1:Y:S02]  /*76d0*/  SHFL.DOWN PT, R190, R189, R190, R197 ;  /* 0x080000bebdbe7389 */ /* 0x00006400000e00c5 */
[----:B0-----:R-:W-:-:S06]  /*76e0*/  HFMA2.MMA R189, -RZ, RZ, 0, 0 ;  /* 0x00000000ffbd7435 */ /* 0x001fcc00000001ff */
[----:B------:R-:W-:Y:S05]  /*76f0*/  RET.REL.NODEC R188 `(_ZN10layer_norm13ln_bwd_kernelINS_13Kernel_traitsIf13__nv_bfloat16fS2_fjLj8192ELj1ELj1ELj8ELj16ENS_18Kernel_traits_baseILj8192EfS2_fS2_fjLj256EEEEELb1ELb1ELb1ELb0EEEvNS_9BwdParamsE) ;  /* 0xffff8900bc007950 */ /* 0x000fea0003c3ffff */
.L_x_5870:
        /* <DEDUP_REMOVED lines=16> */
.L_x_11831:


//--------------------- .text._ZN10layer_norm22ln_bwd_finalize_kernelINS_22Kernel_traits_finalizeILj8192Ef13__nv_bfloat16fS2_fjLb1ELj1024ELj4ENS_18Kernel_traits_baseILj8192EfS2_fS2_fjLj1024EEEEELb1ELb1EEEvNS_9BwdParamsE --------------------------
	.section	.text._ZN10layer_norm22ln_bwd_finalize_kernelINS_22Kernel_traits_finalizeILj8192Ef13__nv_bfloat16fS2_fjLb1ELj1024ELj4ENS_18Kernel_traits_baseILj8192EfS2_fS2_fjLj1024EEEEELb1ELb1EEEvNS_9BwdParamsE,"ax",@progbits
	.sectioninfo	@"SHI_REGISTERS=32"
	.align	128
        .global         _ZN10layer_norm22ln_bwd_finalize_kernelINS_22Kernel_traits_finalizeILj8192Ef13__nv_bfloat16fS2_fjLb1ELj1024ELj4ENS_18Kernel_traits_baseILj8192EfS2_fS2_fjLj1024EEEEELb1ELb1EEEvNS_9BwdParamsE
        .type           _ZN10layer_norm22ln_bwd_finalize_kernelINS_22Kernel_traits_finalizeILj8192Ef13__nv_bfloat16fS2_fjLb1ELj1024ELj4ENS_18Kernel_traits_baseILj8192EfS2_fS2_fjLj1024EEEEELb1ELb1EEEvNS_9BwdParamsE,@function
        .size           _ZN10layer_norm22ln_bwd_finalize_kernelINS_22Kernel_traits_finalizeILj8192Ef13__nv_bfloat16fS2_fjLb1ELj1024ELj4ENS_18Kernel_traits_baseILj8192EfS2_fS2_fjLj1024EEEEELb1ELb1EEEvNS_9BwdParamsE,(.L_x_11832 - _ZN10layer_norm22ln_bwd_finalize_kernelINS_22Kernel_traits_finalizeILj8192Ef13__nv_bfloat16fS2_fjLb1ELj1024ELj4ENS_18Kernel_traits_baseILj8192EfS2_fS2_fjLj1024EEEEELb1ELb1EEEvNS_9BwdParamsE)
        .other          _ZN10layer_norm22ln_bwd_finalize_kernelINS_22Kernel_traits_finalizeILj8192Ef13__nv_bfloat16fS2_fjLb1ELj1024ELj4ENS_18Kernel_traits_baseILj8192EfS2_fS2_fjLj1024EEEEELb1ELb1EEEvNS_9BwdParamsE,@"STO_CUDA_ENTRY STV_DEFAULT"
_ZN10layer_norm22ln_bwd_finalize_kernelINS_22Kernel_traits_finalizeILj8192Ef13__nv_bfloat16fS2_fjLb1ELj1024ELj4ENS_18Kernel_traits_baseILj8192EfS2_fS2_fjLj1024EEEEELb1ELb1EEEvNS_9BwdParamsE:
.text._ZN10layer_norm22ln_bwd_finalize_kernelINS_22Kernel_traits_finalizeILj8192Ef13__nv_bfloat16fS2_fjLb1ELj1024ELj4ENS_18Kernel_traits_baseILj8192EfS2_fS2_fjLj1024EEEEELb1ELb1EEEvNS_9BwdParamsE:
        /* <DEDUP_REMOVED lines=19> */
.L_x_5883:
        /* <DEDUP_REMOVED lines=32> */
.L_x_5875:
        /* <DEDUP_REMOVED lines=47> */
.L_x_5874:
[----:B------:R-:W-:Y:S05]  /*0620*/  BSYNC B1 ;  /* 0x0000000000017941 */ /* 0x000fea0003800000 */
.L_x_5873:
        /* <DEDUP_REMOVED lines=29> */
.L_x_5877:
[----:B------:R-:W-:Y:S05]  /*0800*/  BSYNC B1 ;  /* 0x0000000000017941 */ /* 0x000fea0003800000 */
.L_x_5876:
        /* <DEDUP_REMOVED lines=13> */
.L_x_5872:
[----:B------:R-:W-:Y:S05]  /*08e0*/  BSYNC B0 ;  /* 0x0000000000007941 */ /* 0x000fea0003800000 */
.L_x_5871:
        /* <DEDUP_REMOVED lines=12> */
.L_x_5884:
        /* <DEDUP_REMOVED lines=27> */
.L_x_5885:
        /* <DEDUP_REMOVED lines=9> */
.L_x_5878:
        /* <DEDUP_REMOVED lines=16> */
.L_x_5882:
[----:B------:R-:W-:Y:S05]  /*0cf0*/  BSYNC B0 ;  /* 0x0000000000007941 */ /* 0x000fea0003800000 */
.L_x_5881:
[C---:B------:R-:W-:Y:S02]  /*0d00*/  ISETP.GT.U32.AND P1, PT, R4.reuse, -0x2001, PT ;  /* 0xffffdfff0400780c */ /* 0x040fe40003f24070 */
[----:B------:R-:W-:-:S02]  /*0d10*/  IADD3 R4, R4, 0x2000, RZ ;  /* 0x0000200004047810 */ /* 0x000fc40007ffe0ff */
[----:B------:R-:W-:-:S09]  /*0d20*/  IADD3 R5, R5, 0x1000, RZ ;  /* 0x0000100005057810 */ /* 0x000fd20007ffe0ff */
[----:B012---:R-:W-:Y:S05]  /*0d30*/  @P1 BRA `(.L_x_5883) ;  /* 0xfffff3f000001947 */ /* 0x007fea000383ffff */
[----:B------:R-:W-:Y:S05]  /*0d40*/  EXIT ;  /* 0x000000000000794d */ /* 0x000fea0003800000 */
.L_x_5879:
[----:B------:R-:W-:Y:S01]  /*0d50*/  HFMA2.MMA R14, -RZ, RZ, 0, 1.847743988037109375e-06 ;  /* 0x0000001fff0e7435 */ /* 0x000fe200000001ff */
[----:B---3--:R-:W-:Y:S01]  /*0d60*/  IMAD.MOV.U32 R18, RZ, RZ, R10 ;  /* 0x000000ffff127224 */ /* 0x008fe200078e000a */
[----:B------:R-:W-:Y:S01]  /*0d70*/  MOV R17, 0x1 ;  /* 0x0000000100117802 */ /* 0x000fe20000000f00 */
[----:B------:R-:W-:Y:S01]  /*0d80*/  IMAD.MOV.U32 R19, RZ, RZ, -0x1 ;  /* 0xffffffffff137424 */ /* 0x000fe200078e00ff */
[----:B------:R-:W-:Y:S02]  /*0d90*/  MOV R8, 0xdb0 ;  /* 0x00000db000087802 */ /* 0x000fe40000000f00 */
[----:B012---:R-:W-:Y:S05]  /*0da0*/  CALL.REL.NOINC `($__internal_98_$__cuda_sm70_shflsync_bfly_p) ;  /* 0x0000059000007944 */ /* 0x007fea0003c00000 */
[----:B01----:R-:W-:Y:S05]  /*0db0*/  BRA `(.L_x_5884) ;  /* 0xfffffbf000007947 */ /* 0x003fea000383ffff */
.L_x_5880:
[----:B------:R-:W-:Y:S01]  /*0dc0*/  HFMA2.MMA R14, -RZ, RZ, 0, 1.847743988037109375e-06 ;  /* 0x0000001fff0e7435 */ /* 0x000fe200000001ff */
[----:B------:R-:W-:Y:S01]  /*0dd0*/  MOV R17, 0x2 ;  /* 0x0000000200117802 */ /* 0x000fe20000000f00 */
[----:B------:R-:W-:Y:S01]  /*0de0*/  IMAD.MOV.U32 R19, RZ, RZ, -0x1 ;  /* 0xffffffffff137424 */ /* 0x000fe200078e00ff */
[----:B------:R-:W-:-:S03]  /*0df0*/  MOV R8, 0xe10 ;  /* 0x00000e1000087802 */ /* 0x000fc60000000f00 */
[----:B0123--:R-:W-:Y:S05]  /*0e00*/  CALL.REL.NOINC `($__internal_98_$__cuda_sm70_shflsync_bfly_p) ;  /* 0x0000053000007944 */ /* 0x00ffea0003c00000 */
[----:B01----:R-:W-:Y:S01]  /*0e10*/  FADD.FTZ R18, R18, R14 ;  /* 0x0000000e12127221 */ /* 0x003fe20000010000 */
[----:B------:R-:W-:Y:S01]  /*0e20*/  HFMA2.MMA R14, -RZ, RZ, 0, 1.847743988037109375e-06 ;  /* 0x0000001fff0e7435 */ /* 0x000fe200000001ff */
[----:B------:R-:W-:Y:S01]  /*0e30*/  MOV R17, 0x4 ;  /* 0x0000000400117802 */ /* 0x000fe20000000f00 */
[----:B------:R-:W-:Y:S01]  /*0e40*/  IMAD.MOV.U32 R19, RZ, RZ, -0x1 ;  /* 0xffffffffff137424 */ /* 0x000fe200078e00ff */
[----:B------:R-:W-:-:S03]  /*0e50*/  MOV R8, 0xe70 ;  /* 0x00000e7000087802 */ /* 0x000fc60000000f00 */
[----:B------:R-:W-:Y:S05]  /*0e60*/  CALL.REL.NOINC `($__internal_98_$__cuda_sm70_shflsync_bfly_p) ;  /* 0x000004d000007944 */ /* 0x000fea0003c00000 */
[----:B01----:R-:W-:Y:S01]  /*0e70*/  FADD.FTZ R18, R18, R14 ;  /* 0x0000000e12127221 */ /* 0x003fe20000010000 */
[----:B------:R-:W-:Y:S01]  /*0e80*/  HFMA2.MMA R14, -RZ, RZ, 0, 1.847743988037109375e-06 ;  /* 0x0000001fff0e7435 */ /* 0x000fe200000001ff */
[----:B------:R-:W-:-:S02]  /*0e90*/  MOV R17, 0x8 ;  /* 0x0000000800117802 */ /* 0x000fc40000000f00 */
[----:B------:R-:W-:Y:S02]  /*0ea0*/  MOV R19, 0xffffffff ;  /* 0xffffffff00137802 */ /* 0x000fe40000000f00 */
[----:B------:R-:W-:Y:S02]  /*0eb0*/  MOV R8, 0xed0 ;  /* 0x00000ed000087802 */ /* 0x000fe40000000f00 */
[----:B------:R-:W-:Y:S05]  /*0ec0*/  CALL.REL.NOINC `($__internal_98_$__cuda_sm70_shflsync_bfly_p) ;  /* 0x0000047000007944 */ /* 0x000fea0003c00000 */
[----:B-1----:R-:W-:Y:S01]  /*0ed0*/  FADD.FTZ R10, R18, R14 ;  /* 0x0000000e120a7221 */ /* 0x002fe20000010000 */
[----:B------:R-:W-:Y:S01]  /*0ee0*/  HFMA2.MMA R14, -RZ, RZ, 0, 1.847743988037109375e-06 ;  /* 0x0000001fff0e7435 */ /* 0x000fe200000001ff */
[----:B0-----:R-:W-:Y:S01]  /*0ef0*/  IMAD.MOV.U32 R17, RZ, RZ, 0x10 ;  /* 0x00000010ff117424 */ /* 0x001fe200078e00ff */
[----:B------:R-:W-:Y:S02]  /*0f00*/  MOV R19, 0xffffffff ;  /* 0xffffffff00137802 */ /* 0x000fe40000000f00 */
[----:B------:R-:W-:Y:S02]  /*0f10*/  MOV R18, R10 ;  /* 0x0000000a00127202 */ /* 0x000fe40000000f00 */
[----:B------:R-:W-:Y:S02]  /*0f20*/  MOV R8, 0xf40 ;  /* 0x00000f4000087802 */ /* 0x000fe40000000f00 */
[----:B------:R-:W-:Y:S05]  /*0f30*/  CALL.REL.NOINC `($__internal_98_$__cuda_sm70_shflsync_bfly_p) ;  /* 0x0000040000007944 */ /* 0x000fea0003c00000 */
[----:B0-----:R-:W-:Y:S01]  /*0f40*/  HFMA2.MMA R17, -RZ, RZ, 0, 5.9604644775390625e-08 ;  /* 0x00000001ff117435 */ /* 0x001fe200000001ff */
[----:B-1----:R-:W-:Y:S01]  /*0f50*/  IMAD.MOV.U32 R13, RZ, RZ, R14 ;  /* 0x000000ffff0d7224 */ /* 0x002fe200078e000e */
[----:B------:R-:W-:Y:S01]  /*0f60*/  MOV R18, R15 ;  /* 0x0000000f00127202 */ /* 0x000fe20000000f00 */
[----:B------:R-:W-:Y:S01]  /*0f70*/  IMAD.MOV.U32 R19, RZ, RZ, -0x1 ;  /* 0xffffffffff137424 */ /* 0x000fe200078e00ff */
[----:B------:R-:W-:-:S02]  /*0f80*/  MOV R14, 0x1f ;  /* 0x0000001f000e7802 */ /* 0x000fc40000000f00 */
[----:B------:R-:W-:Y:S02]  /*0f90*/  MOV R8, 0xfb0 ;  /* 0x00000fb000087802 */ /* 0x000fe40000000f00 */
[----:B------:R-:W-:Y:S05]  /*0fa0*/  CALL.REL.NOINC `($__internal_98_$__cuda_sm70_shflsync_bfly_p) ;  /* 0x0000039000007944 */ /* 0x000fea0003c00000 */
[----:B0-----:R-:W-:Y:S01]  /*0fb0*/  HFMA2.MMA R17, -RZ, RZ, 0, 1.1920928955078125e-07 ;  /* 0x00000002ff117435 */ /* 0x001fe200000001ff */
[----:B-1----:R-:W-:Y:S01]  /*0fc0*/  FADD.FTZ R18, R15, R14 ;  /* 0x0000000e0f127221 */ /* 0x002fe20000010000 */
[----:B------:R-:W-:Y:S02]  /*0fd0*/  MOV R14, 0x1f ;  /* 0x0000001f000e7802 */ /* 0x000fe40000000f00 */
[----:B------:R-:W-:Y:S02]  /*0fe0*/  MOV R19, 0xffffffff ;  /* 0xffffffff00137802 */ /* 0x000fe40000000f00 */
[----:B------:R-:W-:Y:S02]  /*0ff0*/  MOV R8, 0x1010 ;  /* 0x0000101000087802 */ /* 0x000fe40000000f00 */
[----:B------:R-:W-:Y:S05]  /*1000*/  CALL.REL.NOINC `($__internal_98_$__cuda_sm70_shflsync_bfly_p) ;  /* 0x0000033000007944 */ /* 0x000fea0003c00000 */
[----:B01----:R-:W-:Y:S01]  /*1010*/  FADD.FTZ R18, R18, R14 ;  /* 0x0000000e12127221 */ /* 0x003fe20000010000 */
[----:B------:R-:W-:Y:S01]  /*1020*/  HFMA2.MMA R14, -RZ, RZ, 0, 1.847743988037109375e-06 ;  /* 0x0000001fff0e7435 */ /* 0x000fe200000001ff */
[----:B------:R-:W-:Y:S01]  /*1030*/  IMAD.MOV.U32 R17, RZ, RZ, 0x4 ;  /* 0x00000004ff117424 */ /* 0x000fe200078e00ff */
[----:B------:R-:W-:Y:S02]  /*1040*/  MOV R19, 0xffffffff ;  /* 0xffffffff00137802 */ /* 0x000fe40000000f00 */
[----:B------:R-:W-:-:S02]  /*1050*/  MOV R8, 0x1070 ;  /* 0x0000107000087802 */ /* 0x000fc40000000f00 */
[----:B------:R-:W-:Y:S05]  /*1060*/  CALL.REL.NOINC `($__internal_98_$__cuda_sm70_shflsync_bfly_p) ;  /* 0x000002d000007944 */ /* 0x000fea0003c00000 */
[----:B0-----:R-:W-:Y:S01]  /*1070*/  HFMA2.MMA R17, -RZ, RZ, 0, 4.76837158203125e-07 ;  /* 0x00000008ff117435 */ /* 0x001fe200000001ff */
[----:B-1----:R-:W-:Y:S01]  /*1080*/  FADD.FTZ R18, R18, R14 ;  /* 0x0000000e12127221 */ /* 0x002fe20000010000 */
[----:B------:R-:W-:Y:S01]  /*1090*/  MOV R19, 0xffffffff ;  /* 0xffffffff00137802 */ /* 0x000fe20000000f00 */
[----:B------:R-:W-:Y:S01]  /*10a0*/  IMAD.MOV.U32 R14, RZ, RZ, 0x1f ;  /* 0x0000001fff0e7424 */ /* 0x000fe200078e00ff */
[----:B------:R-:W-:-:S02]  /*10b0*/  MOV R8, 0x10d0 ;  /* 0x000010d000087802 */ /* 0x000fc40000000f00 */
[----:B------:R-:W-:Y:S05]  /*10c0*/  CALL.REL.NOINC `($__internal_98_$__cuda_sm70_shflsync_bfly_p) ;  /* 0x0000027000007944 */ /* 0x000fea0003c00000 */
[----:B-1----:R-:W-:Y:S01]  /*10d0*/  FADD.FTZ R12, R18, R14 ;  /* 0x0000000e120c7221 */ /* 0x002fe20000010000 */
[----:B0-----:R-:W-:Y:S01]  /*10e0*/  HFMA2.MMA R17, -RZ, RZ, 0, 9.5367431640625e-07 ;  /* 0x00000010ff117435 */ /* 0x001fe200000001ff */
[----:B------:R-:W-:Y:S01]  /*10f0*/  MOV R14, 0x1f ;  /* 0x0000001f000e7802 */ /* 0x000fe20000000f00 */
[----:B------:R-:W-:Y:S01]  /*1100*/  IMAD.MOV.U32 R19, RZ, RZ, -0x1 ;  /* 0xffffffffff137424 */ /* 0x000fe200078e00ff */
[----:B------:R-:W-:-:S02]  /*1110*/  MOV R8, 0x1140 ;  /* 0x0000114000087802 */ /* 0x000fc40000000f00 */
[----:B------:R-:W-:Y:S02]  /*1120*/  MOV R18, R12 ;  /* 0x0000000c00127202 */ /* 0x000fe40000000f00 */
[----:B------:R-:W-:Y:S05]  /*1130*/  CALL.REL.NOINC `($__internal_98_$__cuda_sm70_shflsync_bfly_p) ;  /* 0x0000020000007944 */ /* 0x000fea0003c00000 */
[----:B-1----:R-:W-:Y:S01]  /*1140*/  MOV R15, R14 ;  /* 0x0000000e000f7202 */ /* 0x002fe20000000f00 */
[----:B------:R-:W-:Y:S01]  /*1150*/  HFMA2.MMA R14, -RZ, RZ, 0, 1.847743988037109375e-06 ;  /* 0x0000001fff0e7435 */ /* 0x000fe200000001ff */
[----:B0-----:R-:W-:Y:S01]  /*1160*/  MOV R18, R11 ;  /* 0x0000000b00127202 */ /* 0x001fe20000000f00 */
[----:B------:R-:W-:Y:S01]  /*1170*/  IMAD.MOV.U32 R17, RZ, RZ, 0x1 ;  /* 0x00000001ff117424 */ /* 0x000fe200078e00ff */
[----:B------:R-:W-:Y:S02]  /*1180*/  MOV R19, 0xffffffff ;  /* 0xffffffff00137802 */ /* 0x000fe40000000f00 */
[----:B------:R-:W-:Y:S02]  /*1190*/  MOV R8, 0x11b0 ;  /* 0x000011b000087802 */ /* 0x000fe40000000f00 */
[----:B------:R-:W-:Y:S05]  /*11a0*/  CALL.REL.NOINC `($__internal_98_$__cuda_sm70_shflsync_bfly_p) ;  /* 0x0000019000007944 */ /* 0x000fea0003c00000 */
[----:B0-----:R-:W-:Y:S01]  /*11b0*/  HFMA2.MMA R17, -RZ, RZ, 0, 1.1920928955078125e-07 ;  /* 0x00000002ff117435 */ /* 0x001fe200000001ff */
[----:B-1----:R-:W-:Y:S01]  /*11c0*/  FADD.FTZ R18, R11, R14 ;  /* 0x0000000e0b127221 */ /* 0x002fe20000010000 */
[----:B------:R-:W-:Y:S01]  /*11d0*/  MOV R19, 0xffffffff ;  /* 0xffffffff00137802 */ /* 0x000fe20000000f00 */
[----:B------:R-:W-:Y:S01]  /*11e0*/  IMAD.MOV.U32 R14, RZ, RZ, 0x1f ;  /* 0x0000001fff0e7424 */ /* 0x000fe200078e00ff */
[----:B------:R-:W-:-:S02]  /*11f0*/  MOV R8, 0x1210 ;  /* 0x0000121000087802 */ /* 0x000fc40000000f00 */
[----:B------:R-:W-:Y:S05]  /*1200*/  CALL.REL.NOINC `($__internal_98_$__cuda_sm70_shflsync_bfly_p) ;  /* 0x0000013000007944 */ /* 0x000fea0003c00000 */
[----:B0-----:R-:W-:Y:S01]  /*1210*/  HFMA2.MMA R17, -RZ, RZ, 0, 2.384185791015625e-07 ;  /* 0x00000004ff117435 */ /* 0x001fe200000001ff */
[----:B-1----:R-:W-:Y:S01]  /*1220*/  FADD.FTZ R18, R18, R14 ;  /* 0x0000000e12127221 */ /* 0x002fe20000010000 */
[----:B------:R-:W-:Y:S01]  /*1230*/  MOV R14, 0x1f ;  /* 0x0000001f000e7802 */ /* 0x000fe20000000f00 */
[----:B------:R-:W-:Y:S01]  /*1240*/  IMAD.MOV.U32 R19, RZ, RZ, -0x1 ;  /* 0xffffffffff137424 */ /* 0x000fe200078e00ff */
[----:B------:R-:W-:-:S02]  /*1250*/  MOV R8, 0x1270 ;  /* 0x0000127000087802 */ /* 0x000fc40000000f00 */
[----:B------:R-:W-:Y:S05]  /*1260*/  CALL.REL.NOINC `($__internal_98_$__cuda_sm70_shflsync_bfly_p) ;  /* 0x000000d000007944 */ /* 0x000fea0003c00000 */
[----:B0-----:R-:W-:Y:S01]  /*1270*/  HFMA2.MMA R17, -RZ, RZ, 0, 4.76837158203125e-07 ;  /* 0x00000008ff117435 */ /* 0x001fe200000001ff */
[----:B-1----:R-:W-:Y:S01]  /*1280*/  FADD.FTZ R18, R18, R14 ;  /* 0x0000000e12127221 */ /* 0x002fe20000010000 */
[----:B------:R-:W-:-:S02]  /*1290*/  MOV R14, 0x1f ;  /* 0x0000001f000e7802 */ /* 0x000fc40000000f00 */
[----:B------:R-:W-:Y:S02]  /*12a0*/  MOV R19, 0xffffffff ;  /* 0xffffffff00137802 */ /* 0x000fe40000000f00 */
[----:B------:R-:W-:Y:S02]  /*12b0*/  MOV R8, 0x12d0 ;  /* 0x000012d000087802 */ /* 0x000fe40000000f00 */
[----:B------:R-:W-:Y:S05]  /*12c0*/  CALL.REL.NOINC `($__internal_98_$__cuda_sm70_shflsync_bfly_p) ;  /* 0x0000007000007944 */ /* 0x000fea0003c00000 */
[----:B01----:R-:W-:Y:S01]  /*12d0*/  FADD.FTZ R18, R18, R14 ;  /* 0x0000000e12127221 */ /* 0x003fe20000010000 */
[----:B------:R-:W-:Y:S01]  /*12e0*/  HFMA2.MMA R14, -RZ, RZ, 0, 1.847743988037109375e-06 ;  /* 0x0000001fff0e7435 */ /* 0x000fe200000001ff */
[----:B------:R-:W-:Y:S01]  /*12f0*/  IMAD.MOV.U32 R17, RZ, RZ, 0x10 ;  /* 0x00000010ff117424 */ /* 0x000fe200078e00ff */
[----:B------:R-:W-:Y:S02]  /*1300*/  MOV R19, 0xffffffff ;  /* 0xffffffff00137802 */ /* 0x000fe40000000f00 */
[----:B------:R-:W-:Y:S02]  /*1310*/  MOV R8, 0x1330 ;  /* 0x0000133000087802 */ /* 0x000fe40000000f00 */
[----:B------:R-:W-:Y:S05]  /*1320*/  CALL.REL.NOINC `($__internal_98_$__cuda_sm70_shflsync_bfly_p) ;  /* 0x0000001000007944 */ /* 0x000fea0003c00000 */
[----:B01----:R-:W-:Y:S05]  /*1330*/  BRA `(.L_x_5885) ;  /* 0xfffff82000007947 */ /* 0x003fea000383ffff */
        .weak           $__internal_98_$__cuda_sm70_shflsync_bfly_p
        .type           $__internal_98_$__cuda_sm70_shflsync_bfly_p,@function
        .size           $__internal_98_$__cuda_sm70_shflsync_bfly_p,(.L_x_11832 - $__internal_98_$__cuda_sm70_shflsync_bfly_p)
$__internal_98_$__cuda_sm70_shflsync_bfly_p:
[----:B------:R-:W-:Y:S01]  /*1340*/  HFMA2.MMA R9, -RZ, RZ, 0, 0 ;  /* 0x00000000ff097435 */ /* 0x000fe200000001ff */
[----:B------:R-:W-:Y:S04]  /*1350*/  WARPSYNC R19 ;  /* 0x0000001300007348 */ /* 0x000fe80003800000 */
[----:B------:R0:W1:Y:S01]  /*1360*/  SHFL.BFLY PT, R14, R18, R17, R14 ;  /* 0x0c000011120e7389 */ /* 0x00006200000e000e */
[----:B------:R-:W-:Y:S05]  /*1370*/  RET.REL.NODEC R8 `(_ZN10layer_norm22ln_bwd_finalize_kernelINS_22Kernel_traits_finalizeILj8192Ef13__nv_bfloat16fS2_fjLb1ELj1024ELj4ENS_18Kernel_traits_baseILj8192EfS2_fS2_fjLj1024EEEEELb1ELb1EEEvNS_9BwdParamsE) ;  /* 0xffffec8008007950 */ /* 0x000fea0003c3ffff */
.L_x_5886:
        /* <DEDUP_REMOVED lines=16> */
.L_x_11832:


//--------------------- .text._ZN10layer_norm13ln_bwd_kernelINS_13Kernel_traitsIf13__nv_bfloat16fS2_fjLj8192ELj1ELj1ELj8ELj16ENS_18Kernel_traits_baseILj8192EfS2_fS2_fjLj256EEEEELb1ELb1ELb1ELb1EEEvNS_9BwdParamsE --------------------------
	.section	.text._ZN10layer_norm13ln_bwd_kernelINS_13Kernel_traitsIf13__nv_bfloat16fS2_fjLj8192ELj1ELj1ELj8ELj16ENS_18Kernel_traits_baseILj8192EfS2_fS2_fjLj256EEEEELb1ELb1ELb1ELb1EEEvNS_9BwdParamsE,"ax",@progbits
	.sectioninfo	@"SHI_REGISTERS=255"
	.align	128
        .global         _ZN10layer_norm13ln_bwd_kernelINS_13Kernel_traitsIf13__nv_bfloat16fS2_fjLj8192ELj1ELj1ELj8ELj16ENS_18Kernel_traits_baseILj8192EfS2_fS2_fjLj256EEEEELb1ELb1ELb1ELb1EEEvNS_9BwdParamsE
        .type           _ZN10layer_norm13ln_bwd_kernelINS_13Kernel_traitsIf13__nv_bfloat16fS2_fjLj8192ELj1ELj1ELj8ELj16ENS_18Kernel_traits_baseILj8192EfS2_fS2_fjLj256EEEEELb1ELb1ELb1ELb1EEEvNS_9BwdParamsE,@function
        .size           _ZN10layer_norm13ln_bwd_kernelINS_13Kernel_traitsIf13__nv_bfloat16fS2_fjLj8192ELj1ELj1ELj8ELj16ENS_18Kernel_traits_baseILj8192EfS2_fS2_fjLj256EEEEELb1ELb1ELb1ELb1EEEvNS_9BwdParamsE,(.L_x_11833 - _ZN10layer_norm13ln_bwd_kernelINS_13Kernel_traitsIf13__nv_bfloat16fS2_fjLj8192ELj1ELj1ELj8ELj16ENS_18Kernel_traits_baseILj8192EfS2_fS2_fjLj256EEEEELb1ELb1ELb1ELb1EEEvNS_9BwdParamsE)
        .other          _ZN10layer_norm13ln_bwd_kernelINS_13Kernel_traitsIf13__nv_bfloat16fS2_fjLj8192ELj1ELj1ELj8ELj16ENS_18Kernel_traits_baseILj8192EfS2_fS2_fjLj256EEEEELb1ELb1ELb1ELb1EEEvNS_9BwdParamsE,@"STO_CUDA_ENTRY STV_DEFAULT"
_ZN10layer_norm13ln_bwd_kernelINS_13Kernel_traitsIf13__nv_bfloat16fS2_fjLj8192ELj1ELj1ELj8ELj16ENS_18Kernel_traits_baseILj8192EfS2_fS2_fjLj256EEEEELb1ELb1ELb1ELb1EEEvNS_9BwdParamsE:
.text._ZN10layer_norm13ln_bwd_kernelINS_13Kernel_traitsIf13__nv_bfloat16fS2_fjLj8192ELj1ELj1ELj8ELj16ENS_18Kernel_traits_baseILj8192EfS2_fS2_fjLj256EEEEELb1ELb1ELb1ELb1EEEvNS_9BwdParamsE:
        /* <DEDUP_REMOVED lines=57> */
.L_x_5887:
[----:B------:R-:W-:-:S04]  /*0390*/  SHF.L.U32 R2, R2, 0x5, RZ ;  /* 0x0000000502027819 */ /* 0x000fc800000006ff */
[----:B------:R-:W-:-:S04]  /*03a0*/  LOP3.LUT R4, R2, 0x1fe0, RZ, 0xc0, !PT ;  /* 0x00001fe002047812 */ /* 0x000fc800078ec0ff */
[C---:B------:R-:W-:Y:S02]  /*03b0*/  IADD3 R2, P0, R4.reuse, c[0x0][0x1b0], RZ ;  /* 0x00006c0004027a10 */ /* 0x040fe40007f1e0ff */
[----:B------:R-:W-:Y:S02]  /*03c0*/  IADD3 R4, P1, R4, c[0x0][0x1c8], RZ ;  /* 0x0000720004047a10 */ /* 0x000fe40007f3e0ff */
[----:B------:R-:W-:-:S03]  /*03d0*/  IADD3.X R3, RZ, c[0x0][0x1b4], RZ, P0, !PT ;  /* 0x00006d00ff037a10 */ /* 0x000fc600007fe4ff */
[----:B------:R-:W-:Y:S02]  /*03e0*/  IMAD.X R5, RZ, RZ, c[0x0][0x1cc], P1 ;  /* 0x00007300ff057624 */ /* 0x000fe400008e06ff */
[----:B------:R0:W2:Y:S04]  /*03f0*/  LDG.E.128 R48, [R2.64] ;  /* 0x0000000402307981 */ /* 0x0000a8000c1e1d00 */
[----:B------:R0:W3:Y:S04]  /*0400*/  LDG.E.128 R44, [R2.64+0x10] ;  /* 0x00001004022c7981 */ /* 0x0000e8000c1e1d00 */
[----:B------:R0:W4:Y:S04]  /*0410*/  LDG.E.128 R40, [R2.64+0x2000] ;  /* 0x0020000402287981 */ /* 0x000128000c1e1d00 */
[----:B------:R0:W4:Y:S04]  /*0420*/  LDG.E.128 R36, [R2.64+0x2010] ;  /* 0x0020100402247981 */ /* 0x000128000c1e1d00 */
[----:B------:R0:W4:Y:S04]  /*0430*/  LDG.E.128 R32, [R2.64+0x4000] ;  /* 0x0040000402207981 */ /* 0x000128000c1e1d00 */
[----:B------:R0:W4:Y:S04]  /*0440*/  LDG.E.128 R28, [R2.64+0x4010] ;  /* 0x00401004021c7981 */ /* 0x000128000c1e1d00 */
[----:B------:R0:W4:Y:S04]  /*0450*/  LDG.E.128 R24, [R2.64+0x6000] ;  /* 0x0060000402187981 */ /* 0x000128000c1e1d00 */
[----:B------:R0:W4:Y:S04]  /*0460*/  LDG.E.128 R20, [R2.64+0x6010] ;  /* 0x0060100402147981 */ /* 0x000128000c1e1d00 */
[----:B------:R-:W4:Y:S04]  /*0470*/  LDG.E.128 R16, [R4.64] ;  /* 0x0000000404107981 */ /* 0x000f28000c1e1d00 */
[----:B------:R-:W4:Y:S04]  /*0480*/  LDG.E.128 R12, [R4.64+0x10] ;  /* 0x00001004040c7981 */ /* 0x000f28000c1e1d00 */
[----:B------:R-:W4:Y:S04]  /*0490*/  LDG.E.128 R8, [R4.64+0x2000] ;  /* 0x0020000404087981 */ /* 0x000f28000c1e1d00 */
        /* <DEDUP_REMOVED lines=15> */
[----:B0-----:R-:W-:Y:S01]  /*0590*/  PRMT R2, R6, 0x7610, R2 ;  /* 0x0000761006027816 */ /* 0x001fe20000000002 */
        /* <DEDUP_REMOVED lines=62> */
.L_x_6028:
[----:B------:R-:W-:-:S05]  /*0980*/  MOV R192, 0x4 ;  /* 0x0000000400c07802 */ /* 0x000fca0000000f00 */
[----:B-1----:R-:W-:-:S05]  /*0990*/  IMAD.WIDE R2, R0, R192, c[0x0][0x1d8] ;  /* 0x0000760000027625 */ /* 0x002fca00078e02c0 */
        /* <DEDUP_REMOVED lines=31> */
[----:B------:R0:W5:Y:S01]  /*0b90*/  @P0 LDG.E.128 R48, [R22.64+0x10] ;  /* 0x0000100416300981 */ /* 0x000162000c1e1d00 */
[----:B------:R-:W-:-:S03]  /*0ba0*/  MOV R194, 0x8 ;  /* 0x0000000800c27802 */ /* 0x000fc60000000f00 */
[----:B------:R1:W5:Y:S04]  /*0bb0*/  @P0 LDG.E.128 R36, [R18.64] ;  /* 0x0000000412240981 */ /* 0x000368000c1e1d00 */
[----:B------:R1:W5:Y:S01]  /*0bc0*/  @P0 LDG.E.128 R32, [R18.64+0x10] ;  /* 0x0000100412200981 */ /* 0x000362000c1e1d00 */
[----:B0-----:R-:W-:-:S03]  /*0bd0*/  @P1 IADD3 R22, R4, -0x1, RZ ;  /* 0xffffffff04161810 */ /* 0x001fc60007ffe0ff */
[----:B------:R0:W5:Y:S02]  /*0be0*/  @P0 LDG.E.128 R44, [R20.64] ;  /* 0x00000004142c0981 */ /* 0x000164000c1e1d00 */
[----:B------:R-:W-:Y:S02]  /*0bf0*/  @P1 IMAD R22, R22, c[0x0][0x168], RZ ;  /* 0x00005a0016161a24 */ /* 0x000fe400078e02ff */
[----:B------:R0:W5:Y:S03]  /*0c00*/  @P0 LDG.E.128 R40, [R20.64+0x10] ;  /* 0x0000100414280981 */ /* 0x000166000c1e1d00 */
[----:B------:R-:W-:Y:S01]  /*0c10*/  @P1 SHF.R.S32.HI R23, RZ, 0x1f, R22 ;  /* 0x0000001fff171819 */ /* 0x000fe20000011416 */
[----:B------:R2:W5:Y:S03]  /*0c20*/  @P0 LDG.E.128 R28, [R16.64] ;  /* 0x00000004101c0981 */ /* 0x000566000c1e1d00 */
[----:B------:R-:W-:Y:S01]  /*0c30*/  @P1 LEA.HI R23, R23, R22, RZ, 0x3 ;  /* 0x0000001617171211 */ /* 0x000fe200078f18ff */
[----:B------:R-:W-:Y:S01]  /*0c40*/  IMAD.MOV.U32 R22, RZ, RZ, RZ ;  /* 0x000000ffff167224 */ /* 0x000fe200078e00ff */
[----:B------:R2:W5:Y:S02]  /*0c50*/  @P0 LDG.E.128 R24, [R16.64+0x10] ;  /* 0x0000100410180981 */ /* 0x000564000c1e1d00 */
[----:B------:R-:W-:-:S04]  /*0c60*/  @P1 LEA.HI.SX32 R22, R23, R250, 0x1d ;  /* 0x000000fa17161211 */ /* 0x000fc800078feaff */
[C---:B-1----:R-:W-:Y:S02]  /*0c70*/  IADD3 R18, R22.reuse, 0x100, RZ ;  /* 0x0000010016127810 */ /* 0x042fe40007ffe0ff */
[C---:B0-----:R-:W-:Y:S02]  /*0c80*/  IADD3 R21, R22.reuse, 0x200, RZ ;  /* 0x0000020016157810 */ /* 0x041fe40007ffe0ff */
[----:B------:R-:W-:Y:S01]  /*0c90*/  IADD3 R20, R22, 0x300, RZ ;  /* 0x0000030016147810 */ /* 0x000fe20007ffe0ff */
[----:B------:R-:W-:-:S04]  /*0ca0*/  IMAD.WIDE.U32 R18, R18, R194, c[0x0][0x190] ;  /* 0x0000640012127625 */ /* 0x000fc800078e00c2 */
[----:B------:R-:W-:-:S04]  /*0cb0*/  IMAD.WIDE.U32 R192, R21, R194, c[0x0][0x190] ;  /* 0x0000640015c07625 */ /* 0x000fc800078e00c2 */
[----:B--2---:R-:W-:-:S04]  /*0cc0*/  IMAD.WIDE.U32 R16, R22, R194, c[0x0][0x190] ;  /* 0x0000640016107625 */ /* 0x004fc800078e00c2 */
[----:B------:R-:W-:Y:S01]  /*0cd0*/  IMAD.WIDE.U32 R194, R20, R194, c[0x0][0x190] ;  /* 0x0000640014c27625 */ /* 0x000fe200078e00c2 */
[----:B------:R0:W5:Y:S04]  /*0ce0*/  LDG.E.64 R22, [R16.64] ;  /* 0x0000000410167981 */ /* 0x000168000c1e1b00 */
[----:B------:R1:W5:Y:S01]  /*0cf0*/  LDG.E.64 R20, [R18.64] ;  /* 0x0000000412147981 */ /* 0x000362000c1e1b00 */
[----:B------:R-:W-:-:S03]  /*0d00*/  HFMA2.MMA R197, -RZ, RZ, 0, 0 ;  /* 0x00000000ffc57435 */ /* 0x000fc600000001ff */
[----:B0-----:R0:W5:Y:S04]  /*0d10*/  LDG.E.64 R16, [R194.64] ;  /* 0x00000004c2107981 */ /* 0x001168000c1e1b00 */
[----:B-1----:R1:W5:Y:S01]  /*0d20*/  LDG.E.64 R18, [R192.64] ;  /* 0x00000004c0127981 */ /* 0x002362000c1e1b00 */
[----:B0-----:R-:W-:Y:S01]  /*0d30*/  MOV R195, RZ ;  /* 0x000000ff00c37202 */ /* 0x001fe20000000f00 */
[----:B------:R-:W-:Y:S05]  /*0d40*/  BRA `(.L_x_5891) ;  /* 0x0000176000007947 */ /* 0x000fea0003800000 */
.L_x_5890:
[----:B0-----:R-:W-:Y:S01]  /*0d50*/  IADD3 R194, R194, -0x1, RZ ;  /* 0xffffffffc2c27810 */ /* 0x001fe20007ffe0ff */
[----:B------:R-:W-:Y:S04]  /*0d60*/  STL [R1+0xf4], R64 ;  /* 0x0000f44001007387 */ /* 0x000fe80000100800 */
[----:B------:R-:W-:-:S02]  /*0d70*/  IMAD R194, R194, c[0x0][0x168], RZ ;  /* 0x00005a00c2c27a24 */ /* 0x000fc400078e02ff */
[----:B------:R-:W-:Y:S02]  /*0d80*/  IMAD.MOV.U32 R225, RZ, RZ, 0x10 ;  /* 0x00000010ffe17424 */ /* 0x000fe400078e00ff */
[-C--:B------:R-:W-:Y:S01]  /*0d90*/  IMAD.WIDE.U32 R188, R3, R249.reuse, c[0x0][0x188] ;  /* 0x0000620003bc7625 */ /* 0x080fe200078e00f9 */
[----:B------:R-:W-:Y:S01]  /*0da0*/  SHF.R.S32.HI R5, RZ, 0x1f, R194 ;  /* 0x0000001fff057819 */ /* 0x000fe200000114c2 */
[----:B------:R-:W-:Y:S03]  /*0db0*/  STL [R1+0xf0], R63 ;  /* 0x0000f03f01007387 */ /* 0x000fe60000100800 */
[----:B------:R-:W-:Y:S01]  /*0dc0*/  LEA.HI R7, R5, R194, RZ, 0x3 ;  /* 0x000000c205077211 */ /* 0x000fe200078f18ff */
[-C--:B------:R-:W-:Y:S01]  /*0dd0*/  IMAD.WIDE.U32 R196, R251, R249.reuse, c[0x0][0x188] ;  /* 0x00006200fbc47625 */ /* 0x080fe200078e00f9 */
[----:B------:R0:W2:Y:S02]  /*0de0*/  LDG.E R5, [R192.64] ;  /* 0x00000004c0057981 */ /* 0x0000a4000c1e1900 */
[----:B------:R-:W-:Y:S01]  /*0df0*/  LEA.HI.SX32 R220, R7, R250, 0x1d ;  /* 0x000000fa07dc7211 */ /* 0x000fe200078feaff */
[----:B------:R-:W-:Y:S01]  /*0e00*/  IMAD.WIDE.U32 R6, R198, R249, c[0x0][0x188] ;  /* 0x00006200c6067625 */ /* 0x000fe200078e00f9 */
[----:B------:R1:W3:Y:S04]  /*0e10*/  LDG.E.128 R8, [R188.64] ;  /* 0x00000004bc087981 */ /* 0x0002e8000c1e1d00 */
[----:B------:R4:W3:Y:S04]  /*0e20*/  LDG.E.128 R200, [R6.64] ;  /* 0x0000000406c87981 */ /* 0x0008e8000c1e1d00 */
[----:B------:R4:W3:Y:S01]  /*0e30*/  LDG.E.128 R204, [R6.64+0x10] ;  /* 0x0000100406cc7981 */ /* 0x0008e2000c1e1d00 */
[C---:B------:R-:W-:Y:S01]  /*0e40*/  IMAD.WIDE.U32 R12, R220.reuse, R225, c[0x0][0x208] ;  /* 0x00008200dc0c7625 */ /* 0x040fe200078e00e1 */
[----:B------:R-:W-:-:S02]  /*0e50*/  IADD3 R221, R220, 0x200, RZ ;  /* 0x00000200dcdd7810 */ /* 0x000fc40007ffe0ff */
[----:B-1----:R-:W3:Y:S01]  /*0e60*/  LDG.E.128 R188, [R188.64+0x10] ;  /* 0x00001004bcbc7981 */ /* 0x002ee2000c1e1d00 */
[----:B------:R-:W-:-:S03]  /*0e70*/  IMAD.WIDE.U32 R212, R252, R249, c[0x0][0x188] ;  /* 0x00006200fcd47625 */ /* 0x000fc600078e00f9 */
[----:B------:R-:W3:Y:S01]  /*0e80*/  LDG.E.128 R12, [R12.64] ;  /* 0x000000040c0c7981 */ /* 0x000ee2000c1e1d00 */
[----:B----4-:R-:W-:-:S03]  /*0e90*/  IADD3 R6, R220, 0x100, RZ ;  /* 0x00000100dc067810 */ /* 0x010fc60007ffe0ff */
[----:B0-----:R0:W4:Y:S02]  /*0ea0*/  LDG.E.128 R192, [R196.64] ;  /* 0x00000004c4c07981 */ /* 0x001124000c1e1d00 */
[----:B------:R-:W-:Y:S02]  /*0eb0*/  IMAD.WIDE.U32 R6, R6, R225, c[0x0][0x208] ;  /* 0x0000820006067625 */ /* 0x000fe400078e00e1 */
[----:B------:R1:W4:Y:S04]  /*0ec0*/  LDG.E.128 R208, [R212.64] ;  /* 0x00000004d4d07981 */ /* 0x000328000c1e1d00 */
[----:B------:R1:W4:Y:S01]  /*0ed0*/  LDG.E.128 R216, [R6.64] ;  /* 0x0000000406d87981 */ /* 0x000322000c1e1d00 */
[----:B------:R-:W-:-:S03]  /*0ee0*/  IADD3 R224, R220, 0x300, RZ ;  /* 0x00000300dce07810 */ /* 0x000fc60007ffe0ff */
[----:B0-----:R-:W4:Y:S04]  /*0ef0*/  LDG.E.128 R196, [R196.64+0x10] ;  /* 0x00001004c4c47981 */ /* 0x001f28000c1e1d00 */
[----:B-1----:R-:W4:Y:S01]  /*0f00*/  LDG.E.128 R212, [R212.64+0x10] ;  /* 0x00001004d4d47981 */ /* 0x002f22000c1e1d00 */
[-C--:B------:R-:W-:Y:S01]  /*0f10*/  IMAD.WIDE.U32 R6, R221, R225.reuse, c[0x0][0x208] ;  /* 0x00008200dd067625 */ /* 0x080fe200078e00e1 */
[----:B-----5:R-:W-:Y:S02]  /*0f20*/  ISETP.GE.AND P1, PT, R4, 0x1, PT ;  /* 0x000000010400780c */ /* 0x020fe40003f26270 */
[----:B------:R-:W-:Y:S04]  /*0f30*/  STL [R1+0xec], R62 ;  /* 0x0000ec3e01007387 */ /* 0x000fe80000100800 */
[----:B------:R0:W4:Y:S04]  /*0f40*/  LDG.E.128 R220, [R6.64] ;  /* 0x0000000406dc7981 */ /* 0x000128000c1e1d00 */
[----:B------:R-:W-:Y:S04]  /*0f50*/  STL [R1+0xe8], R61 ;  /* 0x0000e83d01007387 */ /* 0x000fe80000100800 */
[----:B------:R-:W-:Y:S01]  /*0f60*/  STL [R1+0xe4], R60 ;  /* 0x0000e43c01007387 */ /* 0x000fe20000100800 */
[----:B0-----:R-:W-:-:S03]  /*0f70*/  IMAD.WIDE.U32 R6, R224, R225, c[0x0][0x208] ;  /* 0x00008200e0067625 */ /* 0x001fc600078e00e1 */
[----:B------:R-:W-:Y:S04]  /*0f80*/  STL [R1+0xe0], R59 ;  /* 0x0000e03b01007387 */ /* 0x000fe80000100800 */
[----:B------:R-:W-:Y:S04]  /*0f90*/  STL [R1+0xdc], R58 ;  /* 0x0000dc3a01007387 */ /* 0x000fe80000100800 */
[----:B------:R0:W4:Y:S04]  /*0fa0*/  LDG.E.128 R224, [R6.64] ;  /* 0x0000000406e07981 */ /* 0x000128000c1e1d00 */
[----:B------:R-:W-:Y:S04]  /*0fb0*/  STL [R1+0xd8], R57 ;  /* 0x0000d83901007387 */ /* 0x000fe80000100800 */
[----:B------:R-:W-:Y:S01]  /*0fc0*/  STL [R1+0xd4], R56 ;  /* 0x0000d43801007387 */ /* 0x000fe20000100800 */
[----:B0-----:R-:W-:-:S03]  /*0fd0*/  @P1 IADD3 R6, R4, -0x1, RZ ;  /* 0xffffffff04061810 */ /* 0x001fc60007ffe0ff */
[----:B------:R0:W-:Y:S02]  /*0fe0*/  STL [R1+0xd0], R0 ;  /* 0x0000d00001007387 */ /* 0x0001e40000100800 */
[----:B------:R-:W-:Y:S01]  /*0ff0*/  @P1 IMAD R6, R6, c[0x0][0x168], RZ ;  /* 0x00005a0006061a24 */ /* 0x000fe200078e02ff */
[----:B------:R-:W-:Y:S01]  /*1000*/  ISETP.NE.U32.AND P0, PT, RZ, c[0x0][0x218], PT ;  /* 0x00008600ff007a0c */ /* 0x000fe20003f05070 */
[----:B------:R-:W4:Y:S01]  /*1010*/  LDL R247, [R1+0xc4] ;  /* 0x0000c40001f77983 */ /* 0x000f220000100800 */
[----:B0-----:R-:W0:Y:S02]  /*1020*/  LDC.U8 R0, c[0x0][0x1f0] ;  /* 0x00007c00ff007b82 */ /* 0x001e240000000000 */
[----:B------:R-:W-:Y:S02]  /*1030*/  @P1 SHF.R.S32.HI R7, RZ, 0x1f, R6 ;  /* 0x0000001fff071819 */ /* 0x000fe40000011406 */
[----:B------:R-:W-:Y:S02]  /*1040*/  ISETP.NE.AND.EX P0, PT, RZ, c[0x0][0x21c], PT, P0 ;  /* 0x00008700ff007a0c */ /* 0x000fe40003f05300 */
[----:B------:R-:W-:Y:S01]  /*1050*/  @P1 LEA.HI R7, R7, R6, RZ, 0x3 ;  /* 0x0000000607071211 */ /* 0x000fe200078f18ff */
[----:B------:R-:W-:Y:S01]  /*1060*/  HFMA2.MMA R6, -RZ, RZ, 0, 0 ;  /* 0x00000000ff067435 */ /* 0x000fe200000001ff */
[----:B------:R-:W-:-:S05]  /*1070*/  MOV R228, 0x8 ;  /* 0x0000000800e47802 */ /* 0x000fca0000000f00 */
[----:B------:R-:W-:-:S04]  /*1080*/  @P1 LEA.HI.SX32 R6, R7, R250, 0x1d ;  /* 0x000000fa07061211 */ /* 0x000fc800078feaff */
[C---:B------:R-:W-:Y:S01]  /*1090*/  IADD3 R7, R6.reuse, 0x300, RZ ;  /* 0x0000030006077810 */ /* 0x040fe20007ffe0ff */
[----:B------:R1:W5:Y:S04]  /*10a0*/  @P0 LDG.E.128 R52, [R22.64] ;  /* 0x0000000416340981 */ /* 0x000368000c1e1d00 */
[----:B------:R1:W5:Y:S04]  /*10b0*/  @P0 LDG.E.128 R48, [R22.64+0x10] ;  /* 0x0000100416300981 */ /* 0x000368000c1e1d00 */
[----:B------:R0:W5:Y:S04]  /*10c0*/  @P0 LDG.E.128 R44, [R20.64] ;  /* 0x00000004142c0981 */ /* 0x000168000c1e1d00 */
[----:B------:R0:W5:Y:S04]  /*10d0*/  @P0 LDG.E.128 R40, [R20.64+0x10] ;  /* 0x0000100414280981 */ /* 0x000168000c1e1d00 */
[----:B------:R0:W5:Y:S01]  /*10e0*/  @P0 LDG.E.128 R36, [R18.64] ;  /* 0x0000000412240981 */ /* 0x000162000c1e1d00 */
[----:B-1----:R-:W-:-:S03]  /*10f0*/  IMAD.WIDE.U32 R22, R6, R228, c[0x0][0x190] ;  /* 0x0000640006167625 */ /* 0x002fc600078e00e4 */
[----:B------:R1:W5:Y:S04]  /*1100*/  @P0 LDG.E.128 R32, [R18.64+0x10] ;  /* 0x0000100412200981 */ /* 0x000368000c1e1d00 */
[----:B------:R1:W5:Y:S04]  /*1110*/  @P0 LDG.E.128 R28, [R16.64] ;  /* 0x00000004101c0981 */ /* 0x000368000c1e1d00 */
[----:B------:R1:W5:Y:S01]  /*1120*/  @P0 LDG.E.128 R24, [R16.64+0x10] ;  /* 0x0000100410180981 */ /* 0x000362000c1e1d00 */
[----:B0-----:R-:W-:Y:S02]  /*1130*/  ISETP.NE.AND P0, PT, R0, RZ, PT ;  /* 0x000000ff0000720c */ /* 0x001fe40003f05270 */
[C---:B-1----:R-:W-:Y:S01]  /*1140*/  IADD3 R19, R6.reuse, 0x100, RZ ;  /* 0x0000010006137810 */ /* 0x042fe20007ffe0ff */
[----:B------:R-:W5:Y:S01]  /*1150*/  LDG.E.64 R22, [R22.64] ;  /* 0x0000000416167981 */ /* 0x000f62000c1e1b00 */
[----:B------:R-:W-:Y:S01]  /*1160*/  IADD3 R18, R6, 0x200, RZ ;  /* 0x0000020006127810 */ /* 0x000fe20007ffe0ff */
[----:B------:R-:W-:-:S04]  /*1170*/  IMAD.WIDE.U32 R6, R7, R228, c[0x0][0x190] ;  /* 0x0000640007067625 */ /* 0x000fc800078e00e4 */
[-C--:B------:R-:W-:Y:S01]  /*1180*/  IMAD.WIDE.U32 R20, R19, R228.reuse, c[0x0][0x190] ;  /* 0x0000640013147625 */ /* 0x080fe200078e00e4 */
[----:B------:R0:W5:Y:S03]  /*1190*/  LDG.E.64 R16, [R6.64] ;  /* 0x0000000406107981 */ /* 0x000166000c1e1b00 */
[----:B------:R-:W-:Y:S02]  /*11a0*/  IMAD.WIDE.U32 R18, R18, R228, c[0x0][0x190] ;  /* 0x0000640012127625 */ /* 0x000fe400078e00e4 */
[----:B------:R-:W5:Y:S04]  /*11b0*/  LDG.E.64 R20, [R20.64] ;  /* 0x0000000414147981 */ /* 0x000f68000c1e1b00 */
[----:B------:R-:W5:Y:S01]  /*11c0*/  LDG.E.64 R18, [R18.64] ;  /* 0x0000000412127981 */ /* 0x000f62000c1e1b00 */
[----:B--2---:R-:W-:-:S05]  /*11d0*/  FSEL R5, R5, RZ, !P0 ;  /* 0x000000ff05057208 */ /* 0x004fca0004000000 */
[C---:B---3--:R-:W-:Y:S02]  /*11e0*/  FADD.FTZ R233, -R5.reuse, R8 ;  /* 0x0000000805e97221 */ /* 0x048fe40000010100 */
[C---:B------:R-:W-:Y:S02]  /*11f0*/  FADD.FTZ R230, -R5.reuse, R11 ;  /* 0x0000000b05e67221 */ /* 0x040fe40000010100 */
[C---:B------:R-:W-:Y:S02]  /*1200*/  FADD.FTZ R232, -R5.reuse, R9 ;  /* 0x0000000905e87221 */ /* 0x040fe40000010100 */
[C---:B------:R-:W-:Y:S02]  /*1210*/  FADD.FTZ R231, -R5.reuse, R10 ;  /* 0x0000000a05e77221 */ /* 0x040fe40000010100 */
[C---:B0-----:R-:W-:Y:S02]  /*1220*/  FADD.FTZ R6, -R5.reuse, R190 ;  /* 0x000000be05067221 */ /* 0x041fe40000010100 */
[C---:B------:R-:W-:Y:S01]  /*1230*/  FADD.FTZ R229, -R5.reuse, R188 ;  /* 0x000000bc05e57221 */ /* 0x040fe20000010100 */
[--C-:B------:R-:W-:Y:S01]  /*1240*/  PRMT R237, RZ, 0x5410, R12.reuse ;  /* 0x00005410ffed7816 */ /* 0x100fe2000000000c */
[C---:B------:R-:W-:Y:S01]  /*1250*/  FADD.FTZ R228, -R5.reuse, R189 ;  /* 0x000000bd05e47221 */ /* 0x040fe20000010100 */
[----:B------:R-:W-:Y:S01]  /*1260*/  PRMT R235, RZ, 0x7610, R12 ;  /* 0x00007610ffeb7816 */ /* 0x000fe2000000000c */
[C---:B------:R-:W-:Y:S01]  /*1270*/  FADD.FTZ R190, -R5.reuse, R202 ;  /* 0x000000ca05be7221 */ /* 0x040fe20000010100 */
[--C-:B------:R-:W-:Y:S01]  /*1280*/  PRMT R241, RZ, 0x5410, R13.reuse ;  /* 0x00005410fff17816 */ /* 0x100fe2000000000d */
[C---:B----4-:R-:W-:Y:S01]  /*1290*/  FADD.FTZ R8, -R5.reuse, R192 ;  /* 0x000000c005087221 */ /* 0x050fe20000010100 */
        /* <DEDUP_REMOVED lines=27> */
[--C-:B------:R-:W-:Y:S01]  /*1450*/  PRMT R212, RZ, 0x5410, R220.reuse ;  /* 0x00005410ffd47816 */ /* 0x100fe200000000dc */
[----:B------:R-:W-:Y:S01]  /*1460*/  FADD.FTZ R5, -R5, R215 ;  /* 0x000000d705057221 */ /* 0x000fe20000010100 */
[----:B------:R-:W-:Y:S01]  /*1470*/  PRMT R215, RZ, 0x7610, R220 ;  /* 0x00007610ffd77816 */ /* 0x000fe200000000dc */
[C---:B------:R-:W-:Y:S01]  /*1480*/  FMUL.FTZ R214, R2.reuse, R190 ;  /* 0x000000be02d67220 */ /* 0x040fe20000410000 */
[--C-:B------:R-:W-:Y:S01]  /*1490*/  PRMT R205, RZ, 0x5410, R216.reuse ;  /* 0x00005410ffcd7816 */ /* 0x100fe200000000d8 */
[C---:B------:R-:W-:Y:S01]  /*14a0*/  FMUL.FTZ R220, R2.reuse, R15 ;  /* 0x0000000f02dc7220 */ /* 0x040fe20000410000 */
[----:B------:R-:W-:Y:S01]  /*14b0*/  PRMT R204, RZ, 0x7610, R216 ;  /* 0x00007610ffcc7816 */ /* 0x000fe200000000d8 */
[C---:B------:R-:W-:Y:S01]  /*14c0*/  FMUL.FTZ R190, R2.reuse, R192 ;  /* 0x000000c002be7220 */ /* 0x040fe20000410000 */
[----:B------:R-:W-:Y:S01]  /*14d0*/  MOV R192, R245 ;  /* 0x000000f500c07202 */ /* 0x000fe20000000f00 */
[C---:B------:R-:W-:Y:S01]  /*14e0*/  FMUL.FTZ R216, R2.reuse, R189 ;  /* 0x000000bd02d87220 */ /* 0x040fe20000410000 */
[----:B------:R-:W2:Y:S01]  /*14f0*/  LDL R245, [R1+0xc8] ;  /* 0x0000c80001f57983 */ /* 0x000ea20000100800 */
[----:B------:R-:W-:-:S02]  /*1500*/  FMUL.FTZ R15, R2, R195 ;  /* 0x000000c3020f7220 */ /* 0x000fc40000410000 */
[C---:B------:R-:W-:Y:S01]  /*1510*/  FMUL.FTZ R189, R2.reuse, R193 ;  /* 0x000000c102bd7220 */ /* 0x040fe20000410000 */
[----:B------:R-:W3:Y:S04]  /*1520*/  LDL R195, [R1+0xc0] ;  /* 0x0000c00001c37983 */ /* 0x000ee80000100800 */
[----:B------:R-:W4:Y:S01]  /*1530*/  LDL R193, [R1+0xb0] ;  /* 0x0000b00001c17983 */ /* 0x000f220000100800 */
[--C-:B------:R-:W-:Y:S02]  /*1540*/  PRMT R209, RZ, 0x5410, R218.reuse ;  /* 0x00005410ffd17816 */ /* 0x100fe400000000da */
[----:B------:R-:W-:Y:S01]  /*1550*/  PRMT R208, RZ, 0x7610, R218 ;  /* 0x00007610ffd07816 */ /* 0x000fe200000000da */
[C---:B------:R-:W-:Y:S02]  /*1560*/  FMUL.FTZ R218, R2.reuse, R188 ;  /* 0x000000bc02da7220 */ /* 0x040fe40000410000 */
[C---:B------:R-:W-:Y:S01]  /*1570*/  FMUL.FTZ R188, R2.reuse, R194 ;  /* 0x000000c202bc7220 */ /* 0x040fe20000410000 */
[----:B------:R-:W-:Y:S01]  /*1580*/  MOV R194, R243 ;  /* 0x000000f300c27202 */ /* 0x000fe20000000f00 */
[----:B------:R-:W-:-:S02]  /*1590*/  FMUL.FTZ R246, R2, R231 ;  /* 0x000000e702f67220 */ /* 0x000fc40000410000 */
[C---:B------:R-:W-:Y:S01]  /*15a0*/  FMUL.FTZ R242, R2.reuse, R229 ;  /* 0x000000e502f27220 */ /* 0x040fe20000410000 */
[--C-:B------:R-:W-:Y:S01]  /*15b0*/  PRMT R213, RZ, 0x5410, R221.reuse ;  /* 0x00005410ffd57816 */ /* 0x100fe200000000dd */
[C---:B------:R-:W-:Y:S01]  /*15c0*/  FMUL.FTZ R191, R2.reuse, R233 ;  /* 0x000000e902bf7220 */ /* 0x040fe20000410000 */
[----:B------:R-:W-:Y:S01]  /*15d0*/  PRMT R249, RZ, 0x7610, R221 ;  /* 0x00007610fff97816 */ /* 0x000fe200000000dd */
[C---:B------:R-:W-:Y:S01]  /*15e0*/  FMUL.FTZ R238, R2.reuse, R6 ;  /* 0x0000000602ee7220 */ /* 0x040fe20000410000 */
[----:B------:R-:W4:Y:S01]  /*15f0*/  LDL R233, [R1+0xb8] ;  /* 0x0000b80001e97983 */ /* 0x000f220000100800 */
[----:B------:R-:W-:Y:S01]  /*1600*/  FMUL.FTZ R6, R2, R5 ;  /* 0x0000000502067220 */ /* 0x000fe20000410000 */
[--C-:B------:R-:W-:Y:S01]  /*1610*/  PRMT R211, RZ, 0x5410, R219.reuse ;  /* 0x00005410ffd37816 */ /* 0x100fe200000000db */
[----:B------:R-:W-:Y:S01]  /*1620*/  FFMA.FTZ R150, R246, R241, R150 ;  /* 0x000000f1f6967223 */ /* 0x000fe20000010096 */
[----:B------:R-:W4:Y:S01]  /*1630*/  LDL R243, [R1+0xcc] ;  /* 0x0000cc0001f37983 */ /* 0x000f220000100800 */
[----:B------:R-:W-:Y:S01]  /*1640*/  PRMT R210, RZ, 0x7610, R219 ;  /* 0x00007610ffd27816 */ /* 0x000fe200000000db */
[----:B------:R-:W-:-:S02]  /*1650*/  FADD.FTZ R154, R154, R241 ;  /* 0x000000f19a9a7221 */ /* 0x000fc40000010000 */
[----:B------:R-:W4:Y:S01]  /*1660*/  LDL R221, [R1+0xa4] ;  /* 0x0000a40001dd7983 */ /* 0x000f220000100800 */
[----:B------:R-:W-:Y:S02]  /*1670*/  FADD.FTZ R176, R176, R194 ;  /* 0x000000c2b0b07221 */ /* 0x000fe40000010000 */
[----:B------:R-:W-:Y:S01]  /*1680*/  FFMA.FTZ R108, R242, R194, R108 ;  /* 0x000000c2f26c7223 */ /* 0x000fe2000001006c */
[----:B------:R-:W4:Y:S04]  /*1690*/  LDL R229, [R1+0xb4] ;  /* 0x0000b40001e57983 */ /* 0x000f280000100800 */
[----:B------:R-:W4:Y:S01]  /*16a0*/  LDL R219, [R1+0xa8] ;  /* 0x0000a80001db7983 */ /* 0x000f220000100800 */
[----:B--2---:R-:W-:Y:S02]  /*16b0*/  FMUL.FTZ R245, R245, R241 ;  /* 0x000000f1f5f57220 */ /* 0x004fe40000410000 */
[----:B---3--:R-:W-:-:S02]  /*16c0*/  FMUL.FTZ R5, R195, R237 ;  /* 0x000000edc3057220 */ /* 0x008fc40000410000 */
[----:B------:R-:W2:Y:S01]  /*16d0*/  LDL R195, [R1+0x98] ;  /* 0x0000980001c37983 */ /* 0x000ea20000100800 */
[----:B----4-:R-:W-:-:S03]  /*16e0*/  FMUL.FTZ R241, R193, R194 ;  /* 0x000000c2c1f17220 */ /* 0x010fc60000410000 */
[----:B------:R-:W3:Y:S01]  /*16f0*/  LDL R194, [R1+0x9c] ;  /* 0x00009c0001c27983 */ /* 0x000ee20000100800 */
[----:B------:R-:W-:Y:S01]  /*1700*/  IMAD.MOV.U32 R231, RZ, RZ, R234 ;  /* 0x000000ffffe77224 */ /* 0x000fe200078e00ea */
[----:B------:R-:W-:Y:S01]  /*1710*/  PRMT R207, RZ, 0x5410, R217 ;  /* 0x00005410ffcf7816 */ /* 0x000fe200000000d9 */
[C---:B------:R-:W-:Y:S01]  /*1720*/  FMUL.FTZ R244, R2.reuse, R230 ;  /* 0x000000e602f47220 */ /* 0x040fe20000410000 */
[--C-:B------:R-:W-:Y:S01]  /*1730*/  PRMT R62, RZ, 0x5410, R224.reuse ;  /* 0x00005410ff3e7816 */ /* 0x100fe200000000e0 */
[C---:B------:R-:W-:Y:S01]  /*1740*/  FMUL.FTZ R240, R2.reuse, R228 ;  /* 0x000000e402f07220 */ /* 0x040fe20000410000 */
[----:B------:R-:W-:Y:S01]  /*1750*/  PRMT R61, RZ, 0x7610, R224 ;  /* 0x00007610ff3d7816 */ /* 0x000fe200000000e0 */
[C---:B------:R-:W-:Y:S01]  /*1760*/  FMUL.FTZ R230, R2.reuse, R10 ;  /* 0x0000000a02e67220 */ /* 0x040fe20000410000 */
[--C-:B------:R-:W-:Y:S01]  /*1770*/  PRMT R252, RZ, 0x5410, R222.reuse ;  /* 0x00005410fffc7816 */ /* 0x100fe200000000de */
[----:B------:R-:W-:Y:S01]  /*1780*/  FMUL.FTZ R224, R2, R13 ;  /* 0x0000000d02e07220 */ /* 0x000fe20000410000 */
[----:B------:R-:W-:Y:S01]  /*1790*/  PRMT R250, RZ, 0x7610, R222 ;  /* 0x00007610fffa7816 */ /* 0x000fe200000000de */
[----:B------:R-:W-:Y:S01]  /*17a0*/  FFMA.FTZ R148, R191, R237, R148 ;  /* 0x000000edbf947223 */ /* 0x000fe20000010094 */
[----:B------:R-:W-:Y:S01]  /*17b0*/  PRMT R64, RZ, 0x5410, R223 ;  /* 0x00005410ff407816 */ /* 0x000fe200000000df */
[----:B------:R-:W-:Y:S01]  /*17c0*/  FADD.FTZ R152, R152, R237 ;  /* 0x000000ed98987221 */ /* 0x000fe20000010000 */
[----:B------:R-:W-:Y:S01]  /*17d0*/  PRMT R63, RZ, 0x7610, R223 ;  /* 0x00007610ff3f7816 */ /* 0x000fe200000000df */
[C---:B------:R-:W-:Y:S01]  /*17e0*/  FMUL.FTZ R228, R2.reuse, R11 ;  /* 0x0000000b02e47220 */ /* 0x040fe20000410000 */
[--C-:B------:R-:W-:Y:S01]  /*17f0*/  PRMT R58, RZ, 0x5410, R226.reuse ;  /* 0x00005410ff3a7816 */ /* 0x100fe200000000e2 */
[----:B------:R-:W4:Y:S01]  /*1800*/  LDL R223, [R1+0xa0] ;  /* 0x0000a00001df7983 */ /* 0x000f220000100800 */
[----:B------:R-:W-:Y:S01]  /*1810*/  PRMT R57, RZ, 0x7610, R226 ;  /* 0x00007610ff397816 */ /* 0x000fe200000000e2 */
[C---:B------:R-:W-:Y:S01]  /*1820*/  FMUL.FTZ R226, R2.reuse, R12 ;  /* 0x0000000c02e27220 */ /* 0x040fe20000410000 */
[--C-:B------:R-:W-:Y:S01]  /*1830*/  PRMT R60, RZ, 0x5410, R225.reuse ;  /* 0x00005410ff3c7816 */ /* 0x100fe200000000e1 */
[C---:B------:R-:W-:Y:S01]  /*1840*/  FMUL.FTZ R222, R2.reuse, R14 ;  /* 0x0000000e02de7220 */ /* 0x040fe20000410000 */
[----:B------:R-:W-:Y:S01]  /*1850*/  PRMT R59, RZ, 0x7610, R225 ;  /* 0x00007610ff3b7816 */ /* 0x000fe200000000e1 */
[C---:B------:R-:W-:Y:S01]  /*1860*/  FMUL.FTZ R13, R2.reuse, R197 ;  /* 0x000000c5020d7220 */ /* 0x040fe20000410000 */
[----:B------:R-:W4:Y:S01]  /*1870*/  LDL R225, [R1+0xbc] ;  /* 0x0000bc0001e17983 */ /* 0x000f220000100800 */
[----:B------:R-:W-:-:S02]  /*1880*/  FMUL.FTZ R10, R2, R200 ;  /* 0x000000c8020a7220 */ /* 0x000fc40000410000 */
[-C--:B------:R-:W-:Y:S01]  /*1890*/  FFMA.FTZ R151, R244, R239.reuse, R151 ;  /* 0x000000eff4977223 */ /* 0x080fe20000010097 */
[----:B------:R-:W4:Y:S01]  /*18a0*/  LDL R197, [R1+0x94] ;  /* 0x0000940001c57983 */ /* 0x000f220000100800 */
[----:B------:R-:W-:Y:S02]  /*18b0*/  FADD.FTZ R155, R155, R239 ;  /* 0x000000ef9b9b7221 */ /* 0x000fe40000010000 */
[----:B------:R-:W-:Y:S01]  /*18c0*/  FMUL.FTZ R243, R243, R239 ;  /* 0x000000eff3f37220 */ /* 0x000fe20000410000 */
[----:B------:R-:W4:Y:S01]  /*18d0*/  LDL R200, [R1+0x84] ;  /* 0x0000840001c87983 */ /* 0x000f220000100800 */
[----:B------:R-:W-:Y:S02]  /*18e0*/  FADD.FTZ R178, R178, R231 ;  /* 0x000000e7b2b27221 */ /* 0x000fe40000010000 */
[-C--:B------:R-:W-:Y:S02]  /*18f0*/  FFMA.FTZ R110, R238, R231.reuse, R110 ;  /* 0x000000e7ee6e7223 */ /* 0x080fe4000001006e */
[----:B------:R-:W-:-:S02]  /*1900*/  FMUL.FTZ R237, R233, R231 ;  /* 0x000000e7e9ed7220 */ /* 0x000fc40000410000 */
[C---:B------:R-:W-:Y:S02]  /*1910*/  FMUL.FTZ R14, R2.reuse, R196 ;  /* 0x000000c4020e7220 */ /* 0x040fe40000410000 */
[C---:B------:R-:W-:Y:S01]  /*1920*/  FMUL.FTZ R12, R2.reuse, R198 ;  /* 0x000000c6020c7220 */ /* 0x040fe20000410000 */
[----:B------:R-:W4:Y:S01]  /*1930*/  LDL R196, [R1+0x8c] ;  /* 0x00008c0001c47983 */ /* 0x000f220000100800 */
[----:B------:R-:W-:Y:S02]  /*1940*/  FMUL.FTZ R11, R2, R199 ;  /* 0x000000c7020b7220 */ /* 0x000fe40000410000 */
[----:B------:R-:W-:Y:S01]  /*1950*/  FMUL.FTZ R239, R229, R192 ;  /* 0x000000c0e5ef7220 */ /* 0x000fe20000410000 */
[----:B------:R-:W4:Y:S01]  /*1960*/  LDL R199, [R1+0x90] ;  /* 0x0000900001c77983 */ /* 0x000f220000100800 */
[----:B------:R-:W-:Y:S02]  /*1970*/  FMUL.FTZ R231, R221, R204 ;  /* 0x000000ccdde77220 */ /* 0x000fe40000410000 */
[----:B------:R-:W-:Y:S01]  /*1980*/  FMUL.FTZ R229, R219, R207 ;  /* 0x000000cfdbe57220 */ /* 0x000fe20000410000 */
[----:B------:R-:W4:Y:S01]  /*1990*/  LDL R198, [R1+0x88] ;  /* 0x0000880001c67983 */ /* 0x000f220000100800 */
[----:B--2---:R-:W-:-:S03]  /*19a0*/  FMUL.FTZ R221, R195, R211 ;  /* 0x000000d3c3dd7220 */ /* 0x004fc60000410000 */
[----:B------:R-:W2:Y:S01]  /*19b0*/  LDL R195, [R1+0x78] ;  /* 0x0000780001c37983 */ /* 0x000ea20000100800 */
[----:B---3--:R-:W-:-:S03]  /*19c0*/  FMUL.FTZ R219, R194, R210 ;  /* 0x000000d2c2db7220 */ /* 0x008fc60000410000 */
[----:B------:R-:W3:Y:S01]  /*19d0*/  LDL R194, [R1+0x7c] ;  /* 0x00007c0001c27983 */ /* 0x000ee20000100800 */
[--C-:B------:R-:W-:Y:S01]  /*19e0*/  PRMT R56, RZ, 0x5410, R227.reuse ;  /* 0x00005410ff387816 */ /* 0x100fe200000000e3 */
[C---:B------:R-:W-:Y:S01]  /*19f0*/  FMUL.FTZ R248, R2.reuse, R232 ;  /* 0x000000e802f87220 */ /* 0x040fe20000410000 */
[----:B------:R-:W-:Y:S02]  /*1a00*/  PRMT R0, RZ, 0x7610, R227 ;  /* 0x00007610ff007816 */ /* 0x000fe400000000e3 */
[----:B------:R-:W-:Y:S01]  /*1a10*/  MOV R227, R236 ;  /* 0x000000ec00e37202 */ /* 0x000fe20000000f00 */
[----:B------:R-:W-:Y:S02]  /*1a20*/  FMUL.FTZ R232, R2, R9 ;  /* 0x0000000902e87220 */ /* 0x000fe40000410000 */
[----:B------:R-:W-:Y:S02]  /*1a30*/  FFMA.FTZ R149, R248, R235, R149 ;  /* 0x000000ebf8957223 */ /* 0x000fe40000010095 */
[----:B------:R-:W-:-:S02]  /*1a40*/  FADD.FTZ R153, R153, R235 ;  /* 0x000000eb99997221 */ /* 0x000fc40000010000 */
[----:B------:R-:W-:Y:S02]  /*1a50*/  FMUL.FTZ R247, R247, R235 ;  /* 0x000000ebf7f77220 */ /* 0x000fe40000410000 */
[----:B------:R-:W-:Y:S02]  /*1a60*/  FFMA.FTZ R137, R216, R215, R137 ;  /* 0x000000d7d8897223 */ /* 0x000fe40000010089 */
[----:B----4-:R-:W-:Y:S02]  /*1a70*/  FMUL.FTZ R233, R223, R205 ;  /* 0x000000cddfe97220 */ /* 0x010fe40000410000 */
[----:B------:R-:W-:Y:S01]  /*1a80*/  FADD.FTZ R133, R133, R215 ;  /* 0x000000d785857221 */ /* 0x000fe20000010000 */
[----:B------:R-:W-:Y:S01]  /*1a90*/  PRMT R206, RZ, 0x7610, R217 ;  /* 0x00007610ffce7816 */ /* 0x000fe200000000d9 */
[----:B------:R-:W-:Y:S01]  /*1aa0*/  FMUL.FTZ R236, R2, R7 ;  /* 0x0000000702ec7220 */ /* 0x000fe20000410000 */
[----:B------:R-:W4:Y:S01]  /*1ab0*/  LDL R217, [R1+0xac] ;  /* 0x0000ac0001d97983 */ /* 0x000f220000100800 */
[----:B------:R-:W-:-:S02]  /*1ac0*/  FMUL.FTZ R235, R225, R227 ;  /* 0x000000e3e1eb7220 */ /* 0x000fc40000410000 */
[----:B------:R-:W-:Y:S02]  /*1ad0*/  FFMA.FTZ R138, R214, R213, R138 ;  /* 0x000000d5d68a7223 */ /* 0x000fe4000001008a */
[----:B------:R-:W-:Y:S02]  /*1ae0*/  FMUL.FTZ R223, R197, R208 ;  /* 0x000000d0c5df7220 */ /* 0x000fe40000410000 */
[----:B------:R-:W-:Y:S01]  /*1af0*/  FADD.FTZ R134, R134, R213 ;  /* 0x000000d586867221 */ /* 0x000fe20000010000 */
[----:B------:R-:W4:Y:S01]  /*1b00*/  LDL R197, [R1+0x74] ;  /* 0x0000740001c57983 */ /* 0x000f220000100800 */
[----:B------:R-:W-:Y:S02]  /*1b10*/  FMUL.FTZ R215, R200, R215 ;  /* 0x000000d7c8d77220 */ /* 0x000fe40000410000 */
[C---:B------:R-:W-:Y:S02]  /*1b20*/  FMUL.FTZ R9, R2.reuse, R201 ;  /* 0x000000c902097220 */ /* 0x040fe40000410000 */
[----:B------:R-:W-:Y:S01]  /*1b30*/  FMUL.FTZ R7, R2, R203 ;  /* 0x000000cb02077220 */ /* 0x000fe20000410000 */
[----:B------:R-:W4:Y:S01]  /*1b40*/  LDL R201, [R1+0x80] ;  /* 0x0000800001c97983 */ /* 0x000f220000100800 */
[----:B------:R-:W-:-:S02]  /*1b50*/  FFMA.FTZ R181, R232, R204, R181 ;  /* 0x000000cce8b57223 */ /* 0x000fc400000100b5 */
[----:B------:R-:W-:Y:S02]  /*1b60*/  FADD.FTZ R145, R145, R204 ;  /* 0x000000cc91917221 */ /* 0x000fe40000010000 */
[----:B------:R-:W-:Y:S02]  /*1b70*/  FMUL.FTZ R200, R196, R249 ;  /* 0x000000f9c4c87220 */ /* 0x000fe40000410000 */
[----:B------:R-:W4:Y:S01]  /*1b80*/  LDL R196, [R1+0x60] ;  /* 0x0000600001c47983 */ /* 0x000f220000100800 */
[----:B------:R-:W-:Y:S02]  /*1b90*/  FADD.FTZ R102, R102, R64 ;  /* 0x0000004066667221 */ /* 0x000fe40000010000 */
[----:B------:R-:W-:Y:S02]  /*1ba0*/  FMUL.FTZ R225, R199, R209 ;  /* 0x000000d1c7e17220 */ /* 0x000fe40000410000 */
[----:B------:R-:W4:Y:S01]  /*1bb0*/  LDL R199, [R1+0x70] ;  /* 0x0000700001c77983 */ /* 0x000f220000100800 */
[----:B------:R-:W-:-:S02]  /*1bc0*/  FMUL.FTZ R213, R198, R213 ;  /* 0x000000d5c6d57220 */ /* 0x000fc40000410000 */
[-C--:B------:R-:W-:Y:S01]  /*1bd0*/  FFMA.FTZ R98, R15, R64.reuse, R98 ;  /* 0x000000400f627223 */ /* 0x080fe20000010062 */
[----:B------:R-:W4:Y:S01]  /*1be0*/  LDL R198, [R1+0x64] ;  /* 0x0000640001c67983 */ /* 0x000f220000100800 */
[----:B------:R-:W-:Y:S02]  /*1bf0*/  FADD.FTZ R103, R103, R63 ;  /* 0x0000003f67677221 */ /* 0x000fe40000010000 */
[-C--:B------:R-:W-:Y:S02]  /*1c00*/  FFMA.FTZ R99, R14, R63.reuse, R99 ;  /* 0x0000003f0e637223 */ /* 0x080fe40000010063 */
[----:B--2---:R-:W-:Y:S02]  /*1c10*/  FMUL.FTZ R203, R195, R64 ;  /* 0x00000040c3cb7220 */ /* 0x004fe40000410000 */
[----:B------:R0:W5:Y:S01]  /*1c20*/  LDL.LU R64, [R1+0xf4] ;  /* 0x0000f40001407983 */ /* 0x0001620000300800 */
[----:B---3--:R-:W-:-:S03]  /*1c30*/  FMUL.FTZ R204, R194, R63 ;  /* 0x0000003fc2cc7220 */ /* 0x008fc60000410000 */
[----:B------:R0:W5:Y:S04]  /*1c40*/  LDL.LU R63, [R1+0xf0] ;  /* 0x0000f000013f7983 */ /* 0x0001680000300800 */
[----:B------:R-:W2:Y:S04]  /*1c50*/  LDL R195, [R1+0x68] ;  /* 0x0000680001c37983 */ /* 0x000ea80000100800 */
[----:B------:R-:W3:Y:S01]  /*1c60*/  LDL R194, [R1+0x6c] ;  /* 0x00006c0001c27983 */ /* 0x000ee20000100800 */
[C---:B------:R-:W-:Y:S02]  /*1c70*/  FMUL.FTZ R234, R2.reuse, R8 ;  /* 0x0000000802ea7220 */ /* 0x040fe40000410000 */
[----:B------:R-:W-:-:S02]  /*1c80*/  FMUL.FTZ R8, R2, R202 ;  /* 0x000000ca02087220 */ /* 0x000fc40000410000 */
[----:B------:R-:W-:Y:S02]  /*1c90*/  FFMA.FTZ R180, R234, R205, R180 ;  /* 0x000000cdeab47223 */ /* 0x000fe400000100b4 */
[----:B------:R-:W-:Y:S02]  /*1ca0*/  FADD.FTZ R144, R144, R205 ;  /* 0x000000cd90907221 */ /* 0x000fe40000010000 */
[----:B------:R-:W-:Y:S02]  /*1cb0*/  FADD.FTZ R179, R179, R227 ;  /* 0x000000e3b3b37221 */ /* 0x000fe40000010000 */
[----:B------:R-:W-:Y:S02]  /*1cc0*/  FFMA.FTZ R111, R236, R227, R111 ;  /* 0x000000e3ec6f7223 */ /* 0x000fe4000001006f */
[----:B------:R-:W-:Y:S02]  /*1cd0*/  FFMA.FTZ R124, R13, R62, R124 ;  /* 0x0000003e0d7c7223 */ /* 0x000fe4000001007c */
[----:B------:R-:W-:-:S02]  /*1ce0*/  FADD.FTZ R120, R120, R62 ;  /* 0x0000003e78787221 */ /* 0x000fc40000010000 */
[----:B------:R-:W-:Y:S02]  /*1cf0*/  FFMA.FTZ R183, R228, R206, R183 ;  /* 0x000000cee4b77223 */ /* 0x000fe400000100b7 */
[----:B----4-:R-:W-:Y:S02]  /*1d00*/  FMUL.FTZ R202, R197, R250 ;  /* 0x000000fac5ca7220 */ /* 0x010fe40000410000 */
[----:B------:R-:W4:Y:S01]  /*1d10*/  LDL R197, [R1+0x50] ;  /* 0x0000500001c57983 */ /* 0x000f220000100800 */
[----:B------:R-:W-:Y:S02]  /*1d20*/  FADD.FTZ R147, R147, R206 ;  /* 0x000000ce93937221 */ /* 0x000fe40000010000 */
[----:B------:R-:W-:Y:S02]  /*1d30*/  FMUL.FTZ R227, R217, R206 ;  /* 0x000000ced9e37220 */ /* 0x000fe40000410000 */
[----:B------:R-:W-:Y:S02]  /*1d40*/  FFMA.FTZ R182, R230, R207, R182 ;  /* 0x000000cfe6b67223 */ /* 0x000fe400000100b6 */
[----:B------:R-:W-:-:S02]  /*1d50*/  FADD.FTZ R146, R146, R207 ;  /* 0x000000cf92927221 */ /* 0x000fc40000010000 */
[-C--:B------:R-:W-:Y:S02]  /*1d60*/  FFMA.FTZ R125, R12, R61.reuse, R125 ;  /* 0x0000003d0c7d7223 */ /* 0x080fe4000001007d */
[----:B------:R-:W-:Y:S02]  /*1d70*/  FMUL.FTZ R205, R196, R62 ;  /* 0x0000003ec4cd7220 */ /* 0x000fe40000410000 */
[----:B------:R0:W5:Y:S01]  /*1d80*/  LDL.LU R62, [R1+0xec] ;  /* 0x0000ec00013e7983 */ /* 0x0001620000300800 */
[----:B------:R-:W-:Y:S02]  /*1d90*/  FADD.FTZ R121, R121, R61 ;  /* 0x0000003d79797221 */ /* 0x000fe40000010000 */
[----:B------:R-:W-:Y:S01]  /*1da0*/  FADD.FTZ R185, R185, R208 ;  /* 0x000000d0b9b97221 */ /* 0x000fe20000010000 */
[----:B------:R-:W4:Y:S01]  /*1db0*/  LDL R196, [R1+0x54] ;  /* 0x0000540001c47983 */ /* 0x000f220000100800 */
[----:B------:R-:W-:Y:S02]  /*1dc0*/  FFMA.FTZ R105, R224, R208, R105 ;  /* 0x000000d0e0697223 */ /* 0x000fe40000010069 */
[----:B------:R-:W-:-:S02]  /*1dd0*/  FMUL.FTZ R206, R198, R61 ;  /* 0x0000003dc6ce7220 */ /* 0x000fc40000410000 */
[----:B------:R0:W5:Y:S01]  /*1de0*/  LDL.LU R61, [R1+0xe8] ;  /* 0x0000e800013d7983 */ /* 0x0001620000300800 */
[-C--:B------:R-:W-:Y:S02]  /*1df0*/  FFMA.FTZ R126, R11, R60.reuse, R126 ;  /* 0x0000003c0b7e7223 */ /* 0x080fe4000001007e */
[----:B------:R-:W-:Y:S02]  /*1e00*/  FADD.FTZ R122, R122, R60 ;  /* 0x0000003c7a7a7221 */ /* 0x000fe40000010000 */
[-C--:B------:R-:W-:Y:S02]  /*1e10*/  FFMA.FTZ R127, R10, R59.reuse, R127 ;  /* 0x0000003b0a7f7223 */ /* 0x080fe4000001007f */
[----:B------:R-:W-:Y:S02]  /*1e20*/  FADD.FTZ R123, R123, R59 ;  /* 0x0000003b7b7b7221 */ /* 0x000fe40000010000 */
[----:B--2---:R-:W-:Y:S02]  /*1e30*/  FMUL.FTZ R207, R195, R60 ;  /* 0x0000003cc3cf7220 */ /* 0x004fe40000410000 */
[----:B------:R0:W5:Y:S01]  /*1e40*/  LDL.LU R60, [R1+0xe4] ;  /* 0x0000e400013c7983 */ /* 0x0001620000300800 */
[----:B---3--:R-:W-:-:S03]  /*1e50*/  FMUL.FTZ R208, R194, R59 ;  /* 0x0000003bc2d07220 */ /* 0x008fc60000410000 */
[----:B------:R0:W5:Y:S04]  /*1e60*/  LDL.LU R59, [R1+0xe0] ;  /* 0x0000e000013b7983 */ /* 0x0001680000300800 */
[----:B------:R-:W2:Y:S04]  /*1e70*/  LDL R195, [R1+0x58] ;  /* 0x0000580001c37983 */ /* 0x000ea80000100800 */
[----:B------:R-:W3:Y:S01]  /*1e80*/  LDL R194, [R1+0x5c] ;  /* 0x00005c0001c27983 */ /* 0x000ee20000100800 */
[----:B------:R-:W-:Y:S02]  /*1e90*/  FADD.FTZ R184, R184, R209 ;  /* 0x000000d1b8b87221 */ /* 0x000fe40000010000 */
[----:B------:R-:W-:-:S02]  /*1ea0*/  FFMA.FTZ R104, R226, R209, R104 ;  /* 0x000000d1e2687223 */ /* 0x000fc40000010068 */
[----:B------:R-:W-:Y:S02]  /*1eb0*/  FADD.FTZ R187, R187, R210 ;  /* 0x000000d2bbbb7221 */ /* 0x000fe40000010000 */
[----:B------:R-:W-:Y:S02]  /*1ec0*/  FFMA.FTZ R107, R220, R210, R107 ;  /* 0x000000d2dc6b7223 */ /* 0x000fe4000001006b */
[----:B------:R-:W-:Y:S02]  /*1ed0*/  FADD.FTZ R92, R92, R58 ;  /* 0x0000003a5c5c7221 */ /* 0x000fe40000010000 */
[-C--:B------:R-:W-:Y:S02]  /*1ee0*/  FFMA.FTZ R88, R9, R58.reuse, R88 ;  /* 0x0000003a09587223 */ /* 0x080fe40000010058 */
[----:B----4-:R-:W-:Y:S02]  /*1ef0*/  FMUL.FTZ R209, R197, R58 ;  /* 0x0000003ac5d17220 */ /* 0x010fe40000410000 */
[----:B------:R-:W-:Y:S01]  /*1f00*/  FADD.FTZ R186, R186, R211 ;  /* 0x000000d3baba7221 */ /* 0x000fe20000010000 */
[----:B------:R0:W5:Y:S01]  /*1f10*/  LDL.LU R58, [R1+0xdc] ;  /* 0x0000dc00013a7983 */ /* 0x0001620000300800 */
[----:B------:R-:W-:-:S02]  /*1f20*/  FFMA.FTZ R106, R222, R211, R106 ;  /* 0x000000d3de6a7223 */ /* 0x000fc4000001006a */
[----:B------:R-:W-:Y:S02]  /*1f30*/  FADD.FTZ R93, R93, R57 ;  /* 0x000000395d5d7221 */ /* 0x000fe40000010000 */
[-C--:B------:R-:W-:Y:S02]  /*1f40*/  FFMA.FTZ R89, R8, R57.reuse, R89 ;  /* 0x0000003908597223 */ /* 0x080fe40000010059 */
[-C--:B------:R-:W-:Y:S02]  /*1f50*/  FFMA.FTZ R136, R218, R212.reuse, R136 ;  /* 0x000000d4da887223 */ /* 0x080fe40000010088 */
[----:B------:R-:W-:Y:S02]  /*1f60*/  FADD.FTZ R132, R132, R212 ;  /* 0x000000d484847221 */ /* 0x000fe40000010000 */
[----:B------:R-:W-:Y:S02]  /*1f70*/  FMUL.FTZ R217, R201, R212 ;  /* 0x000000d4c9d97220 */ /* 0x000fe40000410000 */
[----:B------:R-:W-:-:S02]  /*1f80*/  FMUL.FTZ R210, R196, R57 ;  /* 0x00000039c4d27220 */ /* 0x000fc40000410000 */
[----:B------:R0:W5:Y:S01]  /*1f90*/  LDL.LU R57, [R1+0xd8] ;  /* 0x0000d80001397983 */ /* 0x0001620000300800 */
[----:B------:R-:W-:Y:S02]  /*1fa0*/  FADD.FTZ R94, R94, R56 ;  /* 0x000000385e5e7221 */ /* 0x000fe40000010000 */
[----:B------:R-:W-:Y:S02]  /*1fb0*/  FFMA.FTZ R90, R7, R56, R90 ;  /* 0x00000038075a7223 */ /* 0x000fe4000001005a */
[----:B------:R-:W-:Y:S02]  /*1fc0*/  FADD.FTZ R95, R95, R0 ;  /* 0x000000005f5f7221 */ /* 0x000fe40000010000 */
[----:B------:R-:W-:Y:S02]  /*1fd0*/  FFMA.FTZ R91, R6, R0, R91 ;  /* 0x00000000065b7223 */ /* 0x000fe4000001005b */
[----:B------:R-:W-:Y:S02]  /*1fe0*/  FADD.FTZ R177, R177, R192 ;  /* 0x000000c0b1b17221 */ /* 0x000fe40000010000 */
[----:B------:R-:W-:-:S02]  /*1ff0*/  FFMA.FTZ R109, R240, R192, R109 ;  /* 0x000000c0f06d7223 */ /* 0x000fc4000001006d */
[----:B------:R-:W-:Y:S02]  /*2000*/  FADD.FTZ R192, RZ, R5 ;  /* 0x00000005ffc07221 */ /* 0x000fe40000010000 */
[----:B------:R-:W-:Y:S02]  /*2010*/  FFMA.FTZ R193, R191, R5, RZ ;  /* 0x00000005bfc17223 */ /* 0x000fe400000100ff */
        /* <DEDUP_REMOVED lines=18> */
[----:B--2---:R-:W-:Y:S02]  /*2140*/  FMUL.FTZ R211, R195, R56 ;  /* 0x00000038c3d37220 */ /* 0x004fe40000410000 */
[----:B------:R0:W5:Y:S01]  /*2150*/  LDL.LU R56, [R1+0xd4] ;  /* 0x0000d40001387983 */ /* 0x0001620000300800 */
[----:B---3--:R-:W-:-:S03]  /*2160*/  FMUL.FTZ R212, R194, R0 ;  /* 0x00000000c2d47220 */ /* 0x008fc60000410000 */
        /* <DEDUP_REMOVED lines=52> */
.L_x_5891:
[----:B0-----:R-:W-:Y:S05]  /*24b0*/  BSYNC B0 ;  /* 0x0000000000007941 */ /* 0x001fea0003800000 */
.L_x_5889:
[----:B-1----:R-:W2:Y:S01]  /*24c0*/  LDL R192, [R1+0x8] ;  /* 0x0000080001c07983 */ /* 0x002ea20000100800 */
[----:B-----5:R-:W-:-:S03]  /*24d0*/  MOV R193, R22 ;  /* 0x0000001600c17202 */ /* 0x020fc60000000f00 */
[----:B------:R-:W0:Y:S01]  /*24e0*/  S2R R196, SR_TID.X ;  /* 0x0000000000c47919 */ /* 0x000e220000002100 */
[----:B------:R-:W-:Y:S02]  /*24f0*/  PRMT R249, R193, 0x7610, R249 ;  /* 0x00007610c1f97816 */ /* 0x000fe400000000f9 */
[----:B0-----:R-:W-:Y:S02]  /*2500*/  SHF.R.U32.HI R199, RZ, 0x5, R196 ;  /* 0x00000005ffc77819 */ /* 0x001fe400000116c4 */
[----:B------:R-:W-:Y:S02]  /*2510*/  LOP3.LUT P0, RZ, R196, 0x1f, RZ, 0xc0, !PT ;  /* 0x0000001fc4ff7812 */ /* 0x000fe4000780c0ff */
[----:B------:R-:W-:Y:S02]  /*2520*/  LOP3.LUT R196, R199, 0x7fffff8, RZ, 0xc0, !PT ;  /* 0x07fffff8c7c47812 */ /* 0x000fe400078ec0ff */
[----:B--2---:R-:W-:Y:S01]  /*2530*/  LOP3.LUT P1, RZ, R192, 0xff, RZ, 0xc0, !PT ;  /* 0x000000ffc0ff7812 */ /* 0x004fe2000782c0ff */
[----:B------:R-:W-:-:S05]  /*2540*/  IMAD.MOV.U32 R192, RZ, RZ, R20 ;  /* 0x000000ffffc07224 */ /* 0x000fca00078e0014 */
[----:B------:R-:W-:Y:S02]  /*2550*/  PRMT R193, R192, 0x7610, R193 ;  /* 0x00007610c0c17816 */ /* 0x000fe400000000c1 */
[----:B------:R-:W-:-:S03]  /*2560*/  MOV R192, R18 ;  /* 0x0000001200c07202 */ /* 0x000fc60000000f00 */
[----:B------:R0:W-:Y:S01]  /*2570*/  STL.S16 [R1+0x20], R193 ;  /* 0x000020c101007387 */ /* 0x0001e20000100600 */
[----:B------:R-:W-:Y:S02]  /*2580*/  PRMT R194, R192, 0x7610, R194 ;  /* 0x00007610c0c27816 */ /* 0x000fe400000000c2 */
[----:B------:R-:W-:-:S03]  /*2590*/  @!P1 IADD3 R196, R196, 0x8, RZ ;  /* 0x00000008c4c49810 */ /* 0x000fc60007ffe0ff */
[----:B------:R1:W-:Y:S01]  /*25a0*/  STL.S16 [R1+0x24], R194 ;  /* 0x000024c201007387 */ /* 0x0003e20000100600 */
[----:B0-----:R-:W-:-:S04]  /*25b0*/  MOV R193, R16 ;  /* 0x0000001000c17202 */ /* 0x001fc80000000f00 */
[----:B------:R-:W-:-:S05]  /*25c0*/  PRMT R192, R193, 0x7610, R192 ;  /* 0x00007610c1c07816 */ /* 0x000fca00000000c0 */
[----:B------:R1:W-:Y:S01]  /*25d0*/  STL.S16 [R1+0x28], R192 ;  /* 0x000028c001007387 */ /* 0x0003e20000100600 */
[----:B------:R-:W-:Y:S05]  /*25e0*/  BRA.DIV ~URZ, `(.L_x_5892) ;  /* 0x000046e27f007947 */ /* 0x000fea000b800000 */
[----:B------:R0:W2:Y:S02]  /*25f0*/  SHFL.DOWN PT, R198, R197, 0x10, 0x1f ;  /* 0x0a001f00c5c67f89 */ /* 0x0000a400000e0000 */
.L_x_6029:
[----:B------:R-:W-:Y:S05]  /*2600*/  BRA.DIV ~URZ, `(.L_x_5893) ;  /* 0x000047427f007947 */ /* 0x000fea000b800000 */
[----:B------:R-:W3:Y:S01]  /*2610*/  SHFL.DOWN PT, R193, R195, 0x10, 0x1f ;  /* 0x0a001f00c3c17f89 */ /* 0x000ee200000e0000 */
[----:B-12---:R-:W-:Y:S02]  /*2620*/  FADD.FTZ R192, R198, R197 ;  /* 0x000000c5c6c07221 */ /* 0x006fe40000010000 */
[----:B---3--:R-:W-:-:S03]  /*2630*/  FADD.FTZ R195, R193, R195 ;  /* 0x000000c3c1c37221 */ /* 0x008fc60000010000 */
        /* <DEDUP_REMOVED lines=8> */
[----:B------:R-:W1:Y:S02]  /*26c0*/  SHFL.DOWN PT, R193, R192, 0x2, 0x1f ;  /* 0x08401f00c0c17f89 */ /* 0x000e6400000e0000 */
[----:B01----:R-:W-:Y:S02]  /*26d0*/  FADD.FTZ R197, R192, R193 ;  /* 0x000000c1c0c57221 */ /* 0x003fe40000010000 */
[----:B------:R-:W0:Y:S04]  /*26e0*/  SHFL.DOWN PT, R192, R195, 0x2, 0x1f ;  /* 0x08401f00c3c07f89 */ /* 0x000e2800000e0000 */
[----:B------:R1:W2:Y:S01]  /*26f0*/  SHFL.DOWN PT, R198, R197, 0x1, 0x1f ;  /* 0x08201f00c5c67f89 */ /* 0x0002a200000e0000 */
[----:B0-----:R-:W-:-:S05]  /*2700*/  FADD.FTZ R195, R195, R192 ;  /* 0x000000c0c3c37221 */ /* 0x001fca0000010000 */
[----:B------:R1:W0:Y:S02]  /*2710*/  SHFL.DOWN PT, R193, R195, 0x1, 0x1f ;  /* 0x08201f00c3c17f89 */ /* 0x00022400000e0000 */
.L_x_6030:
[----:B--2---:R-:W-:Y:S01]  /*2720*/  @!P0 LOP3.LUT R194, R199, 0x7, RZ, 0xc0, !PT ;  /* 0x00000007c7c28812 */ /* 0x004fe200078ec0ff */
        /* <DEDUP_REMOVED lines=9> */
[----:B------:R-:W-:-:S05]  /*27c0*/  @P5 IMAD R4, R4, c[0x0][0x168], RZ ;  /* 0x00005a0004045a24 */ /* 0x000fca00078e02ff */
[----:B-1----:R-:W-:Y:S02]  /*27d0*/  @P5 SHF.R.S32.HI R197, RZ, 0x1f, R4 ;  /* 0x0000001fffc55819 */ /* 0x002fe40000011404 */
[----:B0-----:R-:W-:Y:S02]  /*27e0*/  @P5 LOP3.LUT R198, R250, 0xff, RZ, 0xc0, !PT ;  /* 0x000000fffac65812 */ /* 0x001fe400078ec0ff */
[----:B------:R-:W-:Y:S01]  /*27f0*/  @P5 LEA.HI R197, R197, R4, RZ, 0x3 ;  /* 0x00000004c5c55211 */ /* 0x000fe200078f18ff */
[----:B------:R-:W-:Y:S01]  /*2800*/  IMAD.MOV.U32 R4, RZ, RZ, RZ ;  /* 0x000000ffff047224 */ /* 0x000fe200078e00ff */
[----:B------:R-:W0:Y:S02]  /*2810*/  LDS.128 R192, [R196.X8+0x8000] ;  /* 0x00800000c4c07984 */ /* 0x000e240000008c00 */
[----:B------:R-:W-:Y:S01]  /*2820*/  @P5 LEA.HI.SX32 R4, R197, R198, 0x1d ;  /* 0x000000c6c5045211 */ /* 0x000fe200078feaff */
        /* <DEDUP_REMOVED lines=12> */
[----:B------:R-:W0:Y:S01]  /*28f0*/  LDS.128 R196, [R196.X8+0x8030] ;  /* 0x00803000c4c47984 */ /* 0x000e220000008c00 */
[----:B------:R-:W-:Y:S01]  /*2900*/  FADD.FTZ R194, R194, R192 ;  /* 0x000000c0c2c27221 */ /* 0x000fe20000010000 */
[----:B------:R-:W-:Y:S01]  /*2910*/  @P5 MOV R192, 0x10 ;  /* 0x0000001000c05802 */ /* 0x000fe20000000f00 */
[----:B------:R-:W-:Y:S01]  /*2920*/  FADD.FTZ R193, R195, R193 ;  /* 0x000000c1c3c17221 */ /* 0x000fe20000010000 */
[----:B------:R-:W-:Y:S01]  /*2930*/  @!P4 ISETP.NE.U32.AND P1, PT, RZ, c[0x0][0x218], PT ;  /* 0x00008600ff00ca0c */ /* 0x000fe20003f25070 */
[----:B------:R-:W-:Y:S03]  /*2940*/  BSSY B0, `(.L_x_5894) ;  /* 0x0000017000007945 */ /* 0x000fe60003800000 */
[----:B------:R-:W-:-:S02]  /*2950*/  @!P4 ISETP.NE.AND.EX P1, PT, RZ, c[0x0][0x21c], PT, P1 ;  /* 0x00008700ff00ca0c */ /* 0x000fc40003f25310 */
        /* <DEDUP_REMOVED lines=21> */
.L_x_5895:
[----:B------:R-:W-:Y:S05]  /*2ab0*/  BSYNC B0 ;  /* 0x0000000000007941 */ /* 0x000fea0003800000 */
.L_x_5894:
[----:B------:R-:W-:Y:S01]  /*2ac0*/  BSSY B0, `(.L_x_5896) ;  /* 0x0000010000007945 */ /* 0x000fe20003800000 */
[----:B------:R-:W-:Y:S02]  /*2ad0*/  @!P4 ISETP.NE.U32.AND P1, PT, RZ, c[0x0][0x218], PT ;  /* 0x00008600ff00ca0c */ /* 0x000fe40003f25070 */
[----:B------:R-:W-:Y:S01]  /*2ae0*/  @!P4 ISETP.NE.AND.EX P2, PT, RZ, c[0x0][0x21c], PT, P2 ;  /* 0x00008700ff00ca0c */ /* 0x000fe20003f45320 */
[----:B------:R-:W-:Y:S07]  /*2af0*/  @!P5 BRA `(.L_x_5897) ;  /* 0x000000c00000d947 */ /* 0x000fee0003800000 */
[----:B------:R-:W2:Y:S01]  /*2b00*/  LDL R196, [R1+0x40] ;  /* 0x0000400001c47983 */ /* 0x000ea20000100800 */
[----:B------:R-:W-:Y:S01]  /*2b10*/  LOP3.LUT P6, RZ, R249, 0xff, RZ, 0xc0, !PT ;  /* 0x000000fff9ff7812 */ /* 0x000fe200078cc0ff */
[----:B------:R-:W-:Y:S01]  /*2b20*/  FMUL.FTZ R193, R192, c[0x0][0x1ec] ;  /* 0x00007b00c0c17a20 */ /* 0x000fe20000410000 */
[----:B------:R-:W-:-:S03]  /*2b30*/  HFMA2.MMA R194, -RZ, RZ, 0, 0 ;  /* 0x00000000ffc27435 */ /* 0x000fc600000001ff */
[----:B------:R-:W-:-:S08]  /*2b40*/  FMUL.FTZ R193, R193, c[0x0][0x1e8] ;  /* 0x00007a00c1c17a20 */ /* 0x000fd00000410000 */
[----:B-----5:R-:W-:-:S05]  /*2b50*/  @P6 PRMT R195, RZ, 0x5410, R112 ;  /* 0x00005410ffc36816 */ /* 0x020fca0000000070 */
[----:B------:R-:W-:-:S04]  /*2b60*/  @P6 FMUL.FTZ R194, R193, R195 ;  /* 0x000000c3c1c26220 */ /* 0x000fc80000410000 */
[----:B------:R-:W-:Y:S02]  /*2b70*/  FADD.FTZ R56, R56, R194 ;  /* 0x000000c238387221 */ /* 0x000fe40000010000 */
[----:B--2---:R-:W-:-:S05]  /*2b80*/  FMUL.FTZ R193, R196, R193 ;  /* 0x000000c1c4c17220 */ /* 0x004fca0000410000 */
[----:B------:R-:W-:-:S04]  /*2b90*/  FSEL R193, R193, RZ, P6 ;  /* 0x000000ffc1c17208 */ /* 0x000fc80003000000 */
[----:B------:R-:W-:-:S04]  /*2ba0*/  F2FP.BF16.PACK_AB R193, RZ, R193 ;  /* 0x000000c1ffc1723e */ /* 0x000fc800000010ff */
[----:B------:R-:W-:Y:S02]  /*2bb0*/  PRMT R140, R193, 0x7610, R140 ;  /* 0x00007610c18c7816 */ /* 0x000fe4000000008c */
.L_x_5897:
[----:B------:R-:W-:Y:S05]  /*2bc0*/  BSYNC B0 ;  /* 0x0000000000007941 */ /* 0x000fea0003800000 */
.L_x_5896:
        /* <DEDUP_REMOVED lines=12> */
.L_x_5899:
[----:B------:R-:W-:Y:S05]  /*2c90*/  BSYNC B0 ;  /* 0x0000000000007941 */ /* 0x000fea0003800000 */
.L_x_5898:
        /* <DEDUP_REMOVED lines=16> */
.L_x_5901:
[----:B------:R-:W-:Y:S05]  /*2da0*/  BSYNC B0 ;  /* 0x0000000000007941 */ /* 0x000fea0003800000 */
.L_x_5900:
        /* <DEDUP_REMOVED lines=12> */
.L_x_5903:
[----:B------:R-:W-:Y:S05]  /*2e70*/  BSYNC B0 ;  /* 0x0000000000007941 */ /* 0x000fea0003800000 */
.L_x_5902:
[----:B------:R-:W-:Y:S01]  /*2e80*/  BSSY B0, `(.L_x_5904) ;  /* 0x0000010000007945 */ /* 0x000fe20003800000 */
[----:B------:R-:W-:Y:S02]  /*2e90*/  @!P4 ISETP.NE.U32.AND P0, PT, RZ, c[0x0][0x218], PT ;  /* 0x00008600ff00ca0c */ /* 0x000fe40003f05070 */
[----:B------:R-:W-:Y:S01]  /*2ea0*/  @!P4 ISETP.NE.AND.EX P1, PT, RZ, c[0x0][0x21c], PT, P1 ;  /* 0x00008700ff00ca0c */ /* 0x000fe20003f25310 */
[----:B------:R-:W-:Y:S07]  /*2eb0*/  @!P5 BRA `(.L_x_5905) ;  /* 0x000000c00000d947 */ /* 0x000fee0003800000 */
[----:B------:R-:W2:Y:S01]  /*2ec0*/  LDL R249, [R1+0x48] ;  /* 0x0000480001f97983 */ /* 0x000ea20000100800 */
[----:B------:R-:W-:Y:S01]  /*2ed0*/  LOP3.LUT P6, RZ, R22, 0xff0000, RZ, 0xc0, !PT ;  /* 0x00ff000016ff7812 */ /* 0x000fe200078cc0ff */
[----:B------:R-:W-:Y:S02]  /*2ee0*/  FMUL.FTZ R195, R194, c[0x0][0x1ec] ;  /* 0x00007b00c2c37a20 */ /* 0x000fe40000410000 */
[----:B------:R-:W-:Y:S02]  /*2ef0*/  IMAD.MOV.U32 R196, RZ, RZ, RZ ;  /* 0x000000ffffc47224 */ /* 0x000fe400078e00ff */
        /* <DEDUP_REMOVED lines=8> */
.L_x_5905:
[----:B------:R-:W-:Y:S05]  /*2f80*/  BSYNC B0 ;  /* 0x0000000000007941 */ /* 0x000fea0003800000 */
.L_x_5904:
        /* <DEDUP_REMOVED lines=12> */
.L_x_5907:
[----:B------:R-:W-:Y:S05]  /*3050*/  BSYNC B0 ;  /* 0x0000000000007941 */ /* 0x000fea0003800000 */
.L_x_5906:
        /* <DEDUP_REMOVED lines=16> */
.L_x_5909:
[----:B------:R-:W-:Y:S05]  /*3160*/  BSYNC B0 ;  /* 0x0000000000007941 */ /* 0x000fea0003800000 */
.L_x_5908:
        /* <DEDUP_REMOVED lines=12> */
.L_x_5911:
[----:B------:R-:W-:Y:S05]  /*3230*/  BSYNC B0 ;  /* 0x0000000000007941 */ /* 0x000fea0003800000 */
.L_x_5910:
[----:B------:R-:W-:Y:S01]  /*3240*/  @!P4 ISETP.NE.U32.AND P2, PT, RZ, c[0x0][0x218], PT ;  /* 0x00008600ff00ca0c */ /* 0x000fe20003f45070 */
[----:B------:R-:W-:Y:S01]  /*3250*/  BSSY B0, `(.L_x_5912) ;  /* 0x0000011000007945 */ /* 0x000fe20003800000 */
[----:B------:R-:W-:Y:S02]  /*3260*/  @!P4 ISETP.NE.AND.EX P0, PT, RZ, c[0x0][0x21c], PT, P0 ;  /* 0x00008700ff00ca0c */ /* 0x000fe40003f05300 */
[----:B------:R-:W-:Y:S02]  /*3270*/  @!P4 ISETP.NE.AND.EX P1, PT, RZ, c[0x0][0x21c], PT, P1 ;  /* 0x00008700ff00ca0c */ /* 0x000fe40003f25310 */
        /* <DEDUP_REMOVED lines=14> */
.L_x_5913:
[----:B------:R-:W-:Y:S05]  /*3360*/  BSYNC B0 ;  /* 0x0000000000007941 */ /* 0x000fea0003800000 */
.L_x_5912:
        /* <DEDUP_REMOVED lines=12> */
.L_x_5915:
[----:B------:R-:W-:Y:S05]  /*3430*/  BSYNC B0 ;  /* 0x0000000000007941 */ /* 0x000fea0003800000 */
.L_x_5914:
[----:B------:R-:W-:Y:S01]  /*3440*/  BSSY B0, `(.L_x_5916) ;  /* 0x000000e000007945 */ /* 0x000fe20003800000 */
[----:B------:R-:W-:Y:S05]  /*3450*/  @!P5 BRA `(.L_x_5917) ;  /* 0x000000c00000d947 */ /* 0x000fea0003800000 */
[----:B------:R-:W-:Y:S01]  /*3460*/  LOP3.LUT P0, RZ, R23, 0xff00, RZ, 0xc0, !PT ;  /* 0x0000ff0017ff7812 */ /* 0x000fe2000780c0ff */
[----:B------:R-:W-:Y:S01]  /*3470*/  FMUL.FTZ R196, R249, c[0x0][0x1ec] ;  /* 0x00007b00f9c47a20 */ /* 0x000fe20000410000 */
[----:B------:R-:W-:-:S03]  /*3480*/  HFMA2.MMA R197, -RZ, RZ, 0, 0 ;  /* 0x00000000ffc57435 */ /* 0x000fc600000001ff */
[----:B------:R-:W-:-:S08]  /*3490*/  FMUL.FTZ R196, R196, c[0x0][0x1e8] ;  /* 0x00007a00c4c47a20 */ /* 0x000fd00000410000 */
[----:B-----5:R-:W-:-:S05]  /*34a0*/  @P0 PRMT R252, RZ, 0x7610, R114 ;  /* 0x00007610fffc0816 */ /* 0x020fca0000000072 */
[----:B------:R-:W-:Y:S02]  /*34b0*/  @P0 FMUL.FTZ R197, R196, R252 ;  /* 0x000000fcc4c50220 */ /* 0x000fe40000410000 */
[----:B------:R-:W2:Y:S02]  /*34c0*/  LDL R252, [R1+0x34] ;  /* 0x0000340001fc7983 */ /* 0x000ea40000100800 */
[----:B------:R-:W-:Y:S02]  /*34d0*/  FADD.FTZ R61, R61, R197 ;  /* 0x000000c53d3d7221 */ /* 0x000fe40000010000 */
[----:B--2---:R-:W-:-:S05]  /*34e0*/  FMUL.FTZ R196, R252, R196 ;  /* 0x000000c4fcc47220 */ /* 0x004fca0000410000 */
[----:B------:R-:W-:-:S04]  /*34f0*/  FSEL R196, R196, RZ, P0 ;  /* 0x000000ffc4c47208 */ /* 0x000fc80000000000 */
[----:B------:R-:W-:-:S04]  /*3500*/  F2FP.BF16.PACK_AB R196, RZ, R196 ;  /* 0x000000c4ffc4723e */ /* 0x000fc800000010ff */
[----:B------:R-:W-:Y:S02]  /*3510*/  PRMT R142, R142, 0x5410, R196 ;  /* 0x000054108e8e7816 */ /* 0x000fe400000000c4 */
.L_x_5917:
[----:B------:R-:W-:Y:S05]  /*3520*/  BSYNC B0 ;  /* 0x0000000000007941 */ /* 0x000fea0003800000 */
.L_x_5916:
        /* <DEDUP_REMOVED lines=12> */
.L_x_5919:
[----:B------:R-:W-:Y:S05]  /*35f0*/  BSYNC B0 ;  /* 0x0000000000007941 */ /* 0x000fea0003800000 */
.L_x_5918:
[----:B------:R-:W-:Y:S01]  /*3600*/  BSSY B0, `(.L_x_5920) ;  /* 0x0000010000007945 */ /* 0x000fe20003800000 */
[----:B------:R-:W-:Y:S05]  /*3610*/  @!P5 BRA `(.L_x_5921) ;  /* 0x000000e00000d947 */ /* 0x000fea0003800000 */
[----:B------:R-:W-:Y:S01]  /*3620*/  LOP3.LUT P0, RZ, R23, 0xff0000, RZ, 0xc0, !PT ;  /* 0x00ff000017ff7812 */ /* 0x000fe2000780c0ff */
[----:B------:R-:W-:Y:S01]  /*3630*/  FMUL.FTZ R196, R197, c[0x0][0x1ec] ;  /* 0x00007b00c5c47a20 */ /* 0x000fe20000410000 */
[----:B------:R0:W-:Y:S01]  /*3640*/  STL [R1+0xd0], R0 ;  /* 0x0000d00001007387 */ /* 0x0001e20000100800 */
[----:B------:R-:W-:Y:S02]  /*3650*/  IMAD.MOV.U32 R252, RZ, RZ, RZ ;  /* 0x000000fffffc7224 */ /* 0x000fe400078e00ff */
[----:B------:R-:W-:-:S08]  /*3660*/  FMUL.FTZ R196, R196, c[0x0][0x1e8] ;  /* 0x00007a00c4c47a20 */ /* 0x000fd00000410000 */
[----:B0----5:R-:W-:-:S05]  /*3670*/  @P0 PRMT R0, RZ, 0x5410, R115 ;  /* 0x00005410ff000816 */ /* 0x021fca0000000073 */
[----:B------:R-:W-:Y:S02]  /*3680*/  @P0 FMUL.FTZ R252, R196, R0 ;  /* 0x00000000c4fc0220 */ /* 0x000fe40000410000 */
[----:B------:R0:W5:Y:S02]  /*3690*/  LDL.LU R0, [R1+0xd0] ;  /* 0x0000d00001007983 */ /* 0x0001640000300800 */
[----:B------:R-:W-:Y:S02]  /*36a0*/  FADD.FTZ R62, R62, R252 ;  /* 0x000000fc3e3e7221 */ /* 0x000fe40000010000 */
[----:B------:R-:W2:Y:S02]  /*36b0*/  LDL R252, [R1+0x38] ;  /* 0x0000380001fc7983 */ /* 0x000ea40000100800 */
[----:B--2---:R-:W-:-:S05]  /*36c0*/  FMUL.FTZ R196, R252, R196 ;  /* 0x000000c4fcc47220 */ /* 0x004fca0000410000 */
[----:B------:R-:W-:-:S04]  /*36d0*/  FSEL R196, R196, RZ, P0 ;  /* 0x000000ffc4c47208 */ /* 0x000fc80000000000 */
[----:B------:R-:W-:-:S04]  /*36e0*/  F2FP.BF16.PACK_AB R196, RZ, R196 ;  /* 0x000000c4ffc4723e */ /* 0x000fc800000010ff */
[----:B------:R-:W-:Y:S02]  /*36f0*/  PRMT R143, R196, 0x7610, R143 ;  /* 0x00007610c48f7816 */ /* 0x000fe4000000008f */
.L_x_5921:
[----:B0-----:R-:W-:Y:S05]  /*3700*/  BSYNC B0 ;  /* 0x0000000000007941 */ /* 0x001fea0003800000 */
.L_x_5920:
        /* <DEDUP_REMOVED lines=12> */
.L_x_5923:
[----:B------:R-:W-:Y:S05]  /*37d0*/  BSYNC B0 ;  /* 0x0000000000007941 */ /* 0x000fea0003800000 */
.L_x_5922:
        /* <DEDUP_REMOVED lines=14> */
.L_x_5925:
[----:B------:R-:W-:Y:S05]  /*38c0*/  BSYNC B0 ;  /* 0x0000000000007941 */ /* 0x000fea0003800000 */
.L_x_5924:
        /* <DEDUP_REMOVED lines=12> */
[----:B------:R-:W-:Y:S01]  /*3990*/  @P0 IMAD.WIDE.U32 R22, R3, R22, c[0x0][0x258] ;  /* 0x0000960003160625 */ /* 0x000fe200078e0016 */
[----:B------:R-:W-:-:S04]  /*39a0*/  @P5 MOV R3, 0x10 ;  /* 0x0000001000035802 */ /* 0x000fc80000000f00 */
[----:B------:R0:W-:Y:S02]  /*39b0*/  @P0 STG.E.128 [R22.64], R192 ;  /* 0x000000c016000986 */ /* 0x0001e4000c101d04 */
[----:B0-----:R-:W-:Y:S02]  /*39c0*/  SEL R192, R250, R116, P1 ;  /* 0x00000074fac07207 */ /* 0x001fe40000800000 */
[----:B------:R-:W-:Y:S02]  /*39d0*/  SEL R193, R249, R117, P1 ;  /* 0x00000075f9c17207 */ /* 0x000fe40000800000 */
[----:B------:R-:W-:Y:S02]  /*39e0*/  SEL R194, R197, R118, P1 ;  /* 0x00000076c5c27207 */ /* 0x000fe40000800000 */
[----:B------:R-:W-:-:S05]  /*39f0*/  SEL R195, R196, R119, P1 ;  /* 0x00000077c4c37207 */ /* 0x000fca0000800000 */
[----:B------:R0:W-:Y:S02]  /*3a00*/  @P0 STG.E.128 [R22.64+0x10], R192 ;  /* 0x000010c016000986 */ /* 0x0001e4000c101d04 */
[----:B0-----:R-:W-:-:S05]  /*3a10*/  @P5 IMAD.WIDE.U32 R22, R4, R3, c[0x0][0x248] ;  /* 0x0000920004165625 */ /* 0x001fca00078e0003 */
[----:B------:R0:W-:Y:S01]  /*3a20*/  @P5 STG.E.128 [R22.64], R140 ;  /* 0x0000008c16005986 */ /* 0x0001e2000c101d04 */
[----:B------:R-:W-:Y:S05]  /*3a30*/  @!P5 BRA `(.L_x_5927) ;  /* 0x000000400000d947 */ /* 0x000fea0003800000 */
[----:B------:R-:W-:Y:S01]  /*3a40*/  IADD3 R3, R4, 0x100, RZ ;  /* 0x0000010004037810 */ /* 0x000fe20007ffe0ff */
[----:B0-----:R-:W-:-:S04]  /*3a50*/  IMAD.MOV.U32 R22, RZ, RZ, 0x10 ;  /* 0x00000010ff167424 */ /* 0x001fc800078e00ff */
[----:B------:R-:W-:-:S05]  /*3a60*/  IMAD.WIDE.U32 R22, R3, R22, c[0x0][0x170] ;  /* 0x00005c0003167625 */ /* 0x000fca00078e0016 */
[----:B-----5:R0:W5:Y:S02]  /*3a70*/  LDG.E.128 R112, [R22.64] ;  /* 0x0000000416707981 */ /* 0x020164000c1e1d00 */
.L_x_5927:
[----:B------:R-:W-:Y:S05]  /*3a80*/  BSYNC B0 ;  /* 0x0000000000007941 */ /* 0x000fea0003800000 */
.L_x_5926:
        /* <DEDUP_REMOVED lines=12> */
.L_x_5929:
[----:B------:R-:W-:Y:S05]  /*3b50*/  BSYNC B0 ;  /* 0x0000000000007941 */ /* 0x000fea0003800000 */
.L_x_5928:
[----:B------:R-:W-:Y:S01]  /*3b60*/  @!P4 ISETP.NE.U32.AND P2, PT, RZ, c[0x0][0x218], PT ;  /* 0x00008600ff00ca0c */ /* 0x000fe20003f45070 */
[----:B------:R-:W-:Y:S03]  /*3b70*/  BSSY B0, `(.L_x_5930) ;  /* 0x0000010000007945 */ /* 0x000fe60003800000 */
[----:B------:R-:W-:Y:S01]  /*3b80*/  @!P4 ISETP.NE.AND.EX P2, PT, RZ, c[0x0][0x21c], PT, P2 ;  /* 0x00008700ff00ca0c */ /* 0x000fe20003f45320 */
[----:B------:R-:W-:Y:S07]  /*3b90*/  @!P5 BRA `(.L_x_5931) ;  /* 0x000000d00000d947 */ /* 0x000fee0003800000 */
[----:B------:R-:W2:Y:S04]  /*3ba0*/  LDL.LU R3, [R1+0x20] ;  /* 0x0000200001037983 */ /* 0x000ea80000300800 */
[----:B------:R-:W3:Y:S01]  /*3bb0*/  LDL R193, [R1+0x10] ;  /* 0x0000100001c17983 */ /* 0x000ee20000100800 */
[----:B------:R-:W-:Y:S01]  /*3bc0*/  HFMA2.MMA R22, -RZ, RZ, 0, 0 ;  /* 0x00000000ff167435 */ /* 0x000fe200000001ff */
[----:B--2---:R-:W-:Y:S01]  /*3bd0*/  LOP3.LUT P6, RZ, R3, 0xff, RZ, 0xc0, !PT ;  /* 0x000000ff03ff7812 */ /* 0x004fe200078cc0ff */
[----:B------:R-:W-:-:S04]  /*3be0*/  FMUL.FTZ R3, R23, c[0x0][0x1ec] ;  /* 0x00007b0017037a20 */ /* 0x000fc80000410000 */
[----:B------:R-:W-:-:S08]  /*3bf0*/  FMUL.FTZ R3, R3, c[0x0][0x1e8] ;  /* 0x00007a0003037a20 */ /* 0x000fd00000410000 */
[----:B-----5:R-:W-:-:S05]  /*3c00*/  @P6 PRMT R192, RZ, 0x5410, R112 ;  /* 0x00005410ffc06816 */ /* 0x020fca0000000070 */
[-C--:B------:R-:W-:Y:S02]  /*3c10*/  @P6 FMUL.FTZ R22, R192, R3.reuse ;  /* 0x00000003c0166220 */ /* 0x080fe40000410000 */
[----:B---3--:R-:W-:Y:S02]  /*3c20*/  FMUL.FTZ R3, R193, R3 ;  /* 0x00000003c1037220 */ /* 0x008fe40000410000 */
[----:B------:R-:W-:-:S03]  /*3c30*/  FADD.FTZ R64, R64, R22 ;  /* 0x0000001640407221 */ /* 0x000fc60000010000 */
[----:B------:R-:W-:-:S04]  /*3c40*/  FSEL R3, R3, RZ, P6 ;  /* 0x000000ff03037208 */ /* 0x000fc80003000000 */
[----:B------:R-:W-:-:S04]  /*3c50*/  F2FP.BF16.PACK_AB R3, RZ, R3 ;  /* 0x00000003ff03723e */ /* 0x000fc800000010ff */
[----:B------:R-:W-:Y:S02]  /*3c60*/  PRMT R140, R3, 0x7610, R140 ;  /* 0x00007610038c7816 */ /* 0x000fe4000000008c */
.L_x_5931:
[----:B------:R-:W-:Y:S05]  /*3c70*/  BSYNC B0 ;  /* 0x0000000000007941 */ /* 0x000fea0003800000 */
.L_x_5930:
        /* <DEDUP_REMOVED lines=12> */
.L_x_5933:
[----:B------:R-:W-:Y:S05]  /*3d40*/  BSYNC B0 ;  /* 0x0000000000007941 */ /* 0x000fea0003800000 */
.L_x_5932:
[----:B------:R-:W-:Y:S01]  /*3d50*/  @!P4 ISETP.NE.U32.AND P2, PT, RZ, c[0x0][0x218], PT ;  /* 0x00008600ff00ca0c */ /* 0x000fe20003f45070 */
[----:B------:R-:W-:Y:S03]  /*3d60*/  BSSY B0, `(.L_x_5934) ;  /* 0x000000f000007945 */ /* 0x000fe60003800000 */
        /* <DEDUP_REMOVED lines=14> */
.L_x_5935:
[----:B------:R-:W-:Y:S05]  /*3e50*/  BSYNC B0 ;  /* 0x0000000000007941 */ /* 0x000fea0003800000 */
.L_x_5934:
        /* <DEDUP_REMOVED lines=12> */
.L_x_5937:
[----:B------:R-:W-:Y:S05]  /*3f20*/  BSYNC B0 ;  /* 0x0000000000007941 */ /* 0x000fea0003800000 */
.L_x_5936:
[----:B------:R-:W-:Y:S01]  /*3f30*/  @P0 MOV R192, 0x20 ;  /* 0x0000002000c00802 */ /* 0x000fe20000000f00 */
[----:B------:R-:W-:Y:S01]  /*3f40*/  BSSY B0, `(.L_x_5938) ;  /* 0x0000013000007945 */ /* 0x000fe20003800000 */
[----:B------:R-:W-:Y:S02]  /*3f50*/  @!P4 ISETP.NE.U32.AND P2, PT, RZ, c[0x0][0x218], PT ;  /* 0x00008600ff00ca0c */ /* 0x000fe40003f45070 */
[----:B------:R-:W-:Y:S01]  /*3f60*/  SEL R193, R22, R129, P1 ;  /* 0x0000008116c17207 */ /* 0x000fe20000800000 */
[----:B------:R-:W-:Y:S01]  /*3f70*/  @P0 IMAD.WIDE.U32 R196, R251, R192, c[0x0][0x258] ;  /* 0x00009600fbc40625 */ /* 0x000fe200078e00c0 */
[----:B------:R-:W-:Y:S02]  /*3f80*/  @!P4 ISETP.NE.AND.EX P2, PT, RZ, c[0x0][0x21c], PT, P2 ;  /* 0x00008700ff00ca0c */ /* 0x000fe40003f45320 */
[----:B------:R-:W-:Y:S01]  /*3f90*/  SEL R192, R23, R128, P1 ;  /* 0x0000008017c07207 */ /* 0x000fe20000800000 */
[----:B------:R-:W-:Y:S05]  /*3fa0*/  @!P5 BRA `(.L_x_5939) ;  /* 0x000000c00000d947 */ /* 0x000fea0003800000 */
[----:B------:R-:W2:Y:S01]  /*3fb0*/  LDL R195, [R1+0x18] ;  /* 0x0000180001c37983 */ /* 0x000ea20000100800 */
[----:B------:R-:W-:Y:S01]  /*3fc0*/  LOP3.LUT P6, RZ, R20, 0xff0000, RZ, 0xc0, !PT ;  /* 0x00ff000014ff7812 */ /* 0x000fe200078cc0ff */
[----:B------:R-:W-:-:S02]  /*3fd0*/  FMUL.FTZ R22, R3, c[0x0][0x1ec] ;  /* 0x00007b0003167a20 */ /* 0x000fc40000410000 */
        /* <DEDUP_REMOVED lines=9> */
.L_x_5939:
[----:B------:R-:W-:Y:S05]  /*4070*/  BSYNC B0 ;  /* 0x0000000000007941 */ /* 0x000fea0003800000 */
.L_x_5938:
        /* <DEDUP_REMOVED lines=13> */
.L_x_5941:
[----:B------:R-:W-:Y:S05]  /*4150*/  BSYNC B0 ;  /* 0x0000000000007941 */ /* 0x000fea0003800000 */
.L_x_5940:
[----:B------:R-:W-:Y:S01]  /*4160*/  BSSY B0, `(.L_x_5942) ;  /* 0x000000e000007945 */ /* 0x000fe20003800000 */
[----:B------:R-:W-:Y:S05]  /*4170*/  @!P5 BRA `(.L_x_5943) ;  /* 0x000000c00000d947 */ /* 0x000fea0003800000 */
        /* <DEDUP_REMOVED lines=12> */
.L_x_5943:
[----:B------:R-:W-:Y:S05]  /*4240*/  BSYNC B0 ;  /* 0x0000000000007941 */ /* 0x000fea0003800000 */
.L_x_5942:
        /* <DEDUP_REMOVED lines=16> */
.L_x_5945:
[----:B------:R-:W-:Y:S05]  /*4350*/  BSYNC B0 ;  /* 0x0000000000007941 */ /* 0x000fea0003800000 */
.L_x_5944:
        /* <DEDUP_REMOVED lines=15> */
.L_x_5947:
[----:B------:R-:W-:Y:S05]  /*4450*/  BSYNC B0 ;  /* 0x0000000000007941 */ /* 0x000fea0003800000 */
.L_x_5946:
        /* <DEDUP_REMOVED lines=12> */
.L_x_5949:
[----:B------:R-:W-:Y:S05]  /*4520*/  BSYNC B0 ;  /* 0x0000000000007941 */ /* 0x000fea0003800000 */
.L_x_5948:
        /* <DEDUP_REMOVED lines=15> */
.L_x_5951:
[----:B------:R-:W-:Y:S05]  /*4620*/  BSYNC B0 ;  /* 0x0000000000007941 */ /* 0x000fea0003800000 */
.L_x_5950:
        /* <DEDUP_REMOVED lines=12> */
.L_x_5953:
[----:B------:R-:W-:Y:S05]  /*46f0*/  BSYNC B0 ;  /* 0x0000000000007941 */ /* 0x000fea0003800000 */
.L_x_5952:
        /* <DEDUP_REMOVED lines=15> */
.L_x_5955:
[----:B------:R-:W-:Y:S05]  /*47f0*/  BSYNC B0 ;  /* 0x0000000000007941 */ /* 0x000fea0003800000 */
.L_x_5954:
        /* <DEDUP_REMOVED lines=12> */
.L_x_5957:
[----:B------:R-:W-:Y:S05]  /*48c0*/  BSYNC B0 ;  /* 0x0000000000007941 */ /* 0x000fea0003800000 */
.L_x_5956:
[----:B------:R-:W-:Y:S01]  /*48d0*/  BSSY B0, `(.L_x_5958) ;  /* 0x000000d000007945 */ /* 0x000fe20003800000 */
        /* <DEDUP_REMOVED lines=12> */
.L_x_5959:
[----:B------:R-:W-:Y:S05]  /*49a0*/  BSYNC B0 ;  /* 0x0000000000007941 */ /* 0x000fea0003800000 */
.L_x_5958:
[----:B------:R-:W-:Y:S01]  /*49b0*/  SEL R21, R23, R117, P1 ;  /* 0x0000007517157207 */ /* 0x000fe20000800000 */
[----:B------:R-:W-:Y:S01]  /*49c0*/  BSSY B0, `(.L_x_5960) ;  /* 0x0000010000007945 */ /* 0x000fe20003800000 */
[----:B------:R-:W-:Y:S02]  /*49d0*/  SEL R20, R192, R116, P1 ;  /* 0x00000074c0147207 */ /* 0x000fe40000800000 */
[----:B------:R-:W-:Y:S02]  /*49e0*/  SEL R22, R22, R118, P1 ;  /* 0x0000007616167207 */ /* 0x000fe40000800000 */
[----:B------:R-:W-:Y:S02]  /*49f0*/  SEL R23, R3, R119, P1 ;  /* 0x0000007703177207 */ /* 0x000fe40000800000 */
[----:B------:R-:W-:Y:S02]  /*4a00*/  @P5 MOV R3, 0x10 ;  /* 0x0000001000035802 */ /* 0x000fe40000000f00 */
[----:B------:R-:W-:Y:S01]  /*4a10*/  @!P4 ISETP.NE.U32.AND P2, PT, RZ, c[0x0][0x218], PT ;  /* 0x00008600ff00ca0c */ /* 0x000fe20003f45070 */
[----:B------:R0:W-:Y:S03]  /*4a20*/  @P0 STG.E.128 [R196.64+0x10], R20 ;  /* 0x00001014c4000986 */ /* 0x0001e6000c101d04 */
[----:B------:R-:W-:-:S02]  /*4a30*/  @!P4 ISETP.NE.AND.EX P2, PT, RZ, c[0x0][0x21c], PT, P2 ;  /* 0x00008700ff00ca0c */ /* 0x000fc40003f45320 */
[----:B0-----:R-:W-:-:S05]  /*4a40*/  @P5 IADD3 R20, R4, 0x100, RZ ;  /* 0x0000010004145810 */ /* 0x001fca0007ffe0ff */
[----:B------:R-:W-:Y:S01]  /*4a50*/  @P5 IMAD.WIDE.U32 R20, R20, R3, c[0x0][0x248] ;  /* 0x0000920014145625 */ /* 0x000fe200078e0003 */
[----:B------:R-:W-:-:S04]  /*4a60*/  IADD3 R3, R4, 0x200, RZ ;  /* 0x0000020004037810 */ /* 0x000fc80007ffe0ff */
[----:B------:R0:W-:Y:S01]  /*4a70*/  @P5 STG.E.128 [R20.64], R140 ;  /* 0x0000008c14005986 */ /* 0x0001e2000c101d04 */
[----:B------:R-:W-:Y:S05]  /*4a80*/  @!P5 BRA `(.L_x_5961) ;  /* 0x000000300000d947 */ /* 0x000fea0003800000 */
[----:B0-----:R-:W-:-:S10]  /*4a90*/  HFMA2.MMA R20, -RZ, RZ, 0, 9.5367431640625e-07 ;  /* 0x00000010ff147435 */ /* 0x001fd400000001ff */
[----:B------:R-:W-:-:S05]  /*4aa0*/  IMAD.WIDE.U32 R20, R3, R20, c[0x0][0x170] ;  /* 0x00005c0003147625 */ /* 0x000fca00078e0014 */
[----:B-----5:R0:W5:Y:S02]  /*4ab0*/  LDG.E.128 R112, [R20.64] ;  /* 0x0000000414707981 */ /* 0x020164000c1e1d00 */
.L_x_5961:
[----:B------:R-:W-:Y:S05]  /*4ac0*/  BSYNC B0 ;  /* 0x0000000000007941 */ /* 0x000fea0003800000 */
.L_x_5960:
        /* <DEDUP_REMOVED lines=12> */
.L_x_5963:
[----:B------:R-:W-:Y:S05]  /*4b90*/  BSYNC B0 ;  /* 0x0000000000007941 */ /* 0x000fea0003800000 */
.L_x_5962:
[----:B------:R-:W-:Y:S01]  /*4ba0*/  @!P4 ISETP.NE.U32.AND P2, PT, RZ, c[0x0][0x218], PT ;  /* 0x00008600ff00ca0c */ /* 0x000fe20003f45070 */
[----:B------:R-:W-:Y:S03]  /*4bb0*/  BSSY B0, `(.L_x_5964) ;  /* 0x000000f000007945 */ /* 0x000fe60003800000 */
[----:B------:R-:W-:Y:S01]  /*4bc0*/  @!P4 ISETP.NE.AND.EX P2, PT, RZ, c[0x0][0x21c], PT, P2 ;  /* 0x00008700ff00ca0c */ /* 0x000fe20003f45320 */
[----:B------:R-:W-:Y:S07]  /*4bd0*/  @!P5 BRA `(.L_x_5965) ;  /* 0x000000c00000d947 */ /* 0x000fee0003800000 */
[----:B------:R-:W2:Y:S01]  /*4be0*/  LDL.LU R21, [R1+0x24] ;  /* 0x0000240001157983 */ /* 0x000ea20000300800 */
[----:B------:R-:W-:Y:S01]  /*4bf0*/  IMAD.MOV.U32 R22, RZ, RZ, RZ ;  /* 0x000000ffff167224 */ /* 0x000fe200078e00ff */
[----:B--2---:R-:W-:Y:S01]  /*4c00*/  LOP3.LUT P6, RZ, R21, 0xff, RZ, 0xc0, !PT ;  /* 0x000000ff15ff7812 */ /* 0x004fe200078cc0ff */
[----:B------:R-:W-:-:S04]  /*4c10*/  FMUL.FTZ R21, R20, c[0x0][0x1ec] ;  /* 0x00007b0014157a20 */ /* 0x000fc80000410000 */
        /* <DEDUP_REMOVED lines=8> */
.L_x_5965:
[----:B------:R-:W-:Y:S05]  /*4ca0*/  BSYNC B0 ;  /* 0x0000000000007941 */ /* 0x000fea0003800000 */
.L_x_5964:
        /* <DEDUP_REMOVED lines=12> */
.L_x_5967:
[----:B------:R-:W-:Y:S05]  /*4d70*/  BSYNC B0 ;  /* 0x0000000000007941 */ /* 0x000fea0003800000 */
.L_x_5966:
        /* <DEDUP_REMOVED lines=15> */
.L_x_5969:
[----:B------:R-:W-:Y:S05]  /*4e70*/  BSYNC B0 ;  /* 0x0000000000007941 */ /* 0x000fea0003800000 */
.L_x_5968:
        /* <DEDUP_REMOVED lines=12> */
.L_x_5971:
[----:B------:R-:W-:Y:S05]  /*4f40*/  BSYNC B0 ;  /* 0x0000000000007941 */ /* 0x000fea0003800000 */
.L_x_5970:
[----:B------:R-:W2:Y:S01]  /*4f50*/  LDL.LU R192, [R1] ;  /* 0x0000000001c07983 */ /* 0x000ea20000300800 */
[----:B------:R-:W-:Y:S01]  /*4f60*/  @P0 MOV R23, 0x20 ;  /* 0x0000002000170802 */ /* 0x000fe20000000f00 */
[----:B------:R-:W-:Y:S01]  /*4f70*/  BSSY B0, `(.L_x_5972) ;  /* 0x0000012000007945 */ /* 0x000fe20003800000 */
[----:B------:R-:W-:Y:S02]  /*4f80*/  @!P4 ISETP.NE.U32.AND P2, PT, RZ, c[0x0][0x218], PT ;  /* 0x00008600ff00ca0c */ /* 0x000fe40003f45070 */
[----:B------:R-:W-:Y:S02]  /*4f90*/  SEL R20, R20, R128, P1 ;  /* 0x0000008014147207 */ /* 0x000fe40000800000 */
[----:B------:R-:W-:Y:S02]  /*4fa0*/  @!P4 ISETP.NE.AND.EX P2, PT, RZ, c[0x0][0x21c], PT, P2 ;  /* 0x00008700ff00ca0c */ /* 0x000fe40003f45320 */
[----:B------:R-:W-:Y:S01]  /*4fb0*/  SEL R21, R21, R129, P1 ;  /* 0x0000008115157207 */ /* 0x000fe20000800000 */
[----:B--2---:R-:W-:Y:S01]  /*4fc0*/  @P0 IMAD.WIDE.U32 R192, R192, R23, c[0x0][0x258] ;  /* 0x00009600c0c00625 */ /* 0x004fe200078e0017 */
        /* <DEDUP_REMOVED lines=12> */
.L_x_5973:
[----:B------:R-:W-:Y:S05]  /*5090*/  BSYNC B0 ;  /* 0x0000000000007941 */ /* 0x000fea0003800000 */
.L_x_5972:
        /* <DEDUP_REMOVED lines=13> */
.L_x_5975:
[----:B------:R-:W-:Y:S05]  /*5170*/  BSYNC B0 ;  /* 0x0000000000007941 */ /* 0x000fea0003800000 */
.L_x_5974:
[----:B------:R-:W-:Y:S01]  /*5180*/  BSSY B0, `(.L_x_5976) ;  /* 0x000000d000007945 */ /* 0x000fe20003800000 */
        /* <DEDUP_REMOVED lines=12> */
.L_x_5977:
[----:B------:R-:W-:Y:S05]  /*5250*/  BSYNC B0 ;  /* 0x0000000000007941 */ /* 0x000fea0003800000 */
.L_x_5976:
        /* <DEDUP_REMOVED lines=16> */
.L_x_5979:
[----:B------:R-:W-:Y:S05]  /*5360*/  BSYNC B0 ;  /* 0x0000000000007941 */ /* 0x000fea0003800000 */
.L_x_5978:
        /* <DEDUP_REMOVED lines=15> */
.L_x_5981:
[----:B------:R-:W-:Y:S05]  /*5460*/  BSYNC B0 ;  /* 0x0000000000007941 */ /* 0x000fea0003800000 */
.L_x_5980:
        /* <DEDUP_REMOVED lines=12> */
.L_x_5983:
[----:B------:R-:W-:Y:S05]  /*5530*/  BSYNC B0 ;  /* 0x0000000000007941 */ /* 0x000fea0003800000 */
.L_x_5982:
        /* <DEDUP_REMOVED lines=15> */
.L_x_5985:
[----:B------:R-:W-:Y:S05]  /*5630*/  BSYNC B0 ;  /* 0x0000000000007941 */ /* 0x000fea0003800000 */
.L_x_5984:
        /* <DEDUP_REMOVED lines=12> */
.L_x_5987:
[----:B------:R-:W-:Y:S05]  /*5700*/  BSYNC B0 ;  /* 0x0000000000007941 */ /* 0x000fea0003800000 */
.L_x_5986:
        /* <DEDUP_REMOVED lines=15> */
.L_x_5989:
[----:B------:R-:W-:Y:S05]  /*5800*/  BSYNC B0 ;  /* 0x0000000000007941 */ /* 0x000fea0003800000 */
.L_x_5988:
        /* <DEDUP_REMOVED lines=12> */
.L_x_5991:
[----:B------:R-:W-:Y:S05]  /*58d0*/  BSYNC B0 ;  /* 0x0000000000007941 */ /* 0x000fea0003800000 */
.L_x_5990:
        /* <DEDUP_REMOVED lines=13> */
.L_x_5993:
[----:B------:R-:W-:Y:S05]  /*59b0*/  BSYNC B0 ;  /* 0x0000000000007941 */ /* 0x000fea0003800000 */
.L_x_5992:
[----:B------:R-:W-:Y:S01]  /*59c0*/  @P5 MOV R18, 0x10 ;  /* 0x0000001000125802 */ /* 0x000fe20000000f00 */
[----:B------:R-:W-:Y:S01]  /*59d0*/  BSSY B0, `(.L_x_5994) ;  /* 0x000000f000007945 */ /* 0x000fe20003800000 */
[----:B------:R-:W-:Y:S02]  /*59e0*/  SEL R20, R20, R116, P1 ;  /* 0x0000007414147207 */ /* 0x000fe40000800000 */
        /* <DEDUP_REMOVED lines=10> */
[----:B0-----:R-:W-:-:S10]  /*5a90*/  HFMA2.MMA R18, -RZ, RZ, 0, 9.5367431640625e-07 ;  /* 0x00000010ff127435 */ /* 0x001fd400000001ff */
[----:B------:R-:W-:-:S05]  /*5aa0*/  IMAD.WIDE.U32 R18, R4, R18, c[0x0][0x170] ;  /* 0x00005c0004127625 */ /* 0x000fca00078e0012 */
[----:B-----5:R0:W5:Y:S02]  /*5ab0*/  LDG.E.128 R112, [R18.64] ;  /* 0x0000000412707981 */ /* 0x020164000c1e1d00 */
.L_x_5995:
[----:B------:R-:W-:Y:S05]  /*5ac0*/  BSYNC B0 ;  /* 0x0000000000007941 */ /* 0x000fea0003800000 */
.L_x_5994:
        /* <DEDUP_REMOVED lines=12> */
.L_x_5997:
[----:B------:R-:W-:Y:S05]  /*5b90*/  BSYNC B0 ;  /* 0x0000000000007941 */ /* 0x000fea0003800000 */
.L_x_5996:
        /* <DEDUP_REMOVED lines=16> */
.L_x_5999:
[----:B------:R-:W-:Y:S05]  /*5ca0*/  BSYNC B0 ;  /* 0x0000000000007941 */ /* 0x000fea0003800000 */
.L_x_5998:
        /* <DEDUP_REMOVED lines=12> */
.L_x_6001:
[----:B------:R-:W-:Y:S05]  /*5d70*/  BSYNC B0 ;  /* 0x0000000000007941 */ /* 0x000fea0003800000 */
.L_x_6000:
        /* <DEDUP_REMOVED lines=15> */
.L_x_6003:
[----:B------:R-:W-:Y:S05]  /*5e70*/  BSYNC B0 ;  /* 0x0000000000007941 */ /* 0x000fea0003800000 */
.L_x_6002:
        /* <DEDUP_REMOVED lines=12> */
.L_x_6005:
[----:B------:R-:W-:Y:S05]  /*5f40*/  BSYNC B0 ;  /* 0x0000000000007941 */ /* 0x000fea0003800000 */
.L_x_6004:
        /* <DEDUP_REMOVED lines=15> */
.L_x_6007:
[----:B------:R-:W-:Y:S05]  /*6040*/  BSYNC B0 ;  /* 0x0000000000007941 */ /* 0x000fea0003800000 */
.L_x_6006:
        /* <DEDUP_REMOVED lines=12> */
.L_x_6009:
[----:B------:R-:W-:Y:S05]  /*6110*/  BSYNC B0 ;  /* 0x0000000000007941 */ /* 0x000fea0003800000 */
.L_x_6008:
        /* <DEDUP_REMOVED lines=15> */
.L_x_6011:
[----:B------:R-:W-:Y:S05]  /*6210*/  BSYNC B0 ;  /* 0x0000000000007941 */ /* 0x000fea0003800000 */
.L_x_6010:
        /* <DEDUP_REMOVED lines=12> */
.L_x_6013:
[----:B------:R-:W-:Y:S05]  /*62e0*/  BSYNC B0 ;  /* 0x0000000000007941 */ /* 0x000fea0003800000 */
.L_x_6012:
        /* <DEDUP_REMOVED lines=15> */
.L_x_6015:
[----:B------:R-:W-:Y:S05]  /*63e0*/  BSYNC B0 ;  /* 0x0000000000007941 */ /* 0x000fea0003800000 */
.L_x_6014:
        /* <DEDUP_REMOVED lines=12> */
.L_x_6017:
[----:B------:R-:W-:Y:S05]  /*64b0*/  BSYNC B0 ;  /* 0x0000000000007941 */ /* 0x000fea0003800000 */
.L_x_6016:
        /* <DEDUP_REMOVED lines=15> */
.L_x_6019:
[----:B------:R-:W-:Y:S05]  /*65b0*/  BSYNC B0 ;  /* 0x0000000000007941 */ /* 0x000fea0003800000 */
.L_x_6018:
        /* <DEDUP_REMOVED lines=12> */
.L_x_6021:
[----:B------:R-:W-:Y:S05]  /*6680*/  BSYNC B0 ;  /* 0x0000000000007941 */ /* 0x000fea0003800000 */
.L_x_6020:
        /* <DEDUP_REMOVED lines=15> */
.L_x_6023:
[----:B------:R-:W-:Y:S05]  /*6780*/  BSYNC B0 ;  /* 0x0000000000007941 */ /* 0x000fea0003800000 */
.L_x_6022:
        /* <DEDUP_REMOVED lines=12> */
.L_x_6025:
[----:B------:R-:W-:Y:S05]  /*6850*/  BSYNC B0 ;  /* 0x0000000000007941 */ /* 0x000fea0003800000 */
.L_x_6024:
        /* <DEDUP_REMOVED lines=21> */
.L_x_6027:
[----:B------:R-:W-:Y:S05]  /*69b0*/  BSYNC B0 ;  /* 0x0000000000007941 */ /* 0x000fea0003800000 */
.L_x_6026:
[----:B------:R-:W2:Y:S04]  /*69c0*/  LDL.LU R3, [R1+0x4] ;  /* 0x0000040001037983 */ /* 0x000ea80000300800 */
[----:B------:R-:W3:Y:S01]  /*69d0*/  LDL.LU R16, [R1+0x8] ;  /* 0x0000080001107983 */ /* 0x000ee20000300800 */
[----:B------:R-:W-:-:S05]  /*69e0*/  @P0 MOV R2, 0x20 ;  /* 0x0000002000020802 */ /* 0x000fca0000000f00 */
[----:B--2---:R-:W-:-:S05]  /*69f0*/  @P0 IMAD.WIDE.U32 R2, R3, R2, c[0x0][0x258] ;  /* 0x0000960003020625 */ /* 0x004fca00078e0002 */
[----:B------:R-:W-:Y:S04]  /*6a00*/  @P0 STG.E.128 [R2.64], R128 ;  /* 0x0000008002000986 */ /* 0x000fe8000c101d04 */
[----:B------:R0:W-:Y:S01]  /*6a10*/  @P0 STG.E.128 [R2.64+0x10], R116 ;  /* 0x0000107402000986 */ /* 0x0001e2000c101d04 */
[----:B---3--:R-:W-:Y:S01]  /*6a20*/  LOP3.LUT P0, RZ, R16, 0xff, RZ, 0xc0, !PT ;  /* 0x000000ff10ff7812 */ /* 0x008fe2000780c0ff */
[----:B0-----:R-:W-:-:S04]  /*6a30*/  @P5 IMAD.MOV.U32 R2, RZ, RZ, 0x10 ;  /* 0x00000010ff025424 */ /* 0x001fc800078e00ff */
[----:B------:R-:W-:-:S05]  /*6a40*/  @P5 IMAD.WIDE.U32 R2, R4, R2, c[0x0][0x248] ;  /* 0x0000920004025625 */ /* 0x000fca00078e0002 */
[----:B------:R0:W-:Y:S02]  /*6a50*/  @P5 STG.E.128 [R2.64], R140 ;  /* 0x0000008c02005986 */ /* 0x0001e4000c101d04 */
[----:B0-----:R-:W-:-:S05]  /*6a60*/  SEL R2, RZ, 0x1, P0 ;  /* 0x00000001ff027807 */ /* 0x001fca0000000000 */
[----:B------:R0:W-:Y:S02]  /*6a70*/  STL.S16 [R1+0x8], R2 ;  /* 0x0000080201007387 */ /* 0x0001e40000100600 */
[----:B0----5:R-:W-:Y:S01]  /*6a80*/  @P3 CALL.REL.NOINC `(.L_x_5888) ;  /* 0x0000001000003944 */ /* 0x021fe20003c00000 */
[----:B------:R-:W-:Y:S05]  /*6a90*/  BRA `(.L_x_6028) ;  /* 0xffff9ee000007947 */ /* 0x000fea000383ffff */
.L_x_5888:
        /* <DEDUP_REMOVED lines=35> */
.L_x_5892:
[----:B-1----:R-:W-:Y:S01]  /*6cd0*/  HFMA2.MMA R194, -RZ, RZ, 0, 9.5367431640625e-07 ;  /* 0x00000010ffc27435 */ /* 0x002fe200000001ff */
[----:B------:R-:W-:Y:S01]  /*6ce0*/  MOV R193, R197 ;  /* 0x000000c500c17202 */ /* 0x000fe20000000f00 */
[----:B------:R-:W-:Y:S01]  /*6cf0*/  IMAD.MOV.U32 R252, RZ, RZ, 0x1f ;  /* 0x0000001ffffc7424 */ /* 0x000fe200078e00ff */
[----:B------:R-:W-:-:S02]  /*6d00*/  MOV R250, 0xffffffff ;  /* 0xffffffff00fa7802 */ /* 0x000fc40000000f00 */
[----:B------:R-:W-:Y:S02]  /*6d10*/  MOV R192, 0x6d30 ;  /* 0x00006d3000c07802 */ /* 0x000fe40000000f00 */
[----:B------:R-:W-:Y:S05]  /*6d20*/  CALL.REL.NOINC `($__internal_99_$__cuda_sm70_shflsync_down_p) ;  /* 0x0000046000007944 */ /* 0x000fea0003c00000 */
[----:B-1----:R-:W-:Y:S01]  /*6d30*/  MOV R198, R194 ;  /* 0x000000c200c67202 */ /* 0x002fe20000000f00 */
[----:B------:R-:W-:Y:S05]  /*6d40*/  BRA `(.L_x_6029) ;  /* 0xffffb8b000007947 */ /* 0x000fea000383ffff */
.L_x_5893:
[----:B------:R-:W-:Y:S01]  /*6d50*/  HFMA2.MMA R252, -RZ, RZ, 0, 1.847743988037109375e-06 ;  /* 0x0000001ffffc7435 */ /* 0x000fe200000001ff */
[----:B------:R-:W-:Y:S01]  /*6d60*/  MOV R193, R195 ;  /* 0x000000c300c17202 */ /* 0x000fe20000000f00 */
[----:B-1----:R-:W-:Y:S01]  /*6d70*/  IMAD.MOV.U32 R194, RZ, RZ, 0x10 ;  /* 0x00000010ffc27424 */ /* 0x002fe200078e00ff */
[----:B------:R-:W-:Y:S02]  /*6d80*/  MOV R250, 0xffffffff ;  /* 0xffffffff00fa7802 */ /* 0x000fe40000000f00 */
[----:B------:R-:W-:Y:S02]  /*6d90*/  MOV R192, 0x6db0 ;  /* 0x00006db000c07802 */ /* 0x000fe40000000f00 */
[----:B0-2---:R-:W-:Y:S05]  /*6da0*/  CALL.REL.NOINC `($__internal_99_$__cuda_sm70_shflsync_down_p) ;  /* 0x000003e000007944 */ /* 0x005fea0003c00000 */
[----:B------:R-:W-:Y:S01]  /*6db0*/  FADD.FTZ R197, R198, R197 ;  /* 0x000000c5c6c57221 */ /* 0x000fe20000010000 */
[----:B------:R-:W-:Y:S01]  /*6dc0*/  MOV R250, 0xffffffff ;  /* 0xffffffff00fa7802 */ /* 0x000fe20000000f00 */
[----:B-1----:R-:W-:Y:S01]  /*6dd0*/  FADD.FTZ R195, R195, R194 ;  /* 0x000000c2c3c37221 */ /* 0x002fe20000010000 */
[----:B------:R-:W-:Y:S01]  /*6de0*/  HFMA2.MMA R194, -RZ, RZ, 0, 4.76837158203125e-07 ;  /* 0x00000008ffc27435 */ /* 0x000fe200000001ff */
[----:B------:R-:W-:Y:S01]  /*6df0*/  IMAD.MOV.U32 R252, RZ, RZ, 0x1f ;  /* 0x0000001ffffc7424 */ /* 0x000fe200078e00ff */
[----:B------:R-:W-:-:S02]  /*6e00*/  MOV R193, R197 ;  /* 0x000000c500c17202 */ /* 0x000fc40000000f00 */
[----:B------:R-:W-:Y:S02]  /*6e10*/  MOV R192, 0x6e30 ;  /* 0x00006e3000c07802 */ /* 0x000fe40000000f00 */
[----:B------:R-:W-:Y:S05]  /*6e20*/  CALL.REL.NOINC `($__internal_99_$__cuda_sm70_shflsync_down_p) ;  /* 0x0000036000007944 */ /* 0x000fea0003c00000 */
[----:B-1----:R-:W-:Y:S01]  /*6e30*/  MOV R198, R194 ;  /* 0x000000c200c67202 */ /* 0x002fe20000000f00 */
[----:B------:R-:W-:Y:S01]  /*6e40*/  HFMA2.MMA R194, -RZ, RZ, 0, 4.76837158203125e-07 ;  /* 0x00000008ffc27435 */ /* 0x000fe200000001ff */
[----:B------:R-:W-:Y:S01]  /*6e50*/  IMAD.MOV.U32 R193, RZ, RZ, R195 ;  /* 0x000000ffffc17224 */ /* 0x000fe200078e00c3 */
[----:B------:R-:W-:Y:S02]  /*6e60*/  MOV R252, 0x1f ;  /* 0x0000001f00fc7802 */ /* 0x000fe40000000f00 */
[----:B------:R-:W-:Y:S02]  /*6e70*/  MOV R250, 0xffffffff ;  /* 0xffffffff00fa7802 */ /* 0x000fe40000000f00 */
[----:B------:R-:W-:Y:S02]  /*6e80*/  MOV R192, 0x6ea0 ;  /* 0x00006ea000c07802 */ /* 0x000fe40000000f00 */
[----:B------:R-:W-:Y:S05]  /*6e90*/  CALL.REL.NOINC `($__internal_99_$__cuda_sm70_shflsync_down_p) ;  /* 0x000002f000007944 */ /* 0x000fea0003c00000 */
[----:B------:R-:W-:Y:S01]  /*6ea0*/  FADD.FTZ R197, R198, R197 ;  /* 0x000000c5c6c57221 */ /* 0x000fe20000010000 */
[----:B------:R-:W-:Y:S01]  /*6eb0*/  HFMA2.MMA R252, -RZ, RZ, 0, 1.847743988037109375e-06 ;  /* 0x0000001ffffc7435 */ /* 0x000fe200000001ff */
[----:B-1----:R-:W-:Y:S01]  /*6ec0*/  FADD.FTZ R195, R195, R194 ;  /* 0x000000c2c3c37221 */ /* 0x002fe20000010000 */
[----:B------:R-:W-:Y:S01]  /*6ed0*/  MOV R250, 0xffffffff ;  /* 0xffffffff00fa7802 */ /* 0x000fe20000000f00 */
[----:B------:R-:W-:Y:S01]  /*6ee0*/  IMAD.MOV.U32 R194, RZ, RZ, 0x4 ;  /* 0x00000004ffc27424 */ /* 0x000fe200078e00ff */
[----:B------:R-:W-:-:S02]  /*6ef0*/  MOV R193, R197 ;  /* 0x000000c500c17202 */ /* 0x000fc40000000f00 */
[----:B------:R-:W-:Y:S02]  /*6f00*/  MOV R192, 0x6f20 ;  /* 0x00006f2000c07802 */ /* 0x000fe40000000f00 */
[----:B------:R-:W-:Y:S05]  /*6f10*/  CALL.REL.NOINC `($__internal_99_$__cuda_sm70_shflsync_down_p) ;  /* 0x0000027000007944 */ /* 0x000fea0003c00000 */
[----:B-1----:R-:W-:Y:S01]  /*6f20*/  IMAD.MOV.U32 R198, RZ, RZ, R194 ;  /* 0x000000ffffc67224 */ /* 0x002fe200078e00c2 */
[----:B------:R-:W-:Y:S01]  /*6f30*/  HFMA2.MMA R194, -RZ, RZ, 0, 2.384185791015625e-07 ;  /* 0x00000004ffc27435 */ /* 0x000fe200000001ff */
[----:B------:R-:W-:Y:S01]  /*6f40*/  MOV R193, R195 ;  /* 0x000000c300c17202 */ /* 0x000fe20000000f00 */
[----:B------:R-:W-:Y:S01]  /*6f50*/  IMAD.MOV.U32 R250, RZ, RZ, -0x1 ;  /* 0xfffffffffffa7424 */ /* 0x000fe200078e00ff */
[----:B------:R-:W-:Y:S02]  /*6f60*/  MOV R252, 0x1f ;  /* 0x0000001f00fc7802 */ /* 0x000fe40000000f00 */
[----:B------:R-:W-:Y:S02]  /*6f70*/  MOV R192, 0x6f90 ;  /* 0x00006f9000c07802 */ /* 0x000fe40000000f00 */
[----:B------:R-:W-:Y:S05]  /*6f80*/  CALL.REL.NOINC `($__internal_99_$__cuda_sm70_shflsync_down_p) ;  /* 0x0000020000007944 */ /* 0x000fea0003c00000 */
[----:B------:R-:W-:Y:S01]  /*6f90*/  FADD.FTZ R197, R198, R197 ;  /* 0x000000c5c6c57221 */ /* 0x000fe20000010000 */
[----:B------:R-:W-:Y:S01]  /*6fa0*/  MOV R252, 0x1f ;  /* 0x0000001f00fc7802 */ /* 0x000fe20000000f00 */
[----:B-1----:R-:W-:Y:S01]  /*6fb0*/  FADD.FTZ R195, R195, R194 ;  /* 0x000000c2c3c37221 */ /* 0x002fe20000010000 */
[----:B------:R-:W-:Y:S01]  /*6fc0*/  HFMA2.MMA R194, -RZ, RZ, 0, 1.1920928955078125e-07 ;  /* 0x00000002ffc27435 */ /* 0x000fe200000001ff */
[----:B------:R-:W-:Y:S01]  /*6fd0*/  MOV R250, 0xffffffff ;  /* 0xffffffff00fa7802 */ /* 0x000fe20000000f00 */
[----:B------:R-:W-:Y:S01]  /*6fe0*/  IMAD.MOV.U32 R193, RZ, RZ, R197 ;  /* 0x000000ffffc17224 */ /* 0x000fe200078e00c5 */
[----:B------:R-:W-:-:S03]  /*6ff0*/  MOV R192, 0x7010 ;  /* 0x0000701000c07802 */ /* 0x000fc60000000f00 */
[----:B------:R-:W-:Y:S05]  /*7000*/  CALL.REL.NOINC `($__internal_99_$__cuda_sm70_shflsync_down_p) ;  /* 0x0000018000007944 */ /* 0x000fea0003c00000 */
[----:B-1----:R-:W-:Y:S01]  /*7010*/  MOV R198, R194 ;  /* 0x000000c200c67202 */ /* 0x002fe20000000f00 */
[----:B------:R-:W-:Y:S01]  /*7020*/  HFMA2.MMA R194, -RZ, RZ, 0, 1.1920928955078125e-07 ;  /* 0x00000002ffc27435 */ /* 0x000fe200000001ff */
[----:B------:R-:W-:Y:S01]  /*7030*/  MOV R193, R195 ;  /* 0x000000c300c17202 */ /* 0x000fe20000000f00 */
[----:B------:R-:W-:Y:S01]  /*7040*/  IMAD.MOV.U32 R252, RZ, RZ, 0x1f ;  /* 0x0000001ffffc7424 */ /* 0x000fe200078e00ff */
[----:B------:R-:W-:-:S02]  /*7050*/  MOV R250, 0xffffffff ;  /* 0xffffffff00fa7802 */ /* 0x000fc40000000f00 */
[----:B------:R-:W-:Y:S02]  /*7060*/  MOV R192, 0x7080 ;  /* 0x0000708000c07802 */ /* 0x000fe40000000f00 */
[----:B------:R-:W-:Y:S05]  /*7070*/  CALL.REL.NOINC `($__internal_99_$__cuda_sm70_shflsync_down_p) ;  /* 0x0000011000007944 */ /* 0x000fea0003c00000 */
[----:B------:R-:W-:Y:S01]  /*7080*/  FADD.FTZ R197, R198, R197 ;  /* 0x000000c5c6c57221 */ /* 0x000fe20000010000 */
[----:B------:R-:W-:Y:S01]  /*7090*/  MOV R252, 0x1f ;  /* 0x0000001f00fc7802 */ /* 0x000fe20000000f00 */
[----:B-1----:R-:W-:Y:S01]  /*70a0*/  FADD.FTZ R195, R195, R194 ;  /* 0x000000c2c3c37221 */ /* 0x002fe20000010000 */
[----:B------:R-:W-:Y:S01]  /*70b0*/  HFMA2.MMA R194, -RZ, RZ, 0, 5.9604644775390625e-08 ;  /* 0x00000001ffc27435 */ /* 0x000fe200000001ff */
[----:B------:R-:W-:Y:S01]  /*70c0*/  IMAD.MOV.U32 R250, RZ, RZ, -0x1 ;  /* 0xfffffffffffa7424 */ /* 0x000fe200078e00ff */
[----:B------:R-:W-:Y:S02]  /*70d0*/  MOV R193, R197 ;  /* 0x000000c500c17202 */ /* 0x000fe40000000f00 */
[----:B------:R-:W-:Y:S02]  /*70e0*/  MOV R192, 0x7100 ;  /* 0x0000710000c07802 */ /* 0x000fe40000000f00 */
[----:B------:R-:W-:Y:S05]  /*70f0*/  CALL.REL.NOINC `($__internal_99_$__cuda_sm70_shflsync_down_p) ;  /* 0x0000009000007944 */ /* 0x000fea0003c00000 */
[----:B------:R-:W-:Y:S01]  /*7100*/  HFMA2.MMA R252, -RZ, RZ, 0, 1.847743988037109375e-06 ;  /* 0x0000001ffffc7435 */ /* 0x000fe200000001ff */
[----:B-1----:R-:W-:Y:S01]  /*7110*/  MOV R198, R194 ;  /* 0x000000c200c67202 */ /* 0x002fe20000000f00 */
[----:B------:R-:W-:Y:S01]  /*7120*/  IMAD.MOV.U32 R194, RZ, RZ, 0x1 ;  /* 0x00000001ffc27424 */ /* 0x000fe200078e00ff */
[----:B------:R-:W-:-:S02]  /*7130*/  MOV R193, R195 ;  /* 0x000000c300c17202 */ /* 0x000fc40000000f00 */
[----:B------:R-:W-:Y:S02]  /*7140*/  MOV R250, 0xffffffff ;  /* 0xffffffff00fa7802 */ /* 0x000fe40000000f00 */
[----:B------:R-:W-:Y:S02]  /*7150*/  MOV R192, 0x7170 ;  /* 0x0000717000c07802 */ /* 0x000fe40000000f00 */
[----:B------:R-:W-:Y:S05]  /*7160*/  CALL.REL.NOINC `($__internal_99_$__cuda_sm70_shflsync_down_p) ;  /* 0x0000002000007944 */ /* 0x000fea0003c00000 */
[----:B-1----:R-:W-:Y:S01]  /*7170*/  MOV R193, R194 ;  /* 0x000000c200c17202 */ /* 0x002fe20000000f00 */
[----:B------:R-:W-:Y:S05]  /*7180*/  BRA `(.L_x_6030) ;  /* 0xffffb59000007947 */ /* 0x000fea000383ffff */
        .weak           $__internal_99_$__cuda_sm70_shflsync_down_p
        .type           $__internal_99_$__cuda_sm70_shflsync_down_p,@function
        .size           $__internal_99_$__cuda_sm70_shflsync_down_p,(.L_x_11833 - $__internal_99_$__cuda_sm70_shflsync_down_p)
$__internal_99_$__cuda_sm70_shflsync_down_p:
[----:B------:R-:W-:Y:S04]  /*7190*/  WARPSYNC R250 ;  /* 0x000000fa00007348 */ /* 0x000fe80003800000 */
[----:B------:R0:W1:Y:S02]  /*71a0*/  SHFL.DOWN PT, R194, R193, R194, R252 ;  /* 0x080000c2c1c27389 */ /* 0x00006400000e00fc */
[----:B0-----:R-:W-:-:S06]  /*71b0*/  HFMA2.MMA R193, -RZ, RZ, 0, 0 ;  /* 0x00000000ffc17435 */ /* 0x001fcc00000001ff */
[----:B------:R-:W-:Y:S05]  /*71c0*/  RET.REL.NODEC R192 `(_ZN10layer_norm13ln_bwd_kernelINS_13Kernel_traitsIf13__nv_bfloat16fS2_fjLj8192ELj1ELj1ELj8ELj16ENS_18Kernel_traits_baseILj8192EfS2_fS2_fjLj256EEEEELb1ELb1ELb1ELb1EEEvNS_9BwdParamsE) ;  /* 0xffff8e30c0007950 */ /* 0x000fea0003c3ffff */
.L_x_6031:
        /* <DEDUP_REMOVED lines=11> */
.L_x_11833:


//--------------------- .text._ZN10layer_norm13ln_bwd_kernelINS_13Kernel_traitsIf6__halfS2_S2_fjLj8192ELj1ELj1ELj8ELj16ENS_18Kernel_traits_baseILj8192EfS2_S2_S2_fjLj256EEEEELb0ELb0ELb0ELb0EEEvNS_9BwdParamsE --------------------------
	.section	.text._ZN10layer_norm13ln_bwd_kernelINS_13Kernel_traitsIf6__halfS2_S2_fjLj8192ELj1ELj1ELj8ELj16ENS_18Kernel_traits_baseILj8192EfS2_S2_S2_fjLj256EEEEELb0ELb0ELb0ELb0EEEvNS_9BwdParamsE,"ax",@progbits
	.sectioninfo	@"SHI_REGISTERS=211"
	.align	128
        .global         _ZN10layer_norm13ln_bwd_kernelINS_13Kernel_traitsIf6__halfS2_S2_fjLj8192ELj1ELj1ELj8ELj16ENS_18Kernel_traits_baseILj8192EfS2_S2_S2_fjLj256EEEEELb0ELb0ELb0ELb0EEEvNS_9BwdParamsE
        .type           _ZN10layer_norm13ln_bwd_kernelINS_13Kernel_traitsIf6__halfS2_S2_fjLj8192ELj1ELj1ELj8ELj16ENS_18Kernel_traits_baseILj8192EfS2_S2_S2_fjLj256EEEEELb0ELb0ELb0ELb0EEEvNS_9BwdParamsE,@function
        .size           _ZN10layer_norm13ln_bwd_kernelINS_13Kernel_traitsIf6__halfS2_S2_fjLj8192ELj1ELj1ELj8ELj16ENS_18Kernel_traits_baseILj8192EfS2_S2_S2_fjLj256EEEEELb0ELb0ELb0ELb0EEEvNS_9BwdParamsE,(.L_x_11834 - _ZN10layer_norm13ln_bwd_kernelINS_13Kernel_traitsIf6__halfS2_S2_fjLj8192ELj1ELj1ELj8ELj16ENS_18Kernel_traits_baseILj8192EfS2_S2_S2_fjLj256EEEEELb0ELb0ELb0ELb0EEEvNS_9BwdParamsE)
        .other          _ZN10layer_norm13ln_bwd_kernelINS_13Kernel_traitsIf6__halfS2_S2_fjLj8192ELj1ELj1ELj8ELj16ENS_18Kernel_traits_baseILj8192EfS2_S2_S2_fjLj256EEEEELb0ELb0ELb0ELb0EEEvNS_9BwdParamsE,@"STO_CUDA_ENTRY STV_DEFAULT"
_ZN10layer_norm13ln_bwd_kernelINS_13Kernel_traitsIf6__halfS2_S2_fjLj8192ELj1ELj1ELj8ELj16ENS_18Kernel_traits_baseILj8192EfS2_S2_S2_fjLj256EEEEELb0ELb0ELb0ELb0EEEvNS_9BwdParamsE:
.text._ZN10layer_norm13ln_bwd_kernelINS_13Kernel_traitsIf6__halfS2_S2_fjLj8192ELj1ELj1ELj8ELj16ENS_18Kernel_traits_baseILj8192EfS2_S2_S2_fjLj256EEEEELb0ELb0ELb0ELb0EEEvNS_9BwdParamsE:
        /* <DEDUP_REMOVED lines=70> */
.L_x_6051:
        /* <DEDUP_REMOVED lines=35> */
[----:B--2---:R-:W-:Y:S02]  /*0690*/  HADD2.F32 R16, -RZ, R12.H0_H0 ;  /* 0x2000000cff107230 */ /* 0x004fe40000004100 */
[--C-:B------:R-:W-:Y:S02]  /*06a0*/  HADD2.F32 R148, -RZ, R13.reuse.H1_H1 ;  /* 0x3000000dff947230 */ /* 0x100fe40000004100 */
[----:B------:R-:W-:Y:S01]  /*06b0*/  HADD2.F32 R150, -RZ, R14.H0_H0 ;  /* 0x2000000eff967230 */ /* 0x000fe20000004100 */
[C---:B------:R-:W-:Y:S01]  /*06c0*/  FADD.FTZ R16, -R157.reuse, R16 ;  /* 0x000000109d107221 */ /* 0x040fe20000010100 */
[----:B------:R-:W-:Y:S02]  /*06d0*/  HADD2.F32 R18, -RZ, R12.H1_H1 ;  /* 0x3000000cff127230 */ /* 0x000fe40000004100 */
[----:B------:R-:W-:Y:S01]  /*06e0*/  HADD2.F32 R20, -RZ, R13.H0_H0 ;  /* 0x2000000dff147230 */ /* 0x000fe20000004100 */
[----:B------:R-:W-:Y:S01]  /*06f0*/  FADD.FTZ R150, -R157, R150 ;  /* 0x000000969d967221 */ /* 0x000fe20000010100 */
[--C-:B---3--:R-:W-:Y:S01]  /*0700*/  HADD2.F32 R17, -RZ, R10.reuse.H0_H0 ;  /* 0x2000000aff117230 */ /* 0x108fe20000004100 */
[----:B-----5:R-:W-:Y:S01]  /*0710*/  FMUL.FTZ R5, R169, R16 ;  /* 0x00000010a9057220 */ /* 0x020fe20000410000 */
[----:B------:R-:W-:Y:S01]  /*0720*/  HADD2.F32 R154, -RZ, R10.H1_H1 ;  /* 0x3000000aff9a7230 */ /* 0x000fe20000004100 */
[C---:B------:R-:W-:Y:S01]  /*0730*/  FADD.FTZ R10, -R157.reuse, R148 ;  /* 0x000000949d0a7221 */ /* 0x040fe20000010100 */
[----:B------:R-:W-:Y:S01]  /*0740*/  HADD2.F32 R13, -RZ, R8.H0_H0 ;  /* 0x20000008ff0d7230 */ /* 0x000fe20000004100 */
[----:B0-----:R-:W-:Y:S01]  /*0750*/  FADD.FTZ R6, -R157, R18 ;  /* 0x000000129d067221 */ /* 0x001fe20000010100 */
[----:B------:R-:W-:Y:S01]  /*0760*/  HADD2.F32 R152, -RZ, R14.H1_H1 ;  /* 0x3000000eff987230 */ /* 0x000fe20000004100 */
[----:B------:R-:W-:Y:S01]  /*0770*/  FMUL.FTZ R10, R169, R10 ;  /* 0x0000000aa90a7220 */ /* 0x000fe20000410000 */
[----:B------:R-:W-:Y:S01]  /*0780*/  HADD2.F32 R14, -RZ, R9.H1_H1 ;  /* 0x30000009ff0e7230 */ /* 0x000fe20000004100 */
[----:B------:R-:W-:Y:S01]  /*0790*/  FADD.FTZ R68, R68, R13 ;  /* 0x0000000d44447221 */ /* 0x000fe20000010000 */
[----:B------:R-:W-:Y:S01]  /*07a0*/  HADD2.F32 R12, -RZ, R8.H1_H1 ;  /* 0x30000008ff0c7230 */ /* 0x000fe20000004100 */
[-C--:B------:R-:W-:Y:S01]  /*07b0*/  FMUL.FTZ R8, R132, R13.reuse ;  /* 0x0000000d84087220 */ /* 0x080fe20000410000 */
[--C-:B------:R-:W-:Y:S01]  /*07c0*/  HADD2.F32 R151, -RZ, R11.reuse.H0_H0 ;  /* 0x2000000bff977230 */ /* 0x100fe20000004100 */
[----:B------:R-:W-:Y:S01]  /*07d0*/  FFMA.FTZ R100, R5, R13, R100 ;  /* 0x0000000d05647223 */ /* 0x000fe20000010064 */
[----:B------:R-:W-:Y:S01]  /*07e0*/  HADD2.F32 R162, -RZ, R11.H1_H1 ;  /* 0x3000000bffa27230 */ /* 0x000fe20000004100 */
[C---:B------:R-:W-:Y:S01]  /*07f0*/  FMUL.FTZ R11, R169.reuse, R150 ;  /* 0x00000096a90b7220 */ /* 0x040fe20000410000 */
[--C-:B------:R-:W-:Y:S01]  /*0800*/  HADD2.F32 R158, -RZ, R15.reuse.H0_H0 ;  /* 0x2000000fff9e7230 */ /* 0x100fe20000004100 */
[----:B------:R-:W-:Y:S01]  /*0810*/  FMUL.FTZ R6, R169, R6 ;  /* 0x00000006a9067220 */ /* 0x000fe20000410000 */
[----:B------:R-:W-:Y:S01]  /*0820*/  HADD2.F32 R160, -RZ, R15.H1_H1 ;  /* 0x3000000fffa07230 */ /* 0x000fe20000004100 */
[----:B------:R-:W-:Y:S01]  /*0830*/  FADD.FTZ R71, R71, R14 ;  /* 0x0000000e47477221 */ /* 0x000fe20000010000 */
[----:B------:R-:W-:Y:S01]  /*0840*/  HADD2.F32 R15, -RZ, R9.H0_H0 ;  /* 0x20000009ff0f7230 */ /* 0x000fe20000004100 */
[----:B------:R-:W-:-:S02]  /*0850*/  FFMA.FTZ R103, R10, R14, R103 ;  /* 0x0000000e0a677223 */ /* 0x000fc40000010067 */
[----:B------:R-:W-:Y:S02]  /*0860*/  FMUL.FTZ R13, R135, R14 ;  /* 0x0000000e870d7220 */ /* 0x000fe40000410000 */
[----:B------:R-:W-:Y:S02]  /*0870*/  FMUL.FTZ R7, R133, R12 ;  /* 0x0000000c85077220 */ /* 0x000fe40000410000 */
[----:B------:R-:W-:Y:S02]  /*0880*/  FADD.FTZ R64, R64, R17 ;  /* 0x0000001140407221 */ /* 0x000fe40000010000 */
[-C--:B------:R-:W-:Y:S02]  /*0890*/  FFMA.FTZ R96, R11, R17.reuse, R96 ;  /* 0x000000110b607223 */ /* 0x080fe40000010060 */
[----:B------:R-:W-:Y:S02]  /*08a0*/  FMUL.FTZ R14, R128, R17 ;  /* 0x00000011800e7220 */ /* 0x000fe40000410000 */
[----:B------:R-:W-:-:S02]  /*08b0*/  FADD.FTZ R16, RZ, R8 ;  /* 0x00000008ff107221 */ /* 0x000fc40000010000 */
[----:B------:R-:W-:Y:S02]  /*08c0*/  FADD.FTZ R20, -R157, R20 ;  /* 0x000000149d147221 */ /* 0x000fe40000010100 */
[----:B------:R-:W-:Y:S02]  /*08d0*/  FFMA.FTZ R17, R5, R8, RZ ;  /* 0x0000000805117223 */ /* 0x000fe400000100ff */
[----:B------:R-:W-:Y:S02]  /*08e0*/  FADD.FTZ R69, R69, R12 ;  /* 0x0000000c45457221 */ /* 0x000fe40000010000 */
[----:B------:R-:W-:Y:S02]  /*08f0*/  FFMA.FTZ R101, R6, R12, R101 ;  /* 0x0000000c06657223 */ /* 0x000fe40000010065 */
[----:B------:R-:W-:Y:S02]  /*0900*/  FMUL.FTZ R12, R134, R15 ;  /* 0x0000000f860c7220 */ /* 0x000fe40000410000 */
[----:B------:R-:W-:-:S02]  /*0910*/  FADD.FTZ R19, R16, R7 ;  /* 0x0000000710137221 */ /* 0x000fc40000010000 */
[----:B------:R-:W-:Y:S02]  /*0920*/  FMUL.FTZ R9, R169, R20 ;  /* 0x00000014a9097220 */ /* 0x000fe40000410000 */
[----:B------:R-:W-:Y:S02]  /*0930*/  FFMA.FTZ R17, R6, R7, R17 ;  /* 0x0000000706117223 */ /* 0x000fe40000010011 */
[----:B------:R-:W-:Y:S02]  /*0940*/  FADD.FTZ R18, R19, R12 ;  /* 0x0000000c13127221 */ /* 0x000fe40000010000 */
[----:B------:R-:W-:Y:S02]  /*0950*/  FFMA.FTZ R19, R9, R12, R17 ;  /* 0x0000000c09137223 */ /* 0x000fe40000010011 */
[----:B------:R-:W-:Y:S02]  /*0960*/  FADD.FTZ R152, -R157, R152 ;  /* 0x000000989d987221 */ /* 0x000fe40000010100 */
[----:B------:R-:W-:-:S02]  /*0970*/  FADD.FTZ R149, R18, R13 ;  /* 0x0000000d12957221 */ /* 0x000fc40000010000 */
[----:B------:R-:W-:Y:S02]  /*0980*/  FFMA.FTZ R19, R10, R13, R19 ;  /* 0x0000000d0a137223 */ /* 0x000fe40000010013 */
[----:B------:R-:W-:Y:S02]  /*0990*/  FADD.FTZ R70, R70, R15 ;  /* 0x0000000f46467221 */ /* 0x000fe40000010000 */
[----:B------:R-:W-:Y:S02]  /*09a0*/  FFMA.FTZ R102, R9, R15, R102 ;  /* 0x0000000f09667223 */ /* 0x000fe40000010066 */
[----:B------:R-:W-:Y:S02]  /*09b0*/  FMUL.FTZ R15, R169, R152 ;  /* 0x00000098a90f7220 */ /* 0x000fe40000410000 */
[----:B------:R-:W-:Y:S02]  /*09c0*/  FADD.FTZ R158, -R157, R158 ;  /* 0x0000009e9d9e7221 */ /* 0x000fe40000010100 */
[----:B------:R-:W-:-:S02]  /*09d0*/  FMUL.FTZ R16, R129, R154 ;  /* 0x0000009a81107220 */ /* 0x000fc40000410000 */
[----:B------:R-:W-:Y:S02]  /*09e0*/  FADD.FTZ R149, R149, R14 ;  /* 0x0000000e95957221 */ /* 0x000fe40000010000 */
[----:B------:R-:W-:Y:S02]  /*09f0*/  FFMA.FTZ R20, R11, R14, R19 ;  /* 0x0000000e0b147223 */ /* 0x000fe40000010013 */
[----:B------:R-:W-:Y:S01]  /*0a00*/  FMUL.FTZ R17, R169, R158 ;  /* 0x0000009ea9117220 */ /* 0x000fe20000410000 */
[----:B------:R-:W-:Y:S01]  /*0a10*/  IADD3 R158, R0, 0x100, RZ ;  /* 0x00000100009e7810 */ /* 0x000fe20007ffe0ff */
[----:B------:R-:W-:Y:S02]  /*0a20*/  FMUL.FTZ R18, R130, R151 ;  /* 0x0000009782127220 */ /* 0x000fe40000410000 */
        /* <DEDUP_REMOVED lines=15> */
.L_x_6034:
[----:B0-----:R-:W-:Y:S05]  /*0b20*/  BSYNC B0 ;  /* 0x0000000000007941 */ /* 0x001fea0003800000 */
.L_x_6033:
        /* <DEDUP_REMOVED lines=15> */
[--C-:B------:R-:W-:Y:S02]  /*0c20*/  HADD2.F32 R154, -RZ, R29.reuse.H1_H1 ;  /* 0x3000001dff9a7230 */ /* 0x100fe40000004100 */
[----:B------:R-:W-:Y:S01]  /*0c30*/  HADD2.F32 R150, -RZ, R28.H1_H1 ;  /* 0x3000001cff967230 */ /* 0x000fe20000004100 */
[C---:B------:R-:W-:Y:S01]  /*0c40*/  FADD.FTZ R148, -R157.reuse, R148 ;  /* 0x000000949d947221 */ /* 0x040fe20000010100 */
[----:B------:R-:W-:Y:S02]  /*0c50*/  HADD2.F32 R152, -RZ, R29.H0_H0 ;  /* 0x2000001dff987230 */ /* 0x000fe40000004100 */
[----:B------:R-:W-:Y:S01]  /*0c60*/  HADD2.F32 R162, -RZ, R30.H0_H0 ;  /* 0x2000001effa27230 */ /* 0x000fe20000004100 */
[----:B0-----:R-:W-:Y:S01]  /*0c70*/  FADD.FTZ R22, -R157, R150 ;  /* 0x000000969d167221 */ /* 0x001fe20000010100 */
[----:B---3--:R-:W-:Y:S01]  /*0c80*/  HADD2.F32 R29, -RZ, R24.H0_H0 ;  /* 0x20000018ff1d7230 */ /* 0x008fe20000004100 */
[----:B-----5:R-:W-:Y:S01]  /*0c90*/  FMUL.FTZ R21, R169, R148 ;  /* 0x00000094a9157220 */ /* 0x020fe20000410000 */
[--C-:B------:R-:W-:Y:S01]  /*0ca0*/  HADD2.F32 R149, -RZ, R26.reuse.H0_H0 ;  /* 0x2000001aff957230 */ /* 0x100fe20000004100 */
[C---:B------:R-:W-:Y:S01]  /*0cb0*/  FADD.FTZ R162, -R157.reuse, R162 ;  /* 0x000000a29da27221 */ /* 0x040fe20000010100 */
[----:B------:R-:W-:Y:S01]  /*0cc0*/  HADD2.F32 R166, -RZ, R26.H1_H1 ;  /* 0x3000001affa67230 */ /* 0x000fe20000004100 */
[----:B------:R-:W-:Y:S01]  /*0cd0*/  FADD.FTZ R26, -R157, R154 ;  /* 0x0000009a9d1a7221 */ /* 0x000fe20000010100 */
[----:B------:R-:W-:Y:S01]  /*0ce0*/  HADD2.F32 R28, -RZ, R24.H1_H1 ;  /* 0x30000018ff1c7230 */ /* 0x000fe20000004100 */
[----:B------:R-:W-:Y:S01]  /*0cf0*/  FMUL.FTZ R24, R124, R29 ;  /* 0x0000001d7c187220 */ /* 0x000fe20000410000 */
[----:B------:R-:W-:Y:S01]  /*0d00*/  HADD2.F32 R164, -RZ, R30.H1_H1 ;  /* 0x3000001effa47230 */ /* 0x000fe20000004100 */
[C---:B------:R-:W-:Y:S01]  /*0d10*/  FMUL.FTZ R26, R169.reuse, R26 ;  /* 0x0000001aa91a7220 */ /* 0x040fe20000410000 */
[----:B------:R-:W-:Y:S01]  /*0d20*/  HADD2.F32 R30, -RZ, R25.H1_H1 ;  /* 0x30000019ff1e7230 */ /* 0x000fe20000004100 */
[----:B------:R-:W-:Y:S01]  /*0d30*/  FMUL.FTZ R22, R169, R22 ;  /* 0x00000016a9167220 */ /* 0x000fe20000410000 */
[--C-:B------:R-:W-:Y:S01]  /*0d40*/  HADD2.F32 R168, -RZ, R31.reuse.H0_H0 ;  /* 0x2000001fffa87230 */ /* 0x100fe20000004100 */
[----:B------:R-:W-:Y:S01]  /*0d50*/  FADD.FTZ R152, -R157, R152 ;  /* 0x000000989d987221 */ /* 0x000fe20000010100 */
[----:B------:R-:W-:Y:S01]  /*0d60*/  HADD2.F32 R200, -RZ, R31.H1_H1 ;  /* 0x3000001fffc87230 */ /* 0x000fe20000004100 */
[----:B------:R-:W-:Y:S01]  /*0d70*/  FMUL.FTZ R23, R125, R28 ;  /* 0x0000001c7d177220 */ /* 0x000fe20000410000 */
[--C-:B------:R-:W-:Y:S01]  /*0d80*/  HADD2.F32 R151, -RZ, R27.reuse.H0_H0 ;  /* 0x2000001bff977230 */ /* 0x100fe20000004100 */
[----:B------:R-:W-:Y:S01]  /*0d90*/  FADD.FTZ R148, R159, R24 ;  /* 0x000000189f947221 */ /* 0x000fe20000010000 */
[----:B------:R-:W-:Y:S01]  /*0da0*/  HADD2.F32 R150, -RZ, R27.H1_H1 ;  /* 0x3000001bff967230 */ /* 0x000fe20000004100 */
[----:B------:R-:W-:Y:S01]  /*0db0*/  FMUL.FTZ R27, R169, R162 ;  /* 0x000000a2a91b7220 */ /* 0x000fe20000410000 */
[----:B------:R-:W-:Y:S01]  /*0dc0*/  HADD2.F32 R31, -RZ, R25.H0_H0 ;  /* 0x20000019ff1f7230 */ /* 0x000fe20000004100 */
        /* <DEDUP_REMOVED lines=37> */
[C---:B------:R-:W-:Y:S02]  /*1020*/  FFMA.FTZ R160, R165.reuse, R166, R160 ;  /* 0x000000a6a5a07223 */ /* 0x040fe400000100a0 */
[----:B------:R-:W-:Y:S02]  /*1030*/  FADD.FTZ R58, R58, R151 ;  /* 0x000000973a3a7221 */ /* 0x000fe40000010000 */
[----:B------:R-:W-:Y:S02]  /*1040*/  FFMA.FTZ R90, R165, R151, R90 ;  /* 0x00000097a55a7223 */ /* 0x000fe4000001005a */
[----:B------:R-:W-:Y:S02]  /*1050*/  FADD.FTZ R59, R59, R150 ;  /* 0x000000963b3b7221 */ /* 0x000fe40000010000 */
[----:B------:R-:W-:Y:S02]  /*1060*/  FFMA.FTZ R91, R168, R150, R91 ;  /* 0x00000096a85b7223 */ /* 0x000fe4000001005b */
[----:B------:R-:W-:-:S02]  /*1070*/  FADD.FTZ R159, R148, R167 ;  /* 0x000000a7949f7221 */ /* 0x000fc40000010000 */
[----:B------:R-:W-:Y:S02]  /*1080*/  FFMA.FTZ R160, R168, R167, R160 ;  /* 0x000000a7a8a07223 */ /* 0x000fe400000100a0 */
.L_x_6036:
[----:B------:R-:W-:Y:S05]  /*1090*/  BSYNC B0 ;  /* 0x0000000000007941 */ /* 0x000fea0003800000 */
.L_x_6035:
        /* <DEDUP_REMOVED lines=25> */
[----:B------:R-:W-:Y:S01]  /*1230*/  FMUL.FTZ R170, R169, R172 ;  /* 0x000000aca9aa7220 */ /* 0x000fe20000410000 */
[--C-:B------:R-:W-:Y:S01]  /*1240*/  HADD2.F32 R182, -RZ, R151.reuse.H0_H0 ;  /* 0x20000097ffb67230 */ /* 0x100fe20000004100 */
[----:B------:R-:W-:Y:S01]  /*1250*/  FADD.FTZ R148, -R157, R148 ;  /* 0x000000949d947221 */ /* 0x000fe20000010100 */
[----:B------:R-:W-:Y:S01]  /*1260*/  HADD2.F32 R184, -RZ, R151.H1_H1 ;  /* 0x30000097ffb87230 */ /* 0x000fe20000004100 */
[----:B------:R-:W-:Y:S01]  /*1270*/  FMUL.FTZ R172, R116, R149 ;  /* 0x0000009574ac7220 */ /* 0x000fe20000410000 */
[--C-:B------:R-:W-:Y:S01]  /*1280*/  HADD2.F32 R151, -RZ, R153.reuse.H0_H0 ;  /* 0x20000099ff977230 */ /* 0x100fe20000004100 */
[C---:B------:R-:W-:Y:S01]  /*1290*/  FMUL.FTZ R177, R169.reuse, R174 ;  /* 0x000000aea9b17220 */ /* 0x040fe20000410000 */
[----:B------:R-:W-:Y:S01]  /*12a0*/  HADD2.F32 R180, -RZ, R150.H1_H1 ;  /* 0x30000096ffb47230 */ /* 0x000fe20000004100 */
[----:B------:R-:W-:Y:S01]  /*12b0*/  FMUL.FTZ R174, R169, R148 ;  /* 0x00000094a9ae7220 */ /* 0x000fe20000410000 */
[----:B------:R-:W-:Y:S01]  /*12c0*/  HADD2.F32 R150, -RZ, R153.H1_H1 ;  /* 0x30000099ff967230 */ /* 0x000fe20000004100 */
[----:B------:R-:W-:Y:S01]  /*12d0*/  FMUL.FTZ R175, R117, R152 ;  /* 0x0000009875af7220 */ /* 0x000fe20000410000 */
[--C-:B------:R-:W-:Y:S01]  /*12e0*/  HADD2.F32 R153, -RZ, R154.reuse.H0_H0 ;  /* 0x2000009aff997230 */ /* 0x100fe20000004100 */
[----:B------:R-:W-:Y:S01]  /*12f0*/  FADD.FTZ R148, R159, R172 ;  /* 0x000000ac9f947221 */ /* 0x000fe20000010000 */
[----:B------:R-:W-:Y:S01]  /*1300*/  HADD2.F32 R154, -RZ, R154.H1_H1 ;  /* 0x3000009aff9a7230 */ /* 0x000fe20000004100 */
[----:B------:R-:W-:Y:S01]  /*1310*/  FFMA.FTZ R160, R171, R172, R160 ;  /* 0x000000acaba07223 */ /* 0x000fe200000100a0 */
[--C-:B------:R-:W-:Y:S01]  /*1320*/  HADD2.F32 R161, -RZ, R155.reuse.H0_H0 ;  /* 0x2000009bffa17230 */ /* 0x100fe20000004100 */
[----:B------:R-:W-:Y:S01]  /*1330*/  FADD.FTZ R53, R53, R152 ;  /* 0x0000009835357221 */ /* 0x000fe20000010000 */
[----:B0-----:R-:W-:Y:S01]  /*1340*/  HADD2.F32 R162, -RZ, R155.H1_H1 ;  /* 0x3000009bffa27230 */ /* 0x001fe20000004100 */
[----:B------:R-:W-:-:S02]  /*1350*/  FFMA.FTZ R85, R170, R152, R85 ;  /* 0x00000098aa557223 */ /* 0x000fc40000010055 */
[----:B------:R-:W-:Y:S02]  /*1360*/  FADD.FTZ R52, R52, R149 ;  /* 0x0000009534347221 */ /* 0x000fe40000010000 */
[----:B------:R-:W-:Y:S02]  /*1370*/  FFMA.FTZ R84, R171, R149, R84 ;  /* 0x00000095ab547223 */ /* 0x000fe40000010054 */
[----:B------:R-:W-:Y:S02]  /*1380*/  FADD.FTZ R152, -R157, R176 ;  /* 0x000000b09d987221 */ /* 0x000fe40000010100 */
        /* <DEDUP_REMOVED lines=39> */
.L_x_6038:
[----:B------:R-:W-:Y:S05]  /*1600*/  BSYNC B0 ;  /* 0x0000000000007941 */ /* 0x000fea0003800000 */
.L_x_6037:
        /* <DEDUP_REMOVED lines=13> */
[--C-:B--2---:R-:W-:Y:S02]  /*16e0*/  HADD2.F32 R158, -RZ, R148.reuse.H0_H0 ;  /* 0x20000094ff9e7230 */ /* 0x104fe40000004100 */
        /* <DEDUP_REMOVED lines=9> */
[--C-:B------:R-:W-:Y:S01]  /*1780*/  HADD2.F32 R194, -RZ, R150.reuse.H0_H0 ;  /* 0x20000096ffc27230 */ /* 0x100fe20000004100 */
[C---:B-----5:R-:W-:Y:S01]  /*1790*/  FMUL.FTZ R173, R169.reuse, R158 ;  /* 0x0000009ea9ad7220 */ /* 0x060fe20000410000 */
[----:B------:R-:W-:Y:S01]  /*17a0*/  HADD2.F32 R150, -RZ, R150.H1_H1 ;  /* 0x30000096ff967230 */ /* 0x000fe20000004100 */
[----:B------:R-:W-:Y:S01]  /*17b0*/  FMUL.FTZ R190, R108, R149 ;  /* 0x000000956cbe7220 */ /* 0x000fe20000410000 */
[--C-:B------:R-:W-:Y:S01]  /*17c0*/  HADD2.F32 R196, -RZ, R151.reuse.H0_H0 ;  /* 0x20000097ffc47230 */ /* 0x100fe20000004100 */
[C---:B------:R-:W-:Y:S01]  /*17d0*/  FMUL.FTZ R187, R169.reuse, R148 ;  /* 0x00000094a9bb7220 */ /* 0x040fe20000410000 */
[----:B------:R-:W-:Y:S01]  /*17e0*/  HADD2.F32 R202, -RZ, R151.H1_H1 ;  /* 0x30000097ffca7230 */ /* 0x000fe20000004100 */
[----:B------:R-:W-:Y:S01]  /*17f0*/  FMUL.FTZ R188, R169, R188 ;  /* 0x000000bca9bc7220 */ /* 0x000fe20000410000 */
[----:B------:R-:W-:Y:S01]  /*1800*/  HADD2.F32 R151, -RZ, R153.H0_H0 ;  /* 0x20000099ff977230 */ /* 0x000fe20000004100 */
[----:B------:R-:W-:Y:S01]  /*1810*/  FMUL.FTZ R189, R109, R152 ;  /* 0x000000986dbd7220 */ /* 0x000fe20000410000 */
[----:B------:R-:W-:Y:S01]  /*1820*/  HADD2.F32 R158, -RZ, R155.H1_H1 ;  /* 0x3000009bff9e7230 */ /* 0x000fe20000004100 */
[----:B------:R-:W-:-:S02]  /*1830*/  FADD.FTZ R148, R159, R190 ;  /* 0x000000be9f947221 */ /* 0x000fc40000010000 */
[----:B------:R-:W-:Y:S02]  /*1840*/  FFMA.FTZ R160, R173, R190, R160 ;  /* 0x000000beada07223 */ /* 0x000fe400000100a0 */
[C---:B------:R-:W-:Y:S01]  /*1850*/  FADD.FTZ R198, -R157.reuse, R150 ;  /* 0x000000969dc67221 */ /* 0x040fe20000010100 */
[----:B------:R-:W-:Y:S01]  /*1860*/  HADD2.F32 R150, -RZ, R153.H1_H1 ;  /* 0x30000099ff967230 */ /* 0x000fe20000004100 */
[----:B0-----:R-:W-:Y:S01]  /*1870*/  FADD.FTZ R162, -R157, R194 ;  /* 0x000000c29da27221 */ /* 0x001fe20000010100 */
[--C-:B------:R-:W-:Y:S01]  /*1880*/  HADD2.F32 R153, -RZ, R154.reuse.H0_H0 ;  /* 0x2000009aff997230 */ /* 0x100fe20000004100 */
[----:B------:R-:W-:Y:S01]  /*1890*/  FADD.FTZ R44, R44, R149 ;  /* 0x000000952c2c7221 */ /* 0x000fe20000010000 */
[----:B------:R-:W-:Y:S01]  /*18a0*/  HADD2.F32 R154, -RZ, R154.H1_H1 ;  /* 0x3000009aff9a7230 */ /* 0x000fe20000004100 */
        /* <DEDUP_REMOVED lines=13> */
[----:B------:R-:W-:Y:S01]  /*1980*/  FADD.FTZ R204, -R157, R202 ;  /* 0x000000ca9dcc7221 */ /* 0x000fe20000010100 */
[----:B------:R-:W-:Y:S01]  /*1990*/  HADD2.F32 R157, -RZ, R155.H0_H0 ;  /* 0x2000009bff9d7230 */ /* 0x000fe20000004100 */
        /* <DEDUP_REMOVED lines=28> */
.L_x_6040:
[----:B------:R-:W-:Y:S05]  /*1b60*/  BSYNC B0 ;  /* 0x0000000000007941 */ /* 0x000fea0003800000 */
.L_x_6039:
        /* <DEDUP_REMOVED lines=9> */
.L_x_6052:
        /* <DEDUP_REMOVED lines=18> */
.L_x_6053:
        /* <DEDUP_REMOVED lines=114> */
.L_x_6044:
[----:B------:R-:W-:Y:S05]  /*2440*/  BSYNC B0 ;  /* 0x0000000000007941 */ /* 0x000fea0003800000 */
.L_x_6043:
        /* <DEDUP_REMOVED lines=82> */
.L_x_6046:
[----:B------:R-:W-:Y:S05]  /*2970*/  BSYNC B0 ;  /* 0x0000000000007941 */ /* 0x000fea0003800000 */
.L_x_6045:
        /* <DEDUP_REMOVED lines=82> */
.L_x_6048:
[----:B------:R-:W-:Y:S05]  /*2ea0*/  BSYNC B0 ;  /* 0x0000000000007941 */ /* 0x000fea0003800000 */
.L_x_6047:
        /* <DEDUP_REMOVED lines=11> */
[----:B------:R-:W-:Y:S02]  /*2f60*/  FADD.FTZ R152, R194, -R151 ;  /* 0x80000097c2987221 */ /* 0x000fe40000010000 */
[----:B------:R-:W-:Y:S02]  /*2f70*/  FADD.FTZ R160, R196, -R153 ;  /* 0x80000099c4a07221 */ /* 0x000fe40000010000 */
[----:B------:R-:W-:Y:S02]  /*2f80*/  FADD.FTZ R162, R195, -R158 ;  /* 0x8000009ec3a27221 */ /* 0x000fe40000010000 */
[-CC-:B------:R-:W-:Y:S01]  /*2f90*/  FFMA.FTZ R150, R188, R156.reuse, R157.reuse ;  /* 0x0000009cbc967223 */ /* 0x180fe2000001009d */
[--C-:B------:R-:W-:Y:S01]  /*2fa0*/  @P5 HADD2.F32 R151, -RZ, R142.reuse.H0_H0 ;  /* 0x2000008eff975230 */ /* 0x100fe20000004100 */
[-CC-:B------:R-:W-:Y:S01]  /*2fb0*/  FFMA.FTZ R155, R197, R156.reuse, R157.reuse ;  /* 0x0000009cc59b7223 */ /* 0x180fe2000001009d */
[----:B------:R-:W-:Y:S01]  /*2fc0*/  @P5 HADD2.F32 R153, -RZ, R142.H1_H1 ;  /* 0x3000008eff995230 */ /* 0x000fe20000004100 */
[----:B------:R-:W-:Y:S01]  /*2fd0*/  FFMA.FTZ R206, R204, R156, R157 ;  /* 0x0000009cccce7223 */ /* 0x000fe2000001009d */
[----:B------:R-:W-:Y:S01]  /*2fe0*/  @P5 HADD2.F32 R157, -RZ, R143.H1_H1 ;  /* 0x3000008fff9d5230 */ /* 0x000fe20000004100 */
[----:B------:R-:W-:Y:S01]  /*2ff0*/  FADD.FTZ R148, R190, -R149 ;  /* 0x80000095be947221 */ /* 0x000fe20000010000 */
[----:B------:R-:W-:Y:S01]  /*3000*/  @P5 HADD2.F32 R149, -RZ, R141.H0_H0 ;  /* 0x2000008dff955230 */ /* 0x000fe20000004100 */
[----:B------:R-:W-:-:S02]  /*3010*/  FADD.FTZ R156, R191, -R154 ;  /* 0x8000009abf9c7221 */ /* 0x000fc40000010000 */
[C---:B------:R-:W-:Y:S02]  /*3020*/  FMUL.FTZ R154, R169.reuse, R152 ;  /* 0x00000098a99a7220 */ /* 0x040fe40000410000 */
[C---:B------:R-:W-:Y:S02]  /*3030*/  FMUL.FTZ R160, R169.reuse, R160 ;  /* 0x000000a0a9a07220 */ /* 0x040fe40000410000 */
[----:B------:R-:W-:Y:S02]  /*3040*/  FMUL.FTZ R162, R169, R162 ;  /* 0x000000a2a9a27220 */ /* 0x000fe40000410000 */
[----:B------:R-:W-:Y:S02]  /*3050*/  FADD.FTZ R150, R189, -R150 ;  /* 0x80000096bd967221 */ /* 0x000fe40000010000 */
[----:B------:R-:W-:Y:S01]  /*3060*/  FADD.FTZ R200, R202, -R155 ;  /* 0x8000009bcac87221 */ /* 0x000fe20000010000 */
[----:B------:R-:W-:Y:S01]  /*3070*/  @P5 HADD2.F32 R155, -RZ, R143.H0_H0 ;  /* 0x2000008fff9b5230 */ /* 0x000fe20000004100 */
[----:B------:R-:W-:-:S02]  /*3080*/  FADD.FTZ R206, R199, -R206 ;  /* 0x800000cec7ce7221 */ /* 0x000fc40000010000 */
[----:B------:R-:W-:Y:S01]  /*3090*/  @P5 FADD.FTZ R160, R160, R151 ;  /* 0x00000097a0a05221 */ /* 0x000fe20000010000 */
[--C-:B------:R-:W-:Y:S01]  /*30a0*/  @P5 HADD2.F32 R151, -RZ, R140.reuse.H1_H1 ;  /* 0x3000008cff975230 */ /* 0x100fe20000004100 */
[----:B------:R-:W-:Y:S01]  /*30b0*/  @P5 FADD.FTZ R162, R162, R153 ;  /* 0x00000099a2a25221 */ /* 0x000fe20000010000 */
[----:B------:R-:W-:Y:S01]  /*30c0*/  @P5 HADD2.F32 R153, -RZ, R141.H1_H1 ;  /* 0x3000008dff995230 */ /* 0x000fe20000004100 */
[----:B------:R-:W-:Y:S01]  /*30d0*/  @P5 FADD.FTZ R154, R154, R149 ;  /* 0x000000959a9a5221 */ /* 0x000fe20000010000 */
[----:B------:R-:W-:Y:S01]  /*30e0*/  @P5 HADD2.F32 R149, -RZ, R140.H0_H0 ;  /* 0x2000008cff955230 */ /* 0x000fe20000004100 */
[C---:B------:R-:W-:Y:S01]  /*30f0*/  FMUL.FTZ R148, R169.reuse, R148 ;  /* 0x00000094a9947220 */ /* 0x040fe20000410000 */
[----:B------:R-:W-:Y:S01]  /*3100*/  @P0 F2FP.PACK_AB R159, RZ, R162 ;  /* 0x000000a2ff9f023e */ /* 0x000fe200000000ff */
[C---:B------:R-:W-:Y:S02]  /*3110*/  FMUL.FTZ R150, R169.reuse, R150 ;  /* 0x00000096a9967220 */ /* 0x040fe40000410000 */
[----:B------:R-:W-:-:S02]  /*3120*/  FMUL.FTZ R158, R169, R156 ;  /* 0x0000009ca99e7220 */ /* 0x000fc40000410000 */
[C---:B------:R-:W-:Y:S02]  /*3130*/  FMUL.FTZ R200, R169.reuse, R200 ;  /* 0x000000c8a9c87220 */ /* 0x040fe40000410000 */
[----:B------:R-:W-:Y:S02]  /*3140*/  FMUL.FTZ R206, R169, R206 ;  /* 0x000000cea9ce7220 */ /* 0x000fe40000410000 */
[----:B------:R-:W-:Y:S01]  /*3150*/  @P5 FADD.FTZ R158, R158, R153 ;  /* 0x000000999e9e5221 */ /* 0x000fe20000010000 */
[----:B------:R-:W-:Y:S01]  /*3160*/  @P0 F2FP.PACK_AB R153, RZ, R154 ;  /* 0x0000009aff99023e */ /* 0x000fe200000000ff */
[----:B------:R-:W-:Y:S02]  /*3170*/  @P5 FADD.FTZ R148, R148, R149 ;  /* 0x0000009594945221 */ /* 0x000fe40000010000 */
[----:B------:R-:W-:Y:S01]  /*3180*/  @P5 FADD.FTZ R150, R150, R151 ;  /* 0x0000009796965221 */ /* 0x000fe20000010000 */
[----:B------:R-:W-:Y:S01]  /*3190*/  @P0 PRMT R145, R153, 0x7610, R145 ;  /* 0x0000761099910816 */ /* 0x000fe20000000091 */
        /* <DEDUP_REMOVED lines=21> */
[CC--:B------:R-:W-:Y:S01]  /*32f0*/  @P5 IMAD.WIDE.U32 R152, R0.reuse, R155.reuse, c[0x0][0x258] ;  /* 0x0000960000985625 */ /* 0x0c0fe200078e009b */
[----:B------:R-:W-:Y:S02]  /*3300*/  @P0 PRMT R147, R161, 0x7610, R147 ;  /* 0x00007610a1930816 */ /* 0x000fe40000000093 */
[----:B------:R-:W-:Y:S01]  /*3310*/  F2FP.PACK_AB R148, R151, R148 ;  /* 0x000000949794723e */ /* 0x000fe200000000ff */
[----:B------:R-:W-:Y:S01]  /*3320*/  IMAD.WIDE.U32 R154, R0, R155, c[0x0][0x248] ;  /* 0x00009200009a7625 */ /* 0x000fe200078e009b */
[----:B------:R-:W-:Y:S02]  /*3330*/  @P0 PRMT R146, R146, 0x5410, R159 ;  /* 0x0000541092920816 */ /* 0x000fe4000000009f */
[----:B------:R-:W-:Y:S02]  /*3340*/  @P0 PRMT R145, R145, 0x5410, R157 ;  /* 0x0000541091910816 */ /* 0x000fe4000000009d */
[----:B------:R-:W-:-:S02]  /*3350*/  @P0 PRMT R144, R144, 0x5410, R156 ;  /* 0x0000541090900816 */ /* 0x000fc4000000009c */
[----:B------:R-:W-:Y:S02]  /*3360*/  @P0 PRMT R147, R147, 0x5410, R206 ;  /* 0x0000541093930816 */ /* 0x000fe400000000ce */
[----:B------:R-:W-:Y:S02]  /*3370*/  F2FP.PACK_AB R150, R163, R160 ;  /* 0x000000a0a396723e */ /* 0x000fe400000000ff */
[----:B------:R-:W-:Y:S01]  /*3380*/  F2FP.PACK_AB R149, R158, R149 ;  /* 0x000000959e95723e */ /* 0x000fe200000000ff */
[----:B------:R0:W-:Y:S01]  /*3390*/  @P5 STG.E.128 [R152.64], R144 ;  /* 0x0000009098005986 */ /* 0x0001e2000c101d04 */
[----:B------:R-:W-:-:S05]  /*33a0*/  F2FP.PACK_AB R151, R203, R200 ;  /* 0x000000c8cb97723e */ /* 0x000fca00000000ff */
[----:B------:R0:W-:Y:S02]  /*33b0*/  STG.E.128 [R154.64], R148 ;  /* 0x000000949a007986 */ /* 0x0001e4000c101d04 */
.L_x_6050:
[----:B------:R-:W-:Y:S05]  /*33c0*/  BSYNC B0 ;  /* 0x0000000000007941 */ /* 0x000fea0003800000 */
.L_x_6049:
[----:B------:R-:W-:Y:S02]  /*33d0*/  IADD3 R3, R3, c[0x0][0x160], RZ ;  /* 0x0000580003037a10 */ /* 0x000fe40007ffe0ff */
[----:B------:R-:W-:Y:S02]  /*33e0*/  LOP3.LUT P5, RZ, R2, 0xff, RZ, 0xc0, !PT ;  /* 0x000000ff02ff7812 */ /* 0x000fe400078ac0ff */
[----:B------:R-:W-:Y:S02]  /*33f0*/  ISETP.GE.AND P0, PT, R3, c[0x0][0x164], PT ;  /* 0x0000590003007a0c */ /* 0x000fe40003f06270 */
[----:B------:R-:W-:-:S11]  /*3400*/  SEL R2, RZ, 0x1, P5 ;  /* 0x00000001ff027807 */ /* 0x000fd60002800000 */
[----:B0-----:R-:W-:Y:S01]  /*3410*/  @P0 CALL.REL.NOINC `(.L_x_6032) ;  /* 0x0000001000000944 */ /* 0x001fe20003c00000 */
[----:B------:R-:W-:Y:S05]  /*3420*/  BRA `(.L_x_6051) ;  /* 0xffffd03000007947 */ /* 0x000fea000383ffff */
.L_x_6032:
        /* <DEDUP_REMOVED lines=39> */
.L_x_6041:
[----:B------:R-:W-:Y:S02]  /*36a0*/  MOV R153, R159 ;  /* 0x0000009f00997202 */ /* 0x000fe40000000f00 */
[----:B------:R-:W-:-:S02]  /*36b0*/  MOV R158, 0x10 ;  /* 0x00000010009e7802 */ /* 0x000fc40000000f00 */
[----:B------:R-:W-:Y:S02]  /*36c0*/  MOV R201, 0x1f ;  /* 0x0000001f00c97802 */ /* 0x000fe40000000f00 */
[----:B------:R-:W-:Y:S02]  /*36d0*/  MOV R162, 0xffffffff ;  /* 0xffffffff00a27802 */ /* 0x000fe40000000f00 */
[----:B------:R-:W-:Y:S02]  /*36e0*/  MOV R148, 0x3700 ;  /* 0x0000370000947802 */ /* 0x000fe40000000f00 */
[----:B------:R-:W-:Y:S05]  /*36f0*/  CALL.REL.NOINC `($__internal_100_$__cuda_sm70_shflsync_down_p) ;  /* 0x0000045000007944 */ /* 0x000fea0003c00000 */
[----:B-1----:R-:W-:Y:S01]  /*3700*/  MOV R152, R201 ;  /* 0x000000c900987202 */ /* 0x002fe20000000f00 */
[----:B0-----:R-:W-:Y:S05]  /*3710*/  BRA `(.L_x_6052) ;  /* 0xffffe4e000007947 */ /* 0x001fea000383ffff */
.L_x_6042:
[----:B------:R-:W-:Y:S01]  /*3720*/  HFMA2.MMA R158, -RZ, RZ, 0, 9.5367431640625e-07 ;  /* 0x00000010ff9e7435 */ /* 0x000fe200000001ff */
[----:B------:R-:W-:Y:S02]  /*3730*/  MOV R153, R160 ;  /* 0x000000a000997202 */ /* 0x000fe40000000f00 */
[----:B------:R-:W-:Y:S02]  /*3740*/  MOV R201, 0x1f ;  /* 0x0000001f00c97802 */ /* 0x000fe40000000f00 */
[----:B------:R-:W-:-:S02]  /*3750*/  MOV R162, 0xffffffff ;  /* 0xffffffff00a27802 */ /* 0x000fc40000000f00 */
[----:B------:R-:W-:Y:S02]  /*3760*/  MOV R148, 0x3780 ;  /* 0x0000378000947802 */ /* 0x000fe40000000f00 */
[----:B01----:R-:W-:Y:S05]  /*3770*/  CALL.REL.NOINC `($__internal_100_$__cuda_sm70_shflsync_down_p) ;  /* 0x000003d000007944 */ /* 0x003fea0003c00000 */
[----:B------:R-:W-:Y:S01]  /*3780*/  FADD.FTZ R152, R152, R159 ;  /* 0x0000009f98987221 */ /* 0x000fe20000010000 */
[----:B0-----:R-:W-:Y:S01]  /*3790*/  HFMA2.MMA R158, -RZ, RZ, 0, 4.76837158203125e-07 ;  /* 0x00000008ff9e7435 */ /* 0x001fe200000001ff */
[----:B-1----:R-:W-:Y:S01]  /*37a0*/  FADD.FTZ R160, R160, R201 ;  /* 0x000000c9a0a07221 */ /* 0x002fe20000010000 */
[----:B------:R-:W-:Y:S02]  /*37b0*/  MOV R201, 0x1f ;  /* 0x0000001f00c97802 */ /* 0x000fe40000000f00 */
[----:B------:R-:W-:Y:S02]  /*37c0*/  MOV R162, 0xffffffff ;  /* 0xffffffff00a27802 */ /* 0x000fe40000000f00 */
[----:B------:R-:W-:Y:S02]  /*37d0*/  MOV R153, R152 ;  /* 0x0000009800997202 */ /* 0x000fe40000000f00 */
[----:B------:R-:W-:Y:S02]  /*37e0*/  MOV R148, 0x3800 ;  /* 0x0000380000947802 */ /* 0x000fe40000000f00 */
[----:B------:R-:W-:Y:S05]  /*37f0*/  CALL.REL.NOINC `($__internal_100_$__cuda_sm70_shflsync_down_p) ;  /* 0x0000035000007944 */ /* 0x000fea0003c00000 */
[----:B0-----:R-:W-:Y:S01]  /*3800*/  HFMA2.MMA R158, -RZ, RZ, 0, 4.76837158203125e-07 ;  /* 0x00000008ff9e7435 */ /* 0x001fe200000001ff */
[----:B-1----:R-:W-:-:S02]  /*3810*/  MOV R151, R201 ;  /* 0x000000c900977202 */ /* 0x002fc40000000f00 */
[----:B------:R-:W-:Y:S02]  /*3820*/  MOV R153, R160 ;  /* 0x000000a000997202 */ /* 0x000fe40000000f00 */
[----:B------:R-:W-:Y:S02]  /*3830*/  MOV R201, 0x1f ;  /* 0x0000001f00c97802 */ /* 0x000fe40000000f00 */
[----:B------:R-:W-:Y:S02]  /*3840*/  MOV R162, 0xffffffff ;  /* 0xffffffff00a27802 */ /* 0x000fe40000000f00 */
[----:B------:R-:W-:Y:S02]  /*3850*/  MOV R148, 0x3870 ;  /* 0x0000387000947802 */ /* 0x000fe40000000f00 */
[----:B------:R-:W-:Y:S05]  /*3860*/  CALL.REL.NOINC `($__internal_100_$__cuda_sm70_shflsync_down_p) ;  /* 0x000002e000007944 */ /* 0x000fea0003c00000 */
[----:B------:R-:W-:Y:S01]  /*3870*/  FADD.FTZ R152, R151, R152 ;  /* 0x0000009897987221 */ /* 0x000fe20000010000 */
[----:B0-----:R-:W-:Y:S01]  /*3880*/  HFMA2.MMA R158, -RZ, RZ, 0, 2.384185791015625e-07 ;  /* 0x00000004ff9e7435 */ /* 0x001fe200000001ff */
[----:B-1----:R-:W-:Y:S01]  /*3890*/  FADD.FTZ R160, R160, R201 ;  /* 0x000000c9a0a07221 */ /* 0x002fe20000010000 */
[----:B------:R-:W-:Y:S02]  /*38a0*/  MOV R201, 0x1f ;  /* 0x0000001f00c97802 */ /* 0x000fe40000000f00 */
[----:B------:R-:W-:-:S02]  /*38b0*/  MOV R162, 0xffffffff ;  /* 0xffffffff00a27802 */ /* 0x000fc40000000f00 */
[----:B------:R-:W-:Y:S02]  /*38c0*/  MOV R153, R152 ;  /* 0x0000009800997202 */ /* 0x000fe40000000f00 */
[----:B------:R-:W-:Y:S02]  /*38d0*/  MOV R148, 0x38f0 ;  /* 0x000038f000947802 */ /* 0x000fe40000000f00 */
[----:B------:R-:W-:Y:S05]  /*38e0*/  CALL.REL.NOINC `($__internal_100_$__cuda_sm70_shflsync_down_p) ;  /* 0x0000026000007944 */ /* 0x000fea0003c00000 */
[----:B0-----:R-:W-:Y:S01]  /*38f0*/  HFMA2.MMA R158, -RZ, RZ, 0, 2.384185791015625e-07 ;  /* 0x00000004ff9e7435 */ /* 0x001fe200000001ff */
[----:B-1----:R-:W-:Y:S02]  /*3900*/  MOV R151, R201 ;  /* 0x000000c900977202 */ /* 0x002fe40000000f00 */
[----:B------:R-:W-:Y:S02]  /*3910*/  MOV R153, R160 ;  /* 0x000000a000997202 */ /* 0x000fe40000000f00 */
[----:B------:R-:W-:Y:S02]  /*3920*/  MOV R201, 0x1f ;  /* 0x0000001f00c97802 */ /* 0x000fe40000000f00 */
[----:B------:R-:W-:Y:S02]  /*3930*/  MOV R162, 0xffffffff ;  /* 0xffffffff00a27802 */ /* 0x000fe40000000f00 */
[----:B------:R-:W-:-:S02]  /*3940*/  MOV R148, 0x3960 ;  /* 0x0000396000947802 */ /* 0x000fc40000000f00 */
[----:B------:R-:W-:Y:S05]  /*3950*/  CALL.REL.NOINC `($__internal_100_$__cuda_sm70_shflsync_down_p) ;  /* 0x000001f000007944 */ /* 0x000fea0003c00000 */
[----:B------:R-:W-:Y:S01]  /*3960*/  FADD.FTZ R152, R151, R152 ;  /* 0x0000009897987221 */ /* 0x000fe20000010000 */
[----:B0-----:R-:W-:Y:S01]  /*3970*/  HFMA2.MMA R158, -RZ, RZ, 0, 1.1920928955078125e-07 ;  /* 0x00000002ff9e7435 */ /* 0x001fe200000001ff */
[----:B-1----:R-:W-:Y:S01]  /*3980*/  FADD.FTZ R156, R160, R201 ;  /* 0x000000c9a09c7221 */ /* 0x002fe20000010000 */
[----:B------:R-:W-:-:S02]  /*3990*/  MOV R201, 0x1f ;  /* 0x0000001f00c97802 */ /* 0x000fc40000000f00 */
[----:B------:R-:W-:Y:S02]  /*39a0*/  MOV R162, 0xffffffff ;  /* 0xffffffff00a27802 */ /* 0x000fe40000000f00 */
[----:B------:R-:W-:Y:S02]  /*39b0*/  MOV R153, R152 ;  /* 0x0000009800997202 */ /* 0x000fe40000000f00 */
[----:B------:R-:W-:Y:S02]  /*39c0*/  MOV R148, 0x39e0 ;  /* 0x000039e000947802 */ /* 0x000fe40000000f00 */
[----:B------:R-:W-:Y:S05]  /*39d0*/  CALL.REL.NOINC `($__internal_100_$__cuda_sm70_shflsync_down_p) ;  /* 0x0000017000007944 */ /* 0x000fea0003c00000 */
[----:B0-----:R-:W-:Y:S01]  /*39e0*/  HFMA2.MMA R158, -RZ, RZ, 0, 1.1920928955078125e-07 ;  /* 0x00000002ff9e7435 */ /* 0x001fe200000001ff */
[----:B-1----:R-:W-:Y:S02]  /*39f0*/  MOV R151, R201 ;  /* 0x000000c900977202 */ /* 0x002fe40000000f00 */
[----:B------:R-:W-:Y:S02]  /*3a00*/  MOV R153, R156 ;  /* 0x0000009c00997202 */ /* 0x000fe40000000f00 */
[----:B------:R-:W-:Y:S02]  /*3a10*/  MOV R201, 0x1f ;  /* 0x0000001f00c97802 */ /* 0x000fe40000000f00 */
[----:B------:R-:W-:-:S02]  /*3a20*/  MOV R162, 0xffffffff ;  /* 0xffffffff00a27802 */ /* 0x000fc40000000f00 */
[----:B------:R-:W-:Y:S02]  /*3a30*/  MOV R148, 0x3a50 ;  /* 0x00003a5000947802 */ /* 0x000fe40000000f00 */
[----:B------:R-:W-:Y:S05]  /*3a40*/  CALL.REL.NOINC `($__internal_100_$__cuda_sm70_shflsync_down_p) ;  /* 0x0000010000007944 */ /* 0x000fea0003c00000 */
[----:B------:R-:W-:Y:S01]  /*3a50*/  FADD.FTZ R154, R151, R152 ;  /* 0x00000098979a7221 */ /* 0x000fe20000010000 */
[----:B0-----:R-:W-:Y:S01]  /*3a60*/  HFMA2.MMA R158, -RZ, RZ, 0, 5.9604644775390625e-08 ;  /* 0x00000001ff9e7435 */ /* 0x001fe200000001ff */
[----:B-1----:R-:W-:Y:S01]  /*3a70*/  FADD.FTZ R156, R156, R201 ;  /* 0x000000c99c9c7221 */ /* 0x002fe20000010000 */
[----:B------:R-:W-:Y:S02]  /*3a80*/  MOV R201, 0x1f ;  /* 0x0000001f00c97802 */ /* 0x000fe40000000f00 */
[----:B------:R-:W-:Y:S02]  /*3a90*/  MOV R162, 0xffffffff ;  /* 0xffffffff00a27802 */ /* 0x000fe40000000f00 */
[----:B------:R-:W-:Y:S02]  /*3aa0*/  MOV R153, R154 ;  /* 0x0000009a00997202 */ /* 0x000fe40000000f00 */
[----:B------:R-:W-:Y:S02]  /*3ab0*/  MOV R148, 0x3ad0 ;  /* 0x00003ad000947802 */ /* 0x000fe40000000f00 */
[----:B------:R-:W-:Y:S05]  /*3ac0*/  CALL.REL.NOINC `($__internal_100_$__cuda_sm70_shflsync_down_p) ;  /* 0x0000008000007944 */ /* 0x000fea0003c00000 */
[----:B0-----:R-:W-:Y:S01]  /*3ad0*/  HFMA2.MMA R158, -RZ, RZ, 0, 5.9604644775390625e-08 ;  /* 0x00000001ff9e7435 */ /* 0x001fe200000001ff */
[----:B-1----:R-:W-:-:S02]  /*3ae0*/  MOV R155, R201 ;  /* 0x000000c9009b7202 */ /* 0x002fc40000000f00 */
[----:B------:R-:W-:Y:S02]  /*3af0*/  MOV R153, R156 ;  /* 0x0000009c00997202 */ /* 0x000fe40000000f00 */
[----:B------:R-:W-:Y:S02]  /*3b00*/  MOV R201, 0x1f ;  /* 0x0000001f00c97802 */ /* 0x000fe40000000f00 */
[----:B------:R-:W-:Y:S02]  /*3b10*/  MOV R162, 0xffffffff ;  /* 0xffffffff00a27802 */ /* 0x000fe40000000f00 */
[----:B------:R-:W-:Y:S02]  /*3b20*/  MOV R148, 0x3b40 ;  /* 0x00003b4000947802 */ /* 0x000fe40000000f00 */
[----:B------:R-:W-:Y:S05]  /*3b30*/  CALL.REL.NOINC `($__internal_100_$__cuda_sm70_shflsync_down_p) ;  /* 0x0000001000007944 */ /* 0x000fea0003c00000 */
[----:B01----:R-:W-:Y:S05]  /*3b40*/  BRA `(.L_x_6053) ;  /* 0xffffe1d000007947 */ /* 0x003fea000383ffff */
        .weak           $__internal_100_$__cuda_sm70_shflsync_down_p
        .type           $__internal_100_$__cuda_sm70_shflsync_down_p,@function
        .size           $__internal_100_$__cuda_sm70_shflsync_down_p,(.L_x_11834 - $__internal_100_$__cuda_sm70_shflsync_down_p)
$__internal_100_$__cuda_sm70_shflsync_down_p:
[----:B------:R-:W-:Y:S01]  /*3b50*/  HFMA2.MMA R149, -RZ, RZ, 0, 0 ;  /* 0x00000000ff957435 */ /* 0x000fe200000001ff */
[----:B------:R-:W-:Y:S04]  /*3b60*/  WARPSYNC R162 ;  /* 0x000000a200007348 */ /* 0x000fe80003800000 */
[----:B------:R0:W1:Y:S01]  /*3b70*/  SHFL.DOWN PT, R201, R153, R158, R201 ;  /* 0x0800009e99c97389 */ /* 0x00006200000e00c9 */
[----:B------:R-:W-:Y:S05]  /*3b80*/  RET.REL.NODEC R148 `(_ZN10layer_norm13ln_bwd_kernelINS_13Kernel_traitsIf6__halfS2_S2_fjLj8192ELj1ELj1ELj8ELj16ENS_18Kernel_traits_baseILj8192EfS2_S2_S2_fjLj256EEEEELb0ELb0ELb0ELb0EEEvNS_9BwdParamsE) ;  /* 0xffffc47094007950 */ /* 0x000fea0003c3ffff */
.L_x_6054:
        /* <DEDUP_REMOVED lines=15> */
.L_x_11834:


//--------------------- .text._ZN10layer_norm13ln_bwd_kernelINS_13Kernel_traitsIf6__halfS2_S2_fjLj8192ELj1ELj1ELj8ELj16ENS_18Kernel_traits_baseILj8192EfS2_S2_S2_fjLj256EEEEELb0ELb0ELb0ELb1EEEvNS_9BwdParamsE --------------------------
	.section	.text._ZN10layer_norm13ln_bwd_kernelINS_13Kernel_traitsIf6__halfS2_S2_fjLj8192ELj1ELj1ELj8ELj16ENS_18Kernel_traits_baseILj8192EfS2_S2_S2_fjLj256EEEEELb0ELb0ELb0ELb1EEEvNS_9BwdParamsE,"ax",@progbits
	.sectioninfo	@"SHI_REGISTERS=236"
	.align	128
        .global         _ZN10layer_norm13ln_bwd_kernelINS_13Kernel_traitsIf6__halfS2_S2_fjLj8192ELj1ELj1ELj8ELj16ENS_18Kernel_traits_baseILj8192EfS2_S2_S2_fjLj256EEEEELb0ELb0ELb0ELb1EEEvNS_9BwdParamsE
        .type           _ZN10layer_norm13ln_bwd_kernelINS_13Kernel_traitsIf6__halfS2_S2_fjLj8192ELj1ELj1ELj8ELj16ENS_18Kernel_traits_baseILj8192EfS2_S2_S2_fjLj256EEEEELb0ELb0ELb0ELb1EEEvNS_9BwdParamsE,@function
        .size           _ZN10layer_norm13ln_bwd_kernelINS_13Kernel_traitsIf6__halfS2_S2_fjLj8192ELj1ELj1ELj8ELj16ENS_18Kernel_traits_baseILj8192EfS2_S2_S2_fjLj256EEEEELb0ELb0ELb0ELb1EEEvNS_9BwdParamsE,(.L_x_11835 - _ZN10layer_norm13ln_bwd_kernelINS_13Kernel_traitsIf6__halfS2_S2_fjLj8192ELj1ELj1ELj8ELj16ENS_18Kernel_traits_baseILj8192EfS2_S2_S2_fjLj256EEEEELb0ELb0ELb0ELb1EEEvNS_9BwdParamsE)
        .other          _ZN10layer_norm13ln_bwd_kernelINS_13Kernel_traitsIf6__halfS2_S2_fjLj8192ELj1ELj1ELj8ELj16ENS_18Kernel_traits_baseILj8192EfS2_S2_S2_fjLj256EEEEELb0ELb0ELb0ELb1EEEvNS_9BwdParamsE,@"STO_CUDA_ENTRY STV_DEFAULT"
_ZN10layer_norm13ln_bwd_kernelINS_13Kernel_traitsIf6__halfS2_S2_fjLj8192ELj1ELj1ELj8ELj16ENS_18Kernel_traits_baseILj8192EfS2_S2_S2_fjLj256EEEEELb0ELb0ELb0ELb1EEEvNS_9BwdParamsE:
.text._ZN10layer_norm13ln_bwd_kernelINS_13Kernel_traitsIf6__halfS2_S2_fjLj8192ELj1ELj1ELj8ELj16ENS_18Kernel_traits_baseILj8192EfS2_S2_S2_fjLj256EEEEELb0ELb0ELb0ELb1EEEvNS_9BwdParamsE:
        /* <DEDUP_REMOVED lines=40> */
.L_x_6055:
        /* <DEDUP_REMOVED lines=47> */
.L_x_6060:
[----:B------:R-:W-:Y:S01]  /*0570*/  ISETP.NE.U32.AND P0, PT, RZ, c[0x0][0x1c0], PT ;  /* 0x00007000ff007a0c */ /* 0x000fe20003f05070 */
[----:B------:R-:W-:Y:S01]  /*0580*/  IMAD R2, R154, c[0x0][0x168], RZ ;  /* 0x00005a009a027a24 */ /* 0x000fe200078e02ff */
[----:B------:R-:W-:-:S02]  /*0590*/  LOP3.LUT R152, R115, 0xff, RZ, 0xc0, !PT ;  /* 0x000000ff73987812 */ /* 0x000fc400078ec0ff */
[----:B------:R-:W-:Y:S02]  /*05a0*/  ISETP.NE.AND.EX P0, PT, RZ, c[0x0][0x1c4], PT, P0 ;  /* 0x00007100ff007a0c */ /* 0x000fe40003f05300 */
[----:B------:R-:W-:Y:S02]  /*05b0*/  SHF.R.S32.HI R3, RZ, 0x1f, R2 ;  /* 0x0000001fff037819 */ /* 0x000fe40000011402 */
[----:B------:R-:W-:Y:S02]  /*05c0*/  SHF.R.S32.HI R57, RZ, 0x1f, R154 ;  /* 0x0000001fff397819 */ /* 0x000fe4000001149a */
[----:B------:R-:W-:Y:S02]  /*05d0*/  LEA.HI R3, R3, R2, RZ, 0x3 ;  /* 0x0000000203037211 */ /* 0x000fe400078f18ff */
[----:B------:R-:W-:Y:S02]  /*05e0*/  MOV R155, 0x10 ;  /* 0x00000010009b7802 */ /* 0x000fe40000000f00 */
[----:B------:R-:W-:-:S03]  /*05f0*/  LEA.HI.SX32 R152, R3, R152, 0x1d ;  /* 0x0000009803987211 */ /* 0x000fc600078feaff */
[----:B------:R-:W-:Y:S02]  /*0600*/  @P0 LEA R2, P1, R154, c[0x0][0x1c0], 0x1 ;  /* 0x000070009a020a11 */ /* 0x000fe400078208ff */
[----:B------:R-:W-:Y:S02]  /*0610*/  IADD3 R156, R152, 0x200, RZ ;  /* 0x00000200989c7810 */ /* 0x000fe40007ffe0ff */
[----:B------:R-:W-:Y:S01]  /*0620*/  @P0 LEA.HI.X R3, R154, c[0x0][0x1c4], R57, 0x1, P1 ;  /* 0x000071009a030a11 */ /* 0x000fe200008f0c39 */
[CC--:B------:R-:W-:Y:S01]  /*0630*/  IMAD.WIDE.U32 R56, R152.reuse, R155.reuse, c[0x0][0x188] ;  /* 0x0000620098387625 */ /* 0x0c0fe200078e009b */
[----:B------:R-:W-:Y:S02]  /*0640*/  MOV R161, 0x4 ;  /* 0x0000000400a17802 */ /* 0x000fe40000000f00 */
[C---:B------:R-:W-:Y:S01]  /*0650*/  IADD3 R157, R152.reuse, 0x100, RZ ;  /* 0x00000100989d7810 */ /* 0x040fe20007ffe0ff */
[----:B------:R0:W2:Y:S01]  /*0660*/  @P0 LDG.E.U16 R168, [R2.64] ;  /* 0x0000000402a80981 */ /* 0x0000a2000c1e1500 */
[C---:B------:R-:W-:Y:S01]  /*0670*/  IADD3 R151, R152.reuse, 0x300, RZ ;  /* 0x0000030098977810 */ /* 0x040fe20007ffe0ff */
[----:B------:R-:W-:-:S02]  /*0680*/  IMAD.WIDE.U32 R60, R152, R155, c[0x0][0x208] ;  /* 0x00008200983c7625 */ /* 0x000fc400078e009b */
[----:B------:R-:W3:Y:S02]  /*0690*/  LDG.E.128 R56, [R56.64] ;  /* 0x0000000438387981 */ /* 0x000ee4000c1e1d00 */
[----:B------:R-:W-:Y:S02]  /*06a0*/  IMAD.WIDE.U32 R76, R156, R155, c[0x0][0x208] ;  /* 0x000082009c4c7625 */ /* 0x000fe400078e009b */
[----:B------:R-:W4:Y:S02]  /*06b0*/  LDG.E.128 R60, [R60.64] ;  /* 0x000000043c3c7981 */ /* 0x000f24000c1e1d00 */
[----:B0-----:R-:W-:Y:S02]  /*06c0*/  IMAD.WIDE R2, R154, R161, c[0x0][0x1a0] ;  /* 0x000068009a027625 */ /* 0x001fe400078e02a1 */
[----:B------:R-:W4:Y:S02]  /*06d0*/  LDG.E.128 R76, [R76.64] ;  /* 0x000000044c4c7981 */ /* 0x000f24000c1e1d00 */
[----:B------:R-:W-:-:S02]  /*06e0*/  IMAD.WIDE.U32 R64, R157, R155, c[0x0][0x188] ;  /* 0x000062009d407625 */ /* 0x000fc400078e009b */
[----:B------:R0:W4:Y:S02]  /*06f0*/  LDG.E R180, [R2.64] ;  /* 0x0000000402b47981 */ /* 0x000124000c1e1900 */
        /* <DEDUP_REMOVED lines=9> */
[----:B------:R-:W4:Y:S04]  /*0790*/  LDG.E R158, [R160.64] ;  /* 0x00000004a09e7981 */ /* 0x000f28000c1e1900 */
[----:B------:R-:W4:Y:S01]  /*07a0*/  LDG.E.128 R84, [R84.64] ;  /* 0x0000000454547981 */ /* 0x000f22000c1e1d00 */
[----:B------:R-:W-:-:S04]  /*07b0*/  ISETP.NE.U32.AND P1, PT, RZ, c[0x0][0x218], PT ;  /* 0x00008600ff007a0c */ /* 0x000fc80003f25070 */
[----:B------:R-:W-:Y:S01]  /*07c0*/  ISETP.NE.AND.EX P1, PT, RZ, c[0x0][0x21c], PT, P1 ;  /* 0x00008700ff007a0c */ /* 0x000fe20003f25310 */
[----:B------:R-:W-:-:S12]  /*07d0*/  ULDC.U8 UR6, c[0x0][0x1f0] ;  /* 0x00007c0000067ab9 */ /* 0x000fd80000000000 */
[----:B------:R-:W-:-:S04]  /*07e0*/  @P1 IMAD.WIDE.U32 R162, R152, R155, c[0x0][0x218] ;  /* 0x0000860098a21625 */ /* 0x000fc800078e009b */
[-C--:B------:R-:W-:Y:S01]  /*07f0*/  @P1 IMAD.WIDE.U32 R164, R157, R155.reuse, c[0x0][0x218] ;  /* 0x000086009da41625 */ /* 0x080fe200078e009b */
[----:B-----5:R1:W5:Y:S03]  /*0800*/  @P1 LDG.E.128 R36, [R162.64] ;  /* 0x00000004a2241981 */ /* 0x020366000c1e1d00 */
[-C--:B------:R-:W-:Y:S01]  /*0810*/  @P1 IMAD.WIDE.U32 R166, R156, R155.reuse, c[0x0][0x218] ;  /* 0x000086009ca61625 */ /* 0x080fe200078e009b */
[----:B------:R1:W5:Y:S03]  /*0820*/  @P1 LDG.E.128 R40, [R164.64] ;  /* 0x00000004a4281981 */ /* 0x000366000c1e1d00 */
[----:B0-----:R-:W-:Y:S01]  /*0830*/  @P1 IMAD.WIDE.U32 R2, R151, R155, c[0x0][0x218] ;  /* 0x0000860097021625 */ /* 0x001fe200078e009b */
[----:B------:R-:W-:Y:S01]  /*0840*/  MOV R155, 0x3f800000 ;  /* 0x3f800000009b7802 */ /* 0x000fe20000000f00 */
[----:B------:R0:W5:Y:S04]  /*0850*/  @P1 LDG.E.128 R44, [R166.64] ;  /* 0x00000004a62c1981 */ /* 0x000168000c1e1d00 */
[----:B------:R0:W5:Y:S01]  /*0860*/  @P1 LDG.E.128 R48, [R2.64] ;  /* 0x0000000402301981 */ /* 0x000162000c1e1d00 */
[----:B------:R-:W-:Y:S01]  /*0870*/  LOP3.LUT P3, RZ, R115, 0x1f, RZ, 0xc0, !PT ;  /* 0x0000001f73ff7812 */ /* 0x000fe2000786c0ff */
[----:B--2---:R-:W-:Y:S01]  /*0880*/  @P0 HADD2.F32 R155, -RZ, R168.H0_H0 ;  /* 0x200000a8ff9b0230 */ /* 0x004fe20000004100 */
[----:B------:R-:W-:Y:S01]  /*0890*/  ISETP.NE.AND P0, PT, RZ, UR6, PT ;  /* 0x00000006ff007c0c */ /* 0x000fe2000bf05270 */
[----:B---3--:R-:W-:-:S02]  /*08a0*/  HADD2.F32 R174, -RZ, R58.H0_H0 ;  /* 0x2000003affae7230 */ /* 0x008fc40000004100 */
[----:B------:R-:W-:Y:S02]  /*08b0*/  HADD2.F32 R58, -RZ, R58.H1_H1 ;  /* 0x3000003aff3a7230 */ /* 0x000fe40000004100 */
[--C-:B----4-:R-:W-:Y:S02]  /*08c0*/  HADD2.F32 R207, -RZ, R60.reuse.H0_H0 ;  /* 0x2000003cffcf7230 */ /* 0x110fe40000004100 */
[----:B0-----:R-:W-:Y:S02]  /*08d0*/  HADD2.F32 R166, -RZ, R60.H1_H1 ;  /* 0x3000003cffa67230 */ /* 0x001fe40000004100 */
[--C-:B------:R-:W-:Y:S02]  /*08e0*/  HADD2.F32 R205, -RZ, R61.reuse.H0_H0 ;  /* 0x2000003dffcd7230 */ /* 0x100fe40000004100 */
[----:B-1----:R-:W-:Y:S01]  /*08f0*/  HADD2.F32 R164, -RZ, R61.H1_H1 ;  /* 0x3000003dffa47230 */ /* 0x002fe20000004100 */
[----:B------:R-:W-:Y:S01]  /*0900*/  FSEL R181, R180, RZ, !P0 ;  /* 0x000000ffb4b57208 */ /* 0x000fe20004000000 */
[----:B------:R-:W-:-:S02]  /*0910*/  HADD2.F32 R177, -RZ, R76.H0_H0 ;  /* 0x2000004cffb17230 */ /* 0x000fc40000004100 */
[----:B------:R-:W-:Y:S02]  /*0920*/  HADD2.F32 R189, -RZ, R76.H1_H1 ;  /* 0x3000004cffbd7230 */ /* 0x000fe40000004100 */
[--C-:B------:R-:W-:Y:S02]  /*0930*/  HADD2.F32 R3, -RZ, R65.reuse.H0_H0 ;  /* 0x20000041ff037230 */ /* 0x100fe40000004100 */
[----:B------:R-:W-:Y:S02]  /*0940*/  HADD2.F32 R60, -RZ, R65.H1_H1 ;  /* 0x30000041ff3c7230 */ /* 0x000fe40000004100 */
[----:B------:R-:W-:Y:S02]  /*0950*/  HADD2.F32 R61, -RZ, R66.H0_H0 ;  /* 0x20000042ff3d7230 */ /* 0x000fe40000004100 */
[--C-:B------:R-:W-:Y:S02]  /*0960*/  HADD2.F32 R178, -RZ, R67.reuse.H0_H0 ;  /* 0x20000043ffb27230 */ /* 0x100fe40000004100 */
[----:B------:R-:W-:-:S02]  /*0970*/  HADD2.F32 R179, -RZ, R67.H1_H1 ;  /* 0x30000043ffb37230 */ /* 0x000fc40000004100 */
[----:B------:R-:W-:Y:S02]  /*0980*/  HADD2.F32 R76, -RZ, R82.H0_H0 ;  /* 0x20000052ff4c7230 */ /* 0x000fe40000004100 */
[--C-:B------:R-:W-:Y:S02]  /*0990*/  HADD2.F32 R67, -RZ, R78.reuse.H0_H0 ;  /* 0x2000004eff437230 */ /* 0x100fe40000004100 */
[----:B------:R-:W-:Y:S02]  /*09a0*/  HADD2.F32 R65, -RZ, R78.H1_H1 ;  /* 0x3000004eff417230 */ /* 0x000fe40000004100 */
[--C-:B------:R-:W-:Y:S02]  /*09b0*/  HADD2.F32 R191, -RZ, R80.reuse.H0_H0 ;  /* 0x20000050ffbf7230 */ /* 0x100fe40000004100 */
[----:B------:R-:W-:Y:S02]  /*09c0*/  HADD2.F32 R185, -RZ, R80.H1_H1 ;  /* 0x30000050ffb97230 */ /* 0x000fe40000004100 */
[----:B------:R-:W-:-:S02]  /*09d0*/  HADD2.F32 R82, -RZ, R82.H1_H1 ;  /* 0x30000052ff527230 */ /* 0x000fc40000004100 */
[----:B------:R-:W-:Y:S02]  /*09e0*/  HADD2.F32 R170, -RZ, R56.H1_H1 ;  /* 0x30000038ffaa7230 */ /* 0x000fe40000004100 */
[----:B------:R-:W-:Y:S02]  /*09f0*/  HADD2.F32 R176, -RZ, R59.H0_H0 ;  /* 0x2000003bffb07230 */ /* 0x000fe40000004100 */
[--C-:B------:R-:W-:Y:S02]  /*0a00*/  HADD2.F32 R2, -RZ, R64.reuse.H0_H0 ;  /* 0x20000040ff027230 */ /* 0x100fe40000004100 */
[--C-:B------:R-:W-:Y:S02]  /*0a10*/  HADD2.F32 R78, -RZ, R83.reuse.H0_H0 ;  /* 0x20000053ff4e7230 */ /* 0x100fe40000004100 */
[----:B------:R-:W-:Y:S01]  /*0a20*/  HADD2.F32 R80, -RZ, R83.H1_H1 ;  /* 0x30000053ff507230 */ /* 0x000fe20000004100 */
[----:B------:R-:W-:Y:S01]  /*0a30*/  FADD.FTZ R83, -R181, R58 ;  /* 0x0000003ab5537221 */ /* 0x000fe20000010100 */
[----:B------:R-:W-:-:S02]  /*0a40*/  HADD2.F32 R64, -RZ, R64.H1_H1 ;  /* 0x30000040ff407230 */ /* 0x000fc40000004100 */
[--C-:B------:R-:W-:Y:S02]  /*0a50*/  HADD2.F32 R165, -RZ, R69.reuse.H0_H0 ;  /* 0x20000045ffa57230 */ /* 0x100fe40000004100 */
[----:B------:R-:W-:Y:S01]  /*0a60*/  HADD2.F32 R167, -RZ, R69.H1_H1 ;  /* 0x30000045ffa77230 */ /* 0x000fe20000004100 */
[C---:B------:R-:W-:Y:S01]  /*0a70*/  FADD.FTZ R221, -R181.reuse, R61 ;  /* 0x0000003db5dd7221 */ /* 0x040fe20000010100 */
[----:B------:R-:W-:Y:S02]  /*0a80*/  HADD2.F32 R168, -RZ, R56.H0_H0 ;  /* 0x20000038ffa87230 */ /* 0x000fe40000004100 */
[----:B------:R-:W-:Y:S01]  /*0a90*/  HADD2.F32 R69, -RZ, R72.H0_H0 ;  /* 0x20000048ff457230 */ /* 0x000fe20000004100 */
[C---:B------:R-:W-:Y:S01]  /*0aa0*/  FADD.FTZ R61, -R181.reuse, R82 ;  /* 0x00000052b53d7221 */ /* 0x040fe20000010100 */
[--C-:B------:R-:W-:Y:S01]  /*0ab0*/  HADD2.F32 R172, -RZ, R57.reuse.H0_H0 ;  /* 0x20000039ffac7230 */ /* 0x100fe20000004100 */
[----:B------:R-:W-:Y:S01]  /*0ac0*/  FADD.FTZ R209, -R181, R176 ;  /* 0x000000b0b5d17221 */ /* 0x000fe20000010100 */
[----:B------:R-:W-:Y:S01]  /*0ad0*/  HADD2.F32 R57, -RZ, R57.H1_H1 ;  /* 0x30000039ff397230 */ /* 0x000fe20000004100 */
[----:B------:R-:W-:Y:S01]  /*0ae0*/  FMUL.FTZ R82, R158, R83 ;  /* 0x000000539e527220 */ /* 0x000fe20000410000 */
[----:B------:R-:W-:-:S02]  /*0af0*/  HADD2.F32 R162, -RZ, R62.H1_H1 ;  /* 0x3000003effa27230 */ /* 0x000fc40000004100 */
[--C-:B------:R-:W-:Y:S02]  /*0b00*/  HADD2.F32 R173, -RZ, R71.reuse.H0_H0 ;  /* 0x20000047ffad7230 */ /* 0x100fe40000004100 */
[----:B------:R-:W-:Y:S02]  /*0b10*/  HADD2.F32 R175, -RZ, R71.H1_H1 ;  /* 0x30000047ffaf7230 */ /* 0x000fe40000004100 */
[--C-:B------:R-:W-:Y:S02]  /*0b20*/  HADD2.F32 R197, -RZ, R75.reuse.H0_H0 ;  /* 0x2000004bffc57230 */ /* 0x100fe40000004100 */
[----:B------:R-:W-:Y:S01]  /*0b30*/  HADD2.F32 R193, -RZ, R75.H1_H1 ;  /* 0x3000004bffc17230 */ /* 0x000fe20000004100 */
[C---:B------:R-:W-:Y:S01]  /*0b40*/  FADD.FTZ R75, -R181.reuse, R170 ;  /* 0x000000aab54b7221 */ /* 0x040fe20000010100 */
[----:B------:R-:W-:Y:S01]  /*0b50*/  HADD2.F32 R71, -RZ, R73.H0_H0 ;  /* 0x20000049ff477230 */ /* 0x000fe20000004100 */
[----:B------:R-:W-:Y:S01]  /*0b60*/  FADD.FTZ R215, -R181, R64 ;  /* 0x00000040b5d77221 */ /* 0x000fe20000010100 */
[----:B------:R-:W-:-:S02]  /*0b70*/  HADD2.F32 R203, -RZ, R74.H0_H0 ;  /* 0x2000004affcb7230 */ /* 0x000fc40000004100 */
[----:B------:R-:W-:Y:S01]  /*0b80*/  HADD2.F32 R201, -RZ, R74.H1_H1 ;  /* 0x3000004affc97230 */ /* 0x000fe20000004100 */
[C---:B------:R-:W-:Y:S01]  /*0b90*/  FADD.FTZ R229, -R181.reuse, R69 ;  /* 0x00000045b5e57221 */ /* 0x040fe20000010100 */
[----:B------:R-:W-:Y:S02]  /*0ba0*/  HADD2.F32 R59, -RZ, R59.H1_H1 ;  /* 0x3000003bff3b7230 */ /* 0x000fe40000004100 */
[----:B------:R-:W-:Y:S02]  /*0bb0*/  HADD2.F32 R66, -RZ, R66.H1_H1 ;  /* 0x30000042ff427230 */ /* 0x000fe40000004100 */
[----:B------:R-:W-:Y:S02]  /*0bc0*/  HADD2.F32 R72, -RZ, R72.H1_H1 ;  /* 0x30000048ff487230 */ /* 0x000fe40000004100 */
[----:B------:R-:W-:Y:S01]  /*0bd0*/  HADD2.F32 R199, -RZ, R73.H1_H1 ;  /* 0x30000049ffc77230 */ /* 0x000fe20000004100 */
[----:B------:R-:W-:Y:S01]  /*0be0*/  FADD.FTZ R73, -R181, R168 ;  /* 0x000000a8b5497221 */ /* 0x000fe20000010100 */
[----:B------:R-:W-:-:S02]  /*0bf0*/  HADD2.F32 R183, -RZ, R81.H0_H0 ;  /* 0x20000051ffb77230 */ /* 0x000fc40000004100 */
[----:B------:R-:W-:Y:S01]  /*0c00*/  HADD2.F32 R74, -RZ, R81.H1_H1 ;  /* 0x30000051ff4a7230 */ /* 0x000fe20000004100 */
[C---:B------:R-:W-:Y:S01]  /*0c10*/  FADD.FTZ R69, -R181.reuse, R76 ;  /* 0x0000004cb5457221 */ /* 0x040fe20000010100 */
[--C-:B------:R-:W-:Y:S02]  /*0c20*/  HADD2.F32 R163, -RZ, R63.reuse.H0_H0 ;  /* 0x2000003fffa37230 */ /* 0x100fe40000004100 */
        /* <DEDUP_REMOVED lines=8> */
[--C-:B------:R-:W-:Y:S01]  /*0cb0*/  HADD2.F32 R187, -RZ, R84.reuse.H0_H0 ;  /* 0x20000054ffbb7230 */ /* 0x100fe20000004100 */
[----:B------:R-:W-:Y:S01]  /*0cc0*/  FMUL.FTZ R83, R29, R162 ;  /* 0x000000a21d537220 */ /* 0x000fe20000410000 */
[----:B------:R-:W-:Y:S01]  /*0cd0*/  HADD2.F32 R64, -RZ, R84.H1_H1 ;  /* 0x30000054ff407230 */ /* 0x000fe20000004100 */
[----:B------:R-:W-:Y:S01]  /*0ce0*/  FMUL.FTZ R84, R158, R209 ;  /* 0x000000d19e547220 */ /* 0x000fe20000410000 */
[----:B------:R-:W-:Y:S01]  /*0cf0*/  HADD2.F32 R171, -RZ, R62.H0_H0 ;  /* 0x2000003effab7230 */ /* 0x000fe20000004100 */
[C---:B------:R-:W-:Y:S01]  /*0d00*/  FADD.FTZ R217, -R181.reuse, R3 ;  /* 0x00000003b5d97221 */ /* 0x040fe20000010100 */
[----:B------:R-:W-:Y:S01]  /*0d10*/  HADD2.F32 R68, -RZ, R68.H1_H1 ;  /* 0x30000044ff447230 */ /* 0x000fe20000004100 */
[C---:B------:R-:W-:Y:S01]  /*0d20*/  FADD.FTZ R233, -R181.reuse, R71 ;  /* 0x00000047b5e97221 */ /* 0x040fe20000010100 */
[--C-:B------:R-:W-:Y:S01]  /*0d30*/  HADD2.F32 R195, -RZ, R77.reuse.H0_H0 ;  /* 0x2000004dffc37230 */ /* 0x100fe20000004100 */
[----:B------:R-:W-:Y:S01]  /*0d40*/  FADD.FTZ R57, -R181, R78 ;  /* 0x0000004eb5397221 */ /* 0x000fe20000010100 */
[----:B------:R-:W-:Y:S01]  /*0d50*/  HADD2.F32 R62, -RZ, R77.H1_H1 ;  /* 0x3000004dff3e7230 */ /* 0x000fe20000004100 */
[----:B------:R-:W-:-:S02]  /*0d60*/  FMUL.FTZ R75, R32, R207 ;  /* 0x000000cf204b7220 */ /* 0x000fc40000410000 */
[----:B------:R-:W-:Y:S02]  /*0d70*/  FMUL.FTZ R162, R158, R215 ;  /* 0x000000d79ea27220 */ /* 0x000fe40000410000 */
        /* <DEDUP_REMOVED lines=20> */
[----:B------:R-:W-:Y:S01]  /*0ec0*/  HADD2.F32 R181, -RZ, R85.H0_H0 ;  /* 0x20000055ffb57230 */ /* 0x000fe20000004100 */
[----:B------:R-:W-:Y:S02]  /*0ed0*/  FMUL.FTZ R78, R158, R73 ;  /* 0x000000499e4e7220 */ /* 0x000fe40000410000 */
[----:B------:R-:W-:Y:S02]  /*0ee0*/  FADD.FTZ R138, R163, R138 ;  /* 0x0000008aa38a7221 */ /* 0x000fe40000010000 */
[-C--:B------:R-:W-:Y:S02]  /*0ef0*/  FFMA.FTZ R139, R84, R163.reuse, R139 ;  /* 0x000000a3548b7223 */ /* 0x080fe4000001008b */
[----:B------:R-:W-:-:S02]  /*0f00*/  FMUL.FTZ R85, R30, R163 ;  /* 0x000000a31e557220 */ /* 0x000fc40000410000 */
[----:B------:R-:W-:Y:S02]  /*0f10*/  FMUL.FTZ R73, R33, R166 ;  /* 0x000000a621497220 */ /* 0x000fe40000410000 */
[----:B------:R-:W-:Y:S02]  /*0f20*/  FADD.FTZ R66, RZ, R75 ;  /* 0x0000004bff427221 */ /* 0x000fe40000010000 */
[----:B------:R-:W-:Y:S02]  /*0f30*/  FADD.FTZ R112, R68, R112 ;  /* 0x0000007044707221 */ /* 0x000fe40000010000 */
[-C--:B------:R-:W-:Y:S02]  /*0f40*/  FFMA.FTZ R111, R162, R68.reuse, R111 ;  /* 0x00000044a26f7223 */ /* 0x080fe4000001006f */
[----:B------:R-:W-:Y:S02]  /*0f50*/  FMUL.FTZ R163, R25, R68 ;  /* 0x0000004419a37220 */ /* 0x000fe40000410000 */
[----:B------:R-:W-:-:S02]  /*0f60*/  FFMA.FTZ R68, R78, R75, RZ ;  /* 0x0000004b4e447223 */ /* 0x000fc400000100ff */
        /* <DEDUP_REMOVED lines=16> */
[----:B------:R-:W-:Y:S01]  /*1070*/  FMUL.FTZ R86, R158, R211 ;  /* 0x000000d39e567220 */ /* 0x000fe20000410000 */
[--C-:B------:R-:W-:Y:S01]  /*1080*/  HADD2.F32 R59, -RZ, R87.reuse.H0_H0 ;  /* 0x20000057ff3b7230 */ /* 0x100fe20000004100 */
[----:B------:R-:W-:Y:S01]  /*1090*/  FADD.FTZ R66, R66, R83 ;  /* 0x0000005342427221 */ /* 0x000fe20000010000 */
[----:B------:R-:W-:Y:S01]  /*10a0*/  HADD2.F32 R2, -RZ, R87.H1_H1 ;  /* 0x30000057ff027230 */ /* 0x000fe20000004100 */
        /* <DEDUP_REMOVED lines=24> */
[----:B------:R-:W-:Y:S02]  /*1230*/  FMUL.FTZ R166, R158, R219 ;  /* 0x000000db9ea67220 */ /* 0x000fe40000410000 */
[-C--:B------:R-:W-:Y:S02]  /*1240*/  FFMA.FTZ R109, R164, R165.reuse, R109 ;  /* 0x000000a5a46d7223 */ /* 0x080fe4000001006d */
[----:B------:R-:W-:Y:S02]  /*1250*/  FMUL.FTZ R165, R26, R165 ;  /* 0x000000a51aa57220 */ /* 0x000fe40000410000 */
[----:B------:R-:W-:Y:S01]  /*1260*/  FADD.FTZ R62, R62, R163 ;  /* 0x000000a33e3e7221 */ /* 0x000fe20000010000 */
[----:B------:R-:W-:Y:S01]  /*1270*/  HADD2.F32 R169, -RZ, R70.H0_H0 ;  /* 0x20000046ffa97230 */ /* 0x000fe20000004100 */
[----:B------:R-:W-:-:S02]  /*1280*/  FFMA.FTZ R66, R162, R163, R66 ;  /* 0x000000a3a2427223 */ /* 0x000fc40000010042 */
[----:B------:R-:W-:Y:S02]  /*1290*/  FADD.FTZ R108, R167, R108 ;  /* 0x0000006ca76c7221 */ /* 0x000fe40000010000 */
[----:B------:R-:W-:Y:S02]  /*12a0*/  FMUL.FTZ R168, R158, R221 ;  /* 0x000000dd9ea87220 */ /* 0x000fe40000410000 */
[-C--:B------:R-:W-:Y:S02]  /*12b0*/  FFMA.FTZ R107, R166, R167.reuse, R107 ;  /* 0x000000a7a66b7223 */ /* 0x080fe4000001006b */
[----:B------:R-:W-:Y:S02]  /*12c0*/  FMUL.FTZ R167, R27, R167 ;  /* 0x000000a71ba77220 */ /* 0x000fe40000410000 */
[----:B------:R-:W-:Y:S02]  /*12d0*/  FADD.FTZ R62, R62, R165 ;  /* 0x000000a53e3e7221 */ /* 0x000fe40000010000 */
[----:B------:R-:W-:Y:S01]  /*12e0*/  FFMA.FTZ R66, R164, R165, R66 ;  /* 0x000000a5a4427223 */ /* 0x000fe20000010042 */
[----:B------:R-:W-:Y:S01]  /*12f0*/  HADD2.F32 R70, -RZ, R70.H1_H1 ;  /* 0x30000046ff467230 */ /* 0x000fe20000004100 */
        /* <DEDUP_REMOVED lines=10> */
[----:B------:R-:W-:Y:S02]  /*13a0*/  FMUL.FTZ R170, R158, R223 ;  /* 0x000000df9eaa7220 */ /* 0x000fe40000410000 */
        /* <DEDUP_REMOVED lines=46> */
[----:B------:R-:W-:Y:S02]  /*1690*/  FMUL.FTZ R201, R158, R201 ;  /* 0x000000c99ec97220 */ /* 0x000fe40000410000 */
[----:B------:R-:W-:Y:S02]  /*16a0*/  FFMA.FTZ R62, R184, R203, R62 ;  /* 0x000000cbb83e7223 */ /* 0x000fe4000001003e */
[----:B------:R-:W-:Y:S02]  /*16b0*/  FADD.FTZ R63, R63, R186 ;  /* 0x000000ba3f3f7221 */ /* 0x000fe40000010000 */
[----:B------:R-:W-:-:S02]  /*16c0*/  FFMA.FTZ R62, R201, R186, R62 ;  /* 0x000000bac93e7223 */ /* 0x000fc4000001003e */
[C---:B------:R-:W-:Y:S02]  /*16d0*/  FMUL.FTZ R192, R158.reuse, R191 ;  /* 0x000000bf9ec07220 */ /* 0x040fe40000410000 */
        /* <DEDUP_REMOVED lines=15> */
[----:B------:R-:W-:Y:S02]  /*17d0*/  FMUL.FTZ R194, R9, R64 ;  /* 0x0000004009c27220 */ /* 0x000fe40000410000 */
[----:B------:R-:W-:-:S02]  /*17e0*/  FFMA.FTZ R56, R192, R187, R62 ;  /* 0x000000bbc0387223 */ /* 0x000fc4000001003e */
[----:B------:R-:W-:Y:S02]  /*17f0*/  FADD.FTZ R130, R181, R130 ;  /* 0x00000082b5827221 */ /* 0x000fe40000010000 */
[-C--:B------:R-:W-:Y:S02]  /*1800*/  FFMA.FTZ R121, R196, R181.reuse, R121 ;  /* 0x000000b5c4797223 */ /* 0x080fe40000010079 */
        /* <DEDUP_REMOVED lines=44> */
.L_x_6061:
        /* <DEDUP_REMOVED lines=18> */
.L_x_6062:
        /* <DEDUP_REMOVED lines=16> */
[----:B------:R1:W-:Y:S04]  /*1cf0*/  @!P3 STS.64 [R159.X8+0x8000], R2 ;  /* 0x008000029f00b388 */ /* 0x0003e80000008a00 */
[----:B------:R-:W-:Y:S01]  /*1d00*/  BAR.SYNC.DEFER_BLOCKING 0x0 ;  /* 0x0000000000007b1d */ /* 0x000fe20000010000 */
[----:B-1----:R-:W-:-:S05]  /*1d10*/  SEL R159, RZ, 0x1, P2 ;  /* 0x00000001ff9f7807 */ /* 0x002fca0001000000 */
        /* <DEDUP_REMOVED lines=62> */
[----:B------:R-:W-:Y:S01]  /*2100*/  @P1 HADD2.F32 R3, -RZ, R38.H0_H0 ;  /* 0x20000026ff031230 */ /* 0x000fe20000004100 */
[----:B------:R-:W-:Y:S02]  /*2110*/  FADD.FTZ R167, R167, -R166 ;  /* 0x800000a6a7a77221 */ /* 0x000fe40000010000 */
[----:B------:R-:W-:Y:S02]  /*2120*/  FMUL.FTZ R166, R158, R81 ;  /* 0x000000519ea67220 */ /* 0x000fe40000410000 */
[----:B------:R-:W-:-:S02]  /*2130*/  FADD.FTZ R85, R85, -R84 ;  /* 0x8000005455557221 */ /* 0x000fc40000010000 */
[----:B------:R-:W-:Y:S02]  /*2140*/  FADD.FTZ R87, R87, -R86 ;  /* 0x8000005657577221 */ /* 0x000fe40000010000 */
[----:B------:R-:W-:Y:S02]  /*2150*/  FADD.FTZ R75, R75, -R78 ;  /* 0x8000004e4b4b7221 */ /* 0x000fe40000010000 */
[----:B------:R-:W-:Y:S02]  /*2160*/  FADD.FTZ R79, R79, -R72 ;  /* 0x800000484f4f7221 */ /* 0x000fe40000010000 */
[----:B------:R-:W-:Y:S02]  /*2170*/  FADD.FTZ R171, R171, -R170 ;  /* 0x800000aaabab7221 */ /* 0x000fe40000010000 */
[----:B------:R-:W-:Y:S02]  /*2180*/  FADD.FTZ R173, R173, -R172 ;  /* 0x800000acadad7221 */ /* 0x000fe40000010000 */
[----:B------:R-:W-:Y:S01]  /*2190*/  @P1 FADD.FTZ R166, R166, R3 ;  /* 0x00000003a6a61221 */ /* 0x000fe20000010000 */
[----:B------:R-:W-:Y:S01]  /*21a0*/  @P1 HADD2.F32 R3, -RZ, R36.H0_H0 ;  /* 0x20000024ff031230 */ /* 0x000fe20000004100 */
[----:B------:R-:W-:-:S02]  /*21b0*/  FADD.FTZ R165, R165, -R164 ;  /* 0x800000a4a5a57221 */ /* 0x000fc40000010000 */
[C---:B------:R-:W-:Y:S02]  /*21c0*/  FMUL.FTZ R170, R158.reuse, R85 ;  /* 0x000000559eaa7220 */ /* 0x040fe40000410000 */
[C---:B------:R-:W-:Y:S02]  /*21d0*/  FMUL.FTZ R172, R158.reuse, R87 ;  /* 0x000000579eac7220 */ /* 0x040fe40000410000 */
[C---:B------:R-:W-:Y:S02]  /*21e0*/  FMUL.FTZ R2, R158.reuse, R75 ;  /* 0x0000004b9e027220 */ /* 0x040fe40000410000 */
[----:B------:R-:W-:Y:S02]  /*21f0*/  FMUL.FTZ R164, R158, R79 ;  /* 0x0000004f9ea47220 */ /* 0x000fe40000410000 */
[----:B------:R-:W-:Y:S02]  /*2200*/  FADD.FTZ R73, R73, -R76 ;  /* 0x8000004c49497221 */ /* 0x000fe40000010000 */
[----:B------:R-:W-:-:S02]  /*2210*/  FADD.FTZ R77, R77, -R74 ;  /* 0x8000004a4d4d7221 */ /* 0x000fc40000010000 */
[----:B------:R-:W-:Y:S02]  /*2220*/  FADD.FTZ R161, R161, -R160 ;  /* 0x800000a0a1a17221 */ /* 0x000fe40000010000 */
[----:B------:R-:W-:Y:S01]  /*2230*/  @P1 FADD.FTZ R170, R170, R57 ;  /* 0x00000039aaaa1221 */ /* 0x000fe20000010000 */
[----:B------:R-:W-:Y:S01]  /*2240*/  @P1 HADD2.F32 R57, -RZ, R36.H1_H1 ;  /* 0x30000024ff391230 */ /* 0x000fe20000004100 */
[----:B------:R-:W-:Y:S01]  /*2250*/  @P1 FADD.FTZ R172, R172, R59 ;  /* 0x0000003bacac1221 */ /* 0x000fe20000010000 */
[----:B------:R-:W-:Y:S01]  /*2260*/  @P1 HADD2.F32 R59, -RZ, R37.H0_H0 ;  /* 0x20000025ff3b1230 */ /* 0x000fe20000004100 */
        /* <DEDUP_REMOVED lines=8> */
[C---:B------:R-:W-:Y:S01]  /*22f0*/  FMUL.FTZ R56, R158.reuse, R73 ;  /* 0x000000499e387220 */ /* 0x040fe20000410000 */
[----:B------:R-:W-:Y:S01]  /*2300*/  @P0 F2FP.PACK_AB R65, RZ, R164 ;  /* 0x000000a4ff41023e */ /* 0x000fe200000000ff */
[C---:B------:R-:W-:Y:S01]  /*2310*/  FMUL.FTZ R58, R158.reuse, R77 ;  /* 0x0000004d9e3a7220 */ /* 0x040fe20000410000 */
[----:B------:R-:W-:Y:S01]  /*2320*/  HFMA2.MMA R77, -RZ, RZ, 0, 9.5367431640625e-07 ;  /* 0x00000010ff4d7435 */ /* 0x000fe200000001ff */
[----:B------:R-:W-:Y:S01]  /*2330*/  FADD.FTZ R83, R83, -R82 ;  /* 0x8000005253537221 */ /* 0x000fe20000010000 */
[----:B------:R-:W-:Y:S01]  /*2340*/  @P0 PRMT R55, R69, 0x7610, R55 ;  /* 0x0000761045370816 */ /* 0x000fe20000000037 */
[----:B------:R-:W-:-:S02]  /*2350*/  FMUL.FTZ R174, R158, R161 ;  /* 0x000000a19eae7220 */ /* 0x000fc40000410000 */
[----:B------:R-:W-:Y:S01]  /*2360*/  FMUL.FTZ R180, R158, R167 ;  /* 0x000000a79eb47220 */ /* 0x000fe20000410000 */
[----:B------:R-:W-:Y:S01]  /*2370*/  @P0 PRMT R55, R55, 0x5410, R71 ;  /* 0x0000541037370816 */ /* 0x000fe20000000047 */
[----:B------:R-:W-:Y:S02]  /*2380*/  FADD.FTZ R163, R163, -R162 ;  /* 0x800000a2a3a37221 */ /* 0x000fe40000010000 */
[----:B------:R-:W-:Y:S02]  /*2390*/  FADD.FTZ R177, R177, -R176 ;  /* 0x800000b0b1b17221 */ /* 0x000fe40000010000 */
[----:B------:R-:W-:Y:S02]  /*23a0*/  FADD.FTZ R169, R169, -R168 ;  /* 0x800000a8a9a97221 */ /* 0x000fe40000010000 */
[----:B------:R-:W-:Y:S01]  /*23b0*/  @P1 FADD.FTZ R58, R58, R59 ;  /* 0x0000003b3a3a1221 */ /* 0x000fe20000010000 */
[----:B------:R-:W-:Y:S01]  /*23c0*/  @P1 HADD2.F32 R59, -RZ, R41.H0_H0 ;  /* 0x20000029ff3b1230 */ /* 0x000fe20000004100 */
[----:B------:R-:W-:Y:S01]  /*23d0*/  @P1 FADD.FTZ R56, R56, R57 ;  /* 0x0000003938381221 */ /* 0x000fe20000010000 */
[----:B------:R-:W-:Y:S01]  /*23e0*/  @P1 HADD2.F32 R57, -RZ, R40.H1_H1 ;  /* 0x30000028ff391230 */ /* 0x000fe20000004100 */
[----:B------:R-:W-:Y:S01]  /*23f0*/  FADD.FTZ R189, R189, -R178 ;  /* 0x800000b2bdbd7221 */ /* 0x000fe20000010000 */
[----:B------:R-:W-:Y:S01]  /*2400*/  @P0 F2FP.PACK_AB R60, RZ, R58 ;  /* 0x0000003aff3c023e */ /* 0x000fe200000000ff */
[----:B------:R-:W-:-:S02]  /*2410*/  FMUL.FTZ R168, R158, R83 ;  /* 0x000000539ea87220 */ /* 0x000fc40000410000 */
[----:B------:R-:W-:Y:S01]  /*2420*/  @P1 FADD.FTZ R174, R174, R3 ;  /* 0x00000003aeae1221 */ /* 0x000fe20000010000 */
[----:B------:R-:W-:Y:S01]  /*2430*/  @P1 HADD2.F32 R3, -RZ, R42.H1_H1 ;  /* 0x3000002aff031230 */ /* 0x000fe20000004100 */
[----:B------:R-:W-:Y:S01]  /*2440*/  @P1 FADD.FTZ R180, R180, R61 ;  /* 0x0000003db4b41221 */ /* 0x000fe20000010000 */
[----:B------:R-:W-:Y:S01]  /*2450*/  @P1 HADD2.F32 R61, -RZ, R44.H0_H0 ;  /* 0x2000002cff3d1230 */ /* 0x000fe20000004100 */
[----:B------:R-:W-:Y:S01]  /*2460*/  FADD.FTZ R203, R203, -R184 ;  /* 0x800000b8cbcb7221 */ /* 0x000fe20000010000 */
[----:B------:R-:W-:Y:S01]  /*2470*/  @P0 PRMT R53, R60, 0x7610, R53 ;  /* 0x000076103c350816 */ /* 0x000fe20000000035 */
[C---:B------:R-:W-:Y:S02]  /*2480*/  FMUL.FTZ R176, R158.reuse, R163 ;  /* 0x000000a39eb07220 */ /* 0x040fe40000410000 */
[C---:B------:R-:W-:Y:S01]  /*2490*/  FMUL.FTZ R178, R158.reuse, R165 ;  /* 0x000000a59eb27220 */ /* 0x040fe20000410000 */
[----:B------:R-:W-:Y:S01]  /*24a0*/  @P0 PRMT R53, R53, 0x5410, R65 ;  /* 0x0000541035350816 */ /* 0x000fe20000000041 */
[C---:B------:R-:W-:Y:S01]  /*24b0*/  FMUL.FTZ R184, R158.reuse, R171 ;  /* 0x000000ab9eb87220 */ /* 0x040fe20000410000 */
[----:B------:R-:W-:Y:S01]  /*24c0*/  @P0 F2FP.PACK_AB R65, RZ, R180 ;  /* 0x000000b4ff41023e */ /* 0x000fe200000000ff */
[----:B------:R-:W-:-:S02]  /*24d0*/  FMUL.FTZ R76, R158, R177 ;  /* 0x000000b19e4c7220 */ /* 0x000fc40000410000 */
[----:B------:R-:W-:Y:S02]  /*24e0*/  FADD.FTZ R201, R186, -R201 ;  /* 0x800000c9bac97221 */ /* 0x000fe40000010000 */
[----:B------:R-:W-:Y:S01]  /*24f0*/  @P1 FADD.FTZ R168, R168, R63 ;  /* 0x0000003fa8a81221 */ /* 0x000fe20000010000 */
[----:B------:R-:W-:Y:S01]  /*2500*/  @P1 HADD2.F32 R63, -RZ, R42.H0_H0 ;  /* 0x2000002aff3f1230 */ /* 0x000fe20000004100 */
[----:B------:R-:W-:Y:S02]  /*2510*/  FADD.FTZ R199, R199, -R182 ;  /* 0x800000b6c7c77221 */ /* 0x000fe40000010000 */
[----:B------:R-:W-:Y:S01]  /*2520*/  @P1 FADD.FTZ R176, R176, R57 ;  /* 0x00000039b0b01221 */ /* 0x000fe20000010000 */
[--C-:B------:R-:W-:Y:S01]  /*2530*/  @P1 HADD2.F32 R57, -RZ, R43.reuse.H0_H0 ;  /* 0x2000002bff391230 */ /* 0x100fe20000004100 */
[----:B------:R-:W-:Y:S01]  /*2540*/  @P1 FADD.FTZ R178, R178, R59 ;  /* 0x0000003bb2b21221 */ /* 0x000fe20000010000 */
[----:B------:R-:W-:Y:S01]  /*2550*/  @P1 HADD2.F32 R59, -RZ, R43.H1_H1 ;  /* 0x3000002bff3b1230 */ /* 0x000fe20000004100 */
[----:B------:R-:W-:Y:S01]  /*2560*/  FADD.FTZ R197, R188, -R197 ;  /* 0x800000c5bcc57221 */ /* 0x000fe20000010000 */
[----:B------:R-:W-:Y:S01]  /*2570*/  @P0 F2FP.PACK_AB R67, RZ, R168 ;  /* 0x000000a8ff43023e */ /* 0x000fe200000000ff */
[----:B------:R-:W-:-:S02]  /*2580*/  FMUL.FTZ R182, R158, R169 ;  /* 0x000000a99eb67220 */ /* 0x000fc40000410000 */
[----:B------:R-:W-:Y:S01]  /*2590*/  @P1 FADD.FTZ R184, R184, R3 ;  /* 0x00000003b8b81221 */ /* 0x000fe20000010000 */
[----:B------:R-:W-:Y:S01]  /*25a0*/  @P1 HADD2.F32 R3, -RZ, R45.H0_H0 ;  /* 0x2000002dff031230 */ /* 0x000fe20000004100 */
[----:B------:R-:W-:Y:S01]  /*25b0*/  @P1 FADD.FTZ R76, R76, R61 ;  /* 0x0000003d4c4c1221 */ /* 0x000fe20000010000 */
[----:B------:R-:W-:Y:S01]  /*25c0*/  @P1 HADD2.F32 R61, -RZ, R46.H1_H1 ;  /* 0x3000002eff3d1230 */ /* 0x000fe20000004100 */
[C---:B------:R-:W-:Y:S01]  /*25d0*/  FMUL.FTZ R186, R158.reuse, R173 ;  /* 0x000000ad9eba7220 */ /* 0x040fe20000410000 */
[----:B------:R-:W-:Y:S01]  /*25e0*/  @P0 F2FP.PACK_AB R69, RZ, R184 ;  /* 0x000000b8ff45023e */ /* 0x000fe200000000ff */
[C---:B------:R-:W-:Y:S02]  /*25f0*/  FMUL.FTZ R188, R158.reuse, R175 ;  /* 0x000000af9ebc7220 */ /* 0x040fe40000410000 */
[C---:B------:R-:W-:Y:S02]  /*2600*/  FMUL.FTZ R80, R158.reuse, R195 ;  /* 0x000000c39e507220 */ /* 0x040fe40000410000 */
[----:B------:R-:W-:-:S02]  /*2610*/  FMUL.FTZ R86, R158, R201 ;  /* 0x000000c99e567220 */ /* 0x000fc40000410000 */
[----:B------:R-:W-:Y:S02]  /*2620*/  FADD.FTZ R193, R190, -R193 ;  /* 0x800000c1bec17221 */ /* 0x000fe40000010000 */
[----:B------:R-:W-:Y:S02]  /*2630*/  FADD.FTZ R181, R181, -R196 ;  /* 0x800000c4b5b57221 */ /* 0x000fe40000010000 */
[----:B------:R-:W-:Y:S01]  /*2640*/  @P1 FADD.FTZ R182, R182, R63 ;  /* 0x0000003fb6b61221 */ /* 0x000fe20000010000 */
[----:B------:R-:W-:Y:S01]  /*2650*/  @P1 HADD2.F32 R63, -RZ, R44.H1_H1 ;  /* 0x3000002cff3f1230 */ /* 0x000fe20000004100 */
[----:B------:R-:W-:Y:S01]  /*2660*/  @P1 FADD.FTZ R186, R186, R57 ;  /* 0x00000039baba1221 */ /* 0x000fe20000010000 */
[----:B------:R-:W-:Y:S01]  /*2670*/  @P1 HADD2.F32 R57, -RZ, R45.H1_H1 ;  /* 0x3000002dff391230 */ /* 0x000fe20000004100 */
[----:B------:R-:W-:Y:S01]  /*2680*/  @P1 FADD.FTZ R188, R188, R59 ;  /* 0x0000003bbcbc1221 */ /* 0x000fe20000010000 */
[----:B------:R-:W-:Y:S01]  /*2690*/  @P1 HADD2.F32 R59, -RZ, R46.H0_H0 ;  /* 0x2000002eff3b1230 */ /* 0x000fe20000004100 */
[----:B------:R-:W-:Y:S01]  /*26a0*/  FMUL.FTZ R78, R158, R189 ;  /* 0x000000bd9e4e7220 */ /* 0x000fe20000410000 */
[----:B------:R-:W-:Y:S01]  /*26b0*/  @P0 F2FP.PACK_AB R71, RZ, R186 ;  /* 0x000000baff47023e */ /* 0x000fe200000000ff */
[----:B------:R-:W-:Y:S01]  /*26c0*/  @P1 FADD.FTZ R80, R80, R3 ;  /* 0x0000000350501221 */ /* 0x000fe20000010000 */
[----:B------:R-:W-:Y:S01]  /*26d0*/  @P1 HADD2.F32 R3, -RZ, R47.H1_H1 ;  /* 0x3000002fff031230 */ /* 0x000fe20000004100 */
[----:B------:R-:W-:Y:S01]  /*26e0*/  @P1 FADD.FTZ R86, R86, R61 ;  /* 0x0000003d56561221 */ /* 0x000fe20000010000 */
[----:B------:R-:W-:Y:S01]  /*26f0*/  @P1 HADD2.F32 R61, -RZ, R49.H0_H0 ;  /* 0x20000031ff3d1230 */ /* 0x000fe20000004100 */
[----:B------:R-:W-:-:S02]  /*2700*/  FMUL.FTZ R82, R158, R199 ;  /* 0x000000c79e527220 */ /* 0x000fc40000410000 */
[C---:B------:R-:W-:Y:S02]  /*2710*/  FMUL.FTZ R84, R158.reuse, R203 ;  /* 0x000000cb9e547220 */ /* 0x040fe40000410000 */
[C---:B------:R-:W-:Y:S02]  /*2720*/  FMUL.FTZ R162, R158.reuse, R193 ;  /* 0x000000c19ea27220 */ /* 0x040fe40000410000 */
[----:B------:R-:W-:Y:S02]  /*2730*/  FMUL.FTZ R66, R158, R181 ;  /* 0x000000b59e427220 */ /* 0x000fe40000410000 */
[----:B------:R-:W-:Y:S02]  /*2740*/  FADD.FTZ R187, R187, -R192 ;  /* 0x800000c0bbbb7221 */ /* 0x000fe40000010000 */
[----:B------:R-:W-:Y:S02]  /*2750*/  FADD.FTZ R185, R194, -R185 ;  /* 0x800000b9c2b97221 */ /* 0x000fe40000010000 */
[----:B------:R-:W-:-:S02]  /*2760*/  FADD.FTZ R183, R198, -R183 ;  /* 0x800000b7c6b77221 */ /* 0x000fc40000010000 */
[----:B------:R-:W-:Y:S02]  /*2770*/  FADD.FTZ R205, R205, -R204 ;  /* 0x800000cccdcd7221 */ /* 0x000fe40000010000 */
[----:B------:R-:W-:Y:S01]  /*2780*/  @P1 FADD.FTZ R78, R78, R63 ;  /* 0x0000003f4e4e1221 */ /* 0x000fe20000010000 */
[----:B------:R-:W-:Y:S01]  /*2790*/  @P1 HADD2.F32 R63, -RZ, R47.H0_H0 ;  /* 0x2000002fff3f1230 */ /* 0x000fe20000004100 */
[----:B------:R-:W-:Y:S01]  /*27a0*/  @P1 FADD.FTZ R82, R82, R57 ;  /* 0x0000003952521221 */ /* 0x000fe20000010000 */
[--C-:B------:R-:W-:Y:S01]  /*27b0*/  @P1 HADD2.F32 R57, -RZ, R48.reuse.H0_H0 ;  /* 0x20000030ff391230 */ /* 0x100fe20000004100 */
[----:B------:R-:W-:Y:S01]  /*27c0*/  @P1 FADD.FTZ R84, R84, R59 ;  /* 0x0000003b54541221 */ /* 0x000fe20000010000 */
[----:B------:R-:W-:Y:S01]  /*27d0*/  @P1 HADD2.F32 R59, -RZ, R48.H1_H1 ;  /* 0x30000030ff3b1230 */ /* 0x000fe20000004100 */
[----:B------:R-:W-:Y:S02]  /*27e0*/  FMUL.FTZ R160, R158, R197 ;  /* 0x000000c59ea07220 */ /* 0x000fe40000410000 */
[----:B------:R-:W-:Y:S01]  /*27f0*/  @P1 FADD.FTZ R162, R162, R3 ;  /* 0x00000003a2a21221 */ /* 0x000fe20000010000 */
[----:B------:R-:W-:Y:S01]  /*2800*/  @P1 HADD2.F32 R3, -RZ, R49.H1_H1 ;  /* 0x30000031ff031230 */ /* 0x000fe20000004100 */
[----:B------:R-:W-:Y:S01]  /*2810*/  @P1 FADD.FTZ R66, R66, R61 ;  /* 0x0000003d42421221 */ /* 0x000fe20000010000 */
[----:B------:R-:W-:Y:S01]  /*2820*/  @P1 HADD2.F32 R61, -RZ, R51.H0_H0 ;  /* 0x20000033ff3d1230 */ /* 0x000fe20000004100 */
[----:B------:R-:W-:-:S02]  /*2830*/  FADD.FTZ R179, R200, -R179 ;  /* 0x800000b3c8b37221 */ /* 0x000fc40000010000 */
[----:B------:R-:W-:Y:S02]  /*2840*/  FADD.FTZ R191, R202, -R191 ;  /* 0x800000bfcabf7221 */ /* 0x000fe40000010000 */
[C---:B------:R-:W-:Y:S02]  /*2850*/  FMUL.FTZ R62, R158.reuse, R187 ;  /* 0x000000bb9e3e7220 */ /* 0x040fe40000410000 */
[----:B------:R-:W-:Y:S02]  /*2860*/  FMUL.FTZ R64, R158, R185 ;  /* 0x000000b99e407220 */ /* 0x000fe40000410000 */
[----:B------:R-:W-:Y:S02]  /*2870*/  FADD.FTZ R207, R206, -R207 ;  /* 0x800000cfcecf7221 */ /* 0x000fe40000010000 */
[C---:B------:R-:W-:Y:S02]  /*2880*/  FMUL.FTZ R68, R158.reuse, R183 ;  /* 0x000000b79e447220 */ /* 0x040fe40000410000 */
[----:B------:R-:W-:-:S02]  /*2890*/  FMUL.FTZ R74, R158, R205 ;  /* 0x000000cd9e4a7220 */ /* 0x000fc40000410000 */
[----:B------:R-:W-:Y:S01]  /*28a0*/  @P1 FADD.FTZ R160, R160, R63 ;  /* 0x0000003fa0a01221 */ /* 0x000fe20000010000 */
[----:B------:R-:W-:Y:S01]  /*28b0*/  @P1 HADD2.F32 R63, -RZ, R51.H1_H1 ;  /* 0x30000033ff3f1230 */ /* 0x000fe20000004100 */
[C---:B------:R-:W-:Y:S02]  /*28c0*/  FMUL.FTZ R70, R158.reuse, R179 ;  /* 0x000000b39e467220 */ /* 0x040fe40000410000 */
[----:B------:R-:W-:Y:S02]  /*28d0*/  FMUL.FTZ R72, R158, R191 ;  /* 0x000000bf9e487220 */ /* 0x000fe40000410000 */
[----:B------:R-:W-:Y:S01]  /*28e0*/  @P1 FADD.FTZ R62, R62, R57 ;  /* 0x000000393e3e1221 */ /* 0x000fe20000010000 */
[--C-:B------:R-:W-:Y:S01]  /*28f0*/  @P1 HADD2.F32 R57, -RZ, R50.reuse.H0_H0 ;  /* 0x20000032ff391230 */ /* 0x100fe20000004100 */
        /* <DEDUP_REMOVED lines=15> */
[----:B------:R-:W-:Y:S01]  /*29f0*/  @P1 FADD.FTZ R72, R72, R59 ;  /* 0x0000003b48481221 */ /* 0x000fe20000010000 */
[----:B------:R-:W-:Y:S01]  /*2a00*/  @P0 PRMT R54, R54, 0x5410, R67 ;  /* 0x0000541036360816 */ /* 0x000fe20000000043 */
[-C--:B------:R-:W-:Y:S01]  /*2a10*/  FMUL.FTZ R59, R170, R155.reuse ;  /* 0x0000009baa3b7220 */ /* 0x080fe20000410000 */
[----:B------:R-:W-:Y:S01]  /*2a20*/  @P0 PRMT R52, R52, 0x5410, R63 ;  /* 0x0000541034340816 */ /* 0x000fe2000000003f */
[-C--:B------:R-:W-:Y:S01]  /*2a30*/  FMUL.FTZ R172, R172, R155.reuse ;  /* 0x0000009bacac7220 */ /* 0x080fe20000410000 */
[----:B------:R-:W-:Y:S01]  /*2a40*/  @P0 F2FP.PACK_AB R63, RZ, R178 ;  /* 0x000000b2ff3f023e */ /* 0x000fe200000000ff */
[-C--:B------:R-:W-:Y:S01]  /*2a50*/  FMUL.FTZ R166, R166, R155.reuse ;  /* 0x0000009ba6a67220 */ /* 0x080fe20000410000 */
[----:B------:R-:W-:Y:S01]  /*2a60*/  @P0 F2FP.PACK_AB R67, RZ, R182 ;  /* 0x000000b6ff43023e */ /* 0x000fe200000000ff */
[----:B------:R-:W-:Y:S01]  /*2a70*/  FMUL.FTZ R75, R168, R155 ;  /* 0x0000009ba84b7220 */ /* 0x000fe20000410000 */
[----:B------:R-:W-:Y:S01]  /*2a80*/  F2FP.PACK_AB R59, R172, R59 ;  /* 0x0000003bac3b723e */ /* 0x000fe200000000ff */
[----:B------:R-:W-:-:S02]  /*2a90*/  FMUL.FTZ R57, R58, R155 ;  /* 0x0000009b3a397220 */ /* 0x000fc40000410000 */
[----:B------:R-:W-:Y:S01]  /*2aa0*/  FMUL.FTZ R164, R164, R155 ;  /* 0x0000009ba4a47220 */ /* 0x000fe20000410000 */
[----:B------:R-:W-:Y:S01]  /*2ab0*/  F2FP.PACK_AB R58, R75, R166 ;  /* 0x000000a64b3a723e */ /* 0x000fe200000000ff */
[----:B------:R-:W-:-:S03]  /*2ac0*/  @P0 IMAD.WIDE.U32 R2, R152, R77, c[0x0][0x258] ;  /* 0x0000960098020625 */ /* 0x000fc600078e004d */
[----:B------:R-:W-:Y:S01]  /*2ad0*/  F2FP.PACK_AB R57, R164, R57 ;  /* 0x00000039a439723e */ /* 0x000fe200000000ff */
[----:B------:R-:W-:Y:S01]  /*2ae0*/  IMAD.WIDE.U32 R60, R152, R77, c[0x0][0x248] ;  /* 0x00009200983c7625 */ /* 0x000fe200078e004d */
[----:B------:R0:W-:Y:S03]  /*2af0*/  @P0 STG.E.128 [R2.64], R52 ;  /* 0x0000003402000986 */ /* 0x0001e6000c101d04 */
        /* <DEDUP_REMOVED lines=14> */
[----:B------:R-:W-:Y:S02]  /*2be0*/  IADD3 R60, R152, 0x100, RZ ;  /* 0x00000100983c7810 */ /* 0x000fe40007ffe0ff */
[----:B------:R-:W-:Y:S02]  /*2bf0*/  @P0 PRMT R54, R67, 0x7610, R54 ;  /* 0x0000761043360816 */ /* 0x000fe40000000036 */
[----:B------:R-:W-:Y:S02]  /*2c00*/  @P0 PRMT R55, R71, 0x7610, R55 ;  /* 0x0000761047370816 */ /* 0x000fe40000000037 */
[----:B------:R-:W-:Y:S01]  /*2c10*/  F2FP.PACK_AB R59, R2, R59 ;  /* 0x0000003b023b723e */ /* 0x000fe200000000ff */
[----:B------:R-:W-:Y:S01]  /*2c20*/  @P0 IMAD.WIDE.U32 R2, R157, R77, c[0x0][0x258] ;  /* 0x000096009d020625 */ /* 0x000fe200078e004d */
[----:B------:R-:W-:Y:S02]  /*2c30*/  @P0 PRMT R52, R52, 0x5410, R61 ;  /* 0x0000541034340816 */ /* 0x000fe4000000003d */
[----:B------:R-:W-:Y:S01]  /*2c40*/  @P0 PRMT R53, R53, 0x5410, R65 ;  /* 0x0000541035350816 */ /* 0x000fe20000000041 */
[----:B------:R-:W-:Y:S01]  /*2c50*/  IMAD.WIDE.U32 R60, R77, R60, c[0x0][0x248] ;  /* 0x000092004d3c7625 */ /* 0x000fe200078e003c */
[----:B------:R-:W-:-:S02]  /*2c60*/  @P0 PRMT R54, R54, 0x5410, R69 ;  /* 0x0000541036360816 */ /* 0x000fc40000000045 */
[----:B------:R-:W-:Y:S01]  /*2c70*/  @P0 PRMT R55, R55, 0x5410, R188 ;  /* 0x0000541037370816 */ /* 0x000fe200000000bc */
[----:B------:R-:W-:Y:S01]  /*2c80*/  @P0 IMAD.WIDE.U32 R156, R156, R77, c[0x0][0x258] ;  /* 0x000096009c9c0625 */ /* 0x000fe200078e004d */
[----:B------:R-:W-:Y:S02]  /*2c90*/  F2FP.PACK_AB R58, R75, R182 ;  /* 0x000000b64b3a723e */ /* 0x000fe400000000ff */
        /* <DEDUP_REMOVED lines=9> */
[-C--:B------:R-:W-:Y:S01]  /*2d30*/  FMUL.FTZ R84, R84, R155.reuse ;  /* 0x0000009b54547220 */ /* 0x080fe20000410000 */
[----:B------:R-:W-:Y:S01]  /*2d40*/  @P0 F2FP.PACK_AB R65, RZ, R82 ;  /* 0x00000052ff41023e */ /* 0x000fe200000000ff */
[-C--:B------:R-:W-:Y:S01]  /*2d50*/  FMUL.FTZ R73, R78, R155.reuse ;  /* 0x0000009b4e497220 */ /* 0x080fe20000410000 */
[----:B------:R-:W-:Y:S01]  /*2d60*/  @P0 F2FP.PACK_AB R69, RZ, R86 ;  /* 0x00000056ff45023e */ /* 0x000fe200000000ff */
[-C--:B0-----:R-:W-:Y:S01]  /*2d70*/  FMUL.FTZ R2, R162, R155.reuse ;  /* 0x0000009ba2027220 */ /* 0x081fe20000410000 */
[----:B------:R-:W-:Y:S01]  /*2d80*/  @P0 F2FP.PACK_AB R3, RZ, R76 ;  /* 0x0000004cff03023e */ /* 0x000fe200000000ff */
[----:B------:R-:W-:Y:S01]  /*2d90*/  FMUL.FTZ R76, R76, R155 ;  /* 0x0000009b4c4c7220 */ /* 0x000fe20000410000 */
[----:B------:R-:W-:-:S02]  /*2da0*/  @P0 F2FP.PACK_AB R162, RZ, R162 ;  /* 0x000000a2ffa2023e */ /* 0x000fc400000000ff */
[----:B------:R-:W-:Y:S01]  /*2db0*/  @P0 PRMT R52, R3, 0x7610, R52 ;  /* 0x0000761003340816 */ /* 0x000fe20000000034 */
[-C--:B-1----:R-:W-:Y:S01]  /*2dc0*/  FMUL.FTZ R59, R160, R155.reuse ;  /* 0x0000009ba03b7220 */ /* 0x082fe20000410000 */
[----:B------:R-:W-:Y:S01]  /*2dd0*/  @P0 F2FP.PACK_AB R61, RZ, R78 ;  /* 0x0000004eff3d023e */ /* 0x000fe200000000ff */
[----:B------:R-:W-:Y:S01]  /*2de0*/  FMUL.FTZ R57, R82, R155 ;  /* 0x0000009b52397220 */ /* 0x000fe20000410000 */
[----:B------:R-:W-:Y:S02]  /*2df0*/  @P0 PRMT R53, R63, 0x7610, R53 ;  /* 0x000076103f350816 */ /* 0x000fe40000000035 */
[----:B------:R-:W-:Y:S02]  /*2e00*/  F2FP.PACK_AB R59, R2, R59 ;  /* 0x0000003b023b723e */ /* 0x000fe400000000ff */
[----:B------:R-:W-:Y:S02]  /*2e10*/  IADD3 R2, R152, 0x200, RZ ;  /* 0x0000020098027810 */ /* 0x000fe40007ffe0ff */
[----:B------:R-:W-:Y:S01]  /*2e20*/  @P0 PRMT R54, R67, 0x7610, R54 ;  /* 0x0000761043360816 */ /* 0x000fe20000000036 */
[----:B------:R-:W-:Y:S01]  /*2e30*/  FMUL.FTZ R67, R64, R155 ;  /* 0x0000009b40437220 */ /* 0x000fe20000410000 */
[----:B------:R-:W-:Y:S01]  /*2e40*/  @P0 PRMT R55, R71, 0x7610, R55 ;  /* 0x0000761047370816 */ /* 0x000fe20000000037 */
[----:B------:R-:W-:Y:S01]  /*2e50*/  IMAD.WIDE.U32 R2, R77, R2, c[0x0][0x248] ;  /* 0x000092004d027625 */ /* 0x000fe200078e0002 */
[----:B------:R-:W-:-:S02]  /*2e60*/  @P0 PRMT R52, R52, 0x5410, R61 ;  /* 0x0000541034340816 */ /* 0x000fc4000000003d */
[----:B------:R-:W-:Y:S02]  /*2e70*/  @P0 PRMT R53, R53, 0x5410, R65 ;  /* 0x0000541035350816 */ /* 0x000fe40000000041 */
[----:B------:R-:W-:Y:S01]  /*2e80*/  @P0 PRMT R54, R54, 0x5410, R69 ;  /* 0x0000541036360816 */ /* 0x000fe20000000045 */
[----:B------:R-:W-:Y:S01]  /*2e90*/  FMUL.FTZ R69, R68, R155 ;  /* 0x0000009b44457220 */ /* 0x000fe20000410000 */
[----:B------:R-:W-:Y:S02]  /*2ea0*/  @P0 PRMT R55, R55, 0x5410, R162 ;  /* 0x0000541037370816 */ /* 0x000fe400000000a2 */
[----:B------:R-:W-:Y:S02]  /*2eb0*/  F2FP.PACK_AB R58, R75, R84 ;  /* 0x000000544b3a723e */ /* 0x000fe400000000ff */
[----:B------:R-:W-:Y:S01]  /*2ec0*/  F2FP.PACK_AB R57, R57, R80 ;  /* 0x000000503939723e */ /* 0x000fe200000000ff */
[----:B------:R0:W-:Y:S01]  /*2ed0*/  @P0 STG.E.128 [R156.64], R52 ;  /* 0x000000349c000986 */ /* 0x0001e2000c101d04 */
[----:B------:R-:W-:-:S02]  /*2ee0*/  F2FP.PACK_AB R56, R73, R76 ;  /* 0x0000004c4938723e */ /* 0x000fc400000000ff */
[----:B------:R-:W-:Y:S01]  /*2ef0*/  @P0 F2FP.PACK_AB R61, RZ, R66 ;  /* 0x00000042ff3d023e */ /* 0x000fe200000000ff */
[-C--:B------:R-:W-:Y:S01]  /*2f00*/  FMUL.FTZ R66, R66, R155.reuse ;  /* 0x0000009b42427220 */ /* 0x080fe20000410000 */
[----:B------:R-:W-:Y:S01]  /*2f10*/  @P0 F2FP.PACK_AB R65, RZ, R70 ;  /* 0x00000046ff41023e */ /* 0x000fe200000000ff */
[----:B------:R1:W-:Y:S01]  /*2f20*/  STG.E.128 [R2.64], R56 ;  /* 0x0000003802007986 */ /* 0x0003e2000c101d04 */
[----:B------:R-:W-:Y:S01]  /*2f30*/  FMUL.FTZ R70, R70, R155 ;  /* 0x0000009b46467220 */ /* 0x000fe20000410000 */
[----:B------:R-:W-:Y:S02]  /*2f40*/  @P0 F2FP.PACK_AB R60, RZ, R64 ;  /* 0x00000040ff3c023e */ /* 0x000fe400000000ff */
[----:B------:R-:W-:Y:S02]  /*2f50*/  @P0 F2FP.PACK_AB R63, RZ, R68 ;  /* 0x00000044ff3f023e */ /* 0x000fe400000000ff */
[----:B------:R-:W-:Y:S02]  /*2f60*/  IADD3 R152, R152, 0x300, RZ ;  /* 0x0000030098987810 */ /* 0x000fe40007ffe0ff */
[----:B0-----:R-:W-:-:S02]  /*2f70*/  @P0 PRMT R53, R61, 0x7610, R53 ;  /* 0x000076103d350816 */ /* 0x001fc40000000035 */
[----:B------:R-:W-:Y:S02]  /*2f80*/  @P0 PRMT R54, R65, 0x7610, R54 ;  /* 0x0000761041360816 */ /* 0x000fe40000000036 */
[----:B------:R-:W-:Y:S01]  /*2f90*/  @P0 PRMT R53, R53, 0x5410, R63 ;  /* 0x0000541035350816 */ /* 0x000fe2000000003f */
[-C--:B-1----:R-:W-:Y:S01]  /*2fa0*/  FMUL.FTZ R59, R74, R155.reuse ;  /* 0x0000009b4a3b7220 */ /* 0x082fe20000410000 */
[----:B------:R-:W-:Y:S01]  /*2fb0*/  @P0 F2FP.PACK_AB R3, RZ, R62 ;  /* 0x0000003eff03023e */ /* 0x000fe200000000ff */
[-C--:B------:R-:W-:Y:S01]  /*2fc0*/  FMUL.FTZ R62, R62, R155.reuse ;  /* 0x0000009b3e3e7220 */ /* 0x080fe20000410000 */
[----:B------:R-:W-:Y:S01]  /*2fd0*/  @P0 F2FP.PACK_AB R74, RZ, R74 ;  /* 0x0000004aff4a023e */ /* 0x000fe200000000ff */
[-C--:B------:R-:W-:Y:S01]  /*2fe0*/  FMUL.FTZ R2, R158, R155.reuse ;  /* 0x0000009b9e027220 */ /* 0x080fe20000410000 */
[----:B------:R-:W-:Y:S01]  /*2ff0*/  @P0 F2FP.PACK_AB R158, RZ, R158 ;  /* 0x0000009eff9e023e */ /* 0x000fe200000000ff */
[----:B------:R-:W-:Y:S01]  /*3000*/  FMUL.FTZ R155, R72, R155 ;  /* 0x0000009b489b7220 */ /* 0x000fe20000410000 */
[----:B------:R-:W-:-:S02]  /*3010*/  @P0 F2FP.PACK_AB R72, RZ, R72 ;  /* 0x00000048ff48023e */ /* 0x000fc400000000ff */
        /* <DEDUP_REMOVED lines=16> */
.L_x_6059:
        /* <DEDUP_REMOVED lines=63> */
.L_x_6056:
        /* <DEDUP_REMOVED lines=25> */
.L_x_6057:
[----:B------:R-:W-:Y:S01]  /*36a0*/  HFMA2.MMA R62, -RZ, RZ, 0, 9.5367431640625e-07 ;  /* 0x00000010ff3e7435 */ /* 0x000fe200000001ff */
[----:B------:R-:W-:-:S02]  /*36b0*/  MOV R57, R59 ;  /* 0x0000003b00397202 */ /* 0x000fc40000000f00 */
[----:B------:R-:W-:Y:S02]  /*36c0*/  MOV R58, 0x1f ;  /* 0x0000001f003a7802 */ /* 0x000fe40000000f00 */
[----:B------:R-:W-:Y:S02]  /*36d0*/  MOV R63, 0xffffffff ;  /* 0xffffffff003f7802 */ /* 0x000fe40000000f00 */
[----:B------:R-:W-:Y:S02]  /*36e0*/  MOV R2, 0x3700 ;  /* 0x0000370000027802 */ /* 0x000fe40000000f00 */
[----:B-----5:R-:W-:Y:S05]  /*36f0*/  CALL.REL.NOINC `($__internal_101_$__cuda_sm70_shflsync_down_p) ;  /* 0x0000045000007944 */ /* 0x020fea0003c00000 */
[----:B-1----:R-:W-:Y:S01]  /*3700*/  MOV R56, R62 ;  /* 0x0000003e00387202 */ /* 0x002fe20000000f00 */
[----:B0-----:R-:W-:Y:S05]  /*3710*/  BRA `(.L_x_6061) ;  /* 0xffffe3b000007947 */ /* 0x001fea000383ffff */
.L_x_6058:
[----:B------:R-:W-:Y:S01]  /*3720*/  HFMA2.MMA R62, -RZ, RZ, 0, 9.5367431640625e-07 ;  /* 0x00000010ff3e7435 */ /* 0x000fe200000001ff */
[----:B------:R-:W-:Y:S02]  /*3730*/  MOV R57, R61 ;  /* 0x0000003d00397202 */ /* 0x000fe40000000f00 */
[----:B------:R-:W-:Y:S02]  /*3740*/  MOV R58, 0x1f ;  /* 0x0000001f003a7802 */ /* 0x000fe40000000f00 */
[----:B------:R-:W-:-:S02]  /*3750*/  MOV R63, 0xffffffff ;  /* 0xffffffff003f7802 */ /* 0x000fc40000000f00 */
[----:B------:R-:W-:Y:S02]  /*3760*/  MOV R2, 0x3780 ;  /* 0x0000378000027802 */ /* 0x000fe40000000f00 */
[----:B01---5:R-:W-:Y:S05]  /*3770*/  CALL.REL.NOINC `($__internal_101_$__cuda_sm70_shflsync_down_p) ;  /* 0x000003d000007944 */ /* 0x023fea0003c00000 */
[----:B------:R-:W-:Y:S01]  /*3780*/  FADD.FTZ R59, R59, R56 ;  /* 0x000000383b3b7221 */ /* 0x000fe20000010000 */
[----:B0-----:R-:W-:Y:S01]  /*3790*/  MOV R58, 0x1f ;  /* 0x0000001f003a7802 */ /* 0x001fe20000000f00 */
[----:B-1----:R-:W-:Y:S01]  /*37a0*/  FADD.FTZ R61, R61, R62 ;  /* 0x0000003e3d3d7221 */ /* 0x002fe20000010000 */
[----:B------:R-:W-:Y:S01]  /*37b0*/  HFMA2.MMA R62, -RZ, RZ, 0, 4.76837158203125e-07 ;  /* 0x00000008ff3e7435 */ /* 0x000fe200000001ff */
[----:B------:R-:W-:Y:S02]  /*37c0*/  MOV R63, 0xffffffff ;  /* 0xffffffff003f7802 */ /* 0x000fe40000000f00 */
[----:B------:R-:W-:Y:S02]  /*37d0*/  MOV R57, R59 ;  /* 0x0000003b00397202 */ /* 0x000fe40000000f00 */
[----:B------:R-:W-:Y:S02]  /*37e0*/  MOV R2, 0x3800 ;  /* 0x0000380000027802 */ /* 0x000fe40000000f00 */
[----:B------:R-:W-:Y:S05]  /*37f0*/  CALL.REL.NOINC `($__internal_101_$__cuda_sm70_shflsync_down_p) ;  /* 0x0000035000007944 */ /* 0x000fea0003c00000 */
[----:B-1----:R-:W-:Y:S01]  /*3800*/  MOV R56, R62 ;  /* 0x0000003e00387202 */ /* 0x002fe20000000f00 */
[----:B------:R-:W-:Y:S01]  /*3810*/  HFMA2.MMA R62, -RZ, RZ, 0, 4.76837158203125e-07 ;  /* 0x00000008ff3e7435 */ /* 0x000fe200000001ff */
[----:B0-----:R-:W-:-:S02]  /*3820*/  MOV R57, R61 ;  /* 0x0000003d00397202 */ /* 0x001fc40000000f00 */
[----:B------:R-:W-:Y:S02]  /*3830*/  MOV R58, 0x1f ;  /* 0x0000001f003a7802 */ /* 0x000fe40000000f00 */
[----:B------:R-:W-:Y:S02]  /*3840*/  MOV R63, 0xffffffff ;  /* 0xffffffff003f7802 */ /* 0x000fe40000000f00 */
[----:B------:R-:W-:Y:S02]  /*3850*/  MOV R2, 0x3870 ;  /* 0x0000387000027802 */ /* 0x000fe40000000f00 */
[----:B------:R-:W-:Y:S05]  /*3860*/  CALL.REL.NOINC `($__internal_101_$__cuda_sm70_shflsync_down_p) ;  /* 0x000002e000007944 */ /* 0x000fea0003c00000 */
[----:B------:R-:W-:Y:S01]  /*3870*/  FADD.FTZ R59, R56, R59 ;  /* 0x0000003b383b7221 */ /* 0x000fe20000010000 */
[----:B0-----:R-:W-:Y:S01]  /*3880*/  MOV R58, 0x1f ;  /* 0x0000001f003a7802 */ /* 0x001fe20000000f00 */
[----:B-1----:R-:W-:Y:S01]  /*3890*/  FADD.FTZ R61, R61, R62 ;  /* 0x0000003e3d3d7221 */ /* 0x002fe20000010000 */
[----:B------:R-:W-:Y:S01]  /*38a0*/  HFMA2.MMA R62, -RZ, RZ, 0, 2.384185791015625e-07 ;  /* 0x00000004ff3e7435 */ /* 0x000fe200000001ff */
[----:B------:R-:W-:Y:S02]  /*38b0*/  MOV R63, 0xffffffff ;  /* 0xffffffff003f7802 */ /* 0x000fe40000000f00 */
[----:B------:R-:W-:-:S02]  /*38c0*/  MOV R57, R59 ;  /* 0x0000003b00397202 */ /* 0x000fc40000000f00 */
[----:B------:R-:W-:Y:S02]  /*38d0*/  MOV R2, 0x38f0 ;  /* 0x000038f000027802 */ /* 0x000fe40000000f00 */
[----:B------:R-:W-:Y:S05]  /*38e0*/  CALL.REL.NOINC `($__internal_101_$__cuda_sm70_shflsync_down_p) ;  /* 0x0000026000007944 */ /* 0x000fea0003c00000 */
[----:B-1----:R-:W-:Y:S01]  /*38f0*/  MOV R56, R62 ;  /* 0x0000003e00387202 */ /* 0x002fe20000000f00 */
[----:B------:R-:W-:Y:S01]  /*3900*/  HFMA2.MMA R62, -RZ, RZ, 0, 2.384185791015625e-07 ;  /* 0x00000004ff3e7435 */ /* 0x000fe200000001ff */
[----:B0-----:R-:W-:Y:S02]  /*3910*/  MOV R57, R61 ;  /* 0x0000003d00397202 */ /* 0x001fe40000000f00 */
[----:B------:R-:W-:Y:S02]  /*3920*/  MOV R58, 0x1f ;  /* 0x0000001f003a7802 */ /* 0x000fe40000000f00 */
[----:B------:R-:W-:Y:S02]  /*3930*/  MOV R63, 0xffffffff ;  /* 0xffffffff003f7802 */ /* 0x000fe40000000f00 */
[----:B------:R-:W-:Y:S02]  /*3940*/  MOV R2, 0x3960 ;  /* 0x0000396000027802 */ /* 0x000fe40000000f00 */
[----:B------:R-:W-:Y:S05]  /*3950*/  CALL.REL.NOINC `($__internal_101_$__cuda_sm70_shflsync_down_p) ;  /* 0x000001f000007944 */ /* 0x000fea0003c00000 */
[----:B------:R-:W-:Y:S01]  /*3960*/  FADD.FTZ R59, R56, R59 ;  /* 0x0000003b383b7221 */ /* 0x000fe20000010000 */
[----:B0-----:R-:W-:Y:S01]  /*3970*/  MOV R58, 0x1f ;  /* 0x0000001f003a7802 */ /* 0x001fe20000000f00 */
[----:B-1----:R-:W-:Y:S01]  /*3980*/  FADD.FTZ R61, R61, R62 ;  /* 0x0000003e3d3d7221 */ /* 0x002fe20000010000 */
[----:B------:R-:W-:Y:S01]  /*3990*/  HFMA2.MMA R62, -RZ, RZ, 0, 1.1920928955078125e-07 ;  /* 0x00000002ff3e7435 */ /* 0x000fe200000001ff */
[----:B------:R-:W-:-:S02]  /*39a0*/  MOV R63, 0xffffffff ;  /* 0xffffffff003f7802 */ /* 0x000fc40000000f00 */
[----:B------:R-:W-:Y:S02]  /*39b0*/  MOV R57, R59 ;  /* 0x0000003b00397202 */ /* 0x000fe40000000f00 */
[----:B------:R-:W-:Y:S02]  /*39c0*/  MOV R2, 0x39e0 ;  /* 0x000039e000027802 */ /* 0x000fe40000000f00 */
[----:B------:R-:W-:Y:S05]  /*39d0*/  CALL.REL.NOINC `($__internal_101_$__cuda_sm70_shflsync_down_p) ;  /* 0x0000017000007944 */ /* 0x000fea0003c00000 */
[----:B-1----:R-:W-:Y:S01]  /*39e0*/  MOV R56, R62 ;  /* 0x0000003e00387202 */ /* 0x002fe20000000f00 */
[----:B------:R-:W-:Y:S01]  /*39f0*/  HFMA2.MMA R62, -RZ, RZ, 0, 1.1920928955078125e-07 ;  /* 0x00000002ff3e7435 */ /* 0x000fe200000001ff */
[----:B0-----:R-:W-:Y:S02]  /*3a00*/  MOV R57, R61 ;  /* 0x0000003d00397202 */ /* 0x001fe40000000f00 */
[----:B------:R-:W-:Y:S02]  /*3a10*/  MOV R58, 0x1f ;  /* 0x0000001f003a7802 */ /* 0x000fe40000000f00 */
[----:B------:R-:W-:Y:S02]  /*3a20*/  MOV R63, 0xffffffff ;  /* 0xffffffff003f7802 */ /* 0x000fe40000000f00 */
[----:B------:R-:W-:-:S02]  /*3a30*/  MOV R2, 0x3a50 ;  /* 0x00003a5000027802 */ /* 0x000fc40000000f00 */
[----:B------:R-:W-:Y:S05]  /*3a40*/  CALL.REL.NOINC `($__internal_101_$__cuda_sm70_shflsync_down_p) ;  /* 0x0000010000007944 */ /* 0x000fea0003c00000 */
[----:B------:R-:W-:Y:S01]  /*3a50*/  FADD.FTZ R59, R56, R59 ;  /* 0x0000003b383b7221 */ /* 0x000fe20000010000 */
[----:B0-----:R-:W-:Y:S01]  /*3a60*/  MOV R58, 0x1f ;  /* 0x0000001f003a7802 */ /* 0x001fe20000000f00 */
[----:B-1----:R-:W-:Y:S01]  /*3a70*/  FADD.FTZ R61, R61, R62 ;  /* 0x0000003e3d3d7221 */ /* 0x002fe20000010000 */
[----:B------:R-:W-:Y:S01]  /*3a80*/  HFMA2.MMA R62, -RZ, RZ, 0, 5.9604644775390625e-08 ;  /* 0x00000001ff3e7435 */ /* 0x000fe200000001ff */
[----:B------:R-:W-:-:S02]  /*3a90*/  MOV R63, 0xffffffff ;  /* 0xffffffff003f7802 */ /* 0x000fc40000000f00 */
[----:B------:R-:W-:Y:S02]  /*3aa0*/  MOV R57, R59 ;  /* 0x0000003b00397202 */ /* 0x000fe40000000f00 */
[----:B------:R-:W-:Y:S02]  /*3ab0*/  MOV R2, 0x3ad0 ;  /* 0x00003ad000027802 */ /* 0x000fe40000000f00 */
[----:B------:R-:W-:Y:S05]  /*3ac0*/  CALL.REL.NOINC `($__internal_101_$__cuda_sm70_shflsync_down_p) ;  /* 0x0000008000007944 */ /* 0x000fea0003c00000 */
[----:B-1----:R-:W-:Y:S01]  /*3ad0*/  MOV R60, R62 ;  /* 0x0000003e003c7202 */ /* 0x002fe20000000f00 */
[----:B------:R-:W-:Y:S01]  /*3ae0*/  HFMA2.MMA R62, -RZ, RZ, 0, 5.9604644775390625e-08 ;  /* 0x00000001ff3e7435 */ /* 0x000fe200000001ff */
[----:B0-----:R-:W-:Y:S02]  /*3af0*/  MOV R57, R61 ;  /* 0x0000003d00397202 */ /* 0x001fe40000000f00 */
[----:B------:R-:W-:Y:S02]  /*3b00*/  MOV R58, 0x1f ;  /* 0x0000001f003a7802 */ /* 0x000fe40000000f00 */
[----:B------:R-:W-:Y:S02]  /*3b10*/  MOV R63, 0xffffffff ;  /* 0xffffffff003f7802 */ /* 0x000fe40000000f00 */
[----:B------:R-:W-:-:S02]  /*3b20*/  MOV R2, 0x3b40 ;  /* 0x00003b4000027802 */ /* 0x000fc40000000f00 */
[----:B------:R-:W-:Y:S05]  /*3b30*/  CALL.REL.NOINC `($__internal_101_$__cuda_sm70_shflsync_down_p) ;  /* 0x0000001000007944 */ /* 0x000fea0003c00000 */
[----:B01----:R-:W-:Y:S05]  /*3b40*/  BRA `(.L_x_6062) ;  /* 0xffffe0a000007947 */ /* 0x003fea000383ffff */
        .weak           $__internal_101_$__cuda_sm70_shflsync_down_p
        .type           $__internal_101_$__cuda_sm70_shflsync_down_p,@function
        .size           $__internal_101_$__cuda_sm70_shflsync_down_p,(.L_x_11835 - $__internal_101_$__cuda_sm70_shflsync_down_p)
$__internal_101_$__cuda_sm70_shflsync_down_p:
[----:B------:R-:W-:Y:S01]  /*3b50*/  HFMA2.MMA R3, -RZ, RZ, 0, 0 ;  /* 0x00000000ff037435 */ /* 0x000fe200000001ff */
[----:B------:R-:W-:Y:S04]  /*3b60*/  WARPSYNC R63 ;  /* 0x0000003f00007348 */ /* 0x000fe80003800000 */
[----:B------:R0:W1:Y:S01]  /*3b70*/  SHFL.DOWN PT, R62, R57, R62, R58 ;  /* 0x0800003e393e7389 */ /* 0x00006200000e003a */
[----:B------:R-:W-:Y:S05]  /*3b80*/  RET.REL.NODEC R2 `(_ZN10layer_norm13ln_bwd_kernelINS_13Kernel_traitsIf6__halfS2_S2_fjLj8192ELj1ELj1ELj8ELj16ENS_18Kernel_traits_baseILj8192EfS2_S2_S2_fjLj256EEEEELb0ELb0ELb0ELb1EEEvNS_9BwdParamsE) ;  /* 0xffffc47002007950 */ /* 0x000fea0003c3ffff */
.L_x_6063:
        /* <DEDUP_REMOVED lines=15> */
.L_x_11835:


//--------------------- .text._ZN10layer_norm13ln_bwd_kernelINS_13Kernel_traitsIf6__halfS2_S2_fjLj8192ELj1ELj1ELj8ELj16ENS_18Kernel_traits_baseILj8192EfS2_S2_S2_fjLj256EEEEELb0ELb0ELb1ELb0EEEvNS_9BwdParamsE --------------------------
	.section	.text._ZN10layer_norm13ln_bwd_kernelINS_13Kernel_traitsIf6__halfS2_S2_fjLj8192ELj1ELj1ELj8ELj16ENS_18Kernel_traits_baseILj8192EfS2_S2_S2_fjLj256EEEEELb0ELb0ELb1ELb0EEEvNS_9BwdParamsE,"ax",@progbits
	.sectioninfo	@"SHI_REGISTERS=216"
	.align	128
        .global         _ZN10layer_norm13ln_bwd_kernelINS_13Kernel_traitsIf6__halfS2_S2_fjLj8192ELj1ELj1ELj8ELj16ENS_18Kernel_traits_baseILj8192EfS2_S2_S2_fjLj256EEEEELb0ELb0ELb1ELb0EEEvNS_9BwdParamsE
        .type           _ZN10layer_norm13ln_bwd_kernelINS_13Kernel_traitsIf6__halfS2_S2_fjLj8192ELj1ELj1ELj8ELj16ENS_18Kernel_traits_baseILj8192EfS2_S2_S2_fjLj256EEEEELb0ELb0ELb1ELb0EEEvNS_9BwdParamsE,@function
        .size           _ZN10layer_norm13ln_bwd_kernelINS_13Kernel_traitsIf6__halfS2_S2_fjLj8192ELj1ELj1ELj8ELj16ENS_18Kernel_traits_baseILj8192EfS2_S2_S2_fjLj256EEEEELb0ELb0ELb1ELb0EEEvNS_9BwdParamsE,(.L_x_11836 - _ZN10layer_norm13ln_bwd_kernelINS_13Kernel_traitsIf6__halfS2_S2_fjLj8192ELj1ELj1ELj8ELj16ENS_18Kernel_traits_baseILj8192EfS2_S2_S2_fjLj256EEEEELb0ELb0ELb1ELb0EEEvNS_9BwdParamsE)
        .other          _ZN10layer_norm13ln_bwd_kernelINS_13Kernel_traitsIf6__halfS2_S2_fjLj8192ELj1ELj1ELj8ELj16ENS_18Kernel_traits_baseILj8192EfS2_S2_S2_fjLj256EEEEELb0ELb0ELb1ELb0EEEvNS_9BwdParamsE,@"STO_CUDA_ENTRY STV_DEFAULT"
_ZN10layer_norm13ln_bwd_kernelINS_13Kernel_traitsIf6__halfS2_S2_fjLj8192ELj1ELj1ELj8ELj16ENS_18Kernel_traits_baseILj8192EfS2_S2_S2_fjLj256EEEEELb0ELb0ELb1ELb0EEEvNS_9BwdParamsE:
.text._ZN10layer_norm13ln_bwd_kernelINS_13Kernel_traitsIf6__halfS2_S2_fjLj8192ELj1ELj1ELj8ELj16ENS_18Kernel_traits_baseILj8192EfS2_S2_S2_fjLj256EEEEELb0ELb0ELb1ELb0EEEvNS_9BwdParamsE:
        /* <DEDUP_REMOVED lines=73> */
.L_x_6189:
        /* <DEDUP_REMOVED lines=25> */
.L_x_6069:
[----:B------:R-:W-:Y:S02]  /*0620*/  IADD3 R154, R0, 0x100, RZ ;  /* 0x00000100009a7810 */ /* 0x000fe40007ffe0ff */
.L_x_6068:
[----:B------:R-:W-:Y:S05]  /*0630*/  BSYNC B1 ;  /* 0x0000000000017941 */ /* 0x000fea0003800000 */
.L_x_6067:
[----:B------:R-:W-:Y:S01]  /*0640*/  BSSY B1, `(.L_x_6070) ;  /* 0x0000008000017945 */ /* 0x000fe20003800000 */
[----:B------:R-:W-:Y:S05]  /*0650*/  @!P0 BRA `(.L_x_6071) ;  /* 0x0000006000008947 */ /* 0x000fea0003800000 */
[----:B------:R-:W-:-:S04]  /*0660*/  ISETP.NE.U32.AND P3, PT, RZ, c[0x0][0x218], PT ;  /* 0x00008600ff007a0c */ /* 0x000fc80003f65070 */
[----:B------:R-:W-:-:S13]  /*0670*/  ISETP.NE.AND.EX P3, PT, RZ, c[0x0][0x21c], PT, P3 ;  /* 0x00008700ff007a0c */ /* 0x000fda0003f65330 */
[----:B------:R-:W-:Y:S05]  /*0680*/  @!P3 BRA `(.L_x_6072) ;  /* 0x000000200000b947 */ /* 0x000fea0003800000 */
[----:B------:R-:W-:-:S06]  /*0690*/  IMAD.WIDE.U32 R40, R154, R163, c[0x0][0x218] ;  /* 0x000086009a287625 */ /* 0x000fcc00078e00a3 */
[----:B------:R-:W5:Y:S02]  /*06a0*/  LDG.E.128 R40, [R40.64] ;  /* 0x0000000428287981 */ /* 0x000f64000c1e1d00 */
.L_x_6072:
[----:B------:R-:W-:Y:S02]  /*06b0*/  IADD3 R154, R154, 0x100, RZ ;  /* 0x000001009a9a7810 */ /* 0x000fe40007ffe0ff */
.L_x_6071:
[----:B------:R-:W-:Y:S05]  /*06c0*/  BSYNC B1 ;  /* 0x0000000000017941 */ /* 0x000fea0003800000 */
.L_x_6070:
[----:B------:R-:W-:Y:S01]  /*06d0*/  BSSY B1, `(.L_x_6073) ;  /* 0x0000008000017945 */ /* 0x000fe20003800000 */
[----:B------:R-:W-:Y:S05]  /*06e0*/  @!P1 BRA `(.L_x_6074) ;  /* 0x0000006000009947 */ /* 0x000fea0003800000 */
[----:B------:R-:W-:-:S04]  /*06f0*/  ISETP.NE.U32.AND P3, PT, RZ, c[0x0][0x218], PT ;  /* 0x00008600ff007a0c */ /* 0x000fc80003f65070 */
[----:B------:R-:W-:-:S13]  /*0700*/  ISETP.NE.AND.EX P3, PT, RZ, c[0x0][0x21c], PT, P3 ;  /* 0x00008700ff007a0c */ /* 0x000fda0003f65330 */
[----:B------:R-:W-:Y:S05]  /*0710*/  @!P3 BRA `(.L_x_6075) ;  /* 0x000000200000b947 */ /* 0x000fea0003800000 */
[----:B------:R-:W-:-:S06]  /*0720*/  IMAD.WIDE.U32 R36, R154, R163, c[0x0][0x218] ;  /* 0x000086009a247625 */ /* 0x000fcc00078e00a3 */
[----:B------:R-:W5:Y:S02]  /*0730*/  LDG.E.128 R36, [R36.64] ;  /* 0x0000000424247981 */ /* 0x000f64000c1e1d00 */
.L_x_6075:
[----:B------:R-:W-:Y:S02]  /*0740*/  IADD3 R154, R154, 0x100, RZ ;  /* 0x000001009a9a7810 */ /* 0x000fe40007ffe0ff */
.L_x_6074:
[----:B------:R-:W-:Y:S05]  /*0750*/  BSYNC B1 ;  /* 0x0000000000017941 */ /* 0x000fea0003800000 */
.L_x_6073:
        /* <DEDUP_REMOVED lines=9> */
.L_x_6066:
        /* <DEDUP_REMOVED lines=24> */
[--C-:B--2---:R-:W-:Y:S02]  /*0970*/  HADD2.F32 R17, -RZ, R8.reuse.H0_H0 ;  /* 0x20000008ff117230 */ /* 0x104fe40000004100 */
[----:B------:R-:W-:Y:S02]  /*0980*/  HADD2.F32 R19, -RZ, R8.H1_H1 ;  /* 0x30000008ff137230 */ /* 0x000fe40000004100 */
[--C-:B------:R-:W-:Y:S01]  /*0990*/  HADD2.F32 R161, -RZ, R11.reuse.H0_H0 ;  /* 0x2000000bffa17230 */ /* 0x100fe20000004100 */
[----:B------:R-:W-:Y:S01]  /*09a0*/  FADD.FTZ R17, -R162, R17 ;  /* 0x00000011a2117221 */ /* 0x000fe20000010100 */
[----:B------:R-:W-:-:S02]  /*09b0*/  HADD2.F32 R167, -RZ, R11.H1_H1 ;  /* 0x3000000bffa77230 */ /* 0x000fc40000004100 */
[--C-:B------:R-:W-:Y:S01]  /*09c0*/  HADD2.F32 R21, -RZ, R9.reuse.H0_H0 ;  /* 0x20000009ff157230 */ /* 0x100fe20000004100 */
[----:B-----5:R-:W-:Y:S01]  /*09d0*/  FMUL.FTZ R8, R2, R17 ;  /* 0x0000001102087220 */ /* 0x020fe20000410000 */
[----:B------:R-:W-:Y:S01]  /*09e0*/  HADD2.F32 R155, -RZ, R9.H1_H1 ;  /* 0x30000009ff9b7230 */ /* 0x000fe20000004100 */
[C---:B------:R-:W-:Y:S01]  /*09f0*/  FADD.FTZ R9, -R162.reuse, R19 ;  /* 0x00000013a2097221 */ /* 0x040fe20000010100 */
[--C-:B---3--:R-:W-:Y:S01]  /*0a00*/  HADD2.F32 R11, -RZ, R12.reuse.H0_H0 ;  /* 0x2000000cff0b7230 */ /* 0x108fe20000004100 */
[----:B------:R-:W-:Y:S01]  /*0a10*/  FADD.FTZ R21, -R162, R21 ;  /* 0x00000015a2157221 */ /* 0x000fe20000010100 */
[----:B------:R-:W-:Y:S01]  /*0a20*/  HADD2.F32 R12, -RZ, R12.H1_H1 ;  /* 0x3000000cff0c7230 */ /* 0x000fe20000004100 */
[----:B------:R-:W-:Y:S01]  /*0a30*/  FMUL.FTZ R9, R2, R9 ;  /* 0x0000000902097220 */ /* 0x000fe20000410000 */
[--C-:B------:R-:W-:Y:S01]  /*0a40*/  HADD2.F32 R159, -RZ, R10.reuse.H1_H1 ;  /* 0x3000000aff9f7230 */ /* 0x100fe20000004100 */
[----:B------:R-:W-:Y:S01]  /*0a50*/  FADD.FTZ R76, R76, R11 ;  /* 0x0000000b4c4c7221 */ /* 0x000fe20000010000 */
[--C-:B------:R-:W-:Y:S01]  /*0a60*/  HADD2.F32 R23, -RZ, R13.reuse.H0_H0 ;  /* 0x2000000dff177230 */ /* 0x100fe20000004100 */
[-C--:B------:R-:W-:Y:S01]  /*0a70*/  FFMA.FTZ R108, R8, R11.reuse, R108 ;  /* 0x0000000b086c7223 */ /* 0x080fe2000001006c */
[----:B------:R-:W-:Y:S01]  /*0a80*/  HADD2.F32 R16, -RZ, R13.H1_H1 ;  /* 0x3000000dff107230 */ /* 0x000fe20000004100 */
[----:B------:R-:W-:Y:S01]  /*0a90*/  FMUL.FTZ R11, R140, R11 ;  /* 0x0000000b8c0b7220 */ /* 0x000fe20000410000 */
[--C-:B------:R-:W-:Y:S01]  /*0aa0*/  HADD2.F32 R165, -RZ, R15.reuse.H0_H0 ;  /* 0x2000000fffa57230 */ /* 0x100fe20000004100 */
[----:B------:R-:W-:Y:S01]  /*0ab0*/  FADD.FTZ R77, R77, R12 ;  /* 0x0000000c4d4d7221 */ /* 0x000fe20000010000 */
[----:B------:R-:W-:Y:S01]  /*0ac0*/  HADD2.F32 R154, -RZ, R15.H1_H1 ;  /* 0x3000000fff9a7230 */ /* 0x000fe20000004100 */
[-C--:B------:R-:W-:Y:S01]  /*0ad0*/  FFMA.FTZ R109, R9, R12.reuse, R109 ;  /* 0x0000000c096d7223 */ /* 0x080fe2000001006d */
[----:B------:R-:W-:Y:S01]  /*0ae0*/  HADD2.F32 R157, -RZ, R10.H0_H0 ;  /* 0x2000000aff9d7230 */ /* 0x000fe20000004100 */
[----:B------:R-:W-:Y:S01]  /*0af0*/  FADD.FTZ R13, -R162, R155 ;  /* 0x0000009ba20d7221 */ /* 0x000fe20000010100 */
[--C-:B0-----:R-:W-:Y:S01]  /*0b00*/  HADD2.F32 R152, -RZ, R14.reuse.H1_H1 ;  /* 0x3000000eff987230 */ /* 0x101fe20000004100 */
[----:B------:R-:W-:Y:S01]  /*0b10*/  FMUL.FTZ R12, R141, R12 ;  /* 0x0000000c8d0c7220 */ /* 0x000fe20000410000 */
[----:B------:R-:W-:Y:S01]  /*0b20*/  HADD2.F32 R153, -RZ, R14.H0_H0 ;  /* 0x2000000eff997230 */ /* 0x000fe20000004100 */
        /* <DEDUP_REMOVED lines=27> */
[----:B------:R-:W-:Y:S02]  /*0ce0*/  FADD.FTZ R72, R72, R153 ;  /* 0x0000009948487221 */ /* 0x000fe40000010000 */
[----:B------:R-:W-:Y:S02]  /*0cf0*/  FFMA.FTZ R104, R14, R153, R104 ;  /* 0x000000990e687223 */ /* 0x000fe40000010068 */
        /* <DEDUP_REMOVED lines=15> */
.L_x_6078:
[----:B------:R-:W-:Y:S05]  /*0df0*/  BSYNC B1 ;  /* 0x0000000000017941 */ /* 0x000fea0003800000 */
.L_x_6077:
        /* <DEDUP_REMOVED lines=22> */
[C---:B------:R-:W-:Y:S01]  /*0f60*/  FADD.FTZ R159, -R162.reuse, R159 ;  /* 0x0000009fa29f7221 */ /* 0x040fe20000010100 */
[----:B------:R-:W-:Y:S01]  /*0f70*/  HADD2.F32 R28, -RZ, R28.H1_H1 ;  /* 0x3000001cff1c7230 */ /* 0x000fe20000004100 */
[----:B------:R-:W-:Y:S01]  /*0f80*/  FADD.FTZ R161, -R162, R161 ;  /* 0x000000a1a2a17221 */ /* 0x000fe20000010100 */
[----:B------:R-:W-:Y:S01]  /*0f90*/  HADD2.F32 R169, -RZ, R26.H1_H1 ;  /* 0x3000001affa97230 */ /* 0x000fe20000004100 */
[----:B------:R-:W-:Y:S01]  /*0fa0*/  FADD.FTZ R68, R68, R27 ;  /* 0x0000001b44447221 */ /* 0x000fe20000010000 */
[--C-:B0-----:R-:W-:Y:S01]  /*0fb0*/  HADD2.F32 R152, -RZ, R29.reuse.H1_H1 ;  /* 0x3000001dff987230 */ /* 0x101fe20000004100 */
[----:B------:R-:W-:Y:S01]  /*0fc0*/  FMUL.FTZ R25, R2, R25 ;  /* 0x0000001902197220 */ /* 0x000fe20000410000 */
[--C-:B------:R-:W-:Y:S01]  /*0fd0*/  HADD2.F32 R171, -RZ, R30.reuse.H0_H0 ;  /* 0x2000001effab7230 */ /* 0x100fe20000004100 */
[-C--:B------:R-:W-:Y:S01]  /*0fe0*/  FFMA.FTZ R100, R24, R27.reuse, R100 ;  /* 0x0000001b18647223 */ /* 0x080fe20000010064 */
[----:B------:R-:W-:Y:S01]  /*0ff0*/  HADD2.F32 R154, -RZ, R30.H1_H1 ;  /* 0x3000001eff9a7230 */ /* 0x000fe20000004100 */
[----:B------:R-:W-:Y:S01]  /*1000*/  FMUL.FTZ R27, R132, R27 ;  /* 0x0000001b841b7220 */ /* 0x000fe20000410000 */
[----:B------:R-:W-:Y:S01]  /*1010*/  HADD2.F32 R153, -RZ, R29.H0_H0 ;  /* 0x2000001dff997230 */ /* 0x000fe20000004100 */
[----:B------:R-:W-:Y:S01]  /*1020*/  FADD.FTZ R69, R69, R28 ;  /* 0x0000001c45457221 */ /* 0x000fe20000010000 */
[----:B------:R-:W-:Y:S01]  /*1030*/  HADD2.F32 R167, -RZ, R26.H0_H0 ;  /* 0x2000001affa77230 */ /* 0x000fe20000004100 */
[-C--:B------:R-:W-:Y:S01]  /*1040*/  FFMA.FTZ R101, R25, R28.reuse, R101 ;  /* 0x0000001c19657223 */ /* 0x080fe20000010065 */
[--C-:B------:R-:W-:Y:S01]  /*1050*/  HADD2.F32 R175, -RZ, R31.reuse.H0_H0 ;  /* 0x2000001fffaf7230 */ /* 0x100fe20000004100 */
[----:B------:R-:W-:Y:S01]  /*1060*/  FMUL.FTZ R30, R2, R161 ;  /* 0x000000a1021e7220 */ /* 0x000fe20000410000 */
[----:B------:R-:W-:Y:S01]  /*1070*/  HADD2.F32 R156, -RZ, R31.H1_H1 ;  /* 0x3000001fff9c7230 */ /* 0x000fe20000004100 */
        /* <DEDUP_REMOVED lines=44> */
.L_x_6080:
[----:B------:R-:W-:Y:S05]  /*1340*/  BSYNC B1 ;  /* 0x0000000000017941 */ /* 0x000fea0003800000 */
.L_x_6079:
        /* <DEDUP_REMOVED lines=12> */
[--C-:B--2---:R-:W-:Y:S02]  /*1410*/  HADD2.F32 R183, -RZ, R153.reuse.H1_H1 ;  /* 0x30000099ffb77230 */ /* 0x104fe40000004100 */
[----:B------:R-:W-:Y:S02]  /*1420*/  HADD2.F32 R167, -RZ, R152.H0_H0 ;  /* 0x20000098ffa77230 */ /* 0x000fe40000004100 */
[----:B------:R-:W-:Y:S01]  /*1430*/  HADD2.F32 R187, -RZ, R154.H0_H0 ;  /* 0x2000009affbb7230 */ /* 0x000fe20000004100 */
[C---:B------:R-:W-:Y:S01]  /*1440*/  FADD.FTZ R185, -R162.reuse, R183 ;  /* 0x000000b7a2b97221 */ /* 0x040fe20000010100 */
[----:B------:R-:W-:Y:S01]  /*1450*/  HADD2.F32 R179, -RZ, R152.H1_H1 ;  /* 0x30000098ffb37230 */ /* 0x000fe20000004100 */
[C---:B------:R-:W-:Y:S01]  /*1460*/  FADD.FTZ R167, -R162.reuse, R167 ;  /* 0x000000a7a2a77221 */ /* 0x040fe20000010100 */
[----:B------:R-:W-:Y:S01]  /*1470*/  HADD2.F32 R181, -RZ, R153.H0_H0 ;  /* 0x20000099ffb57230 */ /* 0x000fe20000004100 */
[----:B------:R-:W-:Y:S01]  /*1480*/  FADD.FTZ R187, -R162, R187 ;  /* 0x000000bba2bb7221 */ /* 0x000fe20000010100 */
[----:B---3--:R-:W-:Y:S01]  /*1490*/  HADD2.F32 R153, -RZ, R156.H0_H0 ;  /* 0x2000009cff997230 */ /* 0x008fe20000004100 */
[C---:B-----5:R-:W-:Y:S01]  /*14a0*/  FMUL.FTZ R180, R2.reuse, R185 ;  /* 0x000000b902b47220 */ /* 0x060fe20000410000 */
[----:B------:R-:W-:Y:S01]  /*14b0*/  HADD2.F32 R189, -RZ, R154.H1_H1 ;  /* 0x3000009affbd7230 */ /* 0x000fe20000004100 */
[----:B------:R-:W-:Y:S01]  /*14c0*/  FMUL.FTZ R185, R2, R187 ;  /* 0x000000bb02b97220 */ /* 0x000fe20000410000 */
[----:B------:R-:W-:Y:S01]  /*14d0*/  HADD2.F32 R152, -RZ, R157.H1_H1 ;  /* 0x3000009dff987230 */ /* 0x000fe20000004100 */
[----:B------:R-:W-:Y:S01]  /*14e0*/  FMUL.FTZ R178, R124, R153 ;  /* 0x000000997cb27220 */ /* 0x000fe20000410000 */
[--C-:B0-----:R-:W-:Y:S01]  /*14f0*/  HADD2.F32 R161, -RZ, R159.reuse.H0_H0 ;  /* 0x2000009fffa17230 */ /* 0x101fe20000004100 */
[C---:B------:R-:W-:Y:S01]  /*1500*/  FADD.FTZ R181, -R162.reuse, R181 ;  /* 0x000000b5a2b57221 */ /* 0x040fe20000010100 */
[----:B------:R-:W-:Y:S01]  /*1510*/  HADD2.F32 R154, -RZ, R159.H1_H1 ;  /* 0x3000009fff9a7230 */ /* 0x000fe20000004100 */
[----:B------:R-:W-:Y:S01]  /*1520*/  FADD.FTZ R159, -R162, R179 ;  /* 0x000000b3a29f7221 */ /* 0x000fe20000010100 */
[----:B------:R-:W-:Y:S01]  /*1530*/  HADD2.F32 R156, -RZ, R156.H1_H1 ;  /* 0x3000009cff9c7230 */ /* 0x000fe20000004100 */
[----:B------:R-:W-:Y:S01]  /*1540*/  FMUL.FTZ R179, R2, R167 ;  /* 0x000000a702b37220 */ /* 0x000fe20000410000 */
[--C-:B------:R-:W-:Y:S01]  /*1550*/  HADD2.F32 R191, -RZ, R155.reuse.H0_H0 ;  /* 0x2000009bffbf7230 */ /* 0x100fe20000004100 */
[----:B------:R-:W-:Y:S01]  /*1560*/  FADD.FTZ R63, R63, R152 ;  /* 0x000000983f3f7221 */ /* 0x000fe20000010000 */
[----:B------:R-:W-:Y:S01]  /*1570*/  HADD2.F32 R193, -RZ, R155.H1_H1 ;  /* 0x3000009bffc17230 */ /* 0x000fe20000004100 */
[-C--:B------:R-:W-:Y:S01]  /*1580*/  FFMA.FTZ R95, R180, R152.reuse, R95 ;  /* 0x00000098b45f7223 */ /* 0x080fe2000001005f */
[----:B------:R-:W-:Y:S01]  /*1590*/  HADD2.F32 R155, -RZ, R157.H0_H0 ;  /* 0x2000009dff9b7230 */ /* 0x000fe20000004100 */
[----:B------:R-:W-:Y:S01]  /*15a0*/  FMUL.FTZ R187, R127, R152 ;  /* 0x000000987fbb7220 */ /* 0x000fe20000410000 */
[--C-:B------:R-:W-:Y:S01]  /*15b0*/  HADD2.F32 R157, -RZ, R158.reuse.H0_H0 ;  /* 0x2000009eff9d7230 */ /* 0x100fe20000004100 */
[----:B------:R-:W-:Y:S01]  /*15c0*/  FMUL.FTZ R176, R2, R159 ;  /* 0x0000009f02b07220 */ /* 0x000fe20000410000 */
[----:B------:R-:W-:Y:S01]  /*15d0*/  HADD2.F32 R158, -RZ, R158.H1_H1 ;  /* 0x3000009eff9e7230 */ /* 0x000fe20000004100 */
        /* <DEDUP_REMOVED lines=43> */
.L_x_6082:
[----:B------:R-:W-:Y:S05]  /*1890*/  BSYNC B1 ;  /* 0x0000000000017941 */ /* 0x000fea0003800000 */
.L_x_6081:
        /* <DEDUP_REMOVED lines=15> */
[C---:B0-----:R-:W-:Y:S01]  /*1990*/  FADD.FTZ R161, -R162.reuse, R197 ;  /* 0x000000c5a2a17221 */ /* 0x041fe20000010100 */
        /* <DEDUP_REMOVED lines=15> */
[----:B------:R-:W-:Y:S01]  /*1a90*/  FADD.FTZ R211, -R162, R155 ;  /* 0x0000009ba2d37221 */ /* 0x000fe20000010100 */
[----:B------:R-:W-:Y:S01]  /*1aa0*/  HADD2.F32 R155, -RZ, R157.H0_H0 ;  /* 0x2000009dff9b7230 */ /* 0x000fe20000004100 */
[----:B------:R-:W-:Y:S01]  /*1ab0*/  FADD.FTZ R55, R55, R152 ;  /* 0x0000009837377221 */ /* 0x000fe20000010000 */
[--C-:B------:R-:W-:Y:S01]  /*1ac0*/  HADD2.F32 R157, -RZ, R158.reuse.H0_H0 ;  /* 0x2000009eff9d7230 */ /* 0x100fe20000004100 */
[-C--:B------:R-:W-:Y:S01]  /*1ad0*/  FFMA.FTZ R87, R196, R152.reuse, R87 ;  /* 0x00000098c4577223 */ /* 0x080fe20000010057 */
[----:B------:R-:W-:Y:S01]  /*1ae0*/  HADD2.F32 R158, -RZ, R158.H1_H1 ;  /* 0x3000009eff9e7230 */ /* 0x000fe20000004100 */
[----:B------:R-:W-:Y:S01]  /*1af0*/  FMUL.FTZ R199, R119, R152 ;  /* 0x0000009877c77220 */ /* 0x000fe20000410000 */
[----:B------:R-:W-:Y:S01]  /*1b00*/  HADD2.F32 R154, -RZ, R159.H1_H1 ;  /* 0x3000009fff9a7230 */ /* 0x000fe20000004100 */
[----:B------:R-:W-:-:S02]  /*1b10*/  FMUL.FTZ R192, R2, R167 ;  /* 0x000000a702c07220 */ /* 0x000fc40000410000 */
[----:B------:R-:W-:Y:S02]  /*1b20*/  FMUL.FTZ R197, R117, R156 ;  /* 0x0000009c75c57220 */ /* 0x000fe40000410000 */
[----:B------:R-:W-:Y:S02]  /*1b30*/  FADD.FTZ R152, R165, R194 ;  /* 0x000000c2a5987221 */ /* 0x000fe40000010000 */
[C---:B------:R-:W-:Y:S02]  /*1b40*/  FFMA.FTZ R166, R177.reuse, R194, R166 ;  /* 0x000000c2b1a67223 */ /* 0x040fe400000100a6 */
        /* <DEDUP_REMOVED lines=39> */
.L_x_6076:
[----:B------:R-:W-:Y:S05]  /*1dc0*/  BSYNC B0 ;  /* 0x0000000000007941 */ /* 0x000fea0003800000 */
.L_x_6065:
[----:B------:R-:W-:Y:S02]  /*1dd0*/  LOP3.LUT P4, RZ, R3, 0xff, RZ, 0xc0, !PT ;  /* 0x000000ff03ff7812 */ /* 0x000fe4000788c0ff */
[----:B------:R-:W-:-:S02]  /*1de0*/  SHF.R.U32.HI R154, RZ, 0x5, R7 ;  /* 0x00000005ff9a7819 */ /* 0x000fc40000011607 */
[----:B------:R-:W-:Y:S02]  /*1df0*/  LOP3.LUT P3, RZ, R7, 0x1f, RZ, 0xc0, !PT ;  /* 0x0000001f07ff7812 */ /* 0x000fe4000786c0ff */
[----:B------:R-:W-:-:S07]  /*1e00*/  LOP3.LUT R211, R154, 0x7fffff8, RZ, 0xc0, !PT ;  /* 0x07fffff89ad37812 */ /* 0x000fce00078ec0ff */
[----:B------:R-:W-:Y:S01]  /*1e10*/  @!P4 IADD3 R211, R211, 0x8, RZ ;  /* 0x00000008d3d3c810 */ /* 0x000fe20007ffe0ff */
[----:B------:R-:W-:Y:S05]  /*1e20*/  BRA.DIV ~URZ, `(.L_x_6083) ;  /* 0x00002dd27f007947 */ /* 0x000fea000b800000 */
[----:B------:R2:W3:Y:S02]  /*1e30*/  SHFL.DOWN PT, R156, R165, 0x10, 0x1f ;  /* 0x0a001f00a59c7f89 */ /* 0x0004e400000e0000 */
.L_x_6190:
        /* <DEDUP_REMOVED lines=18> */
.L_x_6191:
        /* <DEDUP_REMOVED lines=52> */
.L_x_6088:
        /* <DEDUP_REMOVED lines=9> */
.L_x_6089:
[----:B------:R-:W-:Y:S05]  /*2330*/  BSYNC B1 ;  /* 0x0000000000017941 */ /* 0x000fea0003800000 */
.L_x_6087:
        /* <DEDUP_REMOVED lines=13> */
.L_x_6091:
[----:B------:R-:W-:Y:S01]  /*2410*/  FFMA.FTZ R153, R9, R157, R158 ;  /* 0x0000009d09997223 */ /* 0x000fe2000001009e */
[----:B------:R-:W-:-:S03]  /*2420*/  @P4 HADD2.F32 R152, -RZ, R44.H1_H1 ;  /* 0x3000002cff984230 */ /* 0x000fc60000004100 */
[----:B------:R-:W-:-:S04]  /*2430*/  FADD.FTZ R153, R12, -R153 ;  /* 0x800000990c997221 */ /* 0x000fc80000010000 */
[----:B------:R-:W-:-:S04]  /*2440*/  FMUL.FTZ R153, R2, R153 ;  /* 0x0000009902997220 */ /* 0x000fc80000410000 */
[----:B------:R-:W-:Y:S02]  /*2450*/  @P4 FADD.FTZ R153, R153, R152 ;  /* 0x0000009899994221 */ /* 0x000fe40000010000 */
.L_x_6092:
[----:B------:R-:W-:Y:S05]  /*2460*/  BSYNC B1 ;  /* 0x0000000000017941 */ /* 0x000fea0003800000 */
.L_x_6090:
        /* <DEDUP_REMOVED lines=11> */
.L_x_6094:
[----:B------:R-:W-:-:S04]  /*2520*/  FFMA.FTZ R152, R10, R157, R158 ;  /* 0x0000009d0a987223 */ /* 0x000fc8000001009e */
[----:B------:R-:W-:Y:S01]  /*2530*/  FADD.FTZ R153, R15, -R152 ;  /* 0x800000980f997221 */ /* 0x000fe20000010000 */
[----:B------:R-:W-:-:S03]  /*2540*/  @P4 HADD2.F32 R152, -RZ, R45.H0_H0 ;  /* 0x2000002dff984230 */ /* 0x000fc60000004100 */
[----:B------:R-:W-:-:S04]  /*2550*/  FMUL.FTZ R153, R2, R153 ;  /* 0x0000009902997220 */ /* 0x000fc80000410000 */
[----:B------:R-:W-:Y:S02]  /*2560*/  @P4 FADD.FTZ R153, R153, R152 ;  /* 0x0000009899994221 */ /* 0x000fe40000010000 */
.L_x_6095:
[----:B------:R-:W-:Y:S05]  /*2570*/  BSYNC B1 ;  /* 0x0000000000017941 */ /* 0x000fea0003800000 */
.L_x_6093:
        /* <DEDUP_REMOVED lines=11> */
.L_x_6097:
[----:B------:R-:W-:Y:S01]  /*2630*/  FFMA.FTZ R153, R13, R157, R158 ;  /* 0x0000009d0d997223 */ /* 0x000fe2000001009e */
[----:B------:R-:W-:-:S03]  /*2640*/  @P4 HADD2.F32 R152, -RZ, R45.H1_H1 ;  /* 0x3000002dff984230 */ /* 0x000fc60000004100 */
[----:B------:R-:W-:-:S04]  /*2650*/  FADD.FTZ R153, R16, -R153 ;  /* 0x8000009910997221 */ /* 0x000fc80000010000 */
[----:B------:R-:W-:-:S04]  /*2660*/  FMUL.FTZ R153, R2, R153 ;  /* 0x0000009902997220 */ /* 0x000fc80000410000 */
[----:B------:R-:W-:Y:S02]  /*2670*/  @P4 FADD.FTZ R153, R153, R152 ;  /* 0x0000009899994221 */ /* 0x000fe40000010000 */
.L_x_6098:
[----:B------:R-:W-:Y:S05]  /*2680*/  BSYNC B1 ;  /* 0x0000000000017941 */ /* 0x000fea0003800000 */
.L_x_6096:
        /* <DEDUP_REMOVED lines=11> */
.L_x_6100:
[----:B------:R-:W-:-:S04]  /*2740*/  FFMA.FTZ R152, R14, R157, R158 ;  /* 0x0000009d0e987223 */ /* 0x000fc8000001009e */
[----:B------:R-:W-:Y:S01]  /*2750*/  FADD.FTZ R153, R17, -R152 ;  /* 0x8000009811997221 */ /* 0x000fe20000010000 */
[----:B------:R-:W-:-:S03]  /*2760*/  @P4 HADD2.F32 R152, -RZ, R46.H0_H0 ;  /* 0x2000002eff984230 */ /* 0x000fc60000004100 */
[----:B------:R-:W-:-:S04]  /*2770*/  FMUL.FTZ R153, R2, R153 ;  /* 0x0000009902997220 */ /* 0x000fc80000410000 */
[----:B------:R-:W-:Y:S02]  /*2780*/  @P4 FADD.FTZ R153, R153, R152 ;  /* 0x0000009899994221 */ /* 0x000fe40000010000 */
.L_x_6101:
[----:B------:R-:W-:Y:S05]  /*2790*/  BSYNC B1 ;  /* 0x0000000000017941 */ /* 0x000fea0003800000 */
.L_x_6099:
        /* <DEDUP_REMOVED lines=11> */
.L_x_6103:
[----:B------:R-:W-:-:S04]  /*2850*/  FFMA.FTZ R152, R18, R157, R158 ;  /* 0x0000009d12987223 */ /* 0x000fc8000001009e */
[----:B------:R-:W-:Y:S01]  /*2860*/  FADD.FTZ R153, R19, -R152 ;  /* 0x8000009813997221 */ /* 0x000fe20000010000 */
[----:B------:R-:W-:-:S03]  /*2870*/  @P4 HADD2.F32 R152, -RZ, R46.H1_H1 ;  /* 0x3000002eff984230 */ /* 0x000fc60000004100 */
[----:B------:R-:W-:-:S04]  /*2880*/  FMUL.FTZ R153, R2, R153 ;  /* 0x0000009902997220 */ /* 0x000fc80000410000 */
[----:B------:R-:W-:Y:S02]  /*2890*/  @P4 FADD.FTZ R153, R153, R152 ;  /* 0x0000009899994221 */ /* 0x000fe40000010000 */
.L_x_6104:
[----:B------:R-:W-:Y:S05]  /*28a0*/  BSYNC B1 ;  /* 0x0000000000017941 */ /* 0x000fea0003800000 */
.L_x_6102:
        /* <DEDUP_REMOVED lines=11> */
.L_x_6106:
[----:B------:R-:W-:-:S04]  /*2960*/  FFMA.FTZ R152, R20, R157, R158 ;  /* 0x0000009d14987223 */ /* 0x000fc8000001009e */
[----:B------:R-:W-:Y:S01]  /*2970*/  FADD.FTZ R153, R21, -R152 ;  /* 0x8000009815997221 */ /* 0x000fe20000010000 */
[----:B------:R-:W-:-:S03]  /*2980*/  @P4 HADD2.F32 R152, -RZ, R47.H0_H0 ;  /* 0x2000002fff984230 */ /* 0x000fc60000004100 */
[----:B------:R-:W-:-:S04]  /*2990*/  FMUL.FTZ R153, R2, R153 ;  /* 0x0000009902997220 */ /* 0x000fc80000410000 */
[----:B------:R-:W-:Y:S02]  /*29a0*/  @P4 FADD.FTZ R153, R153, R152 ;  /* 0x0000009899994221 */ /* 0x000fe40000010000 */
.L_x_6107:
[----:B------:R-:W-:Y:S05]  /*29b0*/  BSYNC B1 ;  /* 0x0000000000017941 */ /* 0x000fea0003800000 */
.L_x_6105:
        /* <DEDUP_REMOVED lines=11> */
.L_x_6109:
[----:B------:R-:W-:-:S04]  /*2a70*/  FFMA.FTZ R152, R22, R157, R158 ;  /* 0x0000009d16987223 */ /* 0x000fc8000001009e */
[----:B------:R-:W-:Y:S01]  /*2a80*/  FADD.FTZ R153, R23, -R152 ;  /* 0x8000009817997221 */ /* 0x000fe20000010000 */
[----:B------:R-:W-:-:S03]  /*2a90*/  @P4 HADD2.F32 R152, -RZ, R47.H1_H1 ;  /* 0x3000002fff984230 */ /* 0x000fc60000004100 */
[----:B------:R-:W-:-:S04]  /*2aa0*/  FMUL.FTZ R153, R2, R153 ;  /* 0x0000009902997220 */ /* 0x000fc80000410000 */
[----:B------:R-:W-:Y:S02]  /*2ab0*/  @P4 FADD.FTZ R153, R153, R152 ;  /* 0x0000009899994221 */ /* 0x000fe40000010000 */
.L_x_6110:
[----:B------:R-:W-:Y:S05]  /*2ac0*/  BSYNC B1 ;  /* 0x0000000000017941 */ /* 0x000fea0003800000 */
.L_x_6108:
        /* <DEDUP_REMOVED lines=13> */
.L_x_6086:
[----:B------:R-:W-:Y:S05]  /*2ba0*/  BSYNC B0 ;  /* 0x0000000000007941 */ /* 0x000fea0003800000 */
.L_x_6085:
        /* <DEDUP_REMOVED lines=12> */
.L_x_6114:
        /* <DEDUP_REMOVED lines=9> */
.L_x_6115:
[----:B------:R-:W-:Y:S05]  /*2d00*/  BSYNC B1 ;  /* 0x0000000000017941 */ /* 0x000fea0003800000 */
.L_x_6113:
        /* <DEDUP_REMOVED lines=13> */
.L_x_6117:
[----:B------:R-:W-:Y:S01]  /*2de0*/  FFMA.FTZ R153, R25, R157, R158 ;  /* 0x0000009d19997223 */ /* 0x000fe2000001009e */
[----:B------:R-:W-:-:S03]  /*2df0*/  @P4 HADD2.F32 R152, -RZ, R40.H1_H1 ;  /* 0x30000028ff984230 */ /* 0x000fc60000004100 */
[----:B------:R-:W-:-:S04]  /*2e00*/  FADD.FTZ R153, R28, -R153 ;  /* 0x800000991c997221 */ /* 0x000fc80000010000 */
[----:B------:R-:W-:-:S04]  /*2e10*/  FMUL.FTZ R153, R2, R153 ;  /* 0x0000009902997220 */ /* 0x000fc80000410000 */
[----:B------:R-:W-:Y:S02]  /*2e20*/  @P4 FADD.FTZ R153, R153, R152 ;  /* 0x0000009899994221 */ /* 0x000fe40000010000 */
.L_x_6118:
[----:B------:R-:W-:Y:S05]  /*2e30*/  BSYNC B1 ;  /* 0x0000000000017941 */ /* 0x000fea0003800000 */
.L_x_6116:
        /* <DEDUP_REMOVED lines=11> */
.L_x_6120:
[----:B------:R-:W-:-:S04]  /*2ef0*/  FFMA.FTZ R152, R26, R157, R158 ;  /* 0x0000009d1a987223 */ /* 0x000fc8000001009e */
[----:B------:R-:W-:Y:S01]  /*2f00*/  FADD.FTZ R153, R29, -R152 ;  /* 0x800000981d997221 */ /* 0x000fe20000010000 */
[----:B------:R-:W-:-:S03]  /*2f10*/  @P4 HADD2.F32 R152, -RZ, R41.H0_H0 ;  /* 0x20000029ff984230 */ /* 0x000fc60000004100 */
[----:B------:R-:W-:-:S04]  /*2f20*/  FMUL.FTZ R153, R2, R153 ;  /* 0x0000009902997220 */ /* 0x000fc80000410000 */
[----:B------:R-:W-:Y:S02]  /*2f30*/  @P4 FADD.FTZ R153, R153, R152 ;  /* 0x0000009899994221 */ /* 0x000fe40000010000 */
.L_x_6121:
[----:B------:R-:W-:Y:S05]  /*2f40*/  BSYNC B1 ;  /* 0x0000000000017941 */ /* 0x000fea0003800000 */
.L_x_6119:
        /* <DEDUP_REMOVED lines=11> */
.L_x_6123:
[----:B------:R-:W-:-:S04]  /*3000*/  FFMA.FTZ R152, R30, R157, R158 ;  /* 0x0000009d1e987223 */ /* 0x000fc8000001009e */
[----:B------:R-:W-:Y:S01]  /*3010*/  FADD.FTZ R153, R169, -R152 ;  /* 0x80000098a9997221 */ /* 0x000fe20000010000 */
[----:B------:R-:W-:-:S03]  /*3020*/  @P4 HADD2.F32 R152, -RZ, R41.H1_H1 ;  /* 0x30000029ff984230 */ /* 0x000fc60000004100 */
[----:B------:R-:W-:-:S04]  /*3030*/  FMUL.FTZ R153, R2, R153 ;  /* 0x0000009902997220 */ /* 0x000fc80000410000 */
[----:B------:R-:W-:Y:S02]  /*3040*/  @P4 FADD.FTZ R153, R153, R152 ;  /* 0x0000009899994221 */ /* 0x000fe40000010000 */
.L_x_6124:
[----:B------:R-:W-:Y:S05]  /*3050*/  BSYNC B1 ;  /* 0x0000000000017941 */ /* 0x000fea0003800000 */
.L_x_6122:
        /* <DEDUP_REMOVED lines=11> */
.L_x_6126:
[----:B------:R-:W-:Y:S01]  /*3110*/  FFMA.FTZ R153, R31, R157, R158 ;  /* 0x0000009d1f997223 */ /* 0x000fe2000001009e */
[----:B------:R-:W-:-:S03]  /*3120*/  @P4 HADD2.F32 R152, -RZ, R42.H0_H0 ;  /* 0x2000002aff984230 */ /* 0x000fc60000004100 */
[----:B------:R-:W-:-:S04]  /*3130*/  FADD.FTZ R153, R168, -R153 ;  /* 0x80000099a8997221 */ /* 0x000fc80000010000 */
[----:B------:R-:W-:-:S04]  /*3140*/  FMUL.FTZ R153, R2, R153 ;  /* 0x0000009902997220 */ /* 0x000fc80000410000 */
[----:B------:R-:W-:Y:S02]  /*3150*/  @P4 FADD.FTZ R153, R153, R152 ;  /* 0x0000009899994221 */ /* 0x000fe40000010000 */
.L_x_6127:
[----:B------:R-:W-:Y:S05]  /*3160*/  BSYNC B1 ;  /* 0x0000000000017941 */ /* 0x000fea0003800000 */
.L_x_6125:
        /* <DEDUP_REMOVED lines=11> */
.L_x_6129:
[----:B------:R-:W-:-:S04]  /*3220*/  FFMA.FTZ R152, R170, R157, R158 ;  /* 0x0000009daa987223 */ /* 0x000fc8000001009e */
[----:B------:R-:W-:Y:S01]  /*3230*/  FADD.FTZ R153, R171, -R152 ;  /* 0x80000098ab997221 */ /* 0x000fe20000010000 */
[----:B------:R-:W-:-:S03]  /*3240*/  @P4 HADD2.F32 R152, -RZ, R42.H1_H1 ;  /* 0x3000002aff984230 */ /* 0x000fc60000004100 */
[----:B------:R-:W-:-:S04]  /*3250*/  FMUL.FTZ R153, R2, R153 ;  /* 0x0000009902997220 */ /* 0x000fc80000410000 */
[----:B------:R-:W-:Y:S02]  /*3260*/  @P4 FADD.FTZ R153, R153, R152 ;  /* 0x0000009899994221 */ /* 0x000fe40000010000 */
.L_x_6130:
[----:B------:R-:W-:Y:S05]  /*3270*/  BSYNC B1 ;  /* 0x0000000000017941 */ /* 0x000fea0003800000 */
.L_x_6128:
        /* <DEDUP_REMOVED lines=11> */
.L_x_6132:
[----:B------:R-:W-:Y:S01]  /*3330*/  FFMA.FTZ R153, R173, R157, R158 ;  /* 0x0000009dad997223 */ /* 0x000fe2000001009e */
[----:B------:R-:W-:-:S03]  /*3340*/  @P4 HADD2.F32 R152, -RZ, R43.H0_H0 ;  /* 0x2000002bff984230 */ /* 0x000fc60000004100 */
[----:B------:R-:W-:-:S04]  /*3350*/  FADD.FTZ R153, R172, -R153 ;  /* 0x80000099ac997221 */ /* 0x000fc80000010000 */
[----:B------:R-:W-:-:S04]  /*3360*/  FMUL.FTZ R153, R2, R153 ;  /* 0x0000009902997220 */ /* 0x000fc80000410000 */
[----:B------:R-:W-:Y:S02]  /*3370*/  @P4 FADD.FTZ R153, R153, R152 ;  /* 0x0000009899994221 */ /* 0x000fe40000010000 */
.L_x_6133:
[----:B------:R-:W-:Y:S05]  /*3380*/  BSYNC B1 ;  /* 0x0000000000017941 */ /* 0x000fea0003800000 */
.L_x_6131:
        /* <DEDUP_REMOVED lines=11> */
.L_x_6135:
[----:B------:R-:W-:-:S04]  /*3440*/  FFMA.FTZ R152, R174, R157, R158 ;  /* 0x0000009dae987223 */ /* 0x000fc8000001009e */
[----:B------:R-:W-:Y:S01]  /*3450*/  FADD.FTZ R153, R175, -R152 ;  /* 0x80000098af997221 */ /* 0x000fe20000010000 */
[----:B------:R-:W-:-:S03]  /*3460*/  @P4 HADD2.F32 R152, -RZ, R43.H1_H1 ;  /* 0x3000002bff984230 */ /* 0x000fc60000004100 */
[----:B------:R-:W-:-:S04]  /*3470*/  FMUL.FTZ R153, R2, R153 ;  /* 0x0000009902997220 */ /* 0x000fc80000410000 */
[----:B------:R-:W-:Y:S02]  /*3480*/  @P4 FADD.FTZ R153, R153, R152 ;  /* 0x0000009899994221 */ /* 0x000fe40000010000 */
.L_x_6136:
[----:B------:R-:W-:Y:S05]  /*3490*/  BSYNC B1 ;  /* 0x0000000000017941 */ /* 0x000fea0003800000 */
.L_x_6134:
        /* <DEDUP_REMOVED lines=13> */
.L_x_6112:
[----:B------:R-:W-:Y:S05]  /*3570*/  BSYNC B0 ;  /* 0x0000000000007941 */ /* 0x000fea0003800000 */
.L_x_6111:
        /* <DEDUP_REMOVED lines=12> */
.L_x_6140:
        /* <DEDUP_REMOVED lines=9> */
.L_x_6141:
[----:B------:R-:W-:Y:S05]  /*36d0*/  BSYNC B1 ;  /* 0x0000000000017941 */ /* 0x000fea0003800000 */
.L_x_6139:
        /* <DEDUP_REMOVED lines=13> */
.L_x_6143:
[----:B------:R-:W-:-:S04]  /*37b0*/  FFMA.FTZ R152, R176, R157, R158 ;  /* 0x0000009db0987223 */ /* 0x000fc8000001009e */
[----:B------:R-:W-:Y:S01]  /*37c0*/  FADD.FTZ R153, R183, -R152 ;  /* 0x80000098b7997221 */ /* 0x000fe20000010000 */
[----:B------:R-:W-:-:S03]  /*37d0*/  @P4 HADD2.F32 R152, -RZ, R36.H1_H1 ;  /* 0x30000024ff984230 */ /* 0x000fc60000004100 */
[----:B------:R-:W-:-:S04]  /*37e0*/  FMUL.FTZ R153, R2, R153 ;  /* 0x0000009902997220 */ /* 0x000fc80000410000 */
[----:B------:R-:W-:Y:S02]  /*37f0*/  @P4 FADD.FTZ R153, R153, R152 ;  /* 0x0000009899994221 */ /* 0x000fe40000010000 */
.L_x_6144:
[----:B------:R-:W-:Y:S05]  /*3800*/  BSYNC B1 ;  /* 0x0000000000017941 */ /* 0x000fea0003800000 */
.L_x_6142:
        /* <DEDUP_REMOVED lines=11> */
.L_x_6146:
[----:B------:R-:W-:Y:S01]  /*38c0*/  FFMA.FTZ R153, R181, R157, R158 ;  /* 0x0000009db5997223 */ /* 0x000fe2000001009e */
[----:B------:R-:W-:-:S03]  /*38d0*/  @P4 HADD2.F32 R152, -RZ, R37.H0_H0 ;  /* 0x20000025ff984230 */ /* 0x000fc60000004100 */
[----:B------:R-:W-:-:S04]  /*38e0*/  FADD.FTZ R153, R182, -R153 ;  /* 0x80000099b6997221 */ /* 0x000fc80000010000 */
[----:B------:R-:W-:-:S04]  /*38f0*/  FMUL.FTZ R153, R2, R153 ;  /* 0x0000009902997220 */ /* 0x000fc80000410000 */
[----:B------:R-:W-:Y:S02]  /*3900*/  @P4 FADD.FTZ R153, R153, R152 ;  /* 0x0000009899994221 */ /* 0x000fe40000010000 */
.L_x_6147:
[----:B------:R-:W-:Y:S05]  /*3910*/  BSYNC B1 ;  /* 0x0000000000017941 */ /* 0x000fea0003800000 */
.L_x_6145:
        /* <DEDUP_REMOVED lines=11> */
.L_x_6149:
[----:B------:R-:W-:-:S04]  /*39d0*/  FFMA.FTZ R152, R180, R157, R158 ;  /* 0x0000009db4987223 */ /* 0x000fc8000001009e */
[----:B------:R-:W-:Y:S01]  /*39e0*/  FADD.FTZ R153, R187, -R152 ;  /* 0x80000098bb997221 */ /* 0x000fe20000010000 */
[----:B------:R-:W-:-:S03]  /*39f0*/  @P4 HADD2.F32 R152, -RZ, R37.H1_H1 ;  /* 0x30000025ff984230 */ /* 0x000fc60000004100 */
[----:B------:R-:W-:-:S04]  /*3a00*/  FMUL.FTZ R153, R2, R153 ;  /* 0x0000009902997220 */ /* 0x000fc80000410000 */
[----:B------:R-:W-:Y:S02]  /*3a10*/  @P4 FADD.FTZ R153, R153, R152 ;  /* 0x0000009899994221 */ /* 0x000fe40000010000 */
.L_x_6150:
[----:B------:R-:W-:Y:S05]  /*3a20*/  BSYNC B1 ;  /* 0x0000000000017941 */ /* 0x000fea0003800000 */
.L_x_6148:
        /* <DEDUP_REMOVED lines=11> */
.L_x_6152:
[----:B------:R-:W-:Y:S01]  /*3ae0*/  FFMA.FTZ R153, R185, R157, R158 ;  /* 0x0000009db9997223 */ /* 0x000fe2000001009e */
[----:B------:R-:W-:-:S03]  /*3af0*/  @P4 HADD2.F32 R152, -RZ, R38.H0_H0 ;  /* 0x20000026ff984230 */ /* 0x000fc60000004100 */
[----:B------:R-:W-:-:S04]  /*3b00*/  FADD.FTZ R153, R184, -R153 ;  /* 0x80000099b8997221 */ /* 0x000fc80000010000 */
[----:B------:R-:W-:-:S04]  /*3b10*/  FMUL.FTZ R153, R2, R153 ;  /* 0x0000009902997220 */ /* 0x000fc80000410000 */
[----:B------:R-:W-:Y:S02]  /*3b20*/  @P4 FADD.FTZ R153, R153, R152 ;  /* 0x0000009899994221 */ /* 0x000fe40000010000 */
.L_x_6153:
[----:B------:R-:W-:Y:S05]  /*3b30*/  BSYNC B1 ;  /* 0x0000000000017941 */ /* 0x000fea0003800000 */
.L_x_6151:
        /* <DEDUP_REMOVED lines=11> */
.L_x_6155:
[----:B------:R-:W-:-:S04]  /*3bf0*/  FFMA.FTZ R152, R186, R157, R158 ;  /* 0x0000009dba987223 */ /* 0x000fc8000001009e */
[----:B------:R-:W-:Y:S01]  /*3c00*/  FADD.FTZ R153, R189, -R152 ;  /* 0x80000098bd997221 */ /* 0x000fe20000010000 */
[----:B------:R-:W-:-:S03]  /*3c10*/  @P4 HADD2.F32 R152, -RZ, R38.H1_H1 ;  /* 0x30000026ff984230 */ /* 0x000fc60000004100 */
[----:B------:R-:W-:-:S04]  /*3c20*/  FMUL.FTZ R153, R2, R153 ;  /* 0x0000009902997220 */ /* 0x000fc80000410000 */
[----:B------:R-:W-:Y:S02]  /*3c30*/  @P4 FADD.FTZ R153, R153, R152 ;  /* 0x0000009899994221 */ /* 0x000fe40000010000 */
.L_x_6156:
[----:B------:R-:W-:Y:S05]  /*3c40*/  BSYNC B1 ;  /* 0x0000000000017941 */ /* 0x000fea0003800000 */
.L_x_6154:
        /* <DEDUP_REMOVED lines=11> */
.L_x_6158:
[----:B------:R-:W-:Y:S01]  /*3d00*/  FFMA.FTZ R153, R191, R157, R158 ;  /* 0x0000009dbf997223 */ /* 0x000fe2000001009e */
[----:B------:R-:W-:-:S03]  /*3d10*/  @P4 HADD2.F32 R152, -RZ, R39.H0_H0 ;  /* 0x20000027ff984230 */ /* 0x000fc60000004100 */
[----:B------:R-:W-:-:S04]  /*3d20*/  FADD.FTZ R153, R188, -R153 ;  /* 0x80000099bc997221 */ /* 0x000fc80000010000 */
[----:B------:R-:W-:-:S04]  /*3d30*/  FMUL.FTZ R153, R2, R153 ;  /* 0x0000009902997220 */ /* 0x000fc80000410000 */
[----:B------:R-:W-:Y:S02]  /*3d40*/  @P4 FADD.FTZ R153, R153, R152 ;  /* 0x0000009899994221 */ /* 0x000fe40000010000 */
.L_x_6159:
[----:B------:R-:W-:Y:S05]  /*3d50*/  BSYNC B1 ;  /* 0x0000000000017941 */ /* 0x000fea0003800000 */
.L_x_6157:
        /* <DEDUP_REMOVED lines=11> */
.L_x_6161:
[----:B------:R-:W-:-:S04]  /*3e10*/  FFMA.FTZ R152, R190, R157, R158 ;  /* 0x0000009dbe987223 */ /* 0x000fc8000001009e */
[----:B------:R-:W-:Y:S01]  /*3e20*/  FADD.FTZ R153, R193, -R152 ;  /* 0x80000098c1997221 */ /* 0x000fe20000010000 */
[----:B------:R-:W-:-:S03]  /*3e30*/  @P4 HADD2.F32 R152, -RZ, R39.H1_H1 ;  /* 0x30000027ff984230 */ /* 0x000fc60000004100 */
[----:B------:R-:W-:-:S04]  /*3e40*/  FMUL.FTZ R153, R2, R153 ;  /* 0x0000009902997220 */ /* 0x000fc80000410000 */
[----:B------:R-:W-:Y:S02]  /*3e50*/  @P4 FADD.FTZ R153, R153, R152 ;  /* 0x0000009899994221 */ /* 0x000fe40000010000 */
.L_x_6162:
[----:B------:R-:W-:Y:S05]  /*3e60*/  BSYNC B1 ;  /* 0x0000000000017941 */ /* 0x000fea0003800000 */
.L_x_6160:
        /* <DEDUP_REMOVED lines=13> */
.L_x_6138:
[----:B------:R-:W-:Y:S05]  /*3f40*/  BSYNC B0 ;  /* 0x0000000000007941 */ /* 0x000fea0003800000 */
.L_x_6137:
        /* <DEDUP_REMOVED lines=13> */
.L_x_6166:
        /* <DEDUP_REMOVED lines=9> */
.L_x_6167:
[----:B------:R-:W-:Y:S05]  /*40b0*/  BSYNC B1 ;  /* 0x0000000000017941 */ /* 0x000fea0003800000 */
.L_x_6165:
        /* <DEDUP_REMOVED lines=13> */
.L_x_6169:
[----:B------:R-:W-:-:S04]  /*4190*/  FFMA.FTZ R152, R192, R157, R158 ;  /* 0x0000009dc0987223 */ /* 0x000fc8000001009e */
[----:B------:R-:W-:Y:S01]  /*41a0*/  FADD.FTZ R153, R197, -R152 ;  /* 0x80000098c5997221 */ /* 0x000fe20000010000 */
[----:B------:R-:W-:-:S03]  /*41b0*/  @P4 HADD2.F32 R152, -RZ, R32.H1_H1 ;  /* 0x30000020ff984230 */ /* 0x000fc60000004100 */
[----:B------:R-:W-:-:S04]  /*41c0*/  FMUL.FTZ R153, R2, R153 ;  /* 0x0000009902997220 */ /* 0x000fc80000410000 */
[----:B------:R-:W-:Y:S02]  /*41d0*/  @P4 FADD.FTZ R153, R153, R152 ;  /* 0x0000009899994221 */ /* 0x000fe40000010000 */
.L_x_6170:
[----:B------:R-:W-:Y:S05]  /*41e0*/  BSYNC B1 ;  /* 0x0000000000017941 */ /* 0x000fea0003800000 */
.L_x_6168:
        /* <DEDUP_REMOVED lines=11> */
.L_x_6172:
[----:B------:R-:W-:Y:S01]  /*42a0*/  FFMA.FTZ R153, R195, R157, R158 ;  /* 0x0000009dc3997223 */ /* 0x000fe2000001009e */
[----:B------:R-:W-:-:S03]  /*42b0*/  @P4 HADD2.F32 R152, -RZ, R33.H0_H0 ;  /* 0x20000021ff984230 */ /* 0x000fc60000004100 */
[----:B------:R-:W-:-:S04]  /*42c0*/  FADD.FTZ R153, R198, -R153 ;  /* 0x80000099c6997221 */ /* 0x000fc80000010000 */
[----:B------:R-:W-:-:S04]  /*42d0*/  FMUL.FTZ R153, R2, R153 ;  /* 0x0000009902997220 */ /* 0x000fc80000410000 */
[----:B------:R-:W-:Y:S02]  /*42e0*/  @P4 FADD.FTZ R153, R153, R152 ;  /* 0x0000009899994221 */ /* 0x000fe40000010000 */
.L_x_6173:
[----:B------:R-:W-:Y:S05]  /*42f0*/  BSYNC B1 ;  /* 0x0000000000017941 */ /* 0x000fea0003800000 */
.L_x_6171:
        /* <DEDUP_REMOVED lines=11> */
.L_x_6175:
[----:B------:R-:W-:-:S04]  /*43b0*/  FFMA.FTZ R152, R196, R157, R158 ;  /* 0x0000009dc4987223 */ /* 0x000fc8000001009e */
[----:B------:R-:W-:Y:S01]  /*43c0*/  FADD.FTZ R153, R199, -R152 ;  /* 0x80000098c7997221 */ /* 0x000fe20000010000 */
[----:B------:R-:W-:-:S03]  /*43d0*/  @P4 HADD2.F32 R152, -RZ, R33.H1_H1 ;  /* 0x30000021ff984230 */ /* 0x000fc60000004100 */
[----:B------:R-:W-:-:S04]  /*43e0*/  FMUL.FTZ R153, R2, R153 ;  /* 0x0000009902997220 */ /* 0x000fc80000410000 */
[----:B------:R-:W-:Y:S02]  /*43f0*/  @P4 FADD.FTZ R153, R153, R152 ;  /* 0x0000009899994221 */ /* 0x000fe40000010000 */
.L_x_6176:
[----:B------:R-:W-:Y:S05]  /*4400*/  BSYNC B1 ;  /* 0x0000000000017941 */ /* 0x000fea0003800000 */
.L_x_6174:
        /* <DEDUP_REMOVED lines=11> */
.L_x_6178:
[----:B------:R-:W-:Y:S01]  /*44c0*/  FFMA.FTZ R153, R201, R157, R158 ;  /* 0x0000009dc9997223 */ /* 0x000fe2000001009e */
[----:B------:R-:W-:-:S03]  /*44d0*/  @P4 HADD2.F32 R152, -RZ, R34.H0_H0 ;  /* 0x20000022ff984230 */ /* 0x000fc60000004100 */
[----:B------:R-:W-:-:S04]  /*44e0*/  FADD.FTZ R153, R200, -R153 ;  /* 0x80000099c8997221 */ /* 0x000fc80000010000 */
[----:B------:R-:W-:-:S04]  /*44f0*/  FMUL.FTZ R153, R2, R153 ;  /* 0x0000009902997220 */ /* 0x000fc80000410000 */
[----:B------:R-:W-:Y:S02]  /*4500*/  @P4 FADD.FTZ R153, R153, R152 ;  /* 0x0000009899994221 */ /* 0x000fe40000010000 */
.L_x_6179:
[----:B------:R-:W-:Y:S05]  /*4510*/  BSYNC B1 ;  /* 0x0000000000017941 */ /* 0x000fea0003800000 */
.L_x_6177:
        /* <DEDUP_REMOVED lines=11> */
.L_x_6181:
[----:B------:R-:W-:-:S04]  /*45d0*/  FFMA.FTZ R152, R204, R157, R158 ;  /* 0x0000009dcc987223 */ /* 0x000fc8000001009e */
[----:B------:R-:W-:Y:S01]  /*45e0*/  FADD.FTZ R153, R205, -R152 ;  /* 0x80000098cd997221 */ /* 0x000fe20000010000 */
[----:B------:R-:W-:-:S03]  /*45f0*/  @P4 HADD2.F32 R152, -RZ, R34.H1_H1 ;  /* 0x30000022ff984230 */ /* 0x000fc60000004100 */
[----:B------:R-:W-:-:S04]  /*4600*/  FMUL.FTZ R153, R2, R153 ;  /* 0x0000009902997220 */ /* 0x000fc80000410000 */
[----:B------:R-:W-:Y:S02]  /*4610*/  @P4 FADD.FTZ R153, R153, R152 ;  /* 0x0000009899994221 */ /* 0x000fe40000010000 */
.L_x_6182:
[----:B------:R-:W-:Y:S05]  /*4620*/  BSYNC B1 ;  /* 0x0000000000017941 */ /* 0x000fea0003800000 */
.L_x_6180:
        /* <DEDUP_REMOVED lines=11> */
.L_x_6184:
[----:B------:R-:W-:Y:S01]  /*46e0*/  FFMA.FTZ R153, R207, R157, R158 ;  /* 0x0000009dcf997223 */ /* 0x000fe2000001009e */
[----:B------:R-:W-:-:S03]  /*46f0*/  @P4 HADD2.F32 R152, -RZ, R35.H0_H0 ;  /* 0x20000023ff984230 */ /* 0x000fc60000004100 */
[----:B------:R-:W-:-:S04]  /*4700*/  FADD.FTZ R153, R206, -R153 ;  /* 0x80000099ce997221 */ /* 0x000fc80000010000 */
[----:B------:R-:W-:-:S04]  /*4710*/  FMUL.FTZ R153, R2, R153 ;  /* 0x0000009902997220 */ /* 0x000fc80000410000 */
[----:B------:R-:W-:Y:S02]  /*4720*/  @P4 FADD.FTZ R153, R153, R152 ;  /* 0x0000009899994221 */ /* 0x000fe40000010000 */
.L_x_6185:
[----:B------:R-:W-:Y:S05]  /*4730*/  BSYNC B1 ;  /* 0x0000000000017941 */ /* 0x000fea0003800000 */
.L_x_6183:
        /* <DEDUP_REMOVED lines=11> */
.L_x_6187:
[----:B------:R-:W-:Y:S01]  /*47f0*/  FFMA.FTZ R157, R209, R157, R158 ;  /* 0x0000009dd19d7223 */ /* 0x000fe2000001009e */
[----:B------:R-:W-:-:S03]  /*4800*/  @P4 HADD2.F32 R153, -RZ, R35.H1_H1 ;  /* 0x30000023ff994230 */ /* 0x000fc60000004100 */
[----:B------:R-:W-:-:S04]  /*4810*/  FADD.FTZ R157, R208, -R157 ;  /* 0x8000009dd09d7221 */ /* 0x000fc80000010000 */
[----:B------:R-:W-:-:S04]  /*4820*/  FMUL.FTZ R2, R2, R157 ;  /* 0x0000009d02027220 */ /* 0x000fc80000410000 */
[----:B------:R-:W-:Y:S02]  /*4830*/  @P4 FADD.FTZ R2, R2, R153 ;  /* 0x0000009902024221 */ /* 0x000fe40000010000 */
.L_x_6188:
[----:B------:R-:W-:Y:S05]  /*4840*/  BSYNC B1 ;  /* 0x0000000000017941 */ /* 0x000fea0003800000 */
.L_x_6186:
        /* <DEDUP_REMOVED lines=11> */
.L_x_6164:
[----:B------:R-:W-:Y:S05]  /*4900*/  BSYNC B0 ;  /* 0x0000000000007941 */ /* 0x000fea0003800000 */
.L_x_6163:
[----:B------:R-:W-:Y:S02]  /*4910*/  IADD3 R4, R4, c[0x0][0x160], RZ ;  /* 0x0000580004047a10 */ /* 0x000fe40007ffe0ff */
[----:B------:R-:W-:Y:S02]  /*4920*/  LOP3.LUT P3, RZ, R3, 0xff, RZ, 0xc0, !PT ;  /* 0x000000ff03ff7812 */ /* 0x000fe4000786c0ff */
[----:B------:R-:W-:Y:S02]  /*4930*/  ISETP.GE.AND P2, PT, R4, c[0x0][0x164], PT ;  /* 0x0000590004007a0c */ /* 0x000fe40003f46270 */
[----:B------:R-:W-:-:S11]  /*4940*/  SEL R3, RZ, 0x1, P3 ;  /* 0x00000001ff037807 */ /* 0x000fd60001800000 */
[----:B0-----:R-:W-:Y:S01]  /*4950*/  @P2 CALL.REL.NOINC `(.L_x_6064) ;  /* 0x0000001000002944 */ /* 0x001fe20003c00000 */
[----:B------:R-:W-:Y:S05]  /*4960*/  BRA `(.L_x_6189) ;  /* 0xffffbb2000007947 */ /* 0x000fea000383ffff */
.L_x_6064:
        /* <DEDUP_REMOVED lines=41> */
.L_x_6083:
[----:B------:R-:W-:Y:S01]  /*4c00*/  HFMA2.MMA R162, -RZ, RZ, 0, 9.5367431640625e-07 ;  /* 0x00000010ffa27435 */ /* 0x000fe200000001ff */
[----:B------:R-:W-:-:S02]  /*4c10*/  MOV R157, R165 ;  /* 0x000000a5009d7202 */ /* 0x000fc40000000f00 */
[----:B------:R-:W-:Y:S02]  /*4c20*/  MOV R203, 0x1f ;  /* 0x0000001f00cb7802 */ /* 0x000fe40000000f00 */
[----:B------:R-:W-:Y:S02]  /*4c30*/  MOV R164, 0xffffffff ;  /* 0xffffffff00a47802 */ /* 0x000fe40000000f00 */
[----:B-1----:R-:W-:Y:S02]  /*4c40*/  MOV R152, 0x4c60 ;  /* 0x00004c6000987802 */ /* 0x002fe40000000f00 */
[----:B0----5:R-:W-:Y:S05]  /*4c50*/  CALL.REL.NOINC `($__internal_102_$__cuda_sm70_shflsync_down_p) ;  /* 0x0000045000007944 */ /* 0x021fea0003c00000 */
[----:B-1----:R-:W-:Y:S01]  /*4c60*/  MOV R156, R203 ;  /* 0x000000cb009c7202 */ /* 0x002fe20000000f00 */
[----:B0-----:R-:W-:Y:S05]  /*4c70*/  BRA `(.L_x_6190) ;  /* 0xffffd1c000007947 */ /* 0x001fea000383ffff */
.L_x_6084:
[----:B------:R-:W-:Y:S01]  /*4c80*/  HFMA2.MMA R162, -RZ, RZ, 0, 9.5367431640625e-07 ;  /* 0x00000010ffa27435 */ /* 0x000fe200000001ff */
[----:B------:R-:W-:Y:S02]  /*4c90*/  MOV R157, R166 ;  /* 0x000000a6009d7202 */ /* 0x000fe40000000f00 */
[----:B------:R-:W-:Y:S02]  /*4ca0*/  MOV R203, 0x1f ;  /* 0x0000001f00cb7802 */ /* 0x000fe40000000f00 */
[----:B------:R-:W-:-:S02]  /*4cb0*/  MOV R164, 0xffffffff ;  /* 0xffffffff00a47802 */ /* 0x000fc40000000f00 */
[----:B-1----:R-:W-:Y:S02]  /*4cc0*/  MOV R152, 0x4ce0 ;  /* 0x00004ce000987802 */ /* 0x002fe40000000f00 */
[----:B0-23-5:R-:W-:Y:S05]  /*4cd0*/  CALL.REL.NOINC `($__internal_102_$__cuda_sm70_shflsync_down_p) ;  /* 0x000003d000007944 */ /* 0x02dfea0003c00000 */
[----:B------:R-:W-:Y:S01]  /*4ce0*/  FADD.FTZ R156, R156, R165 ;  /* 0x000000a59c9c7221 */ /* 0x000fe20000010000 */
[----:B0-----:R-:W-:Y:S01]  /*4cf0*/  HFMA2.MMA R162, -RZ, RZ, 0, 4.76837158203125e-07 ;  /* 0x00000008ffa27435 */ /* 0x001fe200000001ff */
[----:B-1----:R-:W-:Y:S01]  /*4d00*/  FADD.FTZ R166, R166, R203 ;  /* 0x000000cba6a67221 */ /* 0x002fe20000010000 */
[----:B------:R-:W-:Y:S02]  /*4d10*/  MOV R203, 0x1f ;  /* 0x0000001f00cb7802 */ /* 0x000fe40000000f00 */
[----:B------:R-:W-:Y:S02]  /*4d20*/  MOV R164, 0xffffffff ;  /* 0xffffffff00a47802 */ /* 0x000fe40000000f00 */
[----:B------:R-:W-:Y:S02]  /*4d30*/  MOV R157, R156 ;  /* 0x0000009c009d7202 */ /* 0x000fe40000000f00 */
[----:B------:R-:W-:Y:S02]  /*4d40*/  MOV R152, 0x4d60 ;  /* 0x00004d6000987802 */ /* 0x000fe40000000f00 */
[----:B------:R-:W-:Y:S05]  /*4d50*/  CALL.REL.NOINC `($__internal_102_$__cuda_sm70_shflsync_down_p) ;  /* 0x0000035000007944 */ /* 0x000fea0003c00000 */
[----:B0-----:R-:W-:Y:S01]  /*4d60*/  HFMA2.MMA R162, -RZ, RZ, 0, 4.76837158203125e-07 ;  /* 0x00000008ffa27435 */ /* 0x001fe200000001ff */
[----:B-1----:R-:W-:-:S02]  /*4d70*/  MOV R155, R203 ;  /* 0x000000cb009b7202 */ /* 0x002fc40000000f00 */
[----:B------:R-:W-:Y:S02]  /*4d80*/  MOV R157, R166 ;  /* 0x000000a6009d7202 */ /* 0x000fe40000000f00 */
[----:B------:R-:W-:Y:S02]  /*4d90*/  MOV R203, 0x1f ;  /* 0x0000001f00cb7802 */ /* 0x000fe40000000f00 */
[----:B------:R-:W-:Y:S02]  /*4da0*/  MOV R164, 0xffffffff ;  /* 0xffffffff00a47802 */ /* 0x000fe40000000f00 */
[----:B------:R-:W-:Y:S02]  /*4db0*/  MOV R152, 0x4dd0 ;  /* 0x00004dd000987802 */ /* 0x000fe40000000f00 */
[----:B------:R-:W-:Y:S05]  /*4dc0*/  CALL.REL.NOINC `($__internal_102_$__cuda_sm70_shflsync_down_p) ;  /* 0x000002e000007944 */ /* 0x000fea0003c00000 */
[----:B------:R-:W-:Y:S01]  /*4dd0*/  FADD.FTZ R156, R155, R156 ;  /* 0x0000009c9b9c7221 */ /* 0x000fe20000010000 */
[----:B0-----:R-:W-:Y:S01]  /*4de0*/  HFMA2.MMA R162, -RZ, RZ, 0, 2.384185791015625e-07 ;  /* 0x00000004ffa27435 */ /* 0x001fe200000001ff */
[----:B-1----:R-:W-:Y:S01]  /*4df0*/  FADD.FTZ R166, R166, R203 ;  /* 0x000000cba6a67221 */ /* 0x002fe20000010000 */
[----:B------:R-:W-:Y:S02]  /*4e00*/  MOV R203, 0x1f ;  /* 0x0000001f00cb7802 */ /* 0x000fe40000000f00 */
[----:B------:R-:W-:-:S02]  /*4e10*/  MOV R164, 0xffffffff ;  /* 0xffffffff00a47802 */ /* 0x000fc40000000f00 */
[----:B------:R-:W-:Y:S02]  /*4e20*/  MOV R157, R156 ;  /* 0x0000009c009d7202 */ /* 0x000fe40000000f00 */
[----:B------:R-:W-:Y:S02]  /*4e30*/  MOV R152, 0x4e50 ;  /* 0x00004e5000987802 */ /* 0x000fe40000000f00 */
[----:B------:R-:W-:Y:S05]  /*4e40*/  CALL.REL.NOINC `($__internal_102_$__cuda_sm70_shflsync_down_p) ;  /* 0x0000026000007944 */ /* 0x000fea0003c00000 */
[----:B0-----:R-:W-:Y:S01]  /*4e50*/  HFMA2.MMA R162, -RZ, RZ, 0, 2.384185791015625e-07 ;  /* 0x00000004ffa27435 */ /* 0x001fe200000001ff */
[----:B-1----:R-:W-:Y:S02]  /*4e60*/  MOV R155, R203 ;  /* 0x000000cb009b7202 */ /* 0x002fe40000000f00 */
[----:B------:R-:W-:Y:S02]  /*4e70*/  MOV R157, R166 ;  /* 0x000000a6009d7202 */ /* 0x000fe40000000f00 */
[----:B------:R-:W-:Y:S02]  /*4e80*/  MOV R203, 0x1f ;  /* 0x0000001f00cb7802 */ /* 0x000fe40000000f00 */
[----:B------:R-:W-:Y:S02]  /*4e90*/  MOV R164, 0xffffffff ;  /* 0xffffffff00a47802 */ /* 0x000fe40000000f00 */
[----:B------:R-:W-:-:S02]  /*4ea0*/  MOV R152, 0x4ec0 ;  /* 0x00004ec000987802 */ /* 0x000fc40000000f00 */
[----:B------:R-:W-:Y:S05]  /*4eb0*/  CALL.REL.NOINC `($__internal_102_$__cuda_sm70_shflsync_down_p) ;  /* 0x000001f000007944 */ /* 0x000fea0003c00000 */
[----:B------:R-:W-:Y:S01]  /*4ec0*/  FADD.FTZ R156, R155, R156 ;  /* 0x0000009c9b9c7221 */ /* 0x000fe20000010000 */
[----:B0-----:R-:W-:Y:S01]  /*4ed0*/  HFMA2.MMA R162, -RZ, RZ, 0, 1.1920928955078125e-07 ;  /* 0x00000002ffa27435 */ /* 0x001fe200000001ff */
[----:B-1----:R-:W-:Y:S01]  /*4ee0*/  FADD.FTZ R160, R166, R203 ;  /* 0x000000cba6a07221 */ /* 0x002fe20000010000 */
[----:B------:R-:W-:-:S02]  /*4ef0*/  MOV R203, 0x1f ;  /* 0x0000001f00cb7802 */ /* 0x000fc40000000f00 */
[----:B------:R-:W-:Y:S02]  /*4f00*/  MOV R164, 0xffffffff ;  /* 0xffffffff00a47802 */ /* 0x000fe40000000f00 */
[----:B------:R-:W-:Y:S02]  /*4f10*/  MOV R157, R156 ;  /* 0x0000009c009d7202 */ /* 0x000fe40000000f00 */
[----:B------:R-:W-:Y:S02]  /*4f20*/  MOV R152, 0x4f40 ;  /* 0x00004f4000987802 */ /* 0x000fe40000000f00 */
[----:B------:R-:W-:Y:S05]  /*4f30*/  CALL.REL.NOINC `($__internal_102_$__cuda_sm70_shflsync_down_p) ;  /* 0x0000017000007944 */ /* 0x000fea0003c00000 */
[----:B0-----:R-:W-:Y:S01]  /*4f40*/  HFMA2.MMA R162, -RZ, RZ, 0, 1.1920928955078125e-07 ;  /* 0x00000002ffa27435 */ /* 0x001fe200000001ff */
[----:B-1----:R-:W-:Y:S02]  /*4f50*/  MOV R155, R203 ;  /* 0x000000cb009b7202 */ /* 0x002fe40000000f00 */
[----:B------:R-:W-:Y:S02]  /*4f60*/  MOV R157, R160 ;  /* 0x000000a0009d7202 */ /* 0x000fe40000000f00 */
[----:B------:R-:W-:Y:S02]  /*4f70*/  MOV R203, 0x1f ;  /* 0x0000001f00cb7802 */ /* 0x000fe40000000f00 */
[----:B------:R-:W-:-:S02]  /*4f80*/  MOV R164, 0xffffffff ;  /* 0xffffffff00a47802 */ /* 0x000fc40000000f00 */
[----:B------:R-:W-:Y:S02]  /*4f90*/  MOV R152, 0x4fb0 ;  /* 0x00004fb000987802 */ /* 0x000fe40000000f00 */
[----:B------:R-:W-:Y:S05]  /*4fa0*/  CALL.REL.NOINC `($__internal_102_$__cuda_sm70_shflsync_down_p) ;  /* 0x0000010000007944 */ /* 0x000fea0003c00000 */
[----:B------:R-:W-:Y:S01]  /*4fb0*/  FADD.FTZ R158, R155, R156 ;  /* 0x0000009c9b9e7221 */ /* 0x000fe20000010000 */
[----:B0-----:R-:W-:Y:S01]  /*4fc0*/  HFMA2.MMA R162, -RZ, RZ, 0, 5.9604644775390625e-08 ;  /* 0x00000001ffa27435 */ /* 0x001fe200000001ff */
[----:B-1----:R-:W-:Y:S01]  /*4fd0*/  FADD.FTZ R160, R160, R203 ;  /* 0x000000cba0a07221 */ /* 0x002fe20000010000 */
[----:B------:R-:W-:Y:S02]  /*4fe0*/  MOV R203, 0x1f ;  /* 0x0000001f00cb7802 */ /* 0x000fe40000000f00 */
[----:B------:R-:W-:Y:S02]  /*4ff0*/  MOV R164, 0xffffffff ;  /* 0xffffffff00a47802 */ /* 0x000fe40000000f00 */
[----:B------:R-:W-:Y:S02]  /*5000*/  MOV R157, R158 ;  /* 0x0000009e009d7202 */ /* 0x000fe40000000f00 */
[----:B------:R-:W-:Y:S02]  /*5010*/  MOV R152, 0x5030 ;  /* 0x0000503000987802 */ /* 0x000fe40000000f00 */
[----:B------:R-:W-:Y:S05]  /*5020*/  CALL.REL.NOINC `($__internal_102_$__cuda_sm70_shflsync_down_p) ;  /* 0x0000008000007944 */ /* 0x000fea0003c00000 */
[----:B0-----:R-:W-:Y:S01]  /*5030*/  HFMA2.MMA R162, -RZ, RZ, 0, 5.9604644775390625e-08 ;  /* 0x00000001ffa27435 */ /* 0x001fe200000001ff */
[----:B-1----:R-:W-:-:S02]  /*5040*/  MOV R159, R203 ;  /* 0x000000cb009f7202 */ /* 0x002fc40000000f00 */
[----:B------:R-:W-:Y:S02]  /*5050*/  MOV R157, R160 ;  /* 0x000000a0009d7202 */ /* 0x000fe40000000f00 */
[----:B------:R-:W-:Y:S02]  /*5060*/  MOV R203, 0x1f ;  /* 0x0000001f00cb7802 */ /* 0x000fe40000000f00 */
[----:B------:R-:W-:Y:S02]  /*5070*/  MOV R164, 0xffffffff ;  /* 0xffffffff00a47802 */ /* 0x000fe40000000f00 */
[----:B------:R-:W-:Y:S02]  /*5080*/  MOV R152, 0x50a0 ;  /* 0x000050a000987802 */ /* 0x000fe40000000f00 */
[----:B------:R-:W-:Y:S05]  /*5090*/  CALL.REL.NOINC `($__internal_102_$__cuda_sm70_shflsync_down_p) ;  /* 0x0000001000007944 */ /* 0x000fea0003c00000 */
[----:B01----:R-:W-:Y:S05]  /*50a0*/  BRA `(.L_x_6191) ;  /* 0xffffceb000007947 */ /* 0x003fea000383ffff */
        .weak           $__internal_102_$__cuda_sm70_shflsync_down_p
        .type           $__internal_102_$__cuda_sm70_shflsync_down_p,@function
        .size           $__internal_102_$__cuda_sm70_shflsync_down_p,(.L_x_11836 - $__internal_102_$__cuda_sm70_shflsync_down_p)
$__internal_102_$__cuda_sm70_shflsync_down_p:
[----:B------:R-:W-:Y:S01]  /*50b0*/  HFMA2.MMA R153, -RZ, RZ, 0, 0 ;  /* 0x00000000ff997435 */ /* 0x000fe200000001ff */
[----:B------:R-:W-:Y:S04]  /*50c0*/  WARPSYNC R164 ;  /* 0x000000a400007348 */ /* 0x000fe80003800000 */
[----:B------:R0:W1:Y:S01]  /*50d0*/  SHFL.DOWN PT, R203, R157, R162, R203 ;  /* 0x080000a29dcb7389 */ /* 0x00006200000e00cb */
[----:B------:R-:W-:Y:S05]  /*50e0*/  RET.REL.NODEC R152 `(_ZN10layer_norm13ln_bwd_kernelINS_13Kernel_traitsIf6__halfS2_S2_fjLj8192ELj1ELj1ELj8ELj16ENS_18Kernel_traits_baseILj8192EfS2_S2_S2_fjLj256EEEEELb0ELb0ELb1ELb0EEEvNS_9BwdParamsE) ;  /* 0xffffaf1098007950 */ /* 0x000fea0003c3ffff */
.L_x_6192:
        /* <DEDUP_REMOVED lines=9> */
.L_x_11836:


//--------------------- .text._ZN10layer_norm13ln_bwd_kernelINS_13Kernel_traitsIf6__halfS2_S2_fjLj8192ELj1ELj1ELj8ELj16ENS_18Kernel_traits_baseILj8192EfS2_S2_S2_fjLj256EEEEELb0ELb0ELb1ELb1EEEvNS_9BwdParamsE --------------------------
	.section	.text._ZN10layer_norm13ln_bwd_kernelINS_13Kernel_traitsIf6__halfS2_S2_fjLj8192ELj1ELj1ELj8ELj16ENS_18Kernel_traits_baseILj8192EfS2_S2_S2_fjLj256EEEEELb0ELb0ELb1ELb1EEEvNS_9BwdParamsE,"ax",@progbits
	.sectioninfo	@"SHI_REGISTERS=241"
	.align	128
        .global         _ZN10layer_norm13ln_bwd_kernelINS_13Kernel_traitsIf6__halfS2_S2_fjLj8192ELj1ELj1ELj8ELj16ENS_18Kernel_traits_baseILj8192EfS2_S2_S2_fjLj256EEEEELb0ELb0ELb1ELb1EEEvNS_9BwdParamsE
        .type           _ZN10layer_norm13ln_bwd_kernelINS_13Kernel_traitsIf6__halfS2_S2_fjLj8192ELj1ELj1ELj8ELj16ENS_18Kernel_traits_baseILj8192EfS2_S2_S2_fjLj256EEEEELb0ELb0ELb1ELb1EEEvNS_9BwdParamsE,@function
        .size           _ZN10layer_norm13ln_bwd_kernelINS_13Kernel_traitsIf6__halfS2_S2_fjLj8192ELj1ELj1ELj8ELj16ENS_18Kernel_traits_baseILj8192EfS2_S2_S2_fjLj256EEEEELb0ELb0ELb1ELb1EEEvNS_9BwdParamsE,(.L_x_11837 - _ZN10layer_norm13ln_bwd_kernelINS_13Kernel_traitsIf6__halfS2_S2_fjLj8192ELj1ELj1ELj8ELj16ENS_18Kernel_traits_baseILj8192EfS2_S2_S2_fjLj256EEEEELb0ELb0ELb1ELb1EEEvNS_9BwdParamsE)
        .other          _ZN10layer_norm13ln_bwd_kernelINS_13Kernel_traitsIf6__halfS2_S2_fjLj8192ELj1ELj1ELj8ELj16ENS_18Kernel_traits_baseILj8192EfS2_S2_S2_fjLj256EEEEELb0ELb0ELb1ELb1EEEvNS_9BwdParamsE,@"STO_CUDA_ENTRY STV_DEFAULT"
_ZN10layer_norm13ln_bwd_kernelINS_13Kernel_traitsIf6__halfS2_S2_fjLj8192ELj1ELj1ELj8ELj16ENS_18Kernel_traits_baseILj8192EfS2_S2_S2_fjLj256EEEEELb0ELb0ELb1ELb1EEEvNS_9BwdParamsE:
.text._ZN10layer_norm13ln_bwd_kernelINS_13Kernel_traitsIf6__halfS2_S2_fjLj8192ELj1ELj1ELj8ELj16ENS_18Kernel_traits_baseILj8192EfS2_S2_S2_fjLj256EEEEELb0ELb0ELb1ELb1EEEvNS_9BwdParamsE:
        /* <DEDUP_REMOVED lines=40> */
.L_x_6193:
        /* <DEDUP_REMOVED lines=46> */
.L_x_6296:
        /* <DEDUP_REMOVED lines=33> */
.L_x_6196:
        /* <DEDUP_REMOVED lines=11> */
[----:B------:R-:W-:-:S03]  /*0820*/  LEA.HI.SX32 R152, R133, R132, 0x1d ;  /* 0x0000008485987211 */ /* 0x000fc600078feaff */
[----:B------:R-:W4:Y:S01]  /*0830*/  LDG.E.128 R156, [R156.64] ;  /* 0x000000049c9c7981 */ /* 0x000f22000c1e1d00 */
[C---:B------:R-:W-:Y:S01]  /*0840*/  IADD3 R160, R152.reuse, 0x100, RZ ;  /* 0x0000010098a07810 */ /* 0x040fe20007ffe0ff */
[----:B------:R-:W-:-:S04]  /*0850*/  IMAD.WIDE.U32 R168, R152, R131, c[0x0][0x208] ;  /* 0x0000820098a87625 */ /* 0x000fc800078e0083 */
[-C--:B------:R-:W-:Y:S02]  /*0860*/  IMAD.WIDE.U32 R160, R160, R131.reuse, c[0x0][0x208] ;  /* 0x00008200a0a07625 */ /* 0x080fe400078e0083 */
[----:B------:R-:W4:Y:S04]  /*0870*/  LDG.E.128 R168, [R168.64] ;  /* 0x00000004a8a87981 */ /* 0x000f28000c1e1d00 */
[----:B------:R-:W4:Y:S01]  /*0880*/  LDG.E.128 R160, [R160.64] ;  /* 0x00000004a0a07981 */ /* 0x000f22000c1e1d00 */
[----:B------:R-:W-:Y:S01]  /*0890*/  IMAD.WIDE.U32 R136, R144, R131, c[0x0][0x188] ;  /* 0x0000620090887625 */ /* 0x000fe200078e0083 */
[----:B------:R-:W-:-:S05]  /*08a0*/  IADD3 R132, R152, 0x200, RZ ;  /* 0x0000020098847810 */ /* 0x000fca0007ffe0ff */
[----:B------:R-:W4:Y:S01]  /*08b0*/  LDG.E.128 R136, [R136.64] ;  /* 0x0000000488887981 */ /* 0x000f22000c1e1d00 */
[----:B------:R-:W-:Y:S01]  /*08c0*/  IMAD.WIDE.U32 R132, R132, R131, c[0x0][0x208] ;  /* 0x0000820084847625 */ /* 0x000fe200078e0083 */
[----:B------:R-:W-:-:S05]  /*08d0*/  IADD3 R152, R152, 0x300, RZ ;  /* 0x0000030098987810 */ /* 0x000fca0007ffe0ff */
[----:B------:R-:W4:Y:S01]  /*08e0*/  LDG.E.128 R132, [R132.64] ;  /* 0x0000000484847981 */ /* 0x000f22000c1e1d00 */
[----:B------:R-:W-:-:S06]  /*08f0*/  IMAD.WIDE.U32 R152, R152, R131, c[0x0][0x208] ;  /* 0x0000820098987625 */ /* 0x000fcc00078e0083 */
        /* <DEDUP_REMOVED lines=9> */
[--C-:B------:R-:W-:Y:S01]  /*0990*/  HADD2.F32 R131, -RZ, R172.reuse.H0_H0 ;  /* 0x200000acff837230 */ /* 0x100fe20000004100 */
[----:B---3--:R-:W-:Y:S01]  /*09a0*/  FSEL R184, R130, RZ, !P0 ;  /* 0x000000ff82b87208 */ /* 0x008fe20004000000 */
[----:B------:R-:W-:Y:S02]  /*09b0*/  HADD2.F32 R175, -RZ, R175.H1_H1 ;  /* 0x300000afffaf7230 */ /* 0x000fe40000004100 */
[----:B------:R-:W-:Y:S02]  /*09c0*/  HADD2.F32 R172, -RZ, R172.H1_H1 ;  /* 0x300000acffac7230 */ /* 0x000fe40000004100 */
[--C-:B------:R-:W-:Y:S01]  /*09d0*/  HADD2.F32 R176, -RZ, R173.reuse.H0_H0 ;  /* 0x200000adffb07230 */ /* 0x100fe20000004100 */
[C---:B------:R-:W-:Y:S01]  /*09e0*/  FADD.FTZ R178, -R184.reuse, R178 ;  /* 0x000000b2b8b27221 */ /* 0x040fe20000010100 */
[----:B------:R-:W-:Y:S01]  /*09f0*/  HADD2.F32 R173, -RZ, R173.H1_H1 ;  /* 0x300000adffad7230 */ /* 0x000fe20000004100 */
[----:B------:R-:W-:Y:S01]  /*0a00*/  FADD.FTZ R194, -R184, R131 ;  /* 0x00000083b8c27221 */ /* 0x000fe20000010100 */
[----:B----4-:R-:W-:-:S02]  /*0a10*/  HADD2.F32 R179, -RZ, R158.H0_H0 ;  /* 0x2000009effb37230 */ /* 0x010fc40000004100 */
[----:B------:R-:W-:Y:S02]  /*0a20*/  HADD2.F32 R180, -RZ, R158.H1_H1 ;  /* 0x3000009effb47230 */ /* 0x000fe40000004100 */
[--C-:B------:R-:W-:Y:S02]  /*0a30*/  HADD2.F32 R199, -RZ, R170.reuse.H0_H0 ;  /* 0x200000aaffc77230 */ /* 0x100fe40000004100 */
[----:B------:R-:W-:Y:S02]  /*0a40*/  HADD2.F32 R200, -RZ, R170.H1_H1 ;  /* 0x300000aaffc87230 */ /* 0x000fe40000004100 */
[----:B------:R-:W-:Y:S02]  /*0a50*/  HADD2.F32 R170, -RZ, R167.H0_H0 ;  /* 0x200000a7ffaa7230 */ /* 0x000fe40000004100 */
[--C-:B------:R-:W-:Y:S02]  /*0a60*/  HADD2.F32 R149, -RZ, R163.reuse.H0_H0 ;  /* 0x200000a3ff957230 */ /* 0x100fe40000004100 */
[----:B0-----:R-:W-:-:S02]  /*0a70*/  HADD2.F32 R2, -RZ, R163.H1_H1 ;  /* 0x300000a3ff027230 */ /* 0x001fc40000004100 */
[----:B------:R-:W-:Y:S02]  /*0a80*/  HADD2.F32 R167, -RZ, R167.H1_H1 ;  /* 0x300000a7ffa77230 */ /* 0x000fe40000004100 */
[----:B------:R-:W-:Y:S02]  /*0a90*/  HADD2.F32 R163, -RZ, R156.H1_H1 ;  /* 0x3000009cffa37230 */ /* 0x000fe40000004100 */
[----:B------:R-:W-:Y:S02]  /*0aa0*/  HADD2.F32 R205, -RZ, R168.H0_H0 ;  /* 0x200000a8ffcd7230 */ /* 0x000fe40000004100 */
[--C-:B------:R-:W-:Y:S02]  /*0ab0*/  HADD2.F32 R195, -RZ, R171.reuse.H0_H0 ;  /* 0x200000abffc37230 */ /* 0x100fe40000004100 */
[----:B------:R-:W-:Y:S02]  /*0ac0*/  HADD2.F32 R196, -RZ, R171.H1_H1 ;  /* 0x300000abffc47230 */ /* 0x000fe40000004100 */
[--C-:B------:R-:W-:Y:S01]  /*0ad0*/  HADD2.F32 R171, -RZ, R157.reuse.H0_H0 ;  /* 0x2000009dffab7230 */ /* 0x100fe20000004100 */
[C---:B------:R-:W-:Y:S01]  /*0ae0*/  FADD.FTZ R158, -R184.reuse, R175 ;  /* 0x000000afb89e7221 */ /* 0x040fe20000010100 */
[--C-:B------:R-:W-:Y:S01]  /*0af0*/  HADD2.F32 R151, -RZ, R162.reuse.H0_H0 ;  /* 0x200000a2ff977230 */ /* 0x100fe20000004100 */
[C---:B------:R-:W-:Y:S01]  /*0b00*/  FADD.FTZ R210, -R184.reuse, R163 ;  /* 0x000000a3b8d27221 */ /* 0x040fe20000010100 */
[----:B------:R-:W-:Y:S01]  /*0b10*/  HADD2.F32 R150, -RZ, R162.H1_H1 ;  /* 0x300000a2ff967230 */ /* 0x000fe20000004100 */
[----:B------:R-:W-:Y:S01]  /*0b20*/  FADD.FTZ R162, -R184, R167 ;  /* 0x000000a7b8a27221 */ /* 0x000fe20000010100 */
[----:B------:R-:W-:Y:S01]  /*0b30*/  HADD2.F32 R157, -RZ, R157.H1_H1 ;  /* 0x3000009dff9d7230 */ /* 0x000fe20000004100 */
[C---:B-----5:R-:W-:Y:S01]  /*0b40*/  FMUL.FTZ R188, R143.reuse, R178 ;  /* 0x000000b28fbc7220 */ /* 0x060fe20000410000 */
[----:B------:R-:W-:Y:S01]  /*0b50*/  HADD2.F32 R206, -RZ, R168.H1_H1 ;  /* 0x300000a8ffce7230 */ /* 0x000fe20000004100 */
[----:B------:R-:W-:Y:S01]  /*0b60*/  FMUL.FTZ R163, R48, R205 ;  /* 0x000000cd30a37220 */ /* 0x000fe20000410000 */
[--C-:B------:R-:W-:Y:S01]  /*0b70*/  HADD2.F32 R197, -RZ, R161.reuse.H0_H0 ;  /* 0x200000a1ffc57230 */ /* 0x100fe20000004100 */
[----:B------:R-:W-:Y:S01]  /*0b80*/  FADD.FTZ R172, -R184, R172 ;  /* 0x000000acb8ac7221 */ /* 0x000fe20000010100 */
[----:B------:R-:W-:Y:S01]  /*0b90*/  HADD2.F32 R198, -RZ, R161.H1_H1 ;  /* 0x300000a1ffc67230 */ /* 0x000fe20000004100 */
[----:B------:R-:W-:Y:S01]  /*0ba0*/  FMUL.FTZ R194, R143, R194 ;  /* 0x000000c28fc27220 */ /* 0x000fe20000410000 */
[----:B------:R-:W-:-:S02]  /*0bb0*/  HADD2.F32 R168, -RZ, R165.H0_H0 ;  /* 0x200000a5ffa87230 */ /* 0x000fc40000004100 */
[----:B------:R-:W-:Y:S01]  /*0bc0*/  HADD2.F32 R161, -RZ, R156.H0_H0 ;  /* 0x2000009cffa17230 */ /* 0x000fe20000004100 */
[C---:B------:R-:W-:Y:S01]  /*0bd0*/  FADD.FTZ R156, -R184.reuse, R173 ;  /* 0x000000adb89c7221 */ /* 0x040fe20000010100 */
[----:B------:R-:W-:Y:S01]  /*0be0*/  HADD2.F32 R165, -RZ, R165.H1_H1 ;  /* 0x300000a5ffa57230 */ /* 0x000fe20000004100 */
[----:B------:R-:W-:Y:S01]  /*0bf0*/  FADD.FTZ R216, -R184, R157 ;  /* 0x0000009db8d87221 */ /* 0x000fe20000010100 */
[----:B------:R-:W-:Y:S01]  /*0c00*/  HADD2.F32 R203, -RZ, R169.H0_H0 ;  /* 0x200000a9ffcb7230 */ /* 0x000fe20000004100 */
[C---:B------:R-:W-:Y:S01]  /*0c10*/  FMUL.FTZ R187, R143.reuse, R158 ;  /* 0x0000009e8fbb7220 */ /* 0x040fe20000410000 */
[--C-:B------:R-:W-:Y:S01]  /*0c20*/  HADD2.F32 R183, -RZ, R139.reuse.H0_H0 ;  /* 0x2000008bffb77230 */ /* 0x100fe20000004100 */
[----:B------:R-:W-:Y:S01]  /*0c30*/  FMUL.FTZ R178, R143, R162 ;  /* 0x000000a28fb27220 */ /* 0x000fe20000410000 */
[----:B------:R-:W-:Y:S01]  /*0c40*/  HADD2.F32 R212, -RZ, R139.H1_H1 ;  /* 0x3000008bffd47230 */ /* 0x000fe20000004100 */
[----:B------:R-:W-:Y:S02]  /*0c50*/  FMUL.FTZ R162, R49, R206 ;  /* 0x000000ce31a27220 */ /* 0x000fe40000410000 */
[----:B------:R-:W-:-:S02]  /*0c60*/  FFMA.FTZ R58, R188, R195, R58 ;  /* 0x000000c3bc3a7223 */ /* 0x000fc4000001003a */
[----:B------:R-:W-:Y:S02]  /*0c70*/  FADD.FTZ R110, R110, R195 ;  /* 0x000000c36e6e7221 */ /* 0x000fe40000010000 */
[----:B------:R-:W-:Y:S02]  /*0c80*/  FMUL.FTZ R157, R46, R195 ;  /* 0x000000c32e9d7220 */ /* 0x000fe40000410000 */
[----:B------:R-:W-:Y:S01]  /*0c90*/  FADD.FTZ R139, RZ, R163 ;  /* 0x000000a3ff8b7221 */ /* 0x000fe20000010000 */
[--C-:B------:R-:W-:Y:S01]  /*0ca0*/  HADD2.F32 R201, -RZ, R160.reuse.H0_H0 ;  /* 0x200000a0ffc97230 */ /* 0x100fe20000004100 */
[----:B------:R-:W-:Y:S01]  /*0cb0*/  FADD.FTZ R176, -R184, R176 ;  /* 0x000000b0b8b07221 */ /* 0x000fe20000010100 */
[----:B------:R-:W-:Y:S01]  /*0cc0*/  HADD2.F32 R202, -RZ, R160.H1_H1 ;  /* 0x300000a0ffca7230 */ /* 0x000fe20000004100 */
[C---:B------:R-:W-:Y:S02]  /*0cd0*/  FMUL.FTZ R193, R143.reuse, R172 ;  /* 0x000000ac8fc17220 */ /* 0x040fe40000410000 */
[----:B------:R-:W-:Y:S01]  /*0ce0*/  FFMA.FTZ R195, R194, R163, RZ ;  /* 0x000000a3c2c37223 */ /* 0x000fe200000100ff */
[----:B------:R-:W-:Y:S01]  /*0cf0*/  HADD2.F32 R204, -RZ, R169.H1_H1 ;  /* 0x300000a9ffcc7230 */ /* 0x000fe20000004100 */
[----:B------:R-:W-:Y:S01]  /*0d00*/  FMUL.FTZ R191, R143, R156 ;  /* 0x0000009c8fbf7220 */ /* 0x000fe20000410000 */
[----:B------:R-:W-:Y:S01]  /*0d10*/  HADD2.F32 R177, -RZ, R174.H0_H0 ;  /* 0x200000aeffb17230 */ /* 0x000fe20000004100 */
[----:B------:R-:W-:-:S02]  /*0d20*/  FADD.FTZ R160, -R184, R165 ;  /* 0x000000a5b8a07221 */ /* 0x000fc40000010100 */
[----:B------:R-:W-:Y:S02]  /*0d30*/  FADD.FTZ R208, -R184, R161 ;  /* 0x000000a1b8d07221 */ /* 0x000fe40000010100 */
[-C--:B------:R-:W-:Y:S02]  /*0d40*/  FFMA.FTZ R59, R187, R196.reuse, R59 ;  /* 0x000000c4bb3b7223 */ /* 0x080fe4000001003b */
[----:B------:R-:W-:Y:S02]  /*0d50*/  FADD.FTZ R111, R111, R196 ;  /* 0x000000c46f6f7221 */ /* 0x000fe40000010000 */
[----:B------:R-:W-:Y:S01]  /*0d60*/  FMUL.FTZ R156, R47, R196 ;  /* 0x000000c42f9c7220 */ /* 0x000fe20000410000 */
[--C-:B------:R-:W-:Y:S01]  /*0d70*/  HADD2.F32 R181, -RZ, R159.reuse.H0_H0 ;  /* 0x2000009fffb57230 */ /* 0x100fe20000004100 */
[----:B------:R-:W-:Y:S02]  /*0d80*/  FMUL.FTZ R161, R50, R203 ;  /* 0x000000cb32a17220 */ /* 0x000fe40000410000 */
[----:B------:R-:W-:Y:S01]  /*0d90*/  FADD.FTZ R196, R139, R162 ;  /* 0x000000a28bc47221 */ /* 0x000fe20000010000 */
[----:B------:R-:W-:Y:S01]  /*0da0*/  HADD2.F32 R159, -RZ, R159.H1_H1 ;  /* 0x3000009fff9f7230 */ /* 0x000fe20000004100 */
[----:B------:R-:W-:-:S02]  /*0db0*/  FMUL.FTZ R192, R143, R176 ;  /* 0x000000b08fc07220 */ /* 0x000fc40000410000 */
[----:B------:R-:W-:Y:S02]  /*0dc0*/  FFMA.FTZ R195, R193, R162, R195 ;  /* 0x000000a2c1c37223 */ /* 0x000fe400000100c3 */
[----:B------:R-:W-:Y:S01]  /*0dd0*/  FADD.FTZ R238, -R184, R183 ;  /* 0x000000b7b8ee7221 */ /* 0x000fe20000010100 */
[----:B------:R-:W-:Y:S01]  /*0de0*/  HADD2.F32 R174, -RZ, R174.H1_H1 ;  /* 0x300000aeffae7230 */ /* 0x000fe20000004100 */
[----:B------:R-:W-:Y:S02]  /*0df0*/  FMUL.FTZ R183, R143, R160 ;  /* 0x000000a08fb77220 */ /* 0x000fe40000410000 */
[----:B------:R-:W-:Y:S02]  /*0e00*/  FMUL.FTZ R160, R51, R204 ;  /* 0x000000cc33a07220 */ /* 0x000fe40000410000 */
[----:B------:R-:W-:Y:S02]  /*0e10*/  FADD.FTZ R139, R196, R161 ;  /* 0x000000a1c48b7221 */ /* 0x000fe40000010000 */
[----:B------:R-:W-:-:S02]  /*0e20*/  FADD.FTZ R190, -R184, R177 ;  /* 0x000000b1b8be7221 */ /* 0x000fc40000010100 */
[----:B------:R-:W-:Y:S02]  /*0e30*/  FFMA.FTZ R195, R192, R161, R195 ;  /* 0x000000a1c0c37223 */ /* 0x000fe400000100c3 */
[----:B------:R-:W-:Y:S02]  /*0e40*/  FADD.FTZ R224, -R184, R159 ;  /* 0x0000009fb8e07221 */ /* 0x000fe40000010100 */
[----:B------:R-:W-:Y:S02]  /*0e50*/  FMUL.FTZ R159, R44, R199 ;  /* 0x000000c72c9f7220 */ /* 0x000fe40000410000 */
[----:B------:R-:W-:Y:S01]  /*0e60*/  FADD.FTZ R196, R139, R160 ;  /* 0x000000a08bc47221 */ /* 0x000fe20000010000 */
[--C-:B------:R-:W-:Y:S01]  /*0e70*/  HADD2.F32 R127, -RZ, R133.reuse.H0_H0 ;  /* 0x20000085ff7f7230 */ /* 0x100fe20000004100 */
[----:B------:R-:W-:Y:S01]  /*0e80*/  FADD.FTZ R174, -R184, R174 ;  /* 0x000000aeb8ae7221 */ /* 0x000fe20000010100 */
[----:B------:R-:W-:Y:S01]  /*0e90*/  HADD2.F32 R126, -RZ, R133.H1_H1 ;  /* 0x30000085ff7e7230 */ /* 0x000fe20000004100 */
[----:B------:R-:W-:Y:S01]  /*0ea0*/  FMUL.FTZ R190, R143, R190 ;  /* 0x000000be8fbe7220 */ /* 0x000fe20000410000 */
[--C-:B------:R-:W-:Y:S01]  /*0eb0*/  HADD2.F32 R3, -RZ, R135.reuse.H0_H0 ;  /* 0x20000087ff037230 */ /* 0x100fe20000004100 */
[----:B------:R-:W-:Y:S01]  /*0ec0*/  FFMA.FTZ R195, R191, R160, R195 ;  /* 0x000000a0bfc37223 */ /* 0x000fe200000100c3 */
[----:B-1----:R-:W-:Y:S01]  /*0ed0*/  HADD2.F32 R124, -RZ, R135.H1_H1 ;  /* 0x30000087ff7c7230 */ /* 0x002fe20000004100 */
[----:B------:R-:W-:Y:S01]  /*0ee0*/  FMUL.FTZ R158, R45, R200 ;  /* 0x000000c82d9e7220 */ /* 0x000fe20000410000 */
[----:B------:R-:W-:Y:S01]  /*0ef0*/  HADD2.F32 R128, -RZ, R164.H0_H0 ;  /* 0x200000a4ff807230 */ /* 0x000fe20000004100 */
[----:B------:R-:W-:Y:S01]  /*0f00*/  FADD.FTZ R139, R196, R159 ;  /* 0x0000009fc48b7221 */ /* 0x000fe20000010000 */
[----:B------:R-:W-:-:S02]  /*0f10*/  HADD2.F32 R169, -RZ, R166.H0_H0 ;  /* 0x200000a6ffa97230 */ /* 0x000fc40000004100 */
[----:B------:R-:W-:Y:S02]  /*0f20*/  HADD2.F32 R133, -RZ, R136.H0_H0 ;  /* 0x20000088ff857230 */ /* 0x000fe40000004100 */
[----:B------:R-:W-:Y:S02]  /*0f30*/  HADD2.F32 R135, -RZ, R137.H0_H0 ;  /* 0x20000089ff877230 */ /* 0x000fe40000004100 */
[----:B------:R-:W-:Y:S01]  /*0f40*/  HADD2.F32 R130, -RZ, R138.H0_H0 ;  /* 0x2000008aff827230 */ /* 0x000fe20000004100 */
[----:B------:R-:W-:Y:S01]  /*0f50*/  FMUL.FTZ R189, R143, R174 ;  /* 0x000000ae8fbd7220 */ /* 0x000fe20000410000 */
[----:B------:R-:W-:Y:S01]  /*0f60*/  HADD2.F32 R164, -RZ, R164.H1_H1 ;  /* 0x300000a4ffa47230 */ /* 0x000fe20000004100 */
[----:B------:R-:W-:Y:S01]  /*0f70*/  FFMA.FTZ R195, R190, R159, R195 ;  /* 0x0000009fbec37223 */ /* 0x000fe200000100c3 */
[----:B------:R-:W-:Y:S02]  /*0f80*/  HADD2.F32 R166, -RZ, R166.H1_H1 ;  /* 0x300000a6ffa67230 */ /* 0x000fe40000004100 */
[----:B------:R-:W-:-:S02]  /*0f90*/  HADD2.F32 R136, -RZ, R136.H1_H1 ;  /* 0x30000088ff887230 */ /* 0x000fc40000004100 */
[----:B------:R-:W-:Y:S02]  /*0fa0*/  HADD2.F32 R137, -RZ, R137.H1_H1 ;  /* 0x30000089ff897230 */ /* 0x000fe40000004100 */
[----:B------:R-:W-:Y:S01]  /*0fb0*/  HADD2.F32 R138, -RZ, R138.H1_H1 ;  /* 0x3000008aff8a7230 */ /* 0x000fe20000004100 */
[C---:B------:R-:W-:Y:S02]  /*0fc0*/  FADD.FTZ R168, -R184.reuse, R168 ;  /* 0x000000a8b8a87221 */ /* 0x040fe40000010100 */
[----:B------:R-:W-:Y:S02]  /*0fd0*/  FADD.FTZ R196, R139, R158 ;  /* 0x0000009e8bc47221 */ /* 0x000fe40000010000 */
        /* <DEDUP_REMOVED lines=17> */
[----:B------:R-:W-:Y:S01]  /*10f0*/  FMUL.FTZ R184, R143, R168 ;  /* 0x000000a88fb87220 */ /* 0x000fe20000410000 */
[--C-:B------:R-:W-:Y:S01]  /*1100*/  HADD2.F32 R135, -RZ, R153.reuse.H0_H0 ;  /* 0x20000099ff877230 */ /* 0x100fe20000004100 */
[----:B------:R-:W-:Y:S01]  /*1110*/  FADD.FTZ R139, R196, R157 ;  /* 0x0000009dc48b7221 */ /* 0x000fe20000010000 */
[----:B------:R-:W-:Y:S01]  /*1120*/  HADD2.F32 R136, -RZ, R153.H1_H1 ;  /* 0x30000099ff887230 */ /* 0x000fe20000004100 */
[----:B------:R-:W-:Y:S01]  /*1130*/  FFMA.FTZ R195, R188, R157, R195 ;  /* 0x0000009dbcc37223 */ /* 0x000fe200000100c3 */
[----:B------:R-:W-:Y:S01]  /*1140*/  HADD2.F32 R129, -RZ, R132.H0_H0 ;  /* 0x20000084ff817230 */ /* 0x000fe20000004100 */
[-C--:B------:R-:W-:Y:S01]  /*1150*/  FFMA.FTZ R62, R184, R197.reuse, R62 ;  /* 0x000000c5b83e7223 */ /* 0x080fe2000001003e */
[--C-:B------:R-:W-:Y:S01]  /*1160*/  HADD2.F32 R131, -RZ, R155.reuse.H0_H0 ;  /* 0x2000009bff837230 */ /* 0x100fe20000004100 */
[----:B------:R-:W-:Y:S01]  /*1170*/  FADD.FTZ R106, R106, R197 ;  /* 0x000000c56a6a7221 */ /* 0x000fe20000010000 */
[----:B------:R-:W-:Y:S01]  /*1180*/  HADD2.F32 R128, -RZ, R155.H1_H1 ;  /* 0x3000009bff807230 */ /* 0x000fe20000004100 */
[----:B------:R-:W-:-:S02]  /*1190*/  FMUL.FTZ R153, R42, R197 ;  /* 0x000000c52a997220 */ /* 0x000fc40000410000 */
[----:B------:R-:W-:Y:S02]  /*11a0*/  FMUL.FTZ R179, R143, R208 ;  /* 0x000000d08fb37220 */ /* 0x000fe40000410000 */
[-C--:B------:R-:W-:Y:S02]  /*11b0*/  FFMA.FTZ R67, R178, R2.reuse, R67 ;  /* 0x00000002b2437223 */ /* 0x080fe40000010043 */
[----:B------:R-:W-:Y:S02]  /*11c0*/  FADD.FTZ R103, R103, R2 ;  /* 0x0000000267677221 */ /* 0x000fe40000010000 */
[----:B------:R-:W-:Y:S02]  /*11d0*/  FMUL.FTZ R197, R39, R2 ;  /* 0x0000000227c57220 */ /* 0x000fe40000410000 */
[----:B------:R-:W-:Y:S02]  /*11e0*/  FMUL.FTZ R155, R40, R201 ;  /* 0x000000c9289b7220 */ /* 0x000fe40000410000 */
[----:B------:R-:W-:-:S02]  /*11f0*/  FADD.FTZ R2, R139, R156 ;  /* 0x0000009c8b027221 */ /* 0x000fc40000010000 */
[----:B------:R-:W-:Y:S02]  /*1200*/  FMUL.FTZ R186, R143, R186 ;  /* 0x000000ba8fba7220 */ /* 0x000fe40000410000 */
[----:B------:R-:W-:Y:S01]  /*1210*/  FFMA.FTZ R195, R187, R156, R195 ;  /* 0x0000009cbbc37223 */ /* 0x000fe200000100c3 */
[--C-:B------:R-:W-:Y:S01]  /*1220*/  HADD2.F32 R133, -RZ, R154.reuse.H0_H0 ;  /* 0x2000009aff857230 */ /* 0x100fe20000004100 */
[-C--:B------:R-:W-:Y:S01]  /*1230*/  FFMA.FTZ R68, R179, R129.reuse, R68 ;  /* 0x00000081b3447223 */ /* 0x080fe20000010044 */
[----:B------:R-:W-:Y:S01]  /*1240*/  HADD2.F32 R130, -RZ, R154.H1_H1 ;  /* 0x3000009aff827230 */ /* 0x000fe20000004100 */
[----:B------:R-:W-:Y:S02]  /*1250*/  FADD.FTZ R96, R96, R129 ;  /* 0x0000008160607221 */ /* 0x000fe40000010000 */
[----:B------:R-:W-:Y:S02]  /*1260*/  FMUL.FTZ R196, R32, R129 ;  /* 0x0000008120c47220 */ /* 0x000fe40000410000 */
[----:B------:R-:W-:-:S02]  /*1270*/  FMUL.FTZ R154, R41, R202 ;  /* 0x000000ca299a7220 */ /* 0x000fc40000410000 */
[----:B------:R-:W-:Y:S01]  /*1280*/  FADD.FTZ R129, R2, R155 ;  /* 0x0000009b02817221 */ /* 0x000fe20000010000 */
[--C-:B------:R-:W-:Y:S01]  /*1290*/  HADD2.F32 R137, -RZ, R152.reuse.H0_H0 ;  /* 0x20000098ff897230 */ /* 0x100fe20000004100 */
[----:B------:R-:W-:Y:S01]  /*12a0*/  FMUL.FTZ R185, R143, R164 ;  /* 0x000000a48fb97220 */ /* 0x000fe20000410000 */
[----:B------:R-:W-:Y:S01]  /*12b0*/  HADD2.F32 R138, -RZ, R152.H1_H1 ;  /* 0x30000098ff8a7230 */ /* 0x000fe20000004100 */
[----:B------:R-:W-:Y:S02]  /*12c0*/  FFMA.FTZ R2, R186, R155, R195 ;  /* 0x0000009bba027223 */ /* 0x000fe400000100c3 */
[-C--:B------:R-:W-:Y:S02]  /*12d0*/  FFMA.FTZ R63, R183, R198.reuse, R63 ;  /* 0x000000c6b73f7223 */ /* 0x080fe4000001003f */
[----:B------:R-:W-:Y:S02]  /*12e0*/  FADD.FTZ R107, R107, R198 ;  /* 0x000000c66b6b7221 */ /* 0x000fe40000010000 */
[----:B------:R-:W-:-:S02]  /*12f0*/  FMUL.FTZ R152, R43, R198 ;  /* 0x000000c62b987220 */ /* 0x000fc40000410000 */
[----:B------:R-:W-:Y:S01]  /*1300*/  FADD.FTZ R198, R129, R154 ;  /* 0x0000009a81c67221 */ /* 0x000fe20000010000 */
[----:B------:R-:W-:Y:S01]  /*1310*/  HADD2.F32 R132, -RZ, R132.H1_H1 ;  /* 0x30000084ff847230 */ /* 0x000fe20000004100 */
[----:B------:R-:W-:Y:S02]  /*1320*/  FFMA.FTZ R2, R185, R154, R2 ;  /* 0x0000009ab9027223 */ /* 0x000fe40000010002 */
[C---:B------:R-:W-:Y:S02]  /*1330*/  FMUL.FTZ R182, R143.reuse, R182 ;  /* 0x000000b68fb67220 */ /* 0x040fe40000410000 */
        /* <DEDUP_REMOVED lines=27> */
[-C--:B------:R-:W-:Y:S02]  /*14f0*/  FFMA.FTZ R71, R174, R126.reuse, R71 ;  /* 0x0000007eae477223 */ /* 0x080fe40000010047 */
[----:B------:R-:W-:Y:S02]  /*1500*/  FADD.FTZ R99, R99, R126 ;  /* 0x0000007e63637221 */ /* 0x000fe40000010000 */
[----:B------:R-:W-:Y:S02]  /*1510*/  FMUL.FTZ R199, R35, R126 ;  /* 0x0000007e23c77220 */ /* 0x000fe40000410000 */
[----:B------:R-:W-:Y:S02]  /*1520*/  FMUL.FTZ R149, R38, R149 ;  /* 0x0000009526957220 */ /* 0x000fe40000410000 */
[----:B------:R-:W-:Y:S01]  /*1530*/  FADD.FTZ R126, R127, R150 ;  /* 0x000000967f7e7221 */ /* 0x000fe20000010000 */
[----:B------:R-:W-:Y:S01]  /*1540*/  HADD2.F32 R125, -RZ, R134.H0_H0 ;  /* 0x20000086ff7d7230 */ /* 0x000fe20000004100 */
        /* <DEDUP_REMOVED lines=16> */
[-C--:B------:R-:W-:Y:S02]  /*1650*/  FFMA.FTZ R74, R173, R3.reuse, R74 ;  /* 0x00000003ad4a7223 */ /* 0x080fe4000001004a */
[----:B------:R-:W-:Y:S02]  /*1660*/  FADD.FTZ R94, R94, R3 ;  /* 0x000000035e5e7221 */ /* 0x000fe40000010000 */
[----:B------:R-:W-:-:S02]  /*1670*/  FMUL.FTZ R202, R30, R3 ;  /* 0x000000031eca7220 */ /* 0x000fc40000410000 */
[----:B------:R-:W-:Y:S02]  /*1680*/  FADD.FTZ R3, R2, R195 ;  /* 0x000000c302037221 */ /* 0x000fe40000010000 */
[----:B------:R-:W-:Y:S02]  /*1690*/  FFMA.FTZ R125, R176, R195, R125 ;  /* 0x000000c3b07d7223 */ /* 0x000fe4000001007d */
[----:B------:R-:W-:Y:S02]  /*16a0*/  FADD.FTZ R2, R3, R198 ;  /* 0x000000c603027221 */ /* 0x000fe40000010000 */
[----:B------:R-:W-:Y:S01]  /*16b0*/  FFMA.FTZ R125, R177, R198, R125 ;  /* 0x000000c6b17d7223 */ /* 0x000fe2000001007d */
[----:B------:R-:W-:Y:S01]  /*16c0*/  HADD2.F32 R134, -RZ, R134.H1_H1 ;  /* 0x30000086ff867230 */ /* 0x000fe20000004100 */
[----:B------:R-:W-:Y:S02]  /*16d0*/  FADD.FTZ R3, R2, R199 ;  /* 0x000000c702037221 */ /* 0x000fe40000010000 */
[----:B------:R-:W-:-:S02]  /*16e0*/  FFMA.FTZ R125, R174, R199, R125 ;  /* 0x000000c7ae7d7223 */ /* 0x000fc4000001007d */
[----:B------:R-:W-:Y:S02]  /*16f0*/  FFMA.FTZ R60, R186, R201, R60 ;  /* 0x000000c9ba3c7223 */ /* 0x000fe4000001003c */
[----:B------:R-:W-:Y:S02]  /*1700*/  FADD.FTZ R104, R104, R201 ;  /* 0x000000c968687221 */ /* 0x000fe40000010000 */
[----:B------:R-:W-:Y:S02]  /*1710*/  FMUL.FTZ R201, R29, R134 ;  /* 0x000000861dc97220 */ /* 0x000fe40000410000 */
[----:B------:R-:W-:Y:S02]  /*1720*/  FADD.FTZ R2, R3, R200 ;  /* 0x000000c803027221 */ /* 0x000fe40000010000 */
[----:B------:R-:W-:Y:S02]  /*1730*/  FMUL.FTZ R172, R143, R220 ;  /* 0x000000dc8fac7220 */ /* 0x000fe40000410000 */
[----:B------:R-:W-:-:S02]  /*1740*/  FFMA.FTZ R125, R175, R200, R125 ;  /* 0x000000c8af7d7223 */ /* 0x000fc4000001007d */
[----:B------:R-:W-:Y:S02]  /*1750*/  FADD.FTZ R3, R2, R201 ;  /* 0x000000c902037221 */ /* 0x000fe40000010000 */
[----:B------:R-:W-:Y:S02]  /*1760*/  FFMA.FTZ R125, R172, R201, R125 ;  /* 0x000000c9ac7d7223 */ /* 0x000fe4000001007d */
[----:B------:R-:W-:Y:S02]  /*1770*/  FMUL.FTZ R207, R31, R124 ;  /* 0x0000007c1fcf7220 */ /* 0x000fe40000410000 */
[----:B------:R-:W-:Y:S02]  /*1780*/  FADD.FTZ R2, R3, R202 ;  /* 0x000000ca03027221 */ /* 0x000fe40000010000 */
[----:B------:R-:W-:Y:S02]  /*1790*/  FMUL.FTZ R170, R143, R224 ;  /* 0x000000e08faa7220 */ /* 0x000fe40000410000 */
[----:B------:R-:W-:-:S02]  /*17a0*/  FFMA.FTZ R125, R173, R202, R125 ;  /* 0x000000caad7d7223 */ /* 0x000fc4000001007d */
[----:B------:R-:W-:Y:S02]  /*17b0*/  FFMA.FTZ R53, R193, R206, R53 ;  /* 0x000000cec1357223 */ /* 0x000fe40000010035 */
[----:B------:R-:W-:Y:S02]  /*17c0*/  FADD.FTZ R113, R113, R206 ;  /* 0x000000ce71717221 */ /* 0x000fe40000010000 */
[----:B------:R-:W-:Y:S02]  /*17d0*/  FMUL.FTZ R206, R24, R137 ;  /* 0x0000008918ce7220 */ /* 0x000fe40000410000 */
[----:B------:R-:W-:Y:S02]  /*17e0*/  FADD.FTZ R3, R2, R207 ;  /* 0x000000cf02037221 */ /* 0x000fe40000010000 */
[----:B------:R-:W-:Y:S02]  /*17f0*/  FMUL.FTZ R171, R143, R226 ;  /* 0x000000e28fab7220 */ /* 0x000fe40000410000 */
[----:B------:R-:W-:-:S02]  /*1800*/  FFMA.FTZ R125, R170, R207, R125 ;  /* 0x000000cfaa7d7223 */ /* 0x000fc4000001007d */
[----:B------:R-:W-:Y:S02]  /*1810*/  FFMA.FTZ R52, R194, R205, R52 ;  /* 0x000000cdc2347223 */ /* 0x000fe40000010034 */
[----:B------:R-:W-:Y:S02]  /*1820*/  FADD.FTZ R112, R112, R205 ;  /* 0x000000cd70707221 */ /* 0x000fe40000010000 */
[----:B------:R-:W-:Y:S02]  /*1830*/  FADD.FTZ R2, R3, R206 ;  /* 0x000000ce03027221 */ /* 0x000fe40000010000 */
[----:B------:R-:W-:Y:S02]  /*1840*/  FMUL.FTZ R168, R143, R228 ;  /* 0x000000e48fa87220 */ /* 0x000fe40000410000 */
[----:B------:R-:W-:Y:S02]  /*1850*/  FMUL.FTZ R205, R25, R138 ;  /* 0x0000008a19cd7220 */ /* 0x000fe40000410000 */
[----:B------:R-:W-:-:S02]  /*1860*/  FFMA.FTZ R3, R171, R206, R125 ;  /* 0x000000ceab037223 */ /* 0x000fc4000001007d */
[----:B------:R-:W-:Y:S02]  /*1870*/  FFMA.FTZ R55, R191, R204, R55 ;  /* 0x000000ccbf377223 */ /* 0x000fe40000010037 */
[----:B------:R-:W-:Y:S02]  /*1880*/  FADD.FTZ R115, R115, R204 ;  /* 0x000000cc73737221 */ /* 0x000fe40000010000 */
[----:B------:R-:W-:Y:S02]  /*1890*/  FMUL.FTZ R169, R143, R230 ;  /* 0x000000e68fa97220 */ /* 0x000fe40000410000 */
[----:B------:R-:W-:Y:S02]  /*18a0*/  FMUL.FTZ R204, R26, R135 ;  /* 0x000000871acc7220 */ /* 0x000fe40000410000 */
[----:B------:R-:W-:Y:S02]  /*18b0*/  FADD.FTZ R125, R2, R205 ;  /* 0x000000cd027d7221 */ /* 0x000fe40000010000 */
[----:B------:R-:W-:-:S02]  /*18c0*/  FFMA.FTZ R3, R168, R205, R3 ;  /* 0x000000cda8037223 */ /* 0x000fc40000010003 */
[----:B------:R-:W-:Y:S02]  /*18d0*/  FFMA.FTZ R54, R192, R203, R54 ;  /* 0x000000cbc0367223 */ /* 0x000fe40000010036 */
[----:B------:R-:W-:Y:S02]  /*18e0*/  FADD.FTZ R114, R114, R203 ;  /* 0x000000cb72727221 */ /* 0x000fe40000010000 */
        /* <DEDUP_REMOVED lines=42> */
.L_x_6197:
[----:B------:R-:W-:Y:S05]  /*1b90*/  BSYNC B0 ;  /* 0x0000000000007941 */ /* 0x000fea0003800000 */
.L_x_6195:
[----:B------:R-:W-:Y:S02]  /*1ba0*/  LOP3.LUT P2, RZ, R0, 0xff, RZ, 0xc0, !PT ;  /* 0x000000ff00ff7812 */ /* 0x000fe4000784c0ff */
[----:B0-----:R-:W-:Y:S02]  /*1bb0*/  SHF.R.U32.HI R124, RZ, 0x5, R142 ;  /* 0x00000005ff7c7819 */ /* 0x001fe4000001168e */
[----:B------:R-:W-:Y:S02]  /*1bc0*/  LOP3.LUT P0, RZ, R142, 0x1f, RZ, 0xc0, !PT ;  /* 0x0000001f8eff7812 */ /* 0x000fe4000780c0ff */
[----:B------:R-:W-:-:S07]  /*1bd0*/  LOP3.LUT R213, R124, 0x7fffff8, RZ, 0xc0, !PT ;  /* 0x07fffff87cd57812 */ /* 0x000fce00078ec0ff */
[----:B------:R-:W-:Y:S01]  /*1be0*/  @!P2 IADD3 R213, R213, 0x8, RZ ;  /* 0x00000008d5d5a810 */ /* 0x000fe20007ffe0ff */
[----:B------:R-:W-:Y:S05]  /*1bf0*/  BRA.DIV ~URZ, `(.L_x_6198) ;  /* 0x000029e27f007947 */ /* 0x000fea000b800000 */
[----:B------:R0:W1:Y:S02]  /*1c00*/  SHFL.DOWN PT, R125, R130, 0x10, 0x1f ;  /* 0x0a001f00827d7f89 */ /* 0x00006400000e0000 */
.L_x_6297:
        /* <DEDUP_REMOVED lines=18> */
.L_x_6298:
        /* <DEDUP_REMOVED lines=49> */
.L_x_6201:
        /* <DEDUP_REMOVED lines=9> */
.L_x_6202:
[----:B------:R-:W-:Y:S05]  /*20d0*/  BSYNC B0 ;  /* 0x0000000000007941 */ /* 0x000fea0003800000 */
.L_x_6200:
        /* <DEDUP_REMOVED lines=13> */
.L_x_6204:
[----:B------:R-:W-:-:S04]  /*21b0*/  FFMA.FTZ R3, R193, R128, R127 ;  /* 0x00000080c1037223 */ /* 0x000fc8000001007f */
[----:B------:R-:W-:Y:S01]  /*21c0*/  FADD.FTZ R2, R162, -R3 ;  /* 0x80000003a2027221 */ /* 0x000fe20000010000 */
[----:B------:R-:W-:-:S03]  /*21d0*/  @P3 HADD2.F32 R3, -RZ, R16.H1_H1 ;  /* 0x30000010ff033230 */ /* 0x000fc60000004100 */
[----:B------:R-:W-:-:S04]  /*21e0*/  FMUL.FTZ R2, R143, R2 ;  /* 0x000000028f027220 */ /* 0x000fc80000410000 */
[----:B------:R-:W-:Y:S02]  /*21f0*/  @P3 FADD.FTZ R2, R2, R3 ;  /* 0x0000000302023221 */ /* 0x000fe40000010000 */
.L_x_6205:
[----:B------:R-:W-:Y:S05]  /*2200*/  BSYNC B0 ;  /* 0x0000000000007941 */ /* 0x000fea0003800000 */
.L_x_6203:
        /* <DEDUP_REMOVED lines=11> */
.L_x_6207:
[----:B------:R-:W-:Y:S01]  /*22c0*/  FFMA.FTZ R2, R192, R128, R127 ;  /* 0x00000080c0027223 */ /* 0x000fe2000001007f */
[----:B------:R-:W-:-:S03]  /*22d0*/  @P3 HADD2.F32 R3, -RZ, R17.H0_H0 ;  /* 0x20000011ff033230 */ /* 0x000fc60000004100 */
[----:B------:R-:W-:-:S04]  /*22e0*/  FADD.FTZ R2, R161, -R2 ;  /* 0x80000002a1027221 */ /* 0x000fc80000010000 */
[----:B------:R-:W-:-:S04]  /*22f0*/  FMUL.FTZ R2, R143, R2 ;  /* 0x000000028f027220 */ /* 0x000fc80000410000 */
[----:B------:R-:W-:Y:S02]  /*2300*/  @P3 FADD.FTZ R2, R2, R3 ;  /* 0x0000000302023221 */ /* 0x000fe40000010000 */
.L_x_6208:
[----:B------:R-:W-:Y:S05]  /*2310*/  BSYNC B0 ;  /* 0x0000000000007941 */ /* 0x000fea0003800000 */
.L_x_6206:
        /* <DEDUP_REMOVED lines=11> */
.L_x_6210:
[----:B------:R-:W-:-:S04]  /*23d0*/  FFMA.FTZ R3, R191, R128, R127 ;  /* 0x00000080bf037223 */ /* 0x000fc8000001007f */
[----:B------:R-:W-:Y:S01]  /*23e0*/  FADD.FTZ R2, R160, -R3 ;  /* 0x80000003a0027221 */ /* 0x000fe20000010000 */
[----:B------:R-:W-:-:S03]  /*23f0*/  @P3 HADD2.F32 R3, -RZ, R17.H1_H1 ;  /* 0x30000011ff033230 */ /* 0x000fc60000004100 */
[----:B------:R-:W-:-:S04]  /*2400*/  FMUL.FTZ R2, R143, R2 ;  /* 0x000000028f027220 */ /* 0x000fc80000410000 */
[----:B------:R-:W-:Y:S02]  /*2410*/  @P3 FADD.FTZ R2, R2, R3 ;  /* 0x0000000302023221 */ /* 0x000fe40000010000 */
.L_x_6211:
[----:B------:R-:W-:Y:S05]  /*2420*/  BSYNC B0 ;  /* 0x0000000000007941 */ /* 0x000fea0003800000 */
.L_x_6209:
        /* <DEDUP_REMOVED lines=11> */
.L_x_6213:
[----:B------:R-:W-:Y:S01]  /*24e0*/  FFMA.FTZ R2, R190, R128, R127 ;  /* 0x00000080be027223 */ /* 0x000fe2000001007f */
[----:B------:R-:W-:-:S03]  /*24f0*/  @P3 HADD2.F32 R3, -RZ, R18.H0_H0 ;  /* 0x20000012ff033230 */ /* 0x000fc60000004100 */
[----:B------:R-:W-:-:S04]  /*2500*/  FADD.FTZ R2, R159, -R2 ;  /* 0x800000029f027221 */ /* 0x000fc80000010000 */
[----:B------:R-:W-:-:S04]  /*2510*/  FMUL.FTZ R2, R143, R2 ;  /* 0x000000028f027220 */ /* 0x000fc80000410000 */
[----:B------:R-:W-:Y:S02]  /*2520*/  @P3 FADD.FTZ R2, R2, R3 ;  /* 0x0000000302023221 */ /* 0x000fe40000010000 */
.L_x_6214:
[----:B------:R-:W-:Y:S05]  /*2530*/  BSYNC B0 ;  /* 0x0000000000007941 */ /* 0x000fea0003800000 */
.L_x_6212:
        /* <DEDUP_REMOVED lines=11> */
.L_x_6216:
[----:B------:R-:W-:-:S04]  /*25f0*/  FFMA.FTZ R3, R189, R128, R127 ;  /* 0x00000080bd037223 */ /* 0x000fc8000001007f */
[----:B------:R-:W-:Y:S01]  /*2600*/  FADD.FTZ R2, R158, -R3 ;  /* 0x800000039e027221 */ /* 0x000fe20000010000 */
[----:B------:R-:W-:-:S03]  /*2610*/  @P3 HADD2.F32 R3, -RZ, R18.H1_H1 ;  /* 0x30000012ff033230 */ /* 0x000fc60000004100 */
[----:B------:R-:W-:-:S04]  /*2620*/  FMUL.FTZ R2, R143, R2 ;  /* 0x000000028f027220 */ /* 0x000fc80000410000 */
[----:B------:R-:W-:Y:S02]  /*2630*/  @P3 FADD.FTZ R2, R2, R3 ;  /* 0x0000000302023221 */ /* 0x000fe40000010000 */
.L_x_6217:
[----:B------:R-:W-:Y:S05]  /*2640*/  BSYNC B0 ;  /* 0x0000000000007941 */ /* 0x000fea0003800000 */
.L_x_6215:
        /* <DEDUP_REMOVED lines=11> */
.L_x_6219:
[----:B------:R-:W-:Y:S01]  /*2700*/  FFMA.FTZ R2, R188, R128, R127 ;  /* 0x00000080bc027223 */ /* 0x000fe2000001007f */
[----:B------:R-:W-:-:S03]  /*2710*/  @P3 HADD2.F32 R3, -RZ, R19.H0_H0 ;  /* 0x20000013ff033230 */ /* 0x000fc60000004100 */
[----:B------:R-:W-:-:S04]  /*2720*/  FADD.FTZ R2, R157, -R2 ;  /* 0x800000029d027221 */ /* 0x000fc80000010000 */
[----:B------:R-:W-:-:S04]  /*2730*/  FMUL.FTZ R2, R143, R2 ;  /* 0x000000028f027220 */ /* 0x000fc80000410000 */
[----:B------:R-:W-:Y:S02]  /*2740*/  @P3 FADD.FTZ R2, R2, R3 ;  /* 0x0000000302023221 */ /* 0x000fe40000010000 */
.L_x_6220:
[----:B------:R-:W-:Y:S05]  /*2750*/  BSYNC B0 ;  /* 0x0000000000007941 */ /* 0x000fea0003800000 */
.L_x_6218:
        /* <DEDUP_REMOVED lines=11> */
.L_x_6222:
[----:B------:R-:W-:-:S04]  /*2810*/  FFMA.FTZ R3, R187, R128, R127 ;  /* 0x00000080bb037223 */ /* 0x000fc8000001007f */
[----:B------:R-:W-:Y:S01]  /*2820*/  FADD.FTZ R2, R156, -R3 ;  /* 0x800000039c027221 */ /* 0x000fe20000010000 */
[----:B------:R-:W-:-:S03]  /*2830*/  @P3 HADD2.F32 R3, -RZ, R19.H1_H1 ;  /* 0x30000013ff033230 */ /* 0x000fc60000004100 */
[----:B------:R-:W-:-:S04]  /*2840*/  FMUL.FTZ R2, R143, R2 ;  /* 0x000000028f027220 */ /* 0x000fc80000410000 */
[----:B------:R-:W-:Y:S02]  /*2850*/  @P3 FADD.FTZ R2, R2, R3 ;  /* 0x0000000302023221 */ /* 0x000fe40000010000 */
.L_x_6223:
[----:B------:R-:W-:Y:S05]  /*2860*/  BSYNC B0 ;  /* 0x0000000000007941 */ /* 0x000fea0003800000 */
.L_x_6221:
        /* <DEDUP_REMOVED lines=17> */
.L_x_6225:
[----:B0-----:R-:W-:Y:S01]  /*2980*/  FFMA.FTZ R2, R186, R128, R127 ;  /* 0x00000080ba027223 */ /* 0x001fe2000001007f */
[----:B------:R-:W-:-:S03]  /*2990*/  @P3 HADD2.F32 R3, -RZ, R12.H0_H0 ;  /* 0x2000000cff033230 */ /* 0x000fc60000004100 */
[----:B------:R-:W-:-:S04]  /*29a0*/  FADD.FTZ R2, R155, -R2 ;  /* 0x800000029b027221 */ /* 0x000fc80000010000 */
[----:B------:R-:W-:-:S04]  /*29b0*/  FMUL.FTZ R2, R143, R2 ;  /* 0x000000028f027220 */ /* 0x000fc80000410000 */
[----:B------:R-:W-:Y:S02]  /*29c0*/  @P3 FADD.FTZ R2, R2, R3 ;  /* 0x0000000302023221 */ /* 0x000fe40000010000 */
.L_x_6226:
[----:B------:R-:W-:Y:S05]  /*29d0*/  BSYNC B0 ;  /* 0x0000000000007941 */ /* 0x000fea0003800000 */
.L_x_6224:
        /* <DEDUP_REMOVED lines=11> */
.L_x_6228:
[----:B------:R-:W-:-:S04]  /*2a90*/  FFMA.FTZ R3, R185, R128, R127 ;  /* 0x00000080b9037223 */ /* 0x000fc8000001007f */
[----:B------:R-:W-:Y:S01]  /*2aa0*/  FADD.FTZ R2, R154, -R3 ;  /* 0x800000039a027221 */ /* 0x000fe20000010000 */
[----:B------:R-:W-:-:S03]  /*2ab0*/  @P3 HADD2.F32 R3, -RZ, R12.H1_H1 ;  /* 0x3000000cff033230 */ /* 0x000fc60000004100 */
[----:B------:R-:W-:-:S04]  /*2ac0*/  FMUL.FTZ R2, R143, R2 ;  /* 0x000000028f027220 */ /* 0x000fc80000410000 */
[----:B------:R-:W-:Y:S02]  /*2ad0*/  @P3 FADD.FTZ R2, R2, R3 ;  /* 0x0000000302023221 */ /* 0x000fe40000010000 */
.L_x_6229:
[----:B------:R-:W-:Y:S05]  /*2ae0*/  BSYNC B0 ;  /* 0x0000000000007941 */ /* 0x000fea0003800000 */
.L_x_6227:
        /* <DEDUP_REMOVED lines=11> */
.L_x_6231:
[----:B------:R-:W-:Y:S01]  /*2ba0*/  FFMA.FTZ R2, R184, R128, R127 ;  /* 0x00000080b8027223 */ /* 0x000fe2000001007f */
[----:B------:R-:W-:-:S03]  /*2bb0*/  @P3 HADD2.F32 R3, -RZ, R13.H0_H0 ;  /* 0x2000000dff033230 */ /* 0x000fc60000004100 */
[----:B------:R-:W-:-:S04]  /*2bc0*/  FADD.FTZ R2, R153, -R2 ;  /* 0x8000000299027221 */ /* 0x000fc80000010000 */
[----:B------:R-:W-:-:S04]  /*2bd0*/  FMUL.FTZ R2, R143, R2 ;  /* 0x000000028f027220 */ /* 0x000fc80000410000 */
[----:B------:R-:W-:Y:S02]  /*2be0*/  @P3 FADD.FTZ R2, R2, R3 ;  /* 0x0000000302023221 */ /* 0x000fe40000010000 */
.L_x_6232:
[----:B------:R-:W-:Y:S05]  /*2bf0*/  BSYNC B0 ;  /* 0x0000000000007941 */ /* 0x000fea0003800000 */
.L_x_6230:
        /* <DEDUP_REMOVED lines=11> */
.L_x_6234:
[----:B------:R-:W-:-:S04]  /*2cb0*/  FFMA.FTZ R3, R183, R128, R127 ;  /* 0x00000080b7037223 */ /* 0x000fc8000001007f */
[----:B------:R-:W-:Y:S01]  /*2cc0*/  FADD.FTZ R2, R152, -R3 ;  /* 0x8000000398027221 */ /* 0x000fe20000010000 */
[----:B------:R-:W-:-:S03]  /*2cd0*/  @P3 HADD2.F32 R3, -RZ, R13.H1_H1 ;  /* 0x3000000dff033230 */ /* 0x000fc60000004100 */
[----:B------:R-:W-:-:S04]  /*2ce0*/  FMUL.FTZ R2, R143, R2 ;  /* 0x000000028f027220 */ /* 0x000fc80000410000 */
[----:B------:R-:W-:Y:S02]  /*2cf0*/  @P3 FADD.FTZ R2, R2, R3 ;  /* 0x0000000302023221 */ /* 0x000fe40000010000 */
.L_x_6235:
[----:B------:R-:W-:Y:S05]  /*2d00*/  BSYNC B0 ;  /* 0x0000000000007941 */ /* 0x000fea0003800000 */
.L_x_6233:
        /* <DEDUP_REMOVED lines=11> */
.L_x_6237:
[----:B------:R-:W-:Y:S01]  /*2dc0*/  FFMA.FTZ R2, R182, R128, R127 ;  /* 0x00000080b6027223 */ /* 0x000fe2000001007f */
[----:B------:R-:W-:-:S03]  /*2dd0*/  @P3 HADD2.F32 R3, -RZ, R14.H0_H0 ;  /* 0x2000000eff033230 */ /* 0x000fc60000004100 */
[----:B------:R-:W-:-:S04]  /*2de0*/  FADD.FTZ R2, R151, -R2 ;  /* 0x8000000297027221 */ /* 0x000fc80000010000 */
[----:B------:R-:W-:-:S04]  /*2df0*/  FMUL.FTZ R2, R143, R2 ;  /* 0x000000028f027220 */ /* 0x000fc80000410000 */
[----:B------:R-:W-:Y:S02]  /*2e00*/  @P3 FADD.FTZ R2, R2, R3 ;  /* 0x0000000302023221 */ /* 0x000fe40000010000 */
.L_x_6238:
[----:B------:R-:W-:Y:S05]  /*2e10*/  BSYNC B0 ;  /* 0x0000000000007941 */ /* 0x000fea0003800000 */
.L_x_6236:
        /* <DEDUP_REMOVED lines=11> */
.L_x_6240:
[----:B------:R-:W-:-:S04]  /*2ed0*/  FFMA.FTZ R3, R181, R128, R127 ;  /* 0x00000080b5037223 */ /* 0x000fc8000001007f */
[----:B------:R-:W-:Y:S01]  /*2ee0*/  FADD.FTZ R2, R150, -R3 ;  /* 0x8000000396027221 */ /* 0x000fe20000010000 */
[----:B------:R-:W-:-:S03]  /*2ef0*/  @P3 HADD2.F32 R3, -RZ, R14.H1_H1 ;  /* 0x3000000eff033230 */ /* 0x000fc60000004100 */
[----:B------:R-:W-:-:S04]  /*2f00*/  FMUL.FTZ R2, R143, R2 ;  /* 0x000000028f027220 */ /* 0x000fc80000410000 */
[----:B------:R-:W-:Y:S02]  /*2f10*/  @P3 FADD.FTZ R2, R2, R3 ;  /* 0x0000000302023221 */ /* 0x000fe40000010000 */
.L_x_6241:
[----:B------:R-:W-:Y:S05]  /*2f20*/  BSYNC B0 ;  /* 0x0000000000007941 */ /* 0x000fea0003800000 */
.L_x_6239:
        /* <DEDUP_REMOVED lines=11> */
.L_x_6243:
[----:B------:R-:W-:Y:S01]  /*2fe0*/  FFMA.FTZ R2, R180, R128, R127 ;  /* 0x00000080b4027223 */ /* 0x000fe2000001007f */
[----:B------:R-:W-:-:S03]  /*2ff0*/  @P3 HADD2.F32 R3, -RZ, R15.H0_H0 ;  /* 0x2000000fff033230 */ /* 0x000fc60000004100 */
[----:B------:R-:W-:-:S04]  /*3000*/  FADD.FTZ R2, R149, -R2 ;  /* 0x8000000295027221 */ /* 0x000fc80000010000 */
[----:B------:R-:W-:-:S04]  /*3010*/  FMUL.FTZ R2, R143, R2 ;  /* 0x000000028f027220 */ /* 0x000fc80000410000 */
[----:B------:R-:W-:Y:S02]  /*3020*/  @P3 FADD.FTZ R2, R2, R3 ;  /* 0x0000000302023221 */ /* 0x000fe40000010000 */
.L_x_6244:
[----:B------:R-:W-:Y:S05]  /*3030*/  BSYNC B0 ;  /* 0x0000000000007941 */ /* 0x000fea0003800000 */
.L_x_6242:
        /* <DEDUP_REMOVED lines=11> */
.L_x_6246:
[----:B------:R-:W-:Y:S01]  /*30f0*/  FFMA.FTZ R2, R178, R128, R127 ;  /* 0x00000080b2027223 */ /* 0x000fe2000001007f */
[----:B------:R-:W-:-:S03]  /*3100*/  @P3 HADD2.F32 R3, -RZ, R15.H1_H1 ;  /* 0x3000000fff033230 */ /* 0x000fc60000004100 */
[----:B------:R-:W-:-:S04]  /*3110*/  FADD.FTZ R2, R197, -R2 ;  /* 0x80000002c5027221 */ /* 0x000fc80000010000 */
[----:B------:R-:W-:-:S04]  /*3120*/  FMUL.FTZ R2, R143, R2 ;  /* 0x000000028f027220 */ /* 0x000fc80000410000 */
[----:B------:R-:W-:Y:S02]  /*3130*/  @P3 FADD.FTZ R2, R2, R3 ;  /* 0x0000000302023221 */ /* 0x000fe40000010000 */
.L_x_6247:
[----:B------:R-:W-:Y:S05]  /*3140*/  BSYNC B0 ;  /* 0x0000000000007941 */ /* 0x000fea0003800000 */
.L_x_6245:
        /* <DEDUP_REMOVED lines=18> */
.L_x_6249:
[----:B0-----:R-:W-:-:S04]  /*3270*/  FFMA.FTZ R3, R179, R128, R127 ;  /* 0x00000080b3037223 */ /* 0x001fc8000001007f */
[----:B------:R-:W-:Y:S01]  /*3280*/  FADD.FTZ R2, R196, -R3 ;  /* 0x80000003c4027221 */ /* 0x000fe20000010000 */
[----:B------:R-:W-:-:S03]  /*3290*/  @P3 HADD2.F32 R3, -RZ, R8.H0_H0 ;  /* 0x20000008ff033230 */ /* 0x000fc60000004100 */
[----:B------:R-:W-:-:S04]  /*32a0*/  FMUL.FTZ R2, R143, R2 ;  /* 0x000000028f027220 */ /* 0x000fc80000410000 */
[----:B------:R-:W-:Y:S02]  /*32b0*/  @P3 FADD.FTZ R2, R2, R3 ;  /* 0x0000000302023221 */ /* 0x000fe40000010000 */
.L_x_6250:
[----:B------:R-:W-:Y:S05]  /*32c0*/  BSYNC B0 ;  /* 0x0000000000007941 */ /* 0x000fea0003800000 */
.L_x_6248:
        /* <DEDUP_REMOVED lines=11> */
.L_x_6252:
[----:B------:R-:W-:Y:S01]  /*3380*/  FFMA.FTZ R2, R176, R128, R127 ;  /* 0x00000080b0027223 */ /* 0x000fe2000001007f */
[----:B------:R-:W-:-:S03]  /*3390*/  @P3 HADD2.F32 R3, -RZ, R8.H1_H1 ;  /* 0x30000008ff033230 */ /* 0x000fc60000004100 */
[----:B------:R-:W-:-:S04]  /*33a0*/  FADD.FTZ R2, R195, -R2 ;  /* 0x80000002c3027221 */ /* 0x000fc80000010000 */
[----:B------:R-:W-:-:S04]  /*33b0*/  FMUL.FTZ R2, R143, R2 ;  /* 0x000000028f027220 */ /* 0x000fc80000410000 */
[----:B------:R-:W-:Y:S02]  /*33c0*/  @P3 FADD.FTZ R2, R2, R3 ;  /* 0x0000000302023221 */ /* 0x000fe40000010000 */
.L_x_6253:
[----:B------:R-:W-:Y:S05]  /*33d0*/  BSYNC B0 ;  /* 0x0000000000007941 */ /* 0x000fea0003800000 */
.L_x_6251:
        /* <DEDUP_REMOVED lines=11> */
.L_x_6255:
[----:B------:R-:W-:-:S04]  /*3490*/  FFMA.FTZ R3, R177, R128, R127 ;  /* 0x00000080b1037223 */ /* 0x000fc8000001007f */
[----:B------:R-:W-:Y:S01]  /*34a0*/  FADD.FTZ R2, R198, -R3 ;  /* 0x80000003c6027221 */ /* 0x000fe20000010000 */
[----:B------:R-:W-:-:S03]  /*34b0*/  @P3 HADD2.F32 R3, -RZ, R9.H0_H0 ;  /* 0x20000009ff033230 */ /* 0x000fc60000004100 */
[----:B------:R-:W-:-:S04]  /*34c0*/  FMUL.FTZ R2, R143, R2 ;  /* 0x000000028f027220 */ /* 0x000fc80000410000 */
[----:B------:R-:W-:Y:S02]  /*34d0*/  @P3 FADD.FTZ R2, R2, R3 ;  /* 0x0000000302023221 */ /* 0x000fe40000010000 */
.L_x_6256:
[----:B------:R-:W-:Y:S05]  /*34e0*/  BSYNC B0 ;  /* 0x0000000000007941 */ /* 0x000fea0003800000 */
.L_x_6254:
        /* <DEDUP_REMOVED lines=11> */
.L_x_6258:
[----:B------:R-:W-:Y:S01]  /*35a0*/  FFMA.FTZ R2, R174, R128, R127 ;  /* 0x00000080ae027223 */ /* 0x000fe2000001007f */
[----:B------:R-:W-:-:S03]  /*35b0*/  @P3 HADD2.F32 R3, -RZ, R9.H1_H1 ;  /* 0x30000009ff033230 */ /* 0x000fc60000004100 */
[----:B------:R-:W-:-:S04]  /*35c0*/  FADD.FTZ R2, R199, -R2 ;  /* 0x80000002c7027221 */ /* 0x000fc80000010000 */
[----:B------:R-:W-:-:S04]  /*35d0*/  FMUL.FTZ R2, R143, R2 ;  /* 0x000000028f027220 */ /* 0x000fc80000410000 */
[----:B------:R-:W-:Y:S02]  /*35e0*/  @P3 FADD.FTZ R2, R2, R3 ;  /* 0x0000000302023221 */ /* 0x000fe40000010000 */
.L_x_6259:
[----:B------:R-:W-:Y:S05]  /*35f0*/  BSYNC B0 ;  /* 0x0000000000007941 */ /* 0x000fea0003800000 */
.L_x_6257:
        /* <DEDUP_REMOVED lines=11> */
.L_x_6261:
[----:B------:R-:W-:-:S04]  /*36b0*/  FFMA.FTZ R3, R175, R128, R127 ;  /* 0x00000080af037223 */ /* 0x000fc8000001007f */
[----:B------:R-:W-:Y:S01]  /*36c0*/  FADD.FTZ R2, R200, -R3 ;  /* 0x80000003c8027221 */ /* 0x000fe20000010000 */
[----:B------:R-:W-:-:S03]  /*36d0*/  @P3 HADD2.F32 R3, -RZ, R10.H0_H0 ;  /* 0x2000000aff033230 */ /* 0x000fc60000004100 */
[----:B------:R-:W-:-:S04]  /*36e0*/  FMUL.FTZ R2, R143, R2 ;  /* 0x000000028f027220 */ /* 0x000fc80000410000 */
[----:B------:R-:W-:Y:S02]  /*36f0*/  @P3 FADD.FTZ R2, R2, R3 ;  /* 0x0000000302023221 */ /* 0x000fe40000010000 */
.L_x_6262:
[----:B------:R-:W-:Y:S05]  /*3700*/  BSYNC B0 ;  /* 0x0000000000007941 */ /* 0x000fea0003800000 */
.L_x_6260:
        /* <DEDUP_REMOVED lines=11> */
.L_x_6264:
[----:B------:R-:W-:Y:S01]  /*37c0*/  FFMA.FTZ R2, R172, R128, R127 ;  /* 0x00000080ac027223 */ /* 0x000fe2000001007f */
[----:B------:R-:W-:-:S03]  /*37d0*/  @P3 HADD2.F32 R3, -RZ, R10.H1_H1 ;  /* 0x3000000aff033230 */ /* 0x000fc60000004100 */
[----:B------:R-:W-:-:S04]  /*37e0*/  FADD.FTZ R2, R201, -R2 ;  /* 0x80000002c9027221 */ /* 0x000fc80000010000 */
[----:B------:R-:W-:-:S04]  /*37f0*/  FMUL.FTZ R2, R143, R2 ;  /* 0x000000028f027220 */ /* 0x000fc80000410000 */
[----:B------:R-:W-:Y:S02]  /*3800*/  @P3 FADD.FTZ R2, R2, R3 ;  /* 0x0000000302023221 */ /* 0x000fe40000010000 */
.L_x_6265:
[----:B------:R-:W-:Y:S05]  /*3810*/  BSYNC B0 ;  /* 0x0000000000007941 */ /* 0x000fea0003800000 */
.L_x_6263:
        /* <DEDUP_REMOVED lines=11> */
.L_x_6267:
[----:B------:R-:W-:-:S04]  /*38d0*/  FFMA.FTZ R3, R173, R128, R127 ;  /* 0x00000080ad037223 */ /* 0x000fc8000001007f */
[----:B------:R-:W-:Y:S01]  /*38e0*/  FADD.FTZ R2, R202, -R3 ;  /* 0x80000003ca027221 */ /* 0x000fe20000010000 */
[----:B------:R-:W-:-:S03]  /*38f0*/  @P3 HADD2.F32 R3, -RZ, R11.H0_H0 ;  /* 0x2000000bff033230 */ /* 0x000fc60000004100 */
[----:B------:R-:W-:-:S04]  /*3900*/  FMUL.FTZ R2, R143, R2 ;  /* 0x000000028f027220 */ /* 0x000fc80000410000 */
[----:B------:R-:W-:Y:S02]  /*3910*/  @P3 FADD.FTZ R2, R2, R3 ;  /* 0x0000000302023221 */ /* 0x000fe40000010000 */
.L_x_6268:
[----:B------:R-:W-:Y:S05]  /*3920*/  BSYNC B0 ;  /* 0x0000000000007941 */ /* 0x000fea0003800000 */
.L_x_6266:
        /* <DEDUP_REMOVED lines=11> */
.L_x_6270:
[----:B------:R-:W-:Y:S01]  /*39e0*/  FFMA.FTZ R2, R170, R128, R127 ;  /* 0x00000080aa027223 */ /* 0x000fe2000001007f */
[----:B------:R-:W-:-:S03]  /*39f0*/  @P3 HADD2.F32 R3, -RZ, R11.H1_H1 ;  /* 0x3000000bff033230 */ /* 0x000fc60000004100 */
[----:B------:R-:W-:-:S04]  /*3a00*/  FADD.FTZ R2, R207, -R2 ;  /* 0x80000002cf027221 */ /* 0x000fc80000010000 */
[----:B------:R-:W-:-:S04]  /*3a10*/  FMUL.FTZ R2, R143, R2 ;  /* 0x000000028f027220 */ /* 0x000fc80000410000 */
[----:B------:R-:W-:Y:S02]  /*3a20*/  @P3 FADD.FTZ R2, R2, R3 ;  /* 0x0000000302023221 */ /* 0x000fe40000010000 */
.L_x_6271:
[----:B------:R-:W-:Y:S05]  /*3a30*/  BSYNC B0 ;  /* 0x0000000000007941 */ /* 0x000fea0003800000 */
.L_x_6269:
[----:B------:R-:W-:Y:S01]  /*3a40*/  @P0 MOV R130, 0x10 ;  /* 0x0000001000820802 */ /* 0x000fe20000000f00 */
[----:B------:R-:W-:Y:S01]  /*3a50*/  @P2 FMUL.FTZ R124, R2, c[0x0][0x1ec] ;  /* 0x00007b00027c2a20 */ /* 0x000fe20000410000 */
[----:B------:R-:W-:Y:S01]  /*3a60*/  @P0 F2FP.PACK_AB R129, RZ, R2 ;  /* 0x00000002ff81023e */ /* 0x000fe200000000ff */
[----:B------:R-:W-:Y:S01]  /*3a70*/  BSSY B0, `(.L_x_6272) ;  /* 0x0000014000007945 */ /* 0x000fe20003800000 */
[----:B------:R-:W-:Y:S01]  /*3a80*/  @P2 IADD3 R125, R126, 0x200, RZ ;  /* 0x000002007e7d2810 */ /* 0x000fe20007ffe0ff */
[----:B------:R-:W-:Y:S01]  /*3a90*/  @P0 IMAD.WIDE.U32 R2, R145, R130, c[0x0][0x258] ;  /* 0x0000960091020625 */ /* 0x000fe200078e0082 */
[----:B------:R-:W-:Y:S02]  /*3aa0*/  @P2 MOV R132, 0x10 ;  /* 0x0000001000842802 */ /* 0x000fe40000000f00 */
        /* <DEDUP_REMOVED lines=11> */
.L_x_6273:
[----:B0-----:R-:W-:-:S04]  /*3b60*/  FFMA.FTZ R3, R171, R128, R127 ;  /* 0x00000080ab037223 */ /* 0x001fc8000001007f */
[----:B------:R-:W-:Y:S01]  /*3b70*/  FADD.FTZ R2, R206, -R3 ;  /* 0x80000003ce027221 */ /* 0x000fe20000010000 */
[----:B------:R-:W-:-:S03]  /*3b80*/  @P3 HADD2.F32 R3, -RZ, R4.H0_H0 ;  /* 0x20000004ff033230 */ /* 0x000fc60000004100 */
[----:B------:R-:W-:-:S04]  /*3b90*/  FMUL.FTZ R2, R143, R2 ;  /* 0x000000028f027220 */ /* 0x000fc80000410000 */
[----:B------:R-:W-:Y:S02]  /*3ba0*/  @P3 FADD.FTZ R2, R2, R3 ;  /* 0x0000000302023221 */ /* 0x000fe40000010000 */
.L_x_6274:
[----:B------:R-:W-:Y:S05]  /*3bb0*/  BSYNC B0 ;  /* 0x0000000000007941 */ /* 0x000fea0003800000 */
.L_x_6272:
        /* <DEDUP_REMOVED lines=11> */
.L_x_6276:
[----:B------:R-:W-:Y:S01]  /*3c70*/  FFMA.FTZ R2, R168, R128, R127 ;  /* 0x00000080a8027223 */ /* 0x000fe2000001007f */
[----:B------:R-:W-:-:S03]  /*3c80*/  @P3 HADD2.F32 R3, -RZ, R4.H1_H1 ;  /* 0x30000004ff033230 */ /* 0x000fc60000004100 */
[----:B------:R-:W-:-:S04]  /*3c90*/  FADD.FTZ R2, R205, -R2 ;  /* 0x80000002cd027221 */ /* 0x000fc80000010000 */
[----:B------:R-:W-:-:S04]  /*3ca0*/  FMUL.FTZ R2, R143, R2 ;  /* 0x000000028f027220 */ /* 0x000fc80000410000 */
[----:B------:R-:W-:Y:S02]  /*3cb0*/  @P3 FADD.FTZ R2, R2, R3 ;  /* 0x0000000302023221 */ /* 0x000fe40000010000 */
.L_x_6277:
[----:B------:R-:W-:Y:S05]  /*3cc0*/  BSYNC B0 ;  /* 0x0000000000007941 */ /* 0x000fea0003800000 */
.L_x_6275:
        /* <DEDUP_REMOVED lines=11> */
.L_x_6279:
[----:B------:R-:W-:-:S04]  /*3d80*/  FFMA.FTZ R3, R169, R128, R127 ;  /* 0x00000080a9037223 */ /* 0x000fc8000001007f */
[----:B------:R-:W-:Y:S01]  /*3d90*/  FADD.FTZ R2, R204, -R3 ;  /* 0x80000003cc027221 */ /* 0x000fe20000010000 */
[----:B------:R-:W-:-:S03]  /*3da0*/  @P3 HADD2.F32 R3, -RZ, R5.H0_H0 ;  /* 0x20000005ff033230 */ /* 0x000fc60000004100 */
[----:B------:R-:W-:-:S04]  /*3db0*/  FMUL.FTZ R2, R143, R2 ;  /* 0x000000028f027220 */ /* 0x000fc80000410000 */
[----:B------:R-:W-:Y:S02]  /*3dc0*/  @P3 FADD.FTZ R2, R2, R3 ;  /* 0x0000000302023221 */ /* 0x000fe40000010000 */
.L_x_6280:
[----:B------:R-:W-:Y:S05]  /*3dd0*/  BSYNC B0 ;  /* 0x0000000000007941 */ /* 0x000fea0003800000 */
.L_x_6278:
        /* <DEDUP_REMOVED lines=11> */
.L_x_6282:
[----:B------:R-:W-:Y:S01]  /*3e90*/  FFMA.FTZ R2, R166, R128, R127 ;  /* 0x00000080a6027223 */ /* 0x000fe2000001007f */
[----:B------:R-:W-:-:S03]  /*3ea0*/  @P3 HADD2.F32 R3, -RZ, R5.H1_H1 ;  /* 0x30000005ff033230 */ /* 0x000fc60000004100 */
[----:B------:R-:W-:-:S04]  /*3eb0*/  FADD.FTZ R2, R203, -R2 ;  /* 0x80000002cb027221 */ /* 0x000fc80000010000 */
[----:B------:R-:W-:-:S04]  /*3ec0*/  FMUL.FTZ R2, R143, R2 ;  /* 0x000000028f027220 */ /* 0x000fc80000410000 */
[----:B------:R-:W-:Y:S02]  /*3ed0*/  @P3 FADD.FTZ R2, R2, R3 ;  /* 0x0000000302023221 */ /* 0x000fe40000010000 */
.L_x_6283:
[----:B------:R-:W-:Y:S05]  /*3ee0*/  BSYNC B0 ;  /* 0x0000000000007941 */ /* 0x000fea0003800000 */
.L_x_6281:
        /* <DEDUP_REMOVED lines=11> */
.L_x_6285:
[----:B------:R-:W-:-:S04]  /*3fa0*/  FFMA.FTZ R3, R167, R128, R127 ;  /* 0x00000080a7037223 */ /* 0x000fc8000001007f */
[----:B------:R-:W-:Y:S01]  /*3fb0*/  FADD.FTZ R2, R208, -R3 ;  /* 0x80000003d0027221 */ /* 0x000fe20000010000 */
[----:B------:R-:W-:-:S03]  /*3fc0*/  @P3 HADD2.F32 R3, -RZ, R6.H0_H0 ;  /* 0x20000006ff033230 */ /* 0x000fc60000004100 */
[----:B------:R-:W-:-:S04]  /*3fd0*/  FMUL.FTZ R2, R143, R2 ;  /* 0x000000028f027220 */ /* 0x000fc80000410000 */
[----:B------:R-:W-:Y:S02]  /*3fe0*/  @P3 FADD.FTZ R2, R2, R3 ;  /* 0x0000000302023221 */ /* 0x000fe40000010000 */
.L_x_6286:
[----:B------:R-:W-:Y:S05]  /*3ff0*/  BSYNC B0 ;  /* 0x0000000000007941 */ /* 0x000fea0003800000 */
.L_x_6284:
        /* <DEDUP_REMOVED lines=11> */
.L_x_6288:
[----:B------:R-:W-:Y:S01]  /*40b0*/  FFMA.FTZ R2, R164, R128, R127 ;  /* 0x00000080a4027223 */ /* 0x000fe2000001007f */
[----:B------:R-:W-:-:S03]  /*40c0*/  @P3 HADD2.F32 R3, -RZ, R6.H1_H1 ;  /* 0x30000006ff033230 */ /* 0x000fc60000004100 */
[----:B------:R-:W-:-:S04]  /*40d0*/  FADD.FTZ R2, R209, -R2 ;  /* 0x80000002d1027221 */ /* 0x000fc80000010000 */
[----:B------:R-:W-:-:S04]  /*40e0*/  FMUL.FTZ R2, R143, R2 ;  /* 0x000000028f027220 */ /* 0x000fc80000410000 */
[----:B------:R-:W-:Y:S02]  /*40f0*/  @P3 FADD.FTZ R2, R2, R3 ;  /* 0x0000000302023221 */ /* 0x000fe40000010000 */
.L_x_6289:
[----:B------:R-:W-:Y:S05]  /*4100*/  BSYNC B0 ;  /* 0x0000000000007941 */ /* 0x000fea0003800000 */
.L_x_6287:
        /* <DEDUP_REMOVED lines=11> */
.L_x_6291:
[----:B------:R-:W-:-:S04]  /*41c0*/  FFMA.FTZ R3, R165, R128, R127 ;  /* 0x00000080a5037223 */ /* 0x000fc8000001007f */
[----:B------:R-:W-:Y:S01]  /*41d0*/  FADD.FTZ R2, R210, -R3 ;  /* 0x80000003d2027221 */ /* 0x000fe20000010000 */
[----:B------:R-:W-:-:S03]  /*41e0*/  @P3 HADD2.F32 R3, -RZ, R7.H0_H0 ;  /* 0x20000007ff033230 */ /* 0x000fc60000004100 */
[----:B------:R-:W-:-:S04]  /*41f0*/  FMUL.FTZ R2, R143, R2 ;  /* 0x000000028f027220 */ /* 0x000fc80000410000 */
[----:B------:R-:W-:Y:S02]  /*4200*/  @P3 FADD.FTZ R2, R2, R3 ;  /* 0x0000000302023221 */ /* 0x000fe40000010000 */
.L_x_6292:
[----:B------:R-:W-:Y:S05]  /*4210*/  BSYNC B0 ;  /* 0x0000000000007941 */ /* 0x000fea0003800000 */
.L_x_6290:
        /* <DEDUP_REMOVED lines=11> */
.L_x_6294:
[----:B------:R-:W-:Y:S01]  /*42d0*/  FFMA.FTZ R128, R212, R128, R127 ;  /* 0x00000080d4807223 */ /* 0x000fe2000001007f */
[----:B------:R-:W-:-:S03]  /*42e0*/  @P3 HADD2.F32 R3, -RZ, R7.H1_H1 ;  /* 0x30000007ff033230 */ /* 0x000fc60000004100 */
[----:B------:R-:W-:-:S04]  /*42f0*/  FADD.FTZ R128, R211, -R128 ;  /* 0x80000080d3807221 */ /* 0x000fc80000010000 */
[----:B------:R-:W-:-:S04]  /*4300*/  FMUL.FTZ R128, R143, R128 ;  /* 0x000000808f807220 */ /* 0x000fc80000410000 */
[----:B------:R-:W-:Y:S02]  /*4310*/  @P3 FADD.FTZ R128, R128, R3 ;  /* 0x0000000380803221 */ /* 0x000fe40000010000 */
.L_x_6295:
[----:B------:R-:W-:Y:S05]  /*4320*/  BSYNC B0 ;  /* 0x0000000000007941 */ /* 0x000fea0003800000 */
.L_x_6293:
[----:B------:R-:W-:Y:S01]  /*4330*/  @P2 FMUL.FTZ R124, R128, c[0x0][0x1ec] ;  /* 0x00007b00807c2a20 */ /* 0x000fe20000410000 */
[----:B------:R-:W-:Y:S02]  /*4340*/  @P0 MOV R3, 0x10 ;  /* 0x0000001000030802 */ /* 0x000fe40000000f00 */
[----:B------:R-:W-:Y:S02]  /*4350*/  @P2 IADD3 R125, R126, 0x300, RZ ;  /* 0x000003007e7d2810 */ /* 0x000fe40007ffe0ff */
[----:B------:R-:W-:Y:S01]  /*4360*/  @P2 MOV R130, 0x10 ;  /* 0x0000001000822802 */ /* 0x000fe20000000f00 */
[----:B------:R-:W-:Y:S01]  /*4370*/  @P0 IMAD.WIDE.U32 R2, R144, R3, c[0x0][0x258] ;  /* 0x0000960090020625 */ /* 0x000fe200078e0003 */
[----:B------:R-:W-:Y:S02]  /*4380*/  @P0 F2FP.PACK_AB R128, RZ, R128 ;  /* 0x00000080ff80023e */ /* 0x000fe400000000ff */
[----:B------:R-:W-:Y:S01]  /*4390*/  @P2 F2FP.PACK_AB R126, RZ, R124 ;  /* 0x0000007cff7e223e */ /* 0x000fe200000000ff */
        /* <DEDUP_REMOVED lines=11> */
.L_x_6194:
        /* <DEDUP_REMOVED lines=25> */
.L_x_6198:
[----:B------:R-:W-:Y:S01]  /*45e0*/  HFMA2.MMA R133, -RZ, RZ, 0, 9.5367431640625e-07 ;  /* 0x00000010ff857435 */ /* 0x000fe200000001ff */
[----:B------:R-:W-:-:S02]  /*45f0*/  MOV R126, R130 ;  /* 0x00000082007e7202 */ /* 0x000fc40000000f00 */
[----:B------:R-:W-:Y:S02]  /*4600*/  MOV R132, 0x1f ;  /* 0x0000001f00847802 */ /* 0x000fe40000000f00 */
[----:B------:R-:W-:Y:S02]  /*4610*/  MOV R135, 0xffffffff ;  /* 0xffffffff00877802 */ /* 0x000fe40000000f00 */
[----:B------:R-:W-:Y:S02]  /*4620*/  MOV R2, 0x4640 ;  /* 0x0000464000027802 */ /* 0x000fe40000000f00 */
[----:B-----5:R-:W-:Y:S05]  /*4630*/  CALL.REL.NOINC `($__internal_103_$__cuda_sm70_shflsync_down_p) ;  /* 0x0000045000007944 */ /* 0x020fea0003c00000 */
[----:B-1----:R-:W-:Y:S01]  /*4640*/  MOV R125, R132 ;  /* 0x00000084007d7202 */ /* 0x002fe20000000f00 */
[----:B0-----:R-:W-:Y:S05]  /*4650*/  BRA `(.L_x_6297) ;  /* 0xffffd5b000007947 */ /* 0x001fea000383ffff */
.L_x_6199:
[----:B------:R-:W-:Y:S01]  /*4660*/  HFMA2.MMA R133, -RZ, RZ, 0, 9.5367431640625e-07 ;  /* 0x00000010ff857435 */ /* 0x000fe200000001ff */
[----:B------:R-:W-:Y:S02]  /*4670*/  MOV R126, R131 ;  /* 0x00000083007e7202 */ /* 0x000fe40000000f00 */
[----:B------:R-:W-:Y:S02]  /*4680*/  MOV R132, 0x1f ;  /* 0x0000001f00847802 */ /* 0x000fe40000000f00 */
[----:B------:R-:W-:-:S02]  /*4690*/  MOV R135, 0xffffffff ;  /* 0xffffffff00877802 */ /* 0x000fc40000000f00 */
[----:B------:R-:W-:Y:S02]  /*46a0*/  MOV R2, 0x46c0 ;  /* 0x000046c000027802 */ /* 0x000fe40000000f00 */
[----:B01---5:R-:W-:Y:S05]  /*46b0*/  CALL.REL.NOINC `($__internal_103_$__cuda_sm70_shflsync_down_p) ;  /* 0x000003d000007944 */ /* 0x023fea0003c00000 */
[----:B------:R-:W-:Y:S01]  /*46c0*/  FADD.FTZ R130, R125, R130 ;  /* 0x000000827d827221 */ /* 0x000fe20000010000 */
[----:B0-----:R-:W-:Y:S01]  /*46d0*/  HFMA2.MMA R133, -RZ, RZ, 0, 4.76837158203125e-07 ;  /* 0x00000008ff857435 */ /* 0x001fe200000001ff */
[----:B-1----:R-:W-:Y:S01]  /*46e0*/  FADD.FTZ R131, R131, R132 ;  /* 0x0000008483837221 */ /* 0x002fe20000010000 */
[----:B------:R-:W-:Y:S02]  /*46f0*/  MOV R132, 0x1f ;  /* 0x0000001f00847802 */ /* 0x000fe40000000f00 */
[----:B------:R-:W-:Y:S02]  /*4700*/  MOV R135, 0xffffffff ;  /* 0xffffffff00877802 */ /* 0x000fe40000000f00 */
[----:B------:R-:W-:Y:S02]  /*4710*/  MOV R126, R130 ;  /* 0x00000082007e7202 */ /* 0x000fe40000000f00 */
[----:B------:R-:W-:Y:S02]  /*4720*/  MOV R2, 0x4740 ;  /* 0x0000474000027802 */ /* 0x000fe40000000f00 */
[----:B------:R-:W-:Y:S05]  /*4730*/  CALL.REL.NOINC `($__internal_103_$__cuda_sm70_shflsync_down_p) ;  /* 0x0000035000007944 */ /* 0x000fea0003c00000 */
[----:B0-----:R-:W-:Y:S01]  /*4740*/  HFMA2.MMA R133, -RZ, RZ, 0, 4.76837158203125e-07 ;  /* 0x00000008ff857435 */ /* 0x001fe200000001ff */
[----:B-1----:R-:W-:-:S02]  /*4750*/  MOV R125, R132 ;  /* 0x00000084007d7202 */ /* 0x002fc40000000f00 */
[----:B------:R-:W-:Y:S02]  /*4760*/  MOV R126, R131 ;  /* 0x00000083007e7202 */ /* 0x000fe40000000f00 */
[----:B------:R-:W-:Y:S02]  /*4770*/  MOV R132, 0x1f ;  /* 0x0000001f00847802 */ /* 0x000fe40000000f00 */
[----:B------:R-:W-:Y:S02]  /*4780*/  MOV R135, 0xffffffff ;  /* 0xffffffff00877802 */ /* 0x000fe40000000f00 */
[----:B------:R-:W-:Y:S02]  /*4790*/  MOV R2, 0x47b0 ;  /* 0x000047b000027802 */ /* 0x000fe40000000f00 */
[----:B------:R-:W-:Y:S05]  /*47a0*/  CALL.REL.NOINC `($__internal_103_$__cuda_sm70_shflsync_down_p) ;  /* 0x000002e000007944 */ /* 0x000fea0003c00000 */
[----:B------:R-:W-:Y:S01]  /*47b0*/  FADD.FTZ R130, R125, R130 ;  /* 0x000000827d827221 */ /* 0x000fe20000010000 */
[----:B0-----:R-:W-:Y:S01]  /*47c0*/  HFMA2.MMA R133, -RZ, RZ, 0, 2.384185791015625e-07 ;  /* 0x00000004ff857435 */ /* 0x001fe200000001ff */
[----:B-1----:R-:W-:Y:S01]  /*47d0*/  FADD.FTZ R131, R131, R132 ;  /* 0x0000008483837221 */ /* 0x002fe20000010000 */
[----:B------:R-:W-:Y:S02]  /*47e0*/  MOV R132, 0x1f ;  /* 0x0000001f00847802 */ /* 0x000fe40000000f00 */
[----:B------:R-:W-:-:S02]  /*47f0*/  MOV R135, 0xffffffff ;  /* 0xffffffff00877802 */ /* 0x000fc40000000f00 */
[----:B------:R-:W-:Y:S02]  /*4800*/  MOV R126, R130 ;  /* 0x00000082007e7202 */ /* 0x000fe40000000f00 */
[----:B------:R-:W-:Y:S02]  /*4810*/  MOV R2, 0x4830 ;  /* 0x0000483000027802 */ /* 0x000fe40000000f00 */
[----:B------:R-:W-:Y:S05]  /*4820*/  CALL.REL.NOINC `($__internal_103_$__cuda_sm70_shflsync_down_p) ;  /* 0x0000026000007944 */ /* 0x000fea0003c00000 */
[----:B0-----:R-:W-:Y:S01]  /*4830*/  HFMA2.MMA R133, -RZ, RZ, 0, 2.384185791015625e-07 ;  /* 0x00000004ff857435 */ /* 0x001fe200000001ff */
[----:B-1----:R-:W-:Y:S02]  /*4840*/  MOV R125, R132 ;  /* 0x00000084007d7202 */ /* 0x002fe40000000f00 */
[----:B------:R-:W-:Y:S02]  /*4850*/  MOV R126, R131 ;  /* 0x00000083007e7202 */ /* 0x000fe40000000f00 */
[----:B------:R-:W-:Y:S02]  /*4860*/  MOV R132, 0x1f ;  /* 0x0000001f00847802 */ /* 0x000fe40000000f00 */
[----:B------:R-:W-:Y:S02]  /*4870*/  MOV R135, 0xffffffff ;  /* 0xffffffff00877802 */ /* 0x000fe40000000f00 */
[----:B------:R-:W-:-:S02]  /*4880*/  MOV R2, 0x48a0 ;  /* 0x000048a000027802 */ /* 0x000fc40000000f00 */
[----:B------:R-:W-:Y:S05]  /*4890*/  CALL.REL.NOINC `($__internal_103_$__cuda_sm70_shflsync_down_p) ;  /* 0x000001f000007944 */ /* 0x000fea0003c00000 */
[----:B------:R-:W-:Y:S01]  /*48a0*/  FADD.FTZ R130, R125, R130 ;  /* 0x000000827d827221 */ /* 0x000fe20000010000 */
[----:B0-----:R-:W-:Y:S01]  /*48b0*/  HFMA2.MMA R133, -RZ, RZ, 0, 1.1920928955078125e-07 ;  /* 0x00000002ff857435 */ /* 0x001fe200000001ff */
[----:B-1----:R-:W-:Y:S01]  /*48c0*/  FADD.FTZ R129, R131, R132 ;  /* 0x0000008483817221 */ /* 0x002fe20000010000 */
[----:B------:R-:W-:-:S02]  /*48d0*/  MOV R132, 0x1f ;  /* 0x0000001f00847802 */ /* 0x000fc40000000f00 */
[----:B------:R-:W-:Y:S02]  /*48e0*/  MOV R135, 0xffffffff ;  /* 0xffffffff00877802 */ /* 0x000fe40000000f00 */
[----:B------:R-:W-:Y:S02]  /*48f0*/  MOV R126, R130 ;  /* 0x00000082007e7202 */ /* 0x000fe40000000f00 */
[----:B------:R-:W-:Y:S02]  /*4900*/  MOV R2, 0x4920 ;  /* 0x0000492000027802 */ /* 0x000fe40000000f00 */
[----:B------:R-:W-:Y:S05]  /*4910*/  CALL.REL.NOINC `($__internal_103_$__cuda_sm70_shflsync_down_p) ;  /* 0x0000017000007944 */ /* 0x000fea0003c00000 */
[----:B0-----:R-:W-:Y:S01]  /*4920*/  HFMA2.MMA R133, -RZ, RZ, 0, 1.1920928955078125e-07 ;  /* 0x00000002ff857435 */ /* 0x001fe200000001ff */
[----:B-1----:R-:W-:Y:S02]  /*4930*/  MOV R125, R132 ;  /* 0x00000084007d7202 */ /* 0x002fe40000000f00 */
[----:B------:R-:W-:Y:S02]  /*4940*/  MOV R126, R129 ;  /* 0x00000081007e7202 */ /* 0x000fe40000000f00 */
[----:B------:R-:W-:Y:S02]  /*4950*/  MOV R132, 0x1f ;  /* 0x0000001f00847802 */ /* 0x000fe40000000f00 */
[----:B------:R-:W-:-:S02]  /*4960*/  MOV R135, 0xffffffff ;  /* 0xffffffff00877802 */ /* 0x000fc40000000f00 */
[----:B------:R-:W-:Y:S02]  /*4970*/  MOV R2, 0x4990 ;  /* 0x0000499000027802 */ /* 0x000fe40000000f00 */
[----:B------:R-:W-:Y:S05]  /*4980*/  CALL.REL.NOINC `($__internal_103_$__cuda_sm70_shflsync_down_p) ;  /* 0x0000010000007944 */ /* 0x000fea0003c00000 */
[----:B------:R-:W-:Y:S01]  /*4990*/  FADD.FTZ R127, R125, R130 ;  /* 0x000000827d7f7221 */ /* 0x000fe20000010000 */
[----:B0-----:R-:W-:Y:S01]  /*49a0*/  HFMA2.MMA R133, -RZ, RZ, 0, 5.9604644775390625e-08 ;  /* 0x00000001ff857435 */ /* 0x001fe200000001ff */
[----:B-1----:R-:W-:Y:S01]  /*49b0*/  FADD.FTZ R129, R129, R132 ;  /* 0x0000008481817221 */ /* 0x002fe20000010000 */
[----:B------:R-:W-:Y:S02]  /*49c0*/  MOV R132, 0x1f ;  /* 0x0000001f00847802 */ /* 0x000fe40000000f00 */
[----:B------:R-:W-:Y:S02]  /*49d0*/  MOV R135, 0xffffffff ;  /* 0xffffffff00877802 */ /* 0x000fe40000000f00 */
[----:B------:R-:W-:Y:S02]  /*49e0*/  MOV R126, R127 ;  /* 0x0000007f007e7202 */ /* 0x000fe40000000f00 */
[----:B------:R-:W-:Y:S02]  /*49f0*/  MOV R2, 0x4a10 ;  /* 0x00004a1000027802 */ /* 0x000fe40000000f00 */
[----:B------:R-:W-:Y:S05]  /*4a00*/  CALL.REL.NOINC `($__internal_103_$__cuda_sm70_shflsync_down_p) ;  /* 0x0000008000007944 */ /* 0x000fea0003c00000 */
[----:B0-----:R-:W-:Y:S01]  /*4a10*/  HFMA2.MMA R133, -RZ, RZ, 0, 5.9604644775390625e-08 ;  /* 0x00000001ff857435 */ /* 0x001fe200000001ff */
[----:B-1----:R-:W-:-:S02]  /*4a20*/  MOV R130, R132 ;  /* 0x0000008400827202 */ /* 0x002fc40000000f00 */
[----:B------:R-:W-:Y:S02]  /*4a30*/  MOV R126, R129 ;  /* 0x00000081007e7202 */ /* 0x000fe40000000f00 */
[----:B------:R-:W-:Y:S02]  /*4a40*/  MOV R132, 0x1f ;  /* 0x0000001f00847802 */ /* 0x000fe40000000f00 */
[----:B------:R-:W-:Y:S02]  /*4a50*/  MOV R135, 0xffffffff ;  /* 0xffffffff00877802 */ /* 0x000fe40000000f00 */
[----:B------:R-:W-:Y:S02]  /*4a60*/  MOV R2, 0x4a80 ;  /* 0x00004a8000027802 */ /* 0x000fe40000000f00 */
[----:B------:R-:W-:Y:S05]  /*4a70*/  CALL.REL.NOINC `($__internal_103_$__cuda_sm70_shflsync_down_p) ;  /* 0x0000001000007944 */ /* 0x000fea0003c00000 */
[----:B01----:R-:W-:Y:S05]  /*4a80*/  BRA `(.L_x_6298) ;  /* 0xffffd2a000007947 */ /* 0x003fea000383ffff */
        .weak           $__internal_103_$__cuda_sm70_shflsync_down_p
        .type           $__internal_103_$__cuda_sm70_shflsync_down_p,@function
        .size           $__internal_103_$__cuda_sm70_shflsync_down_p,(.L_x_11837 - $__internal_103_$__cuda_sm70_shflsync_down_p)
$__internal_103_$__cuda_sm70_shflsync_down_p:
[----:B------:R-:W-:Y:S01]  /*4a90*/  HFMA2.MMA R3, -RZ, RZ, 0, 0 ;  /* 0x00000000ff037435 */ /* 0x000fe200000001ff */
[----:B------:R-:W-:Y:S04]  /*4aa0*/  WARPSYNC R135 ;  /* 0x0000008700007348 */ /* 0x000fe80003800000 */
[----:B------:R0:W1:Y:S01]  /*4ab0*/  SHFL.DOWN PT, R132, R126, R133, R132 ;  /* 0x080000857e847389 */ /* 0x00006200000e0084 */
[----:B------:R-:W-:Y:S05]  /*4ac0*/  RET.REL.NODEC R2 `(_ZN10layer_norm13ln_bwd_kernelINS_13Kernel_traitsIf6__halfS2_S2_fjLj8192ELj1ELj1ELj8ELj16ENS_18Kernel_traits_baseILj8192EfS2_S2_S2_fjLj256EEEEELb0ELb0ELb1ELb1EEEvNS_9BwdParamsE) ;  /* 0xffffb53002007950 */ /* 0x000fea0003c3ffff */
.L_x_6299:
        /* <DEDUP_REMOVED lines=11> */
.L_x_11837:


//--------------------- .text._ZN10layer_norm13ln_bwd_kernelINS_13Kernel_traitsIf6__halfS2_S2_fjLj8192ELj1ELj1ELj8ELj16ENS_18Kernel_traits_baseILj8192EfS2_S2_S2_fjLj256EEEEELb0ELb1ELb0ELb0EEEvNS_9BwdParamsE --------------------------
	.section	.text._ZN10layer_norm13ln_bwd_kernelINS_13Kernel_traitsIf6__halfS2_S2_fjLj8192ELj1ELj1ELj8ELj16ENS_18Kernel_traits_baseILj8192EfS2_S2_S2_fjLj256EEEEELb0ELb1ELb0ELb0EEEvNS_9BwdParamsE,"ax",@progbits
	.sectioninfo	@"SHI_REGISTERS=255"
	.align	128
        .global         _ZN10layer_norm13ln_bwd_kernelINS_13Kernel_traitsIf6__halfS2_S2_fjLj8192ELj1ELj1ELj8ELj16ENS_18Kernel_traits_baseILj8192EfS2_S2_S2_fjLj256EEEEELb0ELb1ELb0ELb0EEEvNS_9BwdParamsE
        .type           _ZN10layer_norm13ln_bwd_kernelINS_13Kernel_traitsIf6__halfS2_S2_fjLj8192ELj1ELj1ELj8ELj16ENS_18Kernel_traits_baseILj8192EfS2_S2_S2_fjLj256EEEEELb0ELb1ELb0ELb0EEEvNS_9BwdParamsE,@function
        .size           _ZN10layer_norm13ln_bwd_kernelINS_13Kernel_traitsIf6__halfS2_S2_fjLj8192ELj1ELj1ELj8ELj16ENS_18Kernel_traits_baseILj8192EfS2_S2_S2_fjLj256EEEEELb0ELb1ELb0ELb0EEEvNS_9BwdParamsE,(.L_x_11838 - _ZN10layer_norm13ln_bwd_kernelINS_13Kernel_traitsIf6__halfS2_S2_fjLj8192ELj1ELj1ELj8ELj16ENS_18Kernel_traits_baseILj8192EfS2_S2_S2_fjLj256EEEEELb0ELb1ELb0ELb0EEEvNS_9BwdParamsE)
        .other          _ZN10layer_norm13ln_bwd_kernelINS_13Kernel_traitsIf6__halfS2_S2_fjLj8192ELj1ELj1ELj8ELj16ENS_18Kernel_traits_baseILj8192EfS2_S2_S2_fjLj256EEEEELb0ELb1ELb0ELb0EEEvNS_9BwdParamsE,@"STO_CUDA_ENTRY STV_DEFAULT"
_ZN10layer_norm13ln_bwd_kernelINS_13Kernel_traitsIf6__halfS2_S2_fjLj8192ELj1ELj1ELj8ELj16ENS_18Kernel_traits_baseILj8192EfS2_S2_S2_fjLj256EEEEELb0ELb1ELb0ELb0EEEvNS_9BwdParamsE:
.text._ZN10layer_norm13ln_bwd_kernelINS_13Kernel_traitsIf6__halfS2_S2_fjLj8192ELj1ELj1ELj8ELj16ENS_18Kernel_traits_baseILj8192EfS2_S2_S2_fjLj256EEEEELb0ELb1ELb0ELb0EEEvNS_9BwdParamsE:
[----:B------:R-:W-:-:S04]  /*0000*/  MOV R1, c[0x0][0x28] ;  /* 0x00000a0000017a02 */ /* 0x000fc80000000f00 */
[----:B------:R-:W-:-:S05]  /*0010*/  IADD3 R1, R1, -0x28, RZ ;  /* 0xffffffd801017810 */ /* 0x000fca0007ffe0ff */
[----:B------:R0:W2:Y:S04]  /*0020*/  LDL.64 R12, [R1] ;  /* 0x00000000010c7983 */ /* 0x0000a80000100a00 */
        /* <DEDUP_REMOVED lines=32> */
[----:B--2---:R-:W-:Y:S04]  /*0230*/  @P1 STL.64 [R1], R12 ;  /* 0x0000000c01001387 */ /* 0x004fe80000100a00 */
        /* <DEDUP_REMOVED lines=72> */
.L_x_6319:
        /* <DEDUP_REMOVED lines=16> */
[----:B-1----:R-:W-:Y:S01]  /*07c0*/  MOV R17, 0x3f800000 ;  /* 0x3f80000000117802 */ /* 0x002fe20000000f00 */
[----:B--2---:R-:W-:Y:S01]  /*07d0*/  @P0 HADD2.F32 R17, -RZ, R192.H0_H0 ;  /* 0x200000c0ff110230 */ /* 0x004fe20000004100 */
        /* <DEDUP_REMOVED lines=19> */
[----:B------:R-:W3:Y:S04]  /*0910*/  LDL R249, [R1] ;  /* 0x0000000001f97983 */ /* 0x000ee80000100800 */
        /* <DEDUP_REMOVED lines=8> */
[--C-:B----4-:R-:W-:Y:S02]  /*09a0*/  HADD2.F32 R207, -RZ, R192.reuse.H0_H0 ;  /* 0x200000c0ffcf7230 */ /* 0x110fe40000004100 */
[----:B------:R-:W-:Y:S02]  /*09b0*/  HADD2.F32 R19, -RZ, R192.H1_H1 ;  /* 0x300000c0ff137230 */ /* 0x000fe40000004100 */
[--C-:B-1----:R-:W-:Y:S01]  /*09c0*/  HADD2.F32 R200, -RZ, R193.reuse.H0_H0 ;  /* 0x200000c1ffc87230 */ /* 0x102fe20000004100 */
[C---:B------:R-:W-:Y:S02]  /*09d0*/  FADD.FTZ R207, -R218.reuse, R207 ;  /* 0x000000cfdacf7221 */ /* 0x040fe40000010100 */
[----:B------:R-:W-:Y:S01]  /*09e0*/  FADD.FTZ R208, -R218, R19 ;  /* 0x00000013dad07221 */ /* 0x000fe20000010100 */
[----:B------:R-:W-:Y:S01]  /*09f0*/  HADD2.F32 R203, -RZ, R193.H1_H1 ;  /* 0x300000c1ffcb7230 */ /* 0x000fe20000004100 */
[----:B-----5:R-:W-:Y:S01]  /*0a00*/  FMUL.FTZ R19, R18, R207 ;  /* 0x000000cf12137220 */ /* 0x020fe20000410000 */
[----:B------:R-:W-:Y:S01]  /*0a10*/  HADD2.F32 R201, -RZ, R194.H0_H0 ;  /* 0x200000c2ffc97230 */ /* 0x000fe20000004100 */
[----:B------:R-:W-:Y:S01]  /*0a20*/  FADD.FTZ R207, -R218, R200 ;  /* 0x000000c8dacf7221 */ /* 0x000fe20000010100 */
[----:B--2---:R-:W-:Y:S01]  /*0a30*/  HADD2.F32 R206, -RZ, R196.H1_H1 ;  /* 0x300000c4ffce7230 */ /* 0x004fe20000004100 */
[C---:B------:R-:W-:Y:S01]  /*0a40*/  FMUL.FTZ R208, R18.reuse, R208 ;  /* 0x000000d012d07220 */ /* 0x040fe20000410000 */
[--C-:B------:R-:W-:Y:S01]  /*0a50*/  HADD2.F32 R205, -RZ, R197.reuse.H0_H0 ;  /* 0x200000c5ffcd7230 */ /* 0x100fe20000004100 */
[----:B------:R-:W-:Y:S01]  /*0a60*/  FMUL.FTZ R207, R18, R207 ;  /* 0x000000cf12cf7220 */ /* 0x000fe20000410000 */
[----:B------:R-:W-:Y:S01]  /*0a70*/  HADD2.F32 R202, -RZ, R194.H1_H1 ;  /* 0x300000c2ffca7230 */ /* 0x000fe20000004100 */
[C---:B------:R-:W-:Y:S01]  /*0a80*/  FADD.FTZ R203, -R218.reuse, R203 ;  /* 0x000000cbdacb7221 */ /* 0x040fe20000010100 */
[----:B------:R-:W-:Y:S01]  /*0a90*/  HADD2.F32 R219, -RZ, R196.H0_H0 ;  /* 0x200000c4ffdb7230 */ /* 0x000fe20000004100 */
[----:B------:R-:W-:Y:S01]  /*0aa0*/  FADD.FTZ R201, -R218, R201 ;  /* 0x000000c9dac97221 */ /* 0x000fe20000010100 */
[----:B------:R-:W-:Y:S01]  /*0ab0*/  HADD2.F32 R197, -RZ, R197.H1_H1 ;  /* 0x300000c5ffc57230 */ /* 0x000fe20000004100 */
[----:B------:R-:W-:Y:S01]  /*0ac0*/  FADD.FTZ R109, R109, R206 ;  /* 0x000000ce6d6d7221 */ /* 0x000fe20000010000 */
[----:B------:R-:W-:Y:S01]  /*0ad0*/  HADD2.F32 R196, -RZ, R198.H0_H0 ;  /* 0x200000c6ffc47230 */ /* 0x000fe20000004100 */
[----:B------:R-:W-:-:S02]  /*0ae0*/  FFMA.FTZ R81, R208, R206, R81 ;  /* 0x000000ced0517223 */ /* 0x000fc40000010051 */
[----:B------:R-:W-:Y:S02]  /*0af0*/  FMUL.FTZ R252, R252, R206 ;  /* 0x000000cefcfc7220 */ /* 0x000fe40000410000 */
[----:B------:R-:W-:Y:S02]  /*0b00*/  FADD.FTZ R110, R110, R205 ;  /* 0x000000cd6e6e7221 */ /* 0x000fe40000010000 */
[-C--:B------:R-:W-:Y:S02]  /*0b10*/  FFMA.FTZ R82, R207, R205.reuse, R82 ;  /* 0x000000cdcf527223 */ /* 0x080fe40000010052 */
[----:B---3--:R-:W-:Y:S02]  /*0b20*/  FMUL.FTZ R251, R251, R205 ;  /* 0x000000cdfbfb7220 */ /* 0x008fe40000410000 */
[----:B------:R-:W-:Y:S02]  /*0b30*/  FMUL.FTZ R206, R18, R203 ;  /* 0x000000cb12ce7220 */ /* 0x000fe40000410000 */
[----:B------:R-:W-:-:S02]  /*0b40*/  FADD.FTZ R202, -R218, R202 ;  /* 0x000000cadaca7221 */ /* 0x000fc40000010100 */
[----:B------:R-:W-:Y:S02]  /*0b50*/  FMUL.FTZ R205, R18, R201 ;  /* 0x000000c912cd7220 */ /* 0x000fe40000410000 */
[----:B------:R-:W-:Y:S01]  /*0b60*/  FMUL.FTZ R200, R226, R219 ;  /* 0x000000dbe2c87220 */ /* 0x000fe20000410000 */
[----:B------:R-:W-:Y:S01]  /*0b70*/  HADD2.F32 R198, -RZ, R198.H1_H1 ;  /* 0x300000c6ffc67230 */ /* 0x000fe20000004100 */
        /* <DEDUP_REMOVED lines=9> */
[----:B------:R-:W-:Y:S01]  /*0c10*/  HADD2.F32 R192, -RZ, R195.H0_H0 ;  /* 0x200000c3ffc07230 */ /* 0x000fe20000004100 */
        /* <DEDUP_REMOVED lines=8> */
[----:B------:R-:W-:Y:S01]  /*0ca0*/  HADD2.F32 R194, -RZ, R199.H0_H0 ;  /* 0x200000c7ffc27230 */ /* 0x000fe20000004100 */
        /* <DEDUP_REMOVED lines=9> */
[----:B------:R-:W-:Y:S01]  /*0d40*/  HADD2.F32 R193, -RZ, R199.H1_H1 ;  /* 0x300000c7ffc17230 */ /* 0x000fe20000004100 */
        /* <DEDUP_REMOVED lines=11> */
[C---:B------:R-:W-:Y:S02]  /*0e00*/  FFMA.FTZ R87, R203.reuse, R193, R87 ;  /* 0x000000c1cb577223 */ /* 0x040fe40000010057 */
[----:B------:R-:W-:Y:S02]  /*0e10*/  FADD.FTZ R225, R192, R246 ;  /* 0x000000f6c0e17221 */ /* 0x000fe40000010000 */
[----:B------:R-:W-:Y:S02]  /*0e20*/  FFMA.FTZ R219, R203, R246, R194 ;  /* 0x000000f6cbdb7223 */ /* 0x000fe400000100c2 */
.L_x_6302:
[----:B------:R-:W-:Y:S05]  /*0e30*/  BSYNC B0 ;  /* 0x0000000000007941 */ /* 0x000fea0003800000 */
.L_x_6301:
        /* <DEDUP_REMOVED lines=13> */
[----:B------:R-:W-:Y:S01]  /*0f10*/  IADD3 R226, R226, 0x100, RZ ;  /* 0x00000100e2e27810 */ /* 0x000fe20007ffe0ff */
[--C-:B--2---:R-:W-:Y:S02]  /*0f20*/  HADD2.F32 R3, -RZ, R5.reuse.H0_H0 ;  /* 0x20000005ff037230 */ /* 0x104fe40000004100 */
[--C-:B------:R-:W-:Y:S02]  /*0f30*/  HADD2.F32 R8, -RZ, R4.reuse.H0_H0 ;  /* 0x20000004ff087230 */ /* 0x100fe40000004100 */
[----:B------:R-:W-:Y:S01]  /*0f40*/  HADD2.F32 R2, -RZ, R4.H1_H1 ;  /* 0x30000004ff027230 */ /* 0x000fe20000004100 */
[C---:B------:R-:W-:Y:S01]  /*0f50*/  FADD.FTZ R3, -R218.reuse, R3 ;  /* 0x00000003da037221 */ /* 0x040fe20000010100 */
[----:B------:R-:W-:Y:S01]  /*0f60*/  HADD2.F32 R5, -RZ, R5.H1_H1 ;  /* 0x30000005ff057230 */ /* 0x000fe20000004100 */
[C---:B------:R-:W-:Y:S01]  /*0f70*/  FADD.FTZ R8, -R218.reuse, R8 ;  /* 0x00000008da087221 */ /* 0x040fe20000010100 */
[--C-:B------:R-:W-:Y:S01]  /*0f80*/  HADD2.F32 R4, -RZ, R6.reuse.H0_H0 ;  /* 0x20000006ff047230 */ /* 0x100fe20000004100 */
[C---:B------:R-:W-:Y:S01]  /*0f90*/  FADD.FTZ R2, -R218.reuse, R2 ;  /* 0x00000002da027221 */ /* 0x040fe20000010100 */
[--C-:B------:R-:W-:Y:S01]  /*0fa0*/  HADD2.F32 R238, -RZ, R7.reuse.H0_H0 ;  /* 0x20000007ffee7230 */ /* 0x100fe20000004100 */
[----:B------:R-:W-:Y:S01]  /*0fb0*/  FADD.FTZ R5, -R218, R5 ;  /* 0x00000005da057221 */ /* 0x000fe20000010100 */
[----:B------:R-:W-:Y:S01]  /*0fc0*/  HADD2.F32 R197, -RZ, R7.H1_H1 ;  /* 0x30000007ffc57230 */ /* 0x000fe20000004100 */
[C---:B-----5:R-:W-:Y:S01]  /*0fd0*/  FMUL.FTZ R211, R18.reuse, R8 ;  /* 0x0000000812d37220 */ /* 0x060fe20000410000 */
[----:B------:R-:W-:Y:S01]  /*0fe0*/  HADD2.F32 R6, -RZ, R6.H1_H1 ;  /* 0x30000006ff067230 */ /* 0x000fe20000004100 */
[C---:B------:R-:W-:Y:S01]  /*0ff0*/  FMUL.FTZ R2, R18.reuse, R2 ;  /* 0x0000000212027220 */ /* 0x040fe20000410000 */
[--C-:B---3--:R-:W-:Y:S01]  /*1000*/  HADD2.F32 R198, -RZ, R192.reuse.H0_H0 ;  /* 0x200000c0ffc67230 */ /* 0x108fe20000004100 */
[----:B------:R-:W-:Y:S01]  /*1010*/  FMUL.FTZ R3, R18, R3 ;  /* 0x0000000312037220 */ /* 0x000fe20000410000 */
[----:B------:R-:W-:Y:S01]  /*1020*/  HADD2.F32 R199, -RZ, R192.H1_H1 ;  /* 0x300000c0ffc77230 */ /* 0x000fe20000004100 */
[----:B------:R-:W-:Y:S01]  /*1030*/  FADD.FTZ R6, -R218, R6 ;  /* 0x00000006da067221 */ /* 0x000fe20000010100 */
[--C-:B------:R-:W-:Y:S01]  /*1040*/  HADD2.F32 R192, -RZ, R194.reuse.H0_H0 ;  /* 0x200000c2ffc07230 */ /* 0x100fe20000004100 */
[----:B------:R-:W-:Y:S01]  /*1050*/  FMUL.FTZ R245, R32, R198 ;  /* 0x000000c620f57220 */ /* 0x000fe20000410000 */
[----:B------:R-:W-:Y:S01]  /*1060*/  HADD2.F32 R7, -RZ, R194.H1_H1 ;  /* 0x300000c2ff077230 */ /* 0x000fe20000004100 */
[----:B------:R-:W-:Y:S01]  /*1070*/  FADD.FTZ R194, -R218, R4 ;  /* 0x00000004dac27221 */ /* 0x000fe20000010100 */
[--C-:B------:R-:W-:Y:S01]  /*1080*/  HADD2.F32 R196, -RZ, R193.reuse.H0_H0 ;  /* 0x200000c1ffc47230 */ /* 0x100fe20000004100 */
[C---:B------:R-:W-:Y:S01]  /*1090*/  FMUL.FTZ R4, R18.reuse, R5 ;  /* 0x0000000512047220 */ /* 0x040fe20000410000 */
[----:B------:R-:W-:Y:S01]  /*10a0*/  HADD2.F32 R193, -RZ, R193.H1_H1 ;  /* 0x300000c1ffc17230 */ /* 0x000fe20000004100 */
[----:B------:R-:W-:Y:S01]  /*10b0*/  FMUL.FTZ R5, R18, R194 ;  /* 0x000000c212057220 */ /* 0x000fe20000410000 */
[--C-:B------:R-:W-:Y:S01]  /*10c0*/  HADD2.F32 R8, -RZ, R195.reuse.H0_H0 ;  /* 0x200000c3ff087230 */ /* 0x100fe20000004100 */
[----:B------:R-:W-:Y:S01]  /*10d0*/  FADD.FTZ R120, R120, R192 ;  /* 0x000000c078787221 */ /* 0x000fe20000010000 */
[----:B------:R-:W-:Y:S01]  /*10e0*/  HADD2.F32 R195, -RZ, R195.H1_H1 ;  /* 0x300000c3ffc37230 */ /* 0x000fe20000004100 */
        /* <DEDUP_REMOVED lines=43> */
.L_x_6304:
[----:B------:R-:W-:Y:S05]  /*13a0*/  BSYNC B0 ;  /* 0x0000000000007941 */ /* 0x000fea0003800000 */
.L_x_6303:
        /* <DEDUP_REMOVED lines=13> */
[----:B------:R-:W-:Y:S01]  /*1480*/  IADD3 R226, R226, 0x100, RZ ;  /* 0x00000100e2e27810 */ /* 0x000fe20007ffe0ff */
[--C-:B--2---:R-:W-:Y:S02]  /*1490*/  HADD2.F32 R199, -RZ, R12.reuse.H0_H0 ;  /* 0x2000000cffc77230 */ /* 0x104fe40000004100 */
[--C-:B------:R-:W-:Y:S02]  /*14a0*/  HADD2.F32 R223, -RZ, R15.reuse.H0_H0 ;  /* 0x2000000fffdf7230 */ /* 0x100fe40000004100 */
[----:B------:R-:W-:Y:S01]  /*14b0*/  HADD2.F32 R196, -RZ, R15.H1_H1 ;  /* 0x3000000fffc47230 */ /* 0x000fe20000004100 */
[----:B------:R-:W-:Y:S01]  /*14c0*/  FADD.FTZ R15, -R218, R199 ;  /* 0x000000c7da0f7221 */ /* 0x000fe20000010100 */
[----:B------:R-:W-:Y:S02]  /*14d0*/  HADD2.F32 R9, -RZ, R12.H1_H1 ;  /* 0x3000000cff097230 */ /* 0x000fe40000004100 */
[--C-:B------:R-:W-:Y:S01]  /*14e0*/  HADD2.F32 R12, -RZ, R13.reuse.H1_H1 ;  /* 0x3000000dff0c7230 */ /* 0x100fe20000004100 */
[----:B-----5:R-:W-:Y:S01]  /*14f0*/  FMUL.FTZ R210, R18, R15 ;  /* 0x0000000f12d27220 */ /* 0x020fe20000410000 */
[--C-:B-1----:R-:W-:Y:S01]  /*1500*/  HADD2.F32 R11, -RZ, R14.reuse.H0_H0 ;  /* 0x2000000eff0b7230 */ /* 0x102fe20000004100 */
[C---:B------:R-:W-:Y:S01]  /*1510*/  FADD.FTZ R9, -R218.reuse, R9 ;  /* 0x00000009da097221 */ /* 0x040fe20000010100 */
[----:B------:R-:W-:Y:S01]  /*1520*/  HADD2.F32 R10, -RZ, R13.H0_H0 ;  /* 0x2000000dff0a7230 */ /* 0x000fe20000004100 */
[----:B------:R-:W-:Y:S01]  /*1530*/  FADD.FTZ R12, -R218, R12 ;  /* 0x0000000cda0c7221 */ /* 0x000fe20000010100 */
[----:B------:R-:W-:Y:S01]  /*1540*/  HADD2.F32 R14, -RZ, R14.H1_H1 ;  /* 0x3000000eff0e7230 */ /* 0x000fe20000004100 */
[----:B------:R-:W-:Y:S01]  /*1550*/  FMUL.FTZ R9, R18, R9 ;  /* 0x0000000912097220 */ /* 0x000fe20000410000 */
[--C-:B---3--:R-:W-:Y:S01]  /*1560*/  HADD2.F32 R197, -RZ, R192.reuse.H0_H0 ;  /* 0x200000c0ffc57230 */ /* 0x108fe20000004100 */
[C---:B------:R-:W-:Y:S01]  /*1570*/  FADD.FTZ R10, -R218.reuse, R10 ;  /* 0x0000000ada0a7221 */ /* 0x040fe20000010100 */
        /* <DEDUP_REMOVED lines=8> */
[----:B------:R-:W-:Y:S01]  /*1600*/  HADD2.F32 R194, -RZ, R194.H1_H1 ;  /* 0x300000c2ffc27230 */ /* 0x000fe20000004100 */
[----:B------:R-:W-:Y:S01]  /*1610*/  FADD.FTZ R197, -R218, R11 ;  /* 0x0000000bdac57221 */ /* 0x000fe20000010100 */
[--C-:B------:R-:W-:Y:S01]  /*1620*/  HADD2.F32 R15, -RZ, R195.reuse.H0_H0 ;  /* 0x200000c3ff0f7230 */ /* 0x100fe20000004100 */
[C---:B------:R-:W-:Y:S01]  /*1630*/  FMUL.FTZ R11, R18.reuse, R12 ;  /* 0x0000000c120b7220 */ /* 0x040fe20000410000 */
[----:B------:R-:W-:Y:S01]  /*1640*/  HADD2.F32 R195, -RZ, R195.H1_H1 ;  /* 0x300000c3ffc37230 */ /* 0x000fe20000004100 */
        /* <DEDUP_REMOVED lines=44> */
.L_x_6306:
[----:B------:R-:W-:Y:S05]  /*1910*/  BSYNC B0 ;  /* 0x0000000000007941 */ /* 0x000fea0003800000 */
.L_x_6305:
        /* <DEDUP_REMOVED lines=15> */
[--C-:B------:R-:W-:Y:S02]  /*1a10*/  HADD2.F32 R216, -RZ, R193.reuse.H0_H0 ;  /* 0x200000c1ffd87230 */ /* 0x100fe40000004100 */
[----:B-1----:R-:W-:Y:S02]  /*1a20*/  HADD2.F32 R213, -RZ, R193.H1_H1 ;  /* 0x300000c1ffd57230 */ /* 0x002fe40000004100 */
        /* <DEDUP_REMOVED lines=8> */
[----:B---3--:R-:W-:Y:S01]  /*1ab0*/  HADD2.F32 R217, -RZ, R196.H1_H1 ;  /* 0x300000c4ffd97230 */ /* 0x008fe20000004100 */
[C---:B------:R-:W-:Y:S01]  /*1ac0*/  FADD.FTZ R204, -R218.reuse, R209 ;  /* 0x000000d1dacc7221 */ /* 0x040fe20000010100 */
[--C-:B------:R-:W-:Y:S01]  /*1ad0*/  HADD2.F32 R215, -RZ, R197.reuse.H0_H0 ;  /* 0x200000c5ffd77230 */ /* 0x100fe20000004100 */
[C---:B------:R-:W-:Y:S01]  /*1ae0*/  FADD.FTZ R194, -R218.reuse, R194 ;  /* 0x000000c2dac27221 */ /* 0x040fe20000010100 */
[----:B------:R-:W-:Y:S01]  /*1af0*/  HADD2.F32 R214, -RZ, R197.H1_H1 ;  /* 0x300000c5ffd67230 */ /* 0x000fe20000004100 */
[C---:B------:R-:W-:Y:S01]  /*1b00*/  FADD.FTZ R193, -R218.reuse, R193 ;  /* 0x000000c1dac17221 */ /* 0x040fe20000010100 */
[----:B------:R-:W-:Y:S01]  /*1b10*/  HADD2.F32 R197, -RZ, R198.H0_H0 ;  /* 0x200000c6ffc57230 */ /* 0x000fe20000004100 */
[----:B------:R-:W-:Y:S01]  /*1b20*/  FADD.FTZ R192, -R218, R192 ;  /* 0x000000c0dac07221 */ /* 0x000fe20000010100 */
[----:B------:R-:W-:Y:S01]  /*1b30*/  HADD2.F32 R218, -RZ, R196.H0_H0 ;  /* 0x200000c4ffda7230 */ /* 0x000fe20000004100 */
[C---:B-----5:R-:W-:Y:S01]  /*1b40*/  FMUL.FTZ R209, R18.reuse, R195 ;  /* 0x000000c312d17220 */ /* 0x060fe20000410000 */
[----:B------:R-:W-:Y:S01]  /*1b50*/  HADD2.F32 R198, -RZ, R198.H1_H1 ;  /* 0x300000c6ffc67230 */ /* 0x000fe20000004100 */
[----:B------:R-:W-:Y:S01]  /*1b60*/  FMUL.FTZ R204, R18, R204 ;  /* 0x000000cc12cc7220 */ /* 0x000fe20000410000 */
[--C-:B------:R-:W-:Y:S01]  /*1b70*/  HADD2.F32 R196, -RZ, R199.reuse.H0_H0 ;  /* 0x200000c7ffc47230 */ /* 0x100fe20000004100 */
[----:B------:R-:W-:Y:S01]  /*1b80*/  FMUL.FTZ R234, R72, R218 ;  /* 0x000000da48ea7220 */ /* 0x000fe20000410000 */
[----:B------:R-:W-:Y:S01]  /*1b90*/  HADD2.F32 R195, -RZ, R199.H1_H1 ;  /* 0x300000c7ffc37230 */ /* 0x000fe20000004100 */
        /* <DEDUP_REMOVED lines=45> */
.L_x_6308:
[----:B------:R-:W-:Y:S05]  /*1e70*/  BSYNC B0 ;  /* 0x0000000000007941 */ /* 0x000fea0003800000 */
.L_x_6307:
[----:B------:R-:W2:Y:S04]  /*1e80*/  LDL R193, [R1+0x10] ;  /* 0x0000100001c17983 */ /* 0x000ea80000100800 */
        /* <DEDUP_REMOVED lines=8> */
.L_x_6326:
        /* <DEDUP_REMOVED lines=18> */
.L_x_6327:
        /* <DEDUP_REMOVED lines=55> */
[----:B------:R-:W-:Y:S01]  /*23a0*/  FMUL.FTZ R196, R196, R17 ;  /* 0x00000011c4c47220 */ /* 0x000fe20000410000 */
[----:B--2---:R-:W-:-:S05]  /*23b0*/  HADD2.F32 R218, -RZ, R193.H0_H0 ;  /* 0x200000c1ffda7230 */ /* 0x004fca0000004100 */
[-C--:B------:R-:W-:Y:S01]  /*23c0*/  FFMA.FTZ R138, R218, R196.reuse, R138 ;  /* 0x000000c4da8a7223 */ /* 0x080fe2000001008a */
[----:B------:R-:W-:Y:S01]  /*23d0*/  HADD2.F32 R218, -RZ, R193.H1_H1 ;  /* 0x300000c1ffda7230 */ /* 0x000fe20000004100 */
[----:B------:R-:W-:Y:S01]  /*23e0*/  FMUL.FTZ R193, R197, R17 ;  /* 0x00000011c5c17220 */ /* 0x000fe20000410000 */
[--C-:B------:R-:W-:Y:S01]  /*23f0*/  @P0 HADD2.F32 R197, -RZ, R170.reuse.H0_H0 ;  /* 0x200000aaffc50230 */ /* 0x100fe20000004100 */
[----:B------:R-:W-:Y:S02]  /*2400*/  FMUL.FTZ R196, R26, R196 ;  /* 0x000000c41ac47220 */ /* 0x000fe40000410000 */
[-C--:B------:R-:W-:Y:S01]  /*2410*/  FFMA.FTZ R139, R218, R193.reuse, R139 ;  /* 0x000000c1da8b7223 */ /* 0x080fe2000001008b */
[----:B------:R-:W-:Y:S01]  /*2420*/  @P0 HADD2.F32 R218, -RZ, R170.H1_H1 ;  /* 0x300000aaffda0230 */ /* 0x000fe20000004100 */
[----:B------:R-:W-:-:S05]  /*2430*/  FMUL.FTZ R193, R27, R193 ;  /* 0x000000c11bc17220 */ /* 0x000fca0000410000 */
[----:B------:R-:W-:Y:S01]  /*2440*/  F2FP.PACK_AB R193, R193, R196 ;  /* 0x000000c4c1c1723e */ /* 0x000fe200000000ff */
[----:B------:R-:W-:-:S04]  /*2450*/  FFMA.FTZ R196, R205, R198, R199 ;  /* 0x000000c6cdc47223 */ /* 0x000fc800000100c7 */
[----:B------:R-:W-:-:S04]  /*2460*/  FADD.FTZ R196, R249, -R196 ;  /* 0x800000c4f9c47221 */ /* 0x000fc80000010000 */
[----:B------:R-:W-:-:S04]  /*2470*/  FMUL.FTZ R196, R18, R196 ;  /* 0x000000c412c47220 */ /* 0x000fc80000410000 */
[----:B------:R-:W-:-:S05]  /*2480*/  @P0 FADD.FTZ R196, R196, R197 ;  /* 0x000000c5c4c40221 */ /* 0x000fca0000010000 */
[----:B------:R-:W-:Y:S01]  /*2490*/  @P5 F2FP.PACK_AB R197, RZ, R196 ;  /* 0x000000c4ffc5523e */ /* 0x000fe200000000ff */
[----:B------:R-:W-:-:S03]  /*24a0*/  FMUL.FTZ R196, R196, R17 ;  /* 0x00000011c4c47220 */ /* 0x000fc60000410000 */
[----:B------:R-:W-:Y:S01]  /*24b0*/  @P5 PRMT R182, R197, 0x7610, R182 ;  /* 0x00007610c5b65816 */ /* 0x000fe200000000b6 */
[----:B------:R-:W-:-:S04]  /*24c0*/  FFMA.FTZ R197, R201, R198, R199 ;  /* 0x000000c6c9c57223 */ /* 0x000fc800000100c7 */
[----:B------:R-:W-:-:S04]  /*24d0*/  FADD.FTZ R197, R248, -R197 ;  /* 0x800000c5f8c57221 */ /* 0x000fc80000010000 */
[----:B------:R-:W-:-:S04]  /*24e0*/  FMUL.FTZ R197, R18, R197 ;  /* 0x000000c512c57220 */ /* 0x000fc80000410000 */
[----:B------:R-:W-:-:S05]  /*24f0*/  @P0 FADD.FTZ R197, R197, R218 ;  /* 0x000000dac5c50221 */ /* 0x000fca0000010000 */
[----:B------:R-:W-:-:S04]  /*2500*/  @P5 F2FP.PACK_AB R218, RZ, R197 ;  /* 0x000000c5ffda523e */ /* 0x000fc800000000ff */
[----:B------:R-:W-:Y:S01]  /*2510*/  @P5 PRMT R182, R182, 0x5410, R218 ;  /* 0x00005410b6b65816 */ /* 0x000fe200000000da */
[----:B------:R-:W-:-:S05]  /*2520*/  HADD2.F32 R218, -RZ, R194.H0_H0 ;  /* 0x200000c2ffda7230 */ /* 0x000fca0000004100 */
        /* <DEDUP_REMOVED lines=25> */
[----:B------:R-:W-:Y:S02]  /*26c0*/  FMUL.FTZ R192, R197, R17 ;  /* 0x00000011c5c07220 */ /* 0x000fe40000410000 */
[----:B------:R-:W-:Y:S02]  /*26d0*/  FMUL.FTZ R196, R24, R196 ;  /* 0x000000c418c47220 */ /* 0x000fe40000410000 */
[-C--:B------:R-:W-:Y:S01]  /*26e0*/  FFMA.FTZ R137, R218, R192.reuse, R137 ;  /* 0x000000c0da897223 */ /* 0x080fe20000010089 */
[----:B------:R-:W-:Y:S01]  /*26f0*/  @P0 HADD2.F32 R218, -RZ, R171.H1_H1 ;  /* 0x300000abffda0230 */ /* 0x000fe20000004100 */
[----:B------:R-:W-:-:S05]  /*2700*/  FMUL.FTZ R192, R25, R192 ;  /* 0x000000c019c07220 */ /* 0x000fca0000410000 */
[----:B------:R-:W-:Y:S01]  /*2710*/  F2FP.PACK_AB R192, R192, R196 ;  /* 0x000000c4c0c0723e */ /* 0x000fe200000000ff */
[----:B------:R-:W-:-:S04]  /*2720*/  FFMA.FTZ R196, R202, R198, R199 ;  /* 0x000000c6cac47223 */ /* 0x000fc800000100c7 */
[----:B------:R-:W-:-:S04]  /*2730*/  FADD.FTZ R196, R247, -R196 ;  /* 0x800000c4f7c47221 */ /* 0x000fc80000010000 */
[----:B------:R-:W-:Y:S01]  /*2740*/  FMUL.FTZ R197, R18, R196 ;  /* 0x000000c412c57220 */ /* 0x000fe20000410000 */
[----:B------:R-:W-:-:S05]  /*2750*/  @P0 HADD2.F32 R196, -RZ, R171.H0_H0 ;  /* 0x200000abffc40230 */ /* 0x000fca0000004100 */
[----:B------:R-:W-:-:S05]  /*2760*/  @P0 FADD.FTZ R197, R197, R196 ;  /* 0x000000c4c5c50221 */ /* 0x000fca0000010000 */
[----:B------:R-:W-:-:S04]  /*2770*/  @P5 F2FP.PACK_AB R196, RZ, R197 ;  /* 0x000000c5ffc4523e */ /* 0x000fc800000000ff */
[----:B------:R-:W-:Y:S01]  /*2780*/  @P5 PRMT R183, R196, 0x7610, R183 ;  /* 0x00007610c4b75816 */ /* 0x000fe200000000b7 */
[----:B------:R-:W-:Y:S01]  /*2790*/  FMUL.FTZ R196, R197, R17 ;  /* 0x00000011c5c47220 */ /* 0x000fe20000410000 */
[----:B------:R-:W-:-:S05]  /*27a0*/  HADD2.F32 R197, -RZ, R195.H0_H0 ;  /* 0x200000c3ffc57230 */ /* 0x000fca0000004100 */
[----:B------:R-:W-:Y:S02]  /*27b0*/  FFMA.FTZ R142, R197, R196, R142 ;  /* 0x000000c4c58e7223 */ /* 0x000fe4000001008e */
[----:B------:R-:W-:Y:S02]  /*27c0*/  FFMA.FTZ R197, R203, R198, R199 ;  /* 0x000000c6cbc57223 */ /* 0x000fe400000100c7 */
[----:B------:R-:W-:Y:S02]  /*27d0*/  FMUL.FTZ R196, R30, R196 ;  /* 0x000000c41ec47220 */ /* 0x000fe40000410000 */
[----:B------:R-:W-:-:S04]  /*27e0*/  FADD.FTZ R197, R246, -R197 ;  /* 0x800000c5f6c57221 */ /* 0x000fc80000010000 */
[----:B------:R-:W-:-:S04]  /*27f0*/  FMUL.FTZ R197, R18, R197 ;  /* 0x000000c512c57220 */ /* 0x000fc80000410000 */
[----:B------:R-:W-:-:S05]  /*2800*/  @P0 FADD.FTZ R197, R197, R218 ;  /* 0x000000dac5c50221 */ /* 0x000fca0000010000 */
[----:B------:R-:W-:-:S04]  /*2810*/  @P5 F2FP.PACK_AB R218, RZ, R197 ;  /* 0x000000c5ffda523e */ /* 0x000fc800000000ff */
[----:B------:R-:W-:Y:S01]  /*2820*/  @P5 PRMT R183, R183, 0x5410, R218 ;  /* 0x00005410b7b75816 */ /* 0x000fe200000000da */
[----:B------:R-:W-:Y:S01]  /*2830*/  HADD2.F32 R218, -RZ, R195.H1_H1 ;  /* 0x300000c3ffda7230 */ /* 0x000fe20000004100 */
[----:B------:R-:W-:-:S04]  /*2840*/  FMUL.FTZ R195, R197, R17 ;  /* 0x00000011c5c37220 */ /* 0x000fc80000410000 */
[-C--:B------:R-:W-:Y:S02]  /*2850*/  FFMA.FTZ R143, R218, R195.reuse, R143 ;  /* 0x000000c3da8f7223 */ /* 0x080fe4000001008f */
[----:B------:R-:W-:-:S05]  /*2860*/  FMUL.FTZ R195, R31, R195 ;  /* 0x000000c31fc37220 */ /* 0x000fca0000410000 */
[----:B------:R-:W-:Y:S01]  /*2870*/  F2FP.PACK_AB R195, R195, R196 ;  /* 0x000000c4c3c3723e */ /* 0x000fe200000000ff */
[----:B------:R-:W-:-:S05]  /*2880*/  @P5 IMAD.WIDE.U32 R196, R16, R219, c[0x0][0x258] ;  /* 0x0000960010c45625 */ /* 0x000fca00078e00db */
[----:B------:R2:W-:Y:S02]  /*2890*/  @P5 STG.E.128 [R196.64], R180 ;  /* 0x000000b4c4005986 */ /* 0x0005e4000c101d04 */
[C---:B--2---:R-:W-:Y:S01]  /*28a0*/  IMAD.WIDE.U32 R196, R16.reuse, R219, c[0x0][0x248] ;  /* 0x0000920010c47625 */ /* 0x044fe200078e00db */
[----:B------:R-:W-:-:S04]  /*28b0*/  IADD3 R16, R16, 0x100, RZ ;  /* 0x0000010010107810 */ /* 0x000fc80007ffe0ff */
[----:B------:R2:W-:Y:S03]  /*28c0*/  STG.E.128 [R196.64], R192 ;  /* 0x000000c0c4007986 */ /* 0x0005e6000c101d04 */
.L_x_6312:
[----:B------:R-:W-:Y:S05]  /*28d0*/  BSYNC B0 ;  /* 0x0000000000007941 */ /* 0x000fea0003800000 */
.L_x_6311:
[----:B------:R-:W-:Y:S01]  /*28e0*/  BSSY B0, `(.L_x_6313) ;  /* 0x000006c000007945 */ /* 0x000fe20003800000 */
[----:B------:R-:W-:Y:S05]  /*28f0*/  @!P2 BRA `(.L_x_6314) ;  /* 0x000006a00000a947 */ /* 0x000fea0003800000 */
[----:B------:R-:W-:Y:S01]  /*2900*/  ISETP.NE.U32.AND P0, PT, RZ, c[0x0][0x218], PT ;  /* 0x00008600ff007a0c */ /* 0x000fe20003f05070 */
[-CC-:B--2---:R-:W-:Y:S01]  /*2910*/  FFMA.FTZ R192, R6, R198.reuse, R199.reuse ;  /* 0x000000c606c07223 */ /* 0x184fe200000100c7 */
        /* <DEDUP_REMOVED lines=19> */
[----:B------:R-:W-:Y:S01]  /*2a50*/  FMUL.FTZ R197, R197, R17 ;  /* 0x00000011c5c57220 */ /* 0x000fe20000410000 */
[----:B------:R-:W-:Y:S02]  /*2a60*/  @P0 HADD2.F32 R219, -RZ, R173.H1_H1 ;  /* 0x300000adffdb0230 */ /* 0x000fe40000004100 */
[--C-:B--2---:R-:W-:Y:S02]  /*2a70*/  HADD2.F32 R218, -RZ, R194.reuse.H0_H0 ;  /* 0x200000c2ffda7230 */ /* 0x104fe40000004100 */
[----:B------:R-:W-:-:S03]  /*2a80*/  HADD2.F32 R194, -RZ, R194.H1_H1 ;  /* 0x300000c2ffc27230 */ /* 0x000fc60000004100 */
[----:B------:R-:W-:Y:S02]  /*2a90*/  FFMA.FTZ R148, R218, R197, R148 ;  /* 0x000000c5da947223 */ /* 0x000fe40000010094 */
[----:B------:R-:W-:Y:S02]  /*2aa0*/  FMUL.FTZ R218, R196, R17 ;  /* 0x00000011c4da7220 */ /* 0x000fe40000410000 */
[----:B------:R-:W-:Y:S02]  /*2ab0*/  FMUL.FTZ R197, R44, R197 ;  /* 0x000000c52cc57220 */ /* 0x000fe40000410000 */
[----:B------:R-:W-:Y:S02]  /*2ac0*/  FFMA.FTZ R149, R194, R218, R149 ;  /* 0x000000dac2957223 */ /* 0x000fe40000010095 */
[----:B------:R-:W-:Y:S02]  /*2ad0*/  FFMA.FTZ R194, R211, R198, R199 ;  /* 0x000000c6d3c27223 */ /* 0x000fe400000100c7 */
[----:B------:R-:W-:-:S02]  /*2ae0*/  FMUL.FTZ R218, R45, R218 ;  /* 0x000000da2dda7220 */ /* 0x000fc40000410000 */
[----:B------:R-:W-:-:S04]  /*2af0*/  FADD.FTZ R194, R245, -R194 ;  /* 0x800000c2f5c27221 */ /* 0x000fc80000010000 */
[----:B------:R-:W-:Y:S01]  /*2b00*/  FMUL.FTZ R196, R18, R194 ;  /* 0x000000c212c47220 */ /* 0x000fe20000410000 */
[----:B------:R-:W-:-:S05]  /*2b10*/  @P0 HADD2.F32 R194, -RZ, R172.H0_H0 ;  /* 0x200000acffc20230 */ /* 0x000fca0000004100 */
[----:B------:R-:W-:-:S05]  /*2b20*/  @P0 FADD.FTZ R196, R196, R194 ;  /* 0x000000c2c4c40221 */ /* 0x000fca0000010000 */
[----:B------:R-:W-:Y:S01]  /*2b30*/  @P5 F2FP.PACK_AB R194, RZ, R196 ;  /* 0x000000c4ffc2523e */ /* 0x000fe200000000ff */
[----:B------:R-:W-:-:S03]  /*2b40*/  FMUL.FTZ R196, R196, R17 ;  /* 0x00000011c4c47220 */ /* 0x000fc60000410000 */
[----:B------:R-:W-:Y:S02]  /*2b50*/  @P5 PRMT R180, R194, 0x7610, R180 ;  /* 0x00007610c2b45816 */ /* 0x000fe400000000b4 */
[----:B------:R-:W-:Y:S01]  /*2b60*/  F2FP.PACK_AB R194, R218, R197 ;  /* 0x000000c5dac2723e */ /* 0x000fe200000000ff */
[----:B------:R-:W-:Y:S01]  /*2b70*/  FFMA.FTZ R197, R2, R198, R199 ;  /* 0x000000c602c57223 */ /* 0x000fe200000100c7 */
[----:B------:R-:W-:-:S03]  /*2b80*/  @P0 HADD2.F32 R218, -RZ, R172.H1_H1 ;  /* 0x300000acffda0230 */ /* 0x000fc60000004100 */
[----:B------:R-:W-:-:S04]  /*2b90*/  FADD.FTZ R197, R244, -R197 ;  /* 0x800000c5f4c57221 */ /* 0x000fc80000010000 */
[----:B------:R-:W-:-:S04]  /*2ba0*/  FMUL.FTZ R197, R18, R197 ;  /* 0x000000c512c57220 */ /* 0x000fc80000410000 */
[----:B------:R-:W-:-:S05]  /*2bb0*/  @P0 FADD.FTZ R197, R197, R218 ;  /* 0x000000dac5c50221 */ /* 0x000fca0000010000 */
[----:B------:R-:W-:-:S04]  /*2bc0*/  @P5 F2FP.PACK_AB R218, RZ, R197 ;  /* 0x000000c5ffda523e */ /* 0x000fc800000000ff */
[----:B------:R-:W-:Y:S01]  /*2bd0*/  @P5 PRMT R180, R180, 0x5410, R218 ;  /* 0x00005410b4b45816 */ /* 0x000fe200000000da */
[----:B------:R-:W-:-:S05]  /*2be0*/  HADD2.F32 R218, -RZ, R192.H0_H0 ;  /* 0x200000c0ffda7230 */ /* 0x000fca0000004100 */
[----:B------:R-:W-:Y:S01]  /*2bf0*/  FFMA.FTZ R144, R218, R196, R144 ;  /* 0x000000c4da907223 */ /* 0x000fe20000010090 */
[----:B------:R-:W-:Y:S01]  /*2c00*/  HADD2.F32 R218, -RZ, R192.H1_H1 ;  /* 0x300000c0ffda7230 */ /* 0x000fe20000004100 */
[----:B------:R-:W-:Y:S02]  /*2c10*/  FMUL.FTZ R192, R197, R17 ;  /* 0x00000011c5c07220 */ /* 0x000fe40000410000 */
[----:B------:R-:W-:Y:S02]  /*2c20*/  FFMA.FTZ R197, R3, R198, R199 ;  /* 0x000000c603c57223 */ /* 0x000fe400000100c7 */
[----:B------:R-:W-:Y:S01]  /*2c30*/  FFMA.FTZ R145, R218, R192, R145 ;  /* 0x000000c0da917223 */ /* 0x000fe20000010091 */
[----:B------:R-:W-:Y:S01]  /*2c40*/  @P0 HADD2.F32 R218, -RZ, R173.H0_H0 ;  /* 0x200000adffda0230 */ /* 0x000fe20000004100 */
[----:B------:R-:W-:Y:S02]  /*2c50*/  FADD.FTZ R197, R243, -R197 ;  /* 0x800000c5f3c57221 */ /* 0x000fe40000010000 */
[----:B------:R-:W-:-:S02]  /*2c60*/  FMUL.FTZ R196, R40, R196 ;  /* 0x000000c428c47220 */ /* 0x000fc40000410000 */
[----:B------:R-:W-:Y:S02]  /*2c70*/  FMUL.FTZ R197, R18, R197 ;  /* 0x000000c512c57220 */ /* 0x000fe40000410000 */
[----:B------:R-:W-:Y:S02]  /*2c80*/  FMUL.FTZ R192, R41, R192 ;  /* 0x000000c029c07220 */ /* 0x000fe40000410000 */
[----:B------:R-:W-:-:S03]  /*2c90*/  @P0 FADD.FTZ R197, R197, R218 ;  /* 0x000000dac5c50221 */ /* 0x000fc60000010000 */
[----:B------:R-:W-:Y:S01]  /*2ca0*/  F2FP.PACK_AB R192, R192, R196 ;  /* 0x000000c4c0c0723e */ /* 0x000fe200000000ff */
[----:B------:R-:W-:Y:S01]  /*2cb0*/  HADD2.F32 R196, -RZ, R195.H0_H0 ;  /* 0x200000c3ffc47230 */ /* 0x000fe20000004100 */
        /* <DEDUP_REMOVED lines=12> */
[----:B------:R-:W-:Y:S01]  /*2d80*/  FMUL.FTZ R193, R218, R17 ;  /* 0x00000011dac17220 */ /* 0x000fe20000410000 */
[----:B------:R-:W-:Y:S01]  /*2d90*/  @P0 HADD2.F32 R218, -RZ, R175.H0_H0 ;  /* 0x200000afffda0230 */ /* 0x000fe20000004100 */
[----:B------:R-:W-:Y:S02]  /*2da0*/  FMUL.FTZ R197, R42, R197 ;  /* 0x000000c52ac57220 */ /* 0x000fe40000410000 */
[-C--:B------:R-:W-:Y:S02]  /*2db0*/  FFMA.FTZ R147, R219, R193.reuse, R147 ;  /* 0x000000c1db937223 */ /* 0x080fe40000010093 */
[----:B------:R-:W-:-:S05]  /*2dc0*/  FMUL.FTZ R193, R43, R193 ;  /* 0x000000c12bc17220 */ /* 0x000fca0000410000 */
[----:B------:R-:W-:Y:S01]  /*2dd0*/  F2FP.PACK_AB R193, R193, R197 ;  /* 0x000000c5c1c1723e */ /* 0x000fe200000000ff */
[----:B------:R-:W-:-:S04]  /*2de0*/  FFMA.FTZ R197, R7, R198, R199 ;  /* 0x000000c607c57223 */ /* 0x000fc800000100c7 */
[----:B------:R-:W-:-:S04]  /*2df0*/  FADD.FTZ R197, R239, -R197 ;  /* 0x800000c5efc57221 */ /* 0x000fc80000010000 */
[----:B------:R-:W-:-:S04]  /*2e00*/  FMUL.FTZ R197, R18, R197 ;  /* 0x000000c512c57220 */ /* 0x000fc80000410000 */
[----:B------:R-:W-:-:S05]  /*2e10*/  @P0 FADD.FTZ R197, R197, R218 ;  /* 0x000000dac5c50221 */ /* 0x000fca0000010000 */
[----:B------:R-:W-:-:S04]  /*2e20*/  @P5 F2FP.PACK_AB R218, RZ, R197 ;  /* 0x000000c5ffda523e */ /* 0x000fc800000000ff */
[----:B------:R-:W-:Y:S01]  /*2e30*/  @P5 PRMT R183, R218, 0x7610, R183 ;  /* 0x00007610dab75816 */ /* 0x000fe200000000b7 */
[----:B------:R-:W-:Y:S01]  /*2e40*/  FMUL.FTZ R218, R197, R17 ;  /* 0x00000011c5da7220 */ /* 0x000fe20000410000 */
[----:B------:R-:W-:-:S03]  /*2e50*/  @P0 HADD2.F32 R197, -RZ, R175.H1_H1 ;  /* 0x300000afffc50230 */ /* 0x000fc60000004100 */
[----:B------:R-:W-:Y:S02]  /*2e60*/  FFMA.FTZ R150, R196, R218, R150 ;  /* 0x000000dac4967223 */ /* 0x000fe40000010096 */
[----:B------:R-:W-:-:S04]  /*2e70*/  FFMA.FTZ R196, R8, R198, R199 ;  /* 0x000000c608c47223 */ /* 0x000fc800000100c7 */
[----:B------:R-:W-:-:S04]  /*2e80*/  FADD.FTZ R196, R238, -R196 ;  /* 0x800000c4eec47221 */ /* 0x000fc80000010000 */
[----:B------:R-:W-:-:S04]  /*2e90*/  FMUL.FTZ R196, R18, R196 ;  /* 0x000000c412c47220 */ /* 0x000fc80000410000 */
[----:B------:R-:W-:-:S05]  /*2ea0*/  @P0 FADD.FTZ R196, R196, R197 ;  /* 0x000000c5c4c40221 */ /* 0x000fca0000010000 */
[----:B------:R-:W-:-:S04]  /*2eb0*/  @P5 F2FP.PACK_AB R197, RZ, R196 ;  /* 0x000000c4ffc5523e */ /* 0x000fc800000000ff */
[----:B------:R-:W-:Y:S01]  /*2ec0*/  @P5 PRMT R183, R183, 0x5410, R197 ;  /* 0x00005410b7b75816 */ /* 0x000fe200000000c5 */
[----:B------:R-:W-:Y:S01]  /*2ed0*/  HADD2.F32 R197, -RZ, R195.H1_H1 ;  /* 0x300000c3ffc57230 */ /* 0x000fe20000004100 */
[----:B------:R-:W-:Y:S01]  /*2ee0*/  FMUL.FTZ R195, R196, R17 ;  /* 0x00000011c4c37220 */ /* 0x000fe20000410000 */
[----:B------:R-:W-:-:S03]  /*2ef0*/  @P5 LEA R196, P0, R16, c[0x0][0x258], 0x4 ;  /* 0x0000960010c45a11 */ /* 0x000fc600078020ff */
[-C--:B------:R-:W-:Y:S01]  /*2f00*/  FFMA.FTZ R151, R197, R195.reuse, R151 ;  /* 0x000000c3c5977223 */ /* 0x080fe20000010097 */
[----:B------:R-:W-:Y:S01]  /*2f10*/  @P5 LEA.HI.X R197, R16, c[0x0][0x25c], RZ, 0x4, P0 ;  /* 0x0000970010c55a11 */ /* 0x000fe200000f24ff */
[----:B------:R-:W-:-:S04]  /*2f20*/  FMUL.FTZ R195, R47, R195 ;  /* 0x000000c32fc37220 */ /* 0x000fc80000410000 */
[----:B------:R2:W-:Y:S02]  /*2f30*/  @P5 STG.E.128 [R196.64], R180 ;  /* 0x000000b4c4005986 */ /* 0x0005e4000c101d04 */
[----:B--2---:R-:W-:-:S05]  /*2f40*/  FMUL.FTZ R196, R46, R218 ;  /* 0x000000da2ec47220 */ /* 0x004fca0000410000 */
[----:B------:R-:W-:Y:S02]  /*2f50*/  F2FP.PACK_AB R195, R195, R196 ;  /* 0x000000c4c3c3723e */ /* 0x000fe400000000ff */
[----:B------:R-:W-:-:S04]  /*2f60*/  LEA R196, P0, R16, c[0x0][0x248], 0x4 ;  /* 0x0000920010c47a11 */ /* 0x000fc800078020ff */
[C---:B------:R-:W-:Y:S02]  /*2f70*/  LEA.HI.X R197, R16.reuse, c[0x0][0x24c], RZ, 0x4, P0 ;  /* 0x0000930010c57a11 */ /* 0x040fe400000f24ff */
[----:B------:R-:W-:-:S03]  /*2f80*/  IADD3 R16, R16, 0x100, RZ ;  /* 0x0000010010107810 */ /* 0x000fc60007ffe0ff */
[----:B------:R2:W-:Y:S04]  /*2f90*/  STG.E.128 [R196.64], R192 ;  /* 0x000000c0c4007986 */ /* 0x0005e8000c101d04 */
.L_x_6314:
[----:B------:R-:W-:Y:S05]  /*2fa0*/  BSYNC B0 ;  /* 0x0000000000007941 */ /* 0x000fea0003800000 */
.L_x_6313:
        /* <DEDUP_REMOVED lines=108> */
.L_x_6316:
[----:B------:R-:W-:Y:S05]  /*3670*/  BSYNC B0 ;  /* 0x0000000000007941 */ /* 0x000fea0003800000 */
.L_x_6315:
        /* <DEDUP_REMOVED lines=17> */
[----:B------:R-:W-:Y:S02]  /*3790*/  FFMA.FTZ R218, R228, R198, R199 ;  /* 0x000000c6e4da7223 */ /* 0x000fe400000100c7 */
[----:B------:R-:W-:-:S02]  /*37a0*/  @P0 FADD.FTZ R196, R196, R192 ;  /* 0x000000c0c4c40221 */ /* 0x000fc40000010000 */
[----:B------:R-:W-:Y:S02]  /*37b0*/  @P0 FADD.FTZ R197, R197, R193 ;  /* 0x000000c1c5c50221 */ /* 0x000fe40000010000 */
[--C-:B------:R-:W-:Y:S01]  /*37c0*/  FFMA.FTZ R195, R215, R198, R199.reuse ;  /* 0x000000c6d7c37223 */ /* 0x100fe200000100c7 */
[----:B------:R-:W-:Y:S01]  /*37d0*/  @P5 F2FP.PACK_AB R192, RZ, R196 ;  /* 0x000000c4ffc0523e */ /* 0x000fe200000000ff */
[----:B-1----:R-:W-:Y:S01]  /*37e0*/  FFMA.FTZ R225, R213, R198, R199 ;  /* 0x000000c6d5e17223 */ /* 0x002fe200000100c7 */
        /* <DEDUP_REMOVED lines=65> */
[----:B------:R-:W-:Y:S02]  /*3c00*/  FMUL.FTZ R219, R64, R226 ;  /* 0x000000e240db7220 */ /* 0x000fe40000410000 */
[----:B------:R-:W-:Y:S01]  /*3c10*/  FMUL.FTZ R17, R18, R17 ;  /* 0x0000001112117220 */ /* 0x000fe20000410000 */
[----:B------:R-:W-:Y:S01]  /*3c20*/  HADD2.F32 R18, -RZ, R193.H0_H0 ;  /* 0x200000c1ff127230 */ /* 0x000fe20000004100 */
[----:B------:R-:W-:Y:S01]  /*3c30*/  FMUL.FTZ R199, R67, R192 ;  /* 0x000000c043c77220 */ /* 0x000fe20000410000 */
[----:B------:R-:W-:Y:S01]  /*3c40*/  F2FP.PACK_AB R196, R197, R219 ;  /* 0x000000dbc5c4723e */ /* 0x000fe200000000ff */
[-C--:B------:R-:W-:Y:S01]  /*3c50*/  FMUL.FTZ R197, R66, R194.reuse ;  /* 0x000000c242c57220 */ /* 0x080fe20000410000 */
[----:B------:R-:W-:Y:S01]  /*3c60*/  LEA.HI.X R219, R16, c[0x0][0x24c], RZ, 0x4, P0 ;  /* 0x0000930010db7a11 */ /* 0x000fe200000f24ff */
[----:B------:R-:W-:Y:S01]  /*3c70*/  FFMA.FTZ R162, R18, R194, R162 ;  /* 0x000000c212a27223 */ /* 0x000fe200000100a2 */
[----:B------:R-:W-:Y:S01]  /*3c80*/  HADD2.F32 R16, -RZ, R195.H0_H0 ;  /* 0x200000c3ff107230 */ /* 0x000fe20000004100 */
[----:B------:R-:W-:Y:S01]  /*3c90*/  FMUL.FTZ R18, R70, R225 ;  /* 0x000000e146127220 */ /* 0x000fe20000410000 */
[----:B------:R-:W-:Y:S01]  /*3ca0*/  F2FP.PACK_AB R197, R199, R197 ;  /* 0x000000c5c7c5723e */ /* 0x000fe200000000ff */
[----:B------:R-:W-:Y:S01]  /*3cb0*/  FMUL.FTZ R194, R71, R17 ;  /* 0x0000001147c27220 */ /* 0x000fe20000410000 */
[----:B------:R-:W-:Y:S01]  /*3cc0*/  HADD2.F32 R193, -RZ, R193.H1_H1 ;  /* 0x300000c1ffc17230 */ /* 0x000fe20000004100 */
[----:B------:R-:W-:Y:S01]  /*3cd0*/  FFMA.FTZ R166, R16, R225, R166 ;  /* 0x000000e110a67223 */ /* 0x000fe200000100a6 */
[----:B------:R-:W-:-:S02]  /*3ce0*/  HADD2.F32 R16, -RZ, R195.H1_H1 ;  /* 0x300000c3ff107230 */ /* 0x000fc40000004100 */
[----:B------:R-:W-:Y:S01]  /*3cf0*/  F2FP.PACK_AB R199, R194, R18 ;  /* 0x00000012c2c7723e */ /* 0x000fe200000000ff */
[----:B------:R-:W-:Y:S02]  /*3d00*/  FFMA.FTZ R163, R193, R192, R163 ;  /* 0x000000c0c1a37223 */ /* 0x000fe400000100a3 */
[----:B------:R-:W-:Y:S02]  /*3d10*/  FFMA.FTZ R167, R16, R17, R167 ;  /* 0x0000001110a77223 */ /* 0x000fe400000100a7 */
[----:B------:R1:W-:Y:S04]  /*3d20*/  STG.E.128 [R218.64], R196 ;  /* 0x000000c4da007986 */ /* 0x0003e8000c101d04 */
.L_x_6318:
[----:B------:R-:W-:Y:S05]  /*3d30*/  BSYNC B0 ;  /* 0x0000000000007941 */ /* 0x000fea0003800000 */
.L_x_6317:
        /* <DEDUP_REMOVED lines=8> */
.L_x_6300:
        /* <DEDUP_REMOVED lines=19> */
.L_x_6321:
[----:B------:R-:W-:Y:S05]  /*3ef0*/  BSYNC B0 ;  /* 0x0000000000007941 */ /* 0x000fea0003800000 */
.L_x_6320:
        /* <DEDUP_REMOVED lines=13> */
.L_x_6323:
[----:B------:R-:W-:Y:S05]  /*3fd0*/  BSYNC B0 ;  /* 0x0000000000007941 */ /* 0x000fea0003800000 */
.L_x_6322:
        /* <DEDUP_REMOVED lines=13> */
.L_x_6325:
[----:B------:R-:W-:Y:S05]  /*40b0*/  BSYNC B0 ;  /* 0x0000000000007941 */ /* 0x000fea0003800000 */
.L_x_6324:
        /* <DEDUP_REMOVED lines=12> */
.L_x_6309:
[----:B------:R-:W-:Y:S01]  /*4180*/  HFMA2.MMA R194, -RZ, RZ, 0, 9.5367431640625e-07 ;  /* 0x00000010ffc27435 */ /* 0x000fe200000001ff */
[----:B------:R-:W-:-:S02]  /*4190*/  MOV R193, R225 ;  /* 0x000000e100c17202 */ /* 0x000fc40000000f00 */
[----:B------:R-:W-:Y:S02]  /*41a0*/  MOV R226, 0x1f ;  /* 0x0000001f00e27802 */ /* 0x000fe40000000f00 */
[----:B------:R-:W-:Y:S02]  /*41b0*/  MOV R218, 0xffffffff ;  /* 0xffffffff00da7802 */ /* 0x000fe40000000f00 */
[----:B------:R-:W-:Y:S02]  /*41c0*/  MOV R192, 0x41e0 ;  /* 0x000041e000c07802 */ /* 0x000fe40000000f00 */
[----:B0----5:R-:W-:Y:S05]  /*41d0*/  CALL.REL.NOINC `($__internal_104_$__cuda_sm70_shflsync_down_p) ;  /* 0x0000046000007944 */ /* 0x021fea0003c00000 */
[----:B-1----:R-:W-:Y:S01]  /*41e0*/  MOV R195, R194 ;  /* 0x000000c200c37202 */ /* 0x002fe20000000f00 */
[----:B------:R-:W-:Y:S05]  /*41f0*/  BRA `(.L_x_6326) ;  /* 0xffffdd1000007947 */ /* 0x000fea000383ffff */
.L_x_6310:
[----:B------:R-:W-:Y:S01]  /*4200*/  HFMA2.MMA R194, -RZ, RZ, 0, 9.5367431640625e-07 ;  /* 0x00000010ffc27435 */ /* 0x000fe200000001ff */
[----:B------:R-:W-:Y:S02]  /*4210*/  MOV R193, R219 ;  /* 0x000000db00c17202 */ /* 0x000fe40000000f00 */
[----:B------:R-:W-:Y:S02]  /*4220*/  MOV R226, 0x1f ;  /* 0x0000001f00e27802 */ /* 0x000fe40000000f00 */
[----:B------:R-:W-:-:S02]  /*4230*/  MOV R218, 0xffffffff ;  /* 0xffffffff00da7802 */ /* 0x000fc40000000f00 */
[----:B------:R-:W-:Y:S02]  /*4240*/  MOV R192, 0x4260 ;  /* 0x0000426000c07802 */ /* 0x000fe40000000f00 */
[----:B012--5:R-:W-:Y:S05]  /*4250*/  CALL.REL.NOINC `($__internal_104_$__cuda_sm70_shflsync_down_p) ;  /* 0x000003e000007944 */ /* 0x027fea0003c00000 */
[----:B------:R-:W-:Y:S01]  /*4260*/  FADD.FTZ R195, R195, R225 ;  /* 0x000000e1c3c37221 */ /* 0x000fe20000010000 */
[----:B------:R-:W-:Y:S01]  /*4270*/  MOV R226, 0x1f ;  /* 0x0000001f00e27802 */ /* 0x000fe20000000f00 */
[----:B-1----:R-:W-:Y:S01]  /*4280*/  FADD.FTZ R197, R219, R194 ;  /* 0x000000c2dbc57221 */ /* 0x002fe20000010000 */
[----:B------:R-:W-:Y:S01]  /*4290*/  HFMA2.MMA R194, -RZ, RZ, 0, 4.76837158203125e-07 ;  /* 0x00000008ffc27435 */ /* 0x000fe200000001ff */
[----:B------:R-:W-:Y:S02]  /*42a0*/  MOV R218, 0xffffffff ;  /* 0xffffffff00da7802 */ /* 0x000fe40000000f00 */
[----:B------:R-:W-:Y:S02]  /*42b0*/  MOV R193, R195 ;  /* 0x000000c300c17202 */ /* 0x000fe40000000f00 */
[----:B------:R-:W-:Y:S02]  /*42c0*/  MOV R192, 0x42e0 ;  /* 0x000042e000c07802 */ /* 0x000fe40000000f00 */
[----:B------:R-:W-:Y:S05]  /*42d0*/  CALL.REL.NOINC `($__internal_104_$__cuda_sm70_shflsync_down_p) ;  /* 0x0000036000007944 */ /* 0x000fea0003c00000 */
[----:B-1----:R-:W-:Y:S01]  /*42e0*/  MOV R198, R194 ;  /* 0x000000c200c67202 */ /* 0x002fe20000000f00 */
[----:B------:R-:W-:Y:S01]  /*42f0*/  HFMA2.MMA R194, -RZ, RZ, 0, 4.76837158203125e-07 ;  /* 0x00000008ffc27435 */ /* 0x000fe200000001ff */
[----:B------:R-:W-:-:S02]  /*4300*/  MOV R193, R197 ;  /* 0x000000c500c17202 */ /* 0x000fc40000000f00 */
[----:B------:R-:W-:Y:S02]  /*4310*/  MOV R226, 0x1f ;  /* 0x0000001f00e27802 */ /* 0x000fe40000000f00 */
[----:B------:R-:W-:Y:S02]  /*4320*/  MOV R218, 0xffffffff ;  /* 0xffffffff00da7802 */ /* 0x000fe40000000f00 */
[----:B------:R-:W-:Y:S02]  /*4330*/  MOV R192, 0x4350 ;  /* 0x0000435000c07802 */ /* 0x000fe40000000f00 */
[----:B------:R-:W-:Y:S05]  /*4340*/  CALL.REL.NOINC `($__internal_104_$__cuda_sm70_shflsync_down_p) ;  /* 0x000002f000007944 */ /* 0x000fea0003c00000 */
[----:B------:R-:W-:Y:S01]  /*4350*/  FADD.FTZ R195, R198, R195 ;  /* 0x000000c3c6c37221 */ /* 0x000fe20000010000 */
[----:B------:R-:W-:Y:S01]  /*4360*/  MOV R226, 0x1f ;  /* 0x0000001f00e27802 */ /* 0x000fe20000000f00 */
[----:B-1----:R-:W-:Y:S01]  /*4370*/  FADD.FTZ R197, R197, R194 ;  /* 0x000000c2c5c57221 */ /* 0x002fe20000010000 */
[----:B------:R-:W-:Y:S01]  /*4380*/  HFMA2.MMA R194, -RZ, RZ, 0, 2.384185791015625e-07 ;  /* 0x00000004ffc27435 */ /* 0x000fe200000001ff */
[----:B------:R-:W-:Y:S02]  /*4390*/  MOV R218, 0xffffffff ;  /* 0xffffffff00da7802 */ /* 0x000fe40000000f00 */
[----:B------:R-:W-:-:S02]  /*43a0*/  MOV R193, R195 ;  /* 0x000000c300c17202 */ /* 0x000fc40000000f00 */
[----:B------:R-:W-:Y:S02]  /*43b0*/  MOV R192, 0x43d0 ;  /* 0x000043d000c07802 */ /* 0x000fe40000000f00 */
[----:B------:R-:W-:Y:S05]  /*43c0*/  CALL.REL.NOINC `($__internal_104_$__cuda_sm70_shflsync_down_p) ;  /* 0x0000027000007944 */ /* 0x000fea0003c00000 */
[----:B-1----:R-:W-:Y:S01]  /*43d0*/  MOV R198, R194 ;  /* 0x000000c200c67202 */ /* 0x002fe20000000f00 */
[----:B------:R-:W-:Y:S01]  /*43e0*/  HFMA2.MMA R194, -RZ, RZ, 0, 2.384185791015625e-07 ;  /* 0x00000004ffc27435 */ /* 0x000fe200000001ff */
[----:B------:R-:W-:Y:S02]  /*43f0*/  MOV R193, R197 ;  /* 0x000000c500c17202 */ /* 0x000fe40000000f00 */
[----:B------:R-:W-:Y:S02]  /*4400*/  MOV R226, 0x1f ;  /* 0x0000001f00e27802 */ /* 0x000fe40000000f00 */
[----:B------:R-:W-:Y:S02]  /*4410*/  MOV R218, 0xffffffff ;  /* 0xffffffff00da7802 */ /* 0x000fe40000000f00 */
[----:B------:R-:W-:Y:S02]  /*4420*/  MOV R192, 0x4440 ;  /* 0x0000444000c07802 */ /* 0x000fe40000000f00 */
[----:B------:R-:W-:Y:S05]  /*4430*/  CALL.REL.NOINC `($__internal_104_$__cuda_sm70_shflsync_down_p) ;  /* 0x0000020000007944 */ /* 0x000fea0003c00000 */
[----:B------:R-:W-:Y:S01]  /*4440*/  FADD.FTZ R195, R198, R195 ;  /* 0x000000c3c6c37221 */ /* 0x000fe20000010000 */
[----:B------:R-:W-:Y:S01]  /*4450*/  MOV R226, 0x1f ;  /* 0x0000001f00e27802 */ /* 0x000fe20000000f00 */
[----:B-1----:R-:W-:Y:S01]  /*4460*/  FADD.FTZ R197, R197, R194 ;  /* 0x000000c2c5c57221 */ /* 0x002fe20000010000 */
[----:B------:R-:W-:Y:S01]  /*4470*/  HFMA2.MMA R194, -RZ, RZ, 0, 1.1920928955078125e-07 ;  /* 0x00000002ffc27435 */ /* 0x000fe200000001ff */
[----:B------:R-:W-:-:S02]  /*4480*/  MOV R218, 0xffffffff ;  /* 0xffffffff00da7802 */ /* 0x000fc40000000f00 */
[----:B------:R-:W-:Y:S02]  /*4490*/  MOV R193, R195 ;  /* 0x000000c300c17202 */ /* 0x000fe40000000f00 */
[----:B------:R-:W-:Y:S02]  /*44a0*/  MOV R192, 0x44c0 ;  /* 0x000044c000c07802 */ /* 0x000fe40000000f00 */
[----:B------:R-:W-:Y:S05]  /*44b0*/  CALL.REL.NOINC `($__internal_104_$__cuda_sm70_shflsync_down_p) ;  /* 0x0000018000007944 */ /* 0x000fea0003c00000 */
[----:B-1----:R-:W-:Y:S01]  /*44c0*/  MOV R198, R194 ;  /* 0x000000c200c67202 */ /* 0x002fe20000000f00 */
[----:B------:R-:W-:Y:S01]  /*44d0*/  HFMA2.MMA R194, -RZ, RZ, 0, 1.1920928955078125e-07 ;  /* 0x00000002ffc27435 */ /* 0x000fe200000001ff */
[----:B------:R-:W-:Y:S02]  /*44e0*/  MOV R193, R197 ;  /* 0x000000c500c17202 */ /* 0x000fe40000000f00 */
[----:B------:R-:W-:Y:S02]  /*44f0*/  MOV R226, 0x1f ;  /* 0x0000001f00e27802 */ /* 0x000fe40000000f00 */
[----:B------:R-:W-:Y:S02]  /*4500*/  MOV R218, 0xffffffff ;  /* 0xffffffff00da7802 */ /* 0x000fe40000000f00 */
[----:B------:R-:W-:-:S02]  /*4510*/  MOV R192, 0x4530 ;  /* 0x0000453000c07802 */ /* 0x000fc40000000f00 */
[----:B------:R-:W-:Y:S05]  /*4520*/  CALL.REL.NOINC `($__internal_104_$__cuda_sm70_shflsync_down_p) ;  /* 0x0000011000007944 */ /* 0x000fea0003c00000 */
[----:B------:R-:W-:Y:S01]  /*4530*/  FADD.FTZ R198, R198, R195 ;  /* 0x000000c3c6c67221 */ /* 0x000fe20000010000 */
[----:B------:R-:W-:Y:S01]  /*4540*/  MOV R226, 0x1f ;  /* 0x0000001f00e27802 */ /* 0x000fe20000000f00 */
[----:B-1----:R-:W-:Y:S01]  /*4550*/  FADD.FTZ R195, R197, R194 ;  /* 0x000000c2c5c37221 */ /* 0x002fe20000010000 */
[----:B------:R-:W-:Y:S01]  /*4560*/  HFMA2.MMA R194, -RZ, RZ, 0, 5.9604644775390625e-08 ;  /* 0x00000001ffc27435 */ /* 0x000fe200000001ff */
[----:B------:R-:W-:-:S02]  /*4570*/  MOV R218, 0xffffffff ;  /* 0xffffffff00da7802 */ /* 0x000fc40000000f00 */
[----:B------:R-:W-:Y:S02]  /*4580*/  MOV R193, R198 ;  /* 0x000000c600c17202 */ /* 0x000fe40000000f00 */
[----:B------:R-:W-:Y:S02]  /*4590*/  MOV R192, 0x45b0 ;  /* 0x000045b000c07802 */ /* 0x000fe40000000f00 */
[----:B------:R-:W-:Y:S05]  /*45a0*/  CALL.REL.NOINC `($__internal_104_$__cuda_sm70_shflsync_down_p) ;  /* 0x0000009000007944 */ /* 0x000fea0003c00000 */
[----:B-1----:R-:W-:Y:S01]  /*45b0*/  MOV R197, R194 ;  /* 0x000000c200c57202 */ /* 0x002fe20000000f00 */
[----:B------:R-:W-:Y:S01]  /*45c0*/  HFMA2.MMA R194, -RZ, RZ, 0, 5.9604644775390625e-08 ;  /* 0x00000001ffc27435 */ /* 0x000fe200000001ff */
[----:B------:R-:W-:Y:S02]  /*45d0*/  MOV R193, R195 ;  /* 0x000000c300c17202 */ /* 0x000fe40000000f00 */
[----:B------:R-:W-:Y:S02]  /*45e0*/  MOV R226, 0x1f ;  /* 0x0000001f00e27802 */ /* 0x000fe40000000f00 */
[----:B------:R-:W-:Y:S02]  /*45f0*/  MOV R218, 0xffffffff ;  /* 0xffffffff00da7802 */ /* 0x000fe40000000f00 */
[----:B------:R-:W-:-:S02]  /*4600*/  MOV R192, 0x4620 ;  /* 0x0000462000c07802 */ /* 0x000fc40000000f00 */
[----:B------:R-:W-:Y:S05]  /*4610*/  CALL.REL.NOINC `($__internal_104_$__cuda_sm70_shflsync_down_p) ;  /* 0x0000002000007944 */ /* 0x000fea0003c00000 */
[----:B-1----:R-:W-:Y:S01]  /*4620*/  MOV R193, R194 ;  /* 0x000000c200c17202 */ /* 0x002fe20000000f00 */
[----:B------:R-:W-:Y:S05]  /*4630*/  BRA `(.L_x_6327) ;  /* 0xffffd9f000007947 */ /* 0x000fea000383ffff */
        .weak           $__internal_104_$__cuda_sm70_shflsync_down_p
        .type           $__internal_104_$__cuda_sm70_shflsync_down_p,@function
        .size           $__internal_104_$__cuda_sm70_shflsync_down_p,(.L_x_11838 - $__internal_104_$__cuda_sm70_shflsync_down_p)
$__internal_104_$__cuda_sm70_shflsync_down_p:
[----:B------:R-:W-:Y:S04]  /*4640*/  WARPSYNC R218 ;  /* 0x000000da00007348 */ /* 0x000fe80003800000 */
[----:B------:R0:W1:Y:S02]  /*4650*/  SHFL.DOWN PT, R194, R193, R194, R226 ;  /* 0x080000c2c1c27389 */ /* 0x00006400000e00e2 */
[----:B0-----:R-:W-:-:S06]  /*4660*/  HFMA2.MMA R193, -RZ, RZ, 0, 0 ;  /* 0x00000000ffc17435 */ /* 0x001fcc00000001ff */
[----:B------:R-:W-:Y:S05]  /*4670*/  RET.REL.NODEC R192 `(_ZN10layer_norm13ln_bwd_kernelINS_13Kernel_traitsIf6__halfS2_S2_fjLj8192ELj1ELj1ELj8ELj16ENS_18Kernel_traits_baseILj8192EfS2_S2_S2_fjLj256EEEEELb0ELb1ELb0ELb0EEEvNS_9BwdParamsE) ;  /* 0xffffb980c0007950 */ /* 0x000fea0003c3ffff */
.L_x_6328:
        /* <DEDUP_REMOVED lines=16> */
.L_x_11838:


//--------------------- .text._ZN10layer_norm13ln_bwd_kernelINS_13Kernel_traitsIf6__halfS2_S2_fjLj8192ELj1ELj1ELj8ELj16ENS_18Kernel_traits_baseILj8192EfS2_S2_S2_fjLj256EEEEELb0ELb1ELb0ELb1EEEvNS_9BwdParamsE --------------------------
	.section	.text._ZN10layer_norm13ln_bwd_kernelINS_13Kernel_traitsIf6__halfS2_S2_fjLj8192ELj1ELj1ELj8ELj16ENS_18Kernel_traits_baseILj8192EfS2_S2_S2_fjLj256EEEEELb0ELb1ELb0ELb1EEEvNS_9BwdParamsE,"ax",@progbits
	.sectioninfo	@"SHI_REGISTERS=255"
	.align	128
        .global         _ZN10layer_norm13ln_bwd_kernelINS_13Kernel_traitsIf6__halfS2_S2_fjLj8192ELj1ELj1ELj8ELj16ENS_18Kernel_traits_baseILj8192EfS2_S2_S2_fjLj256EEEEELb0ELb1ELb0ELb1EEEvNS_9BwdParamsE
        .type           _ZN10layer_norm13ln_bwd_kernelINS_13Kernel_traitsIf6__halfS2_S2_fjLj8192ELj1ELj1ELj8ELj16ENS_18Kernel_traits_baseILj8192EfS2_S2_S2_fjLj256EEEEELb0ELb1ELb0ELb1EEEvNS_9BwdParamsE,@function
        .size           _ZN10layer_norm13ln_bwd_kernelINS_13Kernel_traitsIf6__halfS2_S2_fjLj8192ELj1ELj1ELj8ELj16ENS_18Kernel_traits_baseILj8192EfS2_S2_S2_fjLj256EEEEELb0ELb1ELb0ELb1EEEvNS_9BwdParamsE,(.L_x_11839 - _ZN10layer_norm13ln_bwd_kernelINS_13Kernel_traitsIf6__halfS2_S2_fjLj8192ELj1ELj1ELj8ELj16ENS_18Kernel_traits_baseILj8192EfS2_S2_S2_fjLj256EEEEELb0ELb1ELb0ELb1EEEvNS_9BwdParamsE)
        .other          _ZN10layer_norm13ln_bwd_kernelINS_13Kernel_traitsIf6__halfS2_S2_fjLj8192ELj1ELj1ELj8ELj16ENS_18Kernel_traits_baseILj8192EfS2_S2_S2_fjLj256EEEEELb0ELb1ELb0ELb1EEEvNS_9BwdParamsE,@"STO_CUDA_ENTRY STV_DEFAULT"
_ZN10layer_norm13ln_bwd_kernelINS_13Kernel_traitsIf6__halfS2_S2_fjLj8192ELj1ELj1ELj8ELj16ENS_18Kernel_traits_baseILj8192EfS2_S2_S2_fjLj256EEEEELb0ELb1ELb0ELb1EEEvNS_9BwdParamsE:
.text._ZN10layer_norm13ln_bwd_kernelINS_13Kernel_traitsIf6__halfS2_S2_fjLj8192ELj1ELj1ELj8ELj16ENS_18Kernel_traits_baseILj8192EfS2_S2_S2_fjLj256EEEEELb0ELb1ELb0ELb1EEEvNS_9BwdParamsE:
        /* <DEDUP_REMOVED lines=57> */
.L_x_6329:
        /* <DEDUP_REMOVED lines=78> */
.L_x_6334:
        /* <DEDUP_REMOVED lines=50> */
[----:B------:R-:W-:Y:S01]  /*0b90*/  LOP3.LUT P3, RZ, R206, 0x1f, RZ, 0xc0, !PT ;  /* 0x0000001fceff7812 */ /* 0x000fe2000786c0ff */
[----:B--2---:R-:W-:Y:S01]  /*0ba0*/  @P0 HADD2.F32 R196, -RZ, R199.H0_H0 ;  /* 0x200000c7ffc40230 */ /* 0x004fe20000004100 */
[----:B------:R-:W-:-:S04]  /*0bb0*/  ISETP.NE.AND P0, PT, RZ, UR6, PT ;  /* 0x00000006ff007c0c */ /* 0x000fc8000bf05270 */
[----:B---3--:R-:W-:Y:S01]  /*0bc0*/  FSEL R180, R200, RZ, !P0 ;  /* 0x000000ffc8b47208 */ /* 0x008fe20004000000 */
[----:B----4-:R-:W-:Y:S02]  /*0bd0*/  HADD2.F32 R201, -RZ, R120.H1_H1 ;  /* 0x30000078ffc97230 */ /* 0x010fe40000004100 */
[----:B------:R-:W-:Y:S02]  /*0be0*/  HADD2.F32 R236, -RZ, R123.H1_H1 ;  /* 0x3000007bffec7230 */ /* 0x000fe40000004100 */
[----:B------:R-:W-:Y:S02]  /*0bf0*/  HADD2.F32 R205, -RZ, R128.H1_H1 ;  /* 0x30000080ffcd7230 */ /* 0x000fe40000004100 */
[----:B0-----:R-:W-:Y:S02]  /*0c00*/  HADD2.F32 R187, -RZ, R120.H0_H0 ;  /* 0x20000078ffbb7230 */ /* 0x001fe40000004100 */
[--C-:B------:R-:W-:Y:S02]  /*0c10*/  HADD2.F32 R220, -RZ, R130.reuse.H0_H0 ;  /* 0x20000082ffdc7230 */ /* 0x100fe40000004100 */
[----:B------:R-:W-:Y:S01]  /*0c20*/  HADD2.F32 R222, -RZ, R130.H1_H1 ;  /* 0x30000082ffde7230 */ /* 0x000fe20000004100 */
[----:B------:R-:W-:Y:S01]  /*0c30*/  FADD.FTZ R236, -R180, R236 ;  /* 0x000000ecb4ec7221 */ /* 0x000fe20000010100 */
[----:B-1----:R-:W-:-:S02]  /*0c40*/  HADD2.F32 R185, -RZ, R121.H0_H0 ;  /* 0x20000079ffb97230 */ /* 0x002fc40000004100 */
[--C-:B------:R-:W-:Y:S02]  /*0c50*/  HADD2.F32 R216, -RZ, R129.reuse.H0_H0 ;  /* 0x20000081ffd87230 */ /* 0x100fe40000004100 */
[----:B------:R-:W-:Y:S01]  /*0c60*/  HADD2.F32 R218, -RZ, R129.H1_H1 ;  /* 0x30000081ffda7230 */ /* 0x000fe20000004100 */
[C---:B------:R-:W-:Y:S01]  /*0c70*/  FADD.FTZ R129, -R180.reuse, R201 ;  /* 0x000000c9b4817221 */ /* 0x040fe20000010100 */
[--C-:B------:R-:W-:Y:S02]  /*0c80*/  HADD2.F32 R182, -RZ, R133.reuse.H0_H0 ;  /* 0x20000085ffb67230 */ /* 0x100fe40000004100 */
[----:B------:R-:W-:Y:S01]  /*0c90*/  HADD2.F32 R184, -RZ, R133.H1_H1 ;  /* 0x30000085ffb87230 */ /* 0x000fe20000004100 */
[----:B------:R-:W-:Y:S01]  /*0ca0*/  FADD.FTZ R133, -R180, R205 ;  /* 0x000000cdb4857221 */ /* 0x000fe20000010100 */
[----:B------:R-:W-:Y:S02]  /*0cb0*/  HADD2.F32 R130, -RZ, R134.H1_H1 ;  /* 0x30000086ff827230 */ /* 0x000fe40000004100 */
[----:B------:R-:W-:-:S02]  /*0cc0*/  HADD2.F32 R199, -RZ, R124.H0_H0 ;  /* 0x2000007cffc77230 */ /* 0x000fc40000004100 */
[----:B------:R-:W-:Y:S01]  /*0cd0*/  HADD2.F32 R203, -RZ, R128.H0_H0 ;  /* 0x20000080ffcb7230 */ /* 0x000fe20000004100 */
[C---:B------:R-:W-:Y:S01]  /*0ce0*/  FADD.FTZ R128, -R180.reuse, R187 ;  /* 0x000000bbb4807221 */ /* 0x040fe20000010100 */
[----:B------:R-:W-:Y:S02]  /*0cf0*/  HADD2.F32 R237, -RZ, R127.H0_H0 ;  /* 0x2000007fffed7230 */ /* 0x000fe40000004100 */
[----:B------:R-:W-:Y:S01]  /*0d00*/  HADD2.F32 R201, -RZ, R140.H0_H0 ;  /* 0x2000008cffc97230 */ /* 0x000fe20000004100 */
[----:B------:R-:W-:Y:S01]  /*0d10*/  FADD.FTZ R200, -R180, R130 ;  /* 0x00000082b4c87221 */ /* 0x000fe20000010100 */
[----:B------:R-:W-:Y:S01]  /*0d20*/  HADD2.F32 R209, -RZ, R121.H1_H1 ;  /* 0x30000079ffd17230 */ /* 0x000fe20000004100 */
[C---:B------:R-:W-:Y:S01]  /*0d30*/  FMUL.FTZ R129, R195.reuse, R129 ;  /* 0x00000081c3817220 */ /* 0x040fe20000410000 */
[----:B------:R-:W-:Y:S01]  /*0d40*/  HADD2.F32 R208, -RZ, R124.H1_H1 ;  /* 0x3000007cffd07230 */ /* 0x000fe20000004100 */
[C---:B------:R-:W-:Y:S01]  /*0d50*/  FMUL.FTZ R236, R195.reuse, R236 ;  /* 0x000000ecc3ec7220 */ /* 0x040fe20000410000 */
[----:B------:R-:W-:Y:S01]  /*0d60*/  HADD2.F32 R127, -RZ, R127.H1_H1 ;  /* 0x3000007fff7f7230 */ /* 0x000fe20000004100 */
[----:B------:R-:W-:Y:S01]  /*0d70*/  FMUL.FTZ R133, R195, R133 ;  /* 0x00000085c3857220 */ /* 0x000fe20000410000 */
[----:B------:R-:W-:-:S02]  /*0d80*/  HADD2.F32 R224, -RZ, R131.H0_H0 ;  /* 0x20000083ffe07230 */ /* 0x000fc40000004100 */
[----:B------:R-:W-:Y:S01]  /*0d90*/  HADD2.F32 R226, -RZ, R131.H1_H1 ;  /* 0x30000083ffe27230 */ /* 0x000fe20000004100 */
[----:B------:R-:W-:Y:S01]  /*0da0*/  FADD.FTZ R131, -R180, R185 ;  /* 0x000000b9b4837221 */ /* 0x000fe20000010100 */
[----:B------:R-:W-:Y:S01]  /*0db0*/  HADD2.F32 R140, -RZ, R140.H1_H1 ;  /* 0x3000008cff8c7230 */ /* 0x000fe20000004100 */
[C---:B------:R-:W-:Y:S02]  /*0dc0*/  FMUL.FTZ R128, R195.reuse, R128 ;  /* 0x00000080c3807220 */ /* 0x040fe40000410000 */
[----:B------:R-:W-:Y:S01]  /*0dd0*/  FMUL.FTZ R130, R96, R199 ;  /* 0x000000c760827220 */ /* 0x000fe20000410000 */
[----:B------:R-:W-:Y:S01]  /*0de0*/  HADD2.F32 R211, -RZ, R122.H0_H0 ;  /* 0x2000007affd37230 */ /* 0x000fe20000004100 */
[----:B------:R-:W-:Y:S01]  /*0df0*/  FADD.FTZ R209, -R180, R209 ;  /* 0x000000d1b4d17221 */ /* 0x000fe20000010100 */
[----:B------:R-:W-:Y:S01]  /*0e00*/  HADD2.F32 R210, -RZ, R125.H0_H0 ;  /* 0x2000007dffd27230 */ /* 0x000fe20000004100 */
        /* <DEDUP_REMOVED lines=12> */
[----:B------:R-:W-:Y:S01]  /*0ed0*/  HADD2.F32 R213, -RZ, R122.H1_H1 ;  /* 0x3000007affd57230 */ /* 0x000fe20000004100 */
[----:B------:R-:W-:Y:S01]  /*0ee0*/  FADD.FTZ R211, -R180, R211 ;  /* 0x000000d3b4d37221 */ /* 0x000fe20000010100 */
[----:B------:R-:W-:Y:S01]  /*0ef0*/  HADD2.F32 R212, -RZ, R125.H1_H1 ;  /* 0x3000007dffd47230 */ /* 0x000fe20000004100 */
[----:B------:R-:W-:-:S02]  /*0f00*/  FADD.FTZ R153, R210, R153 ;  /* 0x00000099d2997221 */ /* 0x000fc40000010000 */
[----:B------:R-:W-:Y:S02]  /*0f10*/  FMUL.FTZ R209, R195, R209 ;  /* 0x000000d1c3d17220 */ /* 0x000fe40000410000 */
[-C--:B------:R-:W-:Y:S02]  /*0f20*/  FFMA.FTZ R5, R131, R210.reuse, R5 ;  /* 0x000000d283057223 */ /* 0x080fe40000010005 */
[----:B------:R-:W-:Y:S02]  /*0f30*/  FMUL.FTZ R210, R98, R210 ;  /* 0x000000d262d27220 */ /* 0x000fe40000410000 */
[----:B------:R-:W-:Y:S02]  /*0f40*/  FADD.FTZ R140, R140, R208 ;  /* 0x000000d08c8c7221 */ /* 0x000fe40000010000 */
[----:B------:R-:W-:Y:S01]  /*0f50*/  FFMA.FTZ R127, R129, R208, R127 ;  /* 0x000000d0817f7223 */ /* 0x000fe2000001007f */
[----:B------:R-:W-:Y:S01]  /*0f60*/  HADD2.F32 R215, -RZ, R123.H0_H0 ;  /* 0x2000007bffd77230 */ /* 0x000fe20000004100 */
[----:B------:R-:W-:Y:S01]  /*0f70*/  FADD.FTZ R213, -R180, R213 ;  /* 0x000000d5b4d57221 */ /* 0x000fe20000010100 */
[----:B------:R-:W-:Y:S01]  /*0f80*/  HADD2.F32 R214, -RZ, R126.H0_H0 ;  /* 0x2000007effd67230 */ /* 0x000fe20000004100 */
[----:B------:R-:W-:-:S02]  /*0f90*/  FADD.FTZ R152, R212, R152 ;  /* 0x00000098d4987221 */ /* 0x000fc40000010000 */
[----:B------:R-:W-:Y:S02]  /*0fa0*/  FMUL.FTZ R211, R195, R211 ;  /* 0x000000d3c3d37220 */ /* 0x000fe40000410000 */
[-C--:B------:R-:W-:Y:S02]  /*0fb0*/  FFMA.FTZ R4, R209, R212.reuse, R4 ;  /* 0x000000d4d1047223 */ /* 0x080fe40000010004 */
[----:B------:R-:W-:Y:S02]  /*0fc0*/  FMUL.FTZ R212, R99, R212 ;  /* 0x000000d463d47220 */ /* 0x000fe40000410000 */
[----:B------:R-:W-:Y:S02]  /*0fd0*/  FADD.FTZ R140, R140, R210 ;  /* 0x000000d28c8c7221 */ /* 0x000fe40000010000 */
        /* <DEDUP_REMOVED lines=20> */
[--C-:B------:R-:W-:Y:S01]  /*1120*/  HADD2.F32 R181, -RZ, R132.reuse.H0_H0 ;  /* 0x20000084ffb57230 */ /* 0x100fe20000004100 */
[----:B------:R-:W-:Y:S01]  /*1130*/  FADD.FTZ R140, R140, R237 ;  /* 0x000000ed8c8c7221 */ /* 0x000fe20000010000 */
[----:B------:R-:W-:Y:S01]  /*1140*/  HADD2.F32 R183, -RZ, R132.H1_H1 ;  /* 0x30000084ffb77230 */ /* 0x000fe20000004100 */
        /* <DEDUP_REMOVED lines=9> */
[--C-:B------:R-:W-:Y:S01]  /*11e0*/  HADD2.F32 R219, -RZ, R141.reuse.H0_H0 ;  /* 0x2000008dffdb7230 */ /* 0x100fe20000004100 */
[----:B------:R-:W-:Y:S02]  /*11f0*/  FADD.FTZ R218, -R180, R218 ;  /* 0x000000dab4da7221 */ /* 0x000fe40000010100 */
        /* <DEDUP_REMOVED lines=10> */
[----:B------:R-:W-:Y:S01]  /*12a0*/  FFMA.FTZ R127, R133, R217, R127 ;  /* 0x000000d9857f7223 */ /* 0x000fe2000001007f */
        /* <DEDUP_REMOVED lines=10> */
[-C--:B------:R-:W-:Y:S02]  /*1350*/  FFMA.FTZ R15, R220, R223.reuse, R15 ;  /* 0x000000dfdc0f7223 */ /* 0x080fe4000001000f */
[----:B------:R-:W-:Y:S02]  /*1360*/  FADD.FTZ R222, -R180, R222 ;  /* 0x000000deb4de7221 */ /* 0x000fe40000010100 */
[----:B------:R-:W-:Y:S02]  /*1370*/  FMUL.FTZ R223, R84, R223 ;  /* 0x000000df54df7220 */ /* 0x000fe40000410000 */
[----:B------:R-:W-:Y:S02]  /*1380*/  FADD.FTZ R140, R140, R221 ;  /* 0x000000dd8c8c7221 */ /* 0x000fe40000010000 */
[----:B------:R-:W-:Y:S01]  /*1390*/  FFMA.FTZ R127, R218, R221, R127 ;  /* 0x000000ddda7f7223 */ /* 0x000fe2000001007f */
[----:B------:R-:W-:Y:S01]  /*13a0*/  HADD2.F32 R227, -RZ, R143.H0_H0 ;  /* 0x2000008fffe37230 */ /* 0x000fe20000004100 */
[----:B------:R-:W-:-:S02]  /*13b0*/  FADD.FTZ R226, -R180, R226 ;  /* 0x000000e2b4e27221 */ /* 0x000fc40000010100 */
[C---:B------:R-:W-:Y:S02]  /*13c0*/  FMUL.FTZ R224, R195.reuse, R224 ;  /* 0x000000e0c3e07220 */ /* 0x040fe40000410000 */
[----:B------:R-:W-:Y:S02]  /*13d0*/  FMUL.FTZ R222, R195, R222 ;  /* 0x000000dec3de7220 */ /* 0x000fe40000410000 */
[----:B------:R-:W-:Y:S02]  /*13e0*/  FMUL.FTZ R225, R85, R142 ;  /* 0x0000008e55e17220 */ /* 0x000fe40000410000 */
[----:B------:R-:W-:Y:S02]  /*13f0*/  FADD.FTZ R140, R140, R223 ;  /* 0x000000df8c8c7221 */ /* 0x000fe40000010000 */
[----:B------:R-:W-:Y:S01]  /*1400*/  FFMA.FTZ R127, R220, R223, R127 ;  /* 0x000000dfdc7f7223 */ /* 0x000fe2000001007f */
[----:B------:R-:W-:Y:S01]  /*1410*/  HADD2.F32 R186, -RZ, R134.H0_H0 ;  /* 0x20000086ffba7230 */ /* 0x000fe20000004100 */
[----:B------:R-:W-:Y:S01]  /*1420*/  FADD.FTZ R134, -R180, R181 ;  /* 0x000000b5b4867221 */ /* 0x000fe20000010100 */
[--C-:B------:R-:W-:Y:S01]  /*1430*/  HADD2.F32 R125, -RZ, R136.reuse.H0_H0 ;  /* 0x20000088ff7d7230 */ /* 0x100fe20000004100 */
[----:B------:R-:W-:Y:S01]  /*1440*/  FADD.FTZ R165, R227, R165 ;  /* 0x000000a5e3a57221 */ /* 0x000fe20000010000 */
[----:B------:R-:W-:Y:S01]  /*1450*/  HADD2.F32 R228, -RZ, R143.H1_H1 ;  /* 0x3000008fffe47230 */ /* 0x000fe20000004100 */
[----:B------:R-:W-:Y:S01]  /*1460*/  FMUL.FTZ R226, R195, R226 ;  /* 0x000000e2c3e27220 */ /* 0x000fe20000410000 */
[--C-:B------:R-:W-:Y:S01]  /*1470*/  HADD2.F32 R202, -RZ, R135.reuse.H0_H0 ;  /* 0x20000087ffca7230 */ /* 0x100fe20000004100 */
[-C--:B------:R-:W-:Y:S01]  /*1480*/  FFMA.FTZ R17, R224, R227.reuse, R17 ;  /* 0x000000e3e0117223 */ /* 0x080fe20000010011 */
[----:B------:R-:W-:Y:S01]  /*1490*/  HADD2.F32 R204, -RZ, R135.H1_H1 ;  /* 0x30000087ffcc7230 */ /* 0x000fe20000004100 */
[----:B------:R-:W-:Y:S01]  /*14a0*/  FMUL.FTZ R227, R86, R227 ;  /* 0x000000e356e37220 */ /* 0x000fe20000410000 */
[----:B------:R-:W-:Y:S01]  /*14b0*/  HADD2.F32 R126, -RZ, R136.H1_H1 ;  /* 0x30000088ff7e7230 */ /* 0x000fe20000004100 */
[----:B------:R-:W-:Y:S01]  /*14c0*/  FADD.FTZ R140, R140, R225 ;  /* 0x000000e18c8c7221 */ /* 0x000fe20000010000 */
[--C-:B------:R-:W-:Y:S01]  /*14d0*/  HADD2.F32 R124, -RZ, R137.reuse.H0_H0 ;  /* 0x20000089ff7c7230 */ /* 0x100fe20000004100 */
[----:B------:R-:W-:Y:S01]  /*14e0*/  FFMA.FTZ R127, R222, R225, R127 ;  /* 0x000000e1de7f7223 */ /* 0x000fe2000001007f */
[----:B------:R-:W-:-:S02]  /*14f0*/  HADD2.F32 R123, -RZ, R137.H1_H1 ;  /* 0x30000089ff7b7230 */ /* 0x000fc40000004100 */
[--C-:B------:R-:W-:Y:S02]  /*1500*/  HADD2.F32 R122, -RZ, R138.reuse.H0_H0 ;  /* 0x2000008aff7a7230 */ /* 0x100fe40000004100 */
[----:B------:R-:W-:Y:S02]  /*1510*/  HADD2.F32 R121, -RZ, R138.H1_H1 ;  /* 0x3000008aff797230 */ /* 0x000fe40000004100 */
[--C-:B------:R-:W-:Y:S02]  /*1520*/  HADD2.F32 R120, -RZ, R139.reuse.H0_H0 ;  /* 0x2000008bff787230 */ /* 0x100fe40000004100 */
[----:B------:R-:W-:Y:S01]  /*1530*/  HADD2.F32 R139, -RZ, R139.H1_H1 ;  /* 0x3000008bff8b7230 */ /* 0x000fe20000004100 */
[C---:B------:R-:W-:Y:S01]  /*1540*/  FADD.FTZ R138, -R180.reuse, R183 ;  /* 0x000000b7b48a7221 */ /* 0x040fe20000010100 */
[----:B------:R-:W-:Y:S01]  /*1550*/  HADD2.F32 R135, -RZ, R144.H0_H0 ;  /* 0x20000090ff877230 */ /* 0x000fe20000004100 */
        /* <DEDUP_REMOVED lines=19> */
[----:B------:R-:W-:Y:S01]  /*1690*/  HADD2.F32 R139, -RZ, R144.H1_H1 ;  /* 0x30000090ff8b7230 */ /* 0x000fe20000004100 */
[----:B------:R-:W-:-:S02]  /*16a0*/  FADD.FTZ R167, R135, R167 ;  /* 0x000000a787a77221 */ /* 0x000fc40000010000 */
[-C--:B------:R-:W-:Y:S02]  /*16b0*/  FFMA.FTZ R19, R134, R135.reuse, R19 ;  /* 0x0000008786137223 */ /* 0x080fe40000010013 */
[----:B------:R-:W-:Y:S02]  /*16c0*/  FMUL.FTZ R138, R195, R138 ;  /* 0x0000008ac38a7220 */ /* 0x000fe40000410000 */
[----:B------:R-:W-:Y:S02]  /*16d0*/  FMUL.FTZ R135, R80, R135 ;  /* 0x0000008750877220 */ /* 0x000fe40000410000 */
[----:B------:R-:W-:Y:S02]  /*16e0*/  FADD.FTZ R140, R140, R228 ;  /* 0x000000e48c8c7221 */ /* 0x000fe40000010000 */
[----:B------:R-:W-:Y:S01]  /*16f0*/  FFMA.FTZ R127, R226, R228, R127 ;  /* 0x000000e4e27f7223 */ /* 0x000fe2000001007f */
[----:B------:R-:W-:Y:S01]  /*1700*/  HADD2.F32 R183, -RZ, R145.H0_H0 ;  /* 0x20000091ffb77230 */ /* 0x000fe20000004100 */
        /* <DEDUP_REMOVED lines=8> */
[----:B------:R-:W-:Y:S01]  /*1790*/  HADD2.F32 R185, -RZ, R145.H1_H1 ;  /* 0x30000091ffb97230 */ /* 0x000fe20000004100 */
        /* <DEDUP_REMOVED lines=34> */
[----:B------:R-:W-:Y:S01]  /*19c0*/  FFMA.FTZ R127, R200, R201, R127 ;  /* 0x000000c9c87f7223 */ /* 0x000fe2000001007f */
[----:B------:R-:W-:Y:S01]  /*19d0*/  HADD2.F32 R137, -RZ, R148.H0_H0 ;  /* 0x20000094ff897230 */ /* 0x000fe20000004100 */
[----:B------:R-:W-:Y:S02]  /*19e0*/  FADD.FTZ R172, R205, R172 ;  /* 0x000000accdac7221 */ /* 0x000fe40000010000 */
[-C--:B------:R-:W-:Y:S02]  /*19f0*/  FFMA.FTZ R24, R204, R205.reuse, R24 ;  /* 0x000000cdcc187223 */ /* 0x080fe40000010018 */
        /* <DEDUP_REMOVED lines=19> */
[----:B------:R-:W-:Y:S02]  /*1b30*/  FFMA.FTZ R29, R142, R143, R29 ;  /* 0x0000008f8e1d7223 */ /* 0x000fe4000001001d */
[----:B------:R-:W-:Y:S02]  /*1b40*/  FMUL.FTZ R144, R195, R123 ;  /* 0x0000007bc3907220 */ /* 0x000fe40000410000 */
[----:B------:R-:W-:Y:S02]  /*1b50*/  FMUL.FTZ R143, R74, R143 ;  /* 0x0000008f4a8f7220 */ /* 0x000fe40000410000 */
[----:B------:R-:W-:-:S02]  /*1b60*/  FADD.FTZ R125, R125, R141 ;  /* 0x0000008d7d7d7221 */ /* 0x000fc40000010000 */
[----:B------:R-:W-:Y:S01]  /*1b70*/  FFMA.FTZ R127, R140, R141, R127 ;  /* 0x0000008d8c7f7223 */ /* 0x000fe2000001007f */
[----:B------:R-:W-:Y:S01]  /*1b80*/  HADD2.F32 R147, -RZ, R150.H0_H0 ;  /* 0x20000096ff937230 */ /* 0x000fe20000004100 */
        /* <DEDUP_REMOVED lines=13> */
[----:B------:R-:W-:Y:S02]  /*1c60*/  FADD.FTZ R125, R125, R145 ;  /* 0x000000917d7d7221 */ /* 0x000fe40000010000 */
[----:B------:R-:W-:Y:S01]  /*1c70*/  FFMA.FTZ R127, R144, R145, R127 ;  /* 0x00000091907f7223 */ /* 0x000fe2000001007f */
[----:B------:R-:W-:Y:S01]  /*1c80*/  HADD2.F32 R126, -RZ, R151.H0_H0 ;  /* 0x20000097ff7e7230 */ /* 0x000fe20000004100 */
[----:B------:R-:W-:Y:S02]  /*1c90*/  FADD.FTZ R178, R149, R178 ;  /* 0x000000b295b27221 */ /* 0x000fe40000010000 */
[-C--:B------:R-:W-:Y:S02]  /*1ca0*/  FFMA.FTZ R30, R148, R149.reuse, R30 ;  /* 0x00000095941e7223 */ /* 0x080fe4000001001e */
[----:B------:R-:W-:-:S02]  /*1cb0*/  FMUL.FTZ R149, R69, R149 ;  /* 0x0000009545957220 */ /* 0x000fc40000410000 */
[----:B------:R-:W-:Y:S02]  /*1cc0*/  FADD.FTZ R125, R125, R147 ;  /* 0x000000937d7d7221 */ /* 0x000fe40000010000 */
[----:B------:R-:W-:Y:S01]  /*1cd0*/  FFMA.FTZ R127, R146, R147, R127 ;  /* 0x00000093927f7223 */ /* 0x000fe2000001007f */
        /* <DEDUP_REMOVED lines=17> */
.L_x_6335:
        /* <DEDUP_REMOVED lines=18> */
.L_x_6336:
        /* <DEDUP_REMOVED lines=40> */
[----:B------:R-:W-:-:S03]  /*2190*/  ISETP.NE.U32.AND P0, PT, RZ, c[0x0][0x258], PT ;  /* 0x00009600ff007a0c */ /* 0x000fc60003f05070 */
[-CC-:B------:R-:W-:Y:S02]  /*21a0*/  FFMA.FTZ R128, R128, R207.reuse, R206.reuse ;  /* 0x000000cf80807223 */ /* 0x180fe400000100ce */
[-C--:B------:R-:W-:Y:S02]  /*21b0*/  FFMA.FTZ R121, R209, R207.reuse, R206 ;  /* 0x000000cfd1797223 */ /* 0x080fe400000100ce */
[----:B------:R-:W-:Y:S01]  /*21c0*/  FADD.FTZ R128, R130, -R128 ;  /* 0x8000008082807221 */ /* 0x000fe20000010000 */
[----:B------:R-:W-:Y:S01]  /*21d0*/  ISETP.NE.AND.EX P0, PT, RZ, c[0x0][0x25c], PT, P0 ;  /* 0x00009700ff007a0c */ /* 0x000fe20003f05300 */
[-CC-:B------:R-:W-:Y:S01]  /*21e0*/  FFMA.FTZ R124, R131, R207.reuse, R206.reuse ;  /* 0x000000cf837c7223 */ /* 0x180fe200000100ce */
[----:B-----5:R-:W-:Y:S01]  /*21f0*/  @P1 HADD2.F32 R123, -RZ, R100.H0_H0 ;  /* 0x20000064ff7b1230 */ /* 0x020fe20000004100 */
[----:B------:R-:W-:Y:S02]  /*2200*/  FFMA.FTZ R122, R215, R207, R206 ;  /* 0x000000cfd77a7223 */ /* 0x000fe400000100ce */
[----:B------:R-:W-:-:S02]  /*2210*/  FADD.FTZ R121, R212, -R121 ;  /* 0x80000079d4797221 */ /* 0x000fc40000010000 */
[----:B------:R-:W-:Y:S02]  /*2220*/  FMUL.FTZ R212, R195, R128 ;  /* 0x00000080c3d47220 */ /* 0x000fe40000410000 */
[----:B------:R-:W-:Y:S02]  /*2230*/  FFMA.FTZ R120, R129, R207, R206 ;  /* 0x000000cf81787223 */ /* 0x000fe400000100ce */
[----:B------:R-:W-:Y:S02]  /*2240*/  FADD.FTZ R124, R210, -R124 ;  /* 0x8000007cd27c7221 */ /* 0x000fe40000010000 */
[----:B------:R-:W-:Y:S01]  /*2250*/  FADD.FTZ R122, R237, -R122 ;  /* 0x8000007aed7a7221 */ /* 0x000fe20000010000 */
[----:B------:R-:W-:Y:S01]  /*2260*/  @P1 HADD2.F32 R125, -RZ, R103.H0_H0 ;  /* 0x20000067ff7d1230 */ /* 0x000fe20000004100 */
[----:B------:R-:W-:Y:S01]  /*2270*/  @P1 FADD.FTZ R212, R212, R123 ;  /* 0x0000007bd4d41221 */ /* 0x000fe20000010000 */
[----:B------:R-:W-:Y:S01]  /*2280*/  @P1 HADD2.F32 R123, -RZ, R101.H0_H0 ;  /* 0x20000065ff7b1230 */ /* 0x000fe20000004100 */
[----:B------:R-:W-:Y:S01]  /*2290*/  FADD.FTZ R120, R208, -R120 ;  /* 0x80000078d0787221 */ /* 0x000fe20000010000 */
[----:B------:R-:W2:Y:S01]  /*22a0*/  LDL.LU R237, [R1+0x1c] ;  /* 0x00001c0001ed7983 */ /* 0x000ea20000300800 */
[----:B------:R-:W-:-:S02]  /*22b0*/  FMUL.FTZ R208, R195, R122 ;  /* 0x0000007ac3d07220 */ /* 0x000fc40000410000 */
[----:B------:R-:W-:Y:S02]  /*22c0*/  FMUL.FTZ R124, R195, R124 ;  /* 0x0000007cc37c7220 */ /* 0x000fe40000410000 */
[-CC-:B------:R-:W-:Y:S02]  /*22d0*/  FFMA.FTZ R211, R211, R207.reuse, R206.reuse ;  /* 0x000000cfd3d37223 */ /* 0x180fe400000100ce */
[----:B------:R-:W-:Y:S02]  /*22e0*/  @P1 FADD.FTZ R208, R208, R125 ;  /* 0x0000007dd0d01221 */ /* 0x000fe40000010000 */
[----:B------:R-:W-:Y:S01]  /*22f0*/  @P1 FADD.FTZ R124, R124, R123 ;  /* 0x0000007b7c7c1221 */ /* 0x000fe20000010000 */
[----:B------:R-:W-:Y:S01]  /*2300*/  @P0 F2FP.PACK_AB R123, RZ, R212 ;  /* 0x000000d4ff7b023e */ /* 0x000fe200000000ff */
[----:B------:R-:W-:Y:S02]  /*2310*/  FADD.FTZ R210, R214, -R211 ;  /* 0x800000d3d6d27221 */ /* 0x000fe40000010000 */
[----:B------:R-:W-:-:S02]  /*2320*/  FFMA.FTZ R122, R213, R207, R206 ;  /* 0x000000cfd57a7223 */ /* 0x000fc400000100ce */
[----:B------:R-:W-:Y:S02]  /*2330*/  FFMA.FTZ R125, R236, R207, R206 ;  /* 0x000000cfec7d7223 */ /* 0x000fe400000100ce */
[----:B------:R-:W-:Y:S01]  /*2340*/  FMUL.FTZ R215, R195, R120 ;  /* 0x00000078c3d77220 */ /* 0x000fe20000410000 */
[----:B------:R-:W-:Y:S01]  /*2350*/  @P1 HADD2.F32 R120, -RZ, R100.H1_H1 ;  /* 0x30000064ff781230 */ /* 0x000fe20000004100 */
[----:B------:R-:W-:Y:S02]  /*2360*/  @P0 F2FP.PACK_AB R126, RZ, R208 ;  /* 0x000000d0ff7e023e */ /* 0x000fe400000000ff */
[----:B------:R-:W-:Y:S01]  /*2370*/  @P0 PRMT R116, R123, 0x7610, R116 ;  /* 0x000076107b740816 */ /* 0x000fe20000000074 */
[----:B------:R-:W-:Y:S01]  /*2380*/  @P1 HADD2.F32 R123, -RZ, R102.H0_H0 ;  /* 0x20000066ff7b1230 */ /* 0x000fe20000004100 */
[----:B------:R-:W-:Y:S02]  /*2390*/  FADD.FTZ R122, R235, -R122 ;  /* 0x8000007aeb7a7221 */ /* 0x000fe40000010000 */
[----:B------:R-:W-:-:S02]  /*23a0*/  FADD.FTZ R238, R238, -R125 ;  /* 0x8000007deeee7221 */ /* 0x000fc40000010000 */
[C---:B------:R-:W-:Y:S01]  /*23b0*/  FMUL.FTZ R210, R195.reuse, R210 ;  /* 0x000000d2c3d27220 */ /* 0x040fe20000410000 */
[----:B------:R-:W-:Y:S01]  /*23c0*/  @P0 PRMT R119, R126, 0x7610, R119 ;  /* 0x000076107e770816 */ /* 0x000fe20000000077 */
[----:B------:R-:W-:Y:S01]  /*23d0*/  FMUL.FTZ R214, R195, R121 ;  /* 0x00000079c3d67220 */ /* 0x000fe20000410000 */
[----:B------:R-:W-:Y:S01]  /*23e0*/  @P1 HADD2.F32 R121, -RZ, R101.H1_H1 ;  /* 0x30000065ff791230 */ /* 0x000fe20000004100 */
[----:B------:R-:W-:Y:S01]  /*23f0*/  @P1 FADD.FTZ R215, R215, R120 ;  /* 0x00000078d7d71221 */ /* 0x000fe20000010000 */
[----:B------:R-:W-:Y:S01]  /*2400*/  @P1 HADD2.F32 R126, -RZ, R103.H1_H1 ;  /* 0x30000067ff7e1230 */ /* 0x000fe20000004100 */
[C---:B------:R-:W-:Y:S01]  /*2410*/  FMUL.FTZ R209, R195.reuse, R238 ;  /* 0x000000eec3d17220 */ /* 0x040fe20000410000 */
[----:B------:R-:W-:Y:S01]  /*2420*/  @P1 HADD2.F32 R120, -RZ, R102.H1_H1 ;  /* 0x30000066ff781230 */ /* 0x000fe20000004100 */
[----:B------:R-:W-:Y:S01]  /*2430*/  @P1 FADD.FTZ R210, R210, R123 ;  /* 0x0000007bd2d21221 */ /* 0x000fe20000010000 */
[----:B------:R-:W-:Y:S01]  /*2440*/  HFMA2.MMA R235, -RZ, RZ, 0, 9.5367431640625e-07 ;  /* 0x00000010ffeb7435 */ /* 0x000fe200000001ff */
[----:B------:R-:W-:Y:S01]  /*2450*/  FMUL.FTZ R211, R195, R122 ;  /* 0x0000007ac3d37220 */ /* 0x000fe20000410000 */
[----:B------:R-:W-:Y:S01]  /*2460*/  @P0 F2FP.PACK_AB R125, RZ, R124 ;  /* 0x0000007cff7d023e */ /* 0x000fe200000000ff */
[----:B------:R-:W-:Y:S01]  /*2470*/  @P1 FADD.FTZ R214, R214, R121 ;  /* 0x00000079d6d61221 */ /* 0x000fe20000010000 */
[----:B------:R-:W-:Y:S01]  /*2480*/  @P0 F2FP.PACK_AB R122, RZ, R210 ;  /* 0x000000d2ff7a023e */ /* 0x000fe200000000ff */
[----:B------:R-:W-:Y:S01]  /*2490*/  @P1 FADD.FTZ R209, R209, R126 ;  /* 0x0000007ed1d11221 */ /* 0x000fe20000010000 */
[----:B------:R-:W3:Y:S01]  /*24a0*/  LDL.LU R238, [R1+0x20] ;  /* 0x0000200001ee7983 */ /* 0x000ee20000300800 */
[----:B------:R-:W-:Y:S01]  /*24b0*/  @P1 FADD.FTZ R211, R211, R120 ;  /* 0x00000078d3d31221 */ /* 0x000fe20000010000 */
[----:B------:R-:W-:-:S02]  /*24c0*/  @P0 PRMT R117, R125, 0x7610, R117 ;  /* 0x000076107d750816 */ /* 0x000fc40000000075 */
[----:B------:R-:W-:Y:S02]  /*24d0*/  @P0 F2FP.PACK_AB R120, RZ, R215 ;  /* 0x000000d7ff78023e */ /* 0x000fe400000000ff */
[----:B------:R-:W-:Y:S02]  /*24e0*/  @P0 F2FP.PACK_AB R121, RZ, R214 ;  /* 0x000000d6ff79023e */ /* 0x000fe400000000ff */
[----:B------:R-:W-:Y:S02]  /*24f0*/  @P0 F2FP.PACK_AB R125, RZ, R209 ;  /* 0x000000d1ff7d023e */ /* 0x000fe400000000ff */
[----:B------:R-:W-:Y:S02]  /*2500*/  @P0 F2FP.PACK_AB R123, RZ, R211 ;  /* 0x000000d3ff7b023e */ /* 0x000fe400000000ff */
[----:B------:R-:W-:Y:S01]  /*2510*/  @P0 PRMT R118, R122, 0x7610, R118 ;  /* 0x000076107a760816 */ /* 0x000fe20000000076 */
[----:B------:R-:W-:Y:S01]  /*2520*/  IMAD.WIDE.U32 R128, R194, R235, c[0x0][0x170] ;  /* 0x00005c00c2807625 */ /* 0x000fe200078e00eb */
[----:B------:R-:W-:-:S02]  /*2530*/  @P0 PRMT R116, R116, 0x5410, R120 ;  /* 0x0000541074740816 */ /* 0x000fc40000000078 */
[----:B------:R-:W-:Y:S01]  /*2540*/  @P0 PRMT R117, R117, 0x5410, R121 ;  /* 0x0000541075750816 */ /* 0x000fe20000000079 */
[----:B------:R-:W-:Y:S01]  /*2550*/  @P0 IMAD.WIDE.U32 R120, R194, R235, c[0x0][0x258] ;  /* 0x00009600c2780625 */ /* 0x000fe200078e00eb */
[----:B------:R-:W-:Y:S01]  /*2560*/  @P0 PRMT R119, R119, 0x5410, R125 ;  /* 0x0000541077770816 */ /* 0x000fe2000000007d */
[----:B------:R-:W4:Y:S01]  /*2570*/  LDG.E.128 R128, [R128.64] ;  /* 0x0000000480807981 */ /* 0x000f22000c1e1d00 */
[----:B------:R-:W-:Y:S01]  /*2580*/  @P0 PRMT R118, R118, 0x5410, R123 ;  /* 0x0000541076760816 */ /* 0x000fe2000000007b */
[-C--:B------:R-:W-:Y:S02]  /*2590*/  FMUL.FTZ R208, R208, R196.reuse ;  /* 0x000000c4d0d07220 */ /* 0x080fe40000410000 */
[-C--:B------:R-:W-:Y:S02]  /*25a0*/  FMUL.FTZ R209, R209, R196.reuse ;  /* 0x000000c4d1d17220 */ /* 0x080fe40000410000 */
[-C--:B------:R-:W-:Y:S02]  /*25b0*/  FMUL.FTZ R210, R210, R196.reuse ;  /* 0x000000c4d2d27220 */ /* 0x080fe40000410000 */
[----:B------:R-:W-:Y:S01]  /*25c0*/  FMUL.FTZ R211, R211, R196 ;  /* 0x000000c4d3d37220 */ /* 0x000fe20000410000 */
        /* <DEDUP_REMOVED lines=10> */
[----:B------:R-:W-:Y:S01]  /*2670*/  F2FP.PACK_AB R123, R121, R123 ;  /* 0x0000007b797b723e */ /* 0x000fe200000000ff */
[----:B------:R-:W-:Y:S01]  /*2680*/  FMUL.FTZ R121, R66, R213 ;  /* 0x000000d542797220 */ /* 0x000fe20000410000 */
[----:B------:R-:W-:Y:S01]  /*2690*/  F2FP.PACK_AB R122, R120, R122 ;  /* 0x0000007a787a723e */ /* 0x000fe200000000ff */
[----:B------:R-:W-:Y:S02]  /*26a0*/  FMUL.FTZ R120, R64, R212 ;  /* 0x000000d440787220 */ /* 0x000fe40000410000 */
[----:B------:R-:W-:Y:S01]  /*26b0*/  FMUL.FTZ R124, R65, R215 ;  /* 0x000000d7417c7220 */ /* 0x000fe20000410000 */
[----:B------:R-:W-:Y:S01]  /*26c0*/  F2FP.PACK_AB R121, R125, R121 ;  /* 0x000000797d79723e */ /* 0x000fe200000000ff */
[----:B------:R-:W-:-:S03]  /*26d0*/  FFMA.FTZ R132, R132, R207, R206 ;  /* 0x000000cf84847223 */ /* 0x000fc600000100ce */
[----:B------:R-:W-:Y:S01]  /*26e0*/  F2FP.PACK_AB R120, R124, R120 ;  /* 0x000000787c78723e */ /* 0x000fe200000000ff */
[----:B------:R-:W-:-:S04]  /*26f0*/  IMAD.WIDE.U32 R124, R194, R235, c[0x0][0x248] ;  /* 0x00009200c27c7625 */ /* 0x000fc800078e00eb */
[----:B------:R-:W-:Y:S02]  /*2700*/  FADD.FTZ R132, R199, -R132 ;  /* 0x80000084c7847221 */ /* 0x000fe40000010000 */
[-CC-:B------:R-:W-:Y:S01]  /*2710*/  FFMA.FTZ R236, R216, R207.reuse, R206.reuse ;  /* 0x000000cfd8ec7223 */ /* 0x180fe200000100ce */
[----:B------:R0:W-:Y:S01]  /*2720*/  STG.E.128 [R124.64], R120 ;  /* 0x000000787c007986 */ /* 0x0001e2000c101d04 */
[----:B------:R-:W-:Y:S02]  /*2730*/  FFMA.FTZ R216, R218, R207, R206 ;  /* 0x000000cfdad87223 */ /* 0x000fe400000100ce */
[----:B------:R-:W-:Y:S02]  /*2740*/  FADD.FTZ R236, R219, -R236 ;  /* 0x800000ecdbec7221 */ /* 0x000fe40000010000 */
[C---:B------:R-:W-:Y:S02]  /*2750*/  FMUL.FTZ R218, R195.reuse, R132 ;  /* 0x00000084c3da7220 */ /* 0x040fe40000410000 */
[----:B------:R-:W-:-:S02]  /*2760*/  FMUL.FTZ R219, R195, R236 ;  /* 0x000000ecc3db7220 */ /* 0x000fc40000410000 */
[----:B------:R-:W-:Y:S01]  /*2770*/  FFMA.FTZ R126, R133, R207, R206 ;  /* 0x000000cf857e7223 */ /* 0x000fe200000100ce */
[----:B0-----:R-:W-:Y:S02]  /*2780*/  @P1 HADD2.F32 R121, -RZ, R104.H0_H0 ;  /* 0x20000068ff791230 */ /* 0x001fe40000004100 */
[----:B------:R-:W-:-:S03]  /*2790*/  @P1 HADD2.F32 R122, -RZ, R105.H0_H0 ;  /* 0x20000069ff7a1230 */ /* 0x000fc60000004100 */
[----:B------:R-:W-:Y:S02]  /*27a0*/  @P1 FADD.FTZ R218, R218, R121 ;  /* 0x00000079dada1221 */ /* 0x000fe40000010000 */
[----:B------:R-:W-:-:S03]  /*27b0*/  @P1 FADD.FTZ R219, R219, R122 ;  /* 0x0000007adbdb1221 */ /* 0x000fc60000010000 */
[----:B------:R-:W-:Y:S01]  /*27c0*/  @P0 F2FP.PACK_AB R122, RZ, R218 ;  /* 0x000000daff7a023e */ /* 0x000fe200000000ff */
[----:B------:R-:W-:Y:S02]  /*27d0*/  FADD.FTZ R126, R217, -R126 ;  /* 0x8000007ed97e7221 */ /* 0x000fe40000010000 */
[-CC-:B------:R-:W-:Y:S02]  /*27e0*/  FFMA.FTZ R220, R220, R207.reuse, R206.reuse ;  /* 0x000000cfdcdc7223 */ /* 0x180fe400000100ce */
[-C--:B------:R-:W-:Y:S01]  /*27f0*/  FFMA.FTZ R123, R226, R207.reuse, R206 ;  /* 0x000000cfe27b7223 */ /* 0x080fe200000100ce */
[----:B------:R-:W-:Y:S01]  /*2800*/  @P0 PRMT R116, R122, 0x7610, R116 ;  /* 0x000076107a740816 */ /* 0x000fe20000000074 */
[-C--:B------:R-:W-:Y:S01]  /*2810*/  FFMA.FTZ R224, R224, R207.reuse, R206 ;  /* 0x000000cfe0e07223 */ /* 0x080fe200000100ce */
[----:B------:R-:W-:Y:S01]  /*2820*/  @P1 HADD2.F32 R122, -RZ, R104.H1_H1 ;  /* 0x30000068ff7a1230 */ /* 0x000fe20000004100 */
[----:B------:R-:W-:Y:S02]  /*2830*/  FADD.FTZ R216, R221, -R216 ;  /* 0x800000d8ddd87221 */ /* 0x000fe40000010000 */
[----:B------:R-:W-:-:S02]  /*2840*/  FFMA.FTZ R222, R222, R207, R206 ;  /* 0x000000cfdede7223 */ /* 0x000fc400000100ce */
[----:B------:R-:W-:Y:S02]  /*2850*/  FADD.FTZ R220, R223, -R220 ;  /* 0x800000dcdfdc7221 */ /* 0x000fe40000010000 */
[----:B------:R-:W-:Y:S01]  /*2860*/  FADD.FTZ R228, R228, -R123 ;  /* 0x8000007be4e47221 */ /* 0x000fe20000010000 */
[----:B------:R-:W-:Y:S01]  /*2870*/  @P0 F2FP.PACK_AB R123, RZ, R219 ;  /* 0x000000dbff7b023e */ /* 0x000fe200000000ff */
[----:B------:R-:W-:Y:S01]  /*2880*/  FMUL.FTZ R221, R195, R126 ;  /* 0x0000007ec3dd7220 */ /* 0x000fe20000410000 */
[----:B------:R-:W-:Y:S01]  /*2890*/  @P1 HADD2.F32 R124, -RZ, R106.H0_H0 ;  /* 0x2000006aff7c1230 */ /* 0x000fe20000004100 */
[----:B------:R-:W-:Y:S02]  /*28a0*/  FADD.FTZ R224, R227, -R224 ;  /* 0x800000e0e3e07221 */ /* 0x000fe40000010000 */
[----:B------:R-:W-:Y:S01]  /*28b0*/  FADD.FTZ R120, R225, -R222 ;  /* 0x800000dee1787221 */ /* 0x000fe20000010000 */
[----:B------:R-:W-:Y:S01]  /*28c0*/  @P0 PRMT R117, R123, 0x7610, R117 ;  /* 0x000076107b750816 */ /* 0x000fe20000000075 */
[----:B------:R-:W-:-:S02]  /*28d0*/  FMUL.FTZ R121, R195, R220 ;  /* 0x000000dcc3797220 */ /* 0x000fc40000410000 */
[----:B------:R-:W-:Y:S01]  /*28e0*/  @P1 FADD.FTZ R221, R221, R122 ;  /* 0x0000007adddd1221 */ /* 0x000fe20000010000 */
[----:B------:R-:W-:Y:S01]  /*28f0*/  @P1 HADD2.F32 R122, -RZ, R107.H0_H0 ;  /* 0x2000006bff7a1230 */ /* 0x000fe20000004100 */
[C---:B------:R-:W-:Y:S01]  /*2900*/  FMUL.FTZ R133, R195.reuse, R224 ;  /* 0x000000e0c3857220 */ /* 0x040fe20000410000 */
[----:B------:R-:W-:Y:S01]  /*2910*/  @P1 HADD2.F32 R123, -RZ, R105.H1_H1 ;  /* 0x30000069ff7b1230 */ /* 0x000fe20000004100 */
[C---:B------:R-:W-:Y:S01]  /*2920*/  FMUL.FTZ R220, R195.reuse, R216 ;  /* 0x000000d8c3dc7220 */ /* 0x040fe20000410000 */
[----:B------:R-:W2:Y:S01]  /*2930*/  LDL.LU R225, [R1+0x14] ;  /* 0x0000140001e17983 */ /* 0x000ea20000300800 */
[----:B------:R-:W-:Y:S01]  /*2940*/  FMUL.FTZ R217, R195, R120 ;  /* 0x00000078c3d97220 */ /* 0x000fe20000410000 */
[----:B------:R-:W-:Y:S01]  /*2950*/  @P1 HADD2.F32 R120, -RZ, R106.H1_H1 ;  /* 0x3000006aff781230 */ /* 0x000fe20000004100 */
[----:B------:R-:W-:Y:S02]  /*2960*/  @P1 FADD.FTZ R121, R121, R124 ;  /* 0x0000007c79791221 */ /* 0x000fe40000010000 */
[----:B------:R-:W-:-:S02]  /*2970*/  FMUL.FTZ R218, R218, R196 ;  /* 0x000000c4dada7220 */ /* 0x000fc40000410000 */
[----:B------:R-:W-:Y:S02]  /*2980*/  FMUL.FTZ R219, R219, R196 ;  /* 0x000000c4dbdb7220 */ /* 0x000fe40000410000 */
[----:B------:R-:W-:Y:S01]  /*2990*/  @P1 FADD.FTZ R133, R133, R122 ;  /* 0x0000007a85851221 */ /* 0x000fe20000010000 */
[----:B------:R-:W-:Y:S01]  /*29a0*/  @P1 HADD2.F32 R122, -RZ, R107.H1_H1 ;  /* 0x3000006bff7a1230 */ /* 0x000fe20000004100 */
[----:B------:R-:W-:Y:S01]  /*29b0*/  @P1 FADD.FTZ R220, R220, R123 ;  /* 0x0000007bdcdc1221 */ /* 0x000fe20000010000 */
[----:B------:R-:W-:Y:S01]  /*29c0*/  @P0 F2FP.PACK_AB R124, RZ, R121 ;  /* 0x00000079ff7c023e */ /* 0x000fe200000000ff */
[----:B------:R-:W-:Y:S02]  /*29d0*/  FMUL.FTZ R123, R195, R228 ;  /* 0x000000e4c37b7220 */ /* 0x000fe40000410000 */
[-CC-:B------:R-:W-:Y:S02]  /*29e0*/  FFMA.FTZ R134, R134, R207.reuse, R206.reuse ;  /* 0x000000cf86867223 */ /* 0x180fe400000100ce */
[----:B------:R-:W-:-:S02]  /*29f0*/  FFMA.FTZ R182, R182, R207, R206 ;  /* 0x000000cfb6b67223 */ /* 0x000fc400000100ce */
[-CC-:B------:R-:W-:Y:S02]  /*2a00*/  FFMA.FTZ R186, R186, R207.reuse, R206.reuse ;  /* 0x000000cfbaba7223 */ /* 0x180fe400000100ce */
[-CC-:B------:R-:W-:Y:S02]  /*2a10*/  FFMA.FTZ R204, R204, R207.reuse, R206.reuse ;  /* 0x000000cfcccc7223 */ /* 0x180fe400000100ce */
[-CC-:B------:R-:W-:Y:S02]  /*2a20*/  FFMA.FTZ R138, R138, R207.reuse, R206.reuse ;  /* 0x000000cf8a8a7223 */ /* 0x180fe400000100ce */
[-CC-:B------:R-:W-:Y:S02]  /*2a30*/  FFMA.FTZ R184, R184, R207.reuse, R206.reuse ;  /* 0x000000cfb8b87223 */ /* 0x180fe400000100ce */
[----:B------:R-:W-:Y:S01]  /*2a40*/  FFMA.FTZ R200, R200, R207, R206 ;  /* 0x000000cfc8c87223 */ /* 0x000fe200000100ce */
[----:B------:R-:W-:Y:S01]  /*2a50*/  @P1 HADD2.F32 R222, -RZ, R109.H1_H1 ;  /* 0x3000006dffde1230 */ /* 0x000fe20000004100 */
[----:B------:R-:W-:Y:S01]  /*2a60*/  @P1 FADD.FTZ R217, R217, R120 ;  /* 0x00000078d9d91221 */ /* 0x000fe20000010000 */
[----:B------:R-:W-:Y:S01]  /*2a70*/  @P0 PRMT R118, R124, 0x7610, R118 ;  /* 0x000076107c760816 */ /* 0x000fe20000000076 */
[----:B------:R-:W-:Y:S01]  /*2a80*/  @P1 FADD.FTZ R123, R123, R122 ;  /* 0x0000007a7b7b1221 */ /* 0x000fe20000010000 */
[----:B------:R-:W-:Y:S01]  /*2a90*/  @P0 F2FP.PACK_AB R125, RZ, R133 ;  /* 0x00000085ff7d023e */ /* 0x000fe200000000ff */
[----:B------:R-:W2:Y:S01]  /*2aa0*/  LDL.LU R236, [R1+0x18] ;  /* 0x0000180001ec7983 */ /* 0x000ea20000300800 */
[----:B------:R-:W-:-:S02]  /*2ab0*/  @P0 F2FP.PACK_AB R124, RZ, R217 ;  /* 0x000000d9ff7c023e */ /* 0x000fc400000000ff */
[----:B------:R-:W-:Y:S02]  /*2ac0*/  @P0 F2FP.PACK_AB R120, RZ, R221 ;  /* 0x000000ddff78023e */ /* 0x000fe400000000ff */
[----:B------:R-:W-:Y:S01]  /*2ad0*/  @P0 F2FP.PACK_AB R122, RZ, R220 ;  /* 0x000000dcff7a023e */ /* 0x000fe200000000ff */
[-C--:B------:R-:W-:Y:S01]  /*2ae0*/  FMUL.FTZ R216, R123, R196.reuse ;  /* 0x000000c47bd87220 */ /* 0x080fe20000410000 */
[----:B------:R-:W-:Y:S01]  /*2af0*/  @P0 F2FP.PACK_AB R126, RZ, R123 ;  /* 0x0000007bff7e023e */ /* 0x000fe200000000ff */
[----:B------:R-:W-:Y:S01]  /*2b00*/  FADD.FTZ R134, R135, -R134 ;  /* 0x8000008687867221 */ /* 0x000fe20000010000 */
[----:B------:R-:W-:Y:S01]  /*2b10*/  @P0 PRMT R119, R125, 0x7610, R119 ;  /* 0x000076107d770816 */ /* 0x000fe20000000077 */
[----:B------:R-:W-:Y:S01]  /*2b20*/  FADD.FTZ R182, R183, -R182 ;  /* 0x800000b6b7b67221 */ /* 0x000fe20000010000 */
[----:B------:R-:W-:Y:S01]  /*2b30*/  @P0 PRMT R118, R118, 0x5410, R124 ;  /* 0x0000541076760816 */ /* 0x000fe2000000007c */
[-C--:B------:R-:W-:Y:S01]  /*2b40*/  IMAD.WIDE.U32 R124, R198, R235.reuse, c[0x0][0x170] ;  /* 0x00005c00c67c7625 */ /* 0x080fe200078e00eb */
[----:B------:R-:W-:Y:S01]  /*2b50*/  @P0 PRMT R116, R116, 0x5410, R120 ;  /* 0x0000541074740816 */ /* 0x000fe20000000078 */
[----:B------:R-:W2:Y:S01]  /*2b60*/  LDL.LU R226, [R1+0xc] ;  /* 0x00000c0001e27983 */ /* 0x000ea20000300800 */
[----:B------:R-:W-:Y:S01]  /*2b70*/  @P0 PRMT R117, R117, 0x5410, R122 ;  /* 0x0000541075750816 */ /* 0x000fe2000000007a */
[----:B------:R-:W-:Y:S01]  /*2b80*/  @P0 IMAD.WIDE.U32 R198, R198, R235, c[0x0][0x258] ;  /* 0x00009600c6c60625 */ /* 0x000fe200078e00eb */
[----:B------:R-:W-:Y:S01]  /*2b90*/  @P0 PRMT R119, R119, 0x5410, R126 ;  /* 0x0000541077770816 */ /* 0x000fe2000000007e */
[----:B------:R-:W2:Y:S04]  /*2ba0*/  LDL.LU R227, [R1+0x10] ;  /* 0x0000100001e37983 */ /* 0x000ea80000300800 */
[----:B------:R-:W2:Y:S04]  /*2bb0*/  LDG.E.128 R124, [R124.64] ;  /* 0x000000047c7c7981 */ /* 0x000ea8000c1e1d00 */
[----:B------:R0:W-:Y:S01]  /*2bc0*/  @P0 STG.E.128 [R198.64], R116 ;  /* 0x00000074c6000986 */ /* 0x0001e2000c101d04 */
[----:B------:R-:W-:-:S02]  /*2bd0*/  FMUL.FTZ R217, R217, R196 ;  /* 0x000000c4d9d97220 */ /* 0x000fc40000410000 */
[----:B------:R-:W-:Y:S01]  /*2be0*/  FMUL.FTZ R120, R55, R216 ;  /* 0x000000d837787220 */ /* 0x000fe20000410000 */
[----:B------:R-:W3:Y:S01]  /*2bf0*/  LDL.LU R224, [R1+0x4] ;  /* 0x0000040001e07983 */ /* 0x000ee20000300800 */
[-C--:B------:R-:W-:Y:S02]  /*2c00*/  FMUL.FTZ R221, R221, R196.reuse ;  /* 0x000000c4dddd7220 */ /* 0x080fe40000410000 */
[-C--:B------:R-:W-:Y:S01]  /*2c10*/  FMUL.FTZ R220, R220, R196.reuse ;  /* 0x000000c4dcdc7220 */ /* 0x080fe20000410000 */
[----:B------:R-:W3:Y:S01]  /*2c20*/  LDL.LU R228, [R1+0x8] ;  /* 0x0000080001e47983 */ /* 0x000ee20000300800 */
[-C--:B0-----:R-:W-:Y:S02]  /*2c30*/  FMUL.FTZ R199, R133, R196.reuse ;  /* 0x000000c485c77220 */ /* 0x081fe40000410000 */
[----:B------:R-:W-:Y:S02]  /*2c40*/  FMUL.FTZ R198, R121, R196 ;  /* 0x000000c479c67220 */ /* 0x000fe40000410000 */
[----:B------:R-:W-:-:S02]  /*2c50*/  FMUL.FTZ R123, R54, R199 ;  /* 0x000000c7367b7220 */ /* 0x000fc40000410000 */
[----:B------:R-:W-:Y:S02]  /*2c60*/  FMUL.FTZ R122, R52, R198 ;  /* 0x000000c6347a7220 */ /* 0x000fe40000410000 */
[----:B------:R-:W-:Y:S01]  /*2c70*/  FMUL.FTZ R121, R53, R217 ;  /* 0x000000d935797220 */ /* 0x000fe20000410000 */
[----:B------:R-:W-:Y:S01]  /*2c80*/  F2FP.PACK_AB R123, R120, R123 ;  /* 0x0000007b787b723e */ /* 0x000fe200000000ff */
[----:B------:R-:W-:Y:S02]  /*2c90*/  FMUL.FTZ R120, R56, R218 ;  /* 0x000000da38787220 */ /* 0x000fe40000410000 */
[----:B------:R-:W-:Y:S01]  /*2ca0*/  FMUL.FTZ R133, R57, R221 ;  /* 0x000000dd39857220 */ /* 0x000fe20000410000 */
[----:B------:R-:W-:Y:S01]  /*2cb0*/  F2FP.PACK_AB R122, R121, R122 ;  /* 0x0000007a797a723e */ /* 0x000fe200000000ff */
[----:B------:R-:W-:Y:S02]  /*2cc0*/  FMUL.FTZ R121, R58, R219 ;  /* 0x000000db3a797220 */ /* 0x000fe40000410000 */
[----:B------:R-:W-:Y:S01]  /*2cd0*/  FMUL.FTZ R132, R59, R220 ;  /* 0x000000dc3b847220 */ /* 0x000fe20000410000 */
[----:B------:R-:W-:-:S02]  /*2ce0*/  F2FP.PACK_AB R120, R133, R120 ;  /* 0x000000788578723e */ /* 0x000fc400000000ff */
[----:B------:R-:W-:Y:S02]  /*2cf0*/  IADD3 R133, R194, 0x100, RZ ;  /* 0x00000100c2857810 */ /* 0x000fe40007ffe0ff */
[----:B------:R-:W-:Y:S02]  /*2d00*/  F2FP.PACK_AB R121, R132, R121 ;  /* 0x000000798479723e */ /* 0x000fe400000000ff */
[----:B------:R-:W-:-:S04]  /*2d10*/  LEA R132, P3, R133, c[0x0][0x248], 0x4 ;  /* 0x0000920085847a11 */ /* 0x000fc800078620ff */
[----:B------:R-:W-:Y:S01]  /*2d20*/  LEA.HI.X R133, R133, c[0x0][0x24c], RZ, 0x4, P3 ;  /* 0x0000930085857a11 */ /* 0x000fe200018f24ff */
[----:B------:R-:W-:-:S04]  /*2d30*/  FADD.FTZ R138, R139, -R138 ;  /* 0x8000008a8b8a7221 */ /* 0x000fc80000010000 */
[----:B------:R0:W-:Y:S01]  /*2d40*/  STG.E.128 [R132.64], R120 ;  /* 0x0000007884007986 */ /* 0x0001e2000c101d04 */
[----:B------:R-:W-:Y:S02]  /*2d50*/  FADD.FTZ R184, R185, -R184 ;  /* 0x800000b8b9b87221 */ /* 0x000fe40000010000 */
[----:B0-----:R-:W-:Y:S02]  /*2d60*/  FFMA.FTZ R132, R202, R207, R206 ;  /* 0x000000cfca847223 */ /* 0x001fe400000100ce */
[----:B------:R-:W-:Y:S02]  /*2d70*/  FADD.FTZ R120, R187, -R186 ;  /* 0x800000babb787221 */ /* 0x000fe40000010000 */
[----:B------:R-:W-:Y:S01]  /*2d80*/  FADD.FTZ R186, R205, -R204 ;  /* 0x800000cccdba7221 */ /* 0x000fe20000010000 */
[----:B------:R-:W-:Y:S01]  /*2d90*/  @P1 HADD2.F32 R204, -RZ, R109.H0_H0 ;  /* 0x2000006dffcc1230 */ /* 0x000fe20000004100 */
[----:B------:R-:W-:Y:S01]  /*2da0*/  FMUL.FTZ R187, R195, R134 ;  /* 0x00000086c3bb7220 */ /* 0x000fe20000410000 */
[----:B------:R-:W-:Y:S01]  /*2db0*/  @P1 HADD2.F32 R134, -RZ, R110.H0_H0 ;  /* 0x2000006eff861230 */ /* 0x000fe20000004100 */
[----:B------:R-:W-:-:S02]  /*2dc0*/  FADD.FTZ R132, R203, -R132 ;  /* 0x80000084cb847221 */ /* 0x000fc40000010000 */
[----:B------:R-:W-:Y:S02]  /*2dd0*/  FMUL.FTZ R205, R195, R182 ;  /* 0x000000b6c3cd7220 */ /* 0x000fe40000410000 */
[----:B------:R-:W-:Y:S02]  /*2de0*/  FADD.FTZ R122, R201, -R200 ;  /* 0x800000c8c97a7221 */ /* 0x000fe40000010000 */
[C---:B------:R-:W-:Y:S01]  /*2df0*/  FMUL.FTZ R135, R195.reuse, R120 ;  /* 0x00000078c3877220 */ /* 0x040fe20000410000 */
[----:B------:R-:W-:Y:S01]  /*2e00*/  @P1 HADD2.F32 R182, -RZ, R111.H0_H0 ;  /* 0x2000006fffb61230 */ /* 0x000fe20000004100 */
[C---:B------:R-:W-:Y:S01]  /*2e10*/  FMUL.FTZ R201, R195.reuse, R138 ;  /* 0x0000008ac3c97220 */ /* 0x040fe20000410000 */
[----:B------:R-:W-:Y:S01]  /*2e20*/  @P1 HADD2.F32 R138, -RZ, R110.H1_H1 ;  /* 0x3000006eff8a1230 */ /* 0x000fe20000004100 */
[----:B------:R-:W-:Y:S01]  /*2e30*/  FMUL.FTZ R203, R195, R184 ;  /* 0x000000b8c3cb7220 */ /* 0x000fe20000410000 */
[----:B------:R-:W-:Y:S01]  /*2e40*/  @P1 HADD2.F32 R200, -RZ, R108.H0_H0 ;  /* 0x2000006cffc81230 */ /* 0x000fe20000004100 */
[----:B------:R-:W-:-:S02]  /*2e50*/  @P1 FADD.FTZ R205, R205, R204 ;  /* 0x000000cccdcd1221 */ /* 0x000fc40000010000 */
[C---:B------:R-:W-:Y:S02]  /*2e60*/  FMUL.FTZ R183, R195.reuse, R132 ;  /* 0x00000084c3b77220 */ /* 0x040fe40000410000 */
[----:B------:R-:W-:Y:S02]  /*2e70*/  FMUL.FTZ R185, R195, R122 ;  /* 0x0000007ac3b97220 */ /* 0x000fe40000410000 */
[----:B------:R-:W-:Y:S01]  /*2e80*/  @P1 FADD.FTZ R135, R135, R134 ;  /* 0x0000008687871221 */ /* 0x000fe20000010000 */
[----:B------:R-:W-:Y:S01]  /*2e90*/  @P1 HADD2.F32 R184, -RZ, R111.H1_H1 ;  /* 0x3000006fffb81230 */ /* 0x000fe20000004100 */
[----:B------:R-:W-:Y:S01]  /*2ea0*/  @P1 FADD.FTZ R203, R203, R222 ;  /* 0x000000decbcb1221 */ /* 0x000fe20000010000 */
[----:B------:R-:W-:Y:S01]  /*2eb0*/  @P1 HADD2.F32 R202, -RZ, R108.H1_H1 ;  /* 0x3000006cffca1230 */ /* 0x000fe20000004100 */
[----:B------:R-:W-:Y:S01]  /*2ec0*/  @P1 FADD.FTZ R183, R183, R182 ;  /* 0x000000b6b7b71221 */ /* 0x000fe20000010000 */
[----:B------:R-:W-:Y:S01]  /*2ed0*/  @P0 F2FP.PACK_AB R121, RZ, R205 ;  /* 0x000000cdff79023e */ /* 0x000fe200000000ff */
[----:B------:R-:W-:Y:S01]  /*2ee0*/  FMUL.FTZ R223, R195, R186 ;  /* 0x000000bac3df7220 */ /* 0x000fe20000410000 */
[----:B------:R-:W-:Y:S01]  /*2ef0*/  @P0 F2FP.PACK_AB R123, RZ, R135 ;  /* 0x00000087ff7b023e */ /* 0x000fe200000000ff */
[----:B------:R-:W-:-:S02]  /*2f00*/  @P1 FADD.FTZ R185, R185, R138 ;  /* 0x0000008ab9b91221 */ /* 0x000fc40000010000 */
[----:B------:R-:W-:Y:S01]  /*2f10*/  @P1 FADD.FTZ R187, R187, R200 ;  /* 0x000000c8bbbb1221 */ /* 0x000fe20000010000 */
[----:B------:R-:W-:Y:S01]  /*2f20*/  @P0 F2FP.PACK_AB R133, RZ, R183 ;  /* 0x000000b7ff85023e */ /* 0x000fe200000000ff */
[----:B------:R-:W-:Y:S01]  /*2f30*/  @P1 FADD.FTZ R223, R223, R184 ;  /* 0x000000b8dfdf1221 */ /* 0x000fe20000010000 */
[----:B------:R-:W-:Y:S01]  /*2f40*/  @P0 PRMT R117, R121, 0x7610, R117 ;  /* 0x0000761079750816 */ /* 0x000fe20000000075 */
[----:B------:R-:W-:Y:S01]  /*2f50*/  @P1 FADD.FTZ R201, R201, R202 ;  /* 0x000000cac9c91221 */ /* 0x000fe20000010000 */
[----:B------:R-:W-:Y:S01]  /*2f60*/  @P0 F2FP.PACK_AB R132, RZ, R203 ;  /* 0x000000cbff84023e */ /* 0x000fe200000000ff */
[-C--:B------:R-:W-:Y:S01]  /*2f70*/  FMUL.FTZ R182, R135, R196.reuse ;  /* 0x000000c487b67220 */ /* 0x080fe20000410000 */
[----:B------:R-:W-:Y:S01]  /*2f80*/  @P0 PRMT R118, R123, 0x7610, R118 ;  /* 0x000076107b760816 */ /* 0x000fe20000000076 */
[----:B------:R-:W3:Y:S01]  /*2f90*/  LDL.LU R222, [R1] ;  /* 0x0000000001de7983 */ /* 0x000ee20000300800 */
[----:B------:R-:W-:Y:S01]  /*2fa0*/  @P0 F2FP.PACK_AB R134, RZ, R185 ;  /* 0x000000b9ff86023e */ /* 0x000fe200000000ff */
[----:B------:R-:W-:Y:S01]  /*2fb0*/  FMUL.FTZ R185, R185, R196 ;  /* 0x000000c4b9b97220 */ /* 0x000fe20000410000 */
[----:B------:R-:W-:-:S02]  /*2fc0*/  @P0 F2FP.PACK_AB R120, RZ, R187 ;  /* 0x000000bbff78023e */ /* 0x000fc400000000ff */
[----:B------:R-:W-:Y:S02]  /*2fd0*/  IADD3 R139, R194, 0x200, RZ ;  /* 0x00000200c28b7810 */ /* 0x000fe40007ffe0ff */
[----:B------:R-:W-:Y:S02]  /*2fe0*/  @P0 PRMT R119, R133, 0x7610, R119 ;  /* 0x0000761085770816 */ /* 0x000fe40000000077 */
[----:B------:R-:W-:Y:S01]  /*2ff0*/  @P0 PRMT R117, R117, 0x5410, R132 ;  /* 0x0000541075750816 */ /* 0x000fe20000000084 */
[----:B------:R-:W-:Y:S01]  /*3000*/  @P0 IMAD.WIDE.U32 R132, R197, R235, c[0x0][0x258] ;  /* 0x00009600c5840625 */ /* 0x000fe200078e00eb */
[----:B------:R-:W-:Y:S02]  /*3010*/  @P0 F2FP.PACK_AB R138, RZ, R223 ;  /* 0x000000dfff8a023e */ /* 0x000fe400000000ff */
[----:B------:R-:W-:Y:S01]  /*3020*/  @P0 PRMT R118, R118, 0x5410, R134 ;  /* 0x0000541076760816 */ /* 0x000fe20000000086 */
[-C--:B------:R-:W-:Y:S01]  /*3030*/  FMUL.FTZ R183, R183, R196.reuse ;  /* 0x000000c4b7b77220 */ /* 0x080fe20000410000 */
[----:B------:R-:W-:Y:S01]  /*3040*/  @P0 F2FP.PACK_AB R122, RZ, R201 ;  /* 0x000000c9ff7a023e */ /* 0x000fe200000000ff */
[----:B------:R-:W-:Y:S01]  /*3050*/  FMUL.FTZ R184, R223, R196 ;  /* 0x000000c4dfb87220 */ /* 0x000fe20000410000 */
[----:B------:R-:W-:Y:S01]  /*3060*/  @P0 PRMT R116, R120, 0x7610, R116 ;  /* 0x0000761078740816 */ /* 0x000fe20000000074 */
[----:B------:R-:W-:-:S02]  /*3070*/  FMUL.FTZ R134, R44, R182 ;  /* 0x000000b62c867220 */ /* 0x000fc40000410000 */
[----:B------:R-:W-:Y:S01]  /*3080*/  FMUL.FTZ R197, R45, R185 ;  /* 0x000000b92dc57220 */ /* 0x000fe20000410000 */
[----:B------:R-:W-:Y:S01]  /*3090*/  @P0 PRMT R119, R119, 0x5410, R138 ;  /* 0x0000541077770816 */ /* 0x000fe2000000008a */
[----:B------:R-:W-:Y:S01]  /*30a0*/  IMAD.WIDE.U32 R120, R139, R235, c[0x0][0x170] ;  /* 0x00005c008b787625 */ /* 0x000fe200078e00eb */
[----:B------:R-:W-:Y:S02]  /*30b0*/  @P0 PRMT R116, R116, 0x5410, R122 ;  /* 0x0000541074740816 */ /* 0x000fe4000000007a */
[----:B------:R-:W-:Y:S01]  /*30c0*/  F2FP.PACK_AB R134, R197, R134 ;  /* 0x00000086c586723e */ /* 0x000fe200000000ff */
[----:B------:R-:W-:Y:S02]  /*30d0*/  FMUL.FTZ R135, R46, R183 ;  /* 0x000000b72e877220 */ /* 0x000fe40000410000 */
[----:B------:R-:W-:Y:S01]  /*30e0*/  FMUL.FTZ R138, R47, R184 ;  /* 0x000000b82f8a7220 */ /* 0x000fe20000410000 */
[----:B------:R-:W3:Y:S01]  /*30f0*/  LDG.E.128 R120, [R120.64] ;  /* 0x0000000478787981 */ /* 0x000ee2000c1e1d00 */
[----:B------:R-:W-:-:S02]  /*3100*/  FMUL.FTZ R186, R187, R196 ;  /* 0x000000c4bbba7220 */ /* 0x000fc40000410000 */
[-C--:B------:R-:W-:Y:S02]  /*3110*/  FMUL.FTZ R187, R205, R196.reuse ;  /* 0x000000c4cdbb7220 */ /* 0x080fe40000410000 */
[-C--:B------:R-:W-:Y:S01]  /*3120*/  FMUL.FTZ R197, R203, R196.reuse ;  /* 0x000000c4cbc57220 */ /* 0x080fe20000410000 */
[----:B------:R0:W-:Y:S01]  /*3130*/  @P0 STG.E.128 [R132.64], R116 ;  /* 0x0000007484000986 */ /* 0x0001e2000c101d04 */
[----:B------:R-:W-:Y:S01]  /*3140*/  F2FP.PACK_AB R135, R138, R135 ;  /* 0x000000878a87723e */ /* 0x000fe200000000ff */
[----:B------:R-:W-:Y:S02]  /*3150*/  FMUL.FTZ R200, R201, R196 ;  /* 0x000000c4c9c87220 */ /* 0x000fe40000410000 */
[----:B------:R-:W-:Y:S02]  /*3160*/  FMUL.FTZ R138, R51, R197 ;  /* 0x000000c5338a7220 */ /* 0x000fe40000410000 */
[----:B------:R-:W-:Y:S01]  /*3170*/  FMUL.FTZ R201, R49, R200 ;  /* 0x000000c831c97220 */ /* 0x000fe20000410000 */
[----:B------:R-:W-:Y:S01]  /*3180*/  IADD3 R194, R194, 0x300, RZ ;  /* 0x00000300c2c27810 */ /* 0x000fe20007ffe0ff */
[----:B0-----:R-:W-:-:S02]  /*3190*/  FMUL.FTZ R133, R50, R187 ;  /* 0x000000bb32857220 */ /* 0x001fc40000410000 */
[----:B------:R-:W-:-:S03]  /*31a0*/  FMUL.FTZ R132, R48, R186 ;  /* 0x000000ba30847220 */ /* 0x000fc60000410000 */
[----:B------:R-:W-:Y:S02]  /*31b0*/  F2FP.PACK_AB R133, R138, R133 ;  /* 0x000000858a85723e */ /* 0x000fe400000000ff */
[----:B------:R-:W-:Y:S02]  /*31c0*/  LEA R138, P3, R139, c[0x0][0x248], 0x4 ;  /* 0x000092008b8a7a11 */ /* 0x000fe400078620ff */
[----:B------:R-:W-:Y:S02]  /*31d0*/  F2FP.PACK_AB R132, R201, R132 ;  /* 0x00000084c984723e */ /* 0x000fe400000000ff */
[----:B------:R-:W-:-:S05]  /*31e0*/  LEA.HI.X R139, R139, c[0x0][0x24c], RZ, 0x4, P3 ;  /* 0x000093008b8b7a11 */ /* 0x000fca00018f24ff */
[----:B------:R0:W-:Y:S02]  /*31f0*/  STG.E.128 [R138.64], R132 ;  /* 0x000000848a007986 */ /* 0x0001e4000c101d04 */
[----:B0-----:R-:W-:-:S06]  /*3200*/  IMAD.WIDE.U32 R132, R194, R235, c[0x0][0x170] ;  /* 0x00005c00c2847625 */ /* 0x001fcc00078e00eb */
[----:B------:R-:W3:Y:S01]  /*3210*/  LDG.E.128 R132, [R132.64] ;  /* 0x0000000484847981 */ /* 0x000ee2000c1e1d00 */
        /* <DEDUP_REMOVED lines=8> */
[----:B----4-:R-:W-:Y:S01]  /*32a0*/  HADD2.F32 R136, -RZ, R131.H0_H0 ;  /* 0x20000083ff887230 */ /* 0x010fe20000004100 */
[-CC-:B------:R-:W-:Y:S01]  /*32b0*/  FFMA.FTZ R202, R144, R207.reuse, R206.reuse ;  /* 0x000000cf90ca7223 */ /* 0x180fe200000100ce */
[----:B------:R-:W-:Y:S01]  /*32c0*/  @P1 HADD2.F32 R138, -RZ, R112.H0_H0 ;  /* 0x20000070ff8a1230 */ /* 0x000fe20000004100 */
[----:B------:R-:W-:Y:S01]  /*32d0*/  FMUL.FTZ R137, R195, R140 ;  /* 0x0000008cc3897220 */ /* 0x000fe20000410000 */
[----:B------:R-:W-:Y:S01]  /*32e0*/  @P1 HADD2.F32 R140, -RZ, R114.H0_H0 ;  /* 0x20000072ff8c1230 */ /* 0x000fe20000004100 */
[----:B------:R-:W-:Y:S02]  /*32f0*/  FFMA.FTZ R142, R142, R207, R206 ;  /* 0x000000cf8e8e7223 */ /* 0x000fe400000100ce */
[----:B------:R-:W-:-:S02]  /*3300*/  FADD.FTZ R202, R145, -R202 ;  /* 0x800000ca91ca7221 */ /* 0x000fc40000010000 */
[----:B------:R-:W-:Y:S02]  /*3310*/  FMUL.FTZ R141, R195, R148 ;  /* 0x00000094c38d7220 */ /* 0x000fe40000410000 */
[----:B------:R-:W-:Y:S01]  /*3320*/  FFMA.FTZ R233, R136, R208, R233 ;  /* 0x000000d088e97223 */ /* 0x000fe200000100e9 */
[--C-:B------:R-:W-:Y:S01]  /*3330*/  HADD2.F32 R136, -RZ, R129.reuse.H0_H0 ;  /* 0x20000081ff887230 */ /* 0x100fe20000004100 */
[----:B------:R-:W-:Y:S01]  /*3340*/  @P1 FADD.FTZ R147, R147, R138 ;  /* 0x0000008a93931221 */ /* 0x000fe20000010000 */
[----:B------:R-:W-:Y:S01]  /*3350*/  HADD2.F32 R129, -RZ, R129.H1_H1 ;  /* 0x30000081ff817230 */ /* 0x000fe20000004100 */
[----:B------:R-:W-:Y:S01]  /*3360*/  FADD.FTZ R144, R143, -R142 ;  /* 0x8000008e8f907221 */ /* 0x000fe20000010000 */
[----:B------:R-:W-:Y:S01]  /*3370*/  @P1 HADD2.F32 R138, -RZ, R113.H1_H1 ;  /* 0x30000071ff8a1230 */ /* 0x000fe20000004100 */
[----:B------:R-:W-:Y:S02]  /*3380*/  FMUL.FTZ R143, R195, R202 ;  /* 0x000000cac38f7220 */ /* 0x000fe40000410000 */
[----:B------:R-:W-:Y:S01]  /*3390*/  @P1 FADD.FTZ R141, R141, R140 ;  /* 0x0000008c8d8d1221 */ /* 0x000fe20000010000 */
[----:B------:R-:W-:Y:S01]  /*33a0*/  HADD2.F32 R140, -RZ, R131.H1_H1 ;  /* 0x30000083ff8c7230 */ /* 0x000fe20000004100 */
[----:B------:R-:W-:Y:S01]  /*33b0*/  FFMA.FTZ R192, R129, R214, R192 ;  /* 0x000000d681c07223 */ /* 0x000fe200000100c0 */
[--C-:B------:R-:W-:Y:S01]  /*33c0*/  HADD2.F32 R131, -RZ, R128.reuse.H0_H0 ;  /* 0x20000080ff837230 */ /* 0x100fe20000004100 */
[----:B------:R-:W-:Y:S01]  /*33d0*/  @P1 FADD.FTZ R143, R143, R138 ;  /* 0x0000008a8f8f1221 */ /* 0x000fe20000010000 */
[----:B------:R-:W-:Y:S01]  /*33e0*/  HADD2.F32 R128, -RZ, R128.H1_H1 ;  /* 0x30000080ff807230 */ /* 0x000fe20000004100 */
[-CC-:B------:R-:W-:Y:S01]  /*33f0*/  FFMA.FTZ R180, R180, R207.reuse, R206.reuse ;  /* 0x000000cfb4b47223 */ /* 0x180fe200000100ce */
[--C-:B------:R-:W-:Y:S01]  /*3400*/  HADD2.F32 R138, -RZ, R130.reuse.H0_H0 ;  /* 0x20000082ff8a7230 */ /* 0x100fe20000004100 */
[----:B------:R-:W-:Y:S01]  /*3410*/  FFMA.FTZ R150, R150, R207, R206 ;  /* 0x000000cf96967223 */ /* 0x000fe200000100ce */
[----:B------:R-:W-:Y:S01]  /*3420*/  HADD2.F32 R130, -RZ, R130.H1_H1 ;  /* 0x30000082ff827230 */ /* 0x000fe20000004100 */
[----:B------:R-:W-:Y:S01]  /*3430*/  FMUL.FTZ R145, R195, R144 ;  /* 0x00000090c3917220 */ /* 0x000fe20000410000 */
[----:B------:R-:W-:Y:S01]  /*3440*/  @P1 HADD2.F32 R142, -RZ, R112.H1_H1 ;  /* 0x30000070ff8e1230 */ /* 0x000fe20000004100 */
[----:B------:R-:W-:Y:S01]  /*3450*/  FFMA.FTZ R190, R128, R215, R190 ;  /* 0x000000d780be7223 */ /* 0x000fe200000100be */
[----:B------:R-:W-:Y:S01]  /*3460*/  @P1 HADD2.F32 R146, -RZ, R113.H0_H0 ;  /* 0x20000071ff921230 */ /* 0x000fe20000004100 */
[----:B------:R-:W-:-:S02]  /*3470*/  FADD.FTZ R204, R149, -R204 ;  /* 0x800000cc95cc7221 */ /* 0x000fc40000010000 */
[----:B------:R-:W-:Y:S02]  /*3480*/  FADD.FTZ R180, R181, -R180 ;  /* 0x800000b4b5b47221 */ /* 0x000fe40000010000 */
[----:B------:R-:W-:Y:S02]  /*3490*/  FFMA.FTZ R229, R136, R213, R229 ;  /* 0x000000d588e57223 */ /* 0x000fe400000100e5 */
[----:B------:R-:W-:Y:S02]  /*34a0*/  FADD.FTZ R150, R151, -R150 ;  /* 0x8000009697967221 */ /* 0x000fe40000010000 */
[----:B------:R-:W-:Y:S02]  /*34b0*/  FFMA.FTZ R230, R130, R211, R230 ;  /* 0x000000d382e67223 */ /* 0x000fe400000100e6 */
[----:B------:R-:W-:Y:S01]  /*34c0*/  @P1 FADD.FTZ R137, R137, R142 ;  /* 0x0000008e89891221 */ /* 0x000fe20000010000 */
[----:B------:R-:W-:Y:S01]  /*34d0*/  @P1 HADD2.F32 R142, -RZ, R114.H1_H1 ;  /* 0x30000072ff8e1230 */ /* 0x000fe20000004100 */
[----:B------:R-:W-:Y:S01]  /*34e0*/  @P1 FADD.FTZ R145, R145, R146 ;  /* 0x0000009291911221 */ /* 0x000fe20000010000 */
[----:B------:R-:W-:Y:S01]  /*34f0*/  @P1 HADD2.F32 R144, -RZ, R115.H0_H0 ;  /* 0x20000073ff901230 */ /* 0x000fe20000004100 */
[----:B------:R-:W-:-:S02]  /*3500*/  FMUL.FTZ R149, R195, R180 ;  /* 0x000000b4c3957220 */ /* 0x000fc40000410000 */
[C---:B------:R-:W-:Y:S02]  /*3510*/  FMUL.FTZ R139, R195.reuse, R204 ;  /* 0x000000ccc38b7220 */ /* 0x040fe40000410000 */
[----:B------:R-:W-:Y:S01]  /*3520*/  FMUL.FTZ R195, R195, R150 ;  /* 0x00000096c3c37220 */ /* 0x000fe20000410000 */
[----:B------:R-:W-:Y:S01]  /*3530*/  @P1 HADD2.F32 R206, -RZ, R115.H1_H1 ;  /* 0x30000073ffce1230 */ /* 0x000fe20000004100 */
[----:B------:R-:W-:Y:S02]  /*3540*/  @P1 FADD.FTZ R139, R139, R142 ;  /* 0x0000008e8b8b1221 */ /* 0x000fe40000010000 */
[----:B------:R-:W-:Y:S01]  /*3550*/  @P1 FADD.FTZ R195, R195, R144 ;  /* 0x00000090c3c31221 */ /* 0x000fe20000010000 */
[--C-:B--2---:R-:W-:Y:S02]  /*3560*/  HADD2.F32 R129, -RZ, R126.reuse.H0_H0 ;  /* 0x2000007eff817230 */ /* 0x104fe40000004100 */
[----:B------:R-:W-:Y:S02]  /*3570*/  HADD2.F32 R126, -RZ, R126.H1_H1 ;  /* 0x3000007eff7e7230 */ /* 0x000fe40000004100 */
[----:B------:R-:W-:-:S02]  /*3580*/  HADD2.F32 R128, -RZ, R124.H0_H0 ;  /* 0x2000007cff807230 */ /* 0x000fc40000004100 */
[----:B------:R-:W-:Y:S01]  /*3590*/  HADD2.F32 R136, -RZ, R127.H0_H0 ;  /* 0x2000007fff887230 */ /* 0x000fe20000004100 */
[----:B------:R-:W-:Y:S01]  /*35a0*/  FFMA.FTZ R242, R126, R217, R242 ;  /* 0x000000d97ef27223 */ /* 0x000fe200000100f2 */
[----:B------:R-:W-:Y:S02]  /*35b0*/  HADD2.F32 R124, -RZ, R124.H1_H1 ;  /* 0x3000007cff7c7230 */ /* 0x000fe40000004100 */
[----:B------:R-:W-:Y:S02]  /*35c0*/  HADD2.F32 R130, -RZ, R125.H0_H0 ;  /* 0x2000007dff827230 */ /* 0x000fe40000004100 */
[----:B------:R-:W-:Y:S01]  /*35d0*/  HADD2.F32 R127, -RZ, R127.H1_H1 ;  /* 0x3000007fff7f7230 */ /* 0x000fe20000004100 */
[----:B------:R-:W-:Y:S01]  /*35e0*/  FFMA.FTZ R239, R128, R218, R239 ;  /* 0x000000da80ef7223 */ /* 0x000fe200000100ef */
[----:B------:R-:W-:Y:S01]  /*35f0*/  HADD2.F32 R125, -RZ, R125.H1_H1 ;  /* 0x3000007dff7d7230 */ /* 0x000fe20000004100 */
[----:B------:R-:W-:Y:S02]  /*3600*/  FFMA.FTZ R234, R124, R221, R234 ;  /* 0x000000dd7cea7223 */ /* 0x000fe400000100ea */
[----:B------:R-:W-:Y:S01]  /*3610*/  FFMA.FTZ R244, R127, R216, R244 ;  /* 0x000000d87ff47223 */ /* 0x000fe200000100f4 */
[----:B------:R-:W-:Y:S01]  /*3620*/  @P0 F2FP.PACK_AB R127, RZ, R141 ;  /* 0x0000008dff7f023e */ /* 0x000fe200000000ff */
[----:B------:R-:W-:-:S02]  /*3630*/  FFMA.FTZ R240, R125, R220, R240 ;  /* 0x000000dc7df07223 */ /* 0x000fc400000100f0 */
[----:B------:R-:W-:Y:S01]  /*3640*/  FFMA.FTZ R243, R129, R198, R243 ;  /* 0x000000c681f37223 */ /* 0x000fe200000100f3 */
[----:B------:R-:W-:Y:S01]  /*3650*/  @P0 PRMT R118, R127, 0x7610, R118 ;  /* 0x000076107f760816 */ /* 0x000fe20000000076 */
[----:B------:R-:W-:Y:S01]  /*3660*/  @P1 FADD.FTZ R149, R149, R206 ;  /* 0x000000ce95951221 */ /* 0x000fe20000010000 */
[----:B------:R-:W-:Y:S01]  /*3670*/  @P0 F2FP.PACK_AB R129, RZ, R139 ;  /* 0x0000008bff81023e */ /* 0x000fe200000000ff */
[----:B------:R-:W-:Y:S01]  /*3680*/  FFMA.FTZ R191, R131, R212, R191 ;  /* 0x000000d483bf7223 */ /* 0x000fe200000100bf */
[----:B------:R-:W-:Y:S01]  /*3690*/  @P0 F2FP.PACK_AB R131, RZ, R195 ;  /* 0x000000c3ff83023e */ /* 0x000fe200000000ff */
[----:B------:R-:W-:Y:S01]  /*36a0*/  FFMA.FTZ R241, R130, R219, R241 ;  /* 0x000000db82f17223 */ /* 0x000fe200000100f1 */
[----:B------:R-:W-:Y:S01]  /*36b0*/  @P0 PRMT R118, R118, 0x5410, R129 ;  /* 0x0000541076760816 */ /* 0x000fe20000000081 */
[-C--:B------:R-:W-:Y:S02]  /*36c0*/  FMUL.FTZ R130, R143, R196.reuse ;  /* 0x000000c48f827220 */ /* 0x080fe40000410000 */
[----:B------:R-:W-:-:S02]  /*36d0*/  FMUL.FTZ R141, R141, R196 ;  /* 0x000000c48d8d7220 */ /* 0x000fc40000410000 */
[-C--:B------:R-:W-:Y:S02]  /*36e0*/  FMUL.FTZ R139, R139, R196.reuse ;  /* 0x000000c48b8b7220 */ /* 0x080fe40000410000 */
[----:B------:R-:W-:Y:S01]  /*36f0*/  FMUL.FTZ R195, R195, R196 ;  /* 0x000000c4c3c37220 */ /* 0x000fe20000410000 */
[----:B------:R-:W-:Y:S01]  /*3700*/  @P0 PRMT R119, R131, 0x7610, R119 ;  /* 0x0000761083770816 */ /* 0x000fe20000000077 */
[----:B------:R-:W-:Y:S02]  /*3710*/  FFMA.FTZ R231, R138, R210, R231 ;  /* 0x000000d28ae77223 */ /* 0x000fe400000100e7 */
[----:B------:R-:W-:Y:S02]  /*3720*/  FFMA.FTZ R245, R136, R199, R245 ;  /* 0x000000c788f57223 */ /* 0x000fe400000100f5 */
[----:B------:R-:W-:Y:S02]  /*3730*/  FMUL.FTZ R151, R37, R139 ;  /* 0x0000008b25977220 */ /* 0x000fe40000410000 */
[----:B------:R-:W-:Y:S01]  /*3740*/  FMUL.FTZ R136, R43, R130 ;  /* 0x000000822b887220 */ /* 0x000fe20000410000 */
[----:B------:R-:W-:Y:S01]  /*3750*/  IADD3 R193, R193, c[0x0][0x160], RZ ;  /* 0x00005800c1c17a10 */ /* 0x000fe20007ffe0ff */
[----:B------:R-:W-:Y:S01]  /*3760*/  FFMA.FTZ R232, R140, R209, R232 ;  /* 0x000000d18ce87223 */ /* 0x000fe200000100e8 */
[----:B---3--:R-:W-:-:S02]  /*3770*/  HADD2.F32 R126, -RZ, R122.H0_H0 ;  /* 0x2000007aff7e7230 */ /* 0x008fc40000004100 */
[----:B------:R-:W-:-:S03]  /*3780*/  HADD2.F32 R128, -RZ, R123.H0_H0 ;  /* 0x2000007bff807230 */ /* 0x000fc60000004100 */
[----:B------:R-:W-:Y:S01]  /*3790*/  FFMA.FTZ R251, R126, R182, R251 ;  /* 0x000000b67efb7223 */ /* 0x000fe200000100fb */
[----:B------:R-:W-:Y:S01]  /*37a0*/  @P0 F2FP.PACK_AB R126, RZ, R145 ;  /* 0x00000091ff7e023e */ /* 0x000fe200000000ff */
[--C-:B------:R-:W-:Y:S01]  /*37b0*/  HADD2.F32 R124, -RZ, R120.reuse.H0_H0 ;  /* 0x20000078ff7c7230 */ /* 0x100fe20000004100 */
[----:B------:R-:W-:Y:S01]  /*37c0*/  FFMA.FTZ R222, R128, R183, R222 ;  /* 0x000000b780de7223 */ /* 0x000fe200000100de */
[----:B------:R-:W-:Y:S01]  /*37d0*/  HADD2.F32 R125, -RZ, R120.H1_H1 ;  /* 0x30000078ff7d7230 */ /* 0x000fe20000004100 */
[----:B------:R-:W-:Y:S02]  /*37e0*/  @P0 F2FP.PACK_AB R128, RZ, R143 ;  /* 0x0000008fff80023e */ /* 0x000fe400000000ff */
[----:B------:R-:W-:Y:S01]  /*37f0*/  @P0 PRMT R117, R126, 0x7610, R117 ;  /* 0x000076107e750816 */ /* 0x000fe20000000075 */
[----:B------:R-:W-:Y:S01]  /*3800*/  FFMA.FTZ R247, R124, R186, R247 ;  /* 0x000000ba7cf77223 */ /* 0x000fe200000100f7 */
[--C-:B------:R-:W-:Y:S01]  /*3810*/  HADD2.F32 R120, -RZ, R121.reuse.H0_H0 ;  /* 0x20000079ff787230 */ /* 0x100fe20000004100 */
[----:B------:R-:W-:Y:S01]  /*3820*/  @P0 IMAD.WIDE.U32 R126, R0, R235, c[0x0][0x258] ;  /* 0x00009600007e0625 */ /* 0x000fe200078e00eb */
[----:B------:R-:W-:Y:S01]  /*3830*/  @P0 F2FP.PACK_AB R124, RZ, R147 ;  /* 0x00000093ff7c023e */ /* 0x000fe200000000ff */
[----:B------:R-:W-:Y:S01]  /*3840*/  HADD2.F32 R121, -RZ, R121.H1_H1 ;  /* 0x30000079ff797230 */ /* 0x000fe20000004100 */
[----:B------:R-:W-:Y:S01]  /*3850*/  @P0 PRMT R117, R117, 0x5410, R128 ;  /* 0x0000541075750816 */ /* 0x000fe20000000080 */
[----:B------:R-:W-:Y:S01]  /*3860*/  FFMA.FTZ R246, R125, R200, R246 ;  /* 0x000000c87df67223 */ /* 0x000fe200000100f6 */
[----:B------:R-:W-:Y:S01]  /*3870*/  HADD2.F32 R122, -RZ, R122.H1_H1 ;  /* 0x3000007aff7a7230 */ /* 0x000fe20000004100 */
[----:B------:R-:W-:Y:S01]  /*3880*/  @P0 F2FP.PACK_AB R125, RZ, R137 ;  /* 0x00000089ff7d023e */ /* 0x000fe200000000ff */
[----:B------:R-:W-:Y:S01]  /*3890*/  HADD2.F32 R123, -RZ, R123.H1_H1 ;  /* 0x3000007bff7b7230 */ /* 0x000fe20000004100 */
[----:B------:R-:W-:-:S02]  /*38a0*/  FMUL.FTZ R147, R147, R196 ;  /* 0x000000c493937220 */ /* 0x000fc40000410000 */
[-C--:B------:R-:W-:Y:S02]  /*38b0*/  FMUL.FTZ R137, R137, R196.reuse ;  /* 0x000000c489897220 */ /* 0x080fe40000410000 */
[-C--:B------:R-:W-:Y:S02]  /*38c0*/  FMUL.FTZ R145, R145, R196.reuse ;  /* 0x000000c491917220 */ /* 0x080fe40000410000 */
[----:B------:R-:W-:Y:S01]  /*38d0*/  FMUL.FTZ R196, R149, R196 ;  /* 0x000000c495c47220 */ /* 0x000fe20000410000 */
[----:B------:R-:W-:Y:S01]  /*38e0*/  @P0 F2FP.PACK_AB R149, RZ, R149 ;  /* 0x00000095ff95023e */ /* 0x000fe200000000ff */
[----:B------:R-:W-:Y:S01]  /*38f0*/  FFMA.FTZ R249, R120, R187, R249 ;  /* 0x000000bb78f97223 */ /* 0x000fe200000100f9 */
[----:B------:R-:W-:Y:S01]  /*3900*/  @P0 PRMT R116, R124, 0x7610, R116 ;  /* 0x000076107c740816 */ /* 0x000fe20000000074 */
[----:B------:R-:W-:Y:S02]  /*3910*/  FFMA.FTZ R248, R121, R197, R248 ;  /* 0x000000c579f87223 */ /* 0x000fe400000100f8 */
[----:B------:R-:W-:-:S02]  /*3920*/  FFMA.FTZ R250, R122, R185, R250 ;  /* 0x000000b97afa7223 */ /* 0x000fc400000100fa */
[----:B------:R-:W-:Y:S01]  /*3930*/  FFMA.FTZ R252, R123, R184, R252 ;  /* 0x000000b87bfc7223 */ /* 0x000fe200000100fc */
[----:B------:R-:W-:Y:S01]  /*3940*/  LEA R124, P1, R194, c[0x0][0x248], 0x4 ;  /* 0x00009200c27c7a11 */ /* 0x000fe200078220ff */
[----:B------:R-:W-:Y:S02]  /*3950*/  FMUL.FTZ R120, R40, R147 ;  /* 0x0000009328787220 */ /* 0x000fe40000410000 */
[----:B------:R-:W-:Y:S02]  /*3960*/  FMUL.FTZ R121, R42, R145 ;  /* 0x000000912a797220 */ /* 0x000fe40000410000 */
[----:B------:R-:W-:Y:S02]  /*3970*/  FMUL.FTZ R122, R36, R141 ;  /* 0x0000008d247a7220 */ /* 0x000fe40000410000 */
[----:B------:R-:W-:Y:S02]  /*3980*/  FMUL.FTZ R123, R38, R195 ;  /* 0x000000c3267b7220 */ /* 0x000fe40000410000 */
[----:B------:R-:W-:-:S02]  /*3990*/  FMUL.FTZ R138, R39, R196 ;  /* 0x000000c4278a7220 */ /* 0x000fc40000410000 */
[----:B------:R-:W-:Y:S01]  /*39a0*/  FMUL.FTZ R143, R41, R137 ;  /* 0x00000089298f7220 */ /* 0x000fe20000410000 */
[----:B------:R0:W-:Y:S01]  /*39b0*/  STL [R1], R222 ;  /* 0x000000de01007387 */ /* 0x0001e20000100800 */
[----:B------:R-:W-:Y:S02]  /*39c0*/  @P0 PRMT R116, R116, 0x5410, R125 ;  /* 0x0000541074740816 */ /* 0x000fe4000000007d */
[----:B------:R-:W-:Y:S01]  /*39d0*/  @P0 PRMT R119, R119, 0x5410, R149 ;  /* 0x0000541077770816 */ /* 0x000fe20000000095 */
[--C-:B------:R-:W-:Y:S02]  /*39e0*/  HADD2.F32 R0, -RZ, R132.reuse.H0_H0 ;  /* 0x20000084ff007230 */ /* 0x100fe40000004100 */
[----:B------:R-:W-:Y:S02]  /*39f0*/  HADD2.F32 R132, -RZ, R132.H1_H1 ;  /* 0x30000084ff847230 */ /* 0x000fe40000004100 */
[--C-:B------:R-:W-:Y:S02]  /*3a00*/  HADD2.F32 R128, -RZ, R133.reuse.H0_H0 ;  /* 0x20000085ff807230 */ /* 0x100fe40000004100 */
[----:B------:R-:W-:Y:S01]  /*3a10*/  HADD2.F32 R133, -RZ, R133.H1_H1 ;  /* 0x30000085ff857230 */ /* 0x000fe20000004100 */
[----:B------:R-:W-:Y:S01]  /*3a20*/  FFMA.FTZ R228, R0, R147, R228 ;  /* 0x0000009300e47223 */ /* 0x000fe200000100e4 */
[--C-:B------:R-:W-:Y:S01]  /*3a30*/  HADD2.F32 R129, -RZ, R134.reuse.H0_H0 ;  /* 0x20000086ff817230 */ /* 0x100fe20000004100 */
[----:B------:R-:W-:Y:S01]  /*3a40*/  FFMA.FTZ R224, R132, R137, R224 ;  /* 0x0000008984e07223 */ /* 0x000fe200000100e0 */
[----:B------:R-:W-:-:S02]  /*3a50*/  HADD2.F32 R134, -RZ, R134.H1_H1 ;  /* 0x30000086ff867230 */ /* 0x000fc40000004100 */
[--C-:B------:R-:W-:Y:S01]  /*3a60*/  HADD2.F32 R131, -RZ, R135.reuse.H0_H0 ;  /* 0x20000087ff837230 */ /* 0x100fe20000004100 */
[----:B------:R-:W-:Y:S01]  /*3a70*/  FFMA.FTZ R227, R128, R145, R227 ;  /* 0x0000009180e37223 */ /* 0x000fe200000100e3 */
[----:B------:R-:W-:Y:S01]  /*3a80*/  HADD2.F32 R135, -RZ, R135.H1_H1 ;  /* 0x30000087ff877230 */ /* 0x000fe20000004100 */
[----:B------:R-:W-:Y:S01]  /*3a90*/  FFMA.FTZ R226, R133, R130, R226 ;  /* 0x0000008285e27223 */ /* 0x000fe200000100e2 */
[----:B------:R0:W-:Y:S01]  /*3aa0*/  STL [R1+0x8], R228 ;  /* 0x000008e401007387 */ /* 0x0001e20000100800 */
[----:B------:R-:W-:Y:S02]  /*3ab0*/  FFMA.FTZ R236, R129, R141, R236 ;  /* 0x0000008d81ec7223 */ /* 0x000fe400000100ec */
[----:B------:R-:W-:Y:S01]  /*3ac0*/  FFMA.FTZ R225, R134, R139, R225 ;  /* 0x0000008b86e17223 */ /* 0x000fe200000100e1 */
[----:B------:R0:W-:Y:S01]  /*3ad0*/  STL [R1+0x4], R224 ;  /* 0x000004e001007387 */ /* 0x0001e20000100800 */
[----:B------:R-:W-:Y:S01]  /*3ae0*/  FFMA.FTZ R237, R135, R196, R237 ;  /* 0x000000c487ed7223 */ /* 0x000fe200000100ed */
[----:B------:R-:W-:Y:S01]  /*3af0*/  F2FP.PACK_AB R123, R138, R123 ;  /* 0x0000007b8a7b723e */ /* 0x000fe200000000ff */
[----:B------:R-:W-:Y:S01]  /*3b00*/  FFMA.FTZ R238, R131, R195, R238 ;  /* 0x000000c383ee7223 */ /* 0x000fe200000100ee */
[----:B------:R-:W-:Y:S01]  /*3b10*/  F2FP.PACK_AB R122, R151, R122 ;  /* 0x0000007a977a723e */ /* 0x000fe200000000ff */
[----:B------:R0:W-:Y:S01]  /*3b20*/  STL [R1+0x10], R227 ;  /* 0x000010e301007387 */ /* 0x0001e20000100800 */
[----:B------:R-:W-:-:S02]  /*3b30*/  F2FP.PACK_AB R121, R136, R121 ;  /* 0x000000798879723e */ /* 0x000fc400000000ff */
[----:B------:R-:W-:Y:S01]  /*3b40*/  F2FP.PACK_AB R120, R143, R120 ;  /* 0x000000788f78723e */ /* 0x000fe200000000ff */
[----:B------:R0:W-:Y:S01]  /*3b50*/  STL [R1+0xc], R226 ;  /* 0x00000ce201007387 */ /* 0x0001e20000100800 */
[----:B------:R-:W-:-:S03]  /*3b60*/  LEA.HI.X R125, R194, c[0x0][0x24c], RZ, 0x4, P1 ;  /* 0x00009300c27d7a11 */ /* 0x000fc600008f24ff */
[----:B------:R0:W-:Y:S04]  /*3b70*/  STL [R1+0x18], R236 ;  /* 0x000018ec01007387 */ /* 0x0001e80000100800 */
[----:B------:R0:W-:Y:S04]  /*3b80*/  STL [R1+0x14], R225 ;  /* 0x000014e101007387 */ /* 0x0001e80000100800 */
[----:B------:R0:W-:Y:S04]  /*3b90*/  @P0 STG.E.128 [R126.64], R116 ;  /* 0x000000747e000986 */ /* 0x0001e8000c101d04 */
[----:B------:R0:W-:Y:S04]  /*3ba0*/  STL [R1+0x1c], R237 ;  /* 0x00001ced01007387 */ /* 0x0001e80000100800 */
[----:B------:R0:W-:Y:S04]  /*3bb0*/  STG.E.128 [R124.64], R120 ;  /* 0x000000787c007986 */ /* 0x0001e8000c101d04 */
[----:B------:R0:W-:Y:S01]  /*3bc0*/  STL [R1+0x20], R238 ;  /* 0x000020ee01007387 */ /* 0x0001e20000100800 */
[----:B------:R-:W-:-:S02]  /*3bd0*/  ISETP.GE.AND P0, PT, R193, c[0x0][0x164], PT ;  /* 0x00005900c1007a0c */ /* 0x000fc40003f06270 */
[----:B------:R-:W-:-:S11]  /*3be0*/  SEL R182, RZ, 0x1, P2 ;  /* 0x00000001ffb67807 */ /* 0x000fd60001000000 */
[----:B0-----:R-:W-:Y:S01]  /*3bf0*/  @P0 CALL.REL.NOINC `(.L_x_6333) ;  /* 0x0000001000000944 */ /* 0x001fe20003c00000 */
[----:B------:R-:W-:Y:S05]  /*3c00*/  BRA `(.L_x_6334) ;  /* 0xffffcc6000007947 */ /* 0x000fea000383ffff */
.L_x_6333:
        /* <DEDUP_REMOVED lines=96> */
.L_x_6330:
        /* <DEDUP_REMOVED lines=35> */
.L_x_6331:
[----:B------:R-:W-:Y:S01]  /*4440*/  HFMA2.MMA R124, -RZ, RZ, 0, 9.5367431640625e-07 ;  /* 0x00000010ff7c7435 */ /* 0x000fe200000001ff */
[----:B------:R-:W-:-:S02]  /*4450*/  MOV R121, R122 ;  /* 0x0000007a00797202 */ /* 0x000fc40000000f00 */
[----:B------:R-:W-:Y:S02]  /*4460*/  MOV R127, 0x1f ;  /* 0x0000001f007f7802 */ /* 0x000fe40000000f00 */
[----:B------:R-:W-:Y:S02]  /*4470*/  MOV R126, 0xffffffff ;  /* 0xffffffff007e7802 */ /* 0x000fe40000000f00 */
[----:B------:R-:W-:Y:S02]  /*4480*/  MOV R120, 0x44a0 ;  /* 0x000044a000787802 */ /* 0x000fe40000000f00 */
[----:B-----5:R-:W-:Y:S05]  /*4490*/  CALL.REL.NOINC `($__internal_105_$__cuda_sm70_shflsync_down_p) ;  /* 0x0000046000007944 */ /* 0x020fea0003c00000 */
[----:B-1----:R-:W-:Y:S01]  /*44a0*/  MOV R125, R124 ;  /* 0x0000007c007d7202 */ /* 0x002fe20000000f00 */
[----:B------:R-:W-:Y:S05]  /*44b0*/  BRA `(.L_x_6335) ;  /* 0xffffd93000007947 */ /* 0x000fea000383ffff */
.L_x_6332:
[----:B------:R-:W-:Y:S01]  /*44c0*/  HFMA2.MMA R124, -RZ, RZ, 0, 9.5367431640625e-07 ;  /* 0x00000010ff7c7435 */ /* 0x000fe200000001ff */
[----:B------:R-:W-:Y:S02]  /*44d0*/  MOV R121, R123 ;  /* 0x0000007b00797202 */ /* 0x000fe40000000f00 */
[----:B------:R-:W-:Y:S02]  /*44e0*/  MOV R127, 0x1f ;  /* 0x0000001f007f7802 */ /* 0x000fe40000000f00 */
[----:B------:R-:W-:-:S02]  /*44f0*/  MOV R126, 0xffffffff ;  /* 0xffffffff007e7802 */ /* 0x000fc40000000f00 */
[----:B------:R-:W-:Y:S02]  /*4500*/  MOV R120, 0x4520 ;  /* 0x0000452000787802 */ /* 0x000fe40000000f00 */
[----:B01---5:R-:W-:Y:S05]  /*4510*/  CALL.REL.NOINC `($__internal_105_$__cuda_sm70_shflsync_down_p) ;  /* 0x000003e000007944 */ /* 0x023fea0003c00000 */
[----:B------:R-:W-:Y:S01]  /*4520*/  FADD.FTZ R122, R122, R125 ;  /* 0x0000007d7a7a7221 */ /* 0x000fe20000010000 */
[----:B------:R-:W-:Y:S01]  /*4530*/  MOV R127, 0x1f ;  /* 0x0000001f007f7802 */ /* 0x000fe20000000f00 */
[----:B-1----:R-:W-:Y:S01]  /*4540*/  FADD.FTZ R123, R123, R124 ;  /* 0x0000007c7b7b7221 */ /* 0x002fe20000010000 */
[----:B------:R-:W-:Y:S01]  /*4550*/  HFMA2.MMA R124, -RZ, RZ, 0, 4.76837158203125e-07 ;  /* 0x00000008ff7c7435 */ /* 0x000fe200000001ff */
[----:B------:R-:W-:Y:S02]  /*4560*/  MOV R126, 0xffffffff ;  /* 0xffffffff007e7802 */ /* 0x000fe40000000f00 */
[----:B------:R-:W-:Y:S02]  /*4570*/  MOV R121, R122 ;  /* 0x0000007a00797202 */ /* 0x000fe40000000f00 */
[----:B------:R-:W-:Y:S02]  /*4580*/  MOV R120, 0x45a0 ;  /* 0x000045a000787802 */ /* 0x000fe40000000f00 */
[----:B------:R-:W-:Y:S05]  /*4590*/  CALL.REL.NOINC `($__internal_105_$__cuda_sm70_shflsync_down_p) ;  /* 0x0000036000007944 */ /* 0x000fea0003c00000 */
[----:B-1----:R-:W-:Y:S01]  /*45a0*/  MOV R125, R124 ;  /* 0x0000007c007d7202 */ /* 0x002fe20000000f00 */
[----:B------:R-:W-:Y:S01]  /*45b0*/  HFMA2.MMA R124, -RZ, RZ, 0, 4.76837158203125e-07 ;  /* 0x00000008ff7c7435 */ /* 0x000fe200000001ff */
[----:B------:R-:W-:-:S02]  /*45c0*/  MOV R121, R123 ;  /* 0x0000007b00797202 */ /* 0x000fc40000000f00 */
[----:B------:R-:W-:Y:S02]  /*45d0*/  MOV R127, 0x1f ;  /* 0x0000001f007f7802 */ /* 0x000fe40000000f00 */
[----:B------:R-:W-:Y:S02]  /*45e0*/  MOV R126, 0xffffffff ;  /* 0xffffffff007e7802 */ /* 0x000fe40000000f00 */
[----:B------:R-:W-:Y:S02]  /*45f0*/  MOV R120, 0x4610 ;  /* 0x0000461000787802 */ /* 0x000fe40000000f00 */
[----:B------:R-:W-:Y:S05]  /*4600*/  CALL.REL.NOINC `($__internal_105_$__cuda_sm70_shflsync_down_p) ;  /* 0x000002f000007944 */ /* 0x000fea0003c00000 */
[----:B------:R-:W-:Y:S01]  /*4610*/  FADD.FTZ R122, R125, R122 ;  /* 0x0000007a7d7a7221 */ /* 0x000fe20000010000 */
[----:B------:R-:W-:Y:S01]  /*4620*/  MOV R127, 0x1f ;  /* 0x0000001f007f7802 */ /* 0x000fe20000000f00 */
[----:B-1----:R-:W-:Y:S01]  /*4630*/  FADD.FTZ R123, R123, R124 ;  /* 0x0000007c7b7b7221 */ /* 0x002fe20000010000 */
[----:B------:R-:W-:Y:S01]  /*4640*/  HFMA2.MMA R124, -RZ, RZ, 0, 2.384185791015625e-07 ;  /* 0x00000004ff7c7435 */ /* 0x000fe200000001ff */
[----:B------:R-:W-:Y:S02]  /*4650*/  MOV R126, 0xffffffff ;  /* 0xffffffff007e7802 */ /* 0x000fe40000000f00 */
[----:B------:R-:W-:-:S02]  /*4660*/  MOV R121, R122 ;  /* 0x0000007a00797202 */ /* 0x000fc40000000f00 */
[----:B------:R-:W-:Y:S02]  /*4670*/  MOV R120, 0x4690 ;  /* 0x0000469000787802 */ /* 0x000fe40000000f00 */
[----:B------:R-:W-:Y:S05]  /*4680*/  CALL.REL.NOINC `($__internal_105_$__cuda_sm70_shflsync_down_p) ;  /* 0x0000027000007944 */ /* 0x000fea0003c00000 */
[----:B-1----:R-:W-:Y:S01]  /*4690*/  MOV R125, R124 ;  /* 0x0000007c007d7202 */ /* 0x002fe20000000f00 */
[----:B------:R-:W-:Y:S01]  /*46a0*/  HFMA2.MMA R124, -RZ, RZ, 0, 2.384185791015625e-07 ;  /* 0x00000004ff7c7435 */ /* 0x000fe200000001ff */
[----:B------:R-:W-:Y:S02]  /*46b0*/  MOV R121, R123 ;  /* 0x0000007b00797202 */ /* 0x000fe40000000f00 */
[----:B------:R-:W-:Y:S02]  /*46c0*/  MOV R127, 0x1f ;  /* 0x0000001f007f7802 */ /* 0x000fe40000000f00 */
[----:B------:R-:W-:Y:S02]  /*46d0*/  MOV R126, 0xffffffff ;  /* 0xffffffff007e7802 */ /* 0x000fe40000000f00 */
[----:B------:R-:W-:Y:S02]  /*46e0*/  MOV R120, 0x4700 ;  /* 0x0000470000787802 */ /* 0x000fe40000000f00 */
[----:B------:R-:W-:Y:S05]  /*46f0*/  CALL.REL.NOINC `($__internal_105_$__cuda_sm70_shflsync_down_p) ;  /* 0x0000020000007944 */ /* 0x000fea0003c00000 */
[----:B------:R-:W-:Y:S01]  /*4700*/  FADD.FTZ R122, R125, R122 ;  /* 0x0000007a7d7a7221 */ /* 0x000fe20000010000 */
[----:B------:R-:W-:Y:S01]  /*4710*/  MOV R127, 0x1f ;  /* 0x0000001f007f7802 */ /* 0x000fe20000000f00 */
[----:B-1----:R-:W-:Y:S01]  /*4720*/  FADD.FTZ R123, R123, R124 ;  /* 0x0000007c7b7b7221 */ /* 0x002fe20000010000 */
[----:B------:R-:W-:Y:S01]  /*4730*/  HFMA2.MMA R124, -RZ, RZ, 0, 1.1920928955078125e-07 ;  /* 0x00000002ff7c7435 */ /* 0x000fe200000001ff */
[----:B------:R-:W-:-:S02]  /*4740*/  MOV R126, 0xffffffff ;  /* 0xffffffff007e7802 */ /* 0x000fc40000000f00 */
[----:B------:R-:W-:Y:S02]  /*4750*/  MOV R121, R122 ;  /* 0x0000007a00797202 */ /* 0x000fe40000000f00 */
[----:B------:R-:W-:Y:S02]  /*4760*/  MOV R120, 0x4780 ;  /* 0x0000478000787802 */ /* 0x000fe40000000f00 */
[----:B------:R-:W-:Y:S05]  /*4770*/  CALL.REL.NOINC `($__internal_105_$__cuda_sm70_shflsync_down_p) ;  /* 0x0000018000007944 */ /* 0x000fea0003c00000 */
[----:B-1----:R-:W-:Y:S01]  /*4780*/  MOV R125, R124 ;  /* 0x0000007c007d7202 */ /* 0x002fe20000000f00 */
[----:B------:R-:W-:Y:S01]  /*4790*/  HFMA2.MMA R124, -RZ, RZ, 0, 1.1920928955078125e-07 ;  /* 0x00000002ff7c7435 */ /* 0x000fe200000001ff */
[----:B------:R-:W-:Y:S02]  /*47a0*/  MOV R121, R123 ;  /* 0x0000007b00797202 */ /* 0x000fe40000000f00 */
[----:B------:R-:W-:Y:S02]  /*47b0*/  MOV R127, 0x1f ;  /* 0x0000001f007f7802 */ /* 0x000fe40000000f00 */
[----:B------:R-:W-:Y:S02]  /*47c0*/  MOV R126, 0xffffffff ;  /* 0xffffffff007e7802 */ /* 0x000fe40000000f00 */
[----:B------:R-:W-:-:S02]  /*47d0*/  MOV R120, 0x47f0 ;  /* 0x000047f000787802 */ /* 0x000fc40000000f00 */
[----:B------:R-:W-:Y:S05]  /*47e0*/  CALL.REL.NOINC `($__internal_105_$__cuda_sm70_shflsync_down_p) ;  /* 0x0000011000007944 */ /* 0x000fea0003c00000 */
[----:B------:R-:W-:Y:S01]  /*47f0*/  FADD.FTZ R122, R125, R122 ;  /* 0x0000007a7d7a7221 */ /* 0x000fe20000010000 */
[----:B------:R-:W-:Y:S01]  /*4800*/  MOV R127, 0x1f ;  /* 0x0000001f007f7802 */ /* 0x000fe20000000f00 */
[----:B-1----:R-:W-:Y:S01]  /*4810*/  FADD.FTZ R125, R123, R124 ;  /* 0x0000007c7b7d7221 */ /* 0x002fe20000010000 */
[----:B------:R-:W-:Y:S01]  /*4820*/  HFMA2.MMA R124, -RZ, RZ, 0, 5.9604644775390625e-08 ;  /* 0x00000001ff7c7435 */ /* 0x000fe200000001ff */
[----:B------:R-:W-:-:S02]  /*4830*/  MOV R126, 0xffffffff ;  /* 0xffffffff007e7802 */ /* 0x000fc40000000f00 */
[----:B------:R-:W-:Y:S02]  /*4840*/  MOV R121, R122 ;  /* 0x0000007a00797202 */ /* 0x000fe40000000f00 */
[----:B------:R-:W-:Y:S02]  /*4850*/  MOV R120, 0x4870 ;  /* 0x0000487000787802 */ /* 0x000fe40000000f00 */
[----:B------:R-:W-:Y:S05]  /*4860*/  CALL.REL.NOINC `($__internal_105_$__cuda_sm70_shflsync_down_p) ;  /* 0x0000009000007944 */ /* 0x000fea0003c00000 */
[----:B-1----:R-:W-:Y:S01]  /*4870*/  MOV R123, R124 ;  /* 0x0000007c007b7202 */ /* 0x002fe20000000f00 */
[----:B------:R-:W-:Y:S01]  /*4880*/  HFMA2.MMA R124, -RZ, RZ, 0, 5.9604644775390625e-08 ;  /* 0x00000001ff7c7435 */ /* 0x000fe200000001ff */
[----:B------:R-:W-:Y:S02]  /*4890*/  MOV R121, R125 ;  /* 0x0000007d00797202 */ /* 0x000fe40000000f00 */
[----:B------:R-:W-:Y:S02]  /*48a0*/  MOV R127, 0x1f ;  /* 0x0000001f007f7802 */ /* 0x000fe40000000f00 */
[----:B------:R-:W-:Y:S02]  /*48b0*/  MOV R126, 0xffffffff ;  /* 0xffffffff007e7802 */ /* 0x000fe40000000f00 */
[----:B------:R-:W-:-:S02]  /*48c0*/  MOV R120, 0x48e0 ;  /* 0x000048e000787802 */ /* 0x000fc40000000f00 */
[----:B------:R-:W-:Y:S05]  /*48d0*/  CALL.REL.NOINC `($__internal_105_$__cuda_sm70_shflsync_down_p) ;  /* 0x0000002000007944 */ /* 0x000fea0003c00000 */
[----:B-1----:R-:W-:Y:S01]  /*48e0*/  MOV R121, R124 ;  /* 0x0000007c00797202 */ /* 0x002fe20000000f00 */
[----:B------:R-:W-:Y:S05]  /*48f0*/  BRA `(.L_x_6336) ;  /* 0xffffd61000007947 */ /* 0x000fea000383ffff */
        .weak           $__internal_105_$__cuda_sm70_shflsync_down_p
        .type           $__internal_105_$__cuda_sm70_shflsync_down_p,@function
        .size           $__internal_105_$__cuda_sm70_shflsync_down_p,(.L_x_11839 - $__internal_105_$__cuda_sm70_shflsync_down_p)
$__internal_105_$__cuda_sm70_shflsync_down_p:
[----:B------:R-:W-:Y:S04]  /*4900*/  WARPSYNC R126 ;  /* 0x0000007e00007348 */ /* 0x000fe80003800000 */
[----:B------:R0:W1:Y:S02]  /*4910*/  SHFL.DOWN PT, R124, R121, R124, R127 ;  /* 0x0800007c797c7389 */ /* 0x00006400000e007f */
[----:B0-----:R-:W-:-:S06]  /*4920*/  HFMA2.MMA R121, -RZ, RZ, 0, 0 ;  /* 0x00000000ff797435 */ /* 0x001fcc00000001ff */
[----:B------:R-:W-:Y:S05]  /*4930*/  RET.REL.NODEC R120 `(_ZN10layer_norm13ln_bwd_kernelINS_13Kernel_traitsIf6__halfS2_S2_fjLj8192ELj1ELj1ELj8ELj16ENS_18Kernel_traits_baseILj8192EfS2_S2_S2_fjLj256EEEEELb0ELb1ELb0ELb1EEEvNS_9BwdParamsE) ;  /* 0xffffb6c078007950 */ /* 0x000fea0003c3ffff */
.L_x_6337:
        /* <DEDUP_REMOVED lines=12> */
.L_x_11839:


//--------------------- .text._ZN10layer_norm13ln_bwd_kernelINS_13Kernel_traitsIf6__halfS2_S2_fjLj8192ELj1ELj1ELj8ELj16ENS_18Kernel_traits_baseILj8192EfS2_S2_S2_fjLj256EEEEELb0ELb1ELb1ELb0EEEvNS_9BwdParamsE --------------------------
	.section	.text._ZN10layer_norm13ln_bwd_kernelINS_13Kernel_traitsIf6__halfS2_S2_fjLj8192ELj1ELj1ELj8ELj16ENS_18Kernel_traits_baseILj8192EfS2_S2_S2_fjLj256EEEEELb0ELb1ELb1ELb0EEEvNS_9BwdParamsE,"ax",@progbits
	.sectioninfo	@"SHI_REGISTERS=255"
	.align	128
        .global         _ZN10layer_norm13ln_bwd_kernelINS_13Kernel_traitsIf6__halfS2_S2_fjLj8192ELj1ELj1ELj8ELj16ENS_18Kernel_traits_baseILj8192EfS2_S2_S2_fjLj256EEEEELb0ELb1ELb1ELb0EEEvNS_9BwdParamsE
        .type           _ZN10layer_norm13ln_bwd_kernelINS_13Kernel_traitsIf6__halfS2_S2_fjLj8192ELj1ELj1ELj8ELj16ENS_18Kernel_traits_baseILj8192EfS2_S2_S2_fjLj256EEEEELb0ELb1ELb1ELb0EEEvNS_9BwdParamsE,@function
        .size           _ZN10layer_norm13ln_bwd_kernelINS_13Kernel_traitsIf6__halfS2_S2_fjLj8192ELj1ELj1ELj8ELj16ENS_18Kernel_traits_baseILj8192EfS2_S2_S2_fjLj256EEEEELb0ELb1ELb1ELb0EEEvNS_9BwdParamsE,(.L_x_11840 - _ZN10layer_norm13ln_bwd_kernelINS_13Kernel_traitsIf6__halfS2_S2_fjLj8192ELj1ELj1ELj8ELj16ENS_18Kernel_traits_baseILj8192EfS2_S2_S2_fjLj256EEEEELb0ELb1ELb1ELb0EEEvNS_9BwdParamsE)
        .other          _ZN10layer_norm13ln_bwd_kernelINS_13Kernel_traitsIf6__halfS2_S2_fjLj8192ELj1ELj1ELj8ELj16ENS_18Kernel_traits_baseILj8192EfS2_S2_S2_fjLj256EEEEELb0ELb1ELb1ELb0EEEvNS_9BwdParamsE,@"STO_CUDA_ENTRY STV_DEFAULT"
_ZN10layer_norm13ln_bwd_kernelINS_13Kernel_traitsIf6__halfS2_S2_fjLj8192ELj1ELj1ELj8ELj16ENS_18Kernel_traits_baseILj8192EfS2_S2_S2_fjLj256EEEEELb0ELb1ELb1ELb0EEEvNS_9BwdParamsE:
.text._ZN10layer_norm13ln_bwd_kernelINS_13Kernel_traitsIf6__halfS2_S2_fjLj8192ELj1ELj1ELj8ELj16ENS_18Kernel_traits_baseILj8192EfS2_S2_S2_fjLj256EEEEELb0ELb1ELb1ELb0EEEvNS_9BwdParamsE:
        /* <DEDUP_REMOVED lines=30> */
[----:B------:R-:W-:-:S03]  /*01e0*/  @P1 MOV R17, 0x20 ;  /* 0x0000002000111802 */ /* 0x000fc60000000f00 */
        /* <DEDUP_REMOVED lines=81> */
.L_x_6471:
        /* <DEDUP_REMOVED lines=12> */
[----:B-1----:R-:W-:Y:S02]  /*07c0*/  LOP3.LUT R225, R200, 0xff, RZ, 0xc0, !PT ;  /* 0x000000ffc8e17812 */ /* 0x002fe400078ec0ff */
[----:B------:R-:W-:Y:S02]  /*07d0*/  MOV R200, 0x10 ;  /* 0x0000001000c87802 */ /* 0x000fe40000000f00 */
        /* <DEDUP_REMOVED lines=13> */
.L_x_6343:
[----:B------:R-:W-:Y:S02]  /*08b0*/  IADD3 R196, R4, 0x100, RZ ;  /* 0x0000010004c47810 */ /* 0x000fe40007ffe0ff */
.L_x_6342:
[----:B------:R-:W-:Y:S05]  /*08c0*/  BSYNC B1 ;  /* 0x0000000000017941 */ /* 0x000fea0003800000 */
.L_x_6341:
[----:B------:R-:W-:Y:S01]  /*08d0*/  BSSY B1, `(.L_x_6344) ;  /* 0x0000008000017945 */ /* 0x000fe20003800000 */
[----:B------:R-:W-:Y:S05]  /*08e0*/  @!P0 BRA `(.L_x_6345) ;  /* 0x0000006000008947 */ /* 0x000fea0003800000 */
[----:B------:R-:W-:-:S04]  /*08f0*/  ISETP.NE.U32.AND P3, PT, RZ, c[0x0][0x218], PT ;  /* 0x00008600ff007a0c */ /* 0x000fc80003f65070 */
[----:B------:R-:W-:-:S13]  /*0900*/  ISETP.NE.AND.EX P3, PT, RZ, c[0x0][0x21c], PT, P3 ;  /* 0x00008700ff007a0c */ /* 0x000fda0003f65330 */
[----:B------:R-:W-:Y:S05]  /*0910*/  @!P3 BRA `(.L_x_6346) ;  /* 0x000000200000b947 */ /* 0x000fea0003800000 */
[----:B------:R-:W-:-:S06]  /*0920*/  IMAD.WIDE.U32 R176, R196, R200, c[0x0][0x218] ;  /* 0x00008600c4b07625 */ /* 0x000fcc00078e00c8 */
[----:B------:R-:W5:Y:S02]  /*0930*/  LDG.E.128 R176, [R176.64] ;  /* 0x00000004b0b07981 */ /* 0x000f64000c1e1d00 */
.L_x_6346:
[----:B------:R-:W-:Y:S02]  /*0940*/  IADD3 R196, R196, 0x100, RZ ;  /* 0x00000100c4c47810 */ /* 0x000fe40007ffe0ff */
.L_x_6345:
[----:B------:R-:W-:Y:S05]  /*0950*/  BSYNC B1 ;  /* 0x0000000000017941 */ /* 0x000fea0003800000 */
.L_x_6344:
[----:B------:R-:W-:Y:S01]  /*0960*/  BSSY B1, `(.L_x_6347) ;  /* 0x0000008000017945 */ /* 0x000fe20003800000 */
[----:B------:R-:W-:Y:S05]  /*0970*/  @!P1 BRA `(.L_x_6348) ;  /* 0x0000006000009947 */ /* 0x000fea0003800000 */
[----:B------:R-:W-:-:S04]  /*0980*/  ISETP.NE.U32.AND P3, PT, RZ, c[0x0][0x218], PT ;  /* 0x00008600ff007a0c */ /* 0x000fc80003f65070 */
[----:B------:R-:W-:-:S13]  /*0990*/  ISETP.NE.AND.EX P3, PT, RZ, c[0x0][0x21c], PT, P3 ;  /* 0x00008700ff007a0c */ /* 0x000fda0003f65330 */
[----:B------:R-:W-:Y:S05]  /*09a0*/  @!P3 BRA `(.L_x_6349) ;  /* 0x000000200000b947 */ /* 0x000fea0003800000 */
[----:B------:R-:W-:-:S06]  /*09b0*/  IMAD.WIDE.U32 R180, R196, R200, c[0x0][0x218] ;  /* 0x00008600c4b47625 */ /* 0x000fcc00078e00c8 */
[----:B------:R-:W5:Y:S02]  /*09c0*/  LDG.E.128 R180, [R180.64] ;  /* 0x00000004b4b47981 */ /* 0x000f64000c1e1d00 */
.L_x_6349:
[----:B------:R-:W-:Y:S02]  /*09d0*/  IADD3 R196, R196, 0x100, RZ ;  /* 0x00000100c4c47810 */ /* 0x000fe40007ffe0ff */
.L_x_6348:
[----:B------:R-:W-:Y:S05]  /*09e0*/  BSYNC B1 ;  /* 0x0000000000017941 */ /* 0x000fea0003800000 */
.L_x_6347:
        /* <DEDUP_REMOVED lines=8> */
.L_x_6340:
        /* <DEDUP_REMOVED lines=21> */
[----:B------:R-:W-:Y:S01]  /*0bc0*/  ISETP.NE.U32.AND P3, PT, RZ, c[0x0][0x218], PT ;  /* 0x00008600ff007a0c */ /* 0x000fe20003f65070 */
[----:B----4-:R-:W-:-:S02]  /*0bd0*/  HADD2.F32 R230, -RZ, R196.H1_H1 ;  /* 0x300000c4ffe67230 */ /* 0x010fc40000004100 */
[--C-:B------:R-:W-:Y:S02]  /*0be0*/  HADD2.F32 R227, -RZ, R197.reuse.H0_H0 ;  /* 0x200000c5ffe37230 */ /* 0x100fe40000004100 */
[----:B------:R-:W-:Y:S01]  /*0bf0*/  HADD2.F32 R246, -RZ, R197.H1_H1 ;  /* 0x300000c5fff67230 */ /* 0x000fe20000004100 */
[C---:B------:R-:W-:Y:S01]  /*0c00*/  FADD.FTZ R247, -R223.reuse, R230 ;  /* 0x000000e6dff77221 */ /* 0x040fe20000010100 */
[----:B------:R-:W-:Y:S01]  /*0c10*/  HADD2.F32 R248, -RZ, R198.H0_H0 ;  /* 0x200000c6fff87230 */ /* 0x000fe20000004100 */
[C---:B------:R-:W-:Y:S01]  /*0c20*/  FADD.FTZ R230, -R223.reuse, R227 ;  /* 0x000000e3dfe67221 */ /* 0x040fe20000010100 */
[----:B------:R-:W-:Y:S01]  /*0c30*/  HADD2.F32 R6, -RZ, R196.H0_H0 ;  /* 0x200000c4ff067230 */ /* 0x000fe20000004100 */
[C---:B------:R-:W-:Y:S01]  /*0c40*/  FADD.FTZ R227, -R223.reuse, R246 ;  /* 0x000000f6dfe37221 */ /* 0x040fe20000010100 */
[--C-:B--2---:R-:W-:Y:S01]  /*0c50*/  HADD2.F32 R197, -RZ, R203.reuse.H0_H0 ;  /* 0x200000cbffc57230 */ /* 0x104fe20000004100 */
[----:B------:R-:W2:Y:S01]  /*0c60*/  LDL R246, [R1+0x2c] ;  /* 0x00002c0001f67983 */ /* 0x000ea20000100800 */
[----:B------:R-:W-:Y:S01]  /*0c70*/  HADD2.F32 R196, -RZ, R203.H1_H1 ;  /* 0x300000cbffc47230 */ /* 0x000fe20000004100 */
[----:B------:R-:W-:-:S02]  /*0c80*/  FADD.FTZ R203, -R223, R248 ;  /* 0x000000f8dfcb7221 */ /* 0x000fc40000010100 */
[----:B------:R-:W4:Y:S01]  /*0c90*/  LDL R248, [R1+0x28] ;  /* 0x0000280001f87983 */ /* 0x000f220000100800 */
[----:B------:R-:W-:Y:S01]  /*0ca0*/  ISETP.NE.AND.EX P3, PT, RZ, c[0x0][0x21c], PT, P3 ;  /* 0x00008700ff007a0c */ /* 0x000fe20003f65330 */
[C---:B------:R-:W-:Y:S01]  /*0cb0*/  FADD.FTZ R6, -R223.reuse, R6 ;  /* 0x00000006df067221 */ /* 0x040fe20000010100 */
[--C-:B------:R-:W-:Y:S02]  /*0cc0*/  HADD2.F32 R249, -RZ, R199.reuse.H0_H0 ;  /* 0x200000c7fff97230 */ /* 0x100fe40000004100 */
[----:B------:R-:W-:Y:S01]  /*0cd0*/  HADD2.F32 R226, -RZ, R200.H1_H1 ;  /* 0x300000c8ffe27230 */ /* 0x000fe20000004100 */
[C---:B-----5:R-:W-:Y:S01]  /*0ce0*/  FMUL.FTZ R6, R0.reuse, R6 ;  /* 0x0000000600067220 */ /* 0x060fe20000410000 */
[----:B------:R-:W-:Y:S02]  /*0cf0*/  HADD2.F32 R198, -RZ, R198.H1_H1 ;  /* 0x300000c6ffc67230 */ /* 0x000fe40000004100 */
[----:B------:R-:W-:Y:S01]  /*0d00*/  HADD2.F32 R5, -RZ, R200.H0_H0 ;  /* 0x200000c8ff057230 */ /* 0x000fe20000004100 */
[----:B------:R-:W-:Y:S01]  /*0d10*/  FADD.FTZ R200, -R223, R249 ;  /* 0x000000f9dfc87221 */ /* 0x000fe20000010100 */
[----:B------:R-:W-:Y:S01]  /*0d20*/  HADD2.F32 R250, -RZ, R199.H1_H1 ;  /* 0x300000c7fffa7230 */ /* 0x000fe20000004100 */
[----:B------:R-:W-:-:S02]  /*0d30*/  FMUL.FTZ R247, R0, R247 ;  /* 0x000000f700f77220 */ /* 0x000fc40000410000 */
[----:B------:R0:W5:Y:S01]  /*0d40*/  @P3 LDG.E.128 R172, [R216.64] ;  /* 0x00000004d8ac3981 */ /* 0x000162000c1e1d00 */
[--C-:B------:R-:W-:Y:S01]  /*0d50*/  HADD2.F32 R199, -RZ, R202.reuse.H1_H1 ;  /* 0x300000caffc77230 */ /* 0x100fe20000004100 */
[----:B------:R-:W-:Y:S02]  /*0d60*/  FADD.FTZ R112, R112, R5 ;  /* 0x0000000570707221 */ /* 0x000fe40000010000 */
[----:B------:R-:W-:Y:S02]  /*0d70*/  FFMA.FTZ R76, R6, R5, R76 ;  /* 0x00000005064c7223 */ /* 0x000fe4000001004c */
[----:B------:R-:W-:Y:S01]  /*0d80*/  FADD.FTZ R113, R113, R226 ;  /* 0x000000e271717221 */ /* 0x000fe20000010000 */
[--C-:B0-----:R-:W-:Y:S02]  /*0d90*/  HADD2.F32 R217, -RZ, R201.reuse.H0_H0 ;  /* 0x200000c9ffd97230 */ /* 0x101fe40000004100 */
[----:B------:R-:W-:Y:S02]  /*0da0*/  HADD2.F32 R216, -RZ, R201.H1_H1 ;  /* 0x300000c9ffd87230 */ /* 0x000fe40000004100 */
[----:B------:R-:W-:Y:S01]  /*0db0*/  HADD2.F32 R201, -RZ, R202.H0_H0 ;  /* 0x200000caffc97230 */ /* 0x000fe20000004100 */
        /* <DEDUP_REMOVED lines=54> */
.L_x_6352:
[----:B------:R-:W-:Y:S05]  /*1120*/  BSYNC B1 ;  /* 0x0000000000017941 */ /* 0x000fea0003800000 */
.L_x_6351:
        /* <DEDUP_REMOVED lines=12> */
[----:B------:R-:W-:Y:S01]  /*11f0*/  IADD3 R230, R230, 0x100, RZ ;  /* 0x00000100e6e67810 */ /* 0x000fe20007ffe0ff */
[----:B--2---:R-:W-:Y:S02]  /*1200*/  HADD2.F32 R220, -RZ, R197.H1_H1 ;  /* 0x300000c5ffdc7230 */ /* 0x004fe40000004100 */
[----:B------:R-:W-:Y:S02]  /*1210*/  HADD2.F32 R224, -RZ, R198.H0_H0 ;  /* 0x200000c6ffe07230 */ /* 0x000fe40000004100 */
[--C-:B------:R-:W-:Y:S02]  /*1220*/  HADD2.F32 R217, -RZ, R196.reuse.H0_H0 ;  /* 0x200000c4ffd97230 */ /* 0x100fe40000004100 */
[----:B0-----:R-:W-:-:S02]  /*1230*/  HADD2.F32 R19, -RZ, R196.H1_H1 ;  /* 0x300000c4ff137230 */ /* 0x001fc40000004100 */
[----:B------:R-:W-:Y:S01]  /*1240*/  HADD2.F32 R221, -RZ, R197.H0_H0 ;  /* 0x200000c5ffdd7230 */ /* 0x000fe20000004100 */
[C---:B------:R-:W-:Y:S01]  /*1250*/  FADD.FTZ R196, -R223.reuse, R217 ;  /* 0x000000d9dfc47221 */ /* 0x040fe20000010100 */
[----:B------:R-:W-:Y:S01]  /*1260*/  HADD2.F32 R222, -RZ, R198.H1_H1 ;  /* 0x300000c6ffde7230 */ /* 0x000fe20000004100 */
[C---:B------:R-:W-:Y:S01]  /*1270*/  FADD.FTZ R217, -R223.reuse, R19 ;  /* 0x00000013dfd97221 */ /* 0x040fe20000010100 */
[--C-:B------:R-:W-:Y:S01]  /*1280*/  HADD2.F32 R238, -RZ, R199.reuse.H0_H0 ;  /* 0x200000c7ffee7230 */ /* 0x100fe20000004100 */
[C---:B-----5:R-:W-:Y:S01]  /*1290*/  FMUL.FTZ R244, R0.reuse, R196 ;  /* 0x000000c400f47220 */ /* 0x060fe20000410000 */
[----:B------:R-:W-:Y:S01]  /*12a0*/  HADD2.F32 R239, -RZ, R199.H1_H1 ;  /* 0x300000c7ffef7230 */ /* 0x000fe20000004100 */
[C---:B------:R-:W-:Y:S01]  /*12b0*/  FADD.FTZ R199, -R223.reuse, R222 ;  /* 0x000000dedfc77221 */ /* 0x040fe20000010100 */
[--C-:B---3--:R-:W-:Y:S01]  /*12c0*/  HADD2.F32 R205, -RZ, R200.reuse.H0_H0 ;  /* 0x200000c8ffcd7230 */ /* 0x108fe20000004100 */
[C---:B------:R-:W-:Y:S01]  /*12d0*/  FADD.FTZ R19, -R223.reuse, R238 ;  /* 0x000000eedf137221 */ /* 0x040fe20000010100 */
[----:B------:R-:W-:Y:S01]  /*12e0*/  HADD2.F32 R204, -RZ, R200.H1_H1 ;  /* 0x300000c8ffcc7230 */ /* 0x000fe20000004100 */
[----:B------:R-:W-:Y:S01]  /*12f0*/  FMUL.FTZ R242, R0, R217 ;  /* 0x000000d900f27220 */ /* 0x000fe20000410000 */
[--C-:B------:R-:W-:Y:S01]  /*1300*/  HADD2.F32 R200, -RZ, R201.reuse.H0_H0 ;  /* 0x200000c9ffc87230 */ /* 0x100fe20000004100 */
        /* <DEDUP_REMOVED lines=55> */
.L_x_6354:
[----:B------:R-:W-:Y:S05]  /*1680*/  BSYNC B1 ;  /* 0x0000000000017941 */ /* 0x000fea0003800000 */
.L_x_6353:
        /* <DEDUP_REMOVED lines=18> */
[C---:B------:R-:W-:Y:S01]  /*17b0*/  FADD.FTZ R8, -R223.reuse, R7 ;  /* 0x00000007df087221 */ /* 0x040fe20000010100 */
[----:B---3--:R-:W-:Y:S01]  /*17c0*/  HADD2.F32 R9, -RZ, R12.H0_H0 ;  /* 0x2000000cff097230 */ /* 0x008fe20000004100 */
[C---:B-----5:R-:W-:Y:S01]  /*17d0*/  FMUL.FTZ R7, R0.reuse, R16 ;  /* 0x0000001000077220 */ /* 0x060fe20000410000 */
[--C-:B------:R-:W-:Y:S01]  /*17e0*/  HADD2.F32 R196, -RZ, R10.reuse.H0_H0 ;  /* 0x2000000affc47230 */ /* 0x100fe20000004100 */
[C---:B------:R-:W-:Y:S01]  /*17f0*/  FADD.FTZ R199, -R223.reuse, R199 ;  /* 0x000000c7dfc77221 */ /* 0x040fe20000010100 */
[----:B------:R-:W-:Y:S01]  /*1800*/  HADD2.F32 R201, -RZ, R10.H1_H1 ;  /* 0x3000000affc97230 */ /* 0x000fe20000004100 */
[----:B------:R-:W-:Y:S01]  /*1810*/  FMUL.FTZ R8, R0, R8 ;  /* 0x0000000800087220 */ /* 0x000fe20000410000 */
[----:B------:R-:W-:Y:S01]  /*1820*/  HADD2.F32 R10, -RZ, R12.H1_H1 ;  /* 0x3000000cff0a7230 */ /* 0x000fe20000004100 */
        /* <DEDUP_REMOVED lines=8> */
[----:B------:R-:W-:Y:S01]  /*18b0*/  FMUL.FTZ R9, R0, R199 ;  /* 0x000000c700097220 */ /* 0x000fe20000410000 */
[--C-:B------:R-:W-:Y:S01]  /*18c0*/  HADD2.F32 R12, -RZ, R14.reuse.H0_H0 ;  /* 0x2000000eff0c7230 */ /* 0x100fe20000004100 */
[----:B------:R-:W-:Y:S01]  /*18d0*/  FADD.FTZ R196, -R223, R196 ;  /* 0x000000c4dfc47221 */ /* 0x000fe20000010100 */
[--C-:B------:R-:W-:Y:S01]  /*18e0*/  HADD2.F32 R198, -RZ, R15.reuse.H0_H0 ;  /* 0x2000000fffc67230 */ /* 0x100fe20000004100 */
[----:B------:R-:W-:Y:S01]  /*18f0*/  FADD.FTZ R129, R129, R10 ;  /* 0x0000000a81817221 */ /* 0x000fe20000010000 */
[----:B------:R-:W-:Y:S01]  /*1900*/  HADD2.F32 R200, -RZ, R15.H1_H1 ;  /* 0x3000000fffc87230 */ /* 0x000fe20000004100 */
[-C--:B------:R-:W-:Y:S01]  /*1910*/  FFMA.FTZ R93, R8, R10.reuse, R93 ;  /* 0x0000000a085d7223 */ /* 0x080fe2000001005d */
[----:B------:R-:W-:Y:S01]  /*1920*/  HADD2.F32 R13, -RZ, R14.H1_H1 ;  /* 0x3000000eff0d7230 */ /* 0x000fe20000004100 */
        /* <DEDUP_REMOVED lines=43> */
.L_x_6356:
[----:B------:R-:W-:Y:S05]  /*1be0*/  BSYNC B1 ;  /* 0x0000000000017941 */ /* 0x000fea0003800000 */
.L_x_6355:
[----:B------:R-:W-:-:S13]  /*1bf0*/  ISETP.GE.U32.AND P3, PT, R3, 0x400, PT ;  /* 0x000004000300780c */ /* 0x000fda0003f66070 */
        /* <DEDUP_REMOVED lines=10> */
[--C-:B--2---:R-:W-:Y:S02]  /*1ca0*/  HADD2.F32 R209, -RZ, R196.reuse.H0_H0 ;  /* 0x200000c4ffd17230 */ /* 0x104fe40000004100 */
[----:B------:R-:W-:Y:S02]  /*1cb0*/  HADD2.F32 R211, -RZ, R196.H1_H1 ;  /* 0x300000c4ffd37230 */ /* 0x000fe40000004100 */
[--C-:B------:R-:W-:Y:S01]  /*1cc0*/  HADD2.F32 R207, -RZ, R197.reuse.H0_H0 ;  /* 0x200000c5ffcf7230 */ /* 0x100fe20000004100 */
[C---:B------:R-:W-:Y:S01]  /*1cd0*/  FADD.FTZ R213, -R223.reuse, R209 ;  /* 0x000000d1dfd57221 */ /* 0x040fe20000010100 */
        /* <DEDUP_REMOVED lines=9> */
[----:B------:R-:W-:Y:S01]  /*1d70*/  FADD.FTZ R207, -R223, R210 ;  /* 0x000000d2dfcf7221 */ /* 0x000fe20000010100 */
[----:B------:R-:W-:Y:S01]  /*1d80*/  HADD2.F32 R210, -RZ, R200.H1_H1 ;  /* 0x300000c8ffd27230 */ /* 0x000fe20000004100 */
[C---:B------:R-:W-:Y:S01]  /*1d90*/  FMUL.FTZ R231, R0.reuse, R209 ;  /* 0x000000d100e77220 */ /* 0x040fe20000410000 */
[----:B------:R-:W-:Y:S01]  /*1da0*/  HADD2.F32 R198, -RZ, R198.H1_H1 ;  /* 0x300000c6ffc67230 */ /* 0x000fe20000004100 */
[----:B------:R-:W-:Y:S01]  /*1db0*/  FMUL.FTZ R209, R0, R199 ;  /* 0x000000c700d17220 */ /* 0x000fe20000410000 */
[--C-:B------:R-:W-:Y:S01]  /*1dc0*/  HADD2.F32 R200, -RZ, R202.reuse.H0_H0 ;  /* 0x200000caffc87230 */ /* 0x100fe20000004100 */
[-C--:B------:R-:W-:Y:S01]  /*1dd0*/  FMUL.FTZ R235, R68, R211.reuse ;  /* 0x000000d344eb7220 */ /* 0x080fe20000410000 */
[--C-:B------:R-:W-:Y:S01]  /*1de0*/  HADD2.F32 R208, -RZ, R201.reuse.H0_H0 ;  /* 0x200000c9ffd07230 */ /* 0x100fe20000004100 */
[----:B------:R-:W-:Y:S01]  /*1df0*/  FADD.FTZ R108, R108, R211 ;  /* 0x000000d36c6c7221 */ /* 0x000fe20000010000 */
[----:B------:R-:W-:Y:S01]  /*1e00*/  HADD2.F32 R201, -RZ, R201.H1_H1 ;  /* 0x300000c9ffc97230 */ /* 0x000fe20000004100 */
[----:B------:R-:W-:Y:S01]  /*1e10*/  FFMA.FTZ R184, R245, R211, R184 ;  /* 0x000000d3f5b87223 */ /* 0x000fe200000100b8 */
[----:B------:R-:W-:Y:S01]  /*1e20*/  HADD2.F32 R202, -RZ, R202.H1_H1 ;  /* 0x300000caffca7230 */ /* 0x000fe20000004100 */
[----:B------:R-:W-:Y:S01]  /*1e30*/  FADD.FTZ R198, -R223, R198 ;  /* 0x000000c6dfc67221 */ /* 0x000fe20000010100 */
[--C-:B------:R-:W-:Y:S01]  /*1e40*/  HADD2.F32 R215, -RZ, R203.reuse.H0_H0 ;  /* 0x200000cbffd77230 */ /* 0x100fe20000004100 */
[----:B------:R-:W-:Y:S01]  /*1e50*/  FADD.FTZ R188, R188, R200 ;  /* 0x000000c8bcbc7221 */ /* 0x000fe20000010000 */
[----:B------:R-:W-:Y:S01]  /*1e60*/  HADD2.F32 R203, -RZ, R203.H1_H1 ;  /* 0x300000cbffcb7230 */ /* 0x000fe20000004100 */
        /* <DEDUP_REMOVED lines=43> */
.L_x_6350:
[----:B------:R-:W-:Y:S05]  /*2120*/  BSYNC B0 ;  /* 0x0000000000007941 */ /* 0x000fea0003800000 */
.L_x_6339:
        /* <DEDUP_REMOVED lines=9> */
.L_x_6478:
        /* <DEDUP_REMOVED lines=18> */
.L_x_6479:
[----:B-1--4-:R-:W4:Y:S01]  /*22e0*/  LDL.LU R216, [R1+0x1c] ;  /* 0x00001c0001d87983 */ /* 0x012f220000300800 */
[----:B------:R-:W-:Y:S01]  /*22f0*/  @!P4 LOP3.LUT R198, R203, 0x7, RZ, 0xc0, !PT ;  /* 0x00000007cbc6c812 */ /* 0x000fe200078ec0ff */
[----:B------:R-:W-:Y:S01]  /*2300*/  FADD.FTZ R196, R202, R200 ;  /* 0x000000c8cac47221 */ /* 0x000fe20000010000 */
[----:B------:R-:W-:Y:S01]  /*2310*/  WARPSYNC 0xffffffff ;  /* 0xffffffff00007948 */ /* 0x000fe20003800000 */
[----:B--2---:R-:W-:Y:S01]  /*2320*/  FADD.FTZ R197, R197, R199 ;  /* 0x000000c7c5c57221 */ /* 0x004fe20000010000 */
[----:B------:R-:W-:Y:S01]  /*2330*/  @!P4 IADD3 R198, R201, R198, RZ ;  /* 0x000000c6c9c6c210 */ /* 0x000fe20007ffe0ff */
[----:B------:R-:W-:Y:S01]  /*2340*/  BSSY B0, `(.L_x_6359) ;  /* 0x0000103000007945 */ /* 0x000fe20003800000 */
[----:B---3--:R-:W-:Y:S02]  /*2350*/  MOV R200, RZ ;  /* 0x000000ff00c87202 */ /* 0x008fe40000000f00 */
[----:B------:R-:W-:Y:S01]  /*2360*/  LOP3.LUT P5, RZ, R3, 0xffffff00, RZ, 0xc0, !PT ;  /* 0xffffff0003ff7812 */ /* 0x000fe200078ac0ff */
        /* <DEDUP_REMOVED lines=35> */
[----:B------:R-:W-:-:S10]  /*25a0*/  HFMA2.MMA R192, -RZ, RZ, 0, 9.5367431640625e-07 ;  /* 0x00000010ffc07435 */ /* 0x000fd400000001ff */
[----:B------:R-:W-:-:S06]  /*25b0*/  IMAD.WIDE.U32 R192, R200, R192, c[0x0][0x170] ;  /* 0x00005c00c8c07625 */ /* 0x000fcc00078e00c0 */
[----:B------:R-:W5:Y:S02]  /*25c0*/  LDG.E.128 R192, [R192.64] ;  /* 0x00000004c0c07981 */ /* 0x000f64000c1e1d00 */
.L_x_6362:
[----:B------:R-:W-:Y:S05]  /*25d0*/  BSYNC B1 ;  /* 0x0000000000017941 */ /* 0x000fea0003800000 */
.L_x_6361:
        /* <DEDUP_REMOVED lines=8> */
[----:B-----5:R-:W-:Y:S01]  /*2660*/  HADD2.F32 R196, -RZ, R172.H0_H0 ;  /* 0x200000acffc47230 */ /* 0x020fe20000004100 */
[----:B------:R-:W-:Y:S05]  /*2670*/  BRA `(.L_x_6365) ;  /* 0x000000c000007947 */ /* 0x000fea0003800000 */
.L_x_6364:
        /* <DEDUP_REMOVED lines=10> */
[----:B------:R-:W-:-:S05]  /*2720*/  @P4 HADD2.F32 R197, -RZ, R172.H0_H0 ;  /* 0x200000acffc54230 */ /* 0x000fca0000004100 */
[----:B------:R-:W-:Y:S02]  /*2730*/  @P4 FADD.FTZ R196, R196, R197 ;  /* 0x000000c5c4c44221 */ /* 0x000fe40000010000 */
.L_x_6365:
[----:B------:R-:W-:Y:S05]  /*2740*/  BSYNC B1 ;  /* 0x0000000000017941 */ /* 0x000fea0003800000 */
.L_x_6363:
[----:B------:R-:W2:Y:S01]  /*2750*/  LDL R201, [R1+0x38] ;  /* 0x0000380001c97983 */ /* 0x000ea20000100800 */
        /* <DEDUP_REMOVED lines=8> */
[----:B--2---:R-:W-:-:S05]  /*27e0*/  @P3 FMUL.FTZ R196, R201, R196 ;  /* 0x000000c4c9c43220 */ /* 0x004fca0000410000 */
[----:B------:R-:W-:-:S04]  /*27f0*/  @P3 F2FP.PACK_AB R196, RZ, R196 ;  /* 0x000000c4ffc4323e */ /* 0x000fc800000000ff */
[----:B------:R-:W-:Y:S01]  /*2800*/  @P3 PRMT R100, R196, 0x7610, R100 ;  /* 0x00007610c4643816 */ /* 0x000fe20000000064 */
[----:B------:R-:W-:Y:S05]  /*2810*/  @P2 BRA `(.L_x_6367) ;  /* 0x0000004000002947 */ /* 0x000fea0003800000 */
[----:B------:R-:W-:Y:S01]  /*2820*/  HFMA2.MMA R196, -RZ, RZ, 0, 0 ;  /* 0x00000000ffc47435 */ /* 0x000fe200000001ff */
[----:B------:R-:W-:Y:S05]  /*2830*/  @!P4 BRA `(.L_x_6368) ;  /* 0x000000c00000c947 */ /* 0x000fea0003800000 */
[----:B------:R-:W-:Y:S01]  /*2840*/  HADD2.F32 R196, -RZ, R172.H1_H1 ;  /* 0x300000acffc47230 */ /* 0x000fe20000004100 */
[----:B------:R-:W-:Y:S05]  /*2850*/  BRA `(.L_x_6368) ;  /* 0x000000a000007947 */ /* 0x000fea0003800000 */
.L_x_6367:
[----:B------:R-:W2:Y:S01]  /*2860*/  LDL R201, [R1+0x18] ;  /* 0x0000180001c97983 */ /* 0x000ea20000100800 */
[----:B------:R-:W1:Y:S03]  /*2870*/  LDC.U8 R202, c[0x0][0x1f0] ;  /* 0x00007c00ffca7b82 */ /* 0x000e660000000000 */
[----:B------:R-:W3:Y:S01]  /*2880*/  LDL R197, [R1+0x14] ;  /* 0x0000140001c57983 */ /* 0x000ee20000100800 */
[----:B-1----:R-:W-:-:S04]  /*2890*/  ISETP.NE.AND P6, PT, R202, RZ, PT ;  /* 0x000000ffca00720c */ /* 0x002fc80003fc5270 */
[----:B------:R-:W-:-:S05]  /*28a0*/  FSEL R196, R198, RZ, !P6 ;  /* 0x000000ffc6c47208 */ /* 0x000fca0007000000 */
[----:B--2---:R-:W-:-:S04]  /*28b0*/  FFMA.FTZ R196, R201, R199, R196 ;  /* 0x000000c7c9c47223 */ /* 0x004fc800000100c4 */
[----:B---3--:R-:W-:Y:S01]  /*28c0*/  FADD.FTZ R196, R197, -R196 ;  /* 0x800000c4c5c47221 */ /* 0x008fe20000010000 */
[----:B------:R-:W-:-:S03]  /*28d0*/  @P4 HADD2.F32 R197, -RZ, R172.H1_H1 ;  /* 0x300000acffc54230 */ /* 0x000fc60000004100 */
[----:B------:R-:W-:-:S04]  /*28e0*/  FMUL.FTZ R196, R0, R196 ;  /* 0x000000c400c47220 */ /* 0x000fc80000410000 */
[----:B------:R-:W-:Y:S02]  /*28f0*/  @P4 FADD.FTZ R196, R196, R197 ;  /* 0x000000c5c4c44221 */ /* 0x000fe40000010000 */
.L_x_6368:
[----:B------:R-:W-:Y:S05]  /*2900*/  BSYNC B1 ;  /* 0x0000000000017941 */ /* 0x000fea0003800000 */
.L_x_6366:
[----:B------:R-:W2:Y:S01]  /*2910*/  LDL R201, [R1+0x3c] ;  /* 0x00003c0001c97983 */ /* 0x000ea20000100800 */
[----:B------:R-:W-:Y:S01]  /*2920*/  @P5 F2FP.PACK_AB R197, RZ, R196 ;  /* 0x000000c4ffc5523e */ /* 0x000fe200000000ff */
[----:B------:R-:W-:Y:S01]  /*2930*/  @P3 FMUL.FTZ R196, R196, c[0x0][0x1ec] ;  /* 0x00007b00c4c43a20 */ /* 0x000fe20000410000 */
[----:B------:R-:W-:Y:S02]  /*2940*/  BSSY B1, `(.L_x_6369) ;  /* 0x0000016000017945 */ /* 0x000fe40003800000 */
[----:B------:R-:W-:Y:S01]  /*2950*/  @P5 PRMT R104, R104, 0x5410, R197 ;  /* 0x0000541068685816 */ /* 0x000fe200000000c5 */
[----:B------:R-:W-:-:S05]  /*2960*/  @P3 HADD2.F32 R197, -RZ, R192.H1_H1 ;  /* 0x300000c0ffc53230 */ /* 0x000fca0000004100 */
[----:B------:R-:W-:Y:S02]  /*2970*/  @P3 FFMA.FTZ R141, R196, R197, R141 ;  /* 0x000000c5c48d3223 */ /* 0x000fe4000001008d */
[----:B--2---:R-:W-:-:S05]  /*2980*/  @P3 FMUL.FTZ R196, R201, R196 ;  /* 0x000000c4c9c43220 */ /* 0x004fca0000410000 */
[----:B------:R-:W-:-:S04]  /*2990*/  @P3 F2FP.PACK_AB R196, RZ, R196 ;  /* 0x000000c4ffc4323e */ /* 0x000fc800000000ff */
[----:B------:R-:W-:Y:S01]  /*29a0*/  @P3 PRMT R100, R100, 0x5410, R196 ;  /* 0x0000541064643816 */ /* 0x000fe200000000c4 */
[----:B------:R-:W-:Y:S05]  /*29b0*/  @P2 BRA `(.L_x_6370) ;  /* 0x0000004000002947 */ /* 0x000fea0003800000 */
[----:B------:R-:W-:Y:S01]  /*29c0*/  HFMA2.MMA R196, -RZ, RZ, 0, 0 ;  /* 0x00000000ffc47435 */ /* 0x000fe200000001ff */
[----:B------:R-:W-:Y:S05]  /*29d0*/  @!P4 BRA `(.L_x_6371) ;  /* 0x000000c00000c947 */ /* 0x000fea0003800000 */
[----:B------:R-:W-:Y:S01]  /*29e0*/  HADD2.F32 R196, -RZ, R173.H0_H0 ;  /* 0x200000adffc47230 */ /* 0x000fe20000004100 */
[----:B------:R-:W-:Y:S05]  /*29f0*/  BRA `(.L_x_6371) ;  /* 0x000000a000007947 */ /* 0x000fea0003800000 */
.L_x_6370:
[----:B------:R-:W2:Y:S01]  /*2a00*/  LDL R201, [R1+0x10] ;  /* 0x0000100001c97983 */ /* 0x000ea20000100800 */
[----:B------:R-:W1:Y:S03]  /*2a10*/  LDC.U8 R202, c[0x0][0x1f0] ;  /* 0x00007c00ffca7b82 */ /* 0x000e660000000000 */
[----:B------:R-:W3:Y:S01]  /*2a20*/  LDL R197, [R1+0xc] ;  /* 0x00000c0001c57983 */ /* 0x000ee20000100800 */
[----:B-1----:R-:W-:-:S04]  /*2a30*/  ISETP.NE.AND P6, PT, R202, RZ, PT ;  /* 0x000000ffca00720c */ /* 0x002fc80003fc5270 */
[----:B------:R-:W-:-:S05]  /*2a40*/  FSEL R196, R198, RZ, !P6 ;  /* 0x000000ffc6c47208 */ /* 0x000fca0007000000 */
[----:B--2---:R-:W-:-:S04]  /*2a50*/  FFMA.FTZ R196, R201, R199, R196 ;  /* 0x000000c7c9c47223 */ /* 0x004fc800000100c4 */
[----:B---3--:R-:W-:Y:S01]  /*2a60*/  FADD.FTZ R196, R197, -R196 ;  /* 0x800000c4c5c47221 */ /* 0x008fe20000010000 */
[----:B------:R-:W-:-:S03]  /*2a70*/  @P4 HADD2.F32 R197, -RZ, R173.H0_H0 ;  /* 0x200000adffc54230 */ /* 0x000fc60000004100 */
[----:B------:R-:W-:-:S04]  /*2a80*/  FMUL.FTZ R196, R0, R196 ;  /* 0x000000c400c47220 */ /* 0x000fc80000410000 */
[----:B------:R-:W-:Y:S02]  /*2a90*/  @P4 FADD.FTZ R196, R196, R197 ;  /* 0x000000c5c4c44221 */ /* 0x000fe40000010000 */
.L_x_6371:
[----:B------:R-:W-:Y:S05]  /*2aa0*/  BSYNC B1 ;  /* 0x0000000000017941 */ /* 0x000fea0003800000 */
.L_x_6369:
[----:B------:R-:W2:Y:S01]  /*2ab0*/  LDL R201, [R1+0x40] ;  /* 0x0000400001c97983 */ /* 0x000ea20000100800 */
[----:B------:R-:W-:Y:S01]  /*2ac0*/  @P5 F2FP.PACK_AB R197, RZ, R196 ;  /* 0x000000c4ffc5523e */ /* 0x000fe200000000ff */
[----:B------:R-:W-:Y:S01]  /*2ad0*/  @P3 FMUL.FTZ R196, R196, c[0x0][0x1ec] ;  /* 0x00007b00c4c43a20 */ /* 0x000fe20000410000 */
[----:B------:R-:W-:Y:S02]  /*2ae0*/  BSSY B1, `(.L_x_6372) ;  /* 0x0000016000017945 */ /* 0x000fe40003800000 */
[----:B------:R-:W-:Y:S01]  /*2af0*/  @P5 PRMT R105, R197, 0x7610, R105 ;  /* 0x00007610c5695816 */ /* 0x000fe20000000069 */
[----:B------:R-:W-:-:S05]  /*2b00*/  @P3 HADD2.F32 R197, -RZ, R193.H0_H0 ;  /* 0x200000c1ffc53230 */ /* 0x000fca0000004100 */
        /* <DEDUP_REMOVED lines=9> */
.L_x_6373:
        /* <DEDUP_REMOVED lines=10> */
.L_x_6374:
[----:B------:R-:W-:Y:S05]  /*2c40*/  BSYNC B1 ;  /* 0x0000000000017941 */ /* 0x000fea0003800000 */
.L_x_6372:
        /* <DEDUP_REMOVED lines=15> */
.L_x_6376:
[----:B------:R-:W2:Y:S01]  /*2d40*/  LDL R197, [R1] ;  /* 0x0000000001c57983 */ /* 0x000ea20000100800 */
[----:B------:R-:W1:Y:S02]  /*2d50*/  LDC.U8 R201, c[0x0][0x1f0] ;  /* 0x00007c00ffc97b82 */ /* 0x000e640000000000 */
[----:B-1----:R-:W-:-:S04]  /*2d60*/  ISETP.NE.AND P6, PT, R201, RZ, PT ;  /* 0x000000ffc900720c */ /* 0x002fc80003fc5270 */
[----:B------:R-:W-:-:S05]  /*2d70*/  FSEL R196, R198, RZ, !P6 ;  /* 0x000000ffc6c47208 */ /* 0x000fca0007000000 */
[----:B--2---:R-:W-:Y:S01]  /*2d80*/  FFMA.FTZ R196, R197, R199, R196 ;  /* 0x000000c7c5c47223 */ /* 0x004fe200000100c4 */
[----:B------:R-:W-:-:S03]  /*2d90*/  @P4 HADD2.F32 R197, -RZ, R174.H0_H0 ;  /* 0x200000aeffc54230 */ /* 0x000fc60000004100 */
[----:B------:R-:W-:-:S04]  /*2da0*/  FADD.FTZ R196, R252, -R196 ;  /* 0x800000c4fcc47221 */ /* 0x000fc80000010000 */
[----:B------:R-:W-:-:S04]  /*2db0*/  FMUL.FTZ R196, R0, R196 ;  /* 0x000000c400c47220 */ /* 0x000fc80000410000 */
[----:B------:R-:W-:Y:S02]  /*2dc0*/  @P4 FADD.FTZ R196, R196, R197 ;  /* 0x000000c5c4c44221 */ /* 0x000fe40000010000 */
.L_x_6377:
[----:B------:R-:W-:Y:S05]  /*2dd0*/  BSYNC B1 ;  /* 0x0000000000017941 */ /* 0x000fea0003800000 */
.L_x_6375:
        /* <DEDUP_REMOVED lines=15> */
.L_x_6379:
[----:B------:R-:W1:Y:S02]  /*2ed0*/  LDC.U8 R197, c[0x0][0x1f0] ;  /* 0x00007c00ffc57b82 */ /* 0x000e640000000000 */
[----:B-1----:R-:W-:Y:S01]  /*2ee0*/  ISETP.NE.AND P6, PT, R197, RZ, PT ;  /* 0x000000ffc500720c */ /* 0x002fe20003fc5270 */
[----:B------:R-:W-:-:S03]  /*2ef0*/  @P4 HADD2.F32 R197, -RZ, R174.H1_H1 ;  /* 0x300000aeffc54230 */ /* 0x000fc60000004100 */
[----:B------:R-:W-:-:S05]  /*2f00*/  FSEL R196, R198, RZ, !P6 ;  /* 0x000000ffc6c47208 */ /* 0x000fca0007000000 */
[----:B------:R-:W-:-:S04]  /*2f10*/  FFMA.FTZ R196, R251, R199, R196 ;  /* 0x000000c7fbc47223 */ /* 0x000fc800000100c4 */
[----:B------:R-:W-:-:S04]  /*2f20*/  FADD.FTZ R196, R250, -R196 ;  /* 0x800000c4fac47221 */ /* 0x000fc80000010000 */
[----:B------:R-:W-:-:S04]  /*2f30*/  FMUL.FTZ R196, R0, R196 ;  /* 0x000000c400c47220 */ /* 0x000fc80000410000 */
[----:B------:R-:W-:Y:S02]  /*2f40*/  @P4 FADD.FTZ R196, R196, R197 ;  /* 0x000000c5c4c44221 */ /* 0x000fe40000010000 */
.L_x_6380:
[----:B------:R-:W-:Y:S05]  /*2f50*/  BSYNC B1 ;  /* 0x0000000000017941 */ /* 0x000fea0003800000 */
.L_x_6378:
        /* <DEDUP_REMOVED lines=15> */
.L_x_6382:
[----:B------:R-:W1:Y:S02]  /*3050*/  LDC.U8 R197, c[0x0][0x1f0] ;  /* 0x00007c00ffc57b82 */ /* 0x000e640000000000 */
[----:B-1----:R-:W-:Y:S01]  /*3060*/  ISETP.NE.AND P6, PT, R197, RZ, PT ;  /* 0x000000ffc500720c */ /* 0x002fe20003fc5270 */
[----:B------:R-:W-:-:S03]  /*3070*/  @P4 HADD2.F32 R197, -RZ, R175.H0_H0 ;  /* 0x200000afffc54230 */ /* 0x000fc60000004100 */
[----:B------:R-:W-:-:S05]  /*3080*/  FSEL R196, R198, RZ, !P6 ;  /* 0x000000ffc6c47208 */ /* 0x000fca0007000000 */
[----:B------:R-:W-:-:S04]  /*3090*/  FFMA.FTZ R196, R249, R199, R196 ;  /* 0x000000c7f9c47223 */ /* 0x000fc800000100c4 */
[----:B------:R-:W-:-:S04]  /*30a0*/  FADD.FTZ R196, R248, -R196 ;  /* 0x800000c4f8c47221 */ /* 0x000fc80000010000 */
[----:B------:R-:W-:-:S04]  /*30b0*/  FMUL.FTZ R196, R0, R196 ;  /* 0x000000c400c47220 */ /* 0x000fc80000410000 */
[----:B------:R-:W-:Y:S02]  /*30c0*/  @P4 FADD.FTZ R196, R196, R197 ;  /* 0x000000c5c4c44221 */ /* 0x000fe40000010000 */
.L_x_6383:
[----:B------:R-:W-:Y:S05]  /*30d0*/  BSYNC B1 ;  /* 0x0000000000017941 */ /* 0x000fea0003800000 */
.L_x_6381:
        /* <DEDUP_REMOVED lines=15> */
.L_x_6385:
        /* <DEDUP_REMOVED lines=8> */
.L_x_6386:
[----:B------:R-:W-:Y:S05]  /*3250*/  BSYNC B1 ;  /* 0x0000000000017941 */ /* 0x000fea0003800000 */
.L_x_6384:
[----:B------:R-:W2:Y:S01]  /*3260*/  LDL R201, [R1+0x54] ;  /* 0x0000540001c97983 */ /* 0x000ea20000100800 */
[----:B------:R-:W-:Y:S01]  /*3270*/  @P5 F2FP.PACK_AB R197, RZ, R196 ;  /* 0x000000c4ffc5523e */ /* 0x000fe200000000ff */
[----:B------:R-:W-:-:S03]  /*3280*/  @P3 FMUL.FTZ R196, R196, c[0x0][0x1ec] ;  /* 0x00007b00c4c43a20 */ /* 0x000fc60000410000 */
[----:B------:R-:W-:Y:S01]  /*3290*/  @P5 PRMT R107, R107, 0x5410, R197 ;  /* 0x000054106b6b5816 */ /* 0x000fe200000000c5 */
[----:B------:R-:W-:-:S05]  /*32a0*/  @P3 HADD2.F32 R197, -RZ, R195.H1_H1 ;  /* 0x300000c3ffc53230 */ /* 0x000fca0000004100 */
[----:B------:R-:W-:Y:S02]  /*32b0*/  @P3 FFMA.FTZ R147, R196, R197, R147 ;  /* 0x000000c5c4933223 */ /* 0x000fe40000010093 */
[----:B--2---:R-:W-:-:S05]  /*32c0*/  @P3 FMUL.FTZ R196, R201, R196 ;  /* 0x000000c4c9c43220 */ /* 0x004fca0000410000 */
[----:B------:R-:W-:-:S04]  /*32d0*/  @P3 F2FP.PACK_AB R196, RZ, R196 ;  /* 0x000000c4ffc4323e */ /* 0x000fc800000000ff */
        /* <DEDUP_REMOVED lines=9> */
.L_x_6360:
[----:B------:R-:W-:Y:S05]  /*3370*/  BSYNC B0 ;  /* 0x0000000000007941 */ /* 0x000fea0003800000 */
.L_x_6359:
[----:B------:R-:W-:Y:S01]  /*3380*/  BSSY B0, `(.L_x_6387) ;  /* 0x00000d2000007945 */ /* 0x000fe20003800000 */
[----:B------:R-:W-:Y:S05]  /*3390*/  @!P0 BRA `(.L_x_6388) ;  /* 0x00000d0000008947 */ /* 0x000fea0003800000 */
[----:B------:R-:W-:Y:S01]  /*33a0*/  BSSY B1, `(.L_x_6389) ;  /* 0x0000005000017945 */ /* 0x000fe20003800000 */
[----:B------:R-:W-:Y:S05]  /*33b0*/  @!P3 BRA `(.L_x_6390) ;  /* 0x000000300000b947 */ /* 0x000fea0003800000 */
[----:B------:R-:W-:-:S10]  /*33c0*/  HFMA2.MMA R192, -RZ, RZ, 0, 9.5367431640625e-07 ;  /* 0x00000010ffc07435 */ /* 0x000fd400000001ff */
[----:B------:R-:W-:-:S06]  /*33d0*/  IMAD.WIDE.U32 R192, R200, R192, c[0x0][0x170] ;  /* 0x00005c00c8c07625 */ /* 0x000fcc00078e00c0 */
[----:B------:R-:W5:Y:S02]  /*33e0*/  LDG.E.128 R192, [R192.64] ;  /* 0x00000004c0c07981 */ /* 0x000f64000c1e1d00 */
.L_x_6390:
[----:B------:R-:W-:Y:S05]  /*33f0*/  BSYNC B1 ;  /* 0x0000000000017941 */ /* 0x000fea0003800000 */
.L_x_6389:
        /* <DEDUP_REMOVED lines=10> */
.L_x_6392:
        /* <DEDUP_REMOVED lines=12> */
.L_x_6393:
[----:B------:R-:W-:Y:S05]  /*3560*/  BSYNC B1 ;  /* 0x0000000000017941 */ /* 0x000fea0003800000 */
.L_x_6391:
        /* <DEDUP_REMOVED lines=16> */
.L_x_6395:
        /* <DEDUP_REMOVED lines=8> */
.L_x_6396:
[----:B------:R-:W-:Y:S05]  /*36f0*/  BSYNC B1 ;  /* 0x0000000000017941 */ /* 0x000fea0003800000 */
.L_x_6394:
        /* <DEDUP_REMOVED lines=14> */
.L_x_6398:
        /* <DEDUP_REMOVED lines=8> */
.L_x_6399:
[----:B------:R-:W-:Y:S05]  /*3860*/  BSYNC B1 ;  /* 0x0000000000017941 */ /* 0x000fea0003800000 */
.L_x_6397:
        /* <DEDUP_REMOVED lines=14> */
.L_x_6401:
        /* <DEDUP_REMOVED lines=8> */
.L_x_6402:
[----:B------:R-:W-:Y:S05]  /*39d0*/  BSYNC B1 ;  /* 0x0000000000017941 */ /* 0x000fea0003800000 */
.L_x_6400:
        /* <DEDUP_REMOVED lines=14> */
.L_x_6404:
        /* <DEDUP_REMOVED lines=8> */
.L_x_6405:
[----:B------:R-:W-:Y:S05]  /*3b40*/  BSYNC B1 ;  /* 0x0000000000017941 */ /* 0x000fea0003800000 */
.L_x_6403:
        /* <DEDUP_REMOVED lines=14> */
.L_x_6407:
        /* <DEDUP_REMOVED lines=8> */
.L_x_6408:
[----:B------:R-:W-:Y:S05]  /*3cb0*/  BSYNC B1 ;  /* 0x0000000000017941 */ /* 0x000fea0003800000 */
.L_x_6406:
        /* <DEDUP_REMOVED lines=14> */
.L_x_6410:
        /* <DEDUP_REMOVED lines=8> */
.L_x_6411:
[----:B------:R-:W-:Y:S05]  /*3e20*/  BSYNC B1 ;  /* 0x0000000000017941 */ /* 0x000fea0003800000 */
.L_x_6409:
        /* <DEDUP_REMOVED lines=14> */
.L_x_6413:
        /* <DEDUP_REMOVED lines=8> */
.L_x_6414:
[----:B------:R-:W-:Y:S05]  /*3f90*/  BSYNC B1 ;  /* 0x0000000000017941 */ /* 0x000fea0003800000 */
.L_x_6412:
        /* <DEDUP_REMOVED lines=16> */
.L_x_6388:
[----:B------:R-:W-:Y:S05]  /*40a0*/  BSYNC B0 ;  /* 0x0000000000007941 */ /* 0x000fea0003800000 */
.L_x_6387:
[----:B------:R-:W-:Y:S01]  /*40b0*/  BSSY B0, `(.L_x_6415) ;  /* 0x00000d2000007945 */ /* 0x000fe20003800000 */
[----:B------:R-:W-:Y:S05]  /*40c0*/  @!P1 BRA `(.L_x_6416) ;  /* 0x00000d0000009947 */ /* 0x000fea0003800000 */
[----:B------:R-:W-:Y:S01]  /*40d0*/  BSSY B1, `(.L_x_6417) ;  /* 0x0000005000017945 */ /* 0x000fe20003800000 */
[----:B------:R-:W-:Y:S05]  /*40e0*/  @!P3 BRA `(.L_x_6418) ;  /* 0x000000300000b947 */ /* 0x000fea0003800000 */
[----:B------:R-:W-:-:S10]  /*40f0*/  HFMA2.MMA R192, -RZ, RZ, 0, 9.5367431640625e-07 ;  /* 0x00000010ffc07435 */ /* 0x000fd400000001ff */
[----:B------:R-:W-:-:S06]  /*4100*/  IMAD.WIDE.U32 R192, R200, R192, c[0x0][0x170] ;  /* 0x00005c00c8c07625 */ /* 0x000fcc00078e00c0 */
[----:B------:R-:W5:Y:S02]  /*4110*/  LDG.E.128 R192, [R192.64] ;  /* 0x00000004c0c07981 */ /* 0x000f64000c1e1d00 */
.L_x_6418:
[----:B------:R-:W-:Y:S05]  /*4120*/  BSYNC B1 ;  /* 0x0000000000017941 */ /* 0x000fea0003800000 */
.L_x_6417:
        /* <DEDUP_REMOVED lines=10> */
.L_x_6420:
        /* <DEDUP_REMOVED lines=12> */
.L_x_6421:
[----:B------:R-:W-:Y:S05]  /*4290*/  BSYNC B1 ;  /* 0x0000000000017941 */ /* 0x000fea0003800000 */
.L_x_6419:
        /* <DEDUP_REMOVED lines=16> */
.L_x_6423:
        /* <DEDUP_REMOVED lines=8> */
.L_x_6424:
[----:B------:R-:W-:Y:S05]  /*4420*/  BSYNC B1 ;  /* 0x0000000000017941 */ /* 0x000fea0003800000 */
.L_x_6422:
        /* <DEDUP_REMOVED lines=14> */
.L_x_6426:
        /* <DEDUP_REMOVED lines=8> */
.L_x_6427:
[----:B------:R-:W-:Y:S05]  /*4590*/  BSYNC B1 ;  /* 0x0000000000017941 */ /* 0x000fea0003800000 */
.L_x_6425:
        /* <DEDUP_REMOVED lines=14> */
.L_x_6429:
        /* <DEDUP_REMOVED lines=8> */
.L_x_6430:
[----:B------:R-:W-:Y:S05]  /*4700*/  BSYNC B1 ;  /* 0x0000000000017941 */ /* 0x000fea0003800000 */
.L_x_6428:
        /* <DEDUP_REMOVED lines=14> */
.L_x_6432:
        /* <DEDUP_REMOVED lines=8> */
.L_x_6433:
[----:B------:R-:W-:Y:S05]  /*4870*/  BSYNC B1 ;  /* 0x0000000000017941 */ /* 0x000fea0003800000 */
.L_x_6431:
        /* <DEDUP_REMOVED lines=14> */
.L_x_6435:
        /* <DEDUP_REMOVED lines=8> */
.L_x_6436:
[----:B------:R-:W-:Y:S05]  /*49e0*/  BSYNC B1 ;  /* 0x0000000000017941 */ /* 0x000fea0003800000 */
.L_x_6434:
        /* <DEDUP_REMOVED lines=14> */
.L_x_6438:
        /* <DEDUP_REMOVED lines=8> */
.L_x_6439:
[----:B------:R-:W-:Y:S05]  /*4b50*/  BSYNC B1 ;  /* 0x0000000000017941 */ /* 0x000fea0003800000 */
.L_x_6437:
        /* <DEDUP_REMOVED lines=14> */
.L_x_6441:
        /* <DEDUP_REMOVED lines=8> */
.L_x_6442:
[----:B------:R-:W-:Y:S05]  /*4cc0*/  BSYNC B1 ;  /* 0x0000000000017941 */ /* 0x000fea0003800000 */
.L_x_6440:
        /* <DEDUP_REMOVED lines=16> */
.L_x_6416:
[----:B------:R-:W-:Y:S05]  /*4dd0*/  BSYNC B0 ;  /* 0x0000000000007941 */ /* 0x000fea0003800000 */
.L_x_6415:
        /* <DEDUP_REMOVED lines=8> */
.L_x_6446:
[----:B------:R-:W-:Y:S05]  /*4e60*/  BSYNC B1 ;  /* 0x0000000000017941 */ /* 0x000fea0003800000 */
.L_x_6445:
        /* <DEDUP_REMOVED lines=10> */
.L_x_6448:
        /* <DEDUP_REMOVED lines=12> */
.L_x_6449:
[----:B------:R-:W-:Y:S05]  /*4fd0*/  BSYNC B1 ;  /* 0x0000000000017941 */ /* 0x000fea0003800000 */
.L_x_6447:
        /* <DEDUP_REMOVED lines=16> */
.L_x_6451:
        /* <DEDUP_REMOVED lines=8> */
.L_x_6452:
[----:B------:R-:W-:Y:S05]  /*5160*/  BSYNC B1 ;  /* 0x0000000000017941 */ /* 0x000fea0003800000 */
.L_x_6450:
        /* <DEDUP_REMOVED lines=14> */
.L_x_6454:
        /* <DEDUP_REMOVED lines=8> */
.L_x_6455:
[----:B------:R-:W-:Y:S05]  /*52d0*/  BSYNC B1 ;  /* 0x0000000000017941 */ /* 0x000fea0003800000 */
.L_x_6453:
        /* <DEDUP_REMOVED lines=14> */
.L_x_6457:
        /* <DEDUP_REMOVED lines=8> */
.L_x_6458:
[----:B------:R-:W-:Y:S05]  /*5440*/  BSYNC B1 ;  /* 0x0000000000017941 */ /* 0x000fea0003800000 */
.L_x_6456:
        /* <DEDUP_REMOVED lines=14> */
.L_x_6460:
        /* <DEDUP_REMOVED lines=8> */
.L_x_6461:
[----:B------:R-:W-:Y:S05]  /*55b0*/  BSYNC B1 ;  /* 0x0000000000017941 */ /* 0x000fea0003800000 */
.L_x_6459:
        /* <DEDUP_REMOVED lines=14> */
.L_x_6463:
        /* <DEDUP_REMOVED lines=8> */
.L_x_6464:
[----:B------:R-:W-:Y:S05]  /*5720*/  BSYNC B1 ;  /* 0x0000000000017941 */ /* 0x000fea0003800000 */
.L_x_6462:
        /* <DEDUP_REMOVED lines=14> */
.L_x_6466:
        /* <DEDUP_REMOVED lines=8> */
.L_x_6467:
[----:B------:R-:W-:Y:S05]  /*5890*/  BSYNC B1 ;  /* 0x0000000000017941 */ /* 0x000fea0003800000 */
.L_x_6465:
        /* <DEDUP_REMOVED lines=14> */
.L_x_6469:
        /* <DEDUP_REMOVED lines=8> */
.L_x_6470:
[----:B------:R-:W-:Y:S05]  /*5a00*/  BSYNC B1 ;  /* 0x0000000000017941 */ /* 0x000fea0003800000 */
.L_x_6468:
        /* <DEDUP_REMOVED lines=9> */
[----:B------:R-:W-:Y:S01]  /*5aa0*/  @P5 IMAD.WIDE.U32 R196, R4, R0, c[0x0][0x258] ;  /* 0x0000960004c45625 */ /* 0x000fe200078e0000 */
[----:B------:R-:W-:-:S04]  /*5ab0*/  @P3 MOV R0, 0x10 ;  /* 0x0000001000003802 */ /* 0x000fc80000000f00 */
[----:B------:R1:W-:Y:S02]  /*5ac0*/  @P5 STG.E.128 [R196.64], R104 ;  /* 0x00000068c4005986 */ /* 0x0003e4000c101d04 */
[----:B-1----:R-:W-:-:S05]  /*5ad0*/  @P3 IMAD.WIDE.U32 R196, R200, R0, c[0x0][0x248] ;  /* 0x00009200c8c43625 */ /* 0x002fca00078e0000 */
[----:B------:R1:W-:Y:S02]  /*5ae0*/  @P3 STG.E.128 [R196.64], R100 ;  /* 0x00000064c4003986 */ /* 0x0003e4000c101d04 */
.L_x_6444:
[----:B------:R-:W-:Y:S05]  /*5af0*/  BSYNC B0 ;  /* 0x0000000000007941 */ /* 0x000fea0003800000 */
.L_x_6443:
        /* <DEDUP_REMOVED lines=8> */
.L_x_6338:
        /* <DEDUP_REMOVED lines=20> */
.L_x_6473:
[----:B------:R-:W-:Y:S05]  /*5cc0*/  BSYNC B0 ;  /* 0x0000000000007941 */ /* 0x000fea0003800000 */
.L_x_6472:
        /* <DEDUP_REMOVED lines=13> */
.L_x_6475:
[----:B------:R-:W-:Y:S05]  /*5da0*/  BSYNC B0 ;  /* 0x0000000000007941 */ /* 0x000fea0003800000 */
.L_x_6474:
        /* <DEDUP_REMOVED lines=13> */
.L_x_6477:
[----:B------:R-:W-:Y:S05]  /*5e80*/  BSYNC B0 ;  /* 0x0000000000007941 */ /* 0x000fea0003800000 */
.L_x_6476:
        /* <DEDUP_REMOVED lines=13> */
.L_x_6357:
[----:B------:R-:W-:Y:S01]  /*5f60*/  HFMA2.MMA R198, -RZ, RZ, 0, 9.5367431640625e-07 ;  /* 0x00000010ffc67435 */ /* 0x000fe200000001ff */
[----:B------:R-:W-:-:S02]  /*5f70*/  MOV R197, R227 ;  /* 0x000000e300c57202 */ /* 0x000fc40000000f00 */
[----:B-1----:R-:W-:Y:S02]  /*5f80*/  MOV R217, 0x1f ;  /* 0x0000001f00d97802 */ /* 0x002fe40000000f00 */
[----:B------:R-:W-:Y:S02]  /*5f90*/  MOV R216, 0xffffffff ;  /* 0xffffffff00d87802 */ /* 0x000fe40000000f00 */
[----:B------:R-:W-:Y:S02]  /*5fa0*/  MOV R196, 0x5fc0 ;  /* 0x00005fc000c47802 */ /* 0x000fe40000000f00 */
[----:B-----5:R-:W-:Y:S05]  /*5fb0*/  CALL.REL.NOINC `($__internal_106_$__cuda_sm70_shflsync_down_p) ;  /* 0x0000046000007944 */ /* 0x020fea0003c00000 */
[----:B-1----:R-:W-:Y:S01]  /*5fc0*/  MOV R199, R198 ;  /* 0x000000c600c77202 */ /* 0x002fe20000000f00 */
[----:B------:R-:W-:Y:S05]  /*5fd0*/  BRA `(.L_x_6478) ;  /* 0xffffc1e000007947 */ /* 0x000fea000383ffff */
.L_x_6358:
[----:B------:R-:W-:Y:S01]  /*5fe0*/  HFMA2.MMA R198, -RZ, RZ, 0, 9.5367431640625e-07 ;  /* 0x00000010ffc67435 */ /* 0x000fe200000001ff */
[----:B------:R-:W-:Y:S02]  /*5ff0*/  MOV R197, R226 ;  /* 0x000000e200c57202 */ /* 0x000fe40000000f00 */
[----:B-1----:R-:W-:Y:S02]  /*6000*/  MOV R217, 0x1f ;  /* 0x0000001f00d97802 */ /* 0x002fe40000000f00 */
[----:B------:R-:W-:-:S02]  /*6010*/  MOV R216, 0xffffffff ;  /* 0xffffffff00d87802 */ /* 0x000fc40000000f00 */
[----:B------:R-:W-:Y:S02]  /*6020*/  MOV R196, 0x6040 ;  /* 0x0000604000c47802 */ /* 0x000fe40000000f00 */
[----:B0-2--5:R-:W-:Y:S05]  /*6030*/  CALL.REL.NOINC `($__internal_106_$__cuda_sm70_shflsync_down_p) ;  /* 0x000003e000007944 */ /* 0x025fea0003c00000 */
[----:B------:R-:W-:Y:S01]  /*6040*/  FADD.FTZ R199, R199, R227 ;  /* 0x000000e3c7c77221 */ /* 0x000fe20000010000 */
[----:B------:R-:W-:Y:S01]  /*6050*/  MOV R217, 0x1f ;  /* 0x0000001f00d97802 */ /* 0x000fe20000000f00 */
[----:B-1----:R-:W-:Y:S01]  /*6060*/  FADD.FTZ R200, R226, R198 ;  /* 0x000000c6e2c87221 */ /* 0x002fe20000010000 */
[----:B------:R-:W-:Y:S01]  /*6070*/  HFMA2.MMA R198, -RZ, RZ, 0, 4.76837158203125e-07 ;  /* 0x00000008ffc67435 */ /* 0x000fe200000001ff */
[----:B------:R-:W-:Y:S02]  /*6080*/  MOV R216, 0xffffffff ;  /* 0xffffffff00d87802 */ /* 0x000fe40000000f00 */
[----:B------:R-:W-:Y:S02]  /*6090*/  MOV R197, R199 ;  /* 0x000000c700c57202 */ /* 0x000fe40000000f00 */
[----:B------:R-:W-:Y:S02]  /*60a0*/  MOV R196, 0x60c0 ;  /* 0x000060c000c47802 */ /* 0x000fe40000000f00 */
[----:B------:R-:W-:Y:S05]  /*60b0*/  CALL.REL.NOINC `($__internal_106_$__cuda_sm70_shflsync_down_p) ;  /* 0x0000036000007944 */ /* 0x000fea0003c00000 */
[----:B-1----:R-:W-:Y:S01]  /*60c0*/  MOV R202, R198 ;  /* 0x000000c600ca7202 */ /* 0x002fe20000000f00 */
[----:B------:R-:W-:Y:S01]  /*60d0*/  HFMA2.MMA R198, -RZ, RZ, 0, 4.76837158203125e-07 ;  /* 0x00000008ffc67435 */ /* 0x000fe200000001ff */
[----:B------:R-:W-:-:S02]  /*60e0*/  MOV R197, R200 ;  /* 0x000000c800c57202 */ /* 0x000fc40000000f00 */
[----:B------:R-:W-:Y:S02]  /*60f0*/  MOV R217, 0x1f ;  /* 0x0000001f00d97802 */ /* 0x000fe40000000f00 */
[----:B------:R-:W-:Y:S02]  /*6100*/  MOV R216, 0xffffffff ;  /* 0xffffffff00d87802 */ /* 0x000fe40000000f00 */
[----:B------:R-:W-:Y:S02]  /*6110*/  MOV R196, 0x6130 ;  /* 0x0000613000c47802 */ /* 0x000fe40000000f00 */
[----:B------:R-:W-:Y:S05]  /*6120*/  CALL.REL.NOINC `($__internal_106_$__cuda_sm70_shflsync_down_p) ;  /* 0x000002f000007944 */ /* 0x000fea0003c00000 */
[----:B------:R-:W-:Y:S01]  /*6130*/  FADD.FTZ R199, R202, R199 ;  /* 0x000000c7cac77221 */ /* 0x000fe20000010000 */
[----:B------:R-:W-:Y:S01]  /*6140*/  MOV R217, 0x1f ;  /* 0x0000001f00d97802 */ /* 0x000fe20000000f00 */
[----:B-1----:R-:W-:Y:S01]  /*6150*/  FADD.FTZ R200, R200, R198 ;  /* 0x000000c6c8c87221 */ /* 0x002fe20000010000 */
[----:B------:R-:W-:Y:S01]  /*6160*/  HFMA2.MMA R198, -RZ, RZ, 0, 2.384185791015625e-07 ;  /* 0x00000004ffc67435 */ /* 0x000fe200000001ff */
[----:B------:R-:W-:Y:S02]  /*6170*/  MOV R216, 0xffffffff ;  /* 0xffffffff00d87802 */ /* 0x000fe40000000f00 */
[----:B------:R-:W-:-:S02]  /*6180*/  MOV R197, R199 ;  /* 0x000000c700c57202 */ /* 0x000fc40000000f00 */
[----:B------:R-:W-:Y:S02]  /*6190*/  MOV R196, 0x61b0 ;  /* 0x000061b000c47802 */ /* 0x000fe40000000f00 */
[----:B------:R-:W-:Y:S05]  /*61a0*/  CALL.REL.NOINC `($__internal_106_$__cuda_sm70_shflsync_down_p) ;  /* 0x0000027000007944 */ /* 0x000fea0003c00000 */
[----:B-1----:R-:W-:Y:S01]  /*61b0*/  MOV R202, R198 ;  /* 0x000000c600ca7202 */ /* 0x002fe20000000f00 */
[----:B------:R-:W-:Y:S01]  /*61c0*/  HFMA2.MMA R198, -RZ, RZ, 0, 2.384185791015625e-07 ;  /* 0x00000004ffc67435 */ /* 0x000fe200000001ff */
[----:B------:R-:W-:Y:S02]  /*61d0*/  MOV R197, R200 ;  /* 0x000000c800c57202 */ /* 0x000fe40000000f00 */
[----:B------:R-:W-:Y:S02]  /*61e0*/  MOV R217, 0x1f ;  /* 0x0000001f00d97802 */ /* 0x000fe40000000f00 */
[----:B------:R-:W-:Y:S02]  /*61f0*/  MOV R216, 0xffffffff ;  /* 0xffffffff00d87802 */ /* 0x000fe40000000f00 */
[----:B------:R-:W-:Y:S02]  /*6200*/  MOV R196, 0x6220 ;  /* 0x0000622000c47802 */ /* 0x000fe40000000f00 */
[----:B------:R-:W-:Y:S05]  /*6210*/  CALL.REL.NOINC `($__internal_106_$__cuda_sm70_shflsync_down_p) ;  /* 0x0000020000007944 */ /* 0x000fea0003c00000 */
[----:B------:R-:W-:Y:S01]  /*6220*/  FADD.FTZ R199, R202, R199 ;  /* 0x000000c7cac77221 */ /* 0x000fe20000010000 */
[----:B------:R-:W-:Y:S01]  /*6230*/  MOV R217, 0x1f ;  /* 0x0000001f00d97802 */ /* 0x000fe20000000f00 */
[----:B-1----:R-:W-:Y:S01]  /*6240*/  FADD.FTZ R202, R200, R198 ;  /* 0x000000c6c8ca7221 */ /* 0x002fe20000010000 */
[----:B------:R-:W-:Y:S01]  /*6250*/  HFMA2.MMA R198, -RZ, RZ, 0, 1.1920928955078125e-07 ;  /* 0x00000002ffc67435 */ /* 0x000fe200000001ff */
[----:B------:R-:W-:-:S02]  /*6260*/  MOV R216, 0xffffffff ;  /* 0xffffffff00d87802 */ /* 0x000fc40000000f00 */
[----:B------:R-:W-:Y:S02]  /*6270*/  MOV R197, R199 ;  /* 0x000000c700c57202 */ /* 0x000fe40000000f00 */
[----:B------:R-:W-:Y:S02]  /*6280*/  MOV R196, 0x62a0 ;  /* 0x000062a000c47802 */ /* 0x000fe40000000f00 */
[----:B------:R-:W-:Y:S05]  /*6290*/  CALL.REL.NOINC `($__internal_106_$__cuda_sm70_shflsync_down_p) ;  /* 0x0000018000007944 */ /* 0x000fea0003c00000 */
[----:B-1----:R-:W-:Y:S01]  /*62a0*/  MOV R200, R198 ;  /* 0x000000c600c87202 */ /* 0x002fe20000000f00 */
[----:B------:R-:W-:Y:S01]  /*62b0*/  HFMA2.MMA R198, -RZ, RZ, 0, 1.1920928955078125e-07 ;  /* 0x00000002ffc67435 */ /* 0x000fe200000001ff */
[----:B------:R-:W-:Y:S02]  /*62c0*/  MOV R197, R202 ;  /* 0x000000ca00c57202 */ /* 0x000fe40000000f00 */
[----:B------:R-:W-:Y:S02]  /*62d0*/  MOV R217, 0x1f ;  /* 0x0000001f00d97802 */ /* 0x000fe40000000f00 */
[----:B------:R-:W-:Y:S02]  /*62e0*/  MOV R216, 0xffffffff ;  /* 0xffffffff00d87802 */ /* 0x000fe40000000f00 */
[----:B------:R-:W-:-:S02]  /*62f0*/  MOV R196, 0x6310 ;  /* 0x0000631000c47802 */ /* 0x000fc40000000f00 */
[----:B------:R-:W-:Y:S05]  /*6300*/  CALL.REL.NOINC `($__internal_106_$__cuda_sm70_shflsync_down_p) ;  /* 0x0000011000007944 */ /* 0x000fea0003c00000 */
[----:B------:R-:W-:Y:S01]  /*6310*/  FADD.FTZ R200, R200, R199 ;  /* 0x000000c7c8c87221 */ /* 0x000fe20000010000 */
[----:B------:R-:W-:Y:S01]  /*6320*/  MOV R217, 0x1f ;  /* 0x0000001f00d97802 */ /* 0x000fe20000000f00 */
[----:B-1----:R-:W-:Y:S01]  /*6330*/  FADD.FTZ R199, R202, R198 ;  /* 0x000000c6cac77221 */ /* 0x002fe20000010000 */
[----:B------:R-:W-:Y:S01]  /*6340*/  HFMA2.MMA R198, -RZ, RZ, 0, 5.9604644775390625e-08 ;  /* 0x00000001ffc67435 */ /* 0x000fe200000001ff */
[----:B------:R-:W-:-:S02]  /*6350*/  MOV R216, 0xffffffff ;  /* 0xffffffff00d87802 */ /* 0x000fc40000000f00 */
[----:B------:R-:W-:Y:S02]  /*6360*/  MOV R197, R200 ;  /* 0x000000c800c57202 */ /* 0x000fe40000000f00 */
[----:B------:R-:W-:Y:S02]  /*6370*/  MOV R196, 0x6390 ;  /* 0x0000639000c47802 */ /* 0x000fe40000000f00 */
[----:B------:R-:W-:Y:S05]  /*6380*/  CALL.REL.NOINC `($__internal_106_$__cuda_sm70_shflsync_down_p) ;  /* 0x0000009000007944 */ /* 0x000fea0003c00000 */
[----:B-1----:R-:W-:Y:S01]  /*6390*/  MOV R202, R198 ;  /* 0x000000c600ca7202 */ /* 0x002fe20000000f00 */
[----:B------:R-:W-:Y:S01]  /*63a0*/  HFMA2.MMA R198, -RZ, RZ, 0, 5.9604644775390625e-08 ;  /* 0x00000001ffc67435 */ /* 0x000fe200000001ff */
[----:B------:R-:W-:Y:S02]  /*63b0*/  MOV R197, R199 ;  /* 0x000000c700c57202 */ /* 0x000fe40000000f00 */
[----:B------:R-:W-:Y:S02]  /*63c0*/  MOV R217, 0x1f ;  /* 0x0000001f00d97802 */ /* 0x000fe40000000f00 */
[----:B------:R-:W-:Y:S02]  /*63d0*/  MOV R216, 0xffffffff ;  /* 0xffffffff00d87802 */ /* 0x000fe40000000f00 */
[----:B------:R-:W-:-:S02]  /*63e0*/  MOV R196, 0x6400 ;  /* 0x0000640000c47802 */ /* 0x000fc40000000f00 */
[----:B------:R-:W-:Y:S05]  /*63f0*/  CALL.REL.NOINC `($__internal_106_$__cuda_sm70_shflsync_down_p) ;  /* 0x0000002000007944 */ /* 0x000fea0003c00000 */
[----:B-1----:R-:W-:Y:S01]  /*6400*/  MOV R197, R198 ;  /* 0x000000c600c57202 */ /* 0x002fe20000000f00 */
[----:B------:R-:W-:Y:S05]  /*6410*/  BRA `(.L_x_6479) ;  /* 0xffffbec000007947 */ /* 0x000fea000383ffff */
        .weak           $__internal_106_$__cuda_sm70_shflsync_down_p
        .type           $__internal_106_$__cuda_sm70_shflsync_down_p,@function
        .size           $__internal_106_$__cuda_sm70_shflsync_down_p,(.L_x_11840 - $__internal_106_$__cuda_sm70_shflsync_down_p)
$__internal_106_$__cuda_sm70_shflsync_down_p:
[----:B------:R-:W-:Y:S04]  /*6420*/  WARPSYNC R216 ;  /* 0x000000d800007348 */ /* 0x000fe80003800000 */
[----:B------:R0:W1:Y:S02]  /*6430*/  SHFL.DOWN PT, R198, R197, R198, R217 ;  /* 0x080000c6c5c67389 */ /* 0x00006400000e00d9 */
[----:B0-----:R-:W-:-:S06]  /*6440*/  HFMA2.MMA R197, -RZ, RZ, 0, 0 ;  /* 0x00000000ffc57435 */ /* 0x001fcc00000001ff */
[----:B------:R-:W-:Y:S05]  /*6450*/  RET.REL.NODEC R196 `(_ZN10layer_norm13ln_bwd_kernelINS_13Kernel_traitsIf6__halfS2_S2_fjLj8192ELj1ELj1ELj8ELj16ENS_18Kernel_traits_baseILj8192EfS2_S2_S2_fjLj256EEEEELb0ELb1ELb1ELb0EEEvNS_9BwdParamsE) ;  /* 0xffff9ba0c4007950 */ /* 0x000fea0003c3ffff */
.L_x_6480:
        /* <DEDUP_REMOVED lines=10> */
.L_x_11840:


//--------------------- .text._ZN10layer_norm13ln_bwd_kernelINS_13Kernel_traitsIf6__halfS2_S2_fjLj8192ELj1ELj1ELj8ELj16ENS_18Kernel_traits_baseILj8192EfS2_S2_S2_fjLj256EEEEELb0ELb1ELb1ELb1EEEvNS_9BwdParamsE --------------------------
	.section	.text._ZN10layer_norm13ln_bwd_kernelINS_13Kernel_traitsIf6__halfS2_S2_fjLj8192ELj1ELj1ELj8ELj16ENS_18Kernel_traits_baseILj8192EfS2_S2_S2_fjLj256EEEEELb0ELb1ELb1ELb1EEEvNS_9BwdParamsE,"ax",@progbits
	.sectioninfo	@"SHI_REGISTERS=255"
	.align	128
        .global         _ZN10layer_norm13ln_bwd_kernelINS_13Kernel_traitsIf6__halfS2_S2_fjLj8192ELj1ELj1ELj8ELj16ENS_18Kernel_traits_baseILj8192EfS2_S2_S2_fjLj256EEEEELb0ELb1ELb1ELb1EEEvNS_9BwdParamsE
        .type           _ZN10layer_norm13ln_bwd_kernelINS_13Kernel_traitsIf6__halfS2_S2_fjLj8192ELj1ELj1ELj8ELj16ENS_18Kernel_traits_baseILj8192EfS2_S2_S2_fjLj256EEEEELb0ELb1ELb1ELb1EEEvNS_9BwdParamsE,@function
        .size           _ZN10layer_norm13ln_bwd_kernelINS_13Kernel_traitsIf6__halfS2_S2_fjLj8192ELj1ELj1ELj8ELj16ENS_18Kernel_traits_baseILj8192EfS2_S2_S2_fjLj256EEEEELb0ELb1ELb1ELb1EEEvNS_9BwdParamsE,(.L_x_11841 - _ZN10layer_norm13ln_bwd_kernelINS_13Kernel_traitsIf6__halfS2_S2_fjLj8192ELj1ELj1ELj8ELj16ENS_18Kernel_traits_baseILj8192EfS2_S2_S2_fjLj256EEEEELb0ELb1ELb1ELb1EEEvNS_9BwdParamsE)
        .other          _ZN10layer_norm13ln_bwd_kernelINS_13Kernel_traitsIf6__halfS2_S2_fjLj8192ELj1ELj1ELj8ELj16ENS_18Kernel_traits_baseILj8192EfS2_S2_S2_fjLj256EEEEELb0ELb1ELb1ELb1EEEvNS_9BwdParamsE,@"STO_CUDA_ENTRY STV_DEFAULT"
_ZN10layer_norm13ln_bwd_kernelINS_13Kernel_traitsIf6__halfS2_S2_fjLj8192ELj1ELj1ELj8ELj16ENS_18Kernel_traits_baseILj8192EfS2_S2_S2_fjLj256EEEEELb0ELb1ELb1ELb1EEEvNS_9BwdParamsE:
.text._ZN10layer_norm13ln_bwd_kernelINS_13Kernel_traitsIf6__halfS2_S2_fjLj8192ELj1ELj1ELj8ELj16ENS_18Kernel_traits_baseILj8192EfS2_S2_S2_fjLj256EEEEELb0ELb1ELb1ELb1EEEvNS_9BwdParamsE:
        /* <DEDUP_REMOVED lines=57> */
.L_x_6481:
        /* <DEDUP_REMOVED lines=78> */
.L_x_6590:
        /* <DEDUP_REMOVED lines=35> */
.L_x_6484:
        /* <DEDUP_REMOVED lines=40> */
[----:B0-----:R-:W-:Y:S01]  /*0d20*/  ISETP.NE.AND P0, PT, R20, RZ, PT ;  /* 0x000000ff1400720c */ /* 0x001fe20003f05270 */
[----:B--2---:R-:W-:-:S02]  /*0d30*/  HADD2.F32 R217, -RZ, R4.H1_H1 ;  /* 0x30000004ffd97230 */ /* 0x004fc40000004100 */
[----:B------:R-:W-:Y:S02]  /*0d40*/  HADD2.F32 R202, -RZ, R4.H0_H0 ;  /* 0x20000004ffca7230 */ /* 0x000fe40000004100 */
[--C-:B------:R-:W-:Y:S02]  /*0d50*/  HADD2.F32 R213, -RZ, R5.reuse.H0_H0 ;  /* 0x20000005ffd57230 */ /* 0x100fe40000004100 */
[----:B-1----:R-:W-:Y:S02]  /*0d60*/  HADD2.F32 R214, -RZ, R5.H1_H1 ;  /* 0x30000005ffd67230 */ /* 0x002fe40000004100 */
        /* <DEDUP_REMOVED lines=8> */
[--C-:B------:R-:W-:Y:S01]  /*0df0*/  HADD2.F32 R211, -RZ, R14.reuse.H0_H0 ;  /* 0x2000000effd37230 */ /* 0x100fe20000004100 */
[----:B----4-:R-:W-:Y:S01]  /*0e00*/  FSEL R2, R2, RZ, !P0 ;  /* 0x000000ff02027208 */ /* 0x010fe20004000000 */
[----:B------:R-:W-:-:S02]  /*0e10*/  HADD2.F32 R212, -RZ, R14.H1_H1 ;  /* 0x3000000effd47230 */ /* 0x000fc40000004100 */
[----:B------:R-:W-:Y:S02]  /*0e20*/  HADD2.F32 R209, -RZ, R15.H0_H0 ;  /* 0x2000000fffd17230 */ /* 0x000fe40000004100 */
        /* <DEDUP_REMOVED lines=24> */
[----:B------:R-:W-:Y:S01]  /*0fb0*/  HADD2.F32 R196, -RZ, R223.H1_H1 ;  /* 0x300000dfffc47230 */ /* 0x000fe20000004100 */
[C---:B------:R-:W-:Y:S02]  /*0fc0*/  FADD.FTZ R244, -R2.reuse, R217 ;  /* 0x000000d902f47221 */ /* 0x040fe40000010100 */
[C---:B------:R-:W-:Y:S02]  /*0fd0*/  FADD.FTZ R243, -R2.reuse, R213 ;  /* 0x000000d502f37221 */ /* 0x040fe40000010100 */
[C---:B------:R-:W-:Y:S02]  /*0fe0*/  FADD.FTZ R241, -R2.reuse, R200 ;  /* 0x000000c802f17221 */ /* 0x040fe40000010100 */
        /* <DEDUP_REMOVED lines=10> */
[----:B------:R-:W-:Y:S01]  /*1090*/  HADD2.F32 R216, -RZ, R225.H0_H0 ;  /* 0x200000e1ffd87230 */ /* 0x000fe20000004100 */
[C---:B------:R-:W-:Y:S02]  /*10a0*/  FADD.FTZ R201, -R2.reuse, R211 ;  /* 0x000000d302c97221 */ /* 0x040fe40000010100 */
[C---:B------:R-:W-:Y:S02]  /*10b0*/  FADD.FTZ R200, -R2.reuse, R212 ;  /* 0x000000d402c87221 */ /* 0x040fe40000010100 */
        /* <DEDUP_REMOVED lines=19> */
[--C-:B------:R-:W-:Y:S01]  /*11f0*/  HADD2.F32 R219, -RZ, R224.reuse.H0_H0 ;  /* 0x200000e0ffdb7230 */ /* 0x100fe20000004100 */
[----:B------:R-:W-:Y:S01]  /*1200*/  FADD.FTZ R2, -R2, R196 ;  /* 0x000000c402027221 */ /* 0x000fe20000010100 */
[----:B------:R-:W-:Y:S01]  /*1210*/  HADD2.F32 R220, -RZ, R224.H1_H1 ;  /* 0x300000e0ffdc7230 */ /* 0x000fe20000004100 */
[C---:B-----5:R-:W-:Y:S01]  /*1220*/  FMUL.FTZ R20, R207.reuse, R244 ;  /* 0x000000f4cf147220 */ /* 0x060fe20000410000 */
[--C-:B------:R-:W-:Y:S01]  /*1230*/  HADD2.F32 R196, -RZ, R231.reuse.H0_H0 ;  /* 0x200000e7ffc47230 */ /* 0x100fe20000004100 */
[C---:B------:R-:W-:Y:S01]  /*1240*/  FMUL.FTZ R224, R207.reuse, R243 ;  /* 0x000000f3cfe07220 */ /* 0x040fe20000410000 */
[----:B------:R-:W-:Y:S01]  /*1250*/  HADD2.F32 R197, -RZ, R231.H1_H1 ;  /* 0x300000e7ffc57230 */ /* 0x000fe20000004100 */
[----:B------:R-:W-:Y:S01]  /*1260*/  FMUL.FTZ R250, R207, R241 ;  /* 0x000000f1cffa7220 */ /* 0x000fe20000410000 */
[--C-:B------:R-:W-:Y:S01]  /*1270*/  HADD2.F32 R225, -RZ, R232.reuse.H0_H0 ;  /* 0x200000e8ffe17230 */ /* 0x100fe20000004100 */
[----:B------:R-:W2:Y:S01]  /*1280*/  LDL R243, [R1+0x30] ;  /* 0x0000300001f37983 */ /* 0x000ea20000100800 */
[----:B------:R-:W-:-:S02]  /*1290*/  HADD2.F32 R226, -RZ, R232.H1_H1 ;  /* 0x300000e8ffe27230 */ /* 0x000fc40000004100 */
[--C-:B------:R-:W-:Y:S01]  /*12a0*/  HADD2.F32 R231, -RZ, R235.reuse.H0_H0 ;  /* 0x200000ebffe77230 */ /* 0x100fe20000004100 */
[----:B------:R-:W3:Y:S01]  /*12b0*/  LDL R241, [R1+0x2c] ;  /* 0x00002c0001f17983 */ /* 0x000ee20000100800 */
[----:B------:R-:W-:Y:S02]  /*12c0*/  HADD2.F32 R232, -RZ, R235.H1_H1 ;  /* 0x300000ebffe87230 */ /* 0x000fe40000004100 */
[--C-:B------:R-:W-:Y:S01]  /*12d0*/  HADD2.F32 R211, -RZ, R227.reuse.H0_H0 ;  /* 0x200000e3ffd37230 */ /* 0x100fe20000004100 */
[----:B------:R-:W4:Y:S01]  /*12e0*/  LDL R235, [R1+0x3c] ;  /* 0x00003c0001eb7983 */ /* 0x000f220000100800 */
[----:B------:R-:W-:Y:S02]  /*12f0*/  HADD2.F32 R212, -RZ, R227.H1_H1 ;  /* 0x300000e3ffd47230 */ /* 0x000fe40000004100 */
[--C-:B------:R-:W-:Y:S02]  /*1300*/  HADD2.F32 R213, -RZ, R228.reuse.H0_H0 ;  /* 0x200000e4ffd57230 */ /* 0x100fe40000004100 */
[----:B------:R-:W-:-:S02]  /*1310*/  HADD2.F32 R218, -RZ, R228.H1_H1 ;  /* 0x300000e4ffda7230 */ /* 0x000fc40000004100 */
[--C-:B------:R-:W-:Y:S02]  /*1320*/  HADD2.F32 R227, -RZ, R233.reuse.H0_H0 ;  /* 0x200000e9ffe37230 */ /* 0x100fe40000004100 */
[----:B------:R-:W-:Y:S02]  /*1330*/  HADD2.F32 R228, -RZ, R233.H1_H1 ;  /* 0x300000e9ffe47230 */ /* 0x000fe40000004100 */
        /* <DEDUP_REMOVED lines=16> */
[--C-:B------:R-:W-:Y:S01]  /*1440*/  HADD2.F32 R214, -RZ, R229.reuse.H0_H0 ;  /* 0x200000e5ffd67230 */ /* 0x100fe20000004100 */
[----:B------:R-:W-:Y:S01]  /*1450*/  FFMA.FTZ R113, R20, R237, R113 ;  /* 0x000000ed14717223 */ /* 0x000fe20000010071 */
[----:B------:R-:W-:Y:S01]  /*1460*/  HADD2.F32 R215, -RZ, R229.H1_H1 ;  /* 0x300000e5ffd77230 */ /* 0x000fe20000004100 */
[----:B------:R-:W-:Y:S01]  /*1470*/  FADD.FTZ R81, R81, R237 ;  /* 0x000000ed51517221 */ /* 0x000fe20000010000 */
[--C-:B------:R-:W-:Y:S02]  /*1480*/  HADD2.F32 R198, -RZ, R230.reuse.H0_H0 ;  /* 0x200000e6ffc67230 */ /* 0x100fe40000004100 */
[----:B------:R-:W-:-:S02]  /*1490*/  HADD2.F32 R199, -RZ, R230.H1_H1 ;  /* 0x300000e6ffc77230 */ /* 0x000fc40000004100 */
[--C-:B------:R-:W-:Y:S02]  /*14a0*/  HADD2.F32 R229, -RZ, R234.reuse.H0_H0 ;  /* 0x200000eaffe57230 */ /* 0x100fe40000004100 */
[----:B------:R-:W-:Y:S01]  /*14b0*/  HADD2.F32 R230, -RZ, R234.H1_H1 ;  /* 0x300000eaffe67230 */ /* 0x000fe20000004100 */
        /* <DEDUP_REMOVED lines=186> */
.L_x_6485:
[----:B---3--:R-:W-:Y:S05]  /*2060*/  BSYNC B0 ;  /* 0x0000000000007941 */ /* 0x008fea0003800000 */
.L_x_6483:
        /* <DEDUP_REMOVED lines=9> */
.L_x_6591:
        /* <DEDUP_REMOVED lines=18> */
.L_x_6592:
        /* <DEDUP_REMOVED lines=52> */
.L_x_6489:
        /* <DEDUP_REMOVED lines=10> */
[----:B------:R-:W-:-:S05]  /*2600*/  @P3 HADD2.F32 R198, -RZ, R168.H0_H0 ;  /* 0x200000a8ffc63230 */ /* 0x000fca0000004100 */
[----:B------:R-:W-:Y:S02]  /*2610*/  @P3 FADD.FTZ R199, R199, R198 ;  /* 0x000000c6c7c73221 */ /* 0x000fe40000010000 */
.L_x_6490:
[----:B------:R-:W-:Y:S05]  /*2620*/  BSYNC B0 ;  /* 0x0000000000007941 */ /* 0x000fea0003800000 */
.L_x_6488:
        /* <DEDUP_REMOVED lines=16> */
.L_x_6492:
        /* <DEDUP_REMOVED lines=8> */
[----:B------:R-:W-:-:S05]  /*27b0*/  @P3 HADD2.F32 R198, -RZ, R168.H1_H1 ;  /* 0x300000a8ffc63230 */ /* 0x000fca0000004100 */
[----:B------:R-:W-:Y:S02]  /*27c0*/  @P3 FADD.FTZ R199, R199, R198 ;  /* 0x000000c6c7c73221 */ /* 0x000fe40000010000 */
.L_x_6493:
[----:B------:R-:W-:Y:S05]  /*27d0*/  BSYNC B0 ;  /* 0x0000000000007941 */ /* 0x000fea0003800000 */
.L_x_6491:
        /* <DEDUP_REMOVED lines=14> */
.L_x_6495:
        /* <DEDUP_REMOVED lines=8> */
[----:B------:R-:W-:-:S05]  /*2940*/  @P3 HADD2.F32 R198, -RZ, R169.H0_H0 ;  /* 0x200000a9ffc63230 */ /* 0x000fca0000004100 */
[----:B------:R-:W-:Y:S02]  /*2950*/  @P3 FADD.FTZ R199, R199, R198 ;  /* 0x000000c6c7c73221 */ /* 0x000fe40000010000 */
.L_x_6496:
[----:B------:R-:W-:Y:S05]  /*2960*/  BSYNC B0 ;  /* 0x0000000000007941 */ /* 0x000fea0003800000 */
.L_x_6494:
        /* <DEDUP_REMOVED lines=14> */
.L_x_6498:
[----:B------:R-:W1:Y:S02]  /*2a50*/  LDC.U8 R198, c[0x0][0x1f0] ;  /* 0x00007c00ffc67b82 */ /* 0x000e640000000000 */
[----:B-1----:R-:W-:-:S04]  /*2a60*/  ISETP.NE.AND P4, PT, R198, RZ, PT ;  /* 0x000000ffc600720c */ /* 0x002fc80003f85270 */
[----:B------:R-:W-:-:S05]  /*2a70*/  FSEL R198, R196, RZ, !P4 ;  /* 0x000000ffc4c67208 */ /* 0x000fca0006000000 */
[----:B------:R-:W-:-:S04]  /*2a80*/  FFMA.FTZ R198, R252, R197, R198 ;  /* 0x000000c5fcc67223 */ /* 0x000fc800000100c6 */
[----:B------:R-:W-:-:S04]  /*2a90*/  FADD.FTZ R198, R251, -R198 ;  /* 0x800000c6fbc67221 */ /* 0x000fc80000010000 */
[----:B------:R-:W-:Y:S01]  /*2aa0*/  FMUL.FTZ R199, R207, R198 ;  /* 0x000000c6cfc77220 */ /* 0x000fe20000410000 */
[----:B------:R-:W-:-:S05]  /*2ab0*/  @P3 HADD2.F32 R198, -RZ, R169.H1_H1 ;  /* 0x300000a9ffc63230 */ /* 0x000fca0000004100 */
[----:B------:R-:W-:Y:S02]  /*2ac0*/  @P3 FADD.FTZ R199, R199, R198 ;  /* 0x000000c6c7c73221 */ /* 0x000fe40000010000 */
.L_x_6499:
[----:B------:R-:W-:Y:S05]  /*2ad0*/  BSYNC B0 ;  /* 0x0000000000007941 */ /* 0x000fea0003800000 */
.L_x_6497:
        /* <DEDUP_REMOVED lines=14> */
.L_x_6501:
[----:B------:R-:W1:Y:S02]  /*2bc0*/  LDC.U8 R198, c[0x0][0x1f0] ;  /* 0x00007c00ffc67b82 */ /* 0x000e640000000000 */
[----:B-1----:R-:W-:-:S04]  /*2bd0*/  ISETP.NE.AND P4, PT, R198, RZ, PT ;  /* 0x000000ffc600720c */ /* 0x002fc80003f85270 */
[----:B------:R-:W-:-:S05]  /*2be0*/  FSEL R198, R196, RZ, !P4 ;  /* 0x000000ffc4c67208 */ /* 0x000fca0006000000 */
[----:B------:R-:W-:-:S04]  /*2bf0*/  FFMA.FTZ R198, R250, R197, R198 ;  /* 0x000000c5fac67223 */ /* 0x000fc800000100c6 */
[----:B------:R-:W-:-:S04]  /*2c00*/  FADD.FTZ R198, R247, -R198 ;  /* 0x800000c6f7c67221 */ /* 0x000fc80000010000 */
[----:B------:R-:W-:Y:S01]  /*2c10*/  FMUL.FTZ R199, R207, R198 ;  /* 0x000000c6cfc77220 */ /* 0x000fe20000410000 */
[----:B------:R-:W-:-:S05]  /*2c20*/  @P3 HADD2.F32 R198, -RZ, R170.H0_H0 ;  /* 0x200000aaffc63230 */ /* 0x000fca0000004100 */
[----:B------:R-:W-:Y:S02]  /*2c30*/  @P3 FADD.FTZ R199, R199, R198 ;  /* 0x000000c6c7c73221 */ /* 0x000fe40000010000 */
.L_x_6502:
[----:B------:R-:W-:Y:S05]  /*2c40*/  BSYNC B0 ;  /* 0x0000000000007941 */ /* 0x000fea0003800000 */
.L_x_6500:
        /* <DEDUP_REMOVED lines=14> */
.L_x_6504:
        /* <DEDUP_REMOVED lines=8> */
.L_x_6505:
[----:B------:R-:W-:Y:S05]  /*2db0*/  BSYNC B0 ;  /* 0x0000000000007941 */ /* 0x000fea0003800000 */
.L_x_6503:
        /* <DEDUP_REMOVED lines=14> */
.L_x_6507:
        /* <DEDUP_REMOVED lines=8> */
.L_x_6508:
[----:B------:R-:W-:Y:S05]  /*2f20*/  BSYNC B0 ;  /* 0x0000000000007941 */ /* 0x000fea0003800000 */
.L_x_6506:
        /* <DEDUP_REMOVED lines=14> */
.L_x_6510:
        /* <DEDUP_REMOVED lines=8> */
.L_x_6511:
[----:B------:R-:W-:Y:S05]  /*3090*/  BSYNC B0 ;  /* 0x0000000000007941 */ /* 0x000fea0003800000 */
.L_x_6509:
        /* <DEDUP_REMOVED lines=20> */
.L_x_6513:
[----:B------:R-:W-:Y:S05]  /*31e0*/  BSYNC B0 ;  /* 0x0000000000007941 */ /* 0x000fea0003800000 */
.L_x_6512:
[----:B------:R-:W-:Y:S01]  /*31f0*/  BSSY B0, `(.L_x_6514) ;  /* 0x000000e000007945 */ /* 0x000fe20003800000 */
[----:B------:R-:W-:Y:S05]  /*3200*/  @P1 BRA `(.L_x_6515) ;  /* 0x0000004000001947 */ /* 0x000fea0003800000 */
[----:B-1----:R-:W-:Y:S01]  /*3210*/  MOV R199, RZ ;  /* 0x000000ff00c77202 */ /* 0x002fe20000000f00 */
[----:B------:R-:W-:Y:S05]  /*3220*/  @!P3 BRA `(.L_x_6516) ;  /* 0x000000a00000b947 */ /* 0x000fea0003800000 */
[----:B------:R-:W-:Y:S01]  /*3230*/  HADD2.F32 R199, -RZ, R172.H0_H0 ;  /* 0x200000acffc77230 */ /* 0x000fe20000004100 */
[----:B------:R-:W-:Y:S05]  /*3240*/  BRA `(.L_x_6516) ;  /* 0x0000008000007947 */ /* 0x000fea0003800000 */
.L_x_6515:
[----:B-1----:R-:W1:Y:S02]  /*3250*/  LDC.U8 R198, c[0x0][0x1f0] ;  /* 0x00007c00ffc67b82 */ /* 0x002e640000000000 */
[----:B-1----:R-:W-:-:S04]  /*3260*/  ISETP.NE.AND P4, PT, R198, RZ, PT ;  /* 0x000000ffc600720c */ /* 0x002fc80003f85270 */
[----:B------:R-:W-:-:S05]  /*3270*/  FSEL R198, R196, RZ, !P4 ;  /* 0x000000ffc4c67208 */ /* 0x000fca0006000000 */
[----:B------:R-:W-:-:S04]  /*3280*/  FFMA.FTZ R198, R240, R197, R198 ;  /* 0x000000c5f0c67223 */ /* 0x000fc800000100c6 */
[----:B------:R-:W-:-:S04]  /*3290*/  FADD.FTZ R198, R239, -R198 ;  /* 0x800000c6efc67221 */ /* 0x000fc80000010000 */
[----:B------:R-:W-:Y:S01]  /*32a0*/  FMUL.FTZ R199, R207, R198 ;  /* 0x000000c6cfc77220 */ /* 0x000fe20000410000 */
[----:B------:R-:W-:-:S05]  /*32b0*/  @P3 HADD2.F32 R198, -RZ, R172.H0_H0 ;  /* 0x200000acffc63230 */ /* 0x000fca0000004100 */
[----:B------:R-:W-:Y:S02]  /*32c0*/  @P3 FADD.FTZ R199, R199, R198 ;  /* 0x000000c6c7c73221 */ /* 0x000fe40000010000 */
.L_x_6516:
[----:B------:R-:W-:Y:S05]  /*32d0*/  BSYNC B0 ;  /* 0x0000000000007941 */ /* 0x000fea0003800000 */
.L_x_6514:
[----:B------:R-:W-:Y:S01]  /*32e0*/  @P0 F2FP.PACK_AB R198, RZ, R199 ;  /* 0x000000c7ffc6023e */ /* 0x000fe200000000ff */
[----:B------:R-:W-:Y:S01]  /*32f0*/  @P2 FMUL.FTZ R199, R199, c[0x0][0x1ec] ;  /* 0x00007b00c7c72a20 */ /* 0x000fe20000410000 */
[----:B------:R-:W-:Y:S02]  /*3300*/  BSSY B0, `(.L_x_6517) ;  /* 0x0000014000007945 */ /* 0x000fe40003800000 */
        /* <DEDUP_REMOVED lines=11> */
.L_x_6518:
        /* <DEDUP_REMOVED lines=8> */
.L_x_6519:
[----:B------:R-:W-:Y:S05]  /*3440*/  BSYNC B0 ;  /* 0x0000000000007941 */ /* 0x000fea0003800000 */
.L_x_6517:
        /* <DEDUP_REMOVED lines=14> */
.L_x_6521:
        /* <DEDUP_REMOVED lines=8> */
.L_x_6522:
[----:B------:R-:W-:Y:S05]  /*35b0*/  BSYNC B0 ;  /* 0x0000000000007941 */ /* 0x000fea0003800000 */
.L_x_6520:
        /* <DEDUP_REMOVED lines=14> */
.L_x_6524:
        /* <DEDUP_REMOVED lines=8> */
.L_x_6525:
[----:B------:R-:W-:Y:S05]  /*3720*/  BSYNC B0 ;  /* 0x0000000000007941 */ /* 0x000fea0003800000 */
.L_x_6523:
        /* <DEDUP_REMOVED lines=14> */
.L_x_6527:
        /* <DEDUP_REMOVED lines=8> */
.L_x_6528:
[----:B------:R-:W-:Y:S05]  /*3890*/  BSYNC B0 ;  /* 0x0000000000007941 */ /* 0x000fea0003800000 */
.L_x_6526:
        /* <DEDUP_REMOVED lines=14> */
.L_x_6530:
        /* <DEDUP_REMOVED lines=8> */
.L_x_6531:
[----:B------:R-:W-:Y:S05]  /*3a00*/  BSYNC B0 ;  /* 0x0000000000007941 */ /* 0x000fea0003800000 */
.L_x_6529:
        /* <DEDUP_REMOVED lines=14> */
.L_x_6533:
        /* <DEDUP_REMOVED lines=8> */
.L_x_6534:
[----:B------:R-:W-:Y:S05]  /*3b70*/  BSYNC B0 ;  /* 0x0000000000007941 */ /* 0x000fea0003800000 */
.L_x_6532:
        /* <DEDUP_REMOVED lines=14> */
.L_x_6536:
        /* <DEDUP_REMOVED lines=8> */
.L_x_6537:
[----:B------:R-:W-:Y:S05]  /*3ce0*/  BSYNC B0 ;  /* 0x0000000000007941 */ /* 0x000fea0003800000 */
.L_x_6535:
        /* <DEDUP_REMOVED lines=20> */
.L_x_6539:
[----:B------:R-:W-:Y:S05]  /*3e30*/  BSYNC B0 ;  /* 0x0000000000007941 */ /* 0x000fea0003800000 */
.L_x_6538:
[----:B------:R-:W-:Y:S01]  /*3e40*/  BSSY B0, `(.L_x_6540) ;  /* 0x000000e000007945 */ /* 0x000fe20003800000 */
[----:B------:R-:W-:Y:S05]  /*3e50*/  @P1 BRA `(.L_x_6541) ;  /* 0x0000004000001947 */ /* 0x000fea0003800000 */
[----:B-1----:R-:W-:Y:S01]  /*3e60*/  MOV R198, RZ ;  /* 0x000000ff00c67202 */ /* 0x002fe20000000f00 */
[----:B------:R-:W-:Y:S05]  /*3e70*/  @!P3 BRA `(.L_x_6542) ;  /* 0x000000a00000b947 */ /* 0x000fea0003800000 */
[----:B------:R-:W-:Y:S01]  /*3e80*/  HADD2.F32 R198, -RZ, R176.H0_H0 ;  /* 0x200000b0ffc67230 */ /* 0x000fe20000004100 */
[----:B------:R-:W-:Y:S05]  /*3e90*/  BRA `(.L_x_6542) ;  /* 0x0000008000007947 */ /* 0x000fea0003800000 */
.L_x_6541:
[----:B-1----:R-:W1:Y:S02]  /*3ea0*/  LDC.U8 R199, c[0x0][0x1f0] ;  /* 0x00007c00ffc77b82 */ /* 0x002e640000000000 */
[----:B-1----:R-:W-:Y:S01]  /*3eb0*/  ISETP.NE.AND P4, PT, R199, RZ, PT ;  /* 0x000000ffc700720c */ /* 0x002fe20003f85270 */
[----:B------:R-:W-:-:S03]  /*3ec0*/  @P3 HADD2.F32 R199, -RZ, R176.H0_H0 ;  /* 0x200000b0ffc73230 */ /* 0x000fc60000004100 */
[----:B------:R-:W-:-:S05]  /*3ed0*/  FSEL R198, R196, RZ, !P4 ;  /* 0x000000ffc4c67208 */ /* 0x000fca0006000000 */
[----:B------:R-:W-:-:S04]  /*3ee0*/  FFMA.FTZ R198, R17, R197, R198 ;  /* 0x000000c511c67223 */ /* 0x000fc800000100c6 */
[----:B------:R-:W-:-:S04]  /*3ef0*/  FADD.FTZ R198, R213, -R198 ;  /* 0x800000c6d5c67221 */ /* 0x000fc80000010000 */
[----:B------:R-:W-:-:S04]  /*3f00*/  FMUL.FTZ R198, R207, R198 ;  /* 0x000000c6cfc67220 */ /* 0x000fc80000410000 */
[----:B------:R-:W-:Y:S02]  /*3f10*/  @P3 FADD.FTZ R198, R198, R199 ;  /* 0x000000c7c6c63221 */ /* 0x000fe40000010000 */
.L_x_6542:
[----:B------:R-:W-:Y:S05]  /*3f20*/  BSYNC B0 ;  /* 0x0000000000007941 */ /* 0x000fea0003800000 */
.L_x_6540:
        /* <DEDUP_REMOVED lines=14> */
.L_x_6544:
        /* <DEDUP_REMOVED lines=8> */
.L_x_6545:
[----:B------:R-:W-:Y:S05]  /*4090*/  BSYNC B0 ;  /* 0x0000000000007941 */ /* 0x000fea0003800000 */
.L_x_6543:
        /* <DEDUP_REMOVED lines=14> */
.L_x_6547:
        /* <DEDUP_REMOVED lines=8> */
.L_x_6548:
[----:B------:R-:W-:Y:S05]  /*4200*/  BSYNC B0 ;  /* 0x0000000000007941 */ /* 0x000fea0003800000 */
.L_x_6546:
        /* <DEDUP_REMOVED lines=14> */
.L_x_6550:
        /* <DEDUP_REMOVED lines=8> */
.L_x_6551:
[----:B------:R-:W-:Y:S05]  /*4370*/  BSYNC B0 ;  /* 0x0000000000007941 */ /* 0x000fea0003800000 */
.L_x_6549:
        /* <DEDUP_REMOVED lines=14> */
.L_x_6553:
        /* <DEDUP_REMOVED lines=8> */
.L_x_6554:
[----:B------:R-:W-:Y:S05]  /*44e0*/  BSYNC B0 ;  /* 0x0000000000007941 */ /* 0x000fea0003800000 */
.L_x_6552:
        /* <DEDUP_REMOVED lines=14> */
.L_x_6556:
        /* <DEDUP_REMOVED lines=8> */
.L_x_6557:
[----:B------:R-:W-:Y:S05]  /*4650*/  BSYNC B0 ;  /* 0x0000000000007941 */ /* 0x000fea0003800000 */
.L_x_6555:
        /* <DEDUP_REMOVED lines=14> */
.L_x_6559:
        /* <DEDUP_REMOVED lines=8> */
.L_x_6560:
[----:B------:R-:W-:Y:S05]  /*47c0*/  BSYNC B0 ;  /* 0x0000000000007941 */ /* 0x000fea0003800000 */
.L_x_6558:
        /* <DEDUP_REMOVED lines=14> */
.L_x_6562:
        /* <DEDUP_REMOVED lines=8> */
.L_x_6563:
[----:B------:R-:W-:Y:S05]  /*4930*/  BSYNC B0 ;  /* 0x0000000000007941 */ /* 0x000fea0003800000 */
.L_x_6561:
        /* <DEDUP_REMOVED lines=20> */
.L_x_6565:
[----:B------:R-:W-:Y:S05]  /*4a80*/  BSYNC B0 ;  /* 0x0000000000007941 */ /* 0x000fea0003800000 */
.L_x_6564:
[----:B------:R-:W-:Y:S01]  /*4a90*/  BSSY B0, `(.L_x_6566) ;  /* 0x000000e000007945 */ /* 0x000fe20003800000 */
[----:B------:R-:W-:Y:S05]  /*4aa0*/  @P1 BRA `(.L_x_6567) ;  /* 0x0000004000001947 */ /* 0x000fea0003800000 */
[----:B------:R-:W-:Y:S01]  /*4ab0*/  MOV R199, RZ ;  /* 0x000000ff00c77202 */ /* 0x000fe20000000f00 */
[----:B------:R-:W-:Y:S05]  /*4ac0*/  @!P3 BRA `(.L_x_6568) ;  /* 0x000000a00000b947 */ /* 0x000fea0003800000 */
[----:B------:R-:W-:Y:S01]  /*4ad0*/  HADD2.F32 R199, -RZ, R180.H0_H0 ;  /* 0x200000b4ffc77230 */ /* 0x000fe20000004100 */
[----:B------:R-:W-:Y:S05]  /*4ae0*/  BRA `(.L_x_6568) ;  /* 0x0000008000007947 */ /* 0x000fea0003800000 */
.L_x_6567:
        /* <DEDUP_REMOVED lines=8> */
.L_x_6568:
[----:B------:R-:W-:Y:S05]  /*4b70*/  BSYNC B0 ;  /* 0x0000000000007941 */ /* 0x000fea0003800000 */
.L_x_6566:
        /* <DEDUP_REMOVED lines=14> */
.L_x_6570:
        /* <DEDUP_REMOVED lines=8> */
.L_x_6571:
[----:B------:R-:W-:Y:S05]  /*4ce0*/  BSYNC B0 ;  /* 0x0000000000007941 */ /* 0x000fea0003800000 */
.L_x_6569:
        /* <DEDUP_REMOVED lines=14> */
.L_x_6573:
        /* <DEDUP_REMOVED lines=8> */
.L_x_6574:
[----:B------:R-:W-:Y:S05]  /*4e50*/  BSYNC B0 ;  /* 0x0000000000007941 */ /* 0x000fea0003800000 */
.L_x_6572:
        /* <DEDUP_REMOVED lines=14> */
.L_x_6576:
        /* <DEDUP_REMOVED lines=8> */
.L_x_6577:
[----:B------:R-:W-:Y:S05]  /*4fc0*/  BSYNC B0 ;  /* 0x0000000000007941 */ /* 0x000fea0003800000 */
.L_x_6575:
        /* <DEDUP_REMOVED lines=14> */
.L_x_6579:
        /* <DEDUP_REMOVED lines=8> */
.L_x_6580:
[----:B------:R-:W-:Y:S05]  /*5130*/  BSYNC B0 ;  /* 0x0000000000007941 */ /* 0x000fea0003800000 */
.L_x_6578:
        /* <DEDUP_REMOVED lines=14> */
.L_x_6582:
        /* <DEDUP_REMOVED lines=8> */
.L_x_6583:
[----:B------:R-:W-:Y:S05]  /*52a0*/  BSYNC B0 ;  /* 0x0000000000007941 */ /* 0x000fea0003800000 */
.L_x_6581:
        /* <DEDUP_REMOVED lines=14> */
.L_x_6585:
        /* <DEDUP_REMOVED lines=8> */
.L_x_6586:
[----:B------:R-:W-:Y:S05]  /*5410*/  BSYNC B0 ;  /* 0x0000000000007941 */ /* 0x000fea0003800000 */
.L_x_6584:
        /* <DEDUP_REMOVED lines=14> */
.L_x_6588:
[----:B------:R-:W1:Y:S02]  /*5500*/  LDC.U8 R199, c[0x0][0x1f0] ;  /* 0x00007c00ffc77b82 */ /* 0x000e640000000000 */
[----:B-1----:R-:W-:-:S04]  /*5510*/  ISETP.NE.AND P1, PT, R199, RZ, PT ;  /* 0x000000ffc700720c */ /* 0x002fc80003f25270 */
[----:B------:R-:W-:-:S05]  /*5520*/  FSEL R196, R196, RZ, !P1 ;  /* 0x000000ffc4c47208 */ /* 0x000fca0004800000 */
[----:B------:R-:W-:Y:S01]  /*5530*/  FFMA.FTZ R196, R2, R197, R196 ;  /* 0x000000c502c47223 */ /* 0x000fe200000100c4 */
[----:B------:R-:W-:-:S03]  /*5540*/  @P3 HADD2.F32 R197, -RZ, R183.H1_H1 ;  /* 0x300000b7ffc53230 */ /* 0x000fc60000004100 */
[----:B------:R-:W-:-:S04]  /*5550*/  FADD.FTZ R196, R232, -R196 ;  /* 0x800000c4e8c47221 */ /* 0x000fc80000010000 */
[----:B------:R-:W-:-:S04]  /*5560*/  FMUL.FTZ R196, R207, R196 ;  /* 0x000000c4cfc47220 */ /* 0x000fc80000410000 */
[----:B------:R-:W-:Y:S02]  /*5570*/  @P3 FADD.FTZ R196, R196, R197 ;  /* 0x000000c5c4c43221 */ /* 0x000fe40000010000 */
.L_x_6589:
[----:B------:R-:W-:Y:S05]  /*5580*/  BSYNC B0 ;  /* 0x0000000000007941 */ /* 0x000fea0003800000 */
.L_x_6587:
[----:B------:R-:W2:Y:S01]  /*5590*/  LDL.LU R199, [R1+0x14] ;  /* 0x0000140001c77983 */ /* 0x000ea20000300800 */
[----:B------:R-:W-:Y:S01]  /*55a0*/  @P0 F2FP.PACK_AB R197, RZ, R196 ;  /* 0x000000c4ffc5023e */ /* 0x000fe200000000ff */
[----:B------:R-:W-:Y:S01]  /*55b0*/  @P2 FMUL.FTZ R196, R196, c[0x0][0x1ec] ;  /* 0x00007b00c4c42a20 */ /* 0x000fe20000410000 */
[----:B------:R-:W-:Y:S02]  /*55c0*/  IADD3 R208, R208, c[0x0][0x160], RZ ;  /* 0x00005800d0d07a10 */ /* 0x000fe40007ffe0ff */
        /* <DEDUP_REMOVED lines=18> */
.L_x_6482:
        /* <DEDUP_REMOVED lines=35> */
.L_x_6486:
[----:B------:R-:W-:Y:S01]  /*5920*/  HFMA2.MMA R199, -RZ, RZ, 0, 9.5367431640625e-07 ;  /* 0x00000010ffc77435 */ /* 0x000fe200000001ff */
[----:B------:R-:W-:-:S02]  /*5930*/  MOV R197, R248 ;  /* 0x000000f800c57202 */ /* 0x000fc40000000f00 */
[----:B------:R-:W-:-:S03]  /*5940*/  MOV R196, 0x5960 ;  /* 0x0000596000c47802 */ /* 0x000fc60000000f00 */
[----:B0----5:R-:W-:Y:S05]  /*5950*/  CALL.REL.NOINC `($__internal_107_$__cuda_sm70_shflsync_down_p) ;  /* 0x0000034000007944 */ /* 0x021fea0003c00000 */
[----:B------:R-:W-:Y:S01]  /*5960*/  MOV R198, R199 ;  /* 0x000000c700c67202 */ /* 0x000fe20000000f00 */
[----:B-----5:R-:W-:Y:S05]  /*5970*/  BRA `(.L_x_6591) ;  /* 0xffffc78000007947 */ /* 0x020fea000383ffff */
.L_x_6487:
[----:B------:R-:W-:Y:S01]  /*5980*/  HFMA2.MMA R199, -RZ, RZ, 0, 9.5367431640625e-07 ;  /* 0x00000010ffc77435 */ /* 0x000fe200000001ff */
[----:B------:R-:W-:Y:S02]  /*5990*/  MOV R197, R249 ;  /* 0x000000f900c57202 */ /* 0x000fe40000000f00 */
[----:B------:R-:W-:-:S03]  /*59a0*/  MOV R196, 0x59c0 ;  /* 0x000059c000c47802 */ /* 0x000fc60000000f00 */
[----:B012--5:R-:W-:Y:S05]  /*59b0*/  CALL.REL.NOINC `($__internal_107_$__cuda_sm70_shflsync_down_p) ;  /* 0x000002e000007944 */ /* 0x027fea0003c00000 */
[----:B------:R-:W-:Y:S01]  /*59c0*/  FADD.FTZ R215, R198, R248 ;  /* 0x000000f8c6d77221 */ /* 0x000fe20000010000 */
[----:B------:R-:W-:Y:S01]  /*59d0*/  MOV R196, 0x5a20 ;  /* 0x00005a2000c47802 */ /* 0x000fe20000000f00 */
[----:B------:R-:W-:Y:S01]  /*59e0*/  FADD.FTZ R198, R249, R199 ;  /* 0x000000c7f9c67221 */ /* 0x000fe20000010000 */
[----:B------:R-:W-:Y:S02]  /*59f0*/  MOV R199, 0x8 ;  /* 0x0000000800c77802 */ /* 0x000fe40000000f00 */
[----:B------:R-:W-:Y:S02]  /*5a00*/  MOV R197, R215 ;  /* 0x000000d700c57202 */ /* 0x000fe40000000f00 */
[----:B-----5:R-:W-:Y:S05]  /*5a10*/  CALL.REL.NOINC `($__internal_107_$__cuda_sm70_shflsync_down_p) ;  /* 0x0000028000007944 */ /* 0x020fea0003c00000 */
[----:B------:R-:W-:Y:S01]  /*5a20*/  MOV R216, R199 ;  /* 0x000000c700d87202 */ /* 0x000fe20000000f00 */
[----:B------:R-:W-:Y:S01]  /*5a30*/  HFMA2.MMA R199, -RZ, RZ, 0, 4.76837158203125e-07 ;  /* 0x00000008ffc77435 */ /* 0x000fe200000001ff */
[----:B------:R-:W-:-:S02]  /*5a40*/  MOV R197, R198 ;  /* 0x000000c600c57202 */ /* 0x000fc40000000f00 */
[----:B------:R-:W-:-:S03]  /*5a50*/  MOV R196, 0x5a70 ;  /* 0x00005a7000c47802 */ /* 0x000fc60000000f00 */
[----:B-----5:R-:W-:Y:S05]  /*5a60*/  CALL.REL.NOINC `($__internal_107_$__cuda_sm70_shflsync_down_p) ;  /* 0x0000023000007944 */ /* 0x020fea0003c00000 */
[----:B------:R-:W-:Y:S01]  /*5a70*/  FADD.FTZ R215, R216, R215 ;  /* 0x000000d7d8d77221 */ /* 0x000fe20000010000 */
[----:B------:R-:W-:Y:S01]  /*5a80*/  MOV R196, 0x5ad0 ;  /* 0x00005ad000c47802 */ /* 0x000fe20000000f00 */
[----:B------:R-:W-:Y:S01]  /*5a90*/  FADD.FTZ R198, R198, R199 ;  /* 0x000000c7c6c67221 */ /* 0x000fe20000010000 */
[----:B------:R-:W-:Y:S02]  /*5aa0*/  MOV R199, 0x4 ;  /* 0x0000000400c77802 */ /* 0x000fe40000000f00 */
[----:B------:R-:W-:Y:S02]  /*5ab0*/  MOV R197, R215 ;  /* 0x000000d700c57202 */ /* 0x000fe40000000f00 */
[----:B-----5:R-:W-:Y:S05]  /*5ac0*/  CALL.REL.NOINC `($__internal_107_$__cuda_sm70_shflsync_down_p) ;  /* 0x000001d000007944 */ /* 0x020fea0003c00000 */
[----:B------:R-:W-:Y:S01]  /*5ad0*/  MOV R216, R199 ;  /* 0x000000c700d87202 */ /* 0x000fe20000000f00 */
[----:B------:R-:W-:Y:S01]  /*5ae0*/  HFMA2.MMA R199, -RZ, RZ, 0, 2.384185791015625e-07 ;  /* 0x00000004ffc77435 */ /* 0x000fe200000001ff */
[----:B------:R-:W-:Y:S02]  /*5af0*/  MOV R197, R198 ;  /* 0x000000c600c57202 */ /* 0x000fe40000000f00 */
[----:B------:R-:W-:-:S03]  /*5b00*/  MOV R196, 0x5b20 ;  /* 0x00005b2000c47802 */ /* 0x000fc60000000f00 */
[----:B-----5:R-:W-:Y:S05]  /*5b10*/  CALL.REL.NOINC `($__internal_107_$__cuda_sm70_shflsync_down_p) ;  /* 0x0000018000007944 */ /* 0x020fea0003c00000 */
[----:B------:R-:W-:Y:S01]  /*5b20*/  FADD.FTZ R215, R216, R215 ;  /* 0x000000d7d8d77221 */ /* 0x000fe20000010000 */
[----:B------:R-:W-:Y:S01]  /*5b30*/  MOV R196, 0x5b80 ;  /* 0x00005b8000c47802 */ /* 0x000fe20000000f00 */
[----:B------:R-:W-:Y:S01]  /*5b40*/  FADD.FTZ R198, R198, R199 ;  /* 0x000000c7c6c67221 */ /* 0x000fe20000010000 */
[----:B------:R-:W-:-:S02]  /*5b50*/  MOV R199, 0x2 ;  /* 0x0000000200c77802 */ /* 0x000fc40000000f00 */
[----:B------:R-:W-:Y:S02]  /*5b60*/  MOV R197, R215 ;  /* 0x000000d700c57202 */ /* 0x000fe40000000f00 */
[----:B-----5:R-:W-:Y:S05]  /*5b70*/  CALL.REL.NOINC `($__internal_107_$__cuda_sm70_shflsync_down_p) ;  /* 0x0000012000007944 */ /* 0x020fea0003c00000 */
[----:B------:R-:W-:Y:S01]  /*5b80*/  MOV R216, R199 ;  /* 0x000000c700d87202 */ /* 0x000fe20000000f00 */
[----:B------:R-:W-:Y:S01]  /*5b90*/  HFMA2.MMA R199, -RZ, RZ, 0, 1.1920928955078125e-07 ;  /* 0x00000002ffc77435 */ /* 0x000fe200000001ff */
[----:B------:R-:W-:Y:S02]  /*5ba0*/  MOV R197, R198 ;  /* 0x000000c600c57202 */ /* 0x000fe40000000f00 */
        /* <DEDUP_REMOVED lines=9> */
[----:B------:R-:W-:Y:S01]  /*5c40*/  HFMA2.MMA R199, -RZ, RZ, 0, 5.9604644775390625e-08 ;  /* 0x00000001ffc77435 */ /* 0x000fe200000001ff */
[----:B------:R-:W-:-:S02]  /*5c50*/  MOV R197, R198 ;  /* 0x000000c600c57202 */ /* 0x000fc40000000f00 */
[----:B------:R-:W-:-:S03]  /*5c60*/  MOV R196, 0x5c80 ;  /* 0x00005c8000c47802 */ /* 0x000fc60000000f00 */
[----:B-----5:R-:W-:Y:S05]  /*5c70*/  CALL.REL.NOINC `($__internal_107_$__cuda_sm70_shflsync_down_p) ;  /* 0x0000002000007944 */ /* 0x020fea0003c00000 */
[----:B------:R-:W-:Y:S01]  /*5c80*/  MOV R197, R199 ;  /* 0x000000c700c57202 */ /* 0x000fe20000000f00 */
[----:B-----5:R-:W-:Y:S05]  /*5c90*/  BRA `(.L_x_6592) ;  /* 0xffffc58000007947 */ /* 0x020fea000383ffff */
        .weak           $__internal_107_$__cuda_sm70_shflsync_down_p
        .type           $__internal_107_$__cuda_sm70_shflsync_down_p,@function
        .size           $__internal_107_$__cuda_sm70_shflsync_down_p,(.L_x_11841 - $__internal_107_$__cuda_sm70_shflsync_down_p)
$__internal_107_$__cuda_sm70_shflsync_down_p:
        /* <DEDUP_REMOVED lines=9> */
[----:B01----:R-:W-:Y:S06]  /*5d30*/  RET.REL.NODEC R196 `(_ZN10layer_norm13ln_bwd_kernelINS_13Kernel_traitsIf6__halfS2_S2_fjLj8192ELj1ELj1ELj8ELj16ENS_18Kernel_traits_baseILj8192EfS2_S2_S2_fjLj256EEEEELb0ELb1ELb1ELb1EEEvNS_9BwdParamsE) ;  /* 0xffffa2c0c4007950 */ /* 0x003fec0003c3ffff */
.L_x_6593:
        /* <DEDUP_REMOVED lines=12> */
.L_x_11841:


//--------------------- .text._ZN10layer_norm13ln_bwd_kernelINS_13Kernel_traitsIf6__halfS2_S2_fjLj8192ELj1ELj1ELj8ELj16ENS_18Kernel_traits_baseILj8192EfS2_S2_S2_fjLj256EEEEELb1ELb0ELb0ELb0EEEvNS_9BwdParamsE --------------------------
	.section	.text._ZN10layer_norm13ln_bwd_kernelINS_13Kernel_traitsIf6__halfS2_S2_fjLj8192ELj1ELj1ELj8ELj16ENS_18Kernel_traits_baseILj8192EfS2_S2_S2_fjLj256EEEEELb1ELb0ELb0ELb0EEEvNS_9BwdParamsE,"ax",@progbits
	.sectioninfo	@"SHI_REGISTERS=218"
	.align	128
        .global         _ZN10layer_norm13ln_bwd_kernelINS_13Kernel_traitsIf6__halfS2_S2_fjLj8192ELj1ELj1ELj8ELj16ENS_18Kernel_traits_baseILj8192EfS2_S2_S2_fjLj256EEEEELb1ELb0ELb0ELb0EEEvNS_9BwdParamsE
        .type           _ZN10layer_norm13ln_bwd_kernelINS_13Kernel_traitsIf6__halfS2_S2_fjLj8192ELj1ELj1ELj8ELj16ENS_18Kernel_traits_baseILj8192EfS2_S2_S2_fjLj256EEEEELb1ELb0ELb0ELb0EEEvNS_9BwdParamsE,@function
        .size           _ZN10layer_norm13ln_bwd_kernelINS_13Kernel_traitsIf6__halfS2_S2_fjLj8192ELj1ELj1ELj8ELj16ENS_18Kernel_traits_baseILj8192EfS2_S2_S2_fjLj256EEEEELb1ELb0ELb0ELb0EEEvNS_9BwdParamsE,(.L_x_11842 - _ZN10layer_norm13ln_bwd_kernelINS_13Kernel_traitsIf6__halfS2_S2_fjLj8192ELj1ELj1ELj8ELj16ENS_18Kernel_traits_baseILj8192EfS2_S2_S2_fjLj256EEEEELb1ELb0ELb0ELb0EEEvNS_9BwdParamsE)
        .other          _ZN10layer_norm13ln_bwd_kernelINS_13Kernel_traitsIf6__halfS2_S2_fjLj8192ELj1ELj1ELj8ELj16ENS_18Kernel_traits_baseILj8192EfS2_S2_S2_fjLj256EEEEELb1ELb0ELb0ELb0EEEvNS_9BwdParamsE,@"STO_CUDA_ENTRY STV_DEFAULT"
_ZN10layer_norm13ln_bwd_kernelINS_13Kernel_traitsIf6__halfS2_S2_fjLj8192ELj1ELj1ELj8ELj16ENS_18Kernel_traits_baseILj8192EfS2_S2_S2_fjLj256EEEEELb1ELb0ELb0ELb0EEEvNS_9BwdParamsE:
.text._ZN10layer_norm13ln_bwd_kernelINS_13Kernel_traitsIf6__halfS2_S2_fjLj8192ELj1ELj1ELj8ELj16ENS_18Kernel_traits_baseILj8192EfS2_S2_S2_fjLj256EEEEELb1ELb0ELb0ELb0EEEvNS_9BwdParamsE:
        /* <DEDUP_REMOVED lines=70> */
.L_x_6613:
        /* <DEDUP_REMOVED lines=39> */
[----:B------:R-:W-:Y:S02]  /*06d0*/  HADD2.F32 R150, -RZ, R14.H0_H0 ;  /* 0x2000000eff967230 */ /* 0x000fe40000004100 */
[--C-:B------:R-:W-:Y:S01]  /*06e0*/  HADD2.F32 R18, -RZ, R13.reuse.H0_H0 ;  /* 0x2000000dff127230 */ /* 0x100fe20000004100 */
[C---:B0-----:R-:W-:Y:S01]  /*06f0*/  FADD.FTZ R6, -R157.reuse, R12 ;  /* 0x0000000c9d067221 */ /* 0x041fe20000010100 */
[----:B------:R-:W-:Y:S01]  /*0700*/  HADD2.F32 R20, -RZ, R13.H1_H1 ;  /* 0x3000000dff147230 */ /* 0x000fe20000004100 */
[C---:B------:R-:W-:Y:S01]  /*0710*/  FADD.FTZ R150, -R157.reuse, R150 ;  /* 0x000000969d967221 */ /* 0x040fe20000010100 */
[----:B---3--:R-:W-:Y:S01]  /*0720*/  HADD2.F32 R13, -RZ, R8.H0_H0 ;  /* 0x20000008ff0d7230 */ /* 0x008fe20000004100 */
[----:B------:R-:W-:Y:S01]  /*0730*/  FADD.FTZ R16, -R157, R16 ;  /* 0x000000109d107221 */ /* 0x000fe20000010100 */
[----:B------:R-:W-:Y:S01]  /*0740*/  HADD2.F32 R152, -RZ, R14.H1_H1 ;  /* 0x3000000eff987230 */ /* 0x000fe20000004100 */
[----:B-----5:R-:W-:Y:S01]  /*0750*/  FMUL.FTZ R6, R169, R6 ;  /* 0x00000006a9067220 */ /* 0x020fe20000410000 */
[----:B------:R-:W-:Y:S01]  /*0760*/  HADD2.F32 R14, -RZ, R8.H1_H1 ;  /* 0x30000008ff0e7230 */ /* 0x000fe20000004100 */
[----:B------:R-:W-:Y:S01]  /*0770*/  FMUL.FTZ R8, R132, R13 ;  /* 0x0000000d84087220 */ /* 0x000fe20000410000 */
[----:B------:R-:W-:-:S02]  /*0780*/  HADD2.F32 R17, -RZ, R10.H0_H0 ;  /* 0x2000000aff117230 */ /* 0x000fc40000004100 */
[--C-:B------:R-:W-:Y:S02]  /*0790*/  HADD2.F32 R151, -RZ, R11.reuse.H0_H0 ;  /* 0x2000000bff977230 */ /* 0x100fe40000004100 */
[----:B------:R-:W-:Y:S01]  /*07a0*/  HADD2.F32 R162, -RZ, R11.H1_H1 ;  /* 0x3000000bffa27230 */ /* 0x000fe20000004100 */
[C---:B------:R-:W-:Y:S01]  /*07b0*/  FMUL.FTZ R11, R169.reuse, R150 ;  /* 0x00000096a90b7220 */ /* 0x040fe20000410000 */
[--C-:B------:R-:W-:Y:S01]  /*07c0*/  HADD2.F32 R158, -RZ, R15.reuse.H0_H0 ;  /* 0x2000000fff9e7230 */ /* 0x100fe20000004100 */
[----:B------:R-:W-:Y:S01]  /*07d0*/  FMUL.FTZ R5, R169, R16 ;  /* 0x00000010a9057220 */ /* 0x000fe20000410000 */
[----:B------:R-:W-:Y:S01]  /*07e0*/  HADD2.F32 R160, -RZ, R15.H1_H1 ;  /* 0x3000000fffa07230 */ /* 0x000fe20000004100 */
[----:B------:R-:W-:Y:S01]  /*07f0*/  FADD.FTZ R69, R69, R14 ;  /* 0x0000000e45457221 */ /* 0x000fe20000010000 */
[----:B------:R-:W-:Y:S01]  /*0800*/  HADD2.F32 R15, -RZ, R9.H0_H0 ;  /* 0x20000009ff0f7230 */ /* 0x000fe20000004100 */
[-C--:B------:R-:W-:Y:S02]  /*0810*/  FFMA.FTZ R101, R6, R14.reuse, R101 ;  /* 0x0000000e06657223 */ /* 0x080fe40000010065 */
[----:B------:R-:W-:-:S02]  /*0820*/  FMUL.FTZ R7, R133, R14 ;  /* 0x0000000e85077220 */ /* 0x000fc40000410000 */
[----:B------:R-:W-:Y:S02]  /*0830*/  FADD.FTZ R64, R64, R17 ;  /* 0x0000001140407221 */ /* 0x000fe40000010000 */
[-C--:B------:R-:W-:Y:S02]  /*0840*/  FFMA.FTZ R96, R11, R17.reuse, R96 ;  /* 0x000000110b607223 */ /* 0x080fe40000010060 */
[----:B------:R-:W-:Y:S02]  /*0850*/  FMUL.FTZ R14, R128, R17 ;  /* 0x00000011800e7220 */ /* 0x000fe40000410000 */
[----:B------:R-:W-:Y:S02]  /*0860*/  FADD.FTZ R16, RZ, R8 ;  /* 0x00000008ff107221 */ /* 0x000fe40000010000 */
[----:B------:R-:W-:Y:S02]  /*0870*/  FADD.FTZ R18, -R157, R18 ;  /* 0x000000129d127221 */ /* 0x000fe40000010100 */
[----:B------:R-:W-:Y:S01]  /*0880*/  FFMA.FTZ R17, R5, R8, RZ ;  /* 0x0000000805117223 */ /* 0x000fe200000100ff */
[----:B------:R-:W-:Y:S01]  /*0890*/  HADD2.F32 R148, -RZ, R9.H1_H1 ;  /* 0x30000009ff947230 */ /* 0x000fe20000004100 */
[----:B------:R-:W-:Y:S01]  /*08a0*/  FMUL.FTZ R12, R134, R15 ;  /* 0x0000000f860c7220 */ /* 0x000fe20000410000 */
[----:B------:R-:W-:Y:S01]  /*08b0*/  HADD2.F32 R154, -RZ, R10.H1_H1 ;  /* 0x3000000aff9a7230 */ /* 0x000fe20000004100 */
[----:B------:R-:W-:-:S02]  /*08c0*/  FADD.FTZ R19, R16, R7 ;  /* 0x0000000710137221 */ /* 0x000fc40000010000 */
[----:B------:R-:W-:Y:S02]  /*08d0*/  FADD.FTZ R10, -R157, R20 ;  /* 0x000000149d0a7221 */ /* 0x000fe40000010100 */
[----:B------:R-:W-:Y:S02]  /*08e0*/  FMUL.FTZ R9, R169, R18 ;  /* 0x00000012a9097220 */ /* 0x000fe40000410000 */
[----:B------:R-:W-:Y:S02]  /*08f0*/  FFMA.FTZ R17, R6, R7, R17 ;  /* 0x0000000706117223 */ /* 0x000fe40000010011 */
[----:B------:R-:W-:Y:S02]  /*0900*/  FADD.FTZ R68, R68, R13 ;  /* 0x0000000d44447221 */ /* 0x000fe40000010000 */
[----:B------:R-:W-:Y:S02]  /*0910*/  FFMA.FTZ R100, R5, R13, R100 ;  /* 0x0000000d05647223 */ /* 0x000fe40000010064 */
[----:B------:R-:W-:-:S02]  /*0920*/  FADD.FTZ R18, R19, R12 ;  /* 0x0000000c13127221 */ /* 0x000fc40000010000 */
[----:B------:R-:W-:Y:S02]  /*0930*/  FMUL.FTZ R10, R169, R10 ;  /* 0x0000000aa90a7220 */ /* 0x000fe40000410000 */
[----:B------:R-:W-:Y:S02]  /*0940*/  FMUL.FTZ R13, R135, R148 ;  /* 0x00000094870d7220 */ /* 0x000fe40000410000 */
[----:B------:R-:W-:Y:S02]  /*0950*/  FFMA.FTZ R19, R9, R12, R17 ;  /* 0x0000000c09137223 */ /* 0x000fe40000010011 */
[----:B------:R-:W-:Y:S02]  /*0960*/  FADD.FTZ R152, -R157, R152 ;  /* 0x000000989d987221 */ /* 0x000fe40000010100 */
        /* <DEDUP_REMOVED lines=29> */
.L_x_6596:
[----:B0-----:R-:W-:Y:S05]  /*0b40*/  BSYNC B0 ;  /* 0x0000000000007941 */ /* 0x001fea0003800000 */
.L_x_6595:
        /* <DEDUP_REMOVED lines=18> */
[----:B------:R-:W-:Y:S02]  /*0c70*/  HADD2.F32 R28, -RZ, R28.H1_H1 ;  /* 0x3000001cff1c7230 */ /* 0x000fe40000004100 */
[--C-:B------:R-:W-:Y:S02]  /*0c80*/  HADD2.F32 R150, -RZ, R29.reuse.H0_H0 ;  /* 0x2000001dff967230 */ /* 0x100fe40000004100 */
[----:B------:R-:W-:Y:S02]  /*0c90*/  HADD2.F32 R152, -RZ, R29.H1_H1 ;  /* 0x3000001dff987230 */ /* 0x000fe40000004100 */
[----:B------:R-:W-:Y:S01]  /*0ca0*/  HADD2.F32 R162, -RZ, R30.H0_H0 ;  /* 0x2000001effa27230 */ /* 0x000fe20000004100 */
[C---:B------:R-:W-:Y:S01]  /*0cb0*/  FADD.FTZ R148, -R157.reuse, R148 ;  /* 0x000000949d947221 */ /* 0x040fe20000010100 */
[----:B---3--:R-:W-:Y:S01]  /*0cc0*/  HADD2.F32 R29, -RZ, R24.H0_H0 ;  /* 0x20000018ff1d7230 */ /* 0x008fe20000004100 */
[C---:B0-----:R-:W-:Y:S01]  /*0cd0*/  FADD.FTZ R22, -R157.reuse, R28 ;  /* 0x0000001c9d167221 */ /* 0x041fe20000010100 */
[----:B------:R-:W-:Y:S01]  /*0ce0*/  HADD2.F32 R164, -RZ, R30.H1_H1 ;  /* 0x3000001effa47230 */ /* 0x000fe20000004100 */
[----:B------:R-:W-:Y:S01]  /*0cf0*/  FADD.FTZ R162, -R157, R162 ;  /* 0x000000a29da27221 */ /* 0x000fe20000010100 */
[----:B------:R-:W-:Y:S01]  /*0d00*/  HADD2.F32 R30, -RZ, R24.H1_H1 ;  /* 0x30000018ff1e7230 */ /* 0x000fe20000004100 */
[----:B-----5:R-:W-:-:S02]  /*0d10*/  FMUL.FTZ R21, R169, R148 ;  /* 0x00000094a9157220 */ /* 0x020fc40000410000 */
[----:B------:R-:W-:Y:S01]  /*0d20*/  FMUL.FTZ R24, R124, R29 ;  /* 0x0000001d7c187220 */ /* 0x000fe20000410000 */
[--C-:B------:R-:W-:Y:S01]  /*0d30*/  HADD2.F32 R168, -RZ, R31.reuse.H0_H0 ;  /* 0x2000001fffa87230 */ /* 0x100fe20000004100 */
[C---:B------:R-:W-:Y:S01]  /*0d40*/  FMUL.FTZ R22, R169.reuse, R22 ;  /* 0x00000016a9167220 */ /* 0x040fe20000410000 */
[----:B------:R-:W-:Y:S02]  /*0d50*/  HADD2.F32 R204, -RZ, R31.H1_H1 ;  /* 0x3000001fffcc7230 */ /* 0x000fe40000004100 */
[----:B------:R-:W-:Y:S02]  /*0d60*/  HADD2.F32 R149, -RZ, R26.H0_H0 ;  /* 0x2000001aff957230 */ /* 0x000fe40000004100 */
[--C-:B------:R-:W-:Y:S02]  /*0d70*/  HADD2.F32 R151, -RZ, R27.reuse.H0_H0 ;  /* 0x2000001bff977230 */ /* 0x100fe40000004100 */
[----:B------:R-:W-:Y:S01]  /*0d80*/  HADD2.F32 R214, -RZ, R27.H1_H1 ;  /* 0x3000001bffd67230 */ /* 0x000fe20000004100 */
[----:B------:R-:W-:Y:S01]  /*0d90*/  FMUL.FTZ R27, R169, R162 ;  /* 0x000000a2a91b7220 */ /* 0x000fe20000410000 */
[----:B------:R-:W-:Y:S01]  /*0da0*/  HADD2.F32 R31, -RZ, R25.H0_H0 ;  /* 0x20000019ff1f7230 */ /* 0x000fe20000004100 */
[----:B------:R-:W-:-:S02]  /*0db0*/  FADD.FTZ R150, -R157, R150 ;  /* 0x000000969d967221 */ /* 0x000fc40000010100 */
[----:B------:R-:W-:Y:S02]  /*0dc0*/  FMUL.FTZ R23, R125, R30 ;  /* 0x0000001e7d177220 */ /* 0x000fe40000410000 */
[----:B------:R-:W-:Y:S02]  /*0dd0*/  FADD.FTZ R148, R159, R24 ;  /* 0x000000189f947221 */ /* 0x000fe40000010000 */
[----:B------:R-:W-:Y:S01]  /*0de0*/  FFMA.FTZ R158, R21, R24, R158 ;  /* 0x00000018159e7223 */ /* 0x000fe2000001009e */
[----:B------:R-:W-:Y:S01]  /*0df0*/  HADD2.F32 R154, -RZ, R25.H1_H1 ;  /* 0x30000019ff9a7230 */ /* 0x000fe20000004100 */
[----:B------:R-:W-:Y:S01]  /*0e00*/  FADD.FTZ R61, R61, R30 ;  /* 0x0000001e3d3d7221 */ /* 0x000fe20000010000 */
[----:B------:R-:W-:Y:S01]  /*0e10*/  HADD2.F32 R166, -RZ, R26.H1_H1 ;  /* 0x3000001affa67230 */ /* 0x000fe20000004100 */
[----:B------:R-:W-:Y:S02]  /*0e20*/  FFMA.FTZ R93, R22, R30, R93 ;  /* 0x0000001e165d7223 */ /* 0x000fe4000001005d */
[----:B------:R-:W-:-:S02]  /*0e30*/  FADD.FTZ R56, R56, R149 ;  /* 0x0000009538387221 */ /* 0x000fc40000010000 */
[-C--:B------:R-:W-:Y:S02]  /*0e40*/  FFMA.FTZ R88, R27, R149.reuse, R88 ;  /* 0x000000951b587223 */ /* 0x080fe40000010058 */
[----:B------:R-:W-:Y:S02]  /*0e50*/  FMUL.FTZ R30, R120, R149 ;  /* 0x00000095781e7220 */ /* 0x000fe40000410000 */
[----:B------:R-:W-:Y:S02]  /*0e60*/  FADD.FTZ R26, -R157, R152 ;  /* 0x000000989d1a7221 */ /* 0x000fe40000010100 */
        /* <DEDUP_REMOVED lines=39> */
.L_x_6598:
[----:B------:R-:W-:Y:S05]  /*10e0*/  BSYNC B0 ;  /* 0x0000000000007941 */ /* 0x000fea0003800000 */
.L_x_6597:
        /* <DEDUP_REMOVED lines=20> */
[----:B------:R-:W-:Y:S01]  /*1230*/  HADD2.F32 R184, -RZ, R149.H1_H1 ;  /* 0x30000095ffb87230 */ /* 0x000fe20000004100 */
[C---:B------:R-:W-:Y:S01]  /*1240*/  FADD.FTZ R170, -R157.reuse, R170 ;  /* 0x000000aa9daa7221 */ /* 0x040fe20000010100 */
[--C-:B---3--:R-:W-:Y:S01]  /*1250*/  HADD2.F32 R149, -RZ, R152.reuse.H0_H0 ;  /* 0x20000098ff957230 */ /* 0x108fe20000004100 */
[----:B------:R-:W-:Y:S01]  /*1260*/  FADD.FTZ R148, -R157, R148 ;  /* 0x000000949d947221 */ /* 0x000fe20000010100 */
[----:B------:R-:W-:Y:S01]  /*1270*/  HADD2.F32 R152, -RZ, R152.H1_H1 ;  /* 0x30000098ff987230 */ /* 0x000fe20000004100 */
[----:B-----5:R-:W-:-:S02]  /*1280*/  FMUL.FTZ R171, R169, R170 ;  /* 0x000000aaa9ab7220 */ /* 0x020fc40000410000 */
[----:B------:R-:W-:Y:S01]  /*1290*/  FMUL.FTZ R172, R116, R149 ;  /* 0x0000009574ac7220 */ /* 0x000fe20000410000 */
[--C-:B------:R-:W-:Y:S01]  /*12a0*/  HADD2.F32 R190, -RZ, R151.reuse.H0_H0 ;  /* 0x20000097ffbe7230 */ /* 0x100fe20000004100 */
[----:B------:R-:W-:Y:S01]  /*12b0*/  FADD.FTZ R182, -R157, R182 ;  /* 0x000000b69db67221 */ /* 0x000fe20000010100 */
[----:B------:R-:W-:Y:S01]  /*12c0*/  HADD2.F32 R192, -RZ, R151.H1_H1 ;  /* 0x30000097ffc07230 */ /* 0x000fe20000004100 */
[----:B------:R-:W-:Y:S01]  /*12d0*/  FMUL.FTZ R170, R169, R148 ;  /* 0x00000094a9aa7220 */ /* 0x000fe20000410000 */
[----:B------:R-:W-:Y:S01]  /*12e0*/  HADD2.F32 R151, -RZ, R153.H0_H0 ;  /* 0x20000099ff977230 */ /* 0x000fe20000004100 */
[----:B------:R-:W-:Y:S02]  /*12f0*/  FADD.FTZ R184, -R157, R184 ;  /* 0x000000b89db87221 */ /* 0x000fe40000010100 */
[----:B------:R-:W-:Y:S02]  /*1300*/  FMUL.FTZ R183, R117, R152 ;  /* 0x0000009875b77220 */ /* 0x000fe40000410000 */
[----:B------:R-:W-:-:S02]  /*1310*/  FADD.FTZ R148, R159, R172 ;  /* 0x000000ac9f947221 */ /* 0x000fc40000010000 */
[----:B------:R-:W-:Y:S01]  /*1320*/  FFMA.FTZ R158, R171, R172, R158 ;  /* 0x000000acab9e7223 */ /* 0x000fe2000001009e */
[--C-:B------:R-:W-:Y:S01]  /*1330*/  HADD2.F32 R186, -RZ, R150.reuse.H0_H0 ;  /* 0x20000096ffba7230 */ /* 0x100fe20000004100 */
[----:B------:R-:W-:Y:S01]  /*1340*/  FMUL.FTZ R185, R169, R182 ;  /* 0x000000b6a9b97220 */ /* 0x000fe20000410000 */
[----:B------:R-:W-:Y:S01]  /*1350*/  HADD2.F32 R188, -RZ, R150.H1_H1 ;  /* 0x30000096ffbc7230 */ /* 0x000fe20000004100 */
[----:B------:R-:W-:Y:S01]  /*1360*/  FADD.FTZ R52, R52, R149 ;  /* 0x0000009534347221 */ /* 0x000fe20000010000 */
[----:B------:R-:W-:Y:S01]  /*1370*/  HADD2.F32 R150, -RZ, R153.H1_H1 ;  /* 0x30000099ff967230 */ /* 0x000fe20000004100 */
        /* <DEDUP_REMOVED lines=11> */
[----:B------:R-:W-:-:S02]  /*1430*/  FMUL.FTZ R187, R169, R186 ;  /* 0x000000baa9bb7220 */ /* 0x000fc40000410000 */
[----:B------:R-:W-:Y:S02]  /*1440*/  FMUL.FTZ R186, R112, R153 ;  /* 0x0000009970ba7220 */ /* 0x000fe40000410000 */
[C---:B------:R-:W-:Y:S02]  /*1450*/  FADD.FTZ R188, -R157.reuse, R188 ;  /* 0x000000bc9dbc7221 */ /* 0x040fe40000010100 */
[----:B------:R-:W-:Y:S02]  /*1460*/  FADD.FTZ R149, R148, R189 ;  /* 0x000000bd94957221 */ /* 0x000fe40000010000 */
[----:B------:R-:W-:Y:S01]  /*1470*/  FFMA.FTZ R158, R182, R189, R158 ;  /* 0x000000bdb69e7223 */ /* 0x000fe2000001009e */
[----:B------:R-:W-:Y:S01]  /*1480*/  HADD2.F32 R161, -RZ, R155.H0_H0 ;  /* 0x2000009bffa17230 */ /* 0x000fe20000004100 */
[----:B------:R-:W-:Y:S02]  /*1490*/  FADD.FTZ R190, -R157, R190 ;  /* 0x000000be9dbe7221 */ /* 0x000fe40000010100 */
[----:B------:R-:W-:-:S02]  /*14a0*/  FMUL.FTZ R188, R169, R188 ;  /* 0x000000bca9bc7220 */ /* 0x000fc40000410000 */
[----:B------:R-:W-:Y:S02]  /*14b0*/  FMUL.FTZ R191, R113, R154 ;  /* 0x0000009a71bf7220 */ /* 0x000fe40000410000 */
[----:B------:R-:W-:Y:S02]  /*14c0*/  FADD.FTZ R148, R149, R186 ;  /* 0x000000ba95947221 */ /* 0x000fe40000010000 */
[----:B------:R-:W-:Y:S01]  /*14d0*/  FFMA.FTZ R158, R187, R186, R158 ;  /* 0x000000babb9e7223 */ /* 0x000fe2000001009e */
[----:B0-----:R-:W-:Y:S01]  /*14e0*/  HADD2.F32 R162, -RZ, R155.H1_H1 ;  /* 0x3000009bffa27230 */ /* 0x001fe20000004100 */
        /* <DEDUP_REMOVED lines=25> */
.L_x_6600:
[----:B------:R-:W-:Y:S05]  /*1680*/  BSYNC B0 ;  /* 0x0000000000007941 */ /* 0x000fea0003800000 */
.L_x_6599:
        /* <DEDUP_REMOVED lines=18> */
[--C-:B------:R-:W-:Y:S02]  /*17b0*/  HADD2.F32 R196, -RZ, R149.reuse.H0_H0 ;  /* 0x20000095ffc47230 */ /* 0x100fe40000004100 */
[----:B------:R-:W-:Y:S01]  /*17c0*/  HADD2.F32 R198, -RZ, R149.H1_H1 ;  /* 0x30000095ffc67230 */ /* 0x000fe20000004100 */
[C---:B------:R-:W-:Y:S01]  /*17d0*/  FADD.FTZ R160, -R157.reuse, R160 ;  /* 0x000000a09da07221 */ /* 0x040fe20000010100 */
[--C-:B---3--:R-:W-:Y:S01]  /*17e0*/  HADD2.F32 R149, -RZ, R152.reuse.H0_H0 ;  /* 0x20000098ff957230 */ /* 0x108fe20000004100 */
[C---:B------:R-:W-:Y:S01]  /*17f0*/  FADD.FTZ R148, -R157.reuse, R148 ;  /* 0x000000949d947221 */ /* 0x040fe20000010100 */
[----:B------:R-:W-:Y:S01]  /*1800*/  HADD2.F32 R152, -RZ, R152.H1_H1 ;  /* 0x30000098ff987230 */ /* 0x000fe20000004100 */
[----:B------:R-:W-:Y:S01]  /*1810*/  FADD.FTZ R200, -R157, R198 ;  /* 0x000000c69dc87221 */ /* 0x000fe20000010100 */
[--C-:B------:R-:W-:Y:S01]  /*1820*/  HADD2.F32 R202, -RZ, R150.reuse.H0_H0 ;  /* 0x20000096ffca7230 */ /* 0x100fe20000004100 */
[----:B-----5:R-:W-:Y:S01]  /*1830*/  FMUL.FTZ R173, R169, R160 ;  /* 0x000000a0a9ad7220 */ /* 0x020fe20000410000 */
[----:B------:R-:W-:Y:S01]  /*1840*/  HADD2.F32 R206, -RZ, R150.H1_H1 ;  /* 0x30000096ffce7230 */ /* 0x000fe20000004100 */
[----:B------:R-:W-:Y:S01]  /*1850*/  FMUL.FTZ R198, R108, R149 ;  /* 0x000000956cc67220 */ /* 0x000fe20000410000 */
[--C-:B------:R-:W-:Y:S01]  /*1860*/  HADD2.F32 R210, -RZ, R151.reuse.H0_H0 ;  /* 0x20000097ffd27230 */ /* 0x100fe20000004100 */
[----:B------:R-:W-:Y:S01]  /*1870*/  FADD.FTZ R150, -R157, R196 ;  /* 0x000000c49d967221 */ /* 0x000fe20000010100 */
[----:B------:R-:W-:Y:S01]  /*1880*/  HADD2.F32 R212, -RZ, R151.H1_H1 ;  /* 0x30000097ffd47230 */ /* 0x000fe20000004100 */
[----:B------:R-:W-:Y:S01]  /*1890*/  FMUL.FTZ R196, R169, R148 ;  /* 0x00000094a9c47220 */ /* 0x000fe20000410000 */
[----:B------:R-:W-:Y:S01]  /*18a0*/  HADD2.F32 R151, -RZ, R153.H0_H0 ;  /* 0x20000099ff977230 */ /* 0x000fe20000004100 */
[----:B------:R-:W-:-:S02]  /*18b0*/  FMUL.FTZ R197, R109, R152 ;  /* 0x000000986dc57220 */ /* 0x000fc40000410000 */
[----:B------:R-:W-:Y:S02]  /*18c0*/  FADD.FTZ R148, R159, R198 ;  /* 0x000000c69f947221 */ /* 0x000fe40000010000 */
[----:B------:R-:W-:Y:S01]  /*18d0*/  FFMA.FTZ R158, R173, R198, R158 ;  /* 0x000000c6ad9e7223 */ /* 0x000fe2000001009e */
[----:B0-----:R-:W-:Y:S01]  /*18e0*/  HADD2.F32 R162, -RZ, R153.H1_H1 ;  /* 0x30000099ffa27230 */ /* 0x001fe20000004100 */
        /* <DEDUP_REMOVED lines=8> */
[----:B------:R-:W-:Y:S02]  /*1970*/  FMUL.FTZ R200, R169, R200 ;  /* 0x000000c8a9c87220 */ /* 0x000fe40000410000 */
[----:B------:R-:W-:Y:S02]  /*1980*/  FMUL.FTZ R199, R111, R162 ;  /* 0x000000a26fc77220 */ /* 0x000fe40000410000 */
[----:B------:R-:W-:-:S02]  /*1990*/  FADD.FTZ R148, R149, R202 ;  /* 0x000000ca95947221 */ /* 0x000fc40000010000 */
[----:B------:R-:W-:Y:S01]  /*19a0*/  FFMA.FTZ R158, R195, R202, R158 ;  /* 0x000000cac39e7223 */ /* 0x000fe2000001009e */
[----:B------:R-:W-:Y:S01]  /*19b0*/  HADD2.F32 R154, -RZ, R154.H1_H1 ;  /* 0x3000009aff9a7230 */ /* 0x000fe20000004100 */
[----:B------:R-:W-:Y:S02]  /*19c0*/  FADD.FTZ R208, -R157, R206 ;  /* 0x000000ce9dd07221 */ /* 0x000fe40000010100 */
[----:B------:R-:W-:Y:S02]  /*19d0*/  FMUL.FTZ R201, R169, R204 ;  /* 0x000000cca9c97220 */ /* 0x000fe40000410000 */
[----:B------:R-:W-:Y:S02]  /*19e0*/  FMUL.FTZ R206, R104, R153 ;  /* 0x0000009968ce7220 */ /* 0x000fe40000410000 */
[----:B------:R-:W-:Y:S02]  /*19f0*/  FADD.FTZ R149, R148, R199 ;  /* 0x000000c794957221 */ /* 0x000fe40000010000 */
[----:B------:R-:W-:-:S02]  /*1a00*/  FFMA.FTZ R158, R200, R199, R158 ;  /* 0x000000c7c89e7223 */ /* 0x000fc4000001009e */
[C---:B------:R-:W-:Y:S02]  /*1a10*/  FADD.FTZ R210, -R157.reuse, R210 ;  /* 0x000000d29dd27221 */ /* 0x040fe40000010100 */
[----:B------:R-:W-:Y:S01]  /*1a20*/  FADD.FTZ R212, -R157, R212 ;  /* 0x000000d49dd47221 */ /* 0x000fe20000010100 */
[--C-:B------:R-:W-:Y:S01]  /*1a30*/  HADD2.F32 R157, -RZ, R155.reuse.H0_H0 ;  /* 0x2000009bff9d7230 */ /* 0x100fe20000004100 */
[----:B------:R-:W-:Y:S02]  /*1a40*/  FMUL.FTZ R208, R169, R208 ;  /* 0x000000d0a9d07220 */ /* 0x000fe40000410000 */
[----:B------:R-:W-:Y:S02]  /*1a50*/  FMUL.FTZ R203, R105, R154 ;  /* 0x0000009a69cb7220 */ /* 0x000fe40000410000 */
[----:B------:R-:W-:Y:S02]  /*1a60*/  FADD.FTZ R148, R149, R206 ;  /* 0x000000ce95947221 */ /* 0x000fe40000010000 */
[----:B------:R-:W-:Y:S01]  /*1a70*/  FFMA.FTZ R158, R201, R206, R158 ;  /* 0x000000cec99e7223 */ /* 0x000fe2000001009e */
[----:B------:R-:W-:Y:S01]  /*1a80*/  HADD2.F32 R160, -RZ, R155.H1_H1 ;  /* 0x3000009bffa07230 */ /* 0x000fe20000004100 */
        /* <DEDUP_REMOVED lines=24> */
.L_x_6602:
[----:B------:R-:W-:Y:S05]  /*1c10*/  BSYNC B0 ;  /* 0x0000000000007941 */ /* 0x000fea0003800000 */
.L_x_6601:
[----:B------:R-:W-:Y:S01]  /*1c20*/  LOP3.LUT P6, RZ, R2, 0xff, RZ, 0xc0, !PT ;  /* 0x000000ff02ff7812 */ /* 0x000fe200078cc0ff */
[----:B------:R-:W-:Y:S01]  /*1c30*/  HFMA2.MMA R211, -RZ, RZ, 1.875, 0 ;  /* 0x3f800000ffd37435 */ /* 0x000fe200000001ff */
[----:B------:R-:W-:-:S02]  /*1c40*/  SHF.R.U32.HI R150, RZ, 0x5, R4 ;  /* 0x00000005ff967819 */ /* 0x000fc40000011604 */
[----:B------:R-:W-:Y:S02]  /*1c50*/  LOP3.LUT P5, RZ, R4, 0x1f, RZ, 0xc0, !PT ;  /* 0x0000001f04ff7812 */ /* 0x000fe400078ac0ff */
[----:B------:R-:W-:Y:S01]  /*1c60*/  LOP3.LUT R213, R150, 0x7fffff8, RZ, 0xc0, !PT ;  /* 0x07fffff896d57812 */ /* 0x000fe200078ec0ff */
[----:B-----5:R-:W-:-:S06]  /*1c70*/  @P0 HADD2.F32 R211, -RZ, R156.H0_H0 ;  /* 0x2000009cffd30230 */ /* 0x020fcc0000004100 */
[----:B------:R-:W-:Y:S01]  /*1c80*/  @!P6 IADD3 R213, R213, 0x8, RZ ;  /* 0x00000008d5d5e810 */ /* 0x000fe20007ffe0ff */
[----:B------:R-:W-:Y:S05]  /*1c90*/  BRA.DIV ~URZ, `(.L_x_6603) ;  /* 0x000020f27f007947 */ /* 0x000fea000b800000 */
[----:B------:R0:W1:Y:S02]  /*1ca0*/  SHFL.DOWN PT, R152, R159, 0x10, 0x1f ;  /* 0x0a001f009f987f89 */ /* 0x00006400000e0000 */
.L_x_6614:
        /* <DEDUP_REMOVED lines=18> */
.L_x_6615:
        /* <DEDUP_REMOVED lines=139> */
.L_x_6606:
[----:B------:R-:W-:Y:S05]  /*2680*/  BSYNC B0 ;  /* 0x0000000000007941 */ /* 0x000fea0003800000 */
.L_x_6605:
        /* <DEDUP_REMOVED lines=107> */
.L_x_6608:
[----:B------:R-:W-:Y:S05]  /*2d40*/  BSYNC B0 ;  /* 0x0000000000007941 */ /* 0x000fea0003800000 */
.L_x_6607:
        /* <DEDUP_REMOVED lines=107> */
.L_x_6610:
[----:B------:R-:W-:Y:S05]  /*3400*/  BSYNC B0 ;  /* 0x0000000000007941 */ /* 0x000fea0003800000 */
.L_x_6609:
[----:B------:R-:W-:Y:S01]  /*3410*/  BSSY B0, `(.L_x_6611) ;  /* 0x000006a000007945 */ /* 0x000fe20003800000 */
[----:B------:R-:W-:Y:S05]  /*3420*/  @!P4 BRA `(.L_x_6612) ;  /* 0x000006800000c947 */ /* 0x000fea0003800000 */
[----:B------:R-:W-:Y:S01]  /*3430*/  ISETP.NE.U32.AND P6, PT, RZ, c[0x0][0x218], PT ;  /* 0x00008600ff007a0c */ /* 0x000fe20003fc5070 */
[-CC-:B0-----:R-:W-:Y:S01]  /*3440*/  FFMA.FTZ R150, R208, R156.reuse, R157.reuse ;  /* 0x0000009cd0967223 */ /* 0x181fe2000001009d */
[----:B------:R-:W-:Y:S01]  /*3450*/  LOP3.LUT P0, RZ, R181, 0xff00, RZ, 0xc0, !PT ;  /* 0x0000ff00b5ff7812 */ /* 0x000fe2000780c0ff */
        /* <DEDUP_REMOVED lines=10> */
[--C-:B------:R-:W-:Y:S01]  /*3500*/  @P6 HADD2.F32 R151, -RZ, R142.reuse.H1_H1 ;  /* 0x3000008eff976230 */ /* 0x100fe20000004100 */
[----:B------:R-:W-:Y:S01]  /*3510*/  FFMA.FTZ R162, R212, R156, R157 ;  /* 0x0000009cd4a27223 */ /* 0x000fe2000001009d */
[----:B------:R-:W-:Y:S01]  /*3520*/  @P6 HADD2.F32 R149, -RZ, R142.H0_H0 ;  /* 0x2000008eff956230 */ /* 0x000fe20000004100 */
[----:B------:R-:W-:Y:S02]  /*3530*/  FADD.FTZ R154, R199, -R154 ;  /* 0x8000009ac79a7221 */ /* 0x000fe40000010000 */
[----:B------:R-:W-:-:S02]  /*3540*/  @P6 FADD.FTZ R160, R160, R151 ;  /* 0x00000097a0a06221 */ /* 0x000fc40000010000 */
[----:B------:R-:W-:Y:S02]  /*3550*/  @P6 FADD.FTZ R158, R158, R149 ;  /* 0x000000959e9e6221 */ /* 0x000fe40000010000 */
[-C--:B------:R-:W-:Y:S02]  /*3560*/  FMUL.FTZ R153, R160, R211.reuse ;  /* 0x000000d3a0997220 */ /* 0x080fe40000410000 */
[----:B------:R-:W-:Y:S02]  /*3570*/  FMUL.FTZ R148, R158, R211 ;  /* 0x000000d39e947220 */ /* 0x000fe40000410000 */
[----:B------:R-:W-:Y:S02]  /*3580*/  FMUL.FTZ R153, R153, c[0x0][0x1e8] ;  /* 0x00007a0099997a20 */ /* 0x000fe40000410000 */
[----:B------:R-:W-:Y:S01]  /*3590*/  FMUL.FTZ R152, R148, c[0x0][0x1e8] ;  /* 0x00007a0094987a20 */ /* 0x000fe20000410000 */
[----:B------:R-:W-:Y:S01]  /*35a0*/  MOV R148, R180 ;  /* 0x000000b400947202 */ /* 0x000fe20000000f00 */
[-CC-:B------:R-:W-:Y:S01]  /*35b0*/  FFMA.FTZ R151, R195, R156.reuse, R157.reuse ;  /* 0x0000009cc3977223 */ /* 0x180fe2000001009d */
[----:B------:R-:W-:Y:S01]  /*35c0*/  FSEL R214, R153, RZ, P0 ;  /* 0x000000ff99d67208 */ /* 0x000fe20000000000 */
[-CC-:B------:R-:W-:Y:S01]  /*35d0*/  FFMA.FTZ R149, R173, R156.reuse, R157.reuse ;  /* 0x0000009cad957223 */ /* 0x180fe2000001009d */
[----:B------:R-:W-:Y:S01]  /*35e0*/  ISETP.NE.U32.AND P0, PT, RZ, c[0x0][0x258], PT ;  /* 0x00009600ff007a0c */ /* 0x000fe20003f05070 */
[----:B------:R-:W-:Y:S01]  /*35f0*/  FFMA.FTZ R155, R207, R156, R157 ;  /* 0x0000009ccf9b7223 */ /* 0x000fe2000001009d */
[----:B------:R-:W-:Y:S01]  /*3600*/  FSEL R159, R152, RZ, P5 ;  /* 0x000000ff989f7208 */ /* 0x000fe20002800000 */
[----:B------:R-:W-:Y:S01]  /*3610*/  FADD.FTZ R152, R202, -R151 ;  /* 0x80000097ca987221 */ /* 0x000fe20000010000 */
[----:B------:R-:W-:Y:S01]  /*3620*/  ISETP.NE.AND.EX P0, PT, RZ, c[0x0][0x25c], PT, P0 ;  /* 0x00009700ff007a0c */ /* 0x000fe20003f05300 */
[--C-:B------:R-:W-:Y:S01]  /*3630*/  @P6 HADD2.F32 R151, -RZ, R141.reuse.H0_H0 ;  /* 0x2000008dff976230 */ /* 0x100fe20000004100 */
[----:B------:R-:W-:Y:S01]  /*3640*/  LOP3.LUT P5, RZ, R148, 0xff, RZ, 0xc0, !PT ;  /* 0x000000ff94ff7812 */ /* 0x000fe200078ac0ff */
[----:B------:R-:W-:Y:S01]  /*3650*/  FADD.FTZ R148, R198, -R149 ;  /* 0x80000095c6947221 */ /* 0x000fe20000010000 */
[----:B------:R-:W-:Y:S01]  /*3660*/  @P6 HADD2.F32 R149, -RZ, R140.H0_H0 ;  /* 0x2000008cff956230 */ /* 0x000fe20000004100 */
[C---:B------:R-:W-:Y:S01]  /*3670*/  FMUL.FTZ R152, R169.reuse, R152 ;  /* 0x00000098a9987220 */ /* 0x040fe20000410000 */
[----:B------:R-:W-:Y:S01]  /*3680*/  @P6 HADD2.F32 R153, -RZ, R141.H1_H1 ;  /* 0x3000008dff996230 */ /* 0x000fe20000004100 */
[----:B------:R-:W-:Y:S01]  /*3690*/  FMUL.FTZ R148, R169, R148 ;  /* 0x00000094a9947220 */ /* 0x000fe20000410000 */
[----:B------:R-:W-:Y:S01]  /*36a0*/  @P6 HADD2.F32 R157, -RZ, R143.H1_H1 ;  /* 0x3000008fff9d6230 */ /* 0x000fe20000004100 */
[----:B------:R-:W-:-:S02]  /*36b0*/  @P6 FADD.FTZ R152, R152, R151 ;  /* 0x0000009798986221 */ /* 0x000fc40000010000 */
[----:B------:R-:W-:Y:S02]  /*36c0*/  FADD.FTZ R150, R197, -R150 ;  /* 0x80000096c5967221 */ /* 0x000fe40000010000 */
[----:B------:R-:W-:Y:S01]  /*36d0*/  FADD.FTZ R204, R209, -R162 ;  /* 0x800000a2d1cc7221 */ /* 0x000fe20000010000 */
[----:B------:R-:W-:Y:S01]  /*36e0*/  @P0 F2FP.PACK_AB R151, RZ, R152 ;  /* 0x00000098ff97023e */ /* 0x000fe200000000ff */
[C---:B------:R-:W-:Y:S01]  /*36f0*/  FMUL.FTZ R154, R169.reuse, R154 ;  /* 0x0000009aa99a7220 */ /* 0x040fe20000410000 */
[----:B------:R-:W-:Y:S01]  /*3700*/  @P0 F2FP.PACK_AB R158, RZ, R158 ;  /* 0x0000009eff9e023e */ /* 0x000fe200000000ff */
[----:B------:R-:W-:Y:S01]  /*3710*/  FADD.FTZ R156, R210, -R155 ;  /* 0x8000009bd29c7221 */ /* 0x000fe20000010000 */
[----:B------:R-:W-:Y:S01]  /*3720*/  @P6 HADD2.F32 R155, -RZ, R143.H0_H0 ;  /* 0x2000008fff9b6230 */ /* 0x000fe20000004100 */
[----:B------:R-:W-:Y:S01]  /*3730*/  @P6 FADD.FTZ R148, R148, R149 ;  /* 0x0000009594946221 */ /* 0x000fe20000010000 */
[----:B------:R-:W-:Y:S01]  /*3740*/  @P6 HADD2.F32 R149, -RZ, R140.H1_H1 ;  /* 0x3000008cff956230 */ /* 0x000fe20000004100 */
[----:B------:R-:W-:Y:S01]  /*3750*/  FMUL.FTZ R150, R169, R150 ;  /* 0x00000096a9967220 */ /* 0x000fe20000410000 */
[----:B------:R-:W-:Y:S01]  /*3760*/  @P0 PRMT R145, R151, 0x7610, R145 ;  /* 0x0000761097910816 */ /* 0x000fe20000000091 */
[C---:B------:R-:W-:Y:S01]  /*3770*/  FMUL.FTZ R204, R169.reuse, R204 ;  /* 0x000000cca9cc7220 */ /* 0x040fe20000410000 */
[----:B------:R-:W-:Y:S01]  /*3780*/  @P0 F2FP.PACK_AB R160, RZ, R160 ;  /* 0x000000a0ffa0023e */ /* 0x000fe200000000ff */
[----:B------:R-:W-:Y:S01]  /*3790*/  @P6 FADD.FTZ R154, R154, R153 ;  /* 0x000000999a9a6221 */ /* 0x000fe20000010000 */
[----:B------:R-:W-:Y:S01]  /*37a0*/  @P0 PRMT R146, R158, 0x7610, R146 ;  /* 0x000076109e920816 */ /* 0x000fe20000000092 */
[----:B------:R-:W-:-:S02]  /*37b0*/  FMUL.FTZ R162, R169, R156 ;  /* 0x0000009ca9a27220 */ /* 0x000fc40000410000 */
        /* <DEDUP_REMOVED lines=17> */
[----:B------:R-:W-:Y:S01]  /*38d0*/  @P0 PRMT R144, R149, 0x7610, R144 ;  /* 0x0000761095900816 */ /* 0x000fe20000000090 */
        /* <DEDUP_REMOVED lines=17> */
[----:B------:R-:W-:Y:S02]  /*39f0*/  FSEL R211, R211, RZ, P6 ;  /* 0x000000ffd3d37208 */ /* 0x000fe40003000000 */
[----:B------:R-:W-:Y:S01]  /*3a00*/  F2FP.PACK_AB R149, R155, R152 ;  /* 0x000000989b95723e */ /* 0x000fe200000000ff */
[CC--:B------:R-:W-:Y:S01]  /*3a10*/  @P5 IMAD.WIDE.U32 R152, R0.reuse, R161.reuse, c[0x0][0x258] ;  /* 0x0000960000985625 */ /* 0x0c0fe200078e00a1 */
[----:B------:R-:W-:Y:S02]  /*3a20*/  F2FP.PACK_AB R148, R151, R148 ;  /* 0x000000949794723e */ /* 0x000fe400000000ff */
[----:B------:R-:W-:Y:S01]  /*3a30*/  @P0 PRMT R145, R145, 0x5410, R157 ;  /* 0x0000541091910816 */ /* 0x000fe2000000009d */
[----:B------:R-:W-:Y:S01]  /*3a40*/  IMAD.WIDE.U32 R154, R0, R161, c[0x0][0x248] ;  /* 0x00009200009a7625 */ /* 0x000fe200078e00a1 */
[----:B------:R-:W-:Y:S02]  /*3a50*/  @P0 PRMT R144, R144, 0x5410, R156 ;  /* 0x0000541090900816 */ /* 0x000fe4000000009c */
[----:B------:R-:W-:-:S02]  /*3a60*/  @P0 PRMT R147, R147, 0x5410, R204 ;  /* 0x0000541093930816 */ /* 0x000fc400000000cc */
[----:B------:R-:W-:Y:S02]  /*3a70*/  F2FP.PACK_AB R150, R214, R159 ;  /* 0x0000009fd696723e */ /* 0x000fe400000000ff */
[----:B------:R-:W-:Y:S01]  /*3a80*/  F2FP.PACK_AB R151, R211, R162 ;  /* 0x000000a2d397723e */ /* 0x000fe200000000ff */
[----:B------:R0:W-:Y:S04]  /*3a90*/  @P5 STG.E.128 [R152.64], R144 ;  /* 0x0000009098005986 */ /* 0x0001e8000c101d04 */
[----:B------:R0:W-:Y:S02]  /*3aa0*/  STG.E.128 [R154.64], R148 ;  /* 0x000000949a007986 */ /* 0x0001e4000c101d04 */
.L_x_6612:
[----:B------:R-:W-:Y:S05]  /*3ab0*/  BSYNC B0 ;  /* 0x0000000000007941 */ /* 0x000fea0003800000 */
.L_x_6611:
[----:B------:R-:W-:Y:S02]  /*3ac0*/  IADD3 R3, R3, c[0x0][0x160], RZ ;  /* 0x0000580003037a10 */ /* 0x000fe40007ffe0ff */
[----:B------:R-:W-:Y:S02]  /*3ad0*/  LOP3.LUT P5, RZ, R2, 0xff, RZ, 0xc0, !PT ;  /* 0x000000ff02ff7812 */ /* 0x000fe400078ac0ff */
[----:B------:R-:W-:-:S02]  /*3ae0*/  ISETP.GE.AND P0, PT, R3, c[0x0][0x164], PT ;  /* 0x0000590003007a0c */ /* 0x000fc40003f06270 */
[----:B------:R-:W-:-:S11]  /*3af0*/  SEL R2, RZ, 0x1, P5 ;  /* 0x00000001ff027807 */ /* 0x000fd60002800000 */
[----:B0-----:R-:W-:Y:S01]  /*3b00*/  @P0 CALL.REL.NOINC `(.L_x_6594) ;  /* 0x0000001000000944 */ /* 0x001fe20003c00000 */
[----:B------:R-:W-:Y:S05]  /*3b10*/  BRA `(.L_x_6613) ;  /* 0xffffc94000007947 */ /* 0x000fea000383ffff */
.L_x_6594:
        /* <DEDUP_REMOVED lines=39> */
.L_x_6603:
[----:B------:R-:W-:Y:S02]  /*3d90*/  MOV R153, R159 ;  /* 0x0000009f00997202 */ /* 0x000fe40000000f00 */
[----:B------:R-:W-:-:S02]  /*3da0*/  MOV R160, 0x10 ;  /* 0x0000001000a07802 */ /* 0x000fc40000000f00 */
[----:B------:R-:W-:Y:S02]  /*3db0*/  MOV R205, 0x1f ;  /* 0x0000001f00cd7802 */ /* 0x000fe40000000f00 */
[----:B------:R-:W-:Y:S02]  /*3dc0*/  MOV R162, 0xffffffff ;  /* 0xffffffff00a27802 */ /* 0x000fe40000000f00 */
[----:B------:R-:W-:Y:S02]  /*3dd0*/  MOV R148, 0x3df0 ;  /* 0x00003df000947802 */ /* 0x000fe40000000f00 */
[----:B------:R-:W-:Y:S05]  /*3de0*/  CALL.REL.NOINC `($__internal_108_$__cuda_sm70_shflsync_down_p) ;  /* 0x0000045000007944 */ /* 0x000fea0003c00000 */
[----:B-1----:R-:W-:Y:S01]  /*3df0*/  MOV R152, R205 ;  /* 0x000000cd00987202 */ /* 0x002fe20000000f00 */
[----:B0-----:R-:W-:Y:S05]  /*3e00*/  BRA `(.L_x_6614) ;  /* 0xffffdea000007947 */ /* 0x001fea000383ffff */
.L_x_6604:
[----:B------:R-:W-:Y:S01]  /*3e10*/  HFMA2.MMA R160, -RZ, RZ, 0, 9.5367431640625e-07 ;  /* 0x00000010ffa07435 */ /* 0x000fe200000001ff */
[----:B------:R-:W-:Y:S02]  /*3e20*/  MOV R153, R158 ;  /* 0x0000009e00997202 */ /* 0x000fe40000000f00 */
[----:B------:R-:W-:Y:S02]  /*3e30*/  MOV R205, 0x1f ;  /* 0x0000001f00cd7802 */ /* 0x000fe40000000f00 */
[----:B------:R-:W-:-:S02]  /*3e40*/  MOV R162, 0xffffffff ;  /* 0xffffffff00a27802 */ /* 0x000fc40000000f00 */
[----:B------:R-:W-:Y:S02]  /*3e50*/  MOV R148, 0x3e70 ;  /* 0x00003e7000947802 */ /* 0x000fe40000000f00 */
[----:B01----:R-:W-:Y:S05]  /*3e60*/  CALL.REL.NOINC `($__internal_108_$__cuda_sm70_shflsync_down_p) ;  /* 0x000003d000007944 */ /* 0x003fea0003c00000 */
[----:B------:R-:W-:Y:S01]  /*3e70*/  FADD.FTZ R152, R152, R159 ;  /* 0x0000009f98987221 */ /* 0x000fe20000010000 */
[----:B0-----:R-:W-:Y:S01]  /*3e80*/  HFMA2.MMA R160, -RZ, RZ, 0, 4.76837158203125e-07 ;  /* 0x00000008ffa07435 */ /* 0x001fe200000001ff */
[----:B-1----:R-:W-:Y:S01]  /*3e90*/  FADD.FTZ R158, R158, R205 ;  /* 0x000000cd9e9e7221 */ /* 0x002fe20000010000 */
[----:B------:R-:W-:Y:S02]  /*3ea0*/  MOV R205, 0x1f ;  /* 0x0000001f00cd7802 */ /* 0x000fe40000000f00 */
[----:B------:R-:W-:Y:S02]  /*3eb0*/  MOV R162, 0xffffffff ;  /* 0xffffffff00a27802 */ /* 0x000fe40000000f00 */
[----:B------:R-:W-:Y:S02]  /*3ec0*/  MOV R153, R152 ;  /* 0x0000009800997202 */ /* 0x000fe40000000f00 */
[----:B------:R-:W-:Y:S02]  /*3ed0*/  MOV R148, 0x3ef0 ;  /* 0x00003ef000947802 */ /* 0x000fe40000000f00 */
[----:B------:R-:W-:Y:S05]  /*3ee0*/  CALL.REL.NOINC `($__internal_108_$__cuda_sm70_shflsync_down_p) ;  /* 0x0000035000007944 */ /* 0x000fea0003c00000 */
[----:B0-----:R-:W-:Y:S01]  /*3ef0*/  HFMA2.MMA R160, -RZ, RZ, 0, 4.76837158203125e-07 ;  /* 0x00000008ffa07435 */ /* 0x001fe200000001ff */
[----:B-1----:R-:W-:-:S02]  /*3f00*/  MOV R151, R205 ;  /* 0x000000cd00977202 */ /* 0x002fc40000000f00 */
[----:B------:R-:W-:Y:S02]  /*3f10*/  MOV R153, R158 ;  /* 0x0000009e00997202 */ /* 0x000fe40000000f00 */
[----:B------:R-:W-:Y:S02]  /*3f20*/  MOV R205, 0x1f ;  /* 0x0000001f00cd7802 */ /* 0x000fe40000000f00 */
[----:B------:R-:W-:Y:S02]  /*3f30*/  MOV R162, 0xffffffff ;  /* 0xffffffff00a27802 */ /* 0x000fe40000000f00 */
[----:B------:R-:W-:Y:S02]  /*3f40*/  MOV R148, 0x3f60 ;  /* 0x00003f6000947802 */ /* 0x000fe40000000f00 */
[----:B------:R-:W-:Y:S05]  /*3f50*/  CALL.REL.NOINC `($__internal_108_$__cuda_sm70_shflsync_down_p) ;  /* 0x000002e000007944 */ /* 0x000fea0003c00000 */
[----:B------:R-:W-:Y:S01]  /*3f60*/  FADD.FTZ R152, R151, R152 ;  /* 0x0000009897987221 */ /* 0x000fe20000010000 */
[----:B0-----:R-:W-:Y:S01]  /*3f70*/  HFMA2.MMA R160, -RZ, RZ, 0, 2.384185791015625e-07 ;  /* 0x00000004ffa07435 */ /* 0x001fe200000001ff */
[----:B-1----:R-:W-:Y:S01]  /*3f80*/  FADD.FTZ R158, R158, R205 ;  /* 0x000000cd9e9e7221 */ /* 0x002fe20000010000 */
[----:B------:R-:W-:Y:S02]  /*3f90*/  MOV R205, 0x1f ;  /* 0x0000001f00cd7802 */ /* 0x000fe40000000f00 */
[----:B------:R-:W-:-:S02]  /*3fa0*/  MOV R162, 0xffffffff ;  /* 0xffffffff00a27802 */ /* 0x000fc40000000f00 */
[----:B------:R-:W-:Y:S02]  /*3fb0*/  MOV R153, R152 ;  /* 0x0000009800997202 */ /* 0x000fe40000000f00 */
[----:B------:R-:W-:Y:S02]  /*3fc0*/  MOV R148, 0x3fe0 ;  /* 0x00003fe000947802 */ /* 0x000fe40000000f00 */
[----:B------:R-:W-:Y:S05]  /*3fd0*/  CALL.REL.NOINC `($__internal_108_$__cuda_sm70_shflsync_down_p) ;  /* 0x0000026000007944 */ /* 0x000fea0003c00000 */
[----:B0-----:R-:W-:Y:S01]  /*3fe0*/  HFMA2.MMA R160, -RZ, RZ, 0, 2.384185791015625e-07 ;  /* 0x00000004ffa07435 */ /* 0x001fe200000001ff */
[----:B-1----:R-:W-:Y:S02]  /*3ff0*/  MOV R151, R205 ;  /* 0x000000cd00977202 */ /* 0x002fe40000000f00 */
[----:B------:R-:W-:Y:S02]  /*4000*/  MOV R153, R158 ;  /* 0x0000009e00997202 */ /* 0x000fe40000000f00 */
[----:B------:R-:W-:Y:S02]  /*4010*/  MOV R205, 0x1f ;  /* 0x0000001f00cd7802 */ /* 0x000fe40000000f00 */
[----:B------:R-:W-:Y:S02]  /*4020*/  MOV R162, 0xffffffff ;  /* 0xffffffff00a27802 */ /* 0x000fe40000000f00 */
[----:B------:R-:W-:-:S02]  /*4030*/  MOV R148, 0x4050 ;  /* 0x0000405000947802 */ /* 0x000fc40000000f00 */
[----:B------:R-:W-:Y:S05]  /*4040*/  CALL.REL.NOINC `($__internal_108_$__cuda_sm70_shflsync_down_p) ;  /* 0x000001f000007944 */ /* 0x000fea0003c00000 */
[----:B------:R-:W-:Y:S01]  /*4050*/  FADD.FTZ R152, R151, R152 ;  /* 0x0000009897987221 */ /* 0x000fe20000010000 */
[----:B0-----:R-:W-:Y:S01]  /*4060*/  HFMA2.MMA R160, -RZ, RZ, 0, 1.1920928955078125e-07 ;  /* 0x00000002ffa07435 */ /* 0x001fe200000001ff */
[----:B-1----:R-:W-:Y:S01]  /*4070*/  FADD.FTZ R156, R158, R205 ;  /* 0x000000cd9e9c7221 */ /* 0x002fe20000010000 */
[----:B------:R-:W-:-:S02]  /*4080*/  MOV R205, 0x1f ;  /* 0x0000001f00cd7802 */ /* 0x000fc40000000f00 */
[----:B------:R-:W-:Y:S02]  /*4090*/  MOV R162, 0xffffffff ;  /* 0xffffffff00a27802 */ /* 0x000fe40000000f00 */
[----:B------:R-:W-:Y:S02]  /*40a0*/  MOV R153, R152 ;  /* 0x0000009800997202 */ /* 0x000fe40000000f00 */
[----:B------:R-:W-:Y:S02]  /*40b0*/  MOV R148, 0x40d0 ;  /* 0x000040d000947802 */ /* 0x000fe40000000f00 */
[----:B------:R-:W-:Y:S05]  /*40c0*/  CALL.REL.NOINC `($__internal_108_$__cuda_sm70_shflsync_down_p) ;  /* 0x0000017000007944 */ /* 0x000fea0003c00000 */
[----:B0-----:R-:W-:Y:S01]  /*40d0*/  HFMA2.MMA R160, -RZ, RZ, 0, 1.1920928955078125e-07 ;  /* 0x00000002ffa07435 */ /* 0x001fe200000001ff */
[----:B-1----:R-:W-:Y:S02]  /*40e0*/  MOV R151, R205 ;  /* 0x000000cd00977202 */ /* 0x002fe40000000f00 */
[----:B------:R-:W-:Y:S02]  /*40f0*/  MOV R153, R156 ;  /* 0x0000009c00997202 */ /* 0x000fe40000000f00 */
[----:B------:R-:W-:Y:S02]  /*4100*/  MOV R205, 0x1f ;  /* 0x0000001f00cd7802 */ /* 0x000fe40000000f00 */
[----:B------:R-:W-:-:S02]  /*4110*/  MOV R162, 0xffffffff ;  /* 0xffffffff00a27802 */ /* 0x000fc40000000f00 */
[----:B------:R-:W-:Y:S02]  /*4120*/  MOV R148, 0x4140 ;  /* 0x0000414000947802 */ /* 0x000fe40000000f00 */
[----:B------:R-:W-:Y:S05]  /*4130*/  CALL.REL.NOINC `($__internal_108_$__cuda_sm70_shflsync_down_p) ;  /* 0x0000010000007944 */ /* 0x000fea0003c00000 */
[----:B------:R-:W-:Y:S01]  /*4140*/  FADD.FTZ R154, R151, R152 ;  /* 0x00000098979a7221 */ /* 0x000fe20000010000 */
[----:B0-----:R-:W-:Y:S01]  /*4150*/  HFMA2.MMA R160, -RZ, RZ, 0, 5.9604644775390625e-08 ;  /* 0x00000001ffa07435 */ /* 0x001fe200000001ff */
[----:B-1----:R-:W-:Y:S01]  /*4160*/  FADD.FTZ R156, R156, R205 ;  /* 0x000000cd9c9c7221 */ /* 0x002fe20000010000 */
[----:B------:R-:W-:Y:S02]  /*4170*/  MOV R205, 0x1f ;  /* 0x0000001f00cd7802 */ /* 0x000fe40000000f00 */
[----:B------:R-:W-:Y:S02]  /*4180*/  MOV R162, 0xffffffff ;  /* 0xffffffff00a27802 */ /* 0x000fe40000000f00 */
[----:B------:R-:W-:Y:S02]  /*4190*/  MOV R153, R154 ;  /* 0x0000009a00997202 */ /* 0x000fe40000000f00 */
[----:B------:R-:W-:Y:S02]  /*41a0*/  MOV R148, 0x41c0 ;  /* 0x000041c000947802 */ /* 0x000fe40000000f00 */
[----:B------:R-:W-:Y:S05]  /*41b0*/  CALL.REL.NOINC `($__internal_108_$__cuda_sm70_shflsync_down_p) ;  /* 0x0000008000007944 */ /* 0x000fea0003c00000 */
[----:B0-----:R-:W-:Y:S01]  /*41c0*/  HFMA2.MMA R160, -RZ, RZ, 0, 5.9604644775390625e-08 ;  /* 0x00000001ffa07435 */ /* 0x001fe200000001ff */
[----:B-1----:R-:W-:-:S02]  /*41d0*/  MOV R155, R205 ;  /* 0x000000cd009b7202 */ /* 0x002fc40000000f00 */
[----:B------:R-:W-:Y:S02]  /*41e0*/  MOV R153, R156 ;  /* 0x0000009c00997202 */ /* 0x000fe40000000f00 */
[----:B------:R-:W-:Y:S02]  /*41f0*/  MOV R205, 0x1f ;  /* 0x0000001f00cd7802 */ /* 0x000fe40000000f00 */
[----:B------:R-:W-:Y:S02]  /*4200*/  MOV R162, 0xffffffff ;  /* 0xffffffff00a27802 */ /* 0x000fe40000000f00 */
[----:B------:R-:W-:Y:S02]  /*4210*/  MOV R148, 0x4230 ;  /* 0x0000423000947802 */ /* 0x000fe40000000f00 */
[----:B------:R-:W-:Y:S05]  /*4220*/  CALL.REL.NOINC `($__internal_108_$__cuda_sm70_shflsync_down_p) ;  /* 0x0000001000007944 */ /* 0x000fea0003c00000 */
[----:B01----:R-:W-:Y:S05]  /*4230*/  BRA `(.L_x_6615) ;  /* 0xffffdb9000007947 */ /* 0x003fea000383ffff */
        .weak           $__internal_108_$__cuda_sm70_shflsync_down_p
        .type           $__internal_108_$__cuda_sm70_shflsync_down_p,@function
        .size           $__internal_108_$__cuda_sm70_shflsync_down_p,(.L_x_11842 - $__internal_108_$__cuda_sm70_shflsync_down_p)
$__internal_108_$__cuda_sm70_shflsync_down_p:
[----:B------:R-:W-:Y:S01]  /*4240*/  HFMA2.MMA R149, -RZ, RZ, 0, 0 ;  /* 0x00000000ff957435 */ /* 0x000fe200000001ff */
[----:B------:R-:W-:Y:S04]  /*4250*/  WARPSYNC R162 ;  /* 0x000000a200007348 */ /* 0x000fe80003800000 */
[----:B------:R0:W1:Y:S01]  /*4260*/  SHFL.DOWN PT, R205, R153, R160, R205 ;  /* 0x080000a099cd7389 */ /* 0x00006200000e00cd */
[----:B------:R-:W-:Y:S05]  /*4270*/  RET.REL.NODEC R148 `(_ZN10layer_norm13ln_bwd_kernelINS_13Kernel_traitsIf6__halfS2_S2_fjLj8192ELj1ELj1ELj8ELj16ENS_18Kernel_traits_baseILj8192EfS2_S2_S2_fjLj256EEEEELb1ELb0ELb0ELb0EEEvNS_9BwdParamsE) ;  /* 0xffffbd8094007950 */ /* 0x000fea0003c3ffff */
.L_x_6616:
        /* <DEDUP_REMOVED lines=16> */
.L_x_11842:


//--------------------- .text._ZN10layer_norm13ln_bwd_kernelINS_13Kernel_traitsIf6__halfS2_S2_fjLj8192ELj1ELj1ELj8ELj16ENS_18Kernel_traits_baseILj8192EfS2_S2_S2_fjLj256EEEEELb1ELb0ELb0ELb1EEEvNS_9BwdParamsE --------------------------
	.section	.text._ZN10layer_norm13ln_bwd_kernelINS_13Kernel_traitsIf6__halfS2_S2_fjLj8192ELj1ELj1ELj8ELj16ENS_18Kernel_traits_baseILj8192EfS2_S2_S2_fjLj256EEEEELb1ELb0ELb0ELb1EEEvNS_9BwdParamsE,"ax",@progbits
	.sectioninfo	@"SHI_REGISTERS=240"
	.align	128
        .global         _ZN10layer_norm13ln_bwd_kernelINS_13Kernel_traitsIf6__halfS2_S2_fjLj8192ELj1ELj1ELj8ELj16ENS_18Kernel_traits_baseILj8192EfS2_S2_S2_fjLj256EEEEELb1ELb0ELb0ELb1EEEvNS_9BwdParamsE
        .type           _ZN10layer_norm13ln_bwd_kernelINS_13Kernel_traitsIf6__halfS2_S2_fjLj8192ELj1ELj1ELj8ELj16ENS_18Kernel_traits_baseILj8192EfS2_S2_S2_fjLj256EEEEELb1ELb0ELb0ELb1EEEvNS_9BwdParamsE,@function
        .size           _ZN10layer_norm13ln_bwd_kernelINS_13Kernel_traitsIf6__halfS2_S2_fjLj8192ELj1ELj1ELj8ELj16ENS_18Kernel_traits_baseILj8192EfS2_S2_S2_fjLj256EEEEELb1ELb0ELb0ELb1EEEvNS_9BwdParamsE,(.L_x_11843 - _ZN10layer_norm13ln_bwd_kernelINS_13Kernel_traitsIf6__halfS2_S2_fjLj8192ELj1ELj1ELj8ELj16ENS_18Kernel_traits_baseILj8192EfS2_S2_S2_fjLj256EEEEELb1ELb0ELb0ELb1EEEvNS_9BwdParamsE)
        .other          _ZN10layer_norm13ln_bwd_kernelINS_13Kernel_traitsIf6__halfS2_S2_fjLj8192ELj1ELj1ELj8ELj16ENS_18Kernel_traits_baseILj8192EfS2_S2_S2_fjLj256EEEEELb1ELb0ELb0ELb1EEEvNS_9BwdParamsE,@"STO_CUDA_ENTRY STV_DEFAULT"
_ZN10layer_norm13ln_bwd_kernelINS_13Kernel_traitsIf6__halfS2_S2_fjLj8192ELj1ELj1ELj8ELj16ENS_18Kernel_traits_baseILj8192EfS2_S2_S2_fjLj256EEEEELb1ELb0ELb0ELb1EEEvNS_9BwdParamsE:
.text._ZN10layer_norm13ln_bwd_kernelINS_13Kernel_traitsIf6__halfS2_S2_fjLj8192ELj1ELj1ELj8ELj16ENS_18Kernel_traits_baseILj8192EfS2_S2_S2_fjLj256EEEEELb1ELb0ELb0ELb1EEEvNS_9BwdParamsE:
        /* <DEDUP_REMOVED lines=40> */
.L_x_6617:
        /* <DEDUP_REMOVED lines=47> */
.L_x_6622:
        /* <DEDUP_REMOVED lines=11> */
[----:B------:R-:W-:Y:S02]  /*0620*/  @P0 LEA.HI.X R3, R160, c[0x0][0x1c4], R57, 0x1, P1 ;  /* 0x00007100a0030a11 */ /* 0x000fe400008f0c39 */
[----:B------:R-:W-:Y:S01]  /*0630*/  MOV R89, 0x4 ;  /* 0x0000000400597802 */ /* 0x000fe20000000f00 */
[CC--:B------:R-:W-:Y:S01]  /*0640*/  IMAD.WIDE.U32 R60, R158.reuse, R170.reuse, c[0x0][0x208] ;  /* 0x000082009e3c7625 */ /* 0x0c0fe200078e00aa */
[C---:B------:R-:W-:Y:S01]  /*0650*/  IADD3 R162, R158.reuse, 0x200, RZ ;  /* 0x000002009ea27810 */ /* 0x040fe20007ffe0ff */
[----:B------:R0:W2:Y:S02]  /*0660*/  @P0 LDG.E.U16 R174, [R2.64] ;  /* 0x0000000402ae0981 */ /* 0x0000a4000c1e1500 */
[CC--:B------:R-:W-:Y:S01]  /*0670*/  IMAD.WIDE.U32 R56, R158.reuse, R170.reuse, c[0x0][0x188] ;  /* 0x000062009e387625 */ /* 0x0c0fe200078e00aa */
[----:B------:R-:W-:Y:S01]  /*0680*/  IADD3 R157, R158, 0x300, RZ ;  /* 0x000003009e9d7810 */ /* 0x000fe20007ffe0ff */
[----:B------:R-:W3:Y:S02]  /*0690*/  LDG.E.128 R60, [R60.64] ;  /* 0x000000043c3c7981 */ /* 0x000ee4000c1e1d00 */
[----:B------:R-:W-:-:S02]  /*06a0*/  IMAD.WIDE.U32 R64, R163, R170, c[0x0][0x188] ;  /* 0x00006200a3407625 */ /* 0x000fc400078e00aa */
[----:B------:R-:W4:Y:S02]  /*06b0*/  LDG.E.128 R56, [R56.64] ;  /* 0x0000000438387981 */ /* 0x000f24000c1e1d00 */
[----:B0-----:R-:W-:Y:S02]  /*06c0*/  IMAD.WIDE R2, R160, R89, c[0x0][0x1a0] ;  /* 0x00006800a0027625 */ /* 0x001fe400078e0259 */
[----:B------:R-:W4:Y:S02]  /*06d0*/  LDG.E.128 R64, [R64.64] ;  /* 0x0000000440407981 */ /* 0x000f24000c1e1d00 */
[CC--:B------:R-:W-:Y:S02]  /*06e0*/  IMAD.WIDE.U32 R72, R162.reuse, R170.reuse, c[0x0][0x188] ;  /* 0x00006200a2487625 */ /* 0x0c0fe400078e00aa */
        /* <DEDUP_REMOVED lines=12> */
[----:B------:R-:W-:-:S05]  /*07b0*/  MOV R172, 0x8 ;  /* 0x0000000800ac7802 */ /* 0x000fca0000000f00 */
[----:B0-----:R-:W-:-:S04]  /*07c0*/  IMAD.WIDE.U32 R2, R158, R172, c[0x0][0x190] ;  /* 0x000064009e027625 */ /* 0x001fc800078e00ac */
[----:B-1----:R-:W-:Y:S02]  /*07d0*/  IMAD.WIDE.U32 R88, R163, R172, c[0x0][0x190] ;  /* 0x00006400a3587625 */ /* 0x002fe400078e00ac */
[----:B-----5:R-:W5:Y:S04]  /*07e0*/  LDG.E.64 R2, [R2.64] ;  /* 0x0000000402027981 */ /* 0x020f68000c1e1b00 */
[----:B------:R-:W5:Y:S01]  /*07f0*/  LDG.E.64 R88, [R88.64] ;  /* 0x0000000458587981 */ /* 0x000f62000c1e1b00 */
[----:B------:R-:W-:-:S04]  /*0800*/  ISETP.NE.U32.AND P1, PT, RZ, c[0x0][0x218], PT ;  /* 0x00008600ff007a0c */ /* 0x000fc80003f25070 */
[----:B------:R-:W-:Y:S01]  /*0810*/  ISETP.NE.AND.EX P1, PT, RZ, c[0x0][0x21c], PT, P1 ;  /* 0x00008700ff007a0c */ /* 0x000fe20003f25310 */
[-C--:B------:R-:W-:Y:S01]  /*0820*/  IMAD.WIDE.U32 R168, R162, R172.reuse, c[0x0][0x190] ;  /* 0x00006400a2a87625 */ /* 0x080fe200078e00ac */
[----:B------:R-:W-:Y:S01]  /*0830*/  MOV R161, 0x3f800000 ;  /* 0x3f80000000a17802 */ /* 0x000fe20000000f00 */
[----:B------:R-:W-:Y:S02]  /*0840*/  ULDC.U8 UR6, c[0x0][0x1f0] ;  /* 0x00007c0000067ab9 */ /* 0x000fe40000000000 */
[----:B------:R-:W-:-:S08]  /*0850*/  IMAD.WIDE.U32 R172, R157, R172, c[0x0][0x190] ;  /* 0x000064009dac7625 */ /* 0x000fd000078e00ac */
        /* <DEDUP_REMOVED lines=8> */
[----:B0-----:R0:W5:Y:S04]  /*08e0*/  LDG.E.64 R90, [R168.64] ;  /* 0x00000004a85a7981 */ /* 0x001168000c1e1b00 */
[----:B-1----:R1:W5:Y:S01]  /*08f0*/  LDG.E.64 R92, [R172.64] ;  /* 0x00000004ac5c7981 */ /* 0x002362000c1e1b00 */
[----:B------:R-:W-:Y:S01]  /*0900*/  LOP3.LUT P3, RZ, R149, 0x1f, RZ, 0xc0, !PT ;  /* 0x0000001f95ff7812 */ /* 0x000fe2000786c0ff */
[----:B--2---:R-:W-:Y:S01]  /*0910*/  @P0 HADD2.F32 R161, -RZ, R174.H0_H0 ;  /* 0x200000aeffa10230 */ /* 0x004fe20000004100 */
[----:B------:R-:W-:Y:S01]  /*0920*/  ISETP.NE.AND P0, PT, RZ, UR6, PT ;  /* 0x00000006ff007c0c */ /* 0x000fe2000bf05270 */
[----:B---3--:R-:W-:-:S02]  /*0930*/  HADD2.F32 R171, -RZ, R60.H0_H0 ;  /* 0x2000003cffab7230 */ /* 0x008fc40000004100 */
[----:B0-----:R-:W-:Y:S02]  /*0940*/  HADD2.F32 R169, -RZ, R60.H1_H1 ;  /* 0x3000003cffa97230 */ /* 0x001fe40000004100 */
[--C-:B----4-:R-:W-:Y:S02]  /*0950*/  HADD2.F32 R166, -RZ, R56.reuse.H0_H0 ;  /* 0x20000038ffa67230 */ /* 0x110fe40000004100 */
[----:B------:R-:W-:Y:S02]  /*0960*/  HADD2.F32 R56, -RZ, R56.H1_H1 ;  /* 0x30000038ff387230 */ /* 0x000fe40000004100 */
[--C-:B------:R-:W-:Y:S02]  /*0970*/  HADD2.F32 R60, -RZ, R64.reuse.H0_H0 ;  /* 0x20000040ff3c7230 */ /* 0x100fe40000004100 */
[--C-:B------:R-:W-:Y:S02]  /*0980*/  HADD2.F32 R167, -RZ, R61.reuse.H0_H0 ;  /* 0x2000003dffa77230 */ /* 0x100fe40000004100 */
[----:B------:R-:W-:Y:S01]  /*0990*/  HADD2.F32 R184, -RZ, R61.H1_H1 ;  /* 0x3000003dffb87230 */ /* 0x000fe20000004100 */
[----:B------:R-:W-:Y:S01]  /*09a0*/  FSEL R192, R192, RZ, !P0 ;  /* 0x000000ffc0c07208 */ /* 0x000fe20004000000 */
[----:B------:R-:W-:-:S02]  /*09b0*/  HADD2.F32 R64, -RZ, R64.H1_H1 ;  /* 0x30000040ff407230 */ /* 0x000fc40000004100 */
[----:B------:R-:W-:Y:S02]  /*09c0*/  HADD2.F32 R61, -RZ, R65.H0_H0 ;  /* 0x20000041ff3d7230 */ /* 0x000fe40000004100 */
[----:B------:R-:W-:Y:S02]  /*09d0*/  HADD2.F32 R170, -RZ, R57.H0_H0 ;  /* 0x20000039ffaa7230 */ /* 0x000fe40000004100 */
[----:B------:R-:W-:Y:S02]  /*09e0*/  HADD2.F32 R174, -RZ, R58.H0_H0 ;  /* 0x2000003affae7230 */ /* 0x000fe40000004100 */
[--C-:B------:R-:W-:Y:S02]  /*09f0*/  HADD2.F32 R168, -RZ, R66.reuse.H0_H0 ;  /* 0x20000042ffa87230 */ /* 0x100fe40000004100 */
[----:B-1----:R-:W-:Y:S01]  /*0a00*/  HADD2.F32 R172, -RZ, R66.H1_H1 ;  /* 0x30000042ffac7230 */ /* 0x002fe20000004100 */
[----:B------:R-:W-:Y:S01]  /*0a10*/  FADD.FTZ R223, -R192, R64 ;  /* 0x00000040c0df7221 */ /* 0x000fe20000010100 */
[----:B------:R-:W-:-:S02]  /*0a20*/  HADD2.F32 R190, -RZ, R59.H0_H0 ;  /* 0x2000003bffbe7230 */ /* 0x000fc40000004100 */
[--C-:B------:R-:W-:Y:S02]  /*0a30*/  HADD2.F32 R179, -RZ, R63.reuse.H0_H0 ;  /* 0x2000003fffb37230 */ /* 0x100fe40000004100 */
[----:B------:R-:W-:Y:S02]  /*0a40*/  HADD2.F32 R180, -RZ, R63.H1_H1 ;  /* 0x3000003fffb47230 */ /* 0x000fe40000004100 */
[--C-:B------:R-:W-:Y:S02]  /*0a50*/  HADD2.F32 R195, -RZ, R75.reuse.H0_H0 ;  /* 0x2000004bffc37230 */ /* 0x100fe40000004100 */
[----:B------:R-:W-:Y:S01]  /*0a60*/  HADD2.F32 R197, -RZ, R75.H1_H1 ;  /* 0x3000004bffc57230 */ /* 0x000fe20000004100 */
[C---:B------:R-:W-:Y:S01]  /*0a70*/  FADD.FTZ R75, -R192.reuse, R166 ;  /* 0x000000a6c04b7221 */ /* 0x040fe20000010100 */
[--C-:B------:R-:W-:Y:S02]  /*0a80*/  HADD2.F32 R189, -RZ, R77.reuse.H0_H0 ;  /* 0x2000004dffbd7230 */ /* 0x100fe40000004100 */
[----:B------:R-:W-:Y:S01]  /*0a90*/  HADD2.F32 R66, -RZ, R77.H1_H1 ;  /* 0x3000004dff427230 */ /* 0x000fe20000004100 */
[C---:B------:R-:W-:Y:S01]  /*0aa0*/  FADD.FTZ R77, -R192.reuse, R56 ;  /* 0x00000038c04d7221 */ /* 0x040fe20000010100 */
[----:B------:R-:W-:Y:S01]  /*0ab0*/  HADD2.F32 R59, -RZ, R59.H1_H1 ;  /* 0x3000003bff3b7230 */ /* 0x000fe20000004100 */
[----:B------:R-:W-:Y:S01]  /*0ac0*/  FADD.FTZ R225, -R192, R61 ;  /* 0x0000003dc0e17221 */ /* 0x000fe20000010100 */
[----:B------:R-:W-:-:S02]  /*0ad0*/  HADD2.F32 R63, -RZ, R65.H1_H1 ;  /* 0x30000041ff3f7230 */ /* 0x000fc40000004100 */
[--C-:B------:R-:W-:Y:S02]  /*0ae0*/  HADD2.F32 R181, -RZ, R71.reuse.H0_H0 ;  /* 0x20000047ffb57230 */ /* 0x100fe40000004100 */
[----:B------:R-:W-:Y:S02]  /*0af0*/  HADD2.F32 R186, -RZ, R71.H1_H1 ;  /* 0x30000047ffba7230 */ /* 0x000fe40000004100 */
[----:B------:R-:W-:Y:S02]  /*0b00*/  HADD2.F32 R188, -RZ, R58.H1_H1 ;  /* 0x3000003affbc7230 */ /* 0x000fe40000004100 */
[--C-:B------:R-:W-:Y:S02]  /*0b10*/  HADD2.F32 R71, -RZ, R74.reuse.H0_H0 ;  /* 0x2000004aff477230 */ /* 0x100fe40000004100 */
[----:B------:R-:W-:Y:S01]  /*0b20*/  HADD2.F32 R193, -RZ, R74.H1_H1 ;  /* 0x3000004affc17230 */ /* 0x000fe20000004100 */
[----:B------:R-:W-:Y:S01]  /*0b30*/  FADD.FTZ R231, -R192, R172 ;  /* 0x000000acc0e77221 */ /* 0x000fe20000010100 */
[----:B------:R-:W-:-:S02]  /*0b40*/  HADD2.F32 R57, -RZ, R57.H1_H1 ;  /* 0x30000039ff397230 */ /* 0x000fc40000004100 */
[--C-:B------:R-:W-:Y:S02]  /*0b50*/  HADD2.F32 R187, -RZ, R62.reuse.H0_H0 ;  /* 0x2000003effbb7230 */ /* 0x100fe40000004100 */
[----:B------:R-:W-:Y:S02]  /*0b60*/  HADD2.F32 R183, -RZ, R62.H1_H1 ;  /* 0x3000003effb77230 */ /* 0x000fe40000004100 */
[--C-:B------:R-:W-:Y:S02]  /*0b70*/  HADD2.F32 R173, -RZ, R69.reuse.H0_H0 ;  /* 0x20000045ffad7230 */ /* 0x100fe40000004100 */
[----:B------:R-:W-:Y:S02]  /*0b80*/  HADD2.F32 R178, -RZ, R69.H1_H1 ;  /* 0x30000045ffb27230 */ /* 0x000fe40000004100 */
[--C-:B------:R-:W-:Y:S02]  /*0b90*/  HADD2.F32 R65, -RZ, R79.reuse.H0_H0 ;  /* 0x2000004fff417230 */ /* 0x100fe40000004100 */
[----:B------:R-:W-:Y:S01]  /*0ba0*/  HADD2.F32 R58, -RZ, R79.H1_H1 ;  /* 0x3000004fff3a7230 */ /* 0x000fe20000004100 */
[----:B------:R-:W-:Y:S01]  /*0bb0*/  FADD.FTZ R79, -R192, R170 ;  /* 0x000000aac04f7221 */ /* 0x000fe20000010100 */
[----:B------:R-:W-:-:S02]  /*0bc0*/  HADD2.F32 R207, -RZ, R82.H0_H0 ;  /* 0x20000052ffcf7230 */ /* 0x000fc40000004100 */
[--C-:B------:R-:W-:Y:S02]  /*0bd0*/  HADD2.F32 R211, -RZ, R83.reuse.H0_H0 ;  /* 0x20000053ffd37230 */ /* 0x100fe40000004100 */
[----:B------:R-:W-:Y:S01]  /*0be0*/  HADD2.F32 R74, -RZ, R83.H1_H1 ;  /* 0x30000053ff4a7230 */ /* 0x000fe20000004100 */
[C---:B------:R-:W-:Y:S01]  /*0bf0*/  FADD.FTZ R83, -R192.reuse, R174 ;  /* 0x000000aec0537221 */ /* 0x040fe20000010100 */
[----:B------:R-:W-:Y:S01]  /*0c00*/  HADD2.F32 R176, -RZ, R68.H1_H1 ;  /* 0x30000044ffb07230 */ /* 0x000fe20000004100 */
[----:B------:R-:W-:Y:S01]  /*0c10*/  FADD.FTZ R221, -R192, R60 ;  /* 0x0000003cc0dd7221 */ /* 0x000fe20000010100 */
[--C-:B------:R-:W-:Y:S01]  /*0c20*/  HADD2.F32 R69, -RZ, R78.reuse.H0_H0 ;  /* 0x2000004eff457230 */ /* 0x100fe20000004100 */
[C---:B------:R-:W-:Y:S01]  /*0c30*/  FMUL.FTZ R174, R164.reuse, R75 ;  /* 0x0000004ba4ae7220 */ /* 0x040fe20000410000 */
[----:B------:R-:W-:Y:S01]  /*0c40*/  HADD2.F32 R62, -RZ, R78.H1_H1 ;  /* 0x3000004eff3e7230 */ /* 0x000fe20000004100 */
[C---:B------:R-:W-:Y:S01]  /*0c50*/  FMUL.FTZ R172, R164.reuse, R77 ;  /* 0x0000004da4ac7220 */ /* 0x040fe20000410000 */
[----:B------:R-:W-:Y:S01]  /*0c60*/  HADD2.F32 R82, -RZ, R82.H1_H1 ;  /* 0x30000052ff527230 */ /* 0x000fe20000004100 */
[----:B------:R-:W-:Y:S01]  /*0c70*/  FMUL.FTZ R78, R164, R223 ;  /* 0x000000dfa44e7220 */ /* 0x000fe20000410000 */
[----:B------:R-:W-:Y:S01]  /*0c80*/  HADD2.F32 R175, -RZ, R68.H0_H0 ;  /* 0x20000044ffaf7230 */ /* 0x000fe20000004100 */
[C---:B------:R-:W-:Y:S01]  /*0c90*/  FADD.FTZ R219, -R192.reuse, R59 ;  /* 0x0000003bc0db7221 */ /* 0x040fe20000010100 */
[--C-:B------:R-:W-:Y:S01]  /*0ca0*/  HADD2.F32 R191, -RZ, R67.reuse.H0_H0 ;  /* 0x20000043ffbf7230 */ /* 0x100fe20000004100 */
[----:B------:R-:W-:Y:S01]  /*0cb0*/  FADD.FTZ R227, -R192, R63 ;  /* 0x0000003fc0e37221 */ /* 0x000fe20000010100 */
[--C-:B------:R-:W-:Y:S01]  /*0cc0*/  HADD2.F32 R68, -RZ, R72.reuse.H0_H0 ;  /* 0x20000048ff447230 */ /* 0x100fe20000004100 */
[----:B------:R-:W-:Y:S01]  /*0cd0*/  FMUL.FTZ R77, R164, R225 ;  /* 0x000000e1a44d7220 */ /* 0x000fe20000410000 */
[----:B------:R-:W-:Y:S01]  /*0ce0*/  HADD2.F32 R213, -RZ, R72.H1_H1 ;  /* 0x30000048ffd57230 */ /* 0x000fe20000004100 */
[----:B------:R-:W-:Y:S01]  /*0cf0*/  FADD.FTZ R229, -R192, R168 ;  /* 0x000000a8c0e57221 */ /* 0x000fe20000010100 */
[----:B------:R-:W-:Y:S01]  /*0d00*/  HADD2.F32 R67, -RZ, R67.H1_H1 ;  /* 0x30000043ff437230 */ /* 0x000fe20000004100 */
[----:B------:R-:W-:Y:S01]  /*0d10*/  FMUL.FTZ R170, R164, R79 ;  /* 0x0000004fa4aa7220 */ /* 0x000fe20000410000 */
[----:B------:R-:W-:-:S02]  /*0d20*/  HADD2.F32 R203, -RZ, R81.H0_H0 ;  /* 0x20000051ffcb7230 */ /* 0x000fc40000004100 */
[----:B------:R-:W-:Y:S01]  /*0d30*/  HADD2.F32 R72, -RZ, R81.H1_H1 ;  /* 0x30000051ff487230 */ /* 0x000fe20000004100 */
[C---:B------:R-:W-:Y:S01]  /*0d40*/  FADD.FTZ R81, -R192.reuse, R57 ;  /* 0x00000039c0517221 */ /* 0x040fe20000010100 */
[----:B------:R-:W-:Y:S01]  /*0d50*/  HADD2.F32 R177, -RZ, R70.H0_H0 ;  /* 0x20000046ffb17230 */ /* 0x000fe20000004100 */
[C---:B------:R-:W-:Y:S02]  /*0d60*/  FADD.FTZ R61, -R192.reuse, R82 ;  /* 0x00000052c03d7221 */ /* 0x040fe40000010100 */
[----:B------:R-:W-:Y:S02]  /*0d70*/  FADD.FTZ R57, -R192, R74 ;  /* 0x0000004ac0397221 */ /* 0x000fe40000010100 */
[----:B------:R-:W-:Y:S02]  /*0d80*/  FADD.FTZ R156, R171, R156 ;  /* 0x0000009cab9c7221 */ /* 0x000fe40000010000 */
[----:B------:R-:W-:Y:S02]  /*0d90*/  FFMA.FTZ R159, R174, R171, R159 ;  /* 0x000000abae9f7223 */ /* 0x000fe4000001009f */
[----:B------:R-:W-:-:S02]  /*0da0*/  FMUL.FTZ R79, R164, R221 ;  /* 0x000000dda44f7220 */ /* 0x000fc40000410000 */
[----:B------:R-:W-:Y:S02]  /*0db0*/  FADD.FTZ R125, R176, R125 ;  /* 0x0000007db07d7221 */ /* 0x000fe40000010000 */
[-C--:B------:R-:W-:Y:S02]  /*0dc0*/  FFMA.FTZ R97, R78, R176.reuse, R97 ;  /* 0x000000b04e617223 */ /* 0x080fe40000010061 */
[----:B------:R-:W-:Y:S01]  /*0dd0*/  FMUL.FTZ R75, R25, R176 ;  /* 0x000000b0194b7220 */ /* 0x000fe20000410000 */
[----:B------:R-:W-:Y:S01]  /*0de0*/  HADD2.F32 R182, -RZ, R70.H1_H1 ;  /* 0x30000046ffb67230 */ /* 0x000fe20000004100 */
[----:B------:R-:W-:Y:S02]  /*0df0*/  FADD.FTZ R217, -R192, R190 ;  /* 0x000000bec0d97221 */ /* 0x000fe40000010100 */
[----:B------:R-:W-:Y:S02]  /*0e00*/  FMUL.FTZ R171, R32, R171 ;  /* 0x000000ab20ab7220 */ /* 0x000fe40000410000 */
[----:B------:R-:W-:-:S02]  /*0e10*/  FMUL.FTZ R166, R164, R83 ;  /* 0x00000053a4a67220 */ /* 0x000fc40000410000 */
[C---:B------:R-:W-:Y:S02]  /*0e20*/  FMUL.FTZ R82, R164.reuse, R219 ;  /* 0x000000dba4527220 */ /* 0x040fe40000410000 */
[----:B------:R-:W-:Y:S02]  /*0e30*/  FADD.FTZ R128, R173, R128 ;  /* 0x00000080ad807221 */ /* 0x000fe40000010000 */
[----:B------:R-:W-:Y:S02]  /*0e40*/  FMUL.FTZ R74, R164, R227 ;  /* 0x000000e3a44a7220 */ /* 0x000fe40000410000 */
[-C--:B------:R-:W-:Y:S02]  /*0e50*/  FFMA.FTZ R100, R77, R173.reuse, R100 ;  /* 0x000000ad4d647223 */ /* 0x080fe40000010064 */
[----:B------:R-:W-:Y:S01]  /*0e60*/  FMUL.FTZ R176, R26, R173 ;  /* 0x000000ad1ab07220 */ /* 0x000fe20000410000 */
[--C-:B------:R-:W-:Y:S01]  /*0e70*/  HADD2.F32 R209, -RZ, R73.reuse.H0_H0 ;  /* 0x20000049ffd17230 */ /* 0x100fe20000004100 */
[----:B------:R-:W-:Y:S01]  /*0e80*/  FADD.FTZ R233, -R192, R191 ;  /* 0x000000bfc0e97221 */ /* 0x000fe20000010100 */
[----:B------:R-:W-:Y:S01]  /*0e90*/  HADD2.F32 R205, -RZ, R73.H1_H1 ;  /* 0x30000049ffcd7230 */ /* 0x000fe20000004100 */
[----:B------:R-:W-:Y:S01]  /*0ea0*/  FMUL.FTZ R173, R164, R229 ;  /* 0x000000e5a4ad7220 */ /* 0x000fe20000410000 */
        /* <DEDUP_REMOVED lines=9> */
[----:B------:R-:W-:Y:S01]  /*0f40*/  FADD.FTZ R154, R169, R154 ;  /* 0x0000009aa99a7221 */ /* 0x000fe20000010000 */
        /* <DEDUP_REMOVED lines=15> */
[----:B------:R-:W-:Y:S02]  /*1040*/  FADD.FTZ R72, RZ, R171 ;  /* 0x000000abff487221 */ /* 0x000fe40000010000 */
[----:B------:R-:W-:Y:S02]  /*1050*/  FADD.FTZ R127, R178, R127 ;  /* 0x0000007fb27f7221 */ /* 0x000fe40000010000 */
[----:B------:R-:W-:-:S02]  /*1060*/  FFMA.FTZ R99, R74, R178, R99 ;  /* 0x000000b24a637223 */ /* 0x000fc40000010063 */
[----:B------:R-:W-:Y:S02]  /*1070*/  FMUL.FTZ R175, R27, R178 ;  /* 0x000000b21baf7220 */ /* 0x000fe40000410000 */
[----:B------:R-:W-:Y:S02]  /*1080*/  FADD.FTZ R215, -R192, R188 ;  /* 0x000000bcc0d77221 */ /* 0x000fe40000010100 */
[C---:B------:R-:W-:Y:S02]  /*1090*/  FMUL.FTZ R168, R164.reuse, R81 ;  /* 0x00000051a4a87220 */ /* 0x040fe40000410000 */
[----:B------:R-:W-:Y:S02]  /*10a0*/  FADD.FTZ R130, R177, R130 ;  /* 0x00000082b1827221 */ /* 0x000fe40000010000 */
[----:B------:R-:W-:Y:S02]  /*10b0*/  FMUL.FTZ R178, R164, R231 ;  /* 0x000000e7a4b27220 */ /* 0x000fe40000410000 */
[----:B------:R-:W-:-:S02]  /*10c0*/  FFMA.FTZ R102, R173, R177, R102 ;  /* 0x000000b1ad667223 */ /* 0x000fc40000010066 */
[----:B------:R-:W-:Y:S02]  /*10d0*/  FMUL.FTZ R180, R20, R177 ;  /* 0x000000b114b47220 */ /* 0x000fe40000410000 */
[----:B------:R-:W-:Y:S02]  /*10e0*/  FFMA.FTZ R187, R174, R171, RZ ;  /* 0x000000abaebb7223 */ /* 0x000fe400000100ff */
        /* <DEDUP_REMOVED lines=8> */
[----:B------:R-:W-:-:S02]  /*1170*/  FMUL.FTZ R167, R34, R167 ;  /* 0x000000a722a77220 */ /* 0x000fc40000410000 */
[----:B------:R-:W-:Y:S02]  /*1180*/  FADD.FTZ R124, R179, R124 ;  /* 0x0000007cb37c7221 */ /* 0x000fe40000010000 */
[-C--:B------:R-:W-:Y:S02]  /*1190*/  FFMA.FTZ R96, R84, R179.reuse, R96 ;  /* 0x000000b354607223 */ /* 0x080fe40000010060 */
[----:B------:R-:W-:Y:S02]  /*11a0*/  FMUL.FTZ R81, R30, R179 ;  /* 0x000000b31e517220 */ /* 0x000fe40000410000 */
[----:B------:R-:W-:Y:S02]  /*11b0*/  FADD.FTZ R72, R72, R169 ;  /* 0x000000a948487221 */ /* 0x000fe40000010000 */
[----:B------:R-:W-:Y:S02]  /*11c0*/  FADD.FTZ R150, R184, R150 ;  /* 0x00000096b8967221 */ /* 0x000fe40000010000 */
[----:B------:R-:W-:-:S02]  /*11d0*/  FFMA.FTZ R151, R168, R184, R151 ;  /* 0x000000b8a8977223 */ /* 0x000fc40000010097 */
[----:B------:R-:W-:Y:S02]  /*11e0*/  FMUL.FTZ R87, R35, R184 ;  /* 0x000000b823577220 */ /* 0x000fe40000410000 */
[----:B------:R-:W-:Y:S02]  /*11f0*/  FMUL.FTZ R86, R164, R215 ;  /* 0x000000d7a4567220 */ /* 0x000fe40000410000 */
[----:B------:R-:W-:Y:S02]  /*1200*/  FADD.FTZ R129, R182, R129 ;  /* 0x00000081b6817221 */ /* 0x000fe40000010000 */
[-C--:B------:R-:W-:Y:S02]  /*1210*/  FFMA.FTZ R101, R178, R182.reuse, R101 ;  /* 0x000000b6b2657223 */ /* 0x080fe40000010065 */
[----:B------:R-:W-:Y:S02]  /*1220*/  FMUL.FTZ R179, R21, R182 ;  /* 0x000000b615b37220 */ /* 0x000fe40000410000 */
[----:B------:R-:W-:-:S02]  /*1230*/  FFMA.FTZ R187, R172, R169, R187 ;  /* 0x000000a9acbb7223 */ /* 0x000fc400000100bb */
[----:B------:R-:W-:Y:S02]  /*1240*/  FADD.FTZ R132, R181, R132 ;  /* 0x00000084b5847221 */ /* 0x000fe40000010000 */
[----:B------:R-:W-:Y:S02]  /*1250*/  FMUL.FTZ R182, R164, R235 ;  /* 0x000000eba4b67220 */ /* 0x000fe40000410000 */
[-C--:B------:R-:W-:Y:S02]  /*1260*/  FFMA.FTZ R104, R177, R181.reuse, R104 ;  /* 0x000000b5b1687223 */ /* 0x080fe40000010068 */
[----:B------:R-:W-:Y:S02]  /*1270*/  FMUL.FTZ R184, R22, R181 ;  /* 0x000000b516b87220 */ /* 0x000fe40000410000 */
[C---:B------:R-:W-:Y:S02]  /*1280*/  FMUL.FTZ R181, R164.reuse, R237 ;  /* 0x000000eda4b57220 */ /* 0x040fe40000410000 */
[----:B------:R-:W-:-:S02]  /*1290*/  FMUL.FTZ R188, R164, R213 ;  /* 0x000000d5a4bc7220 */ /* 0x000fc40000410000 */
[----:B------:R-:W-:Y:S02]  /*12a0*/  FADD.FTZ R72, R72, R167 ;  /* 0x000000a748487221 */ /* 0x000fe40000010000 */
[----:B------:R-:W-:Y:S02]  /*12b0*/  FADD.FTZ R121, R183, R121 ;  /* 0x00000079b7797221 */ /* 0x000fe40000010000 */
[-C--:B------:R-:W-:Y:S02]  /*12c0*/  FFMA.FTZ R0, R86, R183.reuse, R0 ;  /* 0x000000b756007223 */ /* 0x080fe40000010000 */
[----:B------:R-:W-:Y:S02]  /*12d0*/  FMUL.FTZ R83, R29, R183 ;  /* 0x000000b71d537220 */ /* 0x000fe40000410000 */
[----:B------:R-:W-:Y:S02]  /*12e0*/  FFMA.FTZ R187, R170, R167, R187 ;  /* 0x000000a7aabb7223 */ /* 0x000fe400000100bb */
[----:B------:R-:W-:-:S02]  /*12f0*/  FADD.FTZ R131, R186, R131 ;  /* 0x00000083ba837221 */ /* 0x000fc40000010000 */
[-C--:B------:R-:W-:Y:S02]  /*1300*/  FFMA.FTZ R103, R182, R186.reuse, R103 ;  /* 0x000000bab6677223 */ /* 0x080fe40000010067 */
[----:B------:R-:W-:Y:S02]  /*1310*/  FMUL.FTZ R183, R23, R186 ;  /* 0x000000ba17b77220 */ /* 0x000fe40000410000 */
        /* <DEDUP_REMOVED lines=10> */
[C---:B------:R-:W-:Y:S02]  /*13c0*/  FADD.FTZ R205, -R192.reuse, R205 ;  /* 0x000000cdc0cd7221 */ /* 0x040fe40000010100 */
[----:B------:R-:W-:Y:S02]  /*13d0*/  FADD.FTZ R209, -R192, R209 ;  /* 0x000000d1c0d17221 */ /* 0x000fe40000010100 */
[----:B------:R-:W-:Y:S02]  /*13e0*/  FADD.FTZ R72, R72, R83 ;  /* 0x0000005348487221 */ /* 0x000fe40000010000 */
[----:B------:R-:W-:Y:S02]  /*13f0*/  FFMA.FTZ R70, R86, R83, R70 ;  /* 0x0000005356467223 */ /* 0x000fe40000010046 */
        /* <DEDUP_REMOVED lines=118> */
.L_x_6623:
        /* <DEDUP_REMOVED lines=18> */
.L_x_6624:
        /* <DEDUP_REMOVED lines=210> */
[----:B------:R-:W-:Y:S02]  /*29a0*/  FADD.FTZ R185, R185, -R188 ;  /* 0x800000bcb9b97221 */ /* 0x000fe40000010000 */
[----:B------:R-:W-:Y:S02]  /*29b0*/  @P1 FADD.FTZ R182, R182, R71 ;  /* 0x00000047b6b61221 */ /* 0x000fe40000010000 */
[----:B------:R-:W-:Y:S01]  /*29c0*/  @P1 FADD.FTZ R174, R174, R73 ;  /* 0x00000049aeae1221 */ /* 0x000fe20000010000 */
[----:B------:R-:W-:Y:S01]  /*29d0*/  FSEL R73, R69, RZ, P6 ;  /* 0x000000ff45497208 */ /* 0x000fe20003000000 */
[----:B------:R-:W-:Y:S01]  /*29e0*/  @P1 FADD.FTZ R202, R202, R57 ;  /* 0x00000039caca1221 */ /* 0x000fe20000010000 */
[----:B------:R-:W-:Y:S01]  /*29f0*/  @P1 HADD2.F32 R57, -RZ, R48.H0_H0 ;  /* 0x20000030ff391230 */ /* 0x000fe20000004100 */
[----:B------:R-:W-:Y:S01]  /*2a00*/  FMUL.FTZ R168, R164, R185 ;  /* 0x000000b9a4a87220 */ /* 0x000fe20000410000 */
[----:B------:R-:W-:Y:S01]  /*2a10*/  LOP3.LUT P6, RZ, R90, 0xff00, RZ, 0xc0, !PT ;  /* 0x0000ff005aff7812 */ /* 0x000fe200078cc0ff */
[----:B------:R-:W-:-:S02]  /*2a20*/  FADD.FTZ R195, R198, -R195 ;  /* 0x800000c3c6c37221 */ /* 0x000fc40000010000 */
[----:B------:R-:W-:Y:S02]  /*2a30*/  FMUL.FTZ R69, R182, R161 ;  /* 0x000000a1b6457220 */ /* 0x000fe40000410000 */
[----:B------:R-:W-:Y:S02]  /*2a40*/  FMUL.FTZ R198, R164, R199 ;  /* 0x000000c7a4c67220 */ /* 0x000fe40000410000 */
[----:B------:R-:W-:Y:S02]  /*2a50*/  FADD.FTZ R189, R189, -R192 ;  /* 0x800000c0bdbd7221 */ /* 0x000fe40000010000 */
[----:B------:R-:W-:Y:S01]  /*2a60*/  @P1 FADD.FTZ R168, R168, R75 ;  /* 0x0000004ba8a81221 */ /* 0x000fe20000010000 */
[----:B------:R-:W-:Y:S01]  /*2a70*/  @P1 HADD2.F32 R75, -RZ, R45.H1_H1 ;  /* 0x3000002dff4b1230 */ /* 0x000fe20000004100 */
[----:B------:R-:W-:Y:S02]  /*2a80*/  FMUL.FTZ R69, R69, c[0x0][0x1e8] ;  /* 0x00007a0045457a20 */ /* 0x000fe40000410000 */
[----:B------:R-:W-:-:S02]  /*2a90*/  @P1 FADD.FTZ R198, R198, R57 ;  /* 0x00000039c6c61221 */ /* 0x000fc40000010000 */
[----:B------:R-:W-:Y:S01]  /*2aa0*/  FMUL.FTZ R172, R164, R189 ;  /* 0x000000bda4ac7220 */ /* 0x000fe20000410000 */
[----:B------:R-:W-:Y:S01]  /*2ab0*/  FSEL R188, R69, RZ, P0 ;  /* 0x000000ff45bc7208 */ /* 0x000fe20000000000 */
[-C--:B------:R-:W-:Y:S01]  /*2ac0*/  FMUL.FTZ R57, R202, R161.reuse ;  /* 0x000000a1ca397220 */ /* 0x080fe20000410000 */
[----:B------:R-:W-:Y:S01]  /*2ad0*/  LOP3.LUT P0, RZ, R91, 0xff, RZ, 0xc0, !PT ;  /* 0x000000ff5bff7812 */ /* 0x000fe2000780c0ff */
[----:B------:R-:W-:Y:S02]  /*2ae0*/  @P1 FADD.FTZ R172, R172, R75 ;  /* 0x0000004bacac1221 */ /* 0x000fe40000010000 */
[----:B------:R-:W-:Y:S02]  /*2af0*/  FMUL.FTZ R57, R57, c[0x0][0x1e8] ;  /* 0x00007a0039397a20 */ /* 0x000fe40000410000 */
[-C--:B------:R-:W-:Y:S02]  /*2b00*/  FMUL.FTZ R75, R180, R161.reuse ;  /* 0x000000a1b44b7220 */ /* 0x080fe40000410000 */
[----:B------:R-:W-:Y:S01]  /*2b10*/  FMUL.FTZ R71, R178, R161 ;  /* 0x000000a1b2477220 */ /* 0x000fe20000410000 */
[----:B------:R-:W-:Y:S01]  /*2b20*/  FSEL R85, R57, RZ, P0 ;  /* 0x000000ff39557208 */ /* 0x000fe20000000000 */
[----:B------:R-:W-:Y:S01]  /*2b30*/  FMUL.FTZ R75, R75, c[0x0][0x1e8] ;  /* 0x00007a004b4b7a20 */ /* 0x000fe20000410000 */
[----:B------:R-:W-:Y:S01]  /*2b40*/  ISETP.NE.U32.AND P0, PT, RZ, c[0x0][0x258], PT ;  /* 0x00009600ff007a0c */ /* 0x000fe20003f05070 */
[----:B------:R-:W-:-:S02]  /*2b50*/  FADD.FTZ R193, R193, -R196 ;  /* 0x800000c4c1c17221 */ /* 0x000fc40000010000 */
[----:B------:R-:W-:Y:S01]  /*2b60*/  FADD.FTZ R197, R197, -R200 ;  /* 0x800000c8c5c57221 */ /* 0x000fe20000010000 */
[----:B------:R-:W-:Y:S01]  /*2b70*/  FSEL R75, R75, RZ, P4 ;  /* 0x000000ff4b4b7208 */ /* 0x000fe20002000000 */
[----:B------:R-:W-:Y:S01]  /*2b80*/  FADD.FTZ R201, R201, -R204 ;  /* 0x800000ccc9c97221 */ /* 0x000fe20000010000 */
[----:B------:R-:W-:Y:S01]  /*2b90*/  ISETP.NE.AND.EX P0, PT, RZ, c[0x0][0x25c], PT, P0 ;  /* 0x00009700ff007a0c */ /* 0x000fe20003f05300 */
[----:B------:R-:W-:Y:S01]  /*2ba0*/  FADD.FTZ R203, R206, -R203 ;  /* 0x800000cbcecb7221 */ /* 0x000fe20000010000 */
[----:B------:R-:W-:Y:S01]  /*2bb0*/  LOP3.LUT P4, RZ, R90, 0xff000000, RZ, 0xc0, !PT ;  /* 0xff0000005aff7812 */ /* 0x000fe2000788c0ff */
[----:B------:R-:W-:Y:S02]  /*2bc0*/  FADD.FTZ R205, R205, -R208 ;  /* 0x800000d0cdcd7221 */ /* 0x000fe40000010000 */
[----:B------:R-:W-:Y:S02]  /*2bd0*/  FADD.FTZ R207, R210, -R207 ;  /* 0x800000cfd2cf7221 */ /* 0x000fe40000010000 */
[----:B------:R-:W-:-:S02]  /*2be0*/  FADD.FTZ R209, R209, -R212 ;  /* 0x800000d4d1d17221 */ /* 0x000fc40000010000 */
[----:B------:R-:W-:Y:S02]  /*2bf0*/  FADD.FTZ R211, R214, -R211 ;  /* 0x800000d3d6d37221 */ /* 0x000fe40000010000 */
[----:B------:R-:W-:Y:S02]  /*2c00*/  FMUL.FTZ R81, R172, R161 ;  /* 0x000000a1ac517220 */ /* 0x000fe40000410000 */
[----:B------:R-:W-:Y:S01]  /*2c10*/  FADD.FTZ R213, R213, -R64 ;  /* 0x80000040d5d57221 */ /* 0x000fe20000010000 */
        /* <DEDUP_REMOVED lines=21> */
[----:B------:R-:W-:Y:S01]  /*2d70*/  FMUL.FTZ R81, R81, c[0x0][0x1e8] ;  /* 0x00007a0051517a20 */ /* 0x000fe20000410000 */
[----:B------:R-:W-:Y:S01]  /*2d80*/  @P0 PRMT R54, R76, 0x7610, R54 ;  /* 0x000076104c360816 */ /* 0x000fe20000000036 */
[----:B------:R-:W-:Y:S01]  /*2d90*/  FMUL.FTZ R164, R164, R213 ;  /* 0x000000d5a4a47220 */ /* 0x000fe20000410000 */
[----:B------:R-:W-:Y:S01]  /*2da0*/  @P0 PRMT R55, R80, 0x7610, R55 ;  /* 0x0000761050370816 */ /* 0x000fe20000000037 */
[-C--:B------:R-:W-:Y:S01]  /*2db0*/  FMUL.FTZ R77, R168, R161.reuse ;  /* 0x000000a1a84d7220 */ /* 0x080fe20000410000 */
[----:B------:R-:W-:Y:S01]  /*2dc0*/  FSEL R184, R81, RZ, P4 ;  /* 0x000000ff51b87208 */ /* 0x000fe20002000000 */
[----:B------:R-:W-:Y:S01]  /*2dd0*/  FMUL.FTZ R71, R170, R161 ;  /* 0x000000a1aa477220 */ /* 0x000fe20000410000 */
[----:B------:R-:W-:Y:S01]  /*2de0*/  @P1 HADD2.F32 R81, -RZ, R47.H1_H1 ;  /* 0x3000002fff511230 */ /* 0x000fe20000004100 */
[----:B------:R-:W-:Y:S01]  /*2df0*/  @P1 FADD.FTZ R164, R164, R83 ;  /* 0x00000053a4a41221 */ /* 0x000fe20000010000 */
[----:B------:R-:W-:Y:S01]  /*2e00*/  @P1 HADD2.F32 R83, -RZ, R50.H0_H0 ;  /* 0x20000032ff531230 */ /* 0x000fe20000004100 */
[----:B------:R-:W-:Y:S01]  /*2e10*/  FMUL.FTZ R77, R77, c[0x0][0x1e8] ;  /* 0x00007a004d4d7a20 */ /* 0x000fe20000410000 */
[----:B------:R-:W-:Y:S01]  /*2e20*/  F2FP.PACK_AB R58, R86, R3 ;  /* 0x00000003563a723e */ /* 0x000fe200000000ff */
[----:B------:R-:W-:Y:S01]  /*2e30*/  FMUL.FTZ R71, R71, c[0x0][0x1e8] ;  /* 0x00007a0047477a20 */ /* 0x000fe20000410000 */
[----:B------:R-:W-:Y:S01]  /*2e40*/  @P0 PRMT R52, R52, 0x5410, R62 ;  /* 0x0000541034340816 */ /* 0x000fe2000000003e */
[-C--:B------:R-:W-:Y:S01]  /*2e50*/  FMUL.FTZ R79, R174, R161.reuse ;  /* 0x000000a1ae4f7220 */ /* 0x080fe20000410000 */
[----:B------:R-:W-:Y:S01]  /*2e60*/  FSEL R90, R77, RZ, P6 ;  /* 0x000000ff4d5a7208 */ /* 0x000fe20003000000 */
[----:B------:R-:W-:Y:S01]  /*2e70*/  @P1 FADD.FTZ R196, R196, R83 ;  /* 0x00000053c4c41221 */ /* 0x000fe20000010000 */
[----:B------:R-:W-:Y:S01]  /*2e80*/  @P1 HADD2.F32 R83, -RZ, R51.H0_H0 ;  /* 0x20000033ff531230 */ /* 0x000fe20000004100 */
[----:B------:R-:W-:Y:S01]  /*2e90*/  @P1 FADD.FTZ R208, R208, R81 ;  /* 0x00000051d0d01221 */ /* 0x000fe20000010000 */
[----:B------:R-:W-:Y:S01]  /*2ea0*/  MOV R77, R92 ;  /* 0x0000005c004d7202 */ /* 0x000fe20000000f00 */
[----:B------:R-:W-:Y:S01]  /*2eb0*/  @P1 HADD2.F32 R81, -RZ, R49.H1_H1 ;  /* 0x30000031ff511230 */ /* 0x000fe20000004100 */
[----:B------:R-:W-:Y:S01]  /*2ec0*/  FSEL R69, R71, RZ, P5 ;  /* 0x000000ff47457208 */ /* 0x000fe20002800000 */
[----:B------:R-:W-:Y:S01]  /*2ed0*/  FMUL.FTZ R71, R79, c[0x0][0x1e8] ;  /* 0x00007a004f477a20 */ /* 0x000fe20000410000 */
[----:B------:R-:W-:Y:S01]  /*2ee0*/  LOP3.LUT P4, RZ, R77, 0xff, RZ, 0xc0, !PT ;  /* 0x000000ff4dff7812 */ /* 0x000fe2000788c0ff */
[----:B------:R-:W-:Y:S01]  /*2ef0*/  FMUL.FTZ R57, R208, R161 ;  /* 0x000000a1d0397220 */ /* 0x000fe20000410000 */
[----:B------:R-:W-:Y:S01]  /*2f00*/  @P1 HADD2.F32 R77, -RZ, R46.H1_H1 ;  /* 0x3000002eff4d1230 */ /* 0x000fe20000004100 */
[----:B------:R-:W-:Y:S01]  /*2f10*/  @P1 FADD.FTZ R192, R192, R83 ;  /* 0x00000053c0c01221 */ /* 0x000fe20000010000 */
[----:B------:R-:W-:Y:S01]  /*2f20*/  @P1 HADD2.F32 R79, -RZ, R47.H0_H0 ;  /* 0x2000002fff4f1230 */ /* 0x000fe20000004100 */
[----:B------:R-:W-:Y:S01]  /*2f30*/  @P0 F2FP.PACK_AB R83, RZ, R56 ;  /* 0x00000038ff53023e */ /* 0x000fe200000000ff */
[----:B------:R-:W-:Y:S01]  /*2f40*/  FMUL.FTZ R57, R57, c[0x0][0x1e8] ;  /* 0x00007a0039397a20 */ /* 0x000fe20000410000 */
[----:B------:R-:W-:Y:S01]  /*2f50*/  FSEL R71, R71, RZ, P3 ;  /* 0x000000ff47477208 */ /* 0x000fe20001800000 */
[----:B------:R-:W-:Y:S01]  /*2f60*/  @P1 FADD.FTZ R204, R204, R77 ;  /* 0x0000004dcccc1221 */ /* 0x000fe20000010000 */
[----:B------:R-:W-:Y:S01]  /*2f70*/  LOP3.LUT P3, RZ, R91, 0xff000000, RZ, 0xc0, !PT ;  /* 0xff0000005bff7812 */ /* 0x000fe2000786c0ff */
[----:B------:R-:W-:Y:S01]  /*2f80*/  @P1 FADD.FTZ R206, R206, R79 ;  /* 0x0000004fcece1221 */ /* 0x000fe20000010000 */
[----:B------:R-:W-:Y:S01]  /*2f90*/  F2FP.PACK_AB R56, R61, R2 ;  /* 0x000000023d38723e */ /* 0x000fe200000000ff */
[-C--:B------:R-:W-:Y:S01]  /*2fa0*/  @P0 IMAD.WIDE.U32 R2, R158, R89.reuse, c[0x0][0x258] ;  /* 0x000096009e020625 */ /* 0x080fe200078e0059 */
[----:B------:R-:W-:Y:S01]  /*2fb0*/  @P0 PRMT R53, R53, 0x5410, R83 ;  /* 0x0000541035350816 */ /* 0x000fe20000000053 */
[----:B------:R-:W-:Y:S01]  /*2fc0*/  @P1 HADD2.F32 R77, -RZ, R48.H1_H1 ;  /* 0x30000030ff4d1230 */ /* 0x000fe20000004100 */
[----:B------:R-:W-:Y:S01]  /*2fd0*/  @P0 PRMT R54, R54, 0x5410, R78 ;  /* 0x0000541036360816 */ /* 0x000fe2000000004e */
[----:B------:R-:W-:Y:S01]  /*2fe0*/  @P1 HADD2.F32 R79, -RZ, R49.H0_H0 ;  /* 0x20000031ff4f1230 */ /* 0x000fe20000004100 */
[----:B------:R-:W-:Y:S01]  /*2ff0*/  @P0 PRMT R55, R55, 0x5410, R82 ;  /* 0x0000541037370816 */ /* 0x000fe20000000052 */
[----:B------:R-:W-:Y:S01]  /*3000*/  IMAD.WIDE.U32 R60, R158, R89, c[0x0][0x248] ;  /* 0x000092009e3c7625 */ /* 0x000fe200078e0059 */
[----:B------:R-:W-:-:S02]  /*3010*/  @P0 F2FP.PACK_AB R70, RZ, R70 ;  /* 0x00000046ff46023e */ /* 0x000fc400000000ff */
[----:B------:R-:W-:Y:S01]  /*3020*/  @P0 F2FP.PACK_AB R72, RZ, R72 ;  /* 0x00000048ff48023e */ /* 0x000fe200000000ff */
[----:B------:R0:W-:Y:S01]  /*3030*/  @P0 STG.E.128 [R2.64], R52 ;  /* 0x0000003402000986 */ /* 0x0001e2000c101d04 */
[----:B------:R-:W-:Y:S01]  /*3040*/  @P0 F2FP.PACK_AB R176, RZ, R176 ;  /* 0x000000b0ffb0023e */ /* 0x000fe200000000ff */
[----:B------:R-:W-:Y:S01]  /*3050*/  @P1 FADD.FTZ R64, R64, R77 ;  /* 0x0000004d40401221 */ /* 0x000fe20000010000 */
[----:B------:R-:W-:Y:S01]  /*3060*/  @P0 F2FP.PACK_AB R180, RZ, R180 ;  /* 0x000000b4ffb4023e */ /* 0x000fe200000000ff */
[----:B------:R-:W-:Y:S01]  /*3070*/  @P1 FADD.FTZ R200, R200, R79 ;  /* 0x0000004fc8c81221 */ /* 0x000fe20000010000 */
[----:B------:R-:W-:Y:S01]  /*3080*/  FSEL R212, R57, RZ, P3 ;  /* 0x000000ff39d47208 */ /* 0x000fe20001800000 */
[----:B------:R-:W-:Y:S01]  /*3090*/  FMUL.FTZ R77, R204, R161 ;  /* 0x000000a1cc4d7220 */ /* 0x000fe20000410000 */
[----:B------:R-:W-:Y:S01]  /*30a0*/  F2FP.PACK_AB R57, R66, R63 ;  /* 0x0000003f4239723e */ /* 0x000fe200000000ff */
[----:B------:R-:W-:Y:S01]  /*30b0*/  FMUL.FTZ R79, R206, R161 ;  /* 0x000000a1ce4f7220 */ /* 0x000fe20000410000 */
[----:B------:R-:W-:Y:S01]  /*30c0*/  @P0 F2FP.PACK_AB R68, RZ, R68 ;  /* 0x00000044ff44023e */ /* 0x000fe200000000ff */
[----:B------:R-:W-:Y:S01]  /*30d0*/  FMUL.FTZ R77, R77, c[0x0][0x1e8] ;  /* 0x00007a004d4d7a20 */ /* 0x000fe20000410000 */
[----:B------:R-:W-:Y:S01]  /*30e0*/  @P0 F2FP.PACK_AB R74, RZ, R74 ;  /* 0x0000004aff4a023e */ /* 0x000fe200000000ff */
[----:B------:R1:W-:Y:S01]  /*30f0*/  STG.E.128 [R60.64], R56 ;  /* 0x000000383c007986 */ /* 0x0003e2000c101d04 */
[----:B------:R-:W-:Y:S01]  /*3100*/  @P0 F2FP.PACK_AB R178, RZ, R178 ;  /* 0x000000b2ffb2023e */ /* 0x000fe200000000ff */
[----:B------:R-:W-:Y:S01]  /*3110*/  FMUL.FTZ R79, R79, c[0x0][0x1e8] ;  /* 0x00007a004f4f7a20 */ /* 0x000fe20000410000 */
[----:B------:R-:W-:Y:S01]  /*3120*/  @P0 F2FP.PACK_AB R182, RZ, R182 ;  /* 0x000000b6ffb6023e */ /* 0x000fe200000000ff */
[----:B------:R-:W-:Y:S01]  /*3130*/  @P1 FADD.FTZ R194, R194, R81 ;  /* 0x00000051c2c21221 */ /* 0x000fe20000010000 */
[----:B------:R-:W-:Y:S01]  /*3140*/  @P0 F2FP.PACK_AB R170, RZ, R170 ;  /* 0x000000aaffaa023e */ /* 0x000fe200000000ff */
[-C--:B0-----:R-:W-:Y:S01]  /*3150*/  @P0 IMAD.WIDE.U32 R2, R163, R89.reuse, c[0x0][0x258] ;  /* 0x00009600a3020625 */ /* 0x081fe200078e0059 */
[----:B------:R-:W-:Y:S01]  /*3160*/  @P0 PRMT R52, R70, 0x7610, R52 ;  /* 0x0000761046340816 */ /* 0x000fe20000000034 */
[----:B------:R-:W-:Y:S01]  /*3170*/  @P1 HADD2.F32 R81, -RZ, R50.H1_H1 ;  /* 0x30000032ff511230 */ /* 0x000fe20000004100 */
[----:B------:R-:W-:Y:S01]  /*3180*/  @P0 PRMT R53, R72, 0x7610, R53 ;  /* 0x0000761048350816 */ /* 0x000fe20000000035 */
[----:B------:R-:W-:Y:S01]  /*3190*/  @P0 IMAD.WIDE.U32 R162, R162, R89, c[0x0][0x258] ;  /* 0x00009600a2a20625 */ /* 0x000fe200078e0059 */
[----:B------:R-:W-:-:S02]  /*31a0*/  @P0 PRMT R54, R176, 0x7610, R54 ;  /* 0x00007610b0360816 */ /* 0x000fc40000000036 */
[----:B------:R-:W-:Y:S01]  /*31b0*/  @P0 PRMT R55, R180, 0x7610, R55 ;  /* 0x00007610b4370816 */ /* 0x000fe20000000037 */
[----:B------:R-:W-:Y:S01]  /*31c0*/  @P1 FADD.FTZ R190, R190, R81 ;  /* 0x00000051bebe1221 */ /* 0x000fe20000010000 */
[----:B------:R-:W-:Y:S01]  /*31d0*/  @P0 PRMT R52, R52, 0x5410, R68 ;  /* 0x0000541034340816 */ /* 0x000fe20000000044 */
[----:B------:R-:W-:Y:S01]  /*31e0*/  FMUL.FTZ R81, R196, R161 ;  /* 0x000000a1c4517220 */ /* 0x000fe20000410000 */
[----:B------:R-:W-:Y:S02]  /*31f0*/  @P0 PRMT R53, R53, 0x5410, R74 ;  /* 0x0000541035350816 */ /* 0x000fe4000000004a */
[----:B-1----:R-:W-:Y:S01]  /*3200*/  IADD3 R56, R158, 0x100, RZ ;  /* 0x000001009e387810 */ /* 0x002fe20007ffe0ff */
[----:B------:R-:W-:Y:S01]  /*3210*/  FMUL.FTZ R81, R81, c[0x0][0x1e8] ;  /* 0x00007a0051517a20 */ /* 0x000fe20000410000 */
[----:B------:R-:W-:Y:S02]  /*3220*/  @P0 PRMT R54, R54, 0x5410, R178 ;  /* 0x0000541036360816 */ /* 0x000fe400000000b2 */
[----:B------:R-:W-:Y:S01]  /*3230*/  @P0 PRMT R55, R55, 0x5410, R182 ;  /* 0x0000541037370816 */ /* 0x000fe200000000b6 */
[----:B------:R-:W-:Y:S01]  /*3240*/  IMAD.WIDE.U32 R56, R89, R56, c[0x0][0x248] ;  /* 0x0000920059387625 */ /* 0x000fe200078e0038 */
[----:B------:R-:W-:-:S02]  /*3250*/  @P0 F2FP.PACK_AB R174, RZ, R174 ;  /* 0x000000aeffae023e */ /* 0x000fc400000000ff */
[----:B------:R-:W-:Y:S01]  /*3260*/  @P0 F2FP.PACK_AB R202, RZ, R202 ;  /* 0x000000caffca023e */ /* 0x000fe200000000ff */
[----:B------:R0:W-:Y:S01]  /*3270*/  @P0 STG.E.128 [R2.64], R52 ;  /* 0x0000003402000986 */ /* 0x0001e2000c101d04 */
[----:B------:R-:W-:Y:S02]  /*3280*/  @P0 F2FP.PACK_AB R206, RZ, R206 ;  /* 0x000000ceffce023e */ /* 0x000fe400000000ff */
[C---:B------:R-:W-:Y:S02]  /*3290*/  LOP3.LUT P5, RZ, R91.reuse, 0xff00, RZ, 0xc0, !PT ;  /* 0x0000ff005bff7812 */ /* 0x040fe400078ac0ff */
[----:B------:R-:W-:Y:S02]  /*32a0*/  LOP3.LUT P6, RZ, R91, 0xff0000, RZ, 0xc0, !PT ;  /* 0x00ff00005bff7812 */ /* 0x000fe400078cc0ff */
[----:B------:R-:W-:Y:S02]  /*32b0*/  F2FP.PACK_AB R63, R188, R75 ;  /* 0x0000004bbc3f723e */ /* 0x000fe400000000ff */
[----:B------:R-:W-:-:S02]  /*32c0*/  F2FP.PACK_AB R62, R186, R73 ;  /* 0x00000049ba3e723e */ /* 0x000fc400000000ff */
[----:B------:R-:W-:Y:S02]  /*32d0*/  F2FP.PACK_AB R61, R88, R67 ;  /* 0x00000043583d723e */ /* 0x000fe400000000ff */
[----:B------:R-:W-:Y:S02]  /*32e0*/  F2FP.PACK_AB R60, R84, R65 ;  /* 0x00000041543c723e */ /* 0x000fe400000000ff */
[----:B------:R-:W-:Y:S02]  /*32f0*/  @P0 F2FP.PACK_AB R168, RZ, R168 ;  /* 0x000000a8ffa8023e */ /* 0x000fe400000000ff */
[----:B------:R-:W-:Y:S01]  /*3300*/  @P0 F2FP.PACK_AB R172, RZ, R172 ;  /* 0x000000acffac023e */ /* 0x000fe200000000ff */
[----:B------:R1:W-:Y:S01]  /*3310*/  STG.E.128 [R56.64], R60 ;  /* 0x0000003c38007986 */ /* 0x0003e2000c101d04 */
[----:B------:R-:W-:Y:S02]  /*3320*/  @P0 F2FP.PACK_AB R204, RZ, R204 ;  /* 0x000000ccffcc023e */ /* 0x000fe400000000ff */
[----:B------:R-:W-:-:S02]  /*3330*/  @P0 F2FP.PACK_AB R208, RZ, R208 ;  /* 0x000000d0ffd0023e */ /* 0x000fc400000000ff */
[----:B0-----:R-:W-:Y:S02]  /*3340*/  @P0 PRMT R52, R170, 0x7610, R52 ;  /* 0x00007610aa340816 */ /* 0x001fe40000000034 */
[----:B------:R-:W-:Y:S02]  /*3350*/  @P0 PRMT R53, R174, 0x7610, R53 ;  /* 0x00007610ae350816 */ /* 0x000fe40000000035 */
[----:B------:R-:W-:Y:S02]  /*3360*/  IADD3 R2, R158, 0x200, RZ ;  /* 0x000002009e027810 */ /* 0x000fe40007ffe0ff */
[----:B------:R-:W-:Y:S02]  /*3370*/  @P0 PRMT R54, R202, 0x7610, R54 ;  /* 0x00007610ca360816 */ /* 0x000fe40000000036 */
[----:B------:R-:W-:Y:S01]  /*3380*/  @P0 PRMT R55, R206, 0x7610, R55 ;  /* 0x00007610ce370816 */ /* 0x000fe20000000037 */
[----:B------:R-:W-:Y:S01]  /*3390*/  IMAD.WIDE.U32 R2, R89, R2, c[0x0][0x248] ;  /* 0x0000920059027625 */ /* 0x000fe200078e0002 */
[----:B------:R-:W-:-:S02]  /*33a0*/  FSEL R210, R77, RZ, P5 ;  /* 0x000000ff4dd27208 */ /* 0x000fc40002800000 */
[----:B------:R-:W-:Y:S01]  /*33b0*/  FSEL R87, R79, RZ, P6 ;  /* 0x000000ff4f577208 */ /* 0x000fe20003000000 */
[-C--:B------:R-:W-:Y:S01]  /*33c0*/  FMUL.FTZ R79, R200, R161.reuse ;  /* 0x000000a1c84f7220 */ /* 0x080fe20000410000 */
[----:B------:R-:W-:Y:S01]  /*33d0*/  @P0 PRMT R52, R52, 0x5410, R168 ;  /* 0x0000541034340816 */ /* 0x000fe200000000a8 */
[-C--:B------:R-:W-:Y:S01]  /*33e0*/  FMUL.FTZ R77, R198, R161.reuse ;  /* 0x000000a1c64d7220 */ /* 0x080fe20000410000 */
[----:B------:R-:W-:Y:S01]  /*33f0*/  @P0 PRMT R53, R53, 0x5410, R172 ;  /* 0x0000541035350816 */ /* 0x000fe200000000ac */
[----:B------:R-:W-:Y:S01]  /*3400*/  FMUL.FTZ R79, R79, c[0x0][0x1e8] ;  /* 0x00007a004f4f7a20 */ /* 0x000fe20000410000 */
[----:B------:R-:W-:Y:S01]  /*3410*/  @P0 PRMT R54, R54, 0x5410, R204 ;  /* 0x0000541036360816 */ /* 0x000fe200000000cc */
[----:B-1----:R-:W-:Y:S01]  /*3420*/  FMUL.FTZ R60, R192, R161 ;  /* 0x000000a1c03c7220 */ /* 0x002fe20000410000 */
[----:B------:R-:W-:Y:S01]  /*3430*/  @P0 PRMT R55, R55, 0x5410, R208 ;  /* 0x0000541037370816 */ /* 0x000fe200000000d0 */
[----:B------:R-:W-:Y:S01]  /*3440*/  FMUL.FTZ R77, R77, c[0x0][0x1e8] ;  /* 0x00007a004d4d7a20 */ /* 0x000fe20000410000 */
[----:B------:R-:W-:Y:S01]  /*3450*/  F2FP.PACK_AB R59, R212, R87 ;  /* 0x00000057d43b723e */ /* 0x000fe200000000ff */
[----:B------:R-:W-:Y:S01]  /*3460*/  FMUL.FTZ R60, R60, c[0x0][0x1e8] ;  /* 0x00007a003c3c7a20 */ /* 0x000fe20000410000 */
[----:B------:R-:W-:Y:S01]  /*3470*/  F2FP.PACK_AB R58, R210, R85 ;  /* 0x00000055d23a723e */ /* 0x000fe200000000ff */
[----:B------:R-:W-:Y:S01]  /*3480*/  @P0 STG.E.128 [R162.64], R52 ;  /* 0x00000034a2000986 */ /* 0x000fe2000c101d04 */
[----:B------:R-:W-:-:S02]  /*3490*/  F2FP.PACK_AB R57, R184, R71 ;  /* 0x00000047b839723e */ /* 0x000fc400000000ff */
[----:B------:R-:W-:Y:S02]  /*34a0*/  F2FP.PACK_AB R56, R90, R69 ;  /* 0x000000455a38723e */ /* 0x000fe400000000ff */
[----:B------:R-:W-:Y:S01]  /*34b0*/  @P0 F2FP.PACK_AB R62, RZ, R194 ;  /* 0x000000c2ff3e023e */ /* 0x000fe200000000ff */
[-C--:B------:R-:W-:Y:S01]  /*34c0*/  FMUL.FTZ R194, R194, R161.reuse ;  /* 0x000000a1c2c27220 */ /* 0x080fe20000410000 */
[----:B------:R-:W-:Y:S01]  /*34d0*/  @P0 F2FP.PACK_AB R63, RZ, R190 ;  /* 0x000000beff3f023e */ /* 0x000fe200000000ff */
[----:B------:R0:W-:Y:S01]  /*34e0*/  STG.E.128 [R2.64], R56 ;  /* 0x0000003802007986 */ /* 0x0001e2000c101d04 */
[----:B------:R-:W-:Y:S01]  /*34f0*/  FMUL.FTZ R190, R190, R161 ;  /* 0x000000a1bebe7220 */ /* 0x000fe20000410000 */
[----:B------:R-:W-:Y:S01]  /*3500*/  LOP3.LUT P5, RZ, R92, 0xff0000, RZ, 0xc0, !PT ;  /* 0x00ff00005cff7812 */ /* 0x000fe200078ac0ff */
[----:B------:R-:W-:Y:S01]  /*3510*/  FMUL.FTZ R194, R194, c[0x0][0x1e8] ;  /* 0x00007a00c2c27a20 */ /* 0x000fe20000410000 */
[----:B------:R-:W-:Y:S01]  /*3520*/  LOP3.LUT P6, RZ, R93, 0xff, RZ, 0xc0, !PT ;  /* 0x000000ff5dff7812 */ /* 0x000fe200078cc0ff */
[----:B------:R-:W-:Y:S01]  /*3530*/  FMUL.FTZ R190, R190, c[0x0][0x1e8] ;  /* 0x00007a00bebe7a20 */ /* 0x000fe20000410000 */
[----:B------:R-:W-:-:S02]  /*3540*/  FSEL R79, R79, RZ, P5 ;  /* 0x000000ff4f4f7208 */ /* 0x000fc40002800000 */
[----:B------:R-:W-:Y:S02]  /*3550*/  FSEL R81, R81, RZ, P6 ;  /* 0x000000ff51517208 */ /* 0x000fe40003000000 */
[C---:B------:R-:W-:Y:S02]  /*3560*/  LOP3.LUT P5, RZ, R93.reuse, 0xff0000, RZ, 0xc0, !PT ;  /* 0x00ff00005dff7812 */ /* 0x040fe400078ac0ff */
[----:B------:R-:W-:Y:S02]  /*3570*/  LOP3.LUT P6, RZ, R93, 0xff000000, RZ, 0xc0, !PT ;  /* 0xff0000005dff7812 */ /* 0x000fe400078cc0ff */
[----:B------:R-:W-:Y:S02]  /*3580*/  @P0 F2FP.PACK_AB R198, RZ, R198 ;  /* 0x000000c6ffc6023e */ /* 0x000fe400000000ff */
[----:B------:R-:W-:Y:S02]  /*3590*/  FSEL R77, R77, RZ, P4 ;  /* 0x000000ff4d4d7208 */ /* 0x000fe40002000000 */
[----:B0-----:R-:W-:Y:S01]  /*35a0*/  @P0 F2FP.PACK_AB R3, RZ, R64 ;  /* 0x00000040ff03023e */ /* 0x001fe200000000ff */
[-C--:B------:R-:W-:Y:S01]  /*35b0*/  FMUL.FTZ R64, R64, R161.reuse ;  /* 0x000000a140407220 */ /* 0x080fe20000410000 */
[----:B------:R-:W-:Y:S01]  /*35c0*/  @P0 F2FP.PACK_AB R200, RZ, R200 ;  /* 0x000000c8ffc8023e */ /* 0x000fe200000000ff */
[----:B------:R-:W-:Y:S01]  /*35d0*/  FMUL.FTZ R161, R164, R161 ;  /* 0x000000a1a4a17220 */ /* 0x000fe20000410000 */
[----:B------:R-:W-:Y:S01]  /*35e0*/  @P0 F2FP.PACK_AB R196, RZ, R196 ;  /* 0x000000c4ffc4023e */ /* 0x000fe200000000ff */
[----:B------:R-:W-:Y:S01]  /*35f0*/  FMUL.FTZ R64, R64, c[0x0][0x1e8] ;  /* 0x00007a0040407a20 */ /* 0x000fe20000410000 */
[----:B------:R-:W-:Y:S01]  /*3600*/  @P0 F2FP.PACK_AB R192, RZ, R192 ;  /* 0x000000c0ffc0023e */ /* 0x000fe200000000ff */
[----:B------:R-:W-:Y:S01]  /*3610*/  FMUL.FTZ R161, R161, c[0x0][0x1e8] ;  /* 0x00007a00a1a17a20 */ /* 0x000fe20000410000 */
[----:B------:R-:W-:-:S02]  /*3620*/  LOP3.LUT P1, RZ, R92, 0xff00, RZ, 0xc0, !PT ;  /* 0x0000ff005cff7812 */ /* 0x000fc4000782c0ff */
[----:B------:R-:W-:Y:S02]  /*3630*/  LOP3.LUT P3, RZ, R92, 0xff000000, RZ, 0xc0, !PT ;  /* 0xff0000005cff7812 */ /* 0x000fe4000786c0ff */
[----:B------:R-:W-:Y:S02]  /*3640*/  LOP3.LUT P4, RZ, R93, 0xff00, RZ, 0xc0, !PT ;  /* 0x0000ff005dff7812 */ /* 0x000fe4000788c0ff */
[----:B------:R-:W-:Y:S02]  /*3650*/  FSEL R59, R60, RZ, P5 ;  /* 0x000000ff3c3b7208 */ /* 0x000fe40002800000 */
[----:B------:R-:W-:Y:S02]  /*3660*/  FSEL R2, R161, RZ, P6 ;  /* 0x000000ffa1027208 */ /* 0x000fe40003000000 */
[----:B------:R-:W-:Y:S02]  /*3670*/  @P0 PRMT R52, R198, 0x7610, R52 ;  /* 0x00007610c6340816 */ /* 0x000fe40000000034 */
[----:B------:R-:W-:-:S02]  /*3680*/  @P0 F2FP.PACK_AB R164, RZ, R164 ;  /* 0x000000a4ffa4023e */ /* 0x000fc400000000ff */
[----:B------:R-:W-:Y:S02]  /*3690*/  @P0 PRMT R53, R200, 0x7610, R53 ;  /* 0x00007610c8350816 */ /* 0x000fe40000000035 */
[----:B------:R-:W-:Y:S02]  /*36a0*/  IADD3 R60, R158, 0x300, RZ ;  /* 0x000003009e3c7810 */ /* 0x000fe40007ffe0ff */
[----:B------:R-:W-:Y:S02]  /*36b0*/  @P0 PRMT R54, R196, 0x7610, R54 ;  /* 0x00007610c4360816 */ /* 0x000fe40000000036 */
[----:B------:R-:W-:Y:S01]  /*36c0*/  @P0 PRMT R55, R192, 0x7610, R55 ;  /* 0x00007610c0370816 */ /* 0x000fe20000000037 */
[----:B------:R-:W-:Y:S01]  /*36d0*/  IMAD.WIDE.U32 R60, R89, R60, c[0x0][0x248] ;  /* 0x00009200593c7625 */ /* 0x000fe200078e003c */
[----:B------:R-:W-:Y:S02]  /*36e0*/  FSEL R58, R190, RZ, P4 ;  /* 0x000000ffbe3a7208 */ /* 0x000fe40002000000 */
[----:B------:R-:W-:-:S02]  /*36f0*/  FSEL R194, R194, RZ, P3 ;  /* 0x000000ffc2c27208 */ /* 0x000fc40001800000 */
[----:B------:R-:W-:Y:S02]  /*3700*/  FSEL R56, R64, RZ, P1 ;  /* 0x000000ff40387208 */ /* 0x000fe40000800000 */
[----:B------:R-:W-:Y:S02]  /*3710*/  F2FP.PACK_AB R59, R2, R59 ;  /* 0x0000003b023b723e */ /* 0x000fe400000000ff */
[----:B------:R-:W-:Y:S01]  /*3720*/  @P0 PRMT R52, R52, 0x5410, R3 ;  /* 0x0000541034340816 */ /* 0x000fe20000000003 */
[----:B------:R-:W-:Y:S01]  /*3730*/  @P0 IMAD.WIDE.U32 R2, R157, R89, c[0x0][0x258] ;  /* 0x000096009d020625 */ /* 0x000fe200078e0059 */
[----:B------:R-:W-:Y:S02]  /*3740*/  @P0 PRMT R53, R53, 0x5410, R62 ;  /* 0x0000541035350816 */ /* 0x000fe4000000003e */
[----:B------:R-:W-:Y:S02]  /*3750*/  @P0 PRMT R54, R54, 0x5410, R63 ;  /* 0x0000541036360816 */ /* 0x000fe4000000003f */
        /* <DEDUP_REMOVED lines=9> */
.L_x_6621:
        /* <DEDUP_REMOVED lines=39> */
.L_x_6618:
        /* <DEDUP_REMOVED lines=25> */
.L_x_6619:
[----:B------:R-:W-:Y:S01]  /*3bf0*/  HFMA2.MMA R60, -RZ, RZ, 0, 9.5367431640625e-07 ;  /* 0x00000010ff3c7435 */ /* 0x000fe200000001ff */
[----:B------:R-:W-:-:S02]  /*3c00*/  MOV R59, R61 ;  /* 0x0000003d003b7202 */ /* 0x000fc40000000f00 */
[----:B------:R-:W-:Y:S02]  /*3c10*/  MOV R62, 0x1f ;  /* 0x0000001f003e7802 */ /* 0x000fe40000000f00 */
[----:B------:R-:W-:Y:S02]  /*3c20*/  MOV R65, 0xffffffff ;  /* 0xffffffff00417802 */ /* 0x000fe40000000f00 */
[----:B------:R-:W-:Y:S02]  /*3c30*/  MOV R56, 0x3c50 ;  /* 0x00003c5000387802 */ /* 0x000fe40000000f00 */
[----:B-----5:R-:W-:Y:S05]  /*3c40*/  CALL.REL.NOINC `($__internal_109_$__cuda_sm70_shflsync_down_p) ;  /* 0x0000046000007944 */ /* 0x020fea0003c00000 */
[----:B-1----:R-:W-:Y:S01]  /*3c50*/  MOV R58, R59 ;  /* 0x0000003b003a7202 */ /* 0x002fe20000000f00 */
[----:B0-----:R-:W-:Y:S05]  /*3c60*/  BRA `(.L_x_6623) ;  /* 0xffffdef000007947 */ /* 0x001fea000383ffff */
.L_x_6620:
[----:B------:R-:W-:Y:S01]  /*3c70*/  HFMA2.MMA R60, -RZ, RZ, 0, 9.5367431640625e-07 ;  /* 0x00000010ff3c7435 */ /* 0x000fe200000001ff */
[----:B------:R-:W-:Y:S02]  /*3c80*/  MOV R59, R63 ;  /* 0x0000003f003b7202 */ /* 0x000fe40000000f00 */
[----:B------:R-:W-:Y:S02]  /*3c90*/  MOV R62, 0x1f ;  /* 0x0000001f003e7802 */ /* 0x000fe40000000f00 */
[----:B------:R-:W-:-:S02]  /*3ca0*/  MOV R65, 0xffffffff ;  /* 0xffffffff00417802 */ /* 0x000fc40000000f00 */
[----:B------:R-:W-:Y:S02]  /*3cb0*/  MOV R56, 0x3cd0 ;  /* 0x00003cd000387802 */ /* 0x000fe40000000f00 */
[----:B01---5:R-:W-:Y:S05]  /*3cc0*/  CALL.REL.NOINC `($__internal_109_$__cuda_sm70_shflsync_down_p) ;  /* 0x000003e000007944 */ /* 0x023fea0003c00000 */
[----:B------:R-:W-:Y:S01]  /*3cd0*/  FADD.FTZ R61, R61, R58 ;  /* 0x0000003a3d3d7221 */ /* 0x000fe20000010000 */
[----:B0-----:R-:W-:Y:S01]  /*3ce0*/  HFMA2.MMA R60, -RZ, RZ, 0, 4.76837158203125e-07 ;  /* 0x00000008ff3c7435 */ /* 0x001fe200000001ff */
[----:B-1----:R-:W-:Y:S01]  /*3cf0*/  FADD.FTZ R64, R63, R59 ;  /* 0x0000003b3f407221 */ /* 0x002fe20000010000 */
[----:B------:R-:W-:Y:S02]  /*3d00*/  MOV R62, 0x1f ;  /* 0x0000001f003e7802 */ /* 0x000fe40000000f00 */
[----:B------:R-:W-:Y:S02]  /*3d10*/  MOV R65, 0xffffffff ;  /* 0xffffffff00417802 */ /* 0x000fe40000000f00 */
[----:B------:R-:W-:Y:S02]  /*3d20*/  MOV R59, R61 ;  /* 0x0000003d003b7202 */ /* 0x000fe40000000f00 */
[----:B------:R-:W-:Y:S02]  /*3d30*/  MOV R56, 0x3d50 ;  /* 0x00003d5000387802 */ /* 0x000fe40000000f00 */
[----:B------:R-:W-:Y:S05]  /*3d40*/  CALL.REL.NOINC `($__internal_109_$__cuda_sm70_shflsync_down_p) ;  /* 0x0000036000007944 */ /* 0x000fea0003c00000 */
[----:B0-----:R-:W-:Y:S01]  /*3d50*/  HFMA2.MMA R60, -RZ, RZ, 0, 4.76837158203125e-07 ;  /* 0x00000008ff3c7435 */ /* 0x001fe200000001ff */
[----:B-1----:R-:W-:-:S02]  /*3d60*/  MOV R58, R59 ;  /* 0x0000003b003a7202 */ /* 0x002fc40000000f00 */
[----:B------:R-:W-:Y:S02]  /*3d70*/  MOV R59, R64 ;  /* 0x00000040003b7202 */ /* 0x000fe40000000f00 */
[----:B------:R-:W-:Y:S02]  /*3d80*/  MOV R62, 0x1f ;  /* 0x0000001f003e7802 */ /* 0x000fe40000000f00 */
[----:B------:R-:W-:Y:S02]  /*3d90*/  MOV R65, 0xffffffff ;  /* 0xffffffff00417802 */ /* 0x000fe40000000f00 */
[----:B------:R-:W-:Y:S02]  /*3da0*/  MOV R56, 0x3dc0 ;  /* 0x00003dc000387802 */ /* 0x000fe40000000f00 */
[----:B------:R-:W-:Y:S05]  /*3db0*/  CALL.REL.NOINC `($__internal_109_$__cuda_sm70_shflsync_down_p) ;  /* 0x000002f000007944 */ /* 0x000fea0003c00000 */
[----:B------:R-:W-:Y:S01]  /*3dc0*/  FADD.FTZ R61, R58, R61 ;  /* 0x0000003d3a3d7221 */ /* 0x000fe20000010000 */
[----:B0-----:R-:W-:Y:S01]  /*3dd0*/  HFMA2.MMA R60, -RZ, RZ, 0, 2.384185791015625e-07 ;  /* 0x00000004ff3c7435 */ /* 0x001fe200000001ff */
[----:B-1----:R-:W-:Y:S01]  /*3de0*/  FADD.FTZ R64, R64, R59 ;  /* 0x0000003b40407221 */ /* 0x002fe20000010000 */
[----:B------:R-:W-:Y:S02]  /*3df0*/  MOV R62, 0x1f ;  /* 0x0000001f003e7802 */ /* 0x000fe40000000f00 */
[----:B------:R-:W-:-:S02]  /*3e00*/  MOV R65, 0xffffffff ;  /* 0xffffffff00417802 */ /* 0x000fc40000000f00 */
[----:B------:R-:W-:Y:S02]  /*3e10*/  MOV R59, R61 ;  /* 0x0000003d003b7202 */ /* 0x000fe40000000f00 */
[----:B------:R-:W-:Y:S02]  /*3e20*/  MOV R56, 0x3e40 ;  /* 0x00003e4000387802 */ /* 0x000fe40000000f00 */
[----:B------:R-:W-:Y:S05]  /*3e30*/  CALL.REL.NOINC `($__internal_109_$__cuda_sm70_shflsync_down_p) ;  /* 0x0000027000007944 */ /* 0x000fea0003c00000 */
[----:B0-----:R-:W-:Y:S01]  /*3e40*/  HFMA2.MMA R60, -RZ, RZ, 0, 2.384185791015625e-07 ;  /* 0x00000004ff3c7435 */ /* 0x001fe200000001ff */
[----:B-1----:R-:W-:Y:S02]  /*3e50*/  MOV R58, R59 ;  /* 0x0000003b003a7202 */ /* 0x002fe40000000f00 */
[----:B------:R-:W-:Y:S02]  /*3e60*/  MOV R59, R64 ;  /* 0x00000040003b7202 */ /* 0x000fe40000000f00 */
[----:B------:R-:W-:Y:S02]  /*3e70*/  MOV R62, 0x1f ;  /* 0x0000001f003e7802 */ /* 0x000fe40000000f00 */
[----:B------:R-:W-:Y:S02]  /*3e80*/  MOV R65, 0xffffffff ;  /* 0xffffffff00417802 */ /* 0x000fe40000000f00 */
[----:B------:R-:W-:-:S02]  /*3e90*/  MOV R56, 0x3eb0 ;  /* 0x00003eb000387802 */ /* 0x000fc40000000f00 */
[----:B------:R-:W-:Y:S05]  /*3ea0*/  CALL.REL.NOINC `($__internal_109_$__cuda_sm70_shflsync_down_p) ;  /* 0x0000020000007944 */ /* 0x000fea0003c00000 */
[----:B------:R-:W-:Y:S01]  /*3eb0*/  FADD.FTZ R61, R58, R61 ;  /* 0x0000003d3a3d7221 */ /* 0x000fe20000010000 */
[----:B0-----:R-:W-:Y:S01]  /*3ec0*/  HFMA2.MMA R60, -RZ, RZ, 0, 1.1920928955078125e-07 ;  /* 0x00000002ff3c7435 */ /* 0x001fe200000001ff */
[----:B-1----:R-:W-:Y:S01]  /*3ed0*/  FADD.FTZ R64, R64, R59 ;  /* 0x0000003b40407221 */ /* 0x002fe20000010000 */
[----:B------:R-:W-:-:S02]  /*3ee0*/  MOV R62, 0x1f ;  /* 0x0000001f003e7802 */ /* 0x000fc40000000f00 */
[----:B------:R-:W-:Y:S02]  /*3ef0*/  MOV R65, 0xffffffff ;  /* 0xffffffff00417802 */ /* 0x000fe40000000f00 */
[----:B------:R-:W-:Y:S02]  /*3f00*/  MOV R59, R61 ;  /* 0x0000003d003b7202 */ /* 0x000fe40000000f00 */
[----:B------:R-:W-:Y:S02]  /*3f10*/  MOV R56, 0x3f30 ;  /* 0x00003f3000387802 */ /* 0x000fe40000000f00 */
[----:B------:R-:W-:Y:S05]  /*3f20*/  CALL.REL.NOINC `($__internal_109_$__cuda_sm70_shflsync_down_p) ;  /* 0x0000018000007944 */ /* 0x000fea0003c00000 */
[----:B0-----:R-:W-:Y:S01]  /*3f30*/  HFMA2.MMA R60, -RZ, RZ, 0, 1.1920928955078125e-07 ;  /* 0x00000002ff3c7435 */ /* 0x001fe200000001ff */
[----:B-1----:R-:W-:Y:S02]  /*3f40*/  MOV R58, R59 ;  /* 0x0000003b003a7202 */ /* 0x002fe40000000f00 */
[----:B------:R-:W-:Y:S02]  /*3f50*/  MOV R59, R64 ;  /* 0x00000040003b7202 */ /* 0x000fe40000000f00 */
[----:B------:R-:W-:Y:S02]  /*3f60*/  MOV R62, 0x1f ;  /* 0x0000001f003e7802 */ /* 0x000fe40000000f00 */
[----:B------:R-:W-:-:S02]  /*3f70*/  MOV R65, 0xffffffff ;  /* 0xffffffff00417802 */ /* 0x000fc40000000f00 */
[----:B------:R-:W-:Y:S02]  /*3f80*/  MOV R56, 0x3fa0 ;  /* 0x00003fa000387802 */ /* 0x000fe40000000f00 */
[----:B------:R-:W-:Y:S05]  /*3f90*/  CALL.REL.NOINC `($__internal_109_$__cuda_sm70_shflsync_down_p) ;  /* 0x0000011000007944 */ /* 0x000fea0003c00000 */
[----:B------:R-:W-:Y:S01]  /*3fa0*/  FADD.FTZ R61, R58, R61 ;  /* 0x0000003d3a3d7221 */ /* 0x000fe20000010000 */
[----:B0-----:R-:W-:Y:S01]  /*3fb0*/  HFMA2.MMA R60, -RZ, RZ, 0, 5.9604644775390625e-08 ;  /* 0x00000001ff3c7435 */ /* 0x001fe200000001ff */
[----:B-1----:R-:W-:Y:S01]  /*3fc0*/  FADD.FTZ R63, R64, R59 ;  /* 0x0000003b403f7221 */ /* 0x002fe20000010000 */
[----:B------:R-:W-:Y:S02]  /*3fd0*/  MOV R62, 0x1f ;  /* 0x0000001f003e7802 */ /* 0x000fe40000000f00 */
[----:B------:R-:W-:Y:S02]  /*3fe0*/  MOV R65, 0xffffffff ;  /* 0xffffffff00417802 */ /* 0x000fe40000000f00 */
[----:B------:R-:W-:Y:S02]  /*3ff0*/  MOV R59, R61 ;  /* 0x0000003d003b7202 */ /* 0x000fe40000000f00 */
[----:B------:R-:W-:Y:S02]  /*4000*/  MOV R56, 0x4020 ;  /* 0x0000402000387802 */ /* 0x000fe40000000f00 */
[----:B------:R-:W-:Y:S05]  /*4010*/  CALL.REL.NOINC `($__internal_109_$__cuda_sm70_shflsync_down_p) ;  /* 0x0000009000007944 */ /* 0x000fea0003c00000 */
[----:B0-----:R-:W-:Y:S01]  /*4020*/  HFMA2.MMA R60, -RZ, RZ, 0, 5.9604644775390625e-08 ;  /* 0x00000001ff3c7435 */ /* 0x001fe200000001ff */
[----:B-1----:R-:W-:-:S02]  /*4030*/  MOV R72, R59 ;  /* 0x0000003b00487202 */ /* 0x002fc40000000f00 */
[----:B------:R-:W-:Y:S02]  /*4040*/  MOV R59, R63 ;  /* 0x0000003f003b7202 */ /* 0x000fe40000000f00 */
[----:B------:R-:W-:Y:S02]  /*4050*/  MOV R62, 0x1f ;  /* 0x0000001f003e7802 */ /* 0x000fe40000000f00 */
[----:B------:R-:W-:Y:S02]  /*4060*/  MOV R65, 0xffffffff ;  /* 0xffffffff00417802 */ /* 0x000fe40000000f00 */
[----:B------:R-:W-:Y:S02]  /*4070*/  MOV R56, 0x4090 ;  /* 0x0000409000387802 */ /* 0x000fe40000000f00 */
[----:B------:R-:W-:Y:S05]  /*4080*/  CALL.REL.NOINC `($__internal_109_$__cuda_sm70_shflsync_down_p) ;  /* 0x0000002000007944 */ /* 0x000fea0003c00000 */
[----:B-1----:R-:W-:Y:S01]  /*4090*/  MOV R56, R59 ;  /* 0x0000003b00387202 */ /* 0x002fe20000000f00 */
[----:B0-----:R-:W-:Y:S05]  /*40a0*/  BRA `(.L_x_6624) ;  /* 0xffffdbd000007947 */ /* 0x001fea000383ffff */
        .weak           $__internal_109_$__cuda_sm70_shflsync_down_p
        .type           $__internal_109_$__cuda_sm70_shflsync_down_p,@function
        .size           $__internal_109_$__cuda_sm70_shflsync_down_p,(.L_x_11843 - $__internal_109_$__cuda_sm70_shflsync_down_p)
$__internal_109_$__cuda_sm70_shflsync_down_p:
[----:B------:R-:W-:Y:S01]  /*40b0*/  HFMA2.MMA R57, -RZ, RZ, 0, 0 ;  /* 0x00000000ff397435 */ /* 0x000fe200000001ff */
[----:B------:R-:W-:Y:S04]  /*40c0*/  WARPSYNC R65 ;  /* 0x0000004100007348 */ /* 0x000fe80003800000 */
[----:B------:R0:W1:Y:S01]  /*40d0*/  SHFL.DOWN PT, R59, R59, R60, R62 ;  /* 0x0800003c3b3b7389 */ /* 0x00006200000e003e */
[----:B------:R-:W-:Y:S05]  /*40e0*/  RET.REL.NODEC R56 `(_ZN10layer_norm13ln_bwd_kernelINS_13Kernel_traitsIf6__halfS2_S2_fjLj8192ELj1ELj1ELj8ELj16ENS_18Kernel_traits_baseILj8192EfS2_S2_S2_fjLj256EEEEELb1ELb0ELb0ELb1EEEvNS_9BwdParamsE) ;  /* 0xffffbf1038007950 */ /* 0x000fea0003c3ffff */
.L_x_6625:
        /* <DEDUP_REMOVED lines=9> */
.L_x_11843:


//--------------------- .text._ZN10layer_norm22ln_bwd_finalize_kernelINS_22Kernel_traits_finalizeILj8192Ef6__halfS2_S2_fjLb0ELj1024ELj4ENS_18Kernel_traits_baseILj8192EfS2_S2_S2_fjLj1024EEEEELb0ELb0EEEvNS_9BwdParamsE --------------------------
	.section	.text._ZN10layer_norm22ln_bwd_finalize_kernelINS_22Kernel_traits_finalizeILj8192Ef6__halfS2_S2_fjLb0ELj1024ELj4ENS_18Kernel_traits_baseILj8192EfS2_S2_S2_fjLj1024EEEEELb0ELb0EEEvNS_9BwdParamsE,"ax",@progbits
	.sectioninfo	@"SHI_REGISTERS=30"
	.align	128
        .global         _ZN10layer_norm22ln_bwd_finalize_kernelINS_22Kernel_traits_finalizeILj8192Ef6__halfS2_S2_fjLb0ELj1024ELj4ENS_18Kernel_traits_baseILj8192EfS2_S2_S2_fjLj1024EEEEELb0ELb0EEEvNS_9BwdParamsE
        .type           _ZN10layer_norm22ln_bwd_finalize_kernelINS_22Kernel_traits_finalizeILj8192Ef6__halfS2_S2_fjLb0ELj1024ELj4ENS_18Kernel_traits_baseILj8192EfS2_S2_S2_fjLj1024EEEEELb0ELb0EEEvNS_9BwdParamsE,@function
        .size           _ZN10layer_norm22ln_bwd_finalize_kernelINS_22Kernel_traits_finalizeILj8192Ef6__halfS2_S2_fjLb0ELj1024ELj4ENS_18Kernel_traits_baseILj8192EfS2_S2_S2_fjLj1024EEEEELb0ELb0EEEvNS_9BwdParamsE,(.L_x_11844 - _ZN10layer_norm22ln_bwd_finalize_kernelINS_22Kernel_traits_finalizeILj8192Ef6__halfS2_S2_fjLb0ELj1024ELj4ENS_18Kernel_traits_baseILj8192EfS2_S2_S2_fjLj1024EEEEELb0ELb0EEEvNS_9BwdParamsE)
        .other          _ZN10layer_norm22ln_bwd_finalize_kernelINS_22Kernel_traits_finalizeILj8192Ef6__halfS2_S2_fjLb0ELj1024ELj4ENS_18Kernel_traits_baseILj8192EfS2_S2_S2_fjLj1024EEEEELb0ELb0EEEvNS_9BwdParamsE,@"STO_CUDA_ENTRY STV_DEFAULT"
_ZN10layer_norm22ln_bwd_finalize_kernelINS_22Kernel_traits_finalizeILj8192Ef6__halfS2_S2_fjLb0ELj1024ELj4ENS_18Kernel_traits_baseILj8192EfS2_S2_S2_fjLj1024EEEEELb0ELb0EEEvNS_9BwdParamsE:
.text._ZN10layer_norm22ln_bwd_finalize_kernelINS_22Kernel_traits_finalizeILj8192Ef6__halfS2_S2_fjLb0ELj1024ELj4ENS_18Kernel_traits_baseILj8192EfS2_S2_S2_fjLj1024EEEEELb0ELb0EEEvNS_9BwdParamsE:
        /* <DEDUP_REMOVED lines=19> */
.L_x_6639:
        /* <DEDUP_REMOVED lines=28> */
.L_x_6630:
        /* <DEDUP_REMOVED lines=35> */
.L_x_6629:
[----:B------:R-:W-:Y:S05]  /*0520*/  BSYNC B1 ;  /* 0x0000000000017941 */ /* 0x000fea0003800000 */
.L_x_6628:
        /* <DEDUP_REMOVED lines=23> */
.L_x_6632:
[----:B------:R-:W-:Y:S05]  /*06a0*/  BSYNC B1 ;  /* 0x0000000000017941 */ /* 0x000fea0003800000 */
.L_x_6631:
        /* <DEDUP_REMOVED lines=11> */
.L_x_6633:
[----:B------:R-:W-:Y:S05]  /*0760*/  BSYNC B1 ;  /* 0x0000000000017941 */ /* 0x000fea0003800000 */
.L_x_6627:
[----:B------:R-:W-:Y:S05]  /*0770*/  BSYNC B0 ;  /* 0x0000000000007941 */ /* 0x000fea0003800000 */
.L_x_6626:
        /* <DEDUP_REMOVED lines=11> */
.L_x_6640:
        /* <DEDUP_REMOVED lines=18> */
.L_x_6641:
[----:B---3--:R-:W-:Y:S02]  /*0950*/  FADD.FTZ R4, R4, R9 ;  /* 0x0000000904047221 */ /* 0x008fe40000010000 */
[----:B-12---:R-:W-:-:S03]  /*0960*/  FADD.FTZ R6, R5, R6 ;  /* 0x0000000605067221 */ /* 0x006fc60000010000 */
[----:B------:R1:W-:Y:S04]  /*0970*/  @!P1 STS [R17.X4+0x2000], R4 ;  /* 0x0020000411009388 */ /* 0x0003e80000004800 */
[----:B------:R1:W-:Y:S02]  /*0980*/  @!P1 STS [R17.X4+0x2080], R6 ;  /* 0x0020800611009388 */ /* 0x0003e40000004800 */
.L_x_6634:
        /* <DEDUP_REMOVED lines=15> */
.L_x_6638:
[----:B------:R-:W-:Y:S05]  /*0a80*/  BSYNC B0 ;  /* 0x0000000000007941 */ /* 0x000fea0003800000 */
.L_x_6637:
[C---:B------:R-:W-:Y:S02]  /*0a90*/  ISETP.GT.U32.AND P1, PT, R18.reuse, -0x2001, PT ;  /* 0xffffdfff1200780c */ /* 0x040fe40003f24070 */
[----:B------:R-:W-:Y:S02]  /*0aa0*/  IADD3 R18, R18, 0x2000, RZ ;  /* 0x0000200012127810 */ /* 0x000fe40007ffe0ff */
[----:B------:R-:W-:-:S09]  /*0ab0*/  IADD3 R19, R19, 0x1000, RZ ;  /* 0x0000100013137810 */ /* 0x000fd20007ffe0ff */
[----:B01----:R-:W-:Y:S05]  /*0ac0*/  @P1 BRA `(.L_x_6639) ;  /* 0xfffff66000001947 */ /* 0x003fea000383ffff */
[----:B------:R-:W-:Y:S05]  /*0ad0*/  EXIT ;  /* 0x000000000000794d */ /* 0x000fea0003800000 */
.L_x_6635:
[----:B--2---:R-:W-:Y:S01]  /*0ae0*/  IMAD.MOV.U32 R9, RZ, RZ, R5 ;  /* 0x000000ffff097224 */ /* 0x004fe200078e0005 */
[----:B------:R-:W-:Y:S01]  /*0af0*/  MOV R8, 0x1 ;  /* 0x0000000100087802 */ /* 0x000fe20000000f00 */
[----:B------:R-:W-:Y:S01]  /*0b00*/  IMAD.MOV.U32 R7, RZ, RZ, 0x1f ;  /* 0x0000001fff077424 */ /* 0x000fe200078e00ff */
[----:B------:R-:W-:Y:S02]  /*0b10*/  MOV R10, 0xffffffff ;  /* 0xffffffff000a7802 */ /* 0x000fe40000000f00 */
[----:B------:R-:W-:Y:S02]  /*0b20*/  MOV R2, 0xb40 ;  /* 0x00000b4000027802 */ /* 0x000fe40000000f00 */
[----:B01----:R-:W-:Y:S05]  /*0b30*/  CALL.REL.NOINC `($__internal_110_$__cuda_sm70_shflsync_bfly_p) ;  /* 0x000003b000007944 */ /* 0x003fea0003c00000 */
[----:B-1----:R-:W-:Y:S01]  /*0b40*/  IMAD.MOV.U32 R2, RZ, RZ, R7 ;  /* 0x000000ffff027224 */ /* 0x002fe200078e0007 */
[----:B0-----:R-:W-:Y:S05]  /*0b50*/  BRA `(.L_x_6640) ;  /* 0xfffffcd000007947 */ /* 0x001fea000383ffff */
.L_x_6636:
[----:B------:R-:W-:Y:S01]  /*0b60*/  HFMA2.MMA R8, -RZ, RZ, 0, 1.1920928955078125e-07 ;  /* 0x00000002ff087435 */ /* 0x000fe200000001ff */
[----:B------:R-:W-:Y:S01]  /*0b70*/  MOV R7, 0x1f ;  /* 0x0000001f00077802 */ /* 0x000fe20000000f00 */
[----:B------:R-:W-:Y:S01]  /*0b80*/  IMAD.MOV.U32 R10, RZ, RZ, -0x1 ;  /* 0xffffffffff0a7424 */ /* 0x000fe200078e00ff */
[----:B------:R-:W-:-:S03]  /*0b90*/  MOV R2, 0xbb0 ;  /* 0x00000bb000027802 */ /* 0x000fc60000000f00 */
[----:B012---:R-:W-:Y:S05]  /*0ba0*/  CALL.REL.NOINC `($__internal_110_$__cuda_sm70_shflsync_bfly_p) ;  /* 0x0000034000007944 */ /* 0x007fea0003c00000 */
[----:B0-----:R-:W-:Y:S01]  /*0bb0*/  HFMA2.MMA R8, -RZ, RZ, 0, 2.384185791015625e-07 ;  /* 0x00000004ff087435 */ /* 0x001fe200000001ff */
[----:B-1----:R-:W-:Y:S01]  /*0bc0*/  FADD.FTZ R9, R9, R7 ;  /* 0x0000000709097221 */ /* 0x002fe20000010000 */
[----:B------:R-:W-:Y:S01]  /*0bd0*/  MOV R7, 0x1f ;  /* 0x0000001f00077802 */ /* 0x000fe20000000f00 */
[----:B------:R-:W-:Y:S01]  /*0be0*/  IMAD.MOV.U32 R10, RZ, RZ, -0x1 ;  /* 0xffffffffff0a7424 */ /* 0x000fe200078e00ff */
[----:B------:R-:W-:-:S02]  /*0bf0*/  MOV R2, 0xc10 ;  /* 0x00000c1000027802 */ /* 0x000fc40000000f00 */
[----:B------:R-:W-:Y:S05]  /*0c00*/  CALL.REL.NOINC `($__internal_110_$__cuda_sm70_shflsync_bfly_p) ;  /* 0x000002e000007944 */ /* 0x000fea0003c00000 */
[----:B0-----:R-:W-:Y:S01]  /*0c10*/  HFMA2.MMA R8, -RZ, RZ, 0, 4.76837158203125e-07 ;  /* 0x00000008ff087435 */ /* 0x001fe200000001ff */
[----:B-1----:R-:W-:Y:S01]  /*0c20*/  FADD.FTZ R9, R9, R7 ;  /* 0x0000000709097221 */ /* 0x002fe20000010000 */
[----:B------:R-:W-:Y:S01]  /*0c30*/  MOV R7, 0x1f ;  /* 0x0000001f00077802 */ /* 0x000fe20000000f00 */
[----:B------:R-:W-:Y:S01]  /*0c40*/  IMAD.MOV.U32 R10, RZ, RZ, -0x1 ;  /* 0xffffffffff0a7424 */ /* 0x000fe200078e00ff */
[----:B------:R-:W-:-:S02]  /*0c50*/  MOV R2, 0xc70 ;  /* 0x00000c7000027802 */ /* 0x000fc40000000f00 */
[----:B------:R-:W-:Y:S05]  /*0c60*/  CALL.REL.NOINC `($__internal_110_$__cuda_sm70_shflsync_bfly_p) ;  /* 0x0000028000007944 */ /* 0x000fea0003c00000 */
[----:B-1----:R-:W-:Y:S01]  /*0c70*/  FADD.FTZ R6, R9, R7 ;  /* 0x0000000709067221 */ /* 0x002fe20000010000 */
[----:B0-----:R-:W-:Y:S01]  /*0c80*/  HFMA2.MMA R8, -RZ, RZ, 0, 9.5367431640625e-07 ;  /* 0x00000010ff087435 */ /* 0x001fe200000001ff */
[----:B------:R-:W-:Y:S01]  /*0c90*/  MOV R7, 0x1f ;  /* 0x0000001f00077802 */ /* 0x000fe20000000f00 */
[----:B------:R-:W-:Y:S01]  /*0ca0*/  IMAD.MOV.U32 R10, RZ, RZ, -0x1 ;  /* 0xffffffffff0a7424 */ /* 0x000fe200078e00ff */
[----:B------:R-:W-:-:S02]  /*0cb0*/  MOV R2, 0xce0 ;  /* 0x00000ce000027802 */ /* 0x000fc40000000f00 */
[----:B------:R-:W-:Y:S02]  /*0cc0*/  MOV R9, R6 ;  /* 0x0000000600097202 */ /* 0x000fe40000000f00 */
[----:B------:R-:W-:Y:S05]  /*0cd0*/  CALL.REL.NOINC `($__internal_110_$__cuda_sm70_shflsync_bfly_p) ;  /* 0x0000021000007944 */ /* 0x000fea0003c00000 */
[----:B0-----:R-:W-:Y:S01]  /*0ce0*/  HFMA2.MMA R8, -RZ, RZ, 0, 5.9604644775390625e-08 ;  /* 0x00000001ff087435 */ /* 0x001fe200000001ff */
[----:B-1----:R-:W-:Y:S01]  /*0cf0*/  MOV R5, R7 ;  /* 0x0000000700057202 */ /* 0x002fe20000000f00 */
[----:B------:R-:W-:Y:S01]  /*0d00*/  IMAD.MOV.U32 R9, RZ, RZ, R4 ;  /* 0x000000ffff097224 */ /* 0x000fe200078e0004 */
[----:B------:R-:W-:Y:S01]  /*0d10*/  MOV R7, 0x1f ;  /* 0x0000001f00077802 */ /* 0x000fe20000000f00 */
[----:B------:R-:W-:Y:S01]  /*0d20*/  IMAD.MOV.U32 R10, RZ, RZ, -0x1 ;  /* 0xffffffffff0a7424 */ /* 0x000fe200078e00ff */
[----:B------:R-:W-:Y:S02]  /*0d30*/  MOV R2, 0xd50 ;  /* 0x00000d5000027802 */ /* 0x000fe40000000f00 */
[----:B------:R-:W-:Y:S05]  /*0d40*/  CALL.REL.NOINC `($__internal_110_$__cuda_sm70_shflsync_bfly_p) ;  /* 0x000001a000007944 */ /* 0x000fea0003c00000 */
[----:B0-----:R-:W-:Y:S01]  /*0d50*/  HFMA2.MMA R8, -RZ, RZ, 0, 1.1920928955078125e-07 ;  /* 0x00000002ff087435 */ /* 0x001fe200000001ff */
[----:B-1----:R-:W-:Y:S01]  /*0d60*/  FADD.FTZ R9, R4, R7 ;  /* 0x0000000704097221 */ /* 0x002fe20000010000 */
[----:B------:R-:W-:Y:S01]  /*0d70*/  MOV R7, 0x1f ;  /* 0x0000001f00077802 */ /* 0x000fe20000000f00 */
[----:B------:R-:W-:Y:S01]  /*0d80*/  IMAD.MOV.U32 R10, RZ, RZ, -0x1 ;  /* 0xffffffffff0a7424 */ /* 0x000fe200078e00ff */
[----:B------:R-:W-:Y:S02]  /*0d90*/  MOV R2, 0xdb0 ;  /* 0x00000db000027802 */ /* 0x000fe40000000f00 */
[----:B------:R-:W-:Y:S05]  /*0da0*/  CALL.REL.NOINC `($__internal_110_$__cuda_sm70_shflsync_bfly_p) ;  /* 0x0000014000007944 */ /* 0x000fea0003c00000 */
        /* <DEDUP_REMOVED lines=12> */
[----:B0-----:R-:W-:Y:S01]  /*0e70*/  HFMA2.MMA R8, -RZ, RZ, 0, 9.5367431640625e-07 ;  /* 0x00000010ff087435 */ /* 0x001fe200000001ff */
[----:B-1----:R-:W-:Y:S01]  /*0e80*/  FADD.FTZ R9, R9, R7 ;  /* 0x0000000709097221 */ /* 0x002fe20000010000 */
[----:B------:R-:W-:Y:S01]  /*0e90*/  MOV R7, 0x1f ;  /* 0x0000001f00077802 */ /* 0x000fe20000000f00 */
[----:B------:R-:W-:Y:S01]  /*0ea0*/  IMAD.MOV.U32 R10, RZ, RZ, -0x1 ;  /* 0xffffffffff0a7424 */ /* 0x000fe200078e00ff */
[----:B------:R-:W-:-:S02]  /*0eb0*/  MOV R2, 0xed0 ;  /* 0x00000ed000027802 */ /* 0x000fc40000000f00 */
[----:B------:R-:W-:Y:S05]  /*0ec0*/  CALL.REL.NOINC `($__internal_110_$__cuda_sm70_shflsync_bfly_p) ;  /* 0x0000002000007944 */ /* 0x000fea0003c00000 */
[----:B-1----:R-:W-:Y:S01]  /*0ed0*/  MOV R4, R7 ;  /* 0x0000000700047202 */ /* 0x002fe20000000f00 */
[----:B0-----:R-:W-:Y:S05]  /*0ee0*/  BRA `(.L_x_6641) ;  /* 0xfffffa6000007947 */ /* 0x001fea000383ffff */
        .weak           $__internal_110_$__cuda_sm70_shflsync_bfly_p
        .type           $__internal_110_$__cuda_sm70_shflsync_bfly_p,@function
        .size           $__internal_110_$__cuda_sm70_shflsync_bfly_p,(.L_x_11844 - $__internal_110_$__cuda_sm70_shflsync_bfly_p)
$__internal_110_$__cuda_sm70_shflsync_bfly_p:
[----:B------:R-:W-:Y:S01]  /*0ef0*/  HFMA2.MMA R3, -RZ, RZ, 0, 0 ;  /* 0x00000000ff037435 */ /* 0x000fe200000001ff */
[----:B------:R-:W-:Y:S04]  /*0f00*/  WARPSYNC R10 ;  /* 0x0000000a00007348 */ /* 0x000fe80003800000 */
[----:B------:R0:W1:Y:S01]  /*0f10*/  SHFL.BFLY PT, R7, R9, R8, R7 ;  /* 0x0c00000809077389 */ /* 0x00006200000e0007 */
[----:B------:R-:W-:Y:S05]  /*0f20*/  RET.REL.NODEC R2 `(_ZN10layer_norm22ln_bwd_finalize_kernelINS_22Kernel_traits_finalizeILj8192Ef6__halfS2_S2_fjLb0ELj1024ELj4ENS_18Kernel_traits_baseILj8192EfS2_S2_S2_fjLj1024EEEEELb0ELb0EEEvNS_9BwdParamsE) ;  /* 0xfffff0d002007950 */ /* 0x000fea0003c3ffff */
.L_x_6642:
        /* <DEDUP_REMOVED lines=13> */
.L_x_11844:


//--------------------- .text._ZN10layer_norm13ln_bwd_kernelINS_13Kernel_traitsIf6__halfS2_S2_fjLj8192ELj1ELj1ELj8ELj16ENS_18Kernel_traits_baseILj8192EfS2_S2_S2_fjLj256EEEEELb1ELb0ELb1ELb0EEEvNS_9BwdParamsE --------------------------
	.section	.text._ZN10layer_norm13ln_bwd_kernelINS_13Kernel_traitsIf6__halfS2_S2_fjLj8192ELj1ELj1ELj8ELj16ENS_18Kernel_traits_baseILj8192EfS2_S2_S2_fjLj256EEEEELb1ELb0ELb1ELb0EEEvNS_9BwdParamsE,"ax",@progbits
	.sectioninfo	@"SHI_REGISTERS=224"
	.align	128
        .global         _ZN10layer_norm13ln_bwd_kernelINS_13Kernel_traitsIf6__halfS2_S2_fjLj8192ELj1ELj1ELj8ELj16ENS_18Kernel_traits_baseILj8192EfS2_S2_S2_fjLj256EEEEELb1ELb0ELb1ELb0EEEvNS_9BwdParamsE
        .type           _ZN10layer_norm13ln_bwd_kernelINS_13Kernel_traitsIf6__halfS2_S2_fjLj8192ELj1ELj1ELj8ELj16ENS_18Kernel_traits_baseILj8192EfS2_S2_S2_fjLj256EEEEELb1ELb0ELb1ELb0EEEvNS_9BwdParamsE,@function
        .size           _ZN10layer_norm13ln_bwd_kernelINS_13Kernel_traitsIf6__halfS2_S2_fjLj8192ELj1ELj1ELj8ELj16ENS_18Kernel_traits_baseILj8192EfS2_S2_S2_fjLj256EEEEELb1ELb0ELb1ELb0EEEvNS_9BwdParamsE,(.L_x_11845 - _ZN10layer_norm13ln_bwd_kernelINS_13Kernel_traitsIf6__halfS2_S2_fjLj8192ELj1ELj1ELj8ELj16ENS_18Kernel_traits_baseILj8192EfS2_S2_S2_fjLj256EEEEELb1ELb0ELb1ELb0EEEvNS_9BwdParamsE)
        .other          _ZN10layer_norm13ln_bwd_kernelINS_13Kernel_traitsIf6__halfS2_S2_fjLj8192ELj1ELj1ELj8ELj16ENS_18Kernel_traits_baseILj8192EfS2_S2_S2_fjLj256EEEEELb1ELb0ELb1ELb0EEEvNS_9BwdParamsE,@"STO_CUDA_ENTRY STV_DEFAULT"
_ZN10layer_norm13ln_bwd_kernelINS_13Kernel_traitsIf6__halfS2_S2_fjLj8192ELj1ELj1ELj8ELj16ENS_18Kernel_traits_baseILj8192EfS2_S2_S2_fjLj256EEEEELb1ELb0ELb1ELb0EEEvNS_9BwdParamsE:
.text._ZN10layer_norm13ln_bwd_kernelINS_13Kernel_traitsIf6__halfS2_S2_fjLj8192ELj1ELj1ELj8ELj16ENS_18Kernel_traits_baseILj8192EfS2_S2_S2_fjLj256EEEEELb1ELb0ELb1ELb0EEEvNS_9BwdParamsE:
        /* <DEDUP_REMOVED lines=73> */
.L_x_6765:
[----:B------:R-:W-:-:S05]  /*0490*/  MOV R158, 0x4 ;  /* 0x00000004009e7802 */ /* 0x000fca0000000f00 */
[----:B------:R-:W-:-:S05]  /*04a0*/  IMAD.WIDE R152, R5, R158, c[0x0][0x1d8] ;  /* 0x0000760005987625 */ /* 0x000fca00078e029e */
[----:B------:R1:W2:Y:S01]  /*04b0*/  LDG.E R160, [R152.64] ;  /* 0x0000000498a07981 */ /* 0x0002a2000c1e1900 */
[----:B------:R-:W-:-:S04]  /*04c0*/  IMAD.WIDE R156, R5, R158, c[0x0][0x1a8] ;  /* 0x00006a00059c7625 */ /* 0x000fc800078e029e */
[C---:B------:R-:W-:Y:S01]  /*04d0*/  IMAD.WIDE R154, R5.reuse, R158, c[0x0][0x1d0] ;  /* 0x00007400059a7625 */ /* 0x040fe200078e029e */
[----:B-----5:R3:W5:Y:S04]  /*04e0*/  LDG.E R3, [R156.64] ;  /* 0x000000049c037981 */ /* 0x020768000c1e1900 */
        /* <DEDUP_REMOVED lines=16> */
[----:B------:R-:W-:Y:S01]  /*05f0*/  @P3 IMAD R155, R154, c[0x0][0x168], RZ ;  /* 0x00005a009a9b3a24 */ /* 0x000fe200078e02ff */
[----:B------:R-:W-:-:S04]  /*0600*/  HFMA2.MMA R154, -RZ, RZ, 0, 0 ;  /* 0x00000000ff9a7435 */ /* 0x000fc800000001ff */
        /* <DEDUP_REMOVED lines=12> */
.L_x_6647:
[----:B------:R-:W-:Y:S05]  /*06d0*/  BSYNC B1 ;  /* 0x0000000000017941 */ /* 0x000fea0003800000 */
.L_x_6646:
[----:B------:R-:W-:Y:S01]  /*06e0*/  BSSY B1, `(.L_x_6648) ;  /* 0x000000b000017945 */ /* 0x000fe20003800000 */
        /* <DEDUP_REMOVED lines=8> */
[----:B------:R-:W-:Y:S02]  /*0770*/  IADD3 R154, R154, 0x100, RZ ;  /* 0x000001009a9a7810 */ /* 0x000fe40007ffe0ff */
[----:B------:R-:W-:Y:S02]  /*0780*/  IADD3 R158, R158, 0x100, RZ ;  /* 0x000001009e9e7810 */ /* 0x000fe40007ffe0ff */
.L_x_6649:
[----:B------:R-:W-:Y:S05]  /*0790*/  BSYNC B1 ;  /* 0x0000000000017941 */ /* 0x000fea0003800000 */
.L_x_6648:
        /* <DEDUP_REMOVED lines=11> */
.L_x_6651:
[----:B------:R-:W-:Y:S05]  /*0850*/  BSYNC B1 ;  /* 0x0000000000017941 */ /* 0x000fea0003800000 */
.L_x_6650:
        /* <DEDUP_REMOVED lines=12> */
.L_x_6645:
[----:B---3--:R-:W-:-:S06]  /*0920*/  IMAD.WIDE R154, R5, R158, c[0x0][0x1a0] ;  /* 0x00006800059a7625 */ /* 0x008fcc00078e029e */
[----:B------:R-:W2:Y:S01]  /*0930*/  LDG.E R154, [R154.64] ;  /* 0x000000049a9a7981 */ /* 0x000ea2000c1e1900 */
[----:B-----5:R-:W-:Y:S01]  /*0940*/  ISETP.GE.AND P3, PT, R2, 0x1, PT ;  /* 0x000000010200780c */ /* 0x020fe20003f66270 */
[----:B------:R-:W-:Y:S01]  /*0950*/  HFMA2.MMA R165, -RZ, RZ, 0, 0 ;  /* 0x00000000ffa57435 */ /* 0x000fe200000001ff */
[----:B------:R-:W-:Y:S01]  /*0960*/  IADD3 R156, R160, -0x1, RZ ;  /* 0xffffffffa09c7810 */ /* 0x000fe20007ffe0ff */
[----:B------:R-:W-:Y:S01]  /*0970*/  BSSY B1, `(.L_x_6653) ;  /* 0x0000065000017945 */ /* 0x000fe20003800000 */
[----:B------:R-:W-:Y:S01]  /*0980*/  LOP3.LUT P4, RZ, R0, 0xffffff00, RZ, 0xc0, !PT ;  /* 0xffffff0000ff7812 */ /* 0x000fe2000788c0ff */
[----:B------:R-:W-:Y:S01]  /*0990*/  CS2R R166, SRZ ;  /* 0x0000000000a67805 */ /* 0x000fe2000001ff00 */
        /* <DEDUP_REMOVED lines=27> */
[----:B------:R-:W-:Y:S02]  /*0b50*/  HADD2.F32 R21, -RZ, R12.H1_H1 ;  /* 0x3000000cff157230 */ /* 0x000fe40000004100 */
[--C-:B------:R-:W-:Y:S01]  /*0b60*/  HADD2.F32 R23, -RZ, R13.reuse.H0_H0 ;  /* 0x2000000dff177230 */ /* 0x100fe20000004100 */
[C---:B------:R-:W-:Y:S01]  /*0b70*/  FADD.FTZ R10, -R164.reuse, R9 ;  /* 0x00000009a40a7221 */ /* 0x040fe20000010100 */
[----:B------:R-:W-:Y:S01]  /*0b80*/  HADD2.F32 R13, -RZ, R13.H1_H1 ;  /* 0x3000000dff0d7230 */ /* 0x000fe20000004100 */
[----:B------:R-:W-:Y:S01]  /*0b90*/  FADD.FTZ R12, -R164, R21 ;  /* 0x00000015a40c7221 */ /* 0x000fe20000010100 */
[----:B---3--:R-:W-:Y:S01]  /*0ba0*/  HADD2.F32 R11, -RZ, R16.H0_H0 ;  /* 0x20000010ff0b7230 */ /* 0x008fe20000004100 */
[----:B------:R-:W-:Y:S01]  /*0bb0*/  FMUL.FTZ R9, R3, R10 ;  /* 0x0000000a03097220 */ /* 0x000fe20000410000 */
[----:B------:R-:W-:-:S02]  /*0bc0*/  HADD2.F32 R155, -RZ, R14.H0_H0 ;  /* 0x2000000eff9b7230 */ /* 0x000fc40000004100 */
[----:B------:R-:W-:Y:S01]  /*0bd0*/  HADD2.F32 R157, -RZ, R14.H1_H1 ;  /* 0x3000000eff9d7230 */ /* 0x000fe20000004100 */
[C---:B------:R-:W-:Y:S01]  /*0be0*/  FADD.FTZ R14, -R164.reuse, R23 ;  /* 0x00000017a40e7221 */ /* 0x040fe20000010100 */
[--C-:B0-----:R-:W-:Y:S02]  /*0bf0*/  HADD2.F32 R153, -RZ, R18.reuse.H0_H0 ;  /* 0x20000012ff997230 */ /* 0x101fe40000004100 */
[----:B------:R-:W-:Y:S01]  /*0c00*/  HADD2.F32 R152, -RZ, R18.H1_H1 ;  /* 0x30000012ff987230 */ /* 0x000fe20000004100 */
[----:B------:R-:W-:Y:S02]  /*0c10*/  FADD.FTZ R18, -R164, R13 ;  /* 0x0000000da4127221 */ /* 0x000fe40000010100 */
[----:B------:R-:W-:Y:S01]  /*0c20*/  FMUL.FTZ R10, R3, R12 ;  /* 0x0000000c030a7220 */ /* 0x000fe20000410000 */
[----:B------:R-:W-:Y:S01]  /*0c30*/  HADD2.F32 R20, -RZ, R17.H1_H1 ;  /* 0x30000011ff147230 */ /* 0x000fe20000004100 */
[----:B------:R-:W-:Y:S02]  /*0c40*/  FADD.FTZ R76, R76, R11 ;  /* 0x0000000b4c4c7221 */ /* 0x000fe40000010000 */
[----:B------:R-:W-:-:S02]  /*0c50*/  FFMA.FTZ R108, R9, R11, R108 ;  /* 0x0000000b096c7223 */ /* 0x000fc4000001006c */
[----:B------:R-:W-:Y:S01]  /*0c60*/  FMUL.FTZ R12, R140, R11 ;  /* 0x0000000b8c0c7220 */ /* 0x000fe20000410000 */
[----:B------:R-:W-:Y:S01]  /*0c70*/  HADD2.F32 R16, -RZ, R16.H1_H1 ;  /* 0x30000010ff107230 */ /* 0x000fe20000004100 */
[C---:B------:R-:W-:Y:S02]  /*0c80*/  FMUL.FTZ R11, R3.reuse, R14 ;  /* 0x0000000e030b7220 */ /* 0x040fe40000410000 */
[----:B------:R-:W-:Y:S01]  /*0c90*/  FMUL.FTZ R14, R3, R18 ;  /* 0x00000012030e7220 */ /* 0x000fe20000410000 */
[--C-:B------:R-:W-:Y:S02]  /*0ca0*/  HADD2.F32 R159, -RZ, R15.reuse.H0_H0 ;  /* 0x2000000fff9f7230 */ /* 0x100fe40000004100 */
[----:B------:R-:W-:Y:S01]  /*0cb0*/  HADD2.F32 R167, -RZ, R15.H1_H1 ;  /* 0x3000000fffa77230 */ /* 0x000fe20000004100 */
[----:B------:R-:W-:Y:S01]  /*0cc0*/  FADD.FTZ R79, R79, R20 ;  /* 0x000000144f4f7221 */ /* 0x000fe20000010000 */
[----:B------:R-:W-:Y:S01]  /*0cd0*/  HADD2.F32 R15, -RZ, R17.H0_H0 ;  /* 0x20000011ff0f7230 */ /* 0x000fe20000004100 */
        /* <DEDUP_REMOVED lines=17> */
[----:B------:R-:W-:Y:S02]  /*0df0*/  FADD.FTZ R72, R72, R153 ;  /* 0x0000009948487221 */ /* 0x000fe40000010000 */
[----:B------:R-:W-:-:S02]  /*0e00*/  FFMA.FTZ R104, R15, R153, R104 ;  /* 0x000000990f687223 */ /* 0x000fc40000010068 */
[----:B------:R-:W-:Y:S02]  /*0e10*/  FMUL.FTZ R18, R136, R153 ;  /* 0x0000009988127220 */ /* 0x000fe40000410000 */
[----:B------:R-:W-:Y:S02]  /*0e20*/  FADD.FTZ R153, R22, R17 ;  /* 0x0000001116997221 */ /* 0x000fe40000010000 */
[----:B------:R-:W-:Y:S01]  /*0e30*/  FFMA.FTZ R23, R14, R17, R23 ;  /* 0x000000110e177223 */ /* 0x000fe20000010017 */
[--C-:B------:R-:W-:Y:S02]  /*0e40*/  HADD2.F32 R163, -RZ, R19.reuse.H0_H0 ;  /* 0x20000013ffa37230 */ /* 0x100fe40000004100 */
[----:B------:R-:W-:Y:S01]  /*0e50*/  HADD2.F32 R158, -RZ, R19.H1_H1 ;  /* 0x30000013ff9e7230 */ /* 0x000fe20000004100 */
[----:B------:R-:W-:Y:S02]  /*0e60*/  FMUL.FTZ R19, R3, R24 ;  /* 0x0000001803137220 */ /* 0x000fe40000410000 */
[----:B------:R-:W-:-:S02]  /*0e70*/  FADD.FTZ R154, -R164, R159 ;  /* 0x0000009fa49a7221 */ /* 0x000fc40000010100 */
[----:B------:R-:W-:Y:S02]  /*0e80*/  FMUL.FTZ R20, R137, R152 ;  /* 0x0000009889147220 */ /* 0x000fe40000410000 */
[----:B------:R-:W-:Y:S02]  /*0e90*/  FADD.FTZ R153, R153, R18 ;  /* 0x0000001299997221 */ /* 0x000fe40000010000 */
[----:B------:R-:W-:Y:S02]  /*0ea0*/  FFMA.FTZ R24, R15, R18, R23 ;  /* 0x000000120f187223 */ /* 0x000fe40000010017 */
        /* <DEDUP_REMOVED lines=10> */
[C---:B------:R-:W-:Y:S02]  /*0f50*/  FFMA.FTZ R152, R21.reuse, R22, R152 ;  /* 0x0000001615987223 */ /* 0x040fe40000010098 */
[----:B------:R-:W-:Y:S02]  /*0f60*/  FADD.FTZ R74, R74, R163 ;  /* 0x000000a34a4a7221 */ /* 0x000fe40000010000 */
[----:B------:R-:W-:Y:S02]  /*0f70*/  FFMA.FTZ R106, R21, R163, R106 ;  /* 0x000000a3156a7223 */ /* 0x000fe4000001006a */
[----:B------:R-:W-:Y:S02]  /*0f80*/  FADD.FTZ R75, R75, R158 ;  /* 0x0000009e4b4b7221 */ /* 0x000fe40000010000 */
[----:B------:R-:W-:-:S02]  /*0f90*/  FFMA.FTZ R107, R23, R158, R107 ;  /* 0x0000009e176b7223 */ /* 0x000fc4000001006b */
[----:B------:R-:W-:Y:S02]  /*0fa0*/  FADD.FTZ R167, R153, R24 ;  /* 0x0000001899a77221 */ /* 0x000fe40000010000 */
[----:B------:R-:W-:Y:S02]  /*0fb0*/  FFMA.FTZ R166, R23, R24, R152 ;  /* 0x0000001817a67223 */ /* 0x000fe40000010098 */
.L_x_6654:
[----:B------:R-:W-:Y:S05]  /*0fc0*/  BSYNC B1 ;  /* 0x0000000000017941 */ /* 0x000fea0003800000 */
.L_x_6653:
        /* <DEDUP_REMOVED lines=17> */
[----:B------:R-:W-:Y:S02]  /*10e0*/  HADD2.F32 R159, -RZ, R29.H0_H0 ;  /* 0x2000001dff9f7230 */ /* 0x000fe40000004100 */
[----:B------:R-:W-:Y:S01]  /*10f0*/  HADD2.F32 R157, -RZ, R28.H1_H1 ;  /* 0x3000001cff9d7230 */ /* 0x000fe20000004100 */
[----:B0-----:R-:W-:Y:S01]  /*1100*/  FADD.FTZ R26, -R164, R25 ;  /* 0x00000019a41a7221 */ /* 0x001fe20000010100 */
[----:B------:R-:W-:-:S02]  /*1110*/  HADD2.F32 R169, -RZ, R30.H0_H0 ;  /* 0x2000001effa97230 */ /* 0x000fc40000004100 */
[----:B------:R-:W-:Y:S01]  /*1120*/  HADD2.F32 R171, -RZ, R30.H1_H1 ;  /* 0x3000001effab7230 */ /* 0x000fe20000004100 */
[C---:B------:R-:W-:Y:S01]  /*1130*/  FADD.FTZ R30, -R164.reuse, R159 ;  /* 0x0000009fa41e7221 */ /* 0x040fe20000010100 */
[----:B------:R-:W-:Y:S01]  /*1140*/  HADD2.F32 R163, -RZ, R29.H1_H1 ;  /* 0x3000001dffa37230 */ /* 0x000fe20000004100 */
[C---:B------:R-:W-:Y:S01]  /*1150*/  FADD.FTZ R28, -R164.reuse, R157 ;  /* 0x0000009da41c7221 */ /* 0x040fe20000010100 */
[--C-:B---3--:R-:W-:Y:S02]  /*1160*/  HADD2.F32 R29, -RZ, R152.reuse.H0_H0 ;  /* 0x20000098ff1d7230 */ /* 0x108fe40000004100 */
[--C-:B------:R-:W-:Y:S02]  /*1170*/  HADD2.F32 R173, -RZ, R31.reuse.H0_H0 ;  /* 0x2000001fffad7230 */ /* 0x100fe40000004100 */
[----:B------:R-:W-:Y:S01]  /*1180*/  HADD2.F32 R207, -RZ, R31.H1_H1 ;  /* 0x3000001fffcf7230 */ /* 0x000fe20000004100 */
[C---:B------:R-:W-:Y:S01]  /*1190*/  FMUL.FTZ R25, R3.reuse, R26 ;  /* 0x0000001a03197220 */ /* 0x040fe20000410000 */
[----:B------:R-:W-:Y:S01]  /*11a0*/  HADD2.F32 R31, -RZ, R153.H0_H0 ;  /* 0x20000099ff1f7230 */ /* 0x000fe20000004100 */
[----:B------:R-:W-:Y:S01]  /*11b0*/  FMUL.FTZ R27, R3, R30 ;  /* 0x0000001e031b7220 */ /* 0x000fe20000410000 */
[----:B------:R-:W-:Y:S01]  /*11c0*/  HADD2.F32 R152, -RZ, R152.H1_H1 ;  /* 0x30000098ff987230 */ /* 0x000fe20000004100 */
[----:B------:R-:W-:-:S02]  /*11d0*/  FADD.FTZ R158, -R164, R169 ;  /* 0x000000a9a49e7221 */ /* 0x000fc40000010100 */
[----:B------:R-:W-:Y:S01]  /*11e0*/  FMUL.FTZ R26, R3, R28 ;  /* 0x0000001c031a7220 */ /* 0x000fe20000410000 */
[----:B------:R-:W-:Y:S01]  /*11f0*/  HADD2.F32 R156, -RZ, R153.H1_H1 ;  /* 0x30000099ff9c7230 */ /* 0x000fe20000004100 */
[-C--:B------:R-:W-:Y:S01]  /*1200*/  FMUL.FTZ R28, R132, R29.reuse ;  /* 0x0000001d841c7220 */ /* 0x080fe20000410000 */
[----:B------:R-:W-:Y:S01]  /*1210*/  HADD2.F32 R153, -RZ, R154.H0_H0 ;  /* 0x2000009aff997230 */ /* 0x000fe20000004100 */
        /* <DEDUP_REMOVED lines=51> */
.L_x_6656:
[----:B------:R-:W-:Y:S05]  /*1550*/  BSYNC B1 ;  /* 0x0000000000017941 */ /* 0x000fea0003800000 */
.L_x_6655:
        /* <DEDUP_REMOVED lines=22> */
[C---:B------:R-:W-:Y:S01]  /*16c0*/  FADD.FTZ R192, -R164.reuse, R193 ;  /* 0x000000c1a4c07221 */ /* 0x040fe20000010100 */
[----:B------:R-:W-:Y:S01]  /*16d0*/  HADD2.F32 R195, -RZ, R154.H0_H0 ;  /* 0x2000009affc37230 */ /* 0x000fe20000004100 */
[C---:B0-----:R-:W-:Y:S01]  /*16e0*/  FADD.FTZ R162, -R164.reuse, R187 ;  /* 0x000000bba4a27221 */ /* 0x041fe20000010100 */
[----:B------:R-:W-:Y:S01]  /*16f0*/  HADD2.F32 R152, -RZ, R157.H1_H1 ;  /* 0x3000009dff987230 */ /* 0x000fe20000004100 */
[----:B------:R-:W-:Y:S01]  /*1700*/  FADD.FTZ R186, -R164, R189 ;  /* 0x000000bda4ba7221 */ /* 0x000fe20000010100 */
[----:B------:R-:W-:Y:S01]  /*1710*/  HADD2.F32 R156, -RZ, R156.H1_H1 ;  /* 0x3000009cff9c7230 */ /* 0x000fe20000004100 */
[C---:B------:R-:W-:Y:S02]  /*1720*/  FMUL.FTZ R189, R3.reuse, R190 ;  /* 0x000000be03bd7220 */ /* 0x040fe40000410000 */
[----:B------:R-:W-:-:S02]  /*1730*/  FMUL.FTZ R190, R3, R192 ;  /* 0x000000c003be7220 */ /* 0x000fc40000410000 */
[----:B------:R-:W-:Y:S02]  /*1740*/  FMUL.FTZ R187, R3, R162 ;  /* 0x000000a203bb7220 */ /* 0x000fe40000410000 */
[----:B------:R-:W-:Y:S01]  /*1750*/  FMUL.FTZ R188, R124, R153 ;  /* 0x000000997cbc7220 */ /* 0x000fe20000410000 */
[--C-:B------:R-:W-:Y:S01]  /*1760*/  HADD2.F32 R199, -RZ, R155.reuse.H0_H0 ;  /* 0x2000009bffc77230 */ /* 0x100fe20000004100 */
[----:B------:R-:W-:Y:S01]  /*1770*/  FADD.FTZ R194, -R164, R195 ;  /* 0x000000c3a4c27221 */ /* 0x000fe20000010100 */
[----:B------:R-:W-:Y:S01]  /*1780*/  HADD2.F32 R201, -RZ, R155.H1_H1 ;  /* 0x3000009bffc97230 */ /* 0x000fe20000004100 */
[----:B------:R-:W-:Y:S01]  /*1790*/  FADD.FTZ R63, R63, R152 ;  /* 0x000000983f3f7221 */ /* 0x000fe20000010000 */
[----:B------:R-:W-:Y:S01]  /*17a0*/  HADD2.F32 R155, -RZ, R157.H0_H0 ;  /* 0x2000009dff9b7230 */ /* 0x000fe20000004100 */
        /* <DEDUP_REMOVED lines=11> */
[----:B------:R-:W-:Y:S01]  /*1860*/  HADD2.F32 R197, -RZ, R154.H1_H1 ;  /* 0x3000009affc57230 */ /* 0x000fe20000004100 */
[----:B------:R-:W-:Y:S01]  /*1870*/  FADD.FTZ R152, R153, R192 ;  /* 0x000000c099987221 */ /* 0x000fe20000010000 */
[--C-:B------:R-:W-:Y:S01]  /*1880*/  HADD2.F32 R157, -RZ, R158.reuse.H0_H0 ;  /* 0x2000009eff9d7230 */ /* 0x100fe20000004100 */
[----:B------:R-:W-:Y:S01]  /*1890*/  FFMA.FTZ R166, R189, R192, R166 ;  /* 0x000000c0bda67223 */ /* 0x000fe200000100a6 */
[----:B------:R-:W-:Y:S01]  /*18a0*/  HADD2.F32 R158, -RZ, R158.H1_H1 ;  /* 0x3000009eff9e7230 */ /* 0x000fe20000004100 */
[----:B------:R-:W-:-:S02]  /*18b0*/  FMUL.FTZ R193, R3, R194 ;  /* 0x000000c203c17220 */ /* 0x000fc40000410000 */
[----:B------:R-:W-:Y:S02]  /*18c0*/  FADD.FTZ R196, -R164, R197 ;  /* 0x000000c5a4c47221 */ /* 0x000fe40000010100 */
[----:B------:R-:W-:Y:S02]  /*18d0*/  FMUL.FTZ R194, R120, R157 ;  /* 0x0000009d78c27220 */ /* 0x000fe40000410000 */
        /* <DEDUP_REMOVED lines=8> */
[----:B------:R-:W-:Y:S01]  /*1960*/  HADD2.F32 R154, -RZ, R159.H1_H1 ;  /* 0x3000009fff9a7230 */ /* 0x000fe20000004100 */
        /* <DEDUP_REMOVED lines=23> */
.L_x_6658:
[----:B------:R-:W-:Y:S05]  /*1ae0*/  BSYNC B1 ;  /* 0x0000000000017941 */ /* 0x000fea0003800000 */
.L_x_6657:
        /* <DEDUP_REMOVED lines=14> */
[----:B------:R-:W-:Y:S02]  /*1bd0*/  HADD2.F32 R153, -RZ, R153.H1_H1 ;  /* 0x30000099ff997230 */ /* 0x000fe40000004100 */
[--C-:B------:R-:W-:Y:S02]  /*1be0*/  HADD2.F32 R163, -RZ, R152.reuse.H0_H0 ;  /* 0x20000098ffa37230 */ /* 0x100fe40000004100 */
[----:B------:R-:W-:Y:S01]  /*1bf0*/  HADD2.F32 R165, -RZ, R152.H1_H1 ;  /* 0x30000098ffa57230 */ /* 0x000fe20000004100 */
[C---:B------:R-:W-:Y:S01]  /*1c00*/  FADD.FTZ R208, -R164.reuse, R153 ;  /* 0x00000099a4d07221 */ /* 0x040fe20000010100 */
[----:B---3--:R-:W-:Y:S01]  /*1c10*/  HADD2.F32 R153, -RZ, R156.H0_H0 ;  /* 0x2000009cff997230 */ /* 0x008fe20000004100 */
[----:B------:R-:W-:Y:S01]  /*1c20*/  FADD.FTZ R152, -R164, R163 ;  /* 0x000000a3a4987221 */ /* 0x000fe20000010100 */
[----:B------:R-:W-:-:S02]  /*1c30*/  HADD2.F32 R207, -RZ, R155.H0_H0 ;  /* 0x2000009bffcf7230 */ /* 0x000fc40000004100 */
[----:B------:R-:W-:Y:S02]  /*1c40*/  HADD2.F32 R155, -RZ, R155.H1_H1 ;  /* 0x3000009bff9b7230 */ /* 0x000fe40000004100 */
[--C-:B------:R-:W-:Y:S02]  /*1c50*/  HADD2.F32 R203, -RZ, R154.reuse.H0_H0 ;  /* 0x2000009affcb7230 */ /* 0x100fe40000004100 */
[----:B------:R-:W-:Y:S01]  /*1c60*/  HADD2.F32 R205, -RZ, R154.H1_H1 ;  /* 0x3000009affcd7230 */ /* 0x000fe20000004100 */
[C---:B------:R-:W-:Y:S01]  /*1c70*/  FADD.FTZ R154, -R164.reuse, R177 ;  /* 0x000000b1a49a7221 */ /* 0x040fe20000010100 */
[----:B------:R-:W-:Y:S01]  /*1c80*/  HADD2.F32 R156, -RZ, R156.H1_H1 ;  /* 0x3000009cff9c7230 */ /* 0x000fe20000004100 */
[----:B------:R-:W-:Y:S02]  /*1c90*/  FADD.FTZ R202, -R164, R165 ;  /* 0x000000a5a4ca7221 */ /* 0x000fe40000010100 */
[----:B------:R-:W-:Y:S02]  /*1ca0*/  FMUL.FTZ R177, R3, R152 ;  /* 0x0000009803b17220 */ /* 0x000fe40000410000 */
[----:B------:R-:W-:-:S02]  /*1cb0*/  FMUL.FTZ R204, R116, R153 ;  /* 0x0000009974cc7220 */ /* 0x000fc40000410000 */
[C---:B------:R-:W-:Y:S01]  /*1cc0*/  FADD.FTZ R218, -R164.reuse, R155 ;  /* 0x0000009ba4da7221 */ /* 0x040fe20000010100 */
[--C-:B------:R-:W-:Y:S01]  /*1cd0*/  HADD2.F32 R155, -RZ, R157.reuse.H0_H0 ;  /* 0x2000009dff9b7230 */ /* 0x100fe20000004100 */
[C---:B------:R-:W-:Y:S02]  /*1ce0*/  FADD.FTZ R214, -R164.reuse, R205 ;  /* 0x000000cda4d67221 */ /* 0x040fe40000010100 */
[----:B------:R-:W-:Y:S02]  /*1cf0*/  FMUL.FTZ R202, R3, R202 ;  /* 0x000000ca03ca7220 */ /* 0x000fe40000410000 */
[----:B------:R-:W-:Y:S02]  /*1d00*/  FMUL.FTZ R205, R117, R156 ;  /* 0x0000009c75cd7220 */ /* 0x000fe40000410000 */
[----:B------:R-:W-:Y:S02]  /*1d10*/  FADD.FTZ R152, R167, R204 ;  /* 0x000000cca7987221 */ /* 0x000fe40000010000 */
[----:B------:R-:W-:Y:S01]  /*1d20*/  FFMA.FTZ R166, R177, R204, R166 ;  /* 0x000000ccb1a67223 */ /* 0x000fe200000100a6 */
[----:B0-----:R-:W-:Y:S01]  /*1d30*/  HADD2.F32 R160, -RZ, R157.H1_H1 ;  /* 0x3000009dffa07230 */ /* 0x001fe20000004100 */
[----:B------:R-:W-:-:S02]  /*1d40*/  FADD.FTZ R162, -R164, R203 ;  /* 0x000000cba4a27221 */ /* 0x000fc40000010100 */
[----:B------:R-:W-:Y:S02]  /*1d50*/  FADD.FTZ R52, R52, R153 ;  /* 0x0000009934347221 */ /* 0x000fe40000010000 */
[----:B------:R-:W-:Y:S02]  /*1d60*/  FFMA.FTZ R84, R177, R153, R84 ;  /* 0x00000099b1547223 */ /* 0x000fe40000010054 */
[C---:B------:R-:W-:Y:S02]  /*1d70*/  FMUL.FTZ R203, R3.reuse, R154 ;  /* 0x0000009a03cb7220 */ /* 0x040fe40000410000 */
        /* <DEDUP_REMOVED lines=11> */
[----:B------:R-:W-:-:S02]  /*1e30*/  FADD.FTZ R153, R152, R209 ;  /* 0x000000d198997221 */ /* 0x000fc40000010000 */
[----:B------:R-:W-:Y:S01]  /*1e40*/  FFMA.FTZ R166, R208, R209, R166 ;  /* 0x000000d1d0a67223 */ /* 0x000fe200000100a6 */
[--C-:B------:R-:W-:Y:S01]  /*1e50*/  HADD2.F32 R161, -RZ, R159.reuse.H0_H0 ;  /* 0x2000009fffa17230 */ /* 0x100fe20000004100 */
[----:B------:R-:W-:Y:S02]  /*1e60*/  FADD.FTZ R206, -R164, R207 ;  /* 0x000000cfa4ce7221 */ /* 0x000fe40000010100 */
        /* <DEDUP_REMOVED lines=29> */
.L_x_6652:
[----:B------:R-:W-:Y:S05]  /*2040*/  BSYNC B0 ;  /* 0x0000000000007941 */ /* 0x000fea0003800000 */
.L_x_6644:
[----:B------:R-:W-:Y:S02]  /*2050*/  LOP3.LUT P4, RZ, R4, 0xff, RZ, 0xc0, !PT ;  /* 0x000000ff04ff7812 */ /* 0x000fe4000788c0ff */
[----:B------:R-:W-:-:S02]  /*2060*/  SHF.R.U32.HI R154, RZ, 0x5, R7 ;  /* 0x00000005ff9a7819 */ /* 0x000fc40000011607 */
[----:B------:R-:W-:Y:S02]  /*2070*/  LOP3.LUT P3, RZ, R7, 0x1f, RZ, 0xc0, !PT ;  /* 0x0000001f07ff7812 */ /* 0x000fe4000786c0ff */
[----:B------:R-:W-:-:S07]  /*2080*/  LOP3.LUT R219, R154, 0x7fffff8, RZ, 0xc0, !PT ;  /* 0x07fffff89adb7812 */ /* 0x000fce00078ec0ff */
[----:B------:R-:W-:Y:S01]  /*2090*/  @!P4 IADD3 R219, R219, 0x8, RZ ;  /* 0x00000008dbdbc810 */ /* 0x000fe20007ffe0ff */
[----:B------:R-:W-:Y:S05]  /*20a0*/  BRA.DIV ~URZ, `(.L_x_6659) ;  /* 0x000037b27f007947 */ /* 0x000fea000b800000 */
[----:B------:R2:W3:Y:S02]  /*20b0*/  SHFL.DOWN PT, R156, R167, 0x10, 0x1f ;  /* 0x0a001f00a79c7f89 */ /* 0x0004e400000e0000 */
.L_x_6766:
        /* <DEDUP_REMOVED lines=18> */
.L_x_6767:
[----:B------:R-:W-:Y:S01]  /*21e0*/  @!P3 LOP3.LUT R154, R154, 0x7, RZ, 0xc0, !PT ;  /* 0x000000079a9ab812 */ /* 0x000fe200078ec0ff */
[----:B---3--:R-:W-:Y:S01]  /*21f0*/  FADD.FTZ R206, R159, R158 ;  /* 0x0000009e9fce7221 */ /* 0x008fe20000010000 */
[----:B------:R-:W-:Y:S01]  /*2200*/  WARPSYNC 0xffffffff ;  /* 0xffffffff00007948 */ /* 0x000fe20003800000 */
[----:B-1----:R-:W-:Y:S01]  /*2210*/  FADD.FTZ R207, R207, R160 ;  /* 0x000000a0cfcf7221 */ /* 0x002fe20000010000 */
        /* <DEDUP_REMOVED lines=19> */
[----:B------:R-:W-:Y:S01]  /*2350*/  @P3 LOP3.LUT R153, R7, 0xff, RZ, 0xc0, !PT ;  /* 0x000000ff07993812 */ /* 0x000fe200078ec0ff */
[----:B------:R-:W-:Y:S01]  /*2360*/  FADD.FTZ R152, R152, R157 ;  /* 0x0000009d98987221 */ /* 0x000fe20000010000 */
[----:B------:R-:W-:Y:S01]  /*2370*/  MOV R2, RZ ;  /* 0x000000ff00027202 */ /* 0x000fe20000000f00 */
[----:B------:R-:W-:Y:S01]  /*2380*/  FADD.FTZ R221, R158, R221 ;  /* 0x000000dd9edd7221 */ /* 0x000fe20000010000 */
[----:B------:R-:W-:Y:S01]  /*2390*/  @P3 LEA.HI.SX32 R2, R154, R153, 0x1d ;  /* 0x000000999a023211 */ /* 0x000fe200078feaff */
[----:B------:R-:W-:-:S02]  /*23a0*/  FADD.FTZ R152, R159, R152 ;  /* 0x000000989f987221 */ /* 0x000fc40000010000 */
[----:B---3--:R-:W-:Y:S02]  /*23b0*/  FADD.FTZ R221, R221, R160 ;  /* 0x000000a0dddd7221 */ /* 0x008fe40000010000 */
[----:B------:R-:W-:Y:S02]  /*23c0*/  FADD.FTZ R152, R152, R161 ;  /* 0x000000a198987221 */ /* 0x000fe40000010000 */
[----:B------:R-:W-:Y:S02]  /*23d0*/  FADD.FTZ R221, R162, R221 ;  /* 0x000000dda2dd7221 */ /* 0x000fe40000010000 */
[----:B------:R-:W-:Y:S02]  /*23e0*/  FADD.FTZ R152, R163, R152 ;  /* 0x00000098a3987221 */ /* 0x000fe40000010000 */
[----:B----4-:R-:W-:Y:S02]  /*23f0*/  FADD.FTZ R221, R221, R164 ;  /* 0x000000a4dddd7221 */ /* 0x010fe40000010000 */
        /* <DEDUP_REMOVED lines=16> */
.L_x_6664:
        /* <DEDUP_REMOVED lines=11> */
.L_x_6665:
[----:B------:R-:W-:Y:S05]  /*25b0*/  BSYNC B1 ;  /* 0x0000000000017941 */ /* 0x000fea0003800000 */
.L_x_6663:
        /* <DEDUP_REMOVED lines=16> */
.L_x_6667:
[----:B0-----:R-:W-:-:S04]  /*26c0*/  ISETP.NE.AND P6, PT, R6, RZ, PT ;  /* 0x000000ff0600720c */ /* 0x001fc80003fc5270 */
[----:B------:R-:W-:-:S05]  /*26d0*/  FSEL R153, R156, RZ, !P6 ;  /* 0x000000ff9c997208 */ /* 0x000fca0007000000 */
[----:B------:R-:W-:Y:S01]  /*26e0*/  FFMA.FTZ R152, R10, R158, R153 ;  /* 0x0000009e0a987223 */ /* 0x000fe20000010099 */
[----:B------:R-:W-:-:S03]  /*26f0*/  @P4 HADD2.F32 R153, -RZ, R44.H1_H1 ;  /* 0x3000002cff994230 */ /* 0x000fc60000004100 */
[----:B------:R-:W-:-:S04]  /*2700*/  FADD.FTZ R152, R13, -R152 ;  /* 0x800000980d987221 */ /* 0x000fc80000010000 */
[----:B------:R-:W-:-:S04]  /*2710*/  FMUL.FTZ R152, R3, R152 ;  /* 0x0000009803987220 */ /* 0x000fc80000410000 */
[----:B------:R-:W-:Y:S02]  /*2720*/  @P4 FADD.FTZ R152, R152, R153 ;  /* 0x0000009998984221 */ /* 0x000fe40000010000 */
.L_x_6668:
[----:B------:R-:W-:Y:S05]  /*2730*/  BSYNC B1 ;  /* 0x0000000000017941 */ /* 0x000fea0003800000 */
.L_x_6666:
        /* <DEDUP_REMOVED lines=14> */
.L_x_6670:
[----:B0-----:R-:W-:-:S04]  /*2820*/  ISETP.NE.AND P6, PT, R6, RZ, PT ;  /* 0x000000ff0600720c */ /* 0x001fc80003fc5270 */
[----:B------:R-:W-:-:S05]  /*2830*/  FSEL R153, R156, RZ, !P6 ;  /* 0x000000ff9c997208 */ /* 0x000fca0007000000 */
[----:B------:R-:W-:-:S04]  /*2840*/  FFMA.FTZ R153, R11, R158, R153 ;  /* 0x0000009e0b997223 */ /* 0x000fc80000010099 */
[----:B------:R-:W-:Y:S01]  /*2850*/  FADD.FTZ R152, R16, -R153 ;  /* 0x8000009910987221 */ /* 0x000fe20000010000 */
[----:B------:R-:W-:-:S03]  /*2860*/  @P4 HADD2.F32 R153, -RZ, R45.H0_H0 ;  /* 0x2000002dff994230 */ /* 0x000fc60000004100 */
[----:B------:R-:W-:-:S04]  /*2870*/  FMUL.FTZ R152, R3, R152 ;  /* 0x0000009803987220 */ /* 0x000fc80000410000 */
[----:B------:R-:W-:Y:S02]  /*2880*/  @P4 FADD.FTZ R152, R152, R153 ;  /* 0x0000009998984221 */ /* 0x000fe40000010000 */
.L_x_6671:
[----:B------:R-:W-:Y:S05]  /*2890*/  BSYNC B1 ;  /* 0x0000000000017941 */ /* 0x000fea0003800000 */
.L_x_6669:
        /* <DEDUP_REMOVED lines=14> */
.L_x_6673:
[----:B0-----:R-:W-:-:S04]  /*2980*/  ISETP.NE.AND P6, PT, R6, RZ, PT ;  /* 0x000000ff0600720c */ /* 0x001fc80003fc5270 */
[----:B------:R-:W-:-:S05]  /*2990*/  FSEL R153, R156, RZ, !P6 ;  /* 0x000000ff9c997208 */ /* 0x000fca0007000000 */
[----:B------:R-:W-:Y:S01]  /*29a0*/  FFMA.FTZ R152, R14, R158, R153 ;  /* 0x0000009e0e987223 */ /* 0x000fe20000010099 */
[----:B------:R-:W-:-:S03]  /*29b0*/  @P4 HADD2.F32 R153, -RZ, R45.H1_H1 ;  /* 0x3000002dff994230 */ /* 0x000fc60000004100 */
[----:B------:R-:W-:-:S04]  /*29c0*/  FADD.FTZ R152, R17, -R152 ;  /* 0x8000009811987221 */ /* 0x000fc80000010000 */
[----:B------:R-:W-:-:S04]  /*29d0*/  FMUL.FTZ R152, R3, R152 ;  /* 0x0000009803987220 */ /* 0x000fc80000410000 */
[----:B------:R-:W-:Y:S02]  /*29e0*/  @P4 FADD.FTZ R152, R152, R153 ;  /* 0x0000009998984221 */ /* 0x000fe40000010000 */
.L_x_6674:
[----:B------:R-:W-:Y:S05]  /*29f0*/  BSYNC B1 ;  /* 0x0000000000017941 */ /* 0x000fea0003800000 */
.L_x_6672:
        /* <DEDUP_REMOVED lines=14> */
.L_x_6676:
[----:B0-----:R-:W-:-:S04]  /*2ae0*/  ISETP.NE.AND P6, PT, R6, RZ, PT ;  /* 0x000000ff0600720c */ /* 0x001fc80003fc5270 */
[----:B------:R-:W-:-:S05]  /*2af0*/  FSEL R153, R156, RZ, !P6 ;  /* 0x000000ff9c997208 */ /* 0x000fca0007000000 */
[----:B------:R-:W-:-:S04]  /*2b00*/  FFMA.FTZ R153, R15, R158, R153 ;  /* 0x0000009e0f997223 */ /* 0x000fc80000010099 */
[----:B------:R-:W-:Y:S01]  /*2b10*/  FADD.FTZ R152, R18, -R153 ;  /* 0x8000009912987221 */ /* 0x000fe20000010000 */
[----:B------:R-:W-:-:S03]  /*2b20*/  @P4 HADD2.F32 R153, -RZ, R46.H0_H0 ;  /* 0x2000002eff994230 */ /* 0x000fc60000004100 */
[----:B------:R-:W-:-:S04]  /*2b30*/  FMUL.FTZ R152, R3, R152 ;  /* 0x0000009803987220 */ /* 0x000fc80000410000 */
[----:B------:R-:W-:Y:S02]  /*2b40*/  @P4 FADD.FTZ R152, R152, R153 ;  /* 0x0000009998984221 */ /* 0x000fe40000010000 */
.L_x_6677:
[----:B------:R-:W-:Y:S05]  /*2b50*/  BSYNC B1 ;  /* 0x0000000000017941 */ /* 0x000fea0003800000 */
.L_x_6675:
        /* <DEDUP_REMOVED lines=14> */
.L_x_6679:
[----:B0-----:R-:W-:-:S04]  /*2c40*/  ISETP.NE.AND P6, PT, R6, RZ, PT ;  /* 0x000000ff0600720c */ /* 0x001fc80003fc5270 */
[----:B------:R-:W-:-:S05]  /*2c50*/  FSEL R153, R156, RZ, !P6 ;  /* 0x000000ff9c997208 */ /* 0x000fca0007000000 */
[----:B------:R-:W-:-:S04]  /*2c60*/  FFMA.FTZ R153, R19, R158, R153 ;  /* 0x0000009e13997223 */ /* 0x000fc80000010099 */
[----:B------:R-:W-:Y:S01]  /*2c70*/  FADD.FTZ R152, R20, -R153 ;  /* 0x8000009914987221 */ /* 0x000fe20000010000 */
[----:B------:R-:W-:-:S03]  /*2c80*/  @P4 HADD2.F32 R153, -RZ, R46.H1_H1 ;  /* 0x3000002eff994230 */ /* 0x000fc60000004100 */
[----:B------:R-:W-:-:S04]  /*2c90*/  FMUL.FTZ R152, R3, R152 ;  /* 0x0000009803987220 */ /* 0x000fc80000410000 */
[----:B------:R-:W-:Y:S02]  /*2ca0*/  @P4 FADD.FTZ R152, R152, R153 ;  /* 0x0000009998984221 */ /* 0x000fe40000010000 */
.L_x_6680:
[----:B------:R-:W-:Y:S05]  /*2cb0*/  BSYNC B1 ;  /* 0x0000000000017941 */ /* 0x000fea0003800000 */
.L_x_6678:
        /* <DEDUP_REMOVED lines=14> */
.L_x_6682:
[----:B0-----:R-:W-:-:S04]  /*2da0*/  ISETP.NE.AND P6, PT, R6, RZ, PT ;  /* 0x000000ff0600720c */ /* 0x001fc80003fc5270 */
[----:B------:R-:W-:-:S05]  /*2db0*/  FSEL R153, R156, RZ, !P6 ;  /* 0x000000ff9c997208 */ /* 0x000fca0007000000 */
[----:B------:R-:W-:-:S04]  /*2dc0*/  FFMA.FTZ R153, R21, R158, R153 ;  /* 0x0000009e15997223 */ /* 0x000fc80000010099 */
[----:B------:R-:W-:Y:S01]  /*2dd0*/  FADD.FTZ R152, R22, -R153 ;  /* 0x8000009916987221 */ /* 0x000fe20000010000 */
[----:B------:R-:W-:-:S03]  /*2de0*/  @P4 HADD2.F32 R153, -RZ, R47.H0_H0 ;  /* 0x2000002fff994230 */ /* 0x000fc60000004100 */
[----:B------:R-:W-:-:S04]  /*2df0*/  FMUL.FTZ R152, R3, R152 ;  /* 0x0000009803987220 */ /* 0x000fc80000410000 */
[----:B------:R-:W-:Y:S02]  /*2e00*/  @P4 FADD.FTZ R152, R152, R153 ;  /* 0x0000009998984221 */ /* 0x000fe40000010000 */
.L_x_6683:
[----:B------:R-:W-:Y:S05]  /*2e10*/  BSYNC B1 ;  /* 0x0000000000017941 */ /* 0x000fea0003800000 */
.L_x_6681:
        /* <DEDUP_REMOVED lines=14> */
.L_x_6685:
[----:B0-----:R-:W-:-:S04]  /*2f00*/  ISETP.NE.AND P6, PT, R6, RZ, PT ;  /* 0x000000ff0600720c */ /* 0x001fc80003fc5270 */
[----:B------:R-:W-:-:S05]  /*2f10*/  FSEL R153, R156, RZ, !P6 ;  /* 0x000000ff9c997208 */ /* 0x000fca0007000000 */
[----:B------:R-:W-:-:S04]  /*2f20*/  FFMA.FTZ R153, R23, R158, R153 ;  /* 0x0000009e17997223 */ /* 0x000fc80000010099 */
[----:B------:R-:W-:Y:S01]  /*2f30*/  FADD.FTZ R152, R24, -R153 ;  /* 0x8000009918987221 */ /* 0x000fe20000010000 */
[----:B------:R-:W-:-:S03]  /*2f40*/  @P4 HADD2.F32 R153, -RZ, R47.H1_H1 ;  /* 0x3000002fff994230 */ /* 0x000fc60000004100 */
[----:B------:R-:W-:-:S04]  /*2f50*/  FMUL.FTZ R152, R3, R152 ;  /* 0x0000009803987220 */ /* 0x000fc80000410000 */
[----:B------:R-:W-:Y:S02]  /*2f60*/  @P4 FADD.FTZ R152, R152, R153 ;  /* 0x0000009998984221 */ /* 0x000fe40000010000 */
.L_x_6686:
[----:B------:R-:W-:Y:S05]  /*2f70*/  BSYNC B1 ;  /* 0x0000000000017941 */ /* 0x000fea0003800000 */
.L_x_6684:
        /* <DEDUP_REMOVED lines=16> */
.L_x_6662:
[----:B------:R-:W-:Y:S05]  /*3080*/  BSYNC B0 ;  /* 0x0000000000007941 */ /* 0x000fea0003800000 */
.L_x_6661:
[----:B------:R-:W-:Y:S01]  /*3090*/  BSSY B0, `(.L_x_6687) ;  /* 0x00000c4000007945 */ /* 0x000fe20003800000 */
[----:B------:R-:W-:Y:S05]  /*30a0*/  @!P0 BRA `(.L_x_6688) ;  /* 0x00000c2000008947 */ /* 0x000fea0003800000 */
        /* <DEDUP_REMOVED lines=8> */
[----:B-----5:R-:W-:Y:S01]  /*3130*/  HADD2.F32 R152, -RZ, R40.H0_H0 ;  /* 0x20000028ff987230 */ /* 0x020fe20000004100 */
[----:B------:R-:W-:Y:S05]  /*3140*/  BRA `(.L_x_6691) ;  /* 0x000000b000007947 */ /* 0x000fea0003800000 */
.L_x_6690:
        /* <DEDUP_REMOVED lines=11> */
.L_x_6691:
[----:B------:R-:W-:Y:S05]  /*3200*/  BSYNC B1 ;  /* 0x0000000000017941 */ /* 0x000fea0003800000 */
.L_x_6689:
        /* <DEDUP_REMOVED lines=16> */
.L_x_6693:
[----:B0-----:R-:W-:-:S04]  /*3310*/  ISETP.NE.AND P6, PT, R6, RZ, PT ;  /* 0x000000ff0600720c */ /* 0x001fc80003fc5270 */
[----:B------:R-:W-:-:S05]  /*3320*/  FSEL R153, R156, RZ, !P6 ;  /* 0x000000ff9c997208 */ /* 0x000fca0007000000 */
[----:B------:R-:W-:Y:S01]  /*3330*/  FFMA.FTZ R152, R26, R158, R153 ;  /* 0x0000009e1a987223 */ /* 0x000fe20000010099 */
[----:B------:R-:W-:-:S03]  /*3340*/  @P4 HADD2.F32 R153, -RZ, R40.H1_H1 ;  /* 0x30000028ff994230 */ /* 0x000fc60000004100 */
[----:B------:R-:W-:-:S04]  /*3350*/  FADD.FTZ R152, R29, -R152 ;  /* 0x800000981d987221 */ /* 0x000fc80000010000 */
[----:B------:R-:W-:-:S04]  /*3360*/  FMUL.FTZ R152, R3, R152 ;  /* 0x0000009803987220 */ /* 0x000fc80000410000 */
[----:B------:R-:W-:Y:S02]  /*3370*/  @P4 FADD.FTZ R152, R152, R153 ;  /* 0x0000009998984221 */ /* 0x000fe40000010000 */
.L_x_6694:
[----:B------:R-:W-:Y:S05]  /*3380*/  BSYNC B1 ;  /* 0x0000000000017941 */ /* 0x000fea0003800000 */
.L_x_6692:
        /* <DEDUP_REMOVED lines=14> */
.L_x_6696:
[----:B0-----:R-:W-:-:S04]  /*3470*/  ISETP.NE.AND P6, PT, R6, RZ, PT ;  /* 0x000000ff0600720c */ /* 0x001fc80003fc5270 */
[----:B------:R-:W-:-:S05]  /*3480*/  FSEL R153, R156, RZ, !P6 ;  /* 0x000000ff9c997208 */ /* 0x000fca0007000000 */
[----:B------:R-:W-:-:S04]  /*3490*/  FFMA.FTZ R153, R27, R158, R153 ;  /* 0x0000009e1b997223 */ /* 0x000fc80000010099 */
[----:B------:R-:W-:Y:S01]  /*34a0*/  FADD.FTZ R152, R168, -R153 ;  /* 0x80000099a8987221 */ /* 0x000fe20000010000 */
[----:B------:R-:W-:-:S03]  /*34b0*/  @P4 HADD2.F32 R153, -RZ, R41.H0_H0 ;  /* 0x20000029ff994230 */ /* 0x000fc60000004100 */
[----:B------:R-:W-:-:S04]  /*34c0*/  FMUL.FTZ R152, R3, R152 ;  /* 0x0000009803987220 */ /* 0x000fc80000410000 */
[----:B------:R-:W-:Y:S02]  /*34d0*/  @P4 FADD.FTZ R152, R152, R153 ;  /* 0x0000009998984221 */ /* 0x000fe40000010000 */
.L_x_6697:
[----:B------:R-:W-:Y:S05]  /*34e0*/  BSYNC B1 ;  /* 0x0000000000017941 */ /* 0x000fea0003800000 */
.L_x_6695:
        /* <DEDUP_REMOVED lines=14> */
.L_x_6699:
[----:B0-----:R-:W-:-:S04]  /*35d0*/  ISETP.NE.AND P6, PT, R6, RZ, PT ;  /* 0x000000ff0600720c */ /* 0x001fc80003fc5270 */
[----:B------:R-:W-:-:S05]  /*35e0*/  FSEL R153, R156, RZ, !P6 ;  /* 0x000000ff9c997208 */ /* 0x000fca0007000000 */
[----:B------:R-:W-:Y:S01]  /*35f0*/  FFMA.FTZ R152, R30, R158, R153 ;  /* 0x0000009e1e987223 */ /* 0x000fe20000010099 */
[----:B------:R-:W-:-:S03]  /*3600*/  @P4 HADD2.F32 R153, -RZ, R41.H1_H1 ;  /* 0x30000029ff994230 */ /* 0x000fc60000004100 */
[----:B------:R-:W-:-:S04]  /*3610*/  FADD.FTZ R152, R169, -R152 ;  /* 0x80000098a9987221 */ /* 0x000fc80000010000 */
[----:B------:R-:W-:-:S04]  /*3620*/  FMUL.FTZ R152, R3, R152 ;  /* 0x0000009803987220 */ /* 0x000fc80000410000 */
[----:B------:R-:W-:Y:S02]  /*3630*/  @P4 FADD.FTZ R152, R152, R153 ;  /* 0x0000009998984221 */ /* 0x000fe40000010000 */
.L_x_6700:
[----:B------:R-:W-:Y:S05]  /*3640*/  BSYNC B1 ;  /* 0x0000000000017941 */ /* 0x000fea0003800000 */
.L_x_6698:
        /* <DEDUP_REMOVED lines=14> */
.L_x_6702:
[----:B0-----:R-:W-:-:S04]  /*3730*/  ISETP.NE.AND P6, PT, R6, RZ, PT ;  /* 0x000000ff0600720c */ /* 0x001fc80003fc5270 */
[----:B------:R-:W-:-:S05]  /*3740*/  FSEL R153, R156, RZ, !P6 ;  /* 0x000000ff9c997208 */ /* 0x000fca0007000000 */
[----:B------:R-:W-:-:S04]  /*3750*/  FFMA.FTZ R153, R31, R158, R153 ;  /* 0x0000009e1f997223 */ /* 0x000fc80000010099 */
[----:B------:R-:W-:Y:S01]  /*3760*/  FADD.FTZ R152, R170, -R153 ;  /* 0x80000099aa987221 */ /* 0x000fe20000010000 */
[----:B------:R-:W-:-:S03]  /*3770*/  @P4 HADD2.F32 R153, -RZ, R42.H0_H0 ;  /* 0x2000002aff994230 */ /* 0x000fc60000004100 */
[----:B------:R-:W-:-:S04]  /*3780*/  FMUL.FTZ R152, R3, R152 ;  /* 0x0000009803987220 */ /* 0x000fc80000410000 */
[----:B------:R-:W-:Y:S02]  /*3790*/  @P4 FADD.FTZ R152, R152, R153 ;  /* 0x0000009998984221 */ /* 0x000fe40000010000 */
.L_x_6703:
[----:B------:R-:W-:Y:S05]  /*37a0*/  BSYNC B1 ;  /* 0x0000000000017941 */ /* 0x000fea0003800000 */
.L_x_6701:
        /* <DEDUP_REMOVED lines=14> */
.L_x_6705:
[----:B0-----:R-:W-:-:S04]  /*3890*/  ISETP.NE.AND P6, PT, R6, RZ, PT ;  /* 0x000000ff0600720c */ /* 0x001fc80003fc5270 */
[----:B------:R-:W-:-:S05]  /*38a0*/  FSEL R153, R156, RZ, !P6 ;  /* 0x000000ff9c997208 */ /* 0x000fca0007000000 */
[----:B------:R-:W-:Y:S01]  /*38b0*/  FFMA.FTZ R152, R172, R158, R153 ;  /* 0x0000009eac987223 */ /* 0x000fe20000010099 */
[----:B------:R-:W-:-:S03]  /*38c0*/  @P4 HADD2.F32 R153, -RZ, R42.H1_H1 ;  /* 0x3000002aff994230 */ /* 0x000fc60000004100 */
[----:B------:R-:W-:-:S04]  /*38d0*/  FADD.FTZ R152, R171, -R152 ;  /* 0x80000098ab987221 */ /* 0x000fc80000010000 */
[----:B------:R-:W-:-:S04]  /*38e0*/  FMUL.FTZ R152, R3, R152 ;  /* 0x0000009803987220 */ /* 0x000fc80000410000 */
[----:B------:R-:W-:Y:S02]  /*38f0*/  @P4 FADD.FTZ R152, R152, R153 ;  /* 0x0000009998984221 */ /* 0x000fe40000010000 */
.L_x_6706:
[----:B------:R-:W-:Y:S05]  /*3900*/  BSYNC B1 ;  /* 0x0000000000017941 */ /* 0x000fea0003800000 */
.L_x_6704:
        /* <DEDUP_REMOVED lines=14> */
.L_x_6708:
[----:B0-----:R-:W-:-:S04]  /*39f0*/  ISETP.NE.AND P6, PT, R6, RZ, PT ;  /* 0x000000ff0600720c */ /* 0x001fc80003fc5270 */
[----:B------:R-:W-:-:S05]  /*3a00*/  FSEL R153, R156, RZ, !P6 ;  /* 0x000000ff9c997208 */ /* 0x000fca0007000000 */
[----:B------:R-:W-:-:S04]  /*3a10*/  FFMA.FTZ R153, R173, R158, R153 ;  /* 0x0000009ead997223 */ /* 0x000fc80000010099 */
[----:B------:R-:W-:Y:S01]  /*3a20*/  FADD.FTZ R152, R174, -R153 ;  /* 0x80000099ae987221 */ /* 0x000fe20000010000 */
[----:B------:R-:W-:-:S03]  /*3a30*/  @P4 HADD2.F32 R153, -RZ, R43.H0_H0 ;  /* 0x2000002bff994230 */ /* 0x000fc60000004100 */
[----:B------:R-:W-:-:S04]  /*3a40*/  FMUL.FTZ R152, R3, R152 ;  /* 0x0000009803987220 */ /* 0x000fc80000410000 */
[----:B------:R-:W-:Y:S02]  /*3a50*/  @P4 FADD.FTZ R152, R152, R153 ;  /* 0x0000009998984221 */ /* 0x000fe40000010000 */
.L_x_6709:
[----:B------:R-:W-:Y:S05]  /*3a60*/  BSYNC B1 ;  /* 0x0000000000017941 */ /* 0x000fea0003800000 */
.L_x_6707:
        /* <DEDUP_REMOVED lines=14> */
.L_x_6711:
[----:B0-----:R-:W-:-:S04]  /*3b50*/  ISETP.NE.AND P6, PT, R6, RZ, PT ;  /* 0x000000ff0600720c */ /* 0x001fc80003fc5270 */
[----:B------:R-:W-:-:S05]  /*3b60*/  FSEL R153, R156, RZ, !P6 ;  /* 0x000000ff9c997208 */ /* 0x000fca0007000000 */
[----:B------:R-:W-:Y:S01]  /*3b70*/  FFMA.FTZ R152, R176, R158, R153 ;  /* 0x0000009eb0987223 */ /* 0x000fe20000010099 */
[----:B------:R-:W-:-:S03]  /*3b80*/  @P4 HADD2.F32 R153, -RZ, R43.H1_H1 ;  /* 0x3000002bff994230 */ /* 0x000fc60000004100 */
[----:B------:R-:W-:-:S04]  /*3b90*/  FADD.FTZ R152, R175, -R152 ;  /* 0x80000098af987221 */ /* 0x000fc80000010000 */
[----:B------:R-:W-:-:S04]  /*3ba0*/  FMUL.FTZ R152, R3, R152 ;  /* 0x0000009803987220 */ /* 0x000fc80000410000 */
[----:B------:R-:W-:Y:S02]  /*3bb0*/  @P4 FADD.FTZ R152, R152, R153 ;  /* 0x0000009998984221 */ /* 0x000fe40000010000 */
.L_x_6712:
[----:B------:R-:W-:Y:S05]  /*3bc0*/  BSYNC B1 ;  /* 0x0000000000017941 */ /* 0x000fea0003800000 */
.L_x_6710:
        /* <DEDUP_REMOVED lines=16> */
.L_x_6688:
[----:B------:R-:W-:Y:S05]  /*3cd0*/  BSYNC B0 ;  /* 0x0000000000007941 */ /* 0x000fea0003800000 */
.L_x_6687:
        /* <DEDUP_REMOVED lines=12> */
.L_x_6716:
        /* <DEDUP_REMOVED lines=11> */
.L_x_6717:
[----:B------:R-:W-:Y:S05]  /*3e50*/  BSYNC B1 ;  /* 0x0000000000017941 */ /* 0x000fea0003800000 */
.L_x_6715:
        /* <DEDUP_REMOVED lines=16> */
.L_x_6719:
[----:B0-----:R-:W-:-:S04]  /*3f60*/  ISETP.NE.AND P6, PT, R6, RZ, PT ;  /* 0x000000ff0600720c */ /* 0x001fc80003fc5270 */
[----:B------:R-:W-:-:S05]  /*3f70*/  FSEL R153, R156, RZ, !P6 ;  /* 0x000000ff9c997208 */ /* 0x000fca0007000000 */
[----:B------:R-:W-:Y:S01]  /*3f80*/  FFMA.FTZ R152, R186, R158, R153 ;  /* 0x0000009eba987223 */ /* 0x000fe20000010099 */
[----:B------:R-:W-:-:S03]  /*3f90*/  @P4 HADD2.F32 R153, -RZ, R36.H1_H1 ;  /* 0x30000024ff994230 */ /* 0x000fc60000004100 */
[----:B------:R-:W-:-:S04]  /*3fa0*/  FADD.FTZ R152, R191, -R152 ;  /* 0x80000098bf987221 */ /* 0x000fc80000010000 */
[----:B------:R-:W-:-:S04]  /*3fb0*/  FMUL.FTZ R152, R3, R152 ;  /* 0x0000009803987220 */ /* 0x000fc80000410000 */
[----:B------:R-:W-:Y:S02]  /*3fc0*/  @P4 FADD.FTZ R152, R152, R153 ;  /* 0x0000009998984221 */ /* 0x000fe40000010000 */
.L_x_6720:
[----:B------:R-:W-:Y:S05]  /*3fd0*/  BSYNC B1 ;  /* 0x0000000000017941 */ /* 0x000fea0003800000 */
.L_x_6718:
        /* <DEDUP_REMOVED lines=14> */
.L_x_6722:
[----:B0-----:R-:W-:-:S04]  /*40c0*/  ISETP.NE.AND P6, PT, R6, RZ, PT ;  /* 0x000000ff0600720c */ /* 0x001fc80003fc5270 */
[----:B------:R-:W-:-:S05]  /*40d0*/  FSEL R153, R156, RZ, !P6 ;  /* 0x000000ff9c997208 */ /* 0x000fca0007000000 */
[----:B------:R-:W-:-:S04]  /*40e0*/  FFMA.FTZ R153, R189, R158, R153 ;  /* 0x0000009ebd997223 */ /* 0x000fc80000010099 */
[----:B------:R-:W-:Y:S01]  /*40f0*/  FADD.FTZ R152, R192, -R153 ;  /* 0x80000099c0987221 */ /* 0x000fe20000010000 */
[----:B------:R-:W-:-:S03]  /*4100*/  @P4 HADD2.F32 R153, -RZ, R37.H0_H0 ;  /* 0x20000025ff994230 */ /* 0x000fc60000004100 */
[----:B------:R-:W-:-:S04]  /*4110*/  FMUL.FTZ R152, R3, R152 ;  /* 0x0000009803987220 */ /* 0x000fc80000410000 */
[----:B------:R-:W-:Y:S02]  /*4120*/  @P4 FADD.FTZ R152, R152, R153 ;  /* 0x0000009998984221 */ /* 0x000fe40000010000 */
.L_x_6723:
[----:B------:R-:W-:Y:S05]  /*4130*/  BSYNC B1 ;  /* 0x0000000000017941 */ /* 0x000fea0003800000 */
.L_x_6721:
        /* <DEDUP_REMOVED lines=14> */
.L_x_6725:
[----:B0-----:R-:W-:-:S04]  /*4220*/  ISETP.NE.AND P6, PT, R6, RZ, PT ;  /* 0x000000ff0600720c */ /* 0x001fc80003fc5270 */
[----:B------:R-:W-:-:S05]  /*4230*/  FSEL R153, R156, RZ, !P6 ;  /* 0x000000ff9c997208 */ /* 0x000fca0007000000 */
[----:B------:R-:W-:Y:S01]  /*4240*/  FFMA.FTZ R152, R190, R158, R153 ;  /* 0x0000009ebe987223 */ /* 0x000fe20000010099 */
[----:B------:R-:W-:-:S03]  /*4250*/  @P4 HADD2.F32 R153, -RZ, R37.H1_H1 ;  /* 0x30000025ff994230 */ /* 0x000fc60000004100 */
[----:B------:R-:W-:-:S04]  /*4260*/  FADD.FTZ R152, R195, -R152 ;  /* 0x80000098c3987221 */ /* 0x000fc80000010000 */
[----:B------:R-:W-:-:S04]  /*4270*/  FMUL.FTZ R152, R3, R152 ;  /* 0x0000009803987220 */ /* 0x000fc80000410000 */
[----:B------:R-:W-:Y:S02]  /*4280*/  @P4 FADD.FTZ R152, R152, R153 ;  /* 0x0000009998984221 */ /* 0x000fe40000010000 */
.L_x_6726:
[----:B------:R-:W-:Y:S05]  /*4290*/  BSYNC B1 ;  /* 0x0000000000017941 */ /* 0x000fea0003800000 */
.L_x_6724:
        /* <DEDUP_REMOVED lines=14> */
.L_x_6728:
[----:B0-----:R-:W-:-:S04]  /*4380*/  ISETP.NE.AND P6, PT, R6, RZ, PT ;  /* 0x000000ff0600720c */ /* 0x001fc80003fc5270 */
[----:B------:R-:W-:-:S05]  /*4390*/  FSEL R153, R156, RZ, !P6 ;  /* 0x000000ff9c997208 */ /* 0x000fca0007000000 */
[----:B------:R-:W-:-:S04]  /*43a0*/  FFMA.FTZ R153, R193, R158, R153 ;  /* 0x0000009ec1997223 */ /* 0x000fc80000010099 */
[----:B------:R-:W-:Y:S01]  /*43b0*/  FADD.FTZ R152, R194, -R153 ;  /* 0x80000099c2987221 */ /* 0x000fe20000010000 */
[----:B------:R-:W-:-:S03]  /*43c0*/  @P4 HADD2.F32 R153, -RZ, R38.H0_H0 ;  /* 0x20000026ff994230 */ /* 0x000fc60000004100 */
[----:B------:R-:W-:-:S04]  /*43d0*/  FMUL.FTZ R152, R3, R152 ;  /* 0x0000009803987220 */ /* 0x000fc80000410000 */
[----:B------:R-:W-:Y:S02]  /*43e0*/  @P4 FADD.FTZ R152, R152, R153 ;  /* 0x0000009998984221 */ /* 0x000fe40000010000 */
.L_x_6729:
[----:B------:R-:W-:Y:S05]  /*43f0*/  BSYNC B1 ;  /* 0x0000000000017941 */ /* 0x000fea0003800000 */
.L_x_6727:
        /* <DEDUP_REMOVED lines=14> */
.L_x_6731:
[----:B0-----:R-:W-:-:S04]  /*44e0*/  ISETP.NE.AND P6, PT, R6, RZ, PT ;  /* 0x000000ff0600720c */ /* 0x001fc80003fc5270 */
[----:B------:R-:W-:-:S05]  /*44f0*/  FSEL R153, R156, RZ, !P6 ;  /* 0x000000ff9c997208 */ /* 0x000fca0007000000 */
[----:B------:R-:W-:Y:S01]  /*4500*/  FFMA.FTZ R152, R196, R158, R153 ;  /* 0x0000009ec4987223 */ /* 0x000fe20000010099 */
[----:B------:R-:W-:-:S03]  /*4510*/  @P4 HADD2.F32 R153, -RZ, R38.H1_H1 ;  /* 0x30000026ff994230 */ /* 0x000fc60000004100 */
[----:B------:R-:W-:-:S04]  /*4520*/  FADD.FTZ R152, R197, -R152 ;  /* 0x80000098c5987221 */ /* 0x000fc80000010000 */
[----:B------:R-:W-:-:S04]  /*4530*/  FMUL.FTZ R152, R3, R152 ;  /* 0x0000009803987220 */ /* 0x000fc80000410000 */
[----:B------:R-:W-:Y:S02]  /*4540*/  @P4 FADD.FTZ R152, R152, R153 ;  /* 0x0000009998984221 */ /* 0x000fe40000010000 */
.L_x_6732:
[----:B------:R-:W-:Y:S05]  /*4550*/  BSYNC B1 ;  /* 0x0000000000017941 */ /* 0x000fea0003800000 */
.L_x_6730:
        /* <DEDUP_REMOVED lines=14> */
.L_x_6734:
[----:B0-----:R-:W-:-:S04]  /*4640*/  ISETP.NE.AND P6, PT, R6, RZ, PT ;  /* 0x000000ff0600720c */ /* 0x001fc80003fc5270 */
[----:B------:R-:W-:-:S05]  /*4650*/  FSEL R153, R156, RZ, !P6 ;  /* 0x000000ff9c997208 */ /* 0x000fca0007000000 */
[----:B------:R-:W-:-:S04]  /*4660*/  FFMA.FTZ R153, R199, R158, R153 ;  /* 0x0000009ec7997223 */ /* 0x000fc80000010099 */
[----:B------:R-:W-:Y:S01]  /*4670*/  FADD.FTZ R152, R198, -R153 ;  /* 0x80000099c6987221 */ /* 0x000fe20000010000 */
[----:B------:R-:W-:-:S03]  /*4680*/  @P4 HADD2.F32 R153, -RZ, R39.H0_H0 ;  /* 0x20000027ff994230 */ /* 0x000fc60000004100 */
[----:B------:R-:W-:-:S04]  /*4690*/  FMUL.FTZ R152, R3, R152 ;  /* 0x0000009803987220 */ /* 0x000fc80000410000 */
[----:B------:R-:W-:Y:S02]  /*46a0*/  @P4 FADD.FTZ R152, R152, R153 ;  /* 0x0000009998984221 */ /* 0x000fe40000010000 */
.L_x_6735:
[----:B------:R-:W-:Y:S05]  /*46b0*/  BSYNC B1 ;  /* 0x0000000000017941 */ /* 0x000fea0003800000 */
.L_x_6733:
        /* <DEDUP_REMOVED lines=14> */
.L_x_6737:
[----:B0-----:R-:W-:-:S04]  /*47a0*/  ISETP.NE.AND P6, PT, R6, RZ, PT ;  /* 0x000000ff0600720c */ /* 0x001fc80003fc5270 */
[----:B------:R-:W-:-:S05]  /*47b0*/  FSEL R153, R156, RZ, !P6 ;  /* 0x000000ff9c997208 */ /* 0x000fca0007000000 */
[----:B------:R-:W-:Y:S01]  /*47c0*/  FFMA.FTZ R152, R200, R158, R153 ;  /* 0x0000009ec8987223 */ /* 0x000fe20000010099 */
[----:B------:R-:W-:-:S03]  /*47d0*/  @P4 HADD2.F32 R153, -RZ, R39.H1_H1 ;  /* 0x30000027ff994230 */ /* 0x000fc60000004100 */
[----:B------:R-:W-:-:S04]  /*47e0*/  FADD.FTZ R152, R201, -R152 ;  /* 0x80000098c9987221 */ /* 0x000fc80000010000 */
[----:B------:R-:W-:-:S04]  /*47f0*/  FMUL.FTZ R152, R3, R152 ;  /* 0x0000009803987220 */ /* 0x000fc80000410000 */
[----:B------:R-:W-:Y:S02]  /*4800*/  @P4 FADD.FTZ R152, R152, R153 ;  /* 0x0000009998984221 */ /* 0x000fe40000010000 */
.L_x_6738:
[----:B------:R-:W-:Y:S05]  /*4810*/  BSYNC B1 ;  /* 0x0000000000017941 */ /* 0x000fea0003800000 */
.L_x_6736:
        /* <DEDUP_REMOVED lines=16> */
.L_x_6714:
[----:B------:R-:W-:Y:S05]  /*4920*/  BSYNC B0 ;  /* 0x0000000000007941 */ /* 0x000fea0003800000 */
.L_x_6713:
[----:B------:R-:W-:Y:S01]  /*4930*/  ISETP.GE.U32.AND P4, PT, R0, 0x400, PT ;  /* 0x000004000000780c */ /* 0x000fe20003f86070 */
[----:B------:R-:W-:-:S12]  /*4940*/  BSSY B0, `(.L_x_6739) ;  /* 0x00000c2000007945 */ /* 0x000fd80003800000 */
        /* <DEDUP_REMOVED lines=11> */
.L_x_6742:
        /* <DEDUP_REMOVED lines=11> */
.L_x_6743:
[----:B------:R-:W-:Y:S05]  /*4ab0*/  BSYNC B1 ;  /* 0x0000000000017941 */ /* 0x000fea0003800000 */
.L_x_6741:
        /* <DEDUP_REMOVED lines=16> */
.L_x_6745:
[----:B0-----:R-:W-:-:S04]  /*4bc0*/  ISETP.NE.AND P6, PT, R6, RZ, PT ;  /* 0x000000ff0600720c */ /* 0x001fc80003fc5270 */
[----:B------:R-:W-:-:S05]  /*4bd0*/  FSEL R153, R156, RZ, !P6 ;  /* 0x000000ff9c997208 */ /* 0x000fca0007000000 */
[----:B------:R-:W-:Y:S01]  /*4be0*/  FFMA.FTZ R152, R202, R158, R153 ;  /* 0x0000009eca987223 */ /* 0x000fe20000010099 */
[----:B------:R-:W-:-:S03]  /*4bf0*/  @P4 HADD2.F32 R153, -RZ, R32.H1_H1 ;  /* 0x30000020ff994230 */ /* 0x000fc60000004100 */
[----:B------:R-:W-:-:S04]  /*4c00*/  FADD.FTZ R152, R205, -R152 ;  /* 0x80000098cd987221 */ /* 0x000fc80000010000 */
[----:B------:R-:W-:-:S04]  /*4c10*/  FMUL.FTZ R152, R3, R152 ;  /* 0x0000009803987220 */ /* 0x000fc80000410000 */
[----:B------:R-:W-:Y:S02]  /*4c20*/  @P4 FADD.FTZ R152, R152, R153 ;  /* 0x0000009998984221 */ /* 0x000fe40000010000 */
.L_x_6746:
[----:B------:R-:W-:Y:S05]  /*4c30*/  BSYNC B1 ;  /* 0x0000000000017941 */ /* 0x000fea0003800000 */
.L_x_6744:
        /* <DEDUP_REMOVED lines=14> */
.L_x_6748:
[----:B0-----:R-:W-:-:S04]  /*4d20*/  ISETP.NE.AND P6, PT, R6, RZ, PT ;  /* 0x000000ff0600720c */ /* 0x001fc80003fc5270 */
[----:B------:R-:W-:-:S05]  /*4d30*/  FSEL R153, R156, RZ, !P6 ;  /* 0x000000ff9c997208 */ /* 0x000fca0007000000 */
[----:B------:R-:W-:-:S04]  /*4d40*/  FFMA.FTZ R153, R203, R158, R153 ;  /* 0x0000009ecb997223 */ /* 0x000fc80000010099 */
[----:B------:R-:W-:Y:S01]  /*4d50*/  FADD.FTZ R152, R210, -R153 ;  /* 0x80000099d2987221 */ /* 0x000fe20000010000 */
[----:B------:R-:W-:-:S03]  /*4d60*/  @P4 HADD2.F32 R153, -RZ, R33.H0_H0 ;  /* 0x20000021ff994230 */ /* 0x000fc60000004100 */
[----:B------:R-:W-:-:S04]  /*4d70*/  FMUL.FTZ R152, R3, R152 ;  /* 0x0000009803987220 */ /* 0x000fc80000410000 */
[----:B------:R-:W-:Y:S02]  /*4d80*/  @P4 FADD.FTZ R152, R152, R153 ;  /* 0x0000009998984221 */ /* 0x000fe40000010000 */
.L_x_6749:
[----:B------:R-:W-:Y:S05]  /*4d90*/  BSYNC B1 ;  /* 0x0000000000017941 */ /* 0x000fea0003800000 */
.L_x_6747:
        /* <DEDUP_REMOVED lines=14> */
.L_x_6751:
[----:B0-----:R-:W-:-:S04]  /*4e80*/  ISETP.NE.AND P6, PT, R6, RZ, PT ;  /* 0x000000ff0600720c */ /* 0x001fc80003fc5270 */
[----:B------:R-:W-:-:S05]  /*4e90*/  FSEL R153, R156, RZ, !P6 ;  /* 0x000000ff9c997208 */ /* 0x000fca0007000000 */
[----:B------:R-:W-:Y:S01]  /*4ea0*/  FFMA.FTZ R152, R208, R158, R153 ;  /* 0x0000009ed0987223 */ /* 0x000fe20000010099 */
[----:B------:R-:W-:-:S03]  /*4eb0*/  @P4 HADD2.F32 R153, -RZ, R33.H1_H1 ;  /* 0x30000021ff994230 */ /* 0x000fc60000004100 */
[----:B------:R-:W-:-:S04]  /*4ec0*/  FADD.FTZ R152, R209, -R152 ;  /* 0x80000098d1987221 */ /* 0x000fc80000010000 */
[----:B------:R-:W-:-:S04]  /*4ed0*/  FMUL.FTZ R152, R3, R152 ;  /* 0x0000009803987220 */ /* 0x000fc80000410000 */
[----:B------:R-:W-:Y:S02]  /*4ee0*/  @P4 FADD.FTZ R152, R152, R153 ;  /* 0x0000009998984221 */ /* 0x000fe40000010000 */
.L_x_6752:
[----:B------:R-:W-:Y:S05]  /*4ef0*/  BSYNC B1 ;  /* 0x0000000000017941 */ /* 0x000fea0003800000 */
.L_x_6750:
        /* <DEDUP_REMOVED lines=14> */
.L_x_6754:
[----:B0-----:R-:W-:-:S04]  /*4fe0*/  ISETP.NE.AND P6, PT, R6, RZ, PT ;  /* 0x000000ff0600720c */ /* 0x001fc80003fc5270 */
[----:B------:R-:W-:-:S05]  /*4ff0*/  FSEL R153, R156, RZ, !P6 ;  /* 0x000000ff9c997208 */ /* 0x000fca0007000000 */
[----:B------:R-:W-:-:S04]  /*5000*/  FFMA.FTZ R153, R211, R158, R153 ;  /* 0x0000009ed3997223 */ /* 0x000fc80000010099 */
[----:B------:R-:W-:Y:S01]  /*5010*/  FADD.FTZ R152, R212, -R153 ;  /* 0x80000099d4987221 */ /* 0x000fe20000010000 */
[----:B------:R-:W-:-:S03]  /*5020*/  @P4 HADD2.F32 R153, -RZ, R34.H0_H0 ;  /* 0x20000022ff994230 */ /* 0x000fc60000004100 */
[----:B------:R-:W-:-:S04]  /*5030*/  FMUL.FTZ R152, R3, R152 ;  /* 0x0000009803987220 */ /* 0x000fc80000410000 */
[----:B------:R-:W-:Y:S02]  /*5040*/  @P4 FADD.FTZ R152, R152, R153 ;  /* 0x0000009998984221 */ /* 0x000fe40000010000 */
.L_x_6755:
[----:B------:R-:W-:Y:S05]  /*5050*/  BSYNC B1 ;  /* 0x0000000000017941 */ /* 0x000fea0003800000 */
.L_x_6753:
        /* <DEDUP_REMOVED lines=14> */
.L_x_6757:
[----:B0-----:R-:W-:-:S04]  /*5140*/  ISETP.NE.AND P6, PT, R6, RZ, PT ;  /* 0x000000ff0600720c */ /* 0x001fc80003fc5270 */
[----:B------:R-:W-:-:S05]  /*5150*/  FSEL R153, R156, RZ, !P6 ;  /* 0x000000ff9c997208 */ /* 0x000fca0007000000 */
[----:B------:R-:W-:Y:S01]  /*5160*/  FFMA.FTZ R152, R214, R158, R153 ;  /* 0x0000009ed6987223 */ /* 0x000fe20000010099 */
[----:B------:R-:W-:-:S03]  /*5170*/  @P4 HADD2.F32 R153, -RZ, R34.H1_H1 ;  /* 0x30000022ff994230 */ /* 0x000fc60000004100 */
[----:B------:R-:W-:-:S04]  /*5180*/  FADD.FTZ R152, R213, -R152 ;  /* 0x80000098d5987221 */ /* 0x000fc80000010000 */
[----:B------:R-:W-:-:S04]  /*5190*/  FMUL.FTZ R152, R3, R152 ;  /* 0x0000009803987220 */ /* 0x000fc80000410000 */
[----:B------:R-:W-:Y:S02]  /*51a0*/  @P4 FADD.FTZ R152, R152, R153 ;  /* 0x0000009998984221 */ /* 0x000fe40000010000 */
.L_x_6758:
[----:B------:R-:W-:Y:S05]  /*51b0*/  BSYNC B1 ;  /* 0x0000000000017941 */ /* 0x000fea0003800000 */
.L_x_6756:
        /* <DEDUP_REMOVED lines=14> */
.L_x_6760:
[----:B0-----:R-:W-:-:S04]  /*52a0*/  ISETP.NE.AND P6, PT, R6, RZ, PT ;  /* 0x000000ff0600720c */ /* 0x001fc80003fc5270 */
[----:B------:R-:W-:-:S05]  /*52b0*/  FSEL R153, R156, RZ, !P6 ;  /* 0x000000ff9c997208 */ /* 0x000fca0007000000 */
[----:B------:R-:W-:-:S04]  /*52c0*/  FFMA.FTZ R153, R215, R158, R153 ;  /* 0x0000009ed7997223 */ /* 0x000fc80000010099 */
[----:B------:R-:W-:Y:S01]  /*52d0*/  FADD.FTZ R152, R216, -R153 ;  /* 0x80000099d8987221 */ /* 0x000fe20000010000 */
[----:B------:R-:W-:-:S03]  /*52e0*/  @P4 HADD2.F32 R153, -RZ, R35.H0_H0 ;  /* 0x20000023ff994230 */ /* 0x000fc60000004100 */
[----:B------:R-:W-:-:S04]  /*52f0*/  FMUL.FTZ R152, R3, R152 ;  /* 0x0000009803987220 */ /* 0x000fc80000410000 */
[----:B------:R-:W-:Y:S02]  /*5300*/  @P4 FADD.FTZ R152, R152, R153 ;  /* 0x0000009998984221 */ /* 0x000fe40000010000 */
.L_x_6761:
[----:B------:R-:W-:Y:S05]  /*5310*/  BSYNC B1 ;  /* 0x0000000000017941 */ /* 0x000fea0003800000 */
.L_x_6759:
        /* <DEDUP_REMOVED lines=14> */
.L_x_6763:
[----:B0-----:R-:W-:Y:S01]  /*5400*/  ISETP.NE.AND P2, PT, R6, RZ, PT ;  /* 0x000000ff0600720c */ /* 0x001fe20003f45270 */
[----:B------:R-:W-:-:S03]  /*5410*/  @P4 HADD2.F32 R152, -RZ, R35.H1_H1 ;  /* 0x30000023ff984230 */ /* 0x000fc60000004100 */
[----:B------:R-:W-:-:S05]  /*5420*/  FSEL R153, R156, RZ, !P2 ;  /* 0x000000ff9c997208 */ /* 0x000fca0005000000 */
[----:B------:R-:W-:-:S04]  /*5430*/  FFMA.FTZ R158, R218, R158, R153 ;  /* 0x0000009eda9e7223 */ /* 0x000fc80000010099 */
[----:B------:R-:W-:-:S04]  /*5440*/  FADD.FTZ R158, R217, -R158 ;  /* 0x8000009ed99e7221 */ /* 0x000fc80000010000 */
[----:B------:R-:W-:-:S04]  /*5450*/  FMUL.FTZ R3, R3, R158 ;  /* 0x0000009e03037220 */ /* 0x000fc80000410000 */
[----:B------:R-:W-:Y:S02]  /*5460*/  @P4 FADD.FTZ R3, R3, R152 ;  /* 0x0000009803034221 */ /* 0x000fe40000010000 */
.L_x_6764:
[----:B------:R-:W-:Y:S05]  /*5470*/  BSYNC B1 ;  /* 0x0000000000017941 */ /* 0x000fea0003800000 */
.L_x_6762:
        /* <DEDUP_REMOVED lines=14> */
.L_x_6740:
[----:B------:R-:W-:Y:S05]  /*5560*/  BSYNC B0 ;  /* 0x0000000000007941 */ /* 0x000fea0003800000 */
.L_x_6739:
[----:B------:R-:W-:Y:S02]  /*5570*/  IADD3 R5, R5, c[0x0][0x160], RZ ;  /* 0x0000580005057a10 */ /* 0x000fe40007ffe0ff */
[----:B------:R-:W-:Y:S02]  /*5580*/  LOP3.LUT P3, RZ, R4, 0xff, RZ, 0xc0, !PT ;  /* 0x000000ff04ff7812 */ /* 0x000fe4000786c0ff */
[----:B------:R-:W-:Y:S02]  /*5590*/  ISETP.GE.AND P2, PT, R5, c[0x0][0x164], PT ;  /* 0x0000590005007a0c */ /* 0x000fe40003f46270 */
[----:B------:R-:W-:-:S11]  /*55a0*/  SEL R4, RZ, 0x1, P3 ;  /* 0x00000001ff047807 */ /* 0x000fd60001800000 */
[----:B01---5:R-:W-:Y:S01]  /*55b0*/  @P2 CALL.REL.NOINC `(.L_x_6643) ;  /* 0x0000001000002944 */ /* 0x023fe20003c00000 */
[----:B------:R-:W-:Y:S05]  /*55c0*/  BRA `(.L_x_6765) ;  /* 0xffffaec000007947 */ /* 0x000fea000383ffff */
.L_x_6643:
        /* <DEDUP_REMOVED lines=41> */
.L_x_6659:
[----:B------:R-:W-:Y:S01]  /*5860*/  HFMA2.MMA R162, -RZ, RZ, 0, 9.5367431640625e-07 ;  /* 0x00000010ffa27435 */ /* 0x000fe200000001ff */
[----:B------:R-:W-:-:S02]  /*5870*/  MOV R157, R167 ;  /* 0x000000a7009d7202 */ /* 0x000fc40000000f00 */
[----:B------:R-:W-:Y:S02]  /*5880*/  MOV R207, 0x1f ;  /* 0x0000001f00cf7802 */ /* 0x000fe40000000f00 */
[----:B------:R-:W-:Y:S02]  /*5890*/  MOV R164, 0xffffffff ;  /* 0xffffffff00a47802 */ /* 0x000fe40000000f00 */
[----:B-1----:R-:W-:Y:S02]  /*58a0*/  MOV R152, 0x58c0 ;  /* 0x000058c000987802 */ /* 0x002fe40000000f00 */
[----:B0----5:R-:W-:Y:S05]  /*58b0*/  CALL.REL.NOINC `($__internal_111_$__cuda_sm70_shflsync_down_p) ;  /* 0x0000045000007944 */ /* 0x021fea0003c00000 */
[----:B-1----:R-:W-:Y:S01]  /*58c0*/  MOV R156, R207 ;  /* 0x000000cf009c7202 */ /* 0x002fe20000000f00 */
[----:B0-----:R-:W-:Y:S05]  /*58d0*/  BRA `(.L_x_6766) ;  /* 0xffffc7e000007947 */ /* 0x001fea000383ffff */
.L_x_6660:
[----:B------:R-:W-:Y:S01]  /*58e0*/  HFMA2.MMA R162, -RZ, RZ, 0, 9.5367431640625e-07 ;  /* 0x00000010ffa27435 */ /* 0x000fe200000001ff */
[----:B------:R-:W-:Y:S02]  /*58f0*/  MOV R157, R166 ;  /* 0x000000a6009d7202 */ /* 0x000fe40000000f00 */
[----:B------:R-:W-:Y:S02]  /*5900*/  MOV R207, 0x1f ;  /* 0x0000001f00cf7802 */ /* 0x000fe40000000f00 */
[----:B------:R-:W-:-:S02]  /*5910*/  MOV R164, 0xffffffff ;  /* 0xffffffff00a47802 */ /* 0x000fc40000000f00 */
[----:B-1----:R-:W-:Y:S02]  /*5920*/  MOV R152, 0x5940 ;  /* 0x0000594000987802 */ /* 0x002fe40000000f00 */
[----:B0-23-5:R-:W-:Y:S05]  /*5930*/  CALL.REL.NOINC `($__internal_111_$__cuda_sm70_shflsync_down_p) ;  /* 0x000003d000007944 */ /* 0x02dfea0003c00000 */
[----:B------:R-:W-:Y:S01]  /*5940*/  FADD.FTZ R156, R156, R167 ;  /* 0x000000a79c9c7221 */ /* 0x000fe20000010000 */
[----:B0-----:R-:W-:Y:S01]  /*5950*/  HFMA2.MMA R162, -RZ, RZ, 0, 4.76837158203125e-07 ;  /* 0x00000008ffa27435 */ /* 0x001fe200000001ff */
[----:B-1----:R-:W-:Y:S01]  /*5960*/  FADD.FTZ R166, R166, R207 ;  /* 0x000000cfa6a67221 */ /* 0x002fe20000010000 */
[----:B------:R-:W-:Y:S02]  /*5970*/  MOV R207, 0x1f ;  /* 0x0000001f00cf7802 */ /* 0x000fe40000000f00 */
[----:B------:R-:W-:Y:S02]  /*5980*/  MOV R164, 0xffffffff ;  /* 0xffffffff00a47802 */ /* 0x000fe40000000f00 */
[----:B------:R-:W-:Y:S02]  /*5990*/  MOV R157, R156 ;  /* 0x0000009c009d7202 */ /* 0x000fe40000000f00 */
[----:B------:R-:W-:Y:S02]  /*59a0*/  MOV R152, 0x59c0 ;  /* 0x000059c000987802 */ /* 0x000fe40000000f00 */
[----:B------:R-:W-:Y:S05]  /*59b0*/  CALL.REL.NOINC `($__internal_111_$__cuda_sm70_shflsync_down_p) ;  /* 0x0000035000007944 */ /* 0x000fea0003c00000 */
[----:B0-----:R-:W-:Y:S01]  /*59c0*/  HFMA2.MMA R162, -RZ, RZ, 0, 4.76837158203125e-07 ;  /* 0x00000008ffa27435 */ /* 0x001fe200000001ff */
[----:B-1----:R-:W-:-:S02]  /*59d0*/  MOV R155, R207 ;  /* 0x000000cf009b7202 */ /* 0x002fc40000000f00 */
[----:B------:R-:W-:Y:S02]  /*59e0*/  MOV R157, R166 ;  /* 0x000000a6009d7202 */ /* 0x000fe40000000f00 */
[----:B------:R-:W-:Y:S02]  /*59f0*/  MOV R207, 0x1f ;  /* 0x0000001f00cf7802 */ /* 0x000fe40000000f00 */
[----:B------:R-:W-:Y:S02]  /*5a00*/  MOV R164, 0xffffffff ;  /* 0xffffffff00a47802 */ /* 0x000fe40000000f00 */
[----:B------:R-:W-:Y:S02]  /*5a10*/  MOV R152, 0x5a30 ;  /* 0x00005a3000987802 */ /* 0x000fe40000000f00 */
[----:B------:R-:W-:Y:S05]  /*5a20*/  CALL.REL.NOINC `($__internal_111_$__cuda_sm70_shflsync_down_p) ;  /* 0x000002e000007944 */ /* 0x000fea0003c00000 */
[----:B------:R-:W-:Y:S01]  /*5a30*/  FADD.FTZ R156, R155, R156 ;  /* 0x0000009c9b9c7221 */ /* 0x000fe20000010000 */
[----:B0-----:R-:W-:Y:S01]  /*5a40*/  HFMA2.MMA R162, -RZ, RZ, 0, 2.384185791015625e-07 ;  /* 0x00000004ffa27435 */ /* 0x001fe200000001ff */
[----:B-1----:R-:W-:Y:S01]  /*5a50*/  FADD.FTZ R166, R166, R207 ;  /* 0x000000cfa6a67221 */ /* 0x002fe20000010000 */
[----:B------:R-:W-:Y:S02]  /*5a60*/  MOV R207, 0x1f ;  /* 0x0000001f00cf7802 */ /* 0x000fe40000000f00 */
[----:B------:R-:W-:-:S02]  /*5a70*/  MOV R164, 0xffffffff ;  /* 0xffffffff00a47802 */ /* 0x000fc40000000f00 */
[----:B------:R-:W-:Y:S02]  /*5a80*/  MOV R157, R156 ;  /* 0x0000009c009d7202 */ /* 0x000fe40000000f00 */
[----:B------:R-:W-:Y:S02]  /*5a90*/  MOV R152, 0x5ab0 ;  /* 0x00005ab000987802 */ /* 0x000fe40000000f00 */
[----:B------:R-:W-:Y:S05]  /*5aa0*/  CALL.REL.NOINC `($__internal_111_$__cuda_sm70_shflsync_down_p) ;  /* 0x0000026000007944 */ /* 0x000fea0003c00000 */
[----:B0-----:R-:W-:Y:S01]  /*5ab0*/  HFMA2.MMA R162, -RZ, RZ, 0, 2.384185791015625e-07 ;  /* 0x00000004ffa27435 */ /* 0x001fe200000001ff */
[----:B-1----:R-:W-:Y:S02]  /*5ac0*/  MOV R155, R207 ;  /* 0x000000cf009b7202 */ /* 0x002fe40000000f00 */
[----:B------:R-:W-:Y:S02]  /*5ad0*/  MOV R157, R166 ;  /* 0x000000a6009d7202 */ /* 0x000fe40000000f00 */
[----:B------:R-:W-:Y:S02]  /*5ae0*/  MOV R207, 0x1f ;  /* 0x0000001f00cf7802 */ /* 0x000fe40000000f00 */
[----:B------:R-:W-:Y:S02]  /*5af0*/  MOV R164, 0xffffffff ;  /* 0xffffffff00a47802 */ /* 0x000fe40000000f00 */
[----:B------:R-:W-:-:S02]  /*5b00*/  MOV R152, 0x5b20 ;  /* 0x00005b2000987802 */ /* 0x000fc40000000f00 */
[----:B------:R-:W-:Y:S05]  /*5b10*/  CALL.REL.NOINC `($__internal_111_$__cuda_sm70_shflsync_down_p) ;  /* 0x000001f000007944 */ /* 0x000fea0003c00000 */
[----:B------:R-:W-:Y:S01]  /*5b20*/  FADD.FTZ R156, R155, R156 ;  /* 0x0000009c9b9c7221 */ /* 0x000fe20000010000 */
[----:B0-----:R-:W-:Y:S01]  /*5b30*/  HFMA2.MMA R162, -RZ, RZ, 0, 1.1920928955078125e-07 ;  /* 0x00000002ffa27435 */ /* 0x001fe200000001ff */
[----:B-1----:R-:W-:Y:S01]  /*5b40*/  FADD.FTZ R160, R166, R207 ;  /* 0x000000cfa6a07221 */ /* 0x002fe20000010000 */
[----:B------:R-:W-:-:S02]  /*5b50*/  MOV R207, 0x1f ;  /* 0x0000001f00cf7802 */ /* 0x000fc40000000f00 */
[----:B------:R-:W-:Y:S02]  /*5b60*/  MOV R164, 0xffffffff ;  /* 0xffffffff00a47802 */ /* 0x000fe40000000f00 */
[----:B------:R-:W-:Y:S02]  /*5b70*/  MOV R157, R156 ;  /* 0x0000009c009d7202 */ /* 0x000fe40000000f00 */
[----:B------:R-:W-:Y:S02]  /*5b80*/  MOV R152, 0x5ba0 ;  /* 0x00005ba000987802 */ /* 0x000fe40000000f00 */
[----:B------:R-:W-:Y:S05]  /*5b90*/  CALL.REL.NOINC `($__internal_111_$__cuda_sm70_shflsync_down_p) ;  /* 0x0000017000007944 */ /* 0x000fea0003c00000 */
[----:B0-----:R-:W-:Y:S01]  /*5ba0*/  HFMA2.MMA R162, -RZ, RZ, 0, 1.1920928955078125e-07 ;  /* 0x00000002ffa27435 */ /* 0x001fe200000001ff */
[----:B-1----:R-:W-:Y:S02]  /*5bb0*/  MOV R155, R207 ;  /* 0x000000cf009b7202 */ /* 0x002fe40000000f00 */
[----:B------:R-:W-:Y:S02]  /*5bc0*/  MOV R157, R160 ;  /* 0x000000a0009d7202 */ /* 0x000fe40000000f00 */
[----:B------:R-:W-:Y:S02]  /*5bd0*/  MOV R207, 0x1f ;  /* 0x0000001f00cf7802 */ /* 0x000fe40000000f00 */
[----:B------:R-:W-:-:S02]  /*5be0*/  MOV R164, 0xffffffff ;  /* 0xffffffff00a47802 */ /* 0x000fc40000000f00 */
[----:B------:R-:W-:Y:S02]  /*5bf0*/  MOV R152, 0x5c10 ;  /* 0x00005c1000987802 */ /* 0x000fe40000000f00 */
[----:B------:R-:W-:Y:S05]  /*5c00*/  CALL.REL.NOINC `($__internal_111_$__cuda_sm70_shflsync_down_p) ;  /* 0x0000010000007944 */ /* 0x000fea0003c00000 */
[----:B------:R-:W-:Y:S01]  /*5c10*/  FADD.FTZ R158, R155, R156 ;  /* 0x0000009c9b9e7221 */ /* 0x000fe20000010000 */
[----:B0-----:R-:W-:Y:S01]  /*5c20*/  HFMA2.MMA R162, -RZ, RZ, 0, 5.9604644775390625e-08 ;  /* 0x00000001ffa27435 */ /* 0x001fe200000001ff */
[----:B-1----:R-:W-:Y:S01]  /*5c30*/  FADD.FTZ R160, R160, R207 ;  /* 0x000000cfa0a07221 */ /* 0x002fe20000010000 */
[----:B------:R-:W-:Y:S02]  /*5c40*/  MOV R207, 0x1f ;  /* 0x0000001f00cf7802 */ /* 0x000fe40000000f00 */
[----:B------:R-:W-:Y:S02]  /*5c50*/  MOV R164, 0xffffffff ;  /* 0xffffffff00a47802 */ /* 0x000fe40000000f00 */
[----:B------:R-:W-:Y:S02]  /*5c60*/  MOV R157, R158 ;  /* 0x0000009e009d7202 */ /* 0x000fe40000000f00 */
[----:B------:R-:W-:Y:S02]  /*5c70*/  MOV R152, 0x5c90 ;  /* 0x00005c9000987802 */ /* 0x000fe40000000f00 */
[----:B------:R-:W-:Y:S05]  /*5c80*/  CALL.REL.NOINC `($__internal_111_$__cuda_sm70_shflsync_down_p) ;  /* 0x0000008000007944 */ /* 0x000fea0003c00000 */
[----:B0-----:R-:W-:Y:S01]  /*5c90*/  HFMA2.MMA R162, -RZ, RZ, 0, 5.9604644775390625e-08 ;  /* 0x00000001ffa27435 */ /* 0x001fe200000001ff */
[----:B-1----:R-:W-:-:S02]  /*5ca0*/  MOV R159, R207 ;  /* 0x000000cf009f7202 */ /* 0x002fc40000000f00 */
[----:B------:R-:W-:Y:S02]  /*5cb0*/  MOV R157, R160 ;  /* 0x000000a0009d7202 */ /* 0x000fe40000000f00 */
[----:B------:R-:W-:Y:S02]  /*5cc0*/  MOV R207, 0x1f ;  /* 0x0000001f00cf7802 */ /* 0x000fe40000000f00 */
[----:B------:R-:W-:Y:S02]  /*5cd0*/  MOV R164, 0xffffffff ;  /* 0xffffffff00a47802 */ /* 0x000fe40000000f00 */
[----:B------:R-:W-:Y:S02]  /*5ce0*/  MOV R152, 0x5d00 ;  /* 0x00005d0000987802 */ /* 0x000fe40000000f00 */
[----:B------:R-:W-:Y:S05]  /*5cf0*/  CALL.REL.NOINC `($__internal_111_$__cuda_sm70_shflsync_down_p) ;  /* 0x0000001000007944 */ /* 0x000fea0003c00000 */
[----:B01----:R-:W-:Y:S05]  /*5d00*/  BRA `(.L_x_6767) ;  /* 0xffffc4d000007947 */ /* 0x003fea000383ffff */
        .weak           $__internal_111_$__cuda_sm70_shflsync_down_p
        .type           $__internal_111_$__cuda_sm70_shflsync_down_p,@function
        .size           $__internal_111_$__cuda_sm70_shflsync_down_p,(.L_x_11845 - $__internal_111_$__cuda_sm70_shflsync_down_p)
$__internal_111_$__cuda_sm70_shflsync_down_p:
[----:B------:R-:W-:Y:S01]  /*5d10*/  HFMA2.MMA R153, -RZ, RZ, 0, 0 ;  /* 0x00000000ff997435 */ /* 0x000fe200000001ff */
[----:B------:R-:W-:Y:S04]  /*5d20*/  WARPSYNC R164 ;  /* 0x000000a400007348 */ /* 0x000fe80003800000 */
[----:B------:R0:W1:Y:S01]  /*5d30*/  SHFL.DOWN PT, R207, R157, R162, R207 ;  /* 0x080000a29dcf7389 */ /* 0x00006200000e00cf */
[----:B------:R-:W-:Y:S05]  /*5d40*/  RET.REL.NODEC R152 `(_ZN10layer_norm13ln_bwd_kernelINS_13Kernel_traitsIf6__halfS2_S2_fjLj8192ELj1ELj1ELj8ELj16ENS_18Kernel_traits_baseILj8192EfS2_S2_S2_fjLj256EEEEELb1ELb0ELb1ELb0EEEvNS_9BwdParamsE) ;  /* 0xffffa2b098007950 */ /* 0x000fea0003c3ffff */
.L_x_6768:
        /* <DEDUP_REMOVED lines=11> */
.L_x_11845:


//--------------------- .text._ZN10layer_norm22ln_bwd_finalize_kernelINS_22Kernel_traits_finalizeILj8192Ef6__halfS2_S2_fjLb0ELj1024ELj4ENS_18Kernel_traits_baseILj8192EfS2_S2_S2_fjLj1024EEEEELb0ELb1EEEvNS_9BwdParamsE --------------------------
	.section	.text._ZN10layer_norm22ln_bwd_finalize_kernelINS_22Kernel_traits_finalizeILj8192Ef6__halfS2_S2_fjLb0ELj1024ELj4ENS_18Kernel_traits_baseILj8192EfS2_S2_S2_fjLj1024EEEEELb0ELb1EEEvNS_9BwdParamsE,"ax",@progbits
	.sectioninfo	@"SHI_REGISTERS=32"
	.align	128
        .global         _ZN10layer_norm22ln_bwd_finalize_kernelINS_22Kernel_traits_finalizeILj8192Ef6__halfS2_S2_fjLb0ELj1024ELj4ENS_18Kernel_traits_baseILj8192EfS2_S2_S2_fjLj1024EEEEELb0ELb1EEEvNS_9BwdParamsE
        .type           _ZN10layer_norm22ln_bwd_finalize_kernelINS_22Kernel_traits_finalizeILj8192Ef6__halfS2_S2_fjLb0ELj1024ELj4ENS_18Kernel_traits_baseILj8192EfS2_S2_S2_fjLj1024EEEEELb0ELb1EEEvNS_9BwdParamsE,@function
        .size           _ZN10layer_norm22ln_bwd_finalize_kernelINS_22Kernel_traits_finalizeILj8192Ef6__halfS2_S2_fjLb0ELj1024ELj4ENS_18Kernel_traits_baseILj8192EfS2_S2_S2_fjLj1024EEEEELb0ELb1EEEvNS_9BwdParamsE,(.L_x_11846 - _ZN10layer_norm22ln_bwd_finalize_kernelINS_22Kernel_traits_finalizeILj8192Ef6__halfS2_S2_fjLb0ELj1024ELj4ENS_18Kernel_traits_baseILj8192EfS2_S2_S2_fjLj1024EEEEELb0ELb1EEEvNS_9BwdParamsE)
        .other          _ZN10layer_norm22ln_bwd_finalize_kernelINS_22Kernel_traits_finalizeILj8192Ef6__halfS2_S2_fjLb0ELj1024ELj4ENS_18Kernel_traits_baseILj8192EfS2_S2_S2_fjLj1024EEEEELb0ELb1EEEvNS_9BwdParamsE,@"STO_CUDA_ENTRY STV_DEFAULT"
_ZN10layer_norm22ln_bwd_finalize_kernelINS_22Kernel_traits_finalizeILj8192Ef6__halfS2_S2_fjLb0ELj1024ELj4ENS_18Kernel_traits_baseILj8192EfS2_S2_S2_fjLj1024EEEEELb0ELb1EEEvNS_9BwdParamsE:
.text._ZN10layer_norm22ln_bwd_finalize_kernelINS_22Kernel_traits_finalizeILj8192Ef6__halfS2_S2_fjLb0ELj1024ELj4ENS_18Kernel_traits_baseILj8192EfS2_S2_S2_fjLj1024EEEEELb0ELb1EEEvNS_9BwdParamsE:
        /* <DEDUP_REMOVED lines=19> */
.L_x_6779:
        /* <DEDUP_REMOVED lines=27> */
.L_x_6773:
        /* <DEDUP_REMOVED lines=35> */
.L_x_6772:
[----:B------:R-:W-:Y:S05]  /*0510*/  BSYNC B1 ;  /* 0x0000000000017941 */ /* 0x000fea0003800000 */
.L_x_6771:
        /* <DEDUP_REMOVED lines=23> */
.L_x_6775:
[----:B------:R-:W-:Y:S05]  /*0690*/  BSYNC B1 ;  /* 0x0000000000017941 */ /* 0x000fea0003800000 */
.L_x_6774:
        /* <DEDUP_REMOVED lines=10> */
.L_x_6770:
[----:B------:R-:W-:Y:S05]  /*0740*/  BSYNC B0 ;  /* 0x0000000000007941 */ /* 0x000fea0003800000 */
.L_x_6769:
        /* <DEDUP_REMOVED lines=11> */
.L_x_6780:
        /* <DEDUP_REMOVED lines=18> */
.L_x_6781:
[----:B------:R-:W-:Y:S01]  /*0920*/  @!P1 SHF.R.U32.HI R2, RZ, 0x3, R0 ;  /* 0x00000003ff029819 */ /* 0x000fe20000011600 */
[----:B---3--:R-:W-:Y:S02]  /*0930*/  FADD.FTZ R5, R5, R10 ;  /* 0x0000000a05057221 */ /* 0x008fe40000010000 */
[----:B--2---:R-:W-:Y:S01]  /*0940*/  FADD.FTZ R7, R7, R4 ;  /* 0x0000000407077221 */ /* 0x004fe20000010000 */
[----:B------:R-:W-:-:S05]  /*0950*/  @!P1 LOP3.LUT R2, R2, 0x1ffffffc, RZ, 0xc0, !PT ;  /* 0x1ffffffc02029812 */ /* 0x000fca00078ec0ff */
[----:B------:R2:W-:Y:S04]  /*0960*/  @!P1 STS [R2+0x2000], R5 ;  /* 0x0020000502009388 */ /* 0x0005e80000000800 */
[----:B------:R2:W-:Y:S02]  /*0970*/  @!P1 STS [R2+0x2080], R7 ;  /* 0x0020800702009388 */ /* 0x0005e40000000800 */
.L_x_6776:
        /* <DEDUP_REMOVED lines=14> */
.L_x_6777:
[----:B------:R-:W-:Y:S01]  /*0a60*/  HFMA2.MMA R9, -RZ, RZ, 0, 5.9604644775390625e-08 ;  /* 0x00000001ff097435 */ /* 0x000fe200000001ff */
[----:B--2---:R-:W-:Y:S01]  /*0a70*/  IMAD.MOV.U32 R10, RZ, RZ, R4 ;  /* 0x000000ffff0a7224 */ /* 0x004fe200078e0004 */
[----:B------:R-:W-:Y:S01]  /*0a80*/  MOV R11, 0xffffffff ;  /* 0xffffffff000b7802 */ /* 0x000fe20000000f00 */
[----:B------:R-:W-:Y:S01]  /*0a90*/  IMAD.MOV.U32 R6, RZ, RZ, 0x1f ;  /* 0x0000001fff067424 */ /* 0x000fe200078e00ff */
[----:B------:R-:W-:-:S02]  /*0aa0*/  MOV R2, 0xac0 ;  /* 0x00000ac000027802 */ /* 0x000fc40000000f00 */
[----:B01----:R-:W-:Y:S05]  /*0ab0*/  CALL.REL.NOINC `($__internal_112_$__cuda_sm70_shflsync_bfly_p) ;  /* 0x000003c000007944 */ /* 0x003fea0003c00000 */
[----:B-1----:R-:W-:Y:S01]  /*0ac0*/  MOV R3, R6 ;  /* 0x0000000600037202 */ /* 0x002fe20000000f00 */
[----:B0-----:R-:W-:Y:S05]  /*0ad0*/  BRA `(.L_x_6780) ;  /* 0xfffffd2000007947 */ /* 0x001fea000383ffff */
.L_x_6778:
[----:B------:R-:W-:Y:S01]  /*0ae0*/  HFMA2.MMA R9, -RZ, RZ, 0, 1.1920928955078125e-07 ;  /* 0x00000002ff097435 */ /* 0x000fe200000001ff */
[----:B------:R-:W-:Y:S01]  /*0af0*/  IMAD.MOV.U32 R10, RZ, RZ, R13 ;  /* 0x000000ffff0a7224 */ /* 0x000fe200078e000d */
[----:B------:R-:W-:Y:S01]  /*0b00*/  MOV R6, 0x1f ;  /* 0x0000001f00067802 */ /* 0x000fe20000000f00 */
[----:B------:R-:W-:Y:S01]  /*0b10*/  IMAD.MOV.U32 R11, RZ, RZ, -0x1 ;  /* 0xffffffffff0b7424 */ /* 0x000fe200078e00ff */
[----:B------:R-:W-:-:S02]  /*0b20*/  MOV R2, 0xb40 ;  /* 0x00000b4000027802 */ /* 0x000fc40000000f00 */
[----:B012---:R-:W-:Y:S05]  /*0b30*/  CALL.REL.NOINC `($__internal_112_$__cuda_sm70_shflsync_bfly_p) ;  /* 0x0000034000007944 */ /* 0x007fea0003c00000 */
[----:B0-----:R-:W-:Y:S01]  /*0b40*/  HFMA2.MMA R9, -RZ, RZ, 0, 2.384185791015625e-07 ;  /* 0x00000004ff097435 */ /* 0x001fe200000001ff */
[----:B-1----:R-:W-:Y:S01]  /*0b50*/  FADD.FTZ R10, R13, R6 ;  /* 0x000000060d0a7221 */ /* 0x002fe20000010000 */
[----:B------:R-:W-:Y:S01]  /*0b60*/  MOV R6, 0x1f ;  /* 0x0000001f00067802 */ /* 0x000fe20000000f00 */
[----:B------:R-:W-:Y:S01]  /*0b70*/  IMAD.MOV.U32 R11, RZ, RZ, -0x1 ;  /* 0xffffffffff0b7424 */ /* 0x000fe200078e00ff */
[----:B------:R-:W-:-:S02]  /*0b80*/  MOV R2, 0xba0 ;  /* 0x00000ba000027802 */ /* 0x000fc40000000f00 */
[----:B------:R-:W-:Y:S05]  /*0b90*/  CALL.REL.NOINC `($__internal_112_$__cuda_sm70_shflsync_bfly_p) ;  /* 0x000002e000007944 */ /* 0x000fea0003c00000 */
[----:B0-----:R-:W-:Y:S01]  /*0ba0*/  HFMA2.MMA R9, -RZ, RZ, 0, 4.76837158203125e-07 ;  /* 0x00000008ff097435 */ /* 0x001fe200000001ff */
[----:B-1----:R-:W-:Y:S01]  /*0bb0*/  FADD.FTZ R10, R10, R6 ;  /* 0x000000060a0a7221 */ /* 0x002fe20000010000 */
[----:B------:R-:W-:Y:S01]  /*0bc0*/  MOV R6, 0x1f ;  /* 0x0000001f00067802 */ /* 0x000fe20000000f00 */
[----:B------:R-:W-:Y:S01]  /*0bd0*/  IMAD.MOV.U32 R11, RZ, RZ, -0x1 ;  /* 0xffffffffff0b7424 */ /* 0x000fe200078e00ff */
[----:B------:R-:W-:-:S02]  /*0be0*/  MOV R2, 0xc00 ;  /* 0x00000c0000027802 */ /* 0x000fc40000000f00 */
[----:B------:R-:W-:Y:S05]  /*0bf0*/  CALL.REL.NOINC `($__internal_112_$__cuda_sm70_shflsync_bfly_p) ;  /* 0x0000028000007944 */ /* 0x000fea0003c00000 */
[----:B-1----:R-:W-:Y:S01]  /*0c00*/  FADD.FTZ R4, R10, R6 ;  /* 0x000000060a047221 */ /* 0x002fe20000010000 */
[----:B0-----:R-:W-:Y:S01]  /*0c10*/  HFMA2.MMA R9, -RZ, RZ, 0, 9.5367431640625e-07 ;  /* 0x00000010ff097435 */ /* 0x001fe200000001ff */
[----:B------:R-:W-:Y:S01]  /*0c20*/  MOV R6, 0x1f ;  /* 0x0000001f00067802 */ /* 0x000fe20000000f00 */
[----:B------:R-:W-:Y:S01]  /*0c30*/  IMAD.MOV.U32 R11, RZ, RZ, -0x1 ;  /* 0xffffffffff0b7424 */ /* 0x000fe200078e00ff */
[----:B------:R-:W-:-:S02]  /*0c40*/  MOV R2, 0xc70 ;  /* 0x00000c7000027802 */ /* 0x000fc40000000f00 */
[----:B------:R-:W-:Y:S02]  /*0c50*/  MOV R10, R4 ;  /* 0x00000004000a7202 */ /* 0x000fe40000000f00 */
[----:B------:R-:W-:Y:S05]  /*0c60*/  CALL.REL.NOINC `($__internal_112_$__cuda_sm70_shflsync_bfly_p) ;  /* 0x0000021000007944 */ /* 0x000fea0003c00000 */
[----:B0-----:R-:W-:Y:S01]  /*0c70*/  HFMA2.MMA R9, -RZ, RZ, 0, 5.9604644775390625e-08 ;  /* 0x00000001ff097435 */ /* 0x001fe200000001ff */
[----:B-1----:R-:W-:Y:S01]  /*0c80*/  MOV R7, R6 ;  /* 0x0000000600077202 */ /* 0x002fe20000000f00 */
[----:B------:R-:W-:Y:S01]  /*0c90*/  IMAD.MOV.U32 R10, RZ, RZ, R5 ;  /* 0x000000ffff0a7224 */ /* 0x000fe200078e0005 */
[----:B------:R-:W-:Y:S01]  /*0ca0*/  MOV R6, 0x1f ;  /* 0x0000001f00067802 */ /* 0x000fe20000000f00 */
[----:B------:R-:W-:Y:S01]  /*0cb0*/  IMAD.MOV.U32 R11, RZ, RZ, -0x1 ;  /* 0xffffffffff0b7424 */ /* 0x000fe200078e00ff */
[----:B------:R-:W-:Y:S02]  /*0cc0*/  MOV R2, 0xce0 ;  /* 0x00000ce000027802 */ /* 0x000fe40000000f00 */
[----:B------:R-:W-:Y:S05]  /*0cd0*/  CALL.REL.NOINC `($__internal_112_$__cuda_sm70_shflsync_bfly_p) ;  /* 0x000001a000007944 */ /* 0x000fea0003c00000 */
[----:B0-----:R-:W-:Y:S01]  /*0ce0*/  HFMA2.MMA R9, -RZ, RZ, 0, 1.1920928955078125e-07 ;  /* 0x00000002ff097435 */ /* 0x001fe200000001ff */
[----:B-1----:R-:W-:Y:S01]  /*0cf0*/  FADD.FTZ R10, R5, R6 ;  /* 0x00000006050a7221 */ /* 0x002fe20000010000 */
[----:B------:R-:W-:Y:S01]  /*0d00*/  MOV R6, 0x1f ;  /* 0x0000001f00067802 */ /* 0x000fe20000000f00 */
[----:B------:R-:W-:Y:S01]  /*0d10*/  IMAD.MOV.U32 R11, RZ, RZ, -0x1 ;  /* 0xffffffffff0b7424 */ /* 0x000fe200078e00ff */
[----:B------:R-:W-:Y:S02]  /*0d20*/  MOV R2, 0xd40 ;  /* 0x00000d4000027802 */ /* 0x000fe40000000f00 */
[----:B------:R-:W-:Y:S05]  /*0d30*/  CALL.REL.NOINC `($__internal_112_$__cuda_sm70_shflsync_bfly_p) ;  /* 0x0000014000007944 */ /* 0x000fea0003c00000 */
        /* <DEDUP_REMOVED lines=12> */
[----:B0-----:R-:W-:Y:S01]  /*0e00*/  HFMA2.MMA R9, -RZ, RZ, 0, 9.5367431640625e-07 ;  /* 0x00000010ff097435 */ /* 0x001fe200000001ff */
[----:B-1----:R-:W-:Y:S01]  /*0e10*/  FADD.FTZ R10, R10, R6 ;  /* 0x000000060a0a7221 */ /* 0x002fe20000010000 */
[----:B------:R-:W-:Y:S01]  /*0e20*/  MOV R6, 0x1f ;  /* 0x0000001f00067802 */ /* 0x000fe20000000f00 */
[----:B------:R-:W-:Y:S01]  /*0e30*/  IMAD.MOV.U32 R11, RZ, RZ, -0x1 ;  /* 0xffffffffff0b7424 */ /* 0x000fe200078e00ff */
[----:B------:R-:W-:-:S02]  /*0e40*/  MOV R2, 0xe60 ;  /* 0x00000e6000027802 */ /* 0x000fc40000000f00 */
[----:B------:R-:W-:Y:S05]  /*0e50*/  CALL.REL.NOINC `($__internal_112_$__cuda_sm70_shflsync_bfly_p) ;  /* 0x0000002000007944 */ /* 0x000fea0003c00000 */
[----:B-1----:R-:W-:Y:S01]  /*0e60*/  MOV R5, R6 ;  /* 0x0000000600057202 */ /* 0x002fe20000000f00 */
[----:B0-----:R-:W-:Y:S05]  /*0e70*/  BRA `(.L_x_6781) ;  /* 0xfffffaa000007947 */ /* 0x001fea000383ffff */
        .weak           $__internal_112_$__cuda_sm70_shflsync_bfly_p
        .type           $__internal_112_$__cuda_sm70_shflsync_bfly_p,@function
        .size           $__internal_112_$__cuda_sm70_shflsync_bfly_p,(.L_x_11846 - $__internal_112_$__cuda_sm70_shflsync_bfly_p)
$__internal_112_$__cuda_sm70_shflsync_bfly_p:
[----:B------:R-:W-:Y:S01]  /*0e80*/  HFMA2.MMA R3, -RZ, RZ, 0, 0 ;  /* 0x00000000ff037435 */ /* 0x000fe200000001ff */
[----:B------:R-:W-:Y:S04]  /*0e90*/  WARPSYNC R11 ;  /* 0x0000000b00007348 */ /* 0x000fe80003800000 */
[----:B------:R0:W1:Y:S01]  /*0ea0*/  SHFL.BFLY PT, R6, R10, R9, R6 ;  /* 0x0c0000090a067389 */ /* 0x00006200000e0006 */
[----:B------:R-:W-:Y:S05]  /*0eb0*/  RET.REL.NODEC R2 `(_ZN10layer_norm22ln_bwd_finalize_kernelINS_22Kernel_traits_finalizeILj8192Ef6__halfS2_S2_fjLb0ELj1024ELj4ENS_18Kernel_traits_baseILj8192EfS2_S2_S2_fjLj1024EEEEELb0ELb1EEEvNS_9BwdParamsE) ;  /* 0xfffff14002007950 */ /* 0x000fea0003c3ffff */
.L_x_6782:
        /* <DEDUP_REMOVED lines=12> */
.L_x_11846:


//--------------------- .text._ZN10layer_norm13ln_bwd_kernelINS_13Kernel_traitsIf6__halfS2_S2_fjLj8192ELj1ELj1ELj8ELj16ENS_18Kernel_traits_baseILj8192EfS2_S2_S2_fjLj256EEEEELb1ELb0ELb1ELb1EEEvNS_9BwdParamsE --------------------------
	.section	.text._ZN10layer_norm13ln_bwd_kernelINS_13Kernel_traitsIf6__halfS2_S2_fjLj8192ELj1ELj1ELj8ELj16ENS_18Kernel_traits_baseILj8192EfS2_S2_S2_fjLj256EEEEELb1ELb0ELb1ELb1EEEvNS_9BwdParamsE,"ax",@progbits
	.sectioninfo	@"SHI_REGISTERS=240"
	.align	128
        .global         _ZN10layer_norm13ln_bwd_kernelINS_13Kernel_traitsIf6__halfS2_S2_fjLj8192ELj1ELj1ELj8ELj16ENS_18Kernel_traits_baseILj8192EfS2_S2_S2_fjLj256EEEEELb1ELb0ELb1ELb1EEEvNS_9BwdParamsE
        .type           _ZN10layer_norm13ln_bwd_kernelINS_13Kernel_traitsIf6__halfS2_S2_fjLj8192ELj1ELj1ELj8ELj16ENS_18Kernel_traits_baseILj8192EfS2_S2_S2_fjLj256EEEEELb1ELb0ELb1ELb1EEEvNS_9BwdParamsE,@function
        .size           _ZN10layer_norm13ln_bwd_kernelINS_13Kernel_traitsIf6__halfS2_S2_fjLj8192ELj1ELj1ELj8ELj16ENS_18Kernel_traits_baseILj8192EfS2_S2_S2_fjLj256EEEEELb1ELb0ELb1ELb1EEEvNS_9BwdParamsE,(.L_x_11847 - _ZN10layer_norm13ln_bwd_kernelINS_13Kernel_traitsIf6__halfS2_S2_fjLj8192ELj1ELj1ELj8ELj16ENS_18Kernel_traits_baseILj8192EfS2_S2_S2_fjLj256EEEEELb1ELb0ELb1ELb1EEEvNS_9BwdParamsE)
        .other          _ZN10layer_norm13ln_bwd_kernelINS_13Kernel_traitsIf6__halfS2_S2_fjLj8192ELj1ELj1ELj8ELj16ENS_18Kernel_traits_baseILj8192EfS2_S2_S2_fjLj256EEEEELb1ELb0ELb1ELb1EEEvNS_9BwdParamsE,@"STO_CUDA_ENTRY STV_DEFAULT"
_ZN10layer_norm13ln_bwd_kernelINS_13Kernel_traitsIf6__halfS2_S2_fjLj8192ELj1ELj1ELj8ELj16ENS_18Kernel_traits_baseILj8192EfS2_S2_S2_fjLj256EEEEELb1ELb0ELb1ELb1EEEvNS_9BwdParamsE:
.text._ZN10layer_norm13ln_bwd_kernelINS_13Kernel_traitsIf6__halfS2_S2_fjLj8192ELj1ELj1ELj8ELj16ENS_18Kernel_traits_baseILj8192EfS2_S2_S2_fjLj256EEEEELb1ELb0ELb1ELb1EEEvNS_9BwdParamsE:
        /* <DEDUP_REMOVED lines=40> */
.L_x_6783:
        /* <DEDUP_REMOVED lines=47> */
.L_x_6886:
[----:B------:R-:W-:-:S05]  /*0570*/  MOV R161, 0x4 ;  /* 0x0000000400a17802 */ /* 0x000fca0000000f00 */
[----:B------:R-:W-:-:S05]  /*0580*/  IMAD.WIDE R156, R6, R161, c[0x0][0x1d8] ;  /* 0x00007600069c7625 */ /* 0x000fca00078e02a1 */
[----:B------:R0:W2:Y:S01]  /*0590*/  LDG.E R164, [R156.64] ;  /* 0x000000049ca47981 */ /* 0x0000a2000c1e1900 */
[----:B------:R-:W-:Y:S01]  /*05a0*/  IMAD R158, R6, c[0x0][0x168], RZ ;  /* 0x00005a00069e7a24 */ /* 0x000fe200078e02ff */
[----:B------:R-:W-:Y:S01]  /*05b0*/  LOP3.LUT R162, R0, 0xff, RZ, 0xc0, !PT ;  /* 0x000000ff00a27812 */ /* 0x000fe200078ec0ff */
[----:B------:R-:W-:-:S03]  /*05c0*/  IMAD.WIDE R154, R6, R161, c[0x0][0x1a8] ;  /* 0x00006a00069a7625 */ /* 0x000fc600078e02a1 */
[----:B------:R-:W-:Y:S01]  /*05d0*/  SHF.R.S32.HI R159, RZ, 0x1f, R158 ;  /* 0x0000001fff9f7819 */ /* 0x000fe2000001149e */
[CC--:B------:R-:W-:Y:S01]  /*05e0*/  IMAD.WIDE R152, R6.reuse, R161.reuse, c[0x0][0x1d0] ;  /* 0x0000740006987625 */ /* 0x0c0fe200078e02a1 */
[----:B------:R-:W-:Y:S01]  /*05f0*/  MOV R163, 0x10 ;  /* 0x0000001000a37802 */ /* 0x000fe20000000f00 */
[----:B------:R-:W-:Y:S01]  /*0600*/  BSSY B0, `(.L_x_6785) ;  /* 0x0000181000007945 */ /* 0x000fe20003800000 */
[----:B------:R-:W-:Y:S01]  /*0610*/  LEA.HI R159, R159, R158, RZ, 0x3 ;  /* 0x0000009e9f9f7211 */ /* 0x000fe200078f18ff */
[C---:B------:R-:W-:Y:S01]  /*0620*/  IMAD.WIDE R160, R6.reuse, R161, c[0x0][0x1a0] ;  /* 0x0000680006a07625 */ /* 0x040fe200078e02a1 */
[----:B-----5:R1:W5:Y:S02]  /*0630*/  LDG.E R214, [R154.64] ;  /* 0x000000049ad67981 */ /* 0x020364000c1e1900 */
[----:B------:R-:W-:Y:S02]  /*0640*/  LEA.HI.SX32 R220, R159, R162, 0x1d ;  /* 0x000000a29fdc7211 */ /* 0x000fe400078feaff */
[----:B------:R-:W-:Y:S01]  /*0650*/  IADD3 R6, R6, c[0x0][0x160], RZ ;  /* 0x0000580006067a10 */ /* 0x000fe20007ffe0ff */
[----:B------:R3:W5:Y:S01]  /*0660*/  LDG.E R219, [R152.64] ;  /* 0x0000000498db7981 */ /* 0x000762000c1e1900 */
[C---:B------:R-:W-:Y:S01]  /*0670*/  IADD3 R218, R220.reuse, 0x100, RZ ;  /* 0x00000100dcda7810 */ /* 0x040fe20007ffe0ff */
[C---:B------:R-:W-:Y:S01]  /*0680*/  IMAD.WIDE.U32 R158, R220.reuse, R163, c[0x0][0x218] ;  /* 0x00008600dc9e7625 */ /* 0x040fe200078e00a3 */
[----:B------:R-:W-:-:S02]  /*0690*/  IADD3 R217, R220, 0x200, RZ ;  /* 0x00000200dcd97810 */ /* 0x000fc40007ffe0ff */
[----:B------:R-:W-:Y:S01]  /*06a0*/  IADD3 R216, R220, 0x300, RZ ;  /* 0x00000300dcd87810 */ /* 0x000fe20007ffe0ff */
[----:B0-----:R-:W-:Y:S01]  /*06b0*/  IMAD.WIDE.U32 R156, R218, R163, c[0x0][0x218] ;  /* 0x00008600da9c7625 */ /* 0x001fe200078e00a3 */
[----:B------:R-:W-:-:S03]  /*06c0*/  ISETP.GE.AND P1, PT, R6, c[0x0][0x164], PT ;  /* 0x0000590006007a0c */ /* 0x000fc60003f26270 */
[----:B-1----:R-:W-:-:S04]  /*06d0*/  IMAD.WIDE.U32 R154, R217, R163, c[0x0][0x218] ;  /* 0x00008600d99a7625 */ /* 0x002fc800078e00a3 */
[----:B---3--:R-:W-:Y:S01]  /*06e0*/  IMAD.WIDE.U32 R152, R216, R163, c[0x0][0x218] ;  /* 0x00008600d8987625 */ /* 0x008fe200078e00a3 */
[----:B--2---:R-:W-:-:S13]  /*06f0*/  ISETP.GT.AND P2, PT, R164, RZ, PT ;  /* 0x000000ffa400720c */ /* 0x004fda0003f44270 */
[----:B------:R-:W-:Y:S05]  /*0700*/  @P2 BRA `(.L_x_6786) ;  /* 0x000001c000002947 */ /* 0x000fea0003800000 */
[----:B-----5:R-:W-:Y:S01]  /*0710*/  ISETP.GE.AND P3, PT, R219, 0x1, PT ;  /* 0x00000001db00780c */ /* 0x020fe20003f66270 */
[----:B------:R-:W-:Y:S01]  /*0720*/  HFMA2.MMA R196, -RZ, RZ, 0, 0 ;  /* 0x00000000ffc47435 */ /* 0x000fe200000001ff */
[----:B------:R-:W-:Y:S02]  /*0730*/  ISETP.NE.U32.AND P0, PT, RZ, c[0x0][0x218], PT ;  /* 0x00008600ff007a0c */ /* 0x000fe40003f05070 */
[----:B------:R-:W-:Y:S02]  /*0740*/  MOV R191, 0x8 ;  /* 0x0000000800bf7802 */ /* 0x000fe40000000f00 */
        /* <DEDUP_REMOVED lines=9> */
[----:B------:R2:W5:Y:S03]  /*07e0*/  @P0 LDG.E.128 R36, [R154.64] ;  /* 0x000000049a240981 */ /* 0x000566000c1e1d00 */
[----:B------:R-:W-:-:S02]  /*07f0*/  IADD3 R194, R196, 0x100, RZ ;  /* 0x00000100c4c27810 */ /* 0x000fc40007ffe0ff */
        /* <DEDUP_REMOVED lines=10> */
[----:B-1----:R-:W-:Y:S01]  /*08a0*/  HFMA2.MMA R156, -RZ, RZ, 0, 0 ;  /* 0x00000000ff9c7435 */ /* 0x002fe200000001ff */
[----:B--2---:R-:W-:Y:S01]  /*08b0*/  MOV R154, RZ ;  /* 0x000000ff009a7202 */ /* 0x004fe20000000f00 */
[----:B------:R-:W-:Y:S05]  /*08c0*/  BRA `(.L_x_6787) ;  /* 0x0000154000007947 */ /* 0x000fea0003800000 */
.L_x_6786:
        /* <DEDUP_REMOVED lines=51> */
[----:B--2---:R-:W-:Y:S01]  /*0c00*/  FSEL R237, R161, RZ, !P0 ;  /* 0x000000ffa1ed7208 */ /* 0x004fe20004000000 */
[--C-:B---3--:R-:W-:Y:S02]  /*0c10*/  HADD2.F32 R7, -RZ, R168.reuse.H0_H0 ;  /* 0x200000a8ff077230 */ /* 0x108fe40000004100 */
[----:B------:R-:W-:Y:S02]  /*0c20*/  HADD2.F32 R168, -RZ, R168.H1_H1 ;  /* 0x300000a8ffa87230 */ /* 0x000fe40000004100 */
[--C-:B-1----:R-:W-:Y:S02]  /*0c30*/  HADD2.F32 R154, -RZ, R169.reuse.H0_H0 ;  /* 0x200000a9ff9a7230 */ /* 0x102fe40000004100 */
[----:B----4-:R-:W-:Y:S02]  /*0c40*/  HADD2.F32 R159, -RZ, R30.H0_H0 ;  /* 0x2000001eff9f7230 */ /* 0x010fe40000004100 */
[----:B------:R-:W-:Y:S02]  /*0c50*/  HADD2.F32 R169, -RZ, R169.H1_H1 ;  /* 0x300000a9ffa97230 */ /* 0x000fe40000004100 */
[----:B------:R-:W-:Y:S01]  /*0c60*/  HADD2.F32 R176, -RZ, R23.H0_H0 ;  /* 0x20000017ffb07230 */ /* 0x000fe20000004100 */
[----:B------:R-:W-:Y:S01]  /*0c70*/  FADD.FTZ R161, -R237, R159 ;  /* 0x0000009feda17221 */ /* 0x000fe20000010100 */
[----:B------:R-:W-:-:S02]  /*0c80*/  HADD2.F32 R204, -RZ, R17.H1_H1 ;  /* 0x30000011ffcc7230 */ /* 0x000fc40000004100 */
[--C-:B------:R-:W-:Y:S02]  /*0c90*/  HADD2.F32 R199, -RZ, R8.reuse.H0_H0 ;  /* 0x20000008ffc77230 */ /* 0x100fe40000004100 */
[----:B------:R-:W-:Y:S02]  /*0ca0*/  HADD2.F32 R200, -RZ, R8.H1_H1 ;  /* 0x30000008ffc87230 */ /* 0x000fe40000004100 */
[----:B------:R-:W-:Y:S02]  /*0cb0*/  HADD2.F32 R8, -RZ, R16.H0_H0 ;  /* 0x20000010ff087230 */ /* 0x000fe40000004100 */
[--C-:B------:R-:W-:Y:S02]  /*0cc0*/  HADD2.F32 R201, -RZ, R9.reuse.H0_H0 ;  /* 0x20000009ffc97230 */ /* 0x100fe40000004100 */
[----:B------:R-:W-:Y:S01]  /*0cd0*/  HADD2.F32 R202, -RZ, R9.H1_H1 ;  /* 0x30000009ffca7230 */ /* 0x000fe20000004100 */
[C---:B------:R-:W-:Y:S01]  /*0ce0*/  FADD.FTZ R9, -R237.reuse, R7 ;  /* 0x00000007ed097221 */ /* 0x040fe20000010100 */
[----:B------:R-:W-:Y:S01]  /*0cf0*/  HADD2.F32 R175, -RZ, R164.H0_H0 ;  /* 0x200000a4ffaf7230 */ /* 0x000fe20000004100 */
[----:B------:R-:W-:Y:S01]  /*0d00*/  FADD.FTZ R223, -R237, R8 ;  /* 0x00000008eddf7221 */ /* 0x000fe20000010100 */
[--C-:B------:R-:W-:Y:S01]  /*0d10*/  HADD2.F32 R183, -RZ, R24.reuse.H0_H0 ;  /* 0x20000018ffb77230 */ /* 0x100fe20000004100 */
[----:B------:R-:W-:Y:S01]  /*0d20*/  FMUL.FTZ R8, R214, R9 ;  /* 0x00000009d6087220 */ /* 0x000fe20000410000 */
[----:B------:R-:W-:-:S02]  /*0d30*/  HADD2.F32 R184, -RZ, R24.H1_H1 ;  /* 0x30000018ffb87230 */ /* 0x000fc40000004100 */
[----:B------:R-:W-:Y:S02]  /*0d40*/  HADD2.F32 R24, -RZ, R20.H0_H0 ;  /* 0x20000014ff187230 */ /* 0x000fe40000004100 */
[--C-:B------:R-:W-:Y:S02]  /*0d50*/  HADD2.F32 R203, -RZ, R10.reuse.H0_H0 ;  /* 0x2000000affcb7230 */ /* 0x100fe40000004100 */
[----:B0-----:R-:W-:Y:S02]  /*0d60*/  HADD2.F32 R152, -RZ, R10.H1_H1 ;  /* 0x3000000aff987230 */ /* 0x001fe40000004100 */
[----:B------:R-:W-:Y:S02]  /*0d70*/  HADD2.F32 R20, -RZ, R20.H1_H1 ;  /* 0x30000014ff147230 */ /* 0x000fe40000004100 */
[----:B------:R-:W-:Y:S01]  /*0d80*/  HADD2.F32 R10, -RZ, R17.H0_H0 ;  /* 0x20000011ff0a7230 */ /* 0x000fe20000004100 */
[C---:B------:R-:W-:Y:S01]  /*0d90*/  FADD.FTZ R17, -R237.reuse, R154 ;  /* 0x0000009aed117221 */ /* 0x040fe20000010100 */
[--C-:B------:R-:W-:Y:S01]  /*0da0*/  HADD2.F32 R5, -RZ, R11.reuse.H0_H0 ;  /* 0x2000000bff057230 */ /* 0x100fe20000004100 */
[-C--:B------:R-:W-:Y:S01]  /*0db0*/  FFMA.FTZ R80, R8, R175.reuse, R80 ;  /* 0x000000af08507223 */ /* 0x080fe20000010050 */
[----:B------:R-:W-:Y:S01]  /*0dc0*/  HADD2.F32 R2, -RZ, R11.H1_H1 ;  /* 0x3000000bff027230 */ /* 0x000fe20000004100 */
[C---:B------:R-:W-:Y:S01]  /*0dd0*/  FADD.FTZ R11, -R237.reuse, R168 ;  /* 0x000000a8ed0b7221 */ /* 0x040fe20000010100 */
[----:B------:R-:W-:Y:S01]  /*0de0*/  HADD2.F32 R164, -RZ, R164.H1_H1 ;  /* 0x300000a4ffa47230 */ /* 0x000fe20000004100 */
[----:B------:R-:W-:Y:S01]  /*0df0*/  FADD.FTZ R140, R140, R175 ;  /* 0x000000af8c8c7221 */ /* 0x000fe20000010000 */
[----:B------:R-:W-:Y:S01]  /*0e00*/  HADD2.F32 R162, -RZ, R31.H1_H1 ;  /* 0x3000001fffa27230 */ /* 0x000fe20000004100 */
[----:B------:R-:W-:Y:S01]  /*0e10*/  FMUL.FTZ R175, R76, R175 ;  /* 0x000000af4caf7220 */ /* 0x000fe20000410000 */
[----:B------:R-:W-:Y:S01]  /*0e20*/  HADD2.F32 R155, -RZ, R170.H0_H0 ;  /* 0x200000aaff9b7230 */ /* 0x000fe20000004100 */
[C---:B------:R-:W-:Y:S01]  /*0e30*/  FADD.FTZ R205, -R237.reuse, R20 ;  /* 0x00000014edcd7221 */ /* 0x040fe20000010100 */
[----:B------:R-:W-:Y:S01]  /*0e40*/  HADD2.F32 R177, -RZ, R165.H0_H0 ;  /* 0x200000a5ffb17230 */ /* 0x000fe20000004100 */
[C---:B------:R-:W-:Y:S01]  /*0e50*/  FADD.FTZ R227, -R237.reuse, R10 ;  /* 0x0000000aede37221 */ /* 0x040fe20000010100 */
[--C-:B------:R-:W-:Y:S01]  /*0e60*/  HADD2.F32 R181, -RZ, R167.reuse.H0_H0 ;  /* 0x200000a7ffb57230 */ /* 0x100fe20000004100 */
[C---:B------:R-:W-:Y:S01]  /*0e70*/  FADD.FTZ R169, -R237.reuse, R169 ;  /* 0x000000a9eda97221 */ /* 0x040fe20000010100 */
[----:B------:R-:W-:Y:S01]  /*0e80*/  HADD2.F32 R182, -RZ, R167.H1_H1 ;  /* 0x300000a7ffb67230 */ /* 0x000fe20000004100 */
[----:B------:R-:W-:Y:S01]  /*0e90*/  FADD.FTZ R215, -R237, R176 ;  /* 0x000000b0edd77221 */ /* 0x000fe20000010100 */
[----:B------:R-:W-:Y:S01]  /*0ea0*/  HADD2.F32 R160, -RZ, R31.H0_H0 ;  /* 0x2000001fffa07230 */ /* 0x000fe20000004100 */
[----:B------:R-:W-:-:S02]  /*0eb0*/  FMUL.FTZ R9, R214, R11 ;  /* 0x0000000bd6097220 */ /* 0x000fc40000410000 */
[C---:B------:R-:W-:Y:S02]  /*0ec0*/  FMUL.FTZ R10, R214.reuse, R17 ;  /* 0x00000011d60a7220 */ /* 0x040fe40000410000 */
[----:B------:R-:W-:Y:S02]  /*0ed0*/  FMUL.FTZ R20, R214, R161 ;  /* 0x000000a1d6147220 */ /* 0x000fe40000410000 */
[----:B------:R-:W-:Y:S02]  /*0ee0*/  FADD.FTZ R167, -R237, R162 ;  /* 0x000000a2eda77221 */ /* 0x000fe40000010100 */
[----:B------:R-:W-:Y:S02]  /*0ef0*/  FMUL.FTZ R176, R77, R164 ;  /* 0x000000a44db07220 */ /* 0x000fe40000410000 */
[----:B------:R-:W-:Y:S01]  /*0f00*/  FADD.FTZ R161, RZ, R175 ;  /* 0x000000afffa17221 */ /* 0x000fe20000010000 */
[----:B------:R-:W-:Y:S01]  /*0f10*/  HADD2.F32 R178, -RZ, R165.H1_H1 ;  /* 0x300000a5ffb27230 */ /* 0x000fe20000004100 */
[----:B------:R-:W-:Y:S01]  /*0f20*/  FFMA.FTZ R162, R8, R175, RZ ;  /* 0x000000af08a27223 */ /* 0x000fe200000100ff */
[--C-:B------:R-:W-:Y:S01]  /*0f30*/  HADD2.F32 R208, -RZ, R19.reuse.H0_H0 ;  /* 0x20000013ffd07230 */ /* 0x100fe20000004100 */
[----:B------:R-:W-:Y:S01]  /*0f40*/  FMUL.FTZ R11, R214, R169 ;  /* 0x000000a9d60b7220 */ /* 0x000fe20000410000 */
[----:B------:R-:W-:Y:S01]  /*0f50*/  HADD2.F32 R210, -RZ, R19.H1_H1 ;  /* 0x30000013ffd27230 */ /* 0x000fe20000004100 */
[----:B------:R-:W-:-:S02]  /*0f60*/  FADD.FTZ R19, -R237, R155 ;  /* 0x0000009bed137221 */ /* 0x000fc40000010100 */
[----:B------:R-:W-:Y:S02]  /*0f70*/  FFMA.FTZ R81, R9, R164, R81 ;  /* 0x000000a409517223 */ /* 0x000fe40000010051 */
[----:B------:R-:W-:Y:S02]  /*0f80*/  FADD.FTZ R141, R141, R164 ;  /* 0x000000a48d8d7221 */ /* 0x000fe40000010000 */
[-C--:B------:R-:W-:Y:S02]  /*0f90*/  FFMA.FTZ R82, R10, R177.reuse, R82 ;  /* 0x000000b10a527223 */ /* 0x080fe40000010052 */
[----:B------:R-:W-:Y:S02]  /*0fa0*/  FADD.FTZ R142, R142, R177 ;  /* 0x000000b18e8e7221 */ /* 0x000fe40000010000 */
[----:B------:R-:W-:Y:S02]  /*0fb0*/  FMUL.FTZ R177, R78, R177 ;  /* 0x000000b14eb17220 */ /* 0x000fe40000410000 */
[----:B------:R-:W-:Y:S01]  /*0fc0*/  FADD.FTZ R164, R161, R176 ;  /* 0x000000b0a1a47221 */ /* 0x000fe20000010000 */
[----:B------:R-:W-:Y:S01]  /*0fd0*/  HADD2.F32 R153, -RZ, R171.H0_H0 ;  /* 0x200000abff997230 */ /* 0x000fe20000004100 */
[----:B------:R-:W-:Y:S01]  /*0fe0*/  FADD.FTZ R165, -R237, R160 ;  /* 0x000000a0eda57221 */ /* 0x000fe20000010100 */
[----:B------:R-:W-:Y:S01]  /*0ff0*/  HADD2.F32 R179, -RZ, R166.H0_H0 ;  /* 0x200000a6ffb37230 */ /* 0x000fe20000004100 */
[----:B------:R-:W-:Y:S01]  /*1000*/  FFMA.FTZ R162, R9, R176, R162 ;  /* 0x000000b009a27223 */ /* 0x000fe200000100a2 */
[--C-:B------:R-:W-:Y:S01]  /*1010*/  HADD2.F32 R159, -RZ, R12.reuse.H0_H0 ;  /* 0x2000000cff9f7230 */ /* 0x100fe20000004100 */
[-C--:B------:R-:W-:Y:S01]  /*1020*/  FFMA.FTZ R83, R11, R178.reuse, R83 ;  /* 0x000000b20b537223 */ /* 0x080fe20000010053 */
[----:B------:R-:W-:Y:S01]  /*1030*/  HADD2.F32 R160, -RZ, R12.H1_H1 ;  /* 0x3000000cffa07230 */ /* 0x000fe20000004100 */
[----:B------:R-:W-:Y:S01]  /*1040*/  FMUL.FTZ R12, R214, R19 ;  /* 0x00000013d60c7220 */ /* 0x000fe20000410000 */
[----:B------:R-:W-:Y:S01]  /*1050*/  HADD2.F32 R170, -RZ, R170.H1_H1 ;  /* 0x300000aaffaa7230 */ /* 0x000fe20000004100 */
[----:B------:R-:W-:Y:S01]  /*1060*/  FADD.FTZ R143, R143, R178 ;  /* 0x000000b28f8f7221 */ /* 0x000fe20000010000 */
[----:B------:R-:W-:Y:S01]  /*1070*/  HADD2.F32 R156, -RZ, R28.H0_H0 ;  /* 0x2000001cff9c7230 */ /* 0x000fe20000004100 */
[----:B------:R-:W-:-:S02]  /*1080*/  FMUL.FTZ R178, R79, R178 ;  /* 0x000000b24fb27220 */ /* 0x000fc40000410000 */
[----:B------:R-:W-:Y:S01]  /*1090*/  FADD.FTZ R161, R164, R177 ;  /* 0x000000b1a4a17221 */ /* 0x000fe20000010000 */
[----:B------:R-:W-:Y:S01]  /*10a0*/  HADD2.F32 R171, -RZ, R171.H1_H1 ;  /* 0x300000abffab7230 */ /* 0x000fe20000004100 */
[----:B------:R-:W-:Y:S01]  /*10b0*/  FFMA.FTZ R162, R10, R177, R162 ;  /* 0x000000b10aa27223 */ /* 0x000fe200000100a2 */
[--C-:B------:R-:W-:Y:S01]  /*10c0*/  HADD2.F32 R157, -RZ, R29.reuse.H0_H0 ;  /* 0x2000001dff9d7230 */ /* 0x100fe20000004100 */
[-C--:B------:R-:W-:Y:S01]  /*10d0*/  FFMA.FTZ R84, R12, R179.reuse, R84 ;  /* 0x000000b30c547223 */ /* 0x080fe20000010054 */
[----:B------:R-:W-:Y:S01]  /*10e0*/  HADD2.F32 R158, -RZ, R29.H1_H1 ;  /* 0x3000001dff9e7230 */ /* 0x000fe20000004100 */
[----:B------:R-:W-:Y:S01]  /*10f0*/  FADD.FTZ R136, R136, R179 ;  /* 0x000000b388887221 */ /* 0x000fe20000010000 */
[----:B------:R-:W-:Y:S01]  /*1100*/  HADD2.F32 R180, -RZ, R23.H1_H1 ;  /* 0x30000017ffb47230 */ /* 0x000fe20000004100 */
[----:B------:R-:W-:Y:S01]  /*1110*/  FADD.FTZ R23, -R237, R153 ;  /* 0x00000099ed177221 */ /* 0x000fe20000010100 */
[----:B------:R-:W-:Y:S01]  /*1120*/  HADD2.F32 R166, -RZ, R166.H1_H1 ;  /* 0x300000a6ffa67230 */ /* 0x000fe20000004100 */
[----:B------:R-:W-:Y:S01]  /*1130*/  FMUL.FTZ R179, R72, R179 ;  /* 0x000000b348b37220 */ /* 0x000fe20000410000 */
[--C-:B------:R-:W-:Y:S01]  /*1140*/  HADD2.F32 R187, -RZ, R26.reuse.H0_H0 ;  /* 0x2000001affbb7230 */ /* 0x100fe20000004100 */
[----:B------:R-:W-:Y:S01]  /*1150*/  FADD.FTZ R164, R161, R178 ;  /* 0x000000b2a1a47221 */ /* 0x000fe20000010000 */
[----:B------:R-:W-:Y:S01]  /*1160*/  HADD2.F32 R188, -RZ, R26.H1_H1 ;  /* 0x3000001affbc7230 */ /* 0x000fe20000004100 */
[----:B------:R-:W-:Y:S01]  /*1170*/  FFMA.FTZ R162, R11, R178, R162 ;  /* 0x000000b20ba27223 */ /* 0x000fe200000100a2 */
[----:B------:R-:W-:-:S02]  /*1180*/  HADD2.F32 R185, -RZ, R25.H0_H0 ;  /* 0x20000019ffb97230 */ /* 0x000fc40000004100 */
[----:B------:R-:W-:Y:S01]  /*1190*/  HADD2.F32 R186, -RZ, R25.H1_H1 ;  /* 0x30000019ffba7230 */ /* 0x000fe20000004100 */
[C---:B------:R-:W-:Y:S01]  /*11a0*/  FADD.FTZ R25, -R237.reuse, R156 ;  /* 0x0000009ced197221 */ /* 0x040fe20000010100 */
        /* <DEDUP_REMOVED lines=11> */
[----:B------:R-:W-:Y:S01]  /*1260*/  FMUL.FTZ R14, R214, R23 ;  /* 0x00000017d60e7220 */ /* 0x000fe20000410000 */
[----:B------:R-:W-:Y:S01]  /*1270*/  HADD2.F32 R16, -RZ, R16.H1_H1 ;  /* 0x30000010ff107230 */ /* 0x000fe20000004100 */
[----:B------:R-:W-:Y:S02]  /*1280*/  FMUL.FTZ R180, R73, R166 ;  /* 0x000000a649b47220 */ /* 0x000fe40000410000 */
[----:B------:R-:W-:Y:S01]  /*1290*/  FADD.FTZ R161, R164, R179 ;  /* 0x000000b3a4a17221 */ /* 0x000fe20000010000 */
[----:B------:R-:W-:Y:S01]  /*12a0*/  HADD2.F32 R28, -RZ, R28.H1_H1 ;  /* 0x3000001cff1c7230 */ /* 0x000fe20000004100 */
[----:B------:R-:W-:Y:S01]  /*12b0*/  FMUL.FTZ R13, R214, R21 ;  /* 0x00000015d60d7220 */ /* 0x000fe20000410000 */
[--C-:B------:R-:W-:Y:S01]  /*12c0*/  HADD2.F32 R153, -RZ, R15.reuse.H0_H0 ;  /* 0x2000000fff997230 */ /* 0x100fe20000004100 */
[----:B------:R-:W-:Y:S01]  /*12d0*/  FFMA.FTZ R162, R12, R179, R162 ;  /* 0x000000b30ca27223 */ /* 0x000fe200000100a2 */
[----:B------:R-:W-:Y:S01]  /*12e0*/  HADD2.F32 R154, -RZ, R15.H1_H1 ;  /* 0x3000000fff9a7230 */ /* 0x000fe20000004100 */
[----:B------:R-:W-:-:S02]  /*12f0*/  FMUL.FTZ R15, R214, R171 ;  /* 0x000000abd60f7220 */ /* 0x000fc40000410000 */
[-C--:B------:R-:W-:Y:S02]  /*1300*/  FFMA.FTZ R86, R14, R181.reuse, R86 ;  /* 0x000000b50e567223 */ /* 0x080fe40000010056 */
[----:B------:R-:W-:Y:S02]  /*1310*/  FADD.FTZ R138, R138, R181 ;  /* 0x000000b58a8a7221 */ /* 0x000fe40000010000 */
[----:B------:R-:W-:Y:S02]  /*1320*/  FMUL.FTZ R181, R74, R181 ;  /* 0x000000b54ab57220 */ /* 0x000fe40000410000 */
[----:B------:R-:W-:Y:S01]  /*1330*/  FADD.FTZ R164, R161, R180 ;  /* 0x000000b4a1a47221 */ /* 0x000fe20000010000 */
[--C-:B------:R-:W-:Y:S01]  /*1340*/  HADD2.F32 R189, -RZ, R27.reuse.H0_H0 ;  /* 0x2000001bffbd7230 */ /* 0x100fe20000004100 */
[----:B------:R-:W-:Y:S01]  /*1350*/  FFMA.FTZ R162, R13, R180, R162 ;  /* 0x000000b40da27223 */ /* 0x000fe200000100a2 */
[----:B------:R-:W-:Y:S01]  /*1360*/  HADD2.F32 R198, -RZ, R27.H1_H1 ;  /* 0x3000001bffc67230 */ /* 0x000fe20000004100 */
[C---:B------:R-:W-:Y:S01]  /*1370*/  FADD.FTZ R225, -R237.reuse, R16 ;  /* 0x00000010ede17221 */ /* 0x040fe20000010100 */
[----:B------:R-:W-:Y:S01]  /*1380*/  HADD2.F32 R206, -RZ, R18.H0_H0 ;  /* 0x20000012ffce7230 */ /* 0x000fe20000004100 */
[----:B------:R-:W-:-:S02]  /*1390*/  FADD.FTZ R27, -R237, R28 ;  /* 0x0000001ced1b7221 */ /* 0x000fc40000010100 */
[----:B------:R-:W-:Y:S02]  /*13a0*/  FMUL.FTZ R16, R214, R25 ;  /* 0x00000019d6107220 */ /* 0x000fe40000410000 */
[-C--:B------:R-:W-:Y:S02]  /*13b0*/  FFMA.FTZ R87, R15, R182.reuse, R87 ;  /* 0x000000b60f577223 */ /* 0x080fe40000010057 */
[----:B------:R-:W-:Y:S01]  /*13c0*/  FADD.FTZ R139, R139, R182 ;  /* 0x000000b68b8b7221 */ /* 0x000fe20000010000 */
[----:B------:R-:W-:Y:S01]  /*13d0*/  HADD2.F32 R18, -RZ, R18.H1_H1 ;  /* 0x30000012ff127230 */ /* 0x000fe20000004100 */
        /* <DEDUP_REMOVED lines=15> */
[----:B------:R-:W-:Y:S01]  /*14d0*/  HADD2.F32 R30, -RZ, R30.H1_H1 ;  /* 0x3000001eff1e7230 */ /* 0x000fe20000004100 */
[----:B------:R-:W-:-:S02]  /*14e0*/  FFMA.FTZ R162, R16, R183, R162 ;  /* 0x000000b710a27223 */ /* 0x000fc400000100a2 */
[----:B------:R-:W-:Y:S02]  /*14f0*/  FMUL.FTZ R19, R214, R31 ;  /* 0x0000001fd6137220 */ /* 0x000fe40000410000 */
[-C--:B------:R-:W-:Y:S02]  /*1500*/  FFMA.FTZ R90, R18, R185.reuse, R90 ;  /* 0x000000b9125a7223 */ /* 0x080fe4000001005a */
[----:B------:R-:W-:Y:S02]  /*1510*/  FADD.FTZ R134, R134, R185 ;  /* 0x000000b986867221 */ /* 0x000fe40000010000 */
[----:B------:R-:W-:Y:S02]  /*1520*/  FMUL.FTZ R185, R70, R185 ;  /* 0x000000b946b97220 */ /* 0x000fe40000410000 */
[----:B------:R-:W-:Y:S02]  /*1530*/  FADD.FTZ R164, R161, R184 ;  /* 0x000000b8a1a47221 */ /* 0x000fe40000010000 */
[----:B------:R-:W-:Y:S01]  /*1540*/  FFMA.FTZ R162, R17, R184, R162 ;  /* 0x000000b811a27223 */ /* 0x000fe200000100a2 */
[----:B------:R-:W-:Y:S01]  /*1550*/  HADD2.F32 R174, -RZ, R22.H0_H0 ;  /* 0x20000016ffae7230 */ /* 0x000fe20000004100 */
[----:B------:R-:W-:-:S02]  /*1560*/  FADD.FTZ R163, -R237, R30 ;  /* 0x0000001eeda37221 */ /* 0x000fc40000010100 */
[-C--:B------:R-:W-:Y:S02]  /*1570*/  FFMA.FTZ R91, R19, R186.reuse, R91 ;  /* 0x000000ba135b7223 */ /* 0x080fe4000001005b */
[----:B------:R-:W-:Y:S01]  /*1580*/  FADD.FTZ R135, R135, R186 ;  /* 0x000000ba87877221 */ /* 0x000fe20000010000 */
[----:B------:R-:W-:Y:S01]  /*1590*/  HADD2.F32 R22, -RZ, R22.H1_H1 ;  /* 0x30000016ff167230 */ /* 0x000fe20000004100 */
        /* <DEDUP_REMOVED lines=135> */
.L_x_6787:
[----:B0-----:R-:W-:Y:S05]  /*1e10*/  BSYNC B0 ;  /* 0x0000000000007941 */ /* 0x001fea0003800000 */
.L_x_6785:
[----:B------:R-:W-:Y:S02]  /*1e20*/  LOP3.LUT P3, RZ, R4, 0xff, RZ, 0xc0, !PT ;  /* 0x000000ff04ff7812 */ /* 0x000fe4000786c0ff */
[----:B------:R-:W-:-:S02]  /*1e30*/  SHF.R.U32.HI R155, RZ, 0x5, R0 ;  /* 0x00000005ff9b7819 */ /* 0x000fc40000011600 */
[----:B-----5:R-:W-:Y:S02]  /*1e40*/  MOV R152, R196 ;  /* 0x000000c400987202 */ /* 0x020fe40000000f00 */
[----:B------:R-:W-:Y:S02]  /*1e50*/  MOV R153, R194 ;  /* 0x000000c200997202 */ /* 0x000fe40000000f00 */
[----:B------:R-:W-:Y:S02]  /*1e60*/  MOV R157, R192 ;  /* 0x000000c0009d7202 */ /* 0x000fe40000000f00 */
[----:B------:R-:W-:Y:S02]  /*1e70*/  MOV R158, R190 ;  /* 0x000000be009e7202 */ /* 0x000fe40000000f00 */
[----:B------:R-:W-:Y:S02]  /*1e80*/  LOP3.LUT R221, R155, 0x7fffff8, RZ, 0xc0, !PT ;  /* 0x07fffff89bdd7812 */ /* 0x000fe400078ec0ff */
[----:B------:R-:W-:-:S02]  /*1e90*/  LOP3.LUT P0, RZ, R0, 0x1f, RZ, 0xc0, !PT ;  /* 0x0000001f00ff7812 */ /* 0x000fc4000780c0ff */
[----:B------:R-:W-:Y:S02]  /*1ea0*/  PRMT R225, R152, 0x7610, R225 ;  /* 0x0000761098e17816 */ /* 0x000fe400000000e1 */
[----:B------:R-:W-:Y:S02]  /*1eb0*/  PRMT R224, R153, 0x7610, R224 ;  /* 0x0000761099e07816 */ /* 0x000fe400000000e0 */
[----:B------:R-:W-:Y:S02]  /*1ec0*/  PRMT R223, R157, 0x7610, R223 ;  /* 0x000076109ddf7816 */ /* 0x000fe400000000df */
[----:B------:R-:W-:Y:S02]  /*1ed0*/  PRMT R222, R158, 0x7610, R222 ;  /* 0x000076109ede7816 */ /* 0x000fe400000000de */
[----:B------:R-:W-:Y:S01]  /*1ee0*/  @!P3 IADD3 R221, R221, 0x8, RZ ;  /* 0x00000008ddddb810 */ /* 0x000fe20007ffe0ff */
[----:B------:R-:W-:Y:S05]  /*1ef0*/  BRA.DIV ~URZ, `(.L_x_6788) ;  /* 0x000033a27f007947 */ /* 0x000fea000b800000 */
[----:B------:R0:W1:Y:S02]  /*1f00*/  SHFL.DOWN PT, R157, R156, 0x10, 0x1f ;  /* 0x0a001f009c9d7f89 */ /* 0x00006400000e0000 */
.L_x_6887:
        /* <DEDUP_REMOVED lines=18> */
.L_x_6888:
        /* <DEDUP_REMOVED lines=22> */
[----:B------:R-:W-:Y:S01]  /*2190*/  HFMA2.MMA R156, -RZ, RZ, 0, 0 ;  /* 0x00000000ff9c7435 */ /* 0x000fe200000001ff */
[----:B------:R-:W-:Y:S01]  /*21a0*/  FADD.FTZ R152, R152, R157 ;  /* 0x0000009d98987221 */ /* 0x000fe20000010000 */
[----:B------:R-:W-:Y:S01]  /*21b0*/  @P3 LEA.HI R154, R154, R219, RZ, 0x3 ;  /* 0x000000db9a9a3211 */ /* 0x000fe200078f18ff */
        /* <DEDUP_REMOVED lines=22> */
.L_x_6791:
        /* <DEDUP_REMOVED lines=11> */
.L_x_6792:
[----:B------:R-:W-:Y:S05]  /*23d0*/  BSYNC B0 ;  /* 0x0000000000007941 */ /* 0x000fea0003800000 */
.L_x_6790:
        /* <DEDUP_REMOVED lines=16> */
.L_x_6794:
[----:B------:R-:W-:-:S04]  /*24e0*/  ISETP.NE.AND P5, PT, R3, RZ, PT ;  /* 0x000000ff0300720c */ /* 0x000fc80003fa5270 */
[----:B------:R-:W-:-:S05]  /*24f0*/  FSEL R152, R157, RZ, !P5 ;  /* 0x000000ff9d987208 */ /* 0x000fca0006800000 */
[----:B------:R-:W-:Y:S01]  /*2500*/  FFMA.FTZ R153, R9, R159, R152 ;  /* 0x0000009f09997223 */ /* 0x000fe20000010098 */
[----:B------:R-:W-:-:S03]  /*2510*/  @P4 HADD2.F32 R152, -RZ, R44.H1_H1 ;  /* 0x3000002cff984230 */ /* 0x000fc60000004100 */
[----:B------:R-:W-:-:S04]  /*2520*/  FADD.FTZ R153, R176, -R153 ;  /* 0x80000099b0997221 */ /* 0x000fc80000010000 */
[----:B------:R-:W-:-:S04]  /*2530*/  FMUL.FTZ R153, R214, R153 ;  /* 0x00000099d6997220 */ /* 0x000fc80000410000 */
[----:B------:R-:W-:Y:S02]  /*2540*/  @P4 FADD.FTZ R153, R153, R152 ;  /* 0x0000009899994221 */ /* 0x000fe40000010000 */
.L_x_6795:
[----:B------:R-:W-:Y:S05]  /*2550*/  BSYNC B0 ;  /* 0x0000000000007941 */ /* 0x000fea0003800000 */
.L_x_6793:
        /* <DEDUP_REMOVED lines=14> */
.L_x_6797:
[----:B------:R-:W-:-:S04]  /*2640*/  ISETP.NE.AND P5, PT, R3, RZ, PT ;  /* 0x000000ff0300720c */ /* 0x000fc80003fa5270 */
[----:B------:R-:W-:-:S05]  /*2650*/  FSEL R152, R157, RZ, !P5 ;  /* 0x000000ff9d987208 */ /* 0x000fca0006800000 */
[----:B------:R-:W-:-:S04]  /*2660*/  FFMA.FTZ R152, R10, R159, R152 ;  /* 0x0000009f0a987223 */ /* 0x000fc80000010098 */
[----:B------:R-:W-:Y:S01]  /*2670*/  FADD.FTZ R153, R177, -R152 ;  /* 0x80000098b1997221 */ /* 0x000fe20000010000 */
[----:B------:R-:W-:-:S03]  /*2680*/  @P4 HADD2.F32 R152, -RZ, R45.H0_H0 ;  /* 0x2000002dff984230 */ /* 0x000fc60000004100 */
[----:B------:R-:W-:-:S04]  /*2690*/  FMUL.FTZ R153, R214, R153 ;  /* 0x00000099d6997220 */ /* 0x000fc80000410000 */
[----:B------:R-:W-:Y:S02]  /*26a0*/  @P4 FADD.FTZ R153, R153, R152 ;  /* 0x0000009899994221 */ /* 0x000fe40000010000 */
.L_x_6798:
[----:B------:R-:W-:Y:S05]  /*26b0*/  BSYNC B0 ;  /* 0x0000000000007941 */ /* 0x000fea0003800000 */
.L_x_6796:
        /* <DEDUP_REMOVED lines=14> */
.L_x_6800:
[----:B------:R-:W-:-:S04]  /*27a0*/  ISETP.NE.AND P5, PT, R3, RZ, PT ;  /* 0x000000ff0300720c */ /* 0x000fc80003fa5270 */
[----:B------:R-:W-:-:S05]  /*27b0*/  FSEL R152, R157, RZ, !P5 ;  /* 0x000000ff9d987208 */ /* 0x000fca0006800000 */
[----:B------:R-:W-:Y:S01]  /*27c0*/  FFMA.FTZ R153, R11, R159, R152 ;  /* 0x0000009f0b997223 */ /* 0x000fe20000010098 */
[----:B------:R-:W-:-:S03]  /*27d0*/  @P4 HADD2.F32 R152, -RZ, R45.H1_H1 ;  /* 0x3000002dff984230 */ /* 0x000fc60000004100 */
[----:B------:R-:W-:-:S04]  /*27e0*/  FADD.FTZ R153, R178, -R153 ;  /* 0x80000099b2997221 */ /* 0x000fc80000010000 */
[----:B------:R-:W-:-:S04]  /*27f0*/  FMUL.FTZ R153, R214, R153 ;  /* 0x00000099d6997220 */ /* 0x000fc80000410000 */
[----:B------:R-:W-:Y:S02]  /*2800*/  @P4 FADD.FTZ R153, R153, R152 ;  /* 0x0000009899994221 */ /* 0x000fe40000010000 */
.L_x_6801:
[----:B------:R-:W-:Y:S05]  /*2810*/  BSYNC B0 ;  /* 0x0000000000007941 */ /* 0x000fea0003800000 */
.L_x_6799:
        /* <DEDUP_REMOVED lines=14> */
.L_x_6803:
[----:B------:R-:W-:-:S04]  /*2900*/  ISETP.NE.AND P5, PT, R3, RZ, PT ;  /* 0x000000ff0300720c */ /* 0x000fc80003fa5270 */
[----:B------:R-:W-:-:S05]  /*2910*/  FSEL R152, R157, RZ, !P5 ;  /* 0x000000ff9d987208 */ /* 0x000fca0006800000 */
[----:B------:R-:W-:-:S04]  /*2920*/  FFMA.FTZ R152, R12, R159, R152 ;  /* 0x0000009f0c987223 */ /* 0x000fc80000010098 */
[----:B------:R-:W-:Y:S01]  /*2930*/  FADD.FTZ R153, R179, -R152 ;  /* 0x80000098b3997221 */ /* 0x000fe20000010000 */
[----:B------:R-:W-:-:S03]  /*2940*/  @P4 HADD2.F32 R152, -RZ, R46.H0_H0 ;  /* 0x2000002eff984230 */ /* 0x000fc60000004100 */
[----:B------:R-:W-:-:S04]  /*2950*/  FMUL.FTZ R153, R214, R153 ;  /* 0x00000099d6997220 */ /* 0x000fc80000410000 */
[----:B------:R-:W-:Y:S02]  /*2960*/  @P4 FADD.FTZ R153, R153, R152 ;  /* 0x0000009899994221 */ /* 0x000fe40000010000 */
.L_x_6804:
[----:B------:R-:W-:Y:S05]  /*2970*/  BSYNC B0 ;  /* 0x0000000000007941 */ /* 0x000fea0003800000 */
.L_x_6802:
        /* <DEDUP_REMOVED lines=14> */
.L_x_6806:
[----:B------:R-:W-:-:S04]  /*2a60*/  ISETP.NE.AND P5, PT, R3, RZ, PT ;  /* 0x000000ff0300720c */ /* 0x000fc80003fa5270 */
[----:B------:R-:W-:-:S05]  /*2a70*/  FSEL R152, R157, RZ, !P5 ;  /* 0x000000ff9d987208 */ /* 0x000fca0006800000 */
[----:B------:R-:W-:Y:S01]  /*2a80*/  FFMA.FTZ R153, R13, R159, R152 ;  /* 0x0000009f0d997223 */ /* 0x000fe20000010098 */
[----:B------:R-:W-:-:S03]  /*2a90*/  @P4 HADD2.F32 R152, -RZ, R46.H1_H1 ;  /* 0x3000002eff984230 */ /* 0x000fc60000004100 */
[----:B------:R-:W-:-:S04]  /*2aa0*/  FADD.FTZ R153, R180, -R153 ;  /* 0x80000099b4997221 */ /* 0x000fc80000010000 */
[----:B------:R-:W-:-:S04]  /*2ab0*/  FMUL.FTZ R153, R214, R153 ;  /* 0x00000099d6997220 */ /* 0x000fc80000410000 */
[----:B------:R-:W-:Y:S02]  /*2ac0*/  @P4 FADD.FTZ R153, R153, R152 ;  /* 0x0000009899994221 */ /* 0x000fe40000010000 */
.L_x_6807:
[----:B------:R-:W-:Y:S05]  /*2ad0*/  BSYNC B0 ;  /* 0x0000000000007941 */ /* 0x000fea0003800000 */
.L_x_6805:
        /* <DEDUP_REMOVED lines=14> */
.L_x_6809:
[----:B------:R-:W-:-:S04]  /*2bc0*/  ISETP.NE.AND P5, PT, R3, RZ, PT ;  /* 0x000000ff0300720c */ /* 0x000fc80003fa5270 */
[----:B------:R-:W-:-:S05]  /*2bd0*/  FSEL R152, R157, RZ, !P5 ;  /* 0x000000ff9d987208 */ /* 0x000fca0006800000 */
[----:B------:R-:W-:-:S04]  /*2be0*/  FFMA.FTZ R152, R14, R159, R152 ;  /* 0x0000009f0e987223 */ /* 0x000fc80000010098 */
[----:B------:R-:W-:Y:S01]  /*2bf0*/  FADD.FTZ R153, R181, -R152 ;  /* 0x80000098b5997221 */ /* 0x000fe20000010000 */
[----:B------:R-:W-:-:S03]  /*2c00*/  @P4 HADD2.F32 R152, -RZ, R47.H0_H0 ;  /* 0x2000002fff984230 */ /* 0x000fc60000004100 */
[----:B------:R-:W-:-:S04]  /*2c10*/  FMUL.FTZ R153, R214, R153 ;  /* 0x00000099d6997220 */ /* 0x000fc80000410000 */
[----:B------:R-:W-:Y:S02]  /*2c20*/  @P4 FADD.FTZ R153, R153, R152 ;  /* 0x0000009899994221 */ /* 0x000fe40000010000 */
.L_x_6810:
[----:B------:R-:W-:Y:S05]  /*2c30*/  BSYNC B0 ;  /* 0x0000000000007941 */ /* 0x000fea0003800000 */
.L_x_6808:
        /* <DEDUP_REMOVED lines=14> */
.L_x_6812:
[----:B------:R-:W-:-:S04]  /*2d20*/  ISETP.NE.AND P5, PT, R3, RZ, PT ;  /* 0x000000ff0300720c */ /* 0x000fc80003fa5270 */
[----:B------:R-:W-:-:S05]  /*2d30*/  FSEL R152, R157, RZ, !P5 ;  /* 0x000000ff9d987208 */ /* 0x000fca0006800000 */
[----:B------:R-:W-:Y:S01]  /*2d40*/  FFMA.FTZ R153, R15, R159, R152 ;  /* 0x0000009f0f997223 */ /* 0x000fe20000010098 */
[----:B------:R-:W-:-:S03]  /*2d50*/  @P4 HADD2.F32 R152, -RZ, R47.H1_H1 ;  /* 0x3000002fff984230 */ /* 0x000fc60000004100 */
[----:B------:R-:W-:-:S04]  /*2d60*/  FADD.FTZ R153, R182, -R153 ;  /* 0x80000099b6997221 */ /* 0x000fc80000010000 */
[----:B------:R-:W-:-:S04]  /*2d70*/  FMUL.FTZ R153, R214, R153 ;  /* 0x00000099d6997220 */ /* 0x000fc80000410000 */
[----:B------:R-:W-:Y:S02]  /*2d80*/  @P4 FADD.FTZ R153, R153, R152 ;  /* 0x0000009899994221 */ /* 0x000fe40000010000 */
.L_x_6813:
[----:B------:R-:W-:Y:S05]  /*2d90*/  BSYNC B0 ;  /* 0x0000000000007941 */ /* 0x000fea0003800000 */
.L_x_6811:
[----:B------:R-:W-:Y:S01]  /*2da0*/  @P3 FMUL.FTZ R152, R153, c[0x0][0x1ec] ;  /* 0x00007b0099983a20 */ /* 0x000fe20000410000 */
[----:B------:R-:W-:Y:S01]  /*2db0*/  @P3 LOP3.LUT P5, RZ, R197, 0xff000000, RZ, 0xc0, !PT ;  /* 0xff000000c5ff3812 */ /* 0x000fe200078ac0ff */
[----:B------:R-:W-:Y:S01]  /*2dc0*/  BSSY B0, `(.L_x_6814) ;  /* 0x0000019000007945 */ /* 0x000fe20003800000 */
        /* <DEDUP_REMOVED lines=13> */
[----:B0-----:R-:W-:Y:S01]  /*2ea0*/  HFMA2.MMA R153, -RZ, RZ, 0, 0 ;  /* 0x00000000ff997435 */ /* 0x001fe200000001ff */
[----:B------:R-:W-:Y:S05]  /*2eb0*/  @!P4 BRA `(.L_x_6816) ;  /* 0x000000900000c947 */ /* 0x000fea0003800000 */
[----:B------:R-:W-:Y:S01]  /*2ec0*/  HADD2.F32 R153, -RZ, R40.H0_H0 ;  /* 0x20000028ff997230 */ /* 0x000fe20000004100 */
[----:B------:R-:W-:Y:S05]  /*2ed0*/  BRA `(.L_x_6816) ;  /* 0x0000007000007947 */ /* 0x000fea0003800000 */
.L_x_6815:
[----:B------:R-:W-:-:S04]  /*2ee0*/  ISETP.NE.AND P5, PT, R3, RZ, PT ;  /* 0x000000ff0300720c */ /* 0x000fc80003fa5270 */
[----:B0-----:R-:W-:-:S05]  /*2ef0*/  FSEL R152, R157, RZ, !P5 ;  /* 0x000000ff9d987208 */ /* 0x001fca0006800000 */
[----:B------:R-:W-:-:S04]  /*2f00*/  FFMA.FTZ R152, R16, R159, R152 ;  /* 0x0000009f10987223 */ /* 0x000fc80000010098 */
[----:B------:R-:W-:Y:S01]  /*2f10*/  FADD.FTZ R153, R183, -R152 ;  /* 0x80000098b7997221 */ /* 0x000fe20000010000 */
[----:B------:R-:W-:-:S03]  /*2f20*/  @P4 HADD2.F32 R152, -RZ, R40.H0_H0 ;  /* 0x20000028ff984230 */ /* 0x000fc60000004100 */
[----:B------:R-:W-:-:S04]  /*2f30*/  FMUL.FTZ R153, R214, R153 ;  /* 0x00000099d6997220 */ /* 0x000fc80000410000 */
[----:B------:R-:W-:Y:S02]  /*2f40*/  @P4 FADD.FTZ R153, R153, R152 ;  /* 0x0000009899994221 */ /* 0x000fe40000010000 */
.L_x_6816:
[----:B------:R-:W-:Y:S05]  /*2f50*/  BSYNC B0 ;  /* 0x0000000000007941 */ /* 0x000fea0003800000 */
.L_x_6814:
        /* <DEDUP_REMOVED lines=14> */
.L_x_6818:
[----:B------:R-:W-:-:S04]  /*3040*/  ISETP.NE.AND P5, PT, R3, RZ, PT ;  /* 0x000000ff0300720c */ /* 0x000fc80003fa5270 */
[----:B------:R-:W-:-:S05]  /*3050*/  FSEL R152, R157, RZ, !P5 ;  /* 0x000000ff9d987208 */ /* 0x000fca0006800000 */
[----:B------:R-:W-:Y:S01]  /*3060*/  FFMA.FTZ R153, R17, R159, R152 ;  /* 0x0000009f11997223 */ /* 0x000fe20000010098 */
[----:B------:R-:W-:-:S03]  /*3070*/  @P4 HADD2.F32 R152, -RZ, R40.H1_H1 ;  /* 0x30000028ff984230 */ /* 0x000fc60000004100 */
[----:B------:R-:W-:-:S04]  /*3080*/  FADD.FTZ R153, R184, -R153 ;  /* 0x80000099b8997221 */ /* 0x000fc80000010000 */
[----:B------:R-:W-:-:S04]  /*3090*/  FMUL.FTZ R153, R214, R153 ;  /* 0x00000099d6997220 */ /* 0x000fc80000410000 */
[----:B------:R-:W-:Y:S02]  /*30a0*/  @P4 FADD.FTZ R153, R153, R152 ;  /* 0x0000009899994221 */ /* 0x000fe40000010000 */
.L_x_6819:
[----:B------:R-:W-:Y:S05]  /*30b0*/  BSYNC B0 ;  /* 0x0000000000007941 */ /* 0x000fea0003800000 */
.L_x_6817:
        /* <DEDUP_REMOVED lines=14> */
.L_x_6821:
[----:B------:R-:W-:-:S04]  /*31a0*/  ISETP.NE.AND P5, PT, R3, RZ, PT ;  /* 0x000000ff0300720c */ /* 0x000fc80003fa5270 */
[----:B------:R-:W-:-:S05]  /*31b0*/  FSEL R152, R157, RZ, !P5 ;  /* 0x000000ff9d987208 */ /* 0x000fca0006800000 */
[----:B------:R-:W-:-:S04]  /*31c0*/  FFMA.FTZ R152, R18, R159, R152 ;  /* 0x0000009f12987223 */ /* 0x000fc80000010098 */
[----:B------:R-:W-:Y:S01]  /*31d0*/  FADD.FTZ R153, R185, -R152 ;  /* 0x80000098b9997221 */ /* 0x000fe20000010000 */
[----:B------:R-:W-:-:S03]  /*31e0*/  @P4 HADD2.F32 R152, -RZ, R41.H0_H0 ;  /* 0x20000029ff984230 */ /* 0x000fc60000004100 */
[----:B------:R-:W-:-:S04]  /*31f0*/  FMUL.FTZ R153, R214, R153 ;  /* 0x00000099d6997220 */ /* 0x000fc80000410000 */
[----:B------:R-:W-:Y:S02]  /*3200*/  @P4 FADD.FTZ R153, R153, R152 ;  /* 0x0000009899994221 */ /* 0x000fe40000010000 */
.L_x_6822:
[----:B------:R-:W-:Y:S05]  /*3210*/  BSYNC B0 ;  /* 0x0000000000007941 */ /* 0x000fea0003800000 */
.L_x_6820:
        /* <DEDUP_REMOVED lines=14> */
.L_x_6824:
[----:B------:R-:W-:-:S04]  /*3300*/  ISETP.NE.AND P5, PT, R3, RZ, PT ;  /* 0x000000ff0300720c */ /* 0x000fc80003fa5270 */
[----:B------:R-:W-:-:S05]  /*3310*/  FSEL R152, R157, RZ, !P5 ;  /* 0x000000ff9d987208 */ /* 0x000fca0006800000 */
[----:B------:R-:W-:Y:S01]  /*3320*/  FFMA.FTZ R153, R19, R159, R152 ;  /* 0x0000009f13997223 */ /* 0x000fe20000010098 */
[----:B------:R-:W-:-:S03]  /*3330*/  @P4 HADD2.F32 R152, -RZ, R41.H1_H1 ;  /* 0x30000029ff984230 */ /* 0x000fc60000004100 */
[----:B------:R-:W-:-:S04]  /*3340*/  FADD.FTZ R153, R186, -R153 ;  /* 0x80000099ba997221 */ /* 0x000fc80000010000 */
[----:B------:R-:W-:-:S04]  /*3350*/  FMUL.FTZ R153, R214, R153 ;  /* 0x00000099d6997220 */ /* 0x000fc80000410000 */
[----:B------:R-:W-:Y:S02]  /*3360*/  @P4 FADD.FTZ R153, R153, R152 ;  /* 0x0000009899994221 */ /* 0x000fe40000010000 */
.L_x_6825:
[----:B------:R-:W-:Y:S05]  /*3370*/  BSYNC B0 ;  /* 0x0000000000007941 */ /* 0x000fea0003800000 */
.L_x_6823:
        /* <DEDUP_REMOVED lines=14> */
.L_x_6827:
[----:B------:R-:W-:-:S04]  /*3460*/  ISETP.NE.AND P5, PT, R3, RZ, PT ;  /* 0x000000ff0300720c */ /* 0x000fc80003fa5270 */
[----:B------:R-:W-:-:S05]  /*3470*/  FSEL R152, R157, RZ, !P5 ;  /* 0x000000ff9d987208 */ /* 0x000fca0006800000 */
[----:B------:R-:W-:-:S04]  /*3480*/  FFMA.FTZ R152, R20, R159, R152 ;  /* 0x0000009f14987223 */ /* 0x000fc80000010098 */
[----:B------:R-:W-:Y:S01]  /*3490*/  FADD.FTZ R153, R187, -R152 ;  /* 0x80000098bb997221 */ /* 0x000fe20000010000 */
[----:B------:R-:W-:-:S03]  /*34a0*/  @P4 HADD2.F32 R152, -RZ, R42.H0_H0 ;  /* 0x2000002aff984230 */ /* 0x000fc60000004100 */
[----:B------:R-:W-:-:S04]  /*34b0*/  FMUL.FTZ R153, R214, R153 ;  /* 0x00000099d6997220 */ /* 0x000fc80000410000 */
[----:B------:R-:W-:Y:S02]  /*34c0*/  @P4 FADD.FTZ R153, R153, R152 ;  /* 0x0000009899994221 */ /* 0x000fe40000010000 */
.L_x_6828:
[----:B------:R-:W-:Y:S05]  /*34d0*/  BSYNC B0 ;  /* 0x0000000000007941 */ /* 0x000fea0003800000 */
.L_x_6826:
        /* <DEDUP_REMOVED lines=14> */
.L_x_6830:
[----:B------:R-:W-:-:S04]  /*35c0*/  ISETP.NE.AND P5, PT, R3, RZ, PT ;  /* 0x000000ff0300720c */ /* 0x000fc80003fa5270 */
[----:B------:R-:W-:-:S05]  /*35d0*/  FSEL R152, R157, RZ, !P5 ;  /* 0x000000ff9d987208 */ /* 0x000fca0006800000 */
[----:B------:R-:W-:Y:S01]  /*35e0*/  FFMA.FTZ R153, R21, R159, R152 ;  /* 0x0000009f15997223 */ /* 0x000fe20000010098 */
[----:B------:R-:W-:-:S03]  /*35f0*/  @P4 HADD2.F32 R152, -RZ, R42.H1_H1 ;  /* 0x3000002aff984230 */ /* 0x000fc60000004100 */
[----:B------:R-:W-:-:S04]  /*3600*/  FADD.FTZ R153, R188, -R153 ;  /* 0x80000099bc997221 */ /* 0x000fc80000010000 */
[----:B------:R-:W-:-:S04]  /*3610*/  FMUL.FTZ R153, R214, R153 ;  /* 0x00000099d6997220 */ /* 0x000fc80000410000 */
[----:B------:R-:W-:Y:S02]  /*3620*/  @P4 FADD.FTZ R153, R153, R152 ;  /* 0x0000009899994221 */ /* 0x000fe40000010000 */
.L_x_6831:
[----:B------:R-:W-:Y:S05]  /*3630*/  BSYNC B0 ;  /* 0x0000000000007941 */ /* 0x000fea0003800000 */
.L_x_6829:
        /* <DEDUP_REMOVED lines=14> */
.L_x_6833:
[----:B------:R-:W-:-:S04]  /*3720*/  ISETP.NE.AND P5, PT, R3, RZ, PT ;  /* 0x000000ff0300720c */ /* 0x000fc80003fa5270 */
[----:B------:R-:W-:-:S05]  /*3730*/  FSEL R152, R157, RZ, !P5 ;  /* 0x000000ff9d987208 */ /* 0x000fca0006800000 */
[----:B------:R-:W-:-:S04]  /*3740*/  FFMA.FTZ R152, R22, R159, R152 ;  /* 0x0000009f16987223 */ /* 0x000fc80000010098 */
[----:B------:R-:W-:Y:S01]  /*3750*/  FADD.FTZ R153, R189, -R152 ;  /* 0x80000098bd997221 */ /* 0x000fe20000010000 */
[----:B------:R-:W-:-:S03]  /*3760*/  @P4 HADD2.F32 R152, -RZ, R43.H0_H0 ;  /* 0x2000002bff984230 */ /* 0x000fc60000004100 */
[----:B------:R-:W-:-:S04]  /*3770*/  FMUL.FTZ R153, R214, R153 ;  /* 0x00000099d6997220 */ /* 0x000fc80000410000 */
[----:B------:R-:W-:Y:S02]  /*3780*/  @P4 FADD.FTZ R153, R153, R152 ;  /* 0x0000009899994221 */ /* 0x000fe40000010000 */
.L_x_6834:
[----:B------:R-:W-:Y:S05]  /*3790*/  BSYNC B0 ;  /* 0x0000000000007941 */ /* 0x000fea0003800000 */
.L_x_6832:
        /* <DEDUP_REMOVED lines=14> */
.L_x_6836:
[----:B------:R-:W-:-:S04]  /*3880*/  ISETP.NE.AND P5, PT, R3, RZ, PT ;  /* 0x000000ff0300720c */ /* 0x000fc80003fa5270 */
[----:B------:R-:W-:-:S05]  /*3890*/  FSEL R152, R157, RZ, !P5 ;  /* 0x000000ff9d987208 */ /* 0x000fca0006800000 */
[----:B------:R-:W-:Y:S01]  /*38a0*/  FFMA.FTZ R153, R23, R159, R152 ;  /* 0x0000009f17997223 */ /* 0x000fe20000010098 */
[----:B------:R-:W-:-:S03]  /*38b0*/  @P4 HADD2.F32 R152, -RZ, R43.H1_H1 ;  /* 0x3000002bff984230 */ /* 0x000fc60000004100 */
[----:B------:R-:W-:-:S04]  /*38c0*/  FADD.FTZ R153, R198, -R153 ;  /* 0x80000099c6997221 */ /* 0x000fc80000010000 */
[----:B------:R-:W-:-:S04]  /*38d0*/  FMUL.FTZ R153, R214, R153 ;  /* 0x00000099d6997220 */ /* 0x000fc80000410000 */
[----:B------:R-:W-:Y:S02]  /*38e0*/  @P4 FADD.FTZ R153, R153, R152 ;  /* 0x0000009899994221 */ /* 0x000fe40000010000 */
.L_x_6837:
[----:B------:R-:W-:Y:S05]  /*38f0*/  BSYNC B0 ;  /* 0x0000000000007941 */ /* 0x000fea0003800000 */
.L_x_6835:
[----:B------:R-:W-:Y:S01]  /*3900*/  @P3 FMUL.FTZ R152, R153, c[0x0][0x1ec] ;  /* 0x00007b0099983a20 */ /* 0x000fe20000410000 */
[----:B------:R-:W-:Y:S01]  /*3910*/  @P3 LOP3.LUT P5, RZ, R195, 0xff000000, RZ, 0xc0, !PT ;  /* 0xff000000c3ff3812 */ /* 0x000fe200078ac0ff */
[----:B------:R-:W-:Y:S01]  /*3920*/  BSSY B0, `(.L_x_6838) ;  /* 0x000001a000007945 */ /* 0x000fe20003800000 */
[----:B------:R-:W-:Y:S01]  /*3930*/  @P0 MOV R161, 0x10 ;  /* 0x0000001000a10802 */ /* 0x000fe20000000f00 */
[----:B------:R-:W-:Y:S01]  /*3940*/  @P3 FMUL.FTZ R152, R152, c[0x0][0x1e8] ;  /* 0x00007a0098983a20 */ /* 0x000fe20000410000 */
[----:B------:R-:W-:Y:S02]  /*3950*/  @P3 IADD3 R155, R156, 0x100, RZ ;  /* 0x000001009c9b3810 */ /* 0x000fe40007ffe0ff */
[----:B------:R-:W-:Y:S02]  /*3960*/  @P3 MOV R162, 0x10 ;  /* 0x0000001000a23802 */ /* 0x000fe40000000f00 */
[----:B------:R-:W-:Y:S02]  /*3970*/  @P3 FSEL R154, R152, RZ, P5 ;  /* 0x000000ff989a3208 */ /* 0x000fe40002800000 */
[----:B------:R-:W-:Y:S01]  /*3980*/  @P0 F2FP.PACK_AB R158, RZ, R153 ;  /* 0x00000099ff9e023e */ /* 0x000fe200000000ff */
[----:B------:R-:W-:Y:S01]  /*3990*/  @P0 IMAD.WIDE.U32 R152, R218, R161, c[0x0][0x258] ;  /* 0x00009600da980625 */ /* 0x000fe200078e00a1 */
[----:B------:R-:W-:-:S02]  /*39a0*/  @P3 F2FP.PACK_AB R160, RZ, R154 ;  /* 0x0000009affa0323e */ /* 0x000fc400000000ff */
        /* <DEDUP_REMOVED lines=10> */
.L_x_6839:
[----:B------:R-:W-:-:S04]  /*3a50*/  ISETP.NE.AND P5, PT, R3, RZ, PT ;  /* 0x000000ff0300720c */ /* 0x000fc80003fa5270 */
[----:B0-----:R-:W-:-:S05]  /*3a60*/  FSEL R152, R157, RZ, !P5 ;  /* 0x000000ff9d987208 */ /* 0x001fca0006800000 */
[----:B------:R-:W-:-:S04]  /*3a70*/  FFMA.FTZ R152, R24, R159, R152 ;  /* 0x0000009f18987223 */ /* 0x000fc80000010098 */
[----:B------:R-:W-:Y:S01]  /*3a80*/  FADD.FTZ R153, R199, -R152 ;  /* 0x80000098c7997221 */ /* 0x000fe20000010000 */
[----:B------:R-:W-:-:S03]  /*3a90*/  @P4 HADD2.F32 R152, -RZ, R36.H0_H0 ;  /* 0x20000024ff984230 */ /* 0x000fc60000004100 */
[----:B------:R-:W-:-:S04]  /*3aa0*/  FMUL.FTZ R153, R214, R153 ;  /* 0x00000099d6997220 */ /* 0x000fc80000410000 */
[----:B------:R-:W-:Y:S02]  /*3ab0*/  @P4 FADD.FTZ R153, R153, R152 ;  /* 0x0000009899994221 */ /* 0x000fe40000010000 */
.L_x_6840:
[----:B------:R-:W-:Y:S05]  /*3ac0*/  BSYNC B0 ;  /* 0x0000000000007941 */ /* 0x000fea0003800000 */
.L_x_6838:
        /* <DEDUP_REMOVED lines=14> */
.L_x_6842:
[----:B------:R-:W-:-:S04]  /*3bb0*/  ISETP.NE.AND P5, PT, R3, RZ, PT ;  /* 0x000000ff0300720c */ /* 0x000fc80003fa5270 */
[----:B------:R-:W-:-:S05]  /*3bc0*/  FSEL R152, R157, RZ, !P5 ;  /* 0x000000ff9d987208 */ /* 0x000fca0006800000 */
[----:B------:R-:W-:Y:S01]  /*3bd0*/  FFMA.FTZ R153, R25, R159, R152 ;  /* 0x0000009f19997223 */ /* 0x000fe20000010098 */
[----:B------:R-:W-:-:S03]  /*3be0*/  @P4 HADD2.F32 R152, -RZ, R36.H1_H1 ;  /* 0x30000024ff984230 */ /* 0x000fc60000004100 */
[----:B------:R-:W-:-:S04]  /*3bf0*/  FADD.FTZ R153, R200, -R153 ;  /* 0x80000099c8997221 */ /* 0x000fc80000010000 */
[----:B------:R-:W-:-:S04]  /*3c00*/  FMUL.FTZ R153, R214, R153 ;  /* 0x00000099d6997220 */ /* 0x000fc80000410000 */
[----:B------:R-:W-:Y:S02]  /*3c10*/  @P4 FADD.FTZ R153, R153, R152 ;  /* 0x0000009899994221 */ /* 0x000fe40000010000 */
.L_x_6843:
[----:B------:R-:W-:Y:S05]  /*3c20*/  BSYNC B0 ;  /* 0x0000000000007941 */ /* 0x000fea0003800000 */
.L_x_6841:
        /* <DEDUP_REMOVED lines=14> */
.L_x_6845:
[----:B------:R-:W-:-:S04]  /*3d10*/  ISETP.NE.AND P5, PT, R3, RZ, PT ;  /* 0x000000ff0300720c */ /* 0x000fc80003fa5270 */
[----:B------:R-:W-:-:S05]  /*3d20*/  FSEL R152, R157, RZ, !P5 ;  /* 0x000000ff9d987208 */ /* 0x000fca0006800000 */
[----:B------:R-:W-:-:S04]  /*3d30*/  FFMA.FTZ R152, R26, R159, R152 ;  /* 0x0000009f1a987223 */ /* 0x000fc80000010098 */
[----:B------:R-:W-:Y:S01]  /*3d40*/  FADD.FTZ R153, R201, -R152 ;  /* 0x80000098c9997221 */ /* 0x000fe20000010000 */
[----:B------:R-:W-:-:S03]  /*3d50*/  @P4 HADD2.F32 R152, -RZ, R37.H0_H0 ;  /* 0x20000025ff984230 */ /* 0x000fc60000004100 */
[----:B------:R-:W-:-:S04]  /*3d60*/  FMUL.FTZ R153, R214, R153 ;  /* 0x00000099d6997220 */ /* 0x000fc80000410000 */
[----:B------:R-:W-:Y:S02]  /*3d70*/  @P4 FADD.FTZ R153, R153, R152 ;  /* 0x0000009899994221 */ /* 0x000fe40000010000 */
.L_x_6846:
[----:B------:R-:W-:Y:S05]  /*3d80*/  BSYNC B0 ;  /* 0x0000000000007941 */ /* 0x000fea0003800000 */
.L_x_6844:
        /* <DEDUP_REMOVED lines=14> */
.L_x_6848:
[----:B------:R-:W-:-:S04]  /*3e70*/  ISETP.NE.AND P5, PT, R3, RZ, PT ;  /* 0x000000ff0300720c */ /* 0x000fc80003fa5270 */
[----:B------:R-:W-:-:S05]  /*3e80*/  FSEL R152, R157, RZ, !P5 ;  /* 0x000000ff9d987208 */ /* 0x000fca0006800000 */
[----:B------:R-:W-:Y:S01]  /*3e90*/  FFMA.FTZ R153, R27, R159, R152 ;  /* 0x0000009f1b997223 */ /* 0x000fe20000010098 */
[----:B------:R-:W-:-:S03]  /*3ea0*/  @P4 HADD2.F32 R152, -RZ, R37.H1_H1 ;  /* 0x30000025ff984230 */ /* 0x000fc60000004100 */
[----:B------:R-:W-:-:S04]  /*3eb0*/  FADD.FTZ R153, R202, -R153 ;  /* 0x80000099ca997221 */ /* 0x000fc80000010000 */
[----:B------:R-:W-:-:S04]  /*3ec0*/  FMUL.FTZ R153, R214, R153 ;  /* 0x00000099d6997220 */ /* 0x000fc80000410000 */
[----:B------:R-:W-:Y:S02]  /*3ed0*/  @P4 FADD.FTZ R153, R153, R152 ;  /* 0x0000009899994221 */ /* 0x000fe40000010000 */
.L_x_6849:
[----:B------:R-:W-:Y:S05]  /*3ee0*/  BSYNC B0 ;  /* 0x0000000000007941 */ /* 0x000fea0003800000 */
.L_x_6847:
        /* <DEDUP_REMOVED lines=14> */
.L_x_6851:
[----:B------:R-:W-:-:S04]  /*3fd0*/  ISETP.NE.AND P5, PT, R3, RZ, PT ;  /* 0x000000ff0300720c */ /* 0x000fc80003fa5270 */
[----:B------:R-:W-:-:S05]  /*3fe0*/  FSEL R152, R157, RZ, !P5 ;  /* 0x000000ff9d987208 */ /* 0x000fca0006800000 */
[----:B------:R-:W-:-:S04]  /*3ff0*/  FFMA.FTZ R152, R28, R159, R152 ;  /* 0x0000009f1c987223 */ /* 0x000fc80000010098 */
[----:B------:R-:W-:Y:S01]  /*4000*/  FADD.FTZ R153, R203, -R152 ;  /* 0x80000098cb997221 */ /* 0x000fe20000010000 */
[----:B------:R-:W-:-:S03]  /*4010*/  @P4 HADD2.F32 R152, -RZ, R38.H0_H0 ;  /* 0x20000026ff984230 */ /* 0x000fc60000004100 */
[----:B------:R-:W-:-:S04]  /*4020*/  FMUL.FTZ R153, R214, R153 ;  /* 0x00000099d6997220 */ /* 0x000fc80000410000 */
[----:B------:R-:W-:Y:S02]  /*4030*/  @P4 FADD.FTZ R153, R153, R152 ;  /* 0x0000009899994221 */ /* 0x000fe40000010000 */
.L_x_6852:
[----:B------:R-:W-:Y:S05]  /*4040*/  BSYNC B0 ;  /* 0x0000000000007941 */ /* 0x000fea0003800000 */
.L_x_6850:
        /* <DEDUP_REMOVED lines=14> */
.L_x_6854:
[----:B------:R-:W-:-:S04]  /*4130*/  ISETP.NE.AND P5, PT, R3, RZ, PT ;  /* 0x000000ff0300720c */ /* 0x000fc80003fa5270 */
[----:B------:R-:W-:-:S05]  /*4140*/  FSEL R152, R157, RZ, !P5 ;  /* 0x000000ff9d987208 */ /* 0x000fca0006800000 */
[----:B------:R-:W-:-:S04]  /*4150*/  FFMA.FTZ R152, R30, R159, R152 ;  /* 0x0000009f1e987223 */ /* 0x000fc80000010098 */
[----:B------:R-:W-:Y:S01]  /*4160*/  FADD.FTZ R153, R205, -R152 ;  /* 0x80000098cd997221 */ /* 0x000fe20000010000 */
[----:B------:R-:W-:-:S03]  /*4170*/  @P4 HADD2.F32 R152, -RZ, R38.H1_H1 ;  /* 0x30000026ff984230 */ /* 0x000fc60000004100 */
[----:B------:R-:W-:-:S04]  /*4180*/  FMUL.FTZ R153, R214, R153 ;  /* 0x00000099d6997220 */ /* 0x000fc80000410000 */
[----:B------:R-:W-:Y:S02]  /*4190*/  @P4 FADD.FTZ R153, R153, R152 ;  /* 0x0000009899994221 */ /* 0x000fe40000010000 */
.L_x_6855:
[----:B------:R-:W-:Y:S05]  /*41a0*/  BSYNC B0 ;  /* 0x0000000000007941 */ /* 0x000fea0003800000 */
.L_x_6853:
        /* <DEDUP_REMOVED lines=14> */
.L_x_6857:
[----:B------:R-:W-:-:S04]  /*4290*/  ISETP.NE.AND P5, PT, R3, RZ, PT ;  /* 0x000000ff0300720c */ /* 0x000fc80003fa5270 */
[----:B------:R-:W-:-:S05]  /*42a0*/  FSEL R152, R157, RZ, !P5 ;  /* 0x000000ff9d987208 */ /* 0x000fca0006800000 */
[----:B------:R-:W-:Y:S01]  /*42b0*/  FFMA.FTZ R153, R29, R159, R152 ;  /* 0x0000009f1d997223 */ /* 0x000fe20000010098 */
[----:B------:R-:W-:-:S03]  /*42c0*/  @P4 HADD2.F32 R152, -RZ, R39.H0_H0 ;  /* 0x20000027ff984230 */ /* 0x000fc60000004100 */
[----:B------:R-:W-:-:S04]  /*42d0*/  FADD.FTZ R153, R204, -R153 ;  /* 0x80000099cc997221 */ /* 0x000fc80000010000 */
[----:B------:R-:W-:-:S04]  /*42e0*/  FMUL.FTZ R153, R214, R153 ;  /* 0x00000099d6997220 */ /* 0x000fc80000410000 */
[----:B------:R-:W-:Y:S02]  /*42f0*/  @P4 FADD.FTZ R153, R153, R152 ;  /* 0x0000009899994221 */ /* 0x000fe40000010000 */
.L_x_6858:
[----:B------:R-:W-:Y:S05]  /*4300*/  BSYNC B0 ;  /* 0x0000000000007941 */ /* 0x000fea0003800000 */
.L_x_6856:
        /* <DEDUP_REMOVED lines=14> */
.L_x_6860:
[----:B------:R-:W-:-:S04]  /*43f0*/  ISETP.NE.AND P5, PT, R3, RZ, PT ;  /* 0x000000ff0300720c */ /* 0x000fc80003fa5270 */
[----:B------:R-:W-:-:S05]  /*4400*/  FSEL R152, R157, RZ, !P5 ;  /* 0x000000ff9d987208 */ /* 0x000fca0006800000 */
[----:B------:R-:W-:-:S04]  /*4410*/  FFMA.FTZ R152, R168, R159, R152 ;  /* 0x0000009fa8987223 */ /* 0x000fc80000010098 */
[----:B------:R-:W-:Y:S01]  /*4420*/  FADD.FTZ R153, R209, -R152 ;  /* 0x80000098d1997221 */ /* 0x000fe20000010000 */
[----:B------:R-:W-:-:S03]  /*4430*/  @P4 HADD2.F32 R152, -RZ, R39.H1_H1 ;  /* 0x30000027ff984230 */ /* 0x000fc60000004100 */
[----:B------:R-:W-:-:S04]  /*4440*/  FMUL.FTZ R153, R214, R153 ;  /* 0x00000099d6997220 */ /* 0x000fc80000410000 */
[----:B------:R-:W-:Y:S02]  /*4450*/  @P4 FADD.FTZ R153, R153, R152 ;  /* 0x0000009899994221 */ /* 0x000fe40000010000 */
.L_x_6861:
[----:B------:R-:W-:Y:S05]  /*4460*/  BSYNC B0 ;  /* 0x0000000000007941 */ /* 0x000fea0003800000 */
.L_x_6859:
[----:B------:R-:W-:Y:S01]  /*4470*/  @P3 FMUL.FTZ R152, R153, c[0x0][0x1ec] ;  /* 0x00007b0099983a20 */ /* 0x000fe20000410000 */
[----:B------:R-:W-:Y:S01]  /*4480*/  @P3 LOP3.LUT P5, RZ, R193, 0xff000000, RZ, 0xc0, !PT ;  /* 0xff000000c1ff3812 */ /* 0x000fe200078ac0ff */
[----:B------:R-:W-:Y:S01]  /*4490*/  BSSY B0, `(.L_x_6862) ;  /* 0x000001a000007945 */ /* 0x000fe20003800000 */
[----:B------:R-:W-:Y:S01]  /*44a0*/  @P0 MOV R160, 0x10 ;  /* 0x0000001000a00802 */ /* 0x000fe20000000f00 */
[----:B------:R-:W-:Y:S01]  /*44b0*/  @P3 FMUL.FTZ R152, R152, c[0x0][0x1e8] ;  /* 0x00007a0098983a20 */ /* 0x000fe20000410000 */
[----:B------:R-:W-:Y:S02]  /*44c0*/  @P0 F2FP.PACK_AB R158, RZ, R153 ;  /* 0x00000099ff9e023e */ /* 0x000fe400000000ff */
[----:B------:R-:W-:Y:S02]  /*44d0*/  @P3 IADD3 R155, R156, 0x200, RZ ;  /* 0x000002009c9b3810 */ /* 0x000fe40007ffe0ff */
[----:B------:R-:W-:Y:S01]  /*44e0*/  @P3 FSEL R154, R152, RZ, P5 ;  /* 0x000000ff989a3208 */ /* 0x000fe20002800000 */
[----:B------:R-:W-:Y:S01]  /*44f0*/  @P0 IMAD.WIDE.U32 R152, R217, R160, c[0x0][0x258] ;  /* 0x00009600d9980625 */ /* 0x000fe200078e00a0 */
[----:B------:R-:W-:-:S02]  /*4500*/  @P3 MOV R162, 0x10 ;  /* 0x0000001000a23802 */ /* 0x000fc40000000f00 */
        /* <DEDUP_REMOVED lines=11> */
.L_x_6863:
[----:B------:R-:W-:-:S04]  /*45c0*/  ISETP.NE.AND P5, PT, R3, RZ, PT ;  /* 0x000000ff0300720c */ /* 0x000fc80003fa5270 */
[----:B0-----:R-:W-:-:S05]  /*45d0*/  FSEL R152, R157, RZ, !P5 ;  /* 0x000000ff9d987208 */ /* 0x001fca0006800000 */
[----:B------:R-:W-:Y:S01]  /*45e0*/  FFMA.FTZ R153, R31, R159, R152 ;  /* 0x0000009f1f997223 */ /* 0x000fe20000010098 */
[----:B------:R-:W-:-:S03]  /*45f0*/  @P4 HADD2.F32 R152, -RZ, R32.H0_H0 ;  /* 0x20000020ff984230 */ /* 0x000fc60000004100 */
[----:B------:R-:W-:-:S04]  /*4600*/  FADD.FTZ R153, R208, -R153 ;  /* 0x80000099d0997221 */ /* 0x000fc80000010000 */
[----:B------:R-:W-:-:S04]  /*4610*/  FMUL.FTZ R153, R214, R153 ;  /* 0x00000099d6997220 */ /* 0x000fc80000410000 */
[----:B------:R-:W-:Y:S02]  /*4620*/  @P4 FADD.FTZ R153, R153, R152 ;  /* 0x0000009899994221 */ /* 0x000fe40000010000 */
.L_x_6864:
[----:B------:R-:W-:Y:S05]  /*4630*/  BSYNC B0 ;  /* 0x0000000000007941 */ /* 0x000fea0003800000 */
.L_x_6862:
        /* <DEDUP_REMOVED lines=14> */
.L_x_6866:
[----:B------:R-:W-:-:S04]  /*4720*/  ISETP.NE.AND P5, PT, R3, RZ, PT ;  /* 0x000000ff0300720c */ /* 0x000fc80003fa5270 */
[----:B------:R-:W-:-:S05]  /*4730*/  FSEL R152, R157, RZ, !P5 ;  /* 0x000000ff9d987208 */ /* 0x000fca0006800000 */
[----:B------:R-:W-:-:S04]  /*4740*/  FFMA.FTZ R152, R170, R159, R152 ;  /* 0x0000009faa987223 */ /* 0x000fc80000010098 */
[----:B------:R-:W-:Y:S01]  /*4750*/  FADD.FTZ R153, R211, -R152 ;  /* 0x80000098d3997221 */ /* 0x000fe20000010000 */
[----:B------:R-:W-:-:S03]  /*4760*/  @P4 HADD2.F32 R152, -RZ, R32.H1_H1 ;  /* 0x30000020ff984230 */ /* 0x000fc60000004100 */
[----:B------:R-:W-:-:S04]  /*4770*/  FMUL.FTZ R153, R214, R153 ;  /* 0x00000099d6997220 */ /* 0x000fc80000410000 */
[----:B------:R-:W-:Y:S02]  /*4780*/  @P4 FADD.FTZ R153, R153, R152 ;  /* 0x0000009899994221 */ /* 0x000fe40000010000 */
.L_x_6867:
[----:B------:R-:W-:Y:S05]  /*4790*/  BSYNC B0 ;  /* 0x0000000000007941 */ /* 0x000fea0003800000 */
.L_x_6865:
        /* <DEDUP_REMOVED lines=14> */
.L_x_6869:
[----:B------:R-:W-:-:S04]  /*4880*/  ISETP.NE.AND P5, PT, R3, RZ, PT ;  /* 0x000000ff0300720c */ /* 0x000fc80003fa5270 */
[----:B------:R-:W-:-:S05]  /*4890*/  FSEL R152, R157, RZ, !P5 ;  /* 0x000000ff9d987208 */ /* 0x000fca0006800000 */
[----:B------:R-:W-:Y:S01]  /*48a0*/  FFMA.FTZ R153, R169, R159, R152 ;  /* 0x0000009fa9997223 */ /* 0x000fe20000010098 */
[----:B------:R-:W-:-:S03]  /*48b0*/  @P4 HADD2.F32 R152, -RZ, R33.H0_H0 ;  /* 0x20000021ff984230 */ /* 0x000fc60000004100 */
[----:B------:R-:W-:-:S04]  /*48c0*/  FADD.FTZ R153, R210, -R153 ;  /* 0x80000099d2997221 */ /* 0x000fc80000010000 */
[----:B------:R-:W-:-:S04]  /*48d0*/  FMUL.FTZ R153, R214, R153 ;  /* 0x00000099d6997220 */ /* 0x000fc80000410000 */
[----:B------:R-:W-:Y:S02]  /*48e0*/  @P4 FADD.FTZ R153, R153, R152 ;  /* 0x0000009899994221 */ /* 0x000fe40000010000 */
.L_x_6870:
[----:B------:R-:W-:Y:S05]  /*48f0*/  BSYNC B0 ;  /* 0x0000000000007941 */ /* 0x000fea0003800000 */
.L_x_6868:
        /* <DEDUP_REMOVED lines=14> */
.L_x_6872:
[----:B------:R-:W-:-:S04]  /*49e0*/  ISETP.NE.AND P5, PT, R3, RZ, PT ;  /* 0x000000ff0300720c */ /* 0x000fc80003fa5270 */
[----:B------:R-:W-:-:S05]  /*49f0*/  FSEL R152, R157, RZ, !P5 ;  /* 0x000000ff9d987208 */ /* 0x000fca0006800000 */
[----:B------:R-:W-:-:S04]  /*4a00*/  FFMA.FTZ R152, R172, R159, R152 ;  /* 0x0000009fac987223 */ /* 0x000fc80000010098 */
[----:B------:R-:W-:Y:S01]  /*4a10*/  FADD.FTZ R153, R213, -R152 ;  /* 0x80000098d5997221 */ /* 0x000fe20000010000 */
[----:B------:R-:W-:-:S03]  /*4a20*/  @P4 HADD2.F32 R152, -RZ, R33.H1_H1 ;  /* 0x30000021ff984230 */ /* 0x000fc60000004100 */
[----:B------:R-:W-:-:S04]  /*4a30*/  FMUL.FTZ R153, R214, R153 ;  /* 0x00000099d6997220 */ /* 0x000fc80000410000 */
[----:B------:R-:W-:Y:S02]  /*4a40*/  @P4 FADD.FTZ R153, R153, R152 ;  /* 0x0000009899994221 */ /* 0x000fe40000010000 */
.L_x_6873:
[----:B------:R-:W-:Y:S05]  /*4a50*/  BSYNC B0 ;  /* 0x0000000000007941 */ /* 0x000fea0003800000 */
.L_x_6871:
        /* <DEDUP_REMOVED lines=14> */
.L_x_6875:
[----:B------:R-:W-:-:S04]  /*4b40*/  ISETP.NE.AND P5, PT, R3, RZ, PT ;  /* 0x000000ff0300720c */ /* 0x000fc80003fa5270 */
[----:B------:R-:W-:-:S05]  /*4b50*/  FSEL R152, R157, RZ, !P5 ;  /* 0x000000ff9d987208 */ /* 0x000fca0006800000 */
[----:B------:R-:W-:Y:S01]  /*4b60*/  FFMA.FTZ R153, R171, R159, R152 ;  /* 0x0000009fab997223 */ /* 0x000fe20000010098 */
[----:B------:R-:W-:-:S03]  /*4b70*/  @P4 HADD2.F32 R152, -RZ, R34.H0_H0 ;  /* 0x20000022ff984230 */ /* 0x000fc60000004100 */
[----:B------:R-:W-:-:S04]  /*4b80*/  FADD.FTZ R153, R212, -R153 ;  /* 0x80000099d4997221 */ /* 0x000fc80000010000 */
[----:B------:R-:W-:-:S04]  /*4b90*/  FMUL.FTZ R153, R214, R153 ;  /* 0x00000099d6997220 */ /* 0x000fc80000410000 */
[----:B------:R-:W-:Y:S02]  /*4ba0*/  @P4 FADD.FTZ R153, R153, R152 ;  /* 0x0000009899994221 */ /* 0x000fe40000010000 */
.L_x_6876:
[----:B------:R-:W-:Y:S05]  /*4bb0*/  BSYNC B0 ;  /* 0x0000000000007941 */ /* 0x000fea0003800000 */
.L_x_6874:
        /* <DEDUP_REMOVED lines=14> */
.L_x_6878:
[----:B------:R-:W-:-:S04]  /*4ca0*/  ISETP.NE.AND P5, PT, R3, RZ, PT ;  /* 0x000000ff0300720c */ /* 0x000fc80003fa5270 */
[----:B------:R-:W-:-:S05]  /*4cb0*/  FSEL R152, R157, RZ, !P5 ;  /* 0x000000ff9d987208 */ /* 0x000fca0006800000 */
[----:B------:R-:W-:-:S04]  /*4cc0*/  FFMA.FTZ R152, R174, R159, R152 ;  /* 0x0000009fae987223 */ /* 0x000fc80000010098 */
[----:B------:R-:W-:Y:S01]  /*4cd0*/  FADD.FTZ R153, R215, -R152 ;  /* 0x80000098d7997221 */ /* 0x000fe20000010000 */
[----:B------:R-:W-:-:S03]  /*4ce0*/  @P4 HADD2.F32 R152, -RZ, R34.H1_H1 ;  /* 0x30000022ff984230 */ /* 0x000fc60000004100 */
[----:B------:R-:W-:-:S04]  /*4cf0*/  FMUL.FTZ R153, R214, R153 ;  /* 0x00000099d6997220 */ /* 0x000fc80000410000 */
[----:B------:R-:W-:Y:S02]  /*4d00*/  @P4 FADD.FTZ R153, R153, R152 ;  /* 0x0000009899994221 */ /* 0x000fe40000010000 */
.L_x_6879:
[----:B------:R-:W-:Y:S05]  /*4d10*/  BSYNC B0 ;  /* 0x0000000000007941 */ /* 0x000fea0003800000 */
.L_x_6877:
        /* <DEDUP_REMOVED lines=14> */
.L_x_6881:
[----:B------:R-:W-:-:S04]  /*4e00*/  ISETP.NE.AND P5, PT, R3, RZ, PT ;  /* 0x000000ff0300720c */ /* 0x000fc80003fa5270 */
[----:B------:R-:W-:-:S05]  /*4e10*/  FSEL R152, R157, RZ, !P5 ;  /* 0x000000ff9d987208 */ /* 0x000fca0006800000 */
[----:B------:R-:W-:-:S04]  /*4e20*/  FFMA.FTZ R152, R173, R159, R152 ;  /* 0x0000009fad987223 */ /* 0x000fc80000010098 */
[----:B------:R-:W-:Y:S01]  /*4e30*/  FADD.FTZ R153, R5, -R152 ;  /* 0x8000009805997221 */ /* 0x000fe20000010000 */
[----:B------:R-:W-:-:S03]  /*4e40*/  @P4 HADD2.F32 R152, -RZ, R35.H0_H0 ;  /* 0x20000023ff984230 */ /* 0x000fc60000004100 */
[----:B------:R-:W-:-:S04]  /*4e50*/  FMUL.FTZ R153, R214, R153 ;  /* 0x00000099d6997220 */ /* 0x000fc80000410000 */
[----:B------:R-:W-:Y:S02]  /*4e60*/  @P4 FADD.FTZ R153, R153, R152 ;  /* 0x0000009899994221 */ /* 0x000fe40000010000 */
.L_x_6882:
[----:B------:R-:W-:Y:S05]  /*4e70*/  BSYNC B0 ;  /* 0x0000000000007941 */ /* 0x000fea0003800000 */
.L_x_6880:
        /* <DEDUP_REMOVED lines=14> */
.L_x_6884:
[----:B------:R-:W-:-:S04]  /*4f60*/  ISETP.NE.AND P2, PT, R3, RZ, PT ;  /* 0x000000ff0300720c */ /* 0x000fc80003f45270 */
[----:B------:R-:W-:-:S05]  /*4f70*/  FSEL R152, R157, RZ, !P2 ;  /* 0x000000ff9d987208 */ /* 0x000fca0005000000 */
[----:B------:R-:W-:-:S04]  /*4f80*/  FFMA.FTZ R152, R2, R159, R152 ;  /* 0x0000009f02987223 */ /* 0x000fc80000010098 */
[----:B------:R-:W-:Y:S01]  /*4f90*/  FADD.FTZ R153, R7, -R152 ;  /* 0x8000009807997221 */ /* 0x000fe20000010000 */
[----:B------:R-:W-:-:S03]  /*4fa0*/  @P4 HADD2.F32 R152, -RZ, R35.H1_H1 ;  /* 0x30000023ff984230 */ /* 0x000fc60000004100 */
[----:B------:R-:W-:-:S04]  /*4fb0*/  FMUL.FTZ R153, R214, R153 ;  /* 0x00000099d6997220 */ /* 0x000fc80000410000 */
[----:B------:R-:W-:Y:S02]  /*4fc0*/  @P4 FADD.FTZ R153, R153, R152 ;  /* 0x0000009899994221 */ /* 0x000fe40000010000 */
.L_x_6885:
[----:B------:R-:W-:Y:S05]  /*4fd0*/  BSYNC B0 ;  /* 0x0000000000007941 */ /* 0x000fea0003800000 */
.L_x_6883:
[----:B------:R-:W-:Y:S01]  /*4fe0*/  @P3 FMUL.FTZ R152, R153, c[0x0][0x1ec] ;  /* 0x00007b0099983a20 */ /* 0x000fe20000410000 */
[----:B------:R-:W-:Y:S02]  /*4ff0*/  @P3 LOP3.LUT P2, RZ, R191, 0xff000000, RZ, 0xc0, !PT ;  /* 0xff000000bfff3812 */ /* 0x000fe4000784c0ff */
[----:B------:R-:W-:Y:S01]  /*5000*/  @P0 MOV R157, 0x10 ;  /* 0x00000010009d0802 */ /* 0x000fe20000000f00 */
[----:B------:R-:W-:Y:S01]  /*5010*/  @P3 FMUL.FTZ R152, R152, c[0x0][0x1e8] ;  /* 0x00007a0098983a20 */ /* 0x000fe20000410000 */
[----:B------:R-:W-:Y:S02]  /*5020*/  @P3 IADD3 R155, R156, 0x300, RZ ;  /* 0x000003009c9b3810 */ /* 0x000fe40007ffe0ff */
[----:B------:R-:W-:Y:S02]  /*5030*/  @P0 F2FP.PACK_AB R156, RZ, R153 ;  /* 0x00000099ff9c023e */ /* 0x000fe400000000ff */
[----:B------:R-:W-:Y:S01]  /*5040*/  @P3 FSEL R154, R152, RZ, P2 ;  /* 0x000000ff989a3208 */ /* 0x000fe20001000000 */
[----:B------:R-:W-:Y:S01]  /*5050*/  @P0 IMAD.WIDE.U32 R152, R216, R157, c[0x0][0x258] ;  /* 0x00009600d8980625 */ /* 0x000fe200078e009d */
[----:B------:R-:W-:-:S02]  /*5060*/  @P3 MOV R158, 0x10 ;  /* 0x00000010009e3802 */ /* 0x000fc40000000f00 */
[----:B------:R-:W-:Y:S02]  /*5070*/  @P3 F2FP.PACK_AB R157, RZ, R154 ;  /* 0x0000009aff9d323e */ /* 0x000fe400000000ff */
[----:B------:R-:W-:Y:S01]  /*5080*/  @P0 PRMT R147, R147, 0x5410, R156 ;  /* 0x0000541093930816 */ /* 0x000fe2000000009c */
[----:B------:R-:W-:Y:S01]  /*5090*/  @P3 IMAD.WIDE.U32 R154, R155, R158, c[0x0][0x248] ;  /* 0x000092009b9a3625 */ /* 0x000fe200078e009e */
[----:B------:R-:W-:-:S03]  /*50a0*/  @P3 PRMT R151, R151, 0x5410, R157 ;  /* 0x0000541097973816 */ /* 0x000fc6000000009d */
[----:B------:R0:W-:Y:S01]  /*50b0*/  @P0 STG.E.128 [R152.64], R144 ;  /* 0x0000009098000986 */ /* 0x0001e2000c101d04 */
[----:B------:R-:W-:-:S03]  /*50c0*/  LOP3.LUT P0, RZ, R4, 0xff, RZ, 0xc0, !PT ;  /* 0x000000ff04ff7812 */ /* 0x000fc6000780c0ff */
[----:B------:R0:W-:Y:S01]  /*50d0*/  @P3 STG.E.128 [R154.64], R148 ;  /* 0x000000949a003986 */ /* 0x0001e2000c101d04 */
[----:B------:R-:W-:Y:S01]  /*50e0*/  SEL R4, RZ, 0x1, P0 ;  /* 0x00000001ff047807 */ /* 0x000fe20000000000 */
[----:B0-----:R-:W-:Y:S01]  /*50f0*/  @P1 CALL.REL.NOINC `(.L_x_6784) ;  /* 0x0000001000001944 */ /* 0x001fe20003c00000 */
[----:B------:R-:W-:Y:S05]  /*5100*/  BRA `(.L_x_6886) ;  /* 0xffffb46000007947 */ /* 0x000fea000383ffff */
.L_x_6784:
        /* <DEDUP_REMOVED lines=25> */
.L_x_6788:
[----:B------:R-:W-:Y:S01]  /*52a0*/  HFMA2.MMA R160, -RZ, RZ, 0, 9.5367431640625e-07 ;  /* 0x00000010ffa07435 */ /* 0x000fe200000001ff */
[----:B------:R-:W-:-:S02]  /*52b0*/  MOV R159, R156 ;  /* 0x0000009c009f7202 */ /* 0x000fc40000000f00 */
[----:B------:R-:W-:Y:S02]  /*52c0*/  MOV R207, 0x1f ;  /* 0x0000001f00cf7802 */ /* 0x000fe40000000f00 */
[----:B------:R-:W-:Y:S02]  /*52d0*/  MOV R162, 0xffffffff ;  /* 0xffffffff00a27802 */ /* 0x000fe40000000f00 */
[----:B------:R-:W-:Y:S02]  /*52e0*/  MOV R152, 0x5300 ;  /* 0x0000530000987802 */ /* 0x000fe40000000f00 */
[----:B------:R-:W-:Y:S05]  /*52f0*/  CALL.REL.NOINC `($__internal_113_$__cuda_sm70_shflsync_down_p) ;  /* 0x0000045000007944 */ /* 0x000fea0003c00000 */
[----:B-1----:R-:W-:Y:S01]  /*5300*/  MOV R157, R207 ;  /* 0x000000cf009d7202 */ /* 0x002fe20000000f00 */
[----:B0-----:R-:W-:Y:S05]  /*5310*/  BRA `(.L_x_6887) ;  /* 0xffffcbf000007947 */ /* 0x001fea000383ffff */
.L_x_6789:
[----:B------:R-:W-:Y:S01]  /*5320*/  HFMA2.MMA R160, -RZ, RZ, 0, 9.5367431640625e-07 ;  /* 0x00000010ffa07435 */ /* 0x000fe200000001ff */
[----:B------:R-:W-:Y:S02]  /*5330*/  MOV R159, R154 ;  /* 0x0000009a009f7202 */ /* 0x000fe40000000f00 */
[----:B------:R-:W-:Y:S02]  /*5340*/  MOV R207, 0x1f ;  /* 0x0000001f00cf7802 */ /* 0x000fe40000000f00 */
[----:B------:R-:W-:-:S02]  /*5350*/  MOV R162, 0xffffffff ;  /* 0xffffffff00a27802 */ /* 0x000fc40000000f00 */
[----:B------:R-:W-:Y:S02]  /*5360*/  MOV R152, 0x5380 ;  /* 0x0000538000987802 */ /* 0x000fe40000000f00 */
[----:B01----:R-:W-:Y:S05]  /*5370*/  CALL.REL.NOINC `($__internal_113_$__cuda_sm70_shflsync_down_p) ;  /* 0x000003d000007944 */ /* 0x003fea0003c00000 */
[----:B------:R-:W-:Y:S01]  /*5380*/  FADD.FTZ R157, R157, R156 ;  /* 0x0000009c9d9d7221 */ /* 0x000fe20000010000 */
[----:B0-----:R-:W-:Y:S01]  /*5390*/  HFMA2.MMA R160, -RZ, RZ, 0, 4.76837158203125e-07 ;  /* 0x00000008ffa07435 */ /* 0x001fe200000001ff */
[----:B-1----:R-:W-:Y:S01]  /*53a0*/  FADD.FTZ R156, R154, R207 ;  /* 0x000000cf9a9c7221 */ /* 0x002fe20000010000 */
[----:B------:R-:W-:Y:S02]  /*53b0*/  MOV R207, 0x1f ;  /* 0x0000001f00cf7802 */ /* 0x000fe40000000f00 */
[----:B------:R-:W-:Y:S02]  /*53c0*/  MOV R162, 0xffffffff ;  /* 0xffffffff00a27802 */ /* 0x000fe40000000f00 */
[----:B------:R-:W-:Y:S02]  /*53d0*/  MOV R159, R157 ;  /* 0x0000009d009f7202 */ /* 0x000fe40000000f00 */
[----:B------:R-:W-:Y:S02]  /*53e0*/  MOV R152, 0x5400 ;  /* 0x0000540000987802 */ /* 0x000fe40000000f00 */
[----:B------:R-:W-:Y:S05]  /*53f0*/  CALL.REL.NOINC `($__internal_113_$__cuda_sm70_shflsync_down_p) ;  /* 0x0000035000007944 */ /* 0x000fea0003c00000 */
[----:B0-----:R-:W-:Y:S01]  /*5400*/  HFMA2.MMA R160, -RZ, RZ, 0, 4.76837158203125e-07 ;  /* 0x00000008ffa07435 */ /* 0x001fe200000001ff */
[----:B-1----:R-:W-:-:S02]  /*5410*/  MOV R154, R207 ;  /* 0x000000cf009a7202 */ /* 0x002fc40000000f00 */
[----:B------:R-:W-:Y:S02]  /*5420*/  MOV R159, R156 ;  /* 0x0000009c009f7202 */ /* 0x000fe40000000f00 */
[----:B------:R-:W-:Y:S02]  /*5430*/  MOV R207, 0x1f ;  /* 0x0000001f00cf7802 */ /* 0x000fe40000000f00 */
[----:B------:R-:W-:Y:S02]  /*5440*/  MOV R162, 0xffffffff ;  /* 0xffffffff00a27802 */ /* 0x000fe40000000f00 */
[----:B------:R-:W-:Y:S02]  /*5450*/  MOV R152, 0x5470 ;  /* 0x0000547000987802 */ /* 0x000fe40000000f00 */
[----:B------:R-:W-:Y:S05]  /*5460*/  CALL.REL.NOINC `($__internal_113_$__cuda_sm70_shflsync_down_p) ;  /* 0x000002e000007944 */ /* 0x000fea0003c00000 */
[----:B------:R-:W-:Y:S01]  /*5470*/  FADD.FTZ R157, R154, R157 ;  /* 0x0000009d9a9d7221 */ /* 0x000fe20000010000 */
[----:B0-----:R-:W-:Y:S01]  /*5480*/  HFMA2.MMA R160, -RZ, RZ, 0, 2.384185791015625e-07 ;  /* 0x00000004ffa07435 */ /* 0x001fe200000001ff */
[----:B-1----:R-:W-:Y:S01]  /*5490*/  FADD.FTZ R156, R156, R207 ;  /* 0x000000cf9c9c7221 */ /* 0x002fe20000010000 */
[----:B------:R-:W-:Y:S02]  /*54a0*/  MOV R207, 0x1f ;  /* 0x0000001f00cf7802 */ /* 0x000fe40000000f00 */
[----:B------:R-:W-:-:S02]  /*54b0*/  MOV R162, 0xffffffff ;  /* 0xffffffff00a27802 */ /* 0x000fc40000000f00 */
[----:B------:R-:W-:Y:S02]  /*54c0*/  MOV R159, R157 ;  /* 0x0000009d009f7202 */ /* 0x000fe40000000f00 */
[----:B------:R-:W-:Y:S02]  /*54d0*/  MOV R152, 0x54f0 ;  /* 0x000054f000987802 */ /* 0x000fe40000000f00 */
[----:B------:R-:W-:Y:S05]  /*54e0*/  CALL.REL.NOINC `($__internal_113_$__cuda_sm70_shflsync_down_p) ;  /* 0x0000026000007944 */ /* 0x000fea0003c00000 */
[----:B0-----:R-:W-:Y:S01]  /*54f0*/  HFMA2.MMA R160, -RZ, RZ, 0, 2.384185791015625e-07 ;  /* 0x00000004ffa07435 */ /* 0x001fe200000001ff */
[----:B-1----:R-:W-:Y:S02]  /*5500*/  MOV R154, R207 ;  /* 0x000000cf009a7202 */ /* 0x002fe40000000f00 */
[----:B------:R-:W-:Y:S02]  /*5510*/  MOV R159, R156 ;  /* 0x0000009c009f7202 */ /* 0x000fe40000000f00 */
[----:B------:R-:W-:Y:S02]  /*5520*/  MOV R207, 0x1f ;  /* 0x0000001f00cf7802 */ /* 0x000fe40000000f00 */
[----:B------:R-:W-:Y:S02]  /*5530*/  MOV R162, 0xffffffff ;  /* 0xffffffff00a27802 */ /* 0x000fe40000000f00 */
[----:B------:R-:W-:-:S02]  /*5540*/  MOV R152, 0x5560 ;  /* 0x0000556000987802 */ /* 0x000fc40000000f00 */
[----:B------:R-:W-:Y:S05]  /*5550*/  CALL.REL.NOINC `($__internal_113_$__cuda_sm70_shflsync_down_p) ;  /* 0x000001f000007944 */ /* 0x000fea0003c00000 */
[----:B------:R-:W-:Y:S01]  /*5560*/  FADD.FTZ R157, R154, R157 ;  /* 0x0000009d9a9d7221 */ /* 0x000fe20000010000 */
[----:B0-----:R-:W-:Y:S01]  /*5570*/  HFMA2.MMA R160, -RZ, RZ, 0, 1.1920928955078125e-07 ;  /* 0x00000002ffa07435 */ /* 0x001fe200000001ff */
[----:B-1----:R-:W-:Y:S01]  /*5580*/  FADD.FTZ R156, R156, R207 ;  /* 0x000000cf9c9c7221 */ /* 0x002fe20000010000 */
[----:B------:R-:W-:-:S02]  /*5590*/  MOV R207, 0x1f ;  /* 0x0000001f00cf7802 */ /* 0x000fc40000000f00 */
[----:B------:R-:W-:Y:S02]  /*55a0*/  MOV R162, 0xffffffff ;  /* 0xffffffff00a27802 */ /* 0x000fe40000000f00 */
[----:B------:R-:W-:Y:S02]  /*55b0*/  MOV R159, R157 ;  /* 0x0000009d009f7202 */ /* 0x000fe40000000f00 */
[----:B------:R-:W-:Y:S02]  /*55c0*/  MOV R152, 0x55e0 ;  /* 0x000055e000987802 */ /* 0x000fe40000000f00 */
[----:B------:R-:W-:Y:S05]  /*55d0*/  CALL.REL.NOINC `($__internal_113_$__cuda_sm70_shflsync_down_p) ;  /* 0x0000017000007944 */ /* 0x000fea0003c00000 */
[----:B0-----:R-:W-:Y:S01]  /*55e0*/  HFMA2.MMA R160, -RZ, RZ, 0, 1.1920928955078125e-07 ;  /* 0x00000002ffa07435 */ /* 0x001fe200000001ff */
[----:B-1----:R-:W-:Y:S02]  /*55f0*/  MOV R154, R207 ;  /* 0x000000cf009a7202 */ /* 0x002fe40000000f00 */
[----:B------:R-:W-:Y:S02]  /*5600*/  MOV R159, R156 ;  /* 0x0000009c009f7202 */ /* 0x000fe40000000f00 */
[----:B------:R-:W-:Y:S02]  /*5610*/  MOV R207, 0x1f ;  /* 0x0000001f00cf7802 */ /* 0x000fe40000000f00 */
[----:B------:R-:W-:-:S02]  /*5620*/  MOV R162, 0xffffffff ;  /* 0xffffffff00a27802 */ /* 0x000fc40000000f00 */
[----:B------:R-:W-:Y:S02]  /*5630*/  MOV R152, 0x5650 ;  /* 0x0000565000987802 */ /* 0x000fe40000000f00 */
[----:B------:R-:W-:Y:S05]  /*5640*/  CALL.REL.NOINC `($__internal_113_$__cuda_sm70_shflsync_down_p) ;  /* 0x0000010000007944 */ /* 0x000fea0003c00000 */
[----:B------:R-:W-:Y:S01]  /*5650*/  FADD.FTZ R154, R154, R157 ;  /* 0x0000009d9a9a7221 */ /* 0x000fe20000010000 */
[----:B0-----:R-:W-:Y:S01]  /*5660*/  HFMA2.MMA R160, -RZ, RZ, 0, 5.9604644775390625e-08 ;  /* 0x00000001ffa07435 */ /* 0x001fe200000001ff */
[----:B-1----:R-:W-:Y:S01]  /*5670*/  FADD.FTZ R158, R156, R207 ;  /* 0x000000cf9c9e7221 */ /* 0x002fe20000010000 */
[----:B------:R-:W-:Y:S02]  /*5680*/  MOV R207, 0x1f ;  /* 0x0000001f00cf7802 */ /* 0x000fe40000000f00 */
[----:B------:R-:W-:Y:S02]  /*5690*/  MOV R162, 0xffffffff ;  /* 0xffffffff00a27802 */ /* 0x000fe40000000f00 */
[----:B------:R-:W-:Y:S02]  /*56a0*/  MOV R159, R154 ;  /* 0x0000009a009f7202 */ /* 0x000fe40000000f00 */
[----:B------:R-:W-:Y:S02]  /*56b0*/  MOV R152, 0x56d0 ;  /* 0x000056d000987802 */ /* 0x000fe40000000f00 */
[----:B------:R-:W-:Y:S05]  /*56c0*/  CALL.REL.NOINC `($__internal_113_$__cuda_sm70_shflsync_down_p) ;  /* 0x0000008000007944 */ /* 0x000fea0003c00000 */
[----:B0-----:R-:W-:Y:S01]  /*56d0*/  HFMA2.MMA R160, -RZ, RZ, 0, 5.9604644775390625e-08 ;  /* 0x00000001ffa07435 */ /* 0x001fe200000001ff */
[----:B-1----:R-:W-:-:S02]  /*56e0*/  MOV R161, R207 ;  /* 0x000000cf00a17202 */ /* 0x002fc40000000f00 */
[----:B------:R-:W-:Y:S02]  /*56f0*/  MOV R159, R158 ;  /* 0x0000009e009f7202 */ /* 0x000fe40000000f00 */
[----:B------:R-:W-:Y:S02]  /*5700*/  MOV R207, 0x1f ;  /* 0x0000001f00cf7802 */ /* 0x000fe40000000f00 */
[----:B------:R-:W-:Y:S02]  /*5710*/  MOV R162, 0xffffffff ;  /* 0xffffffff00a27802 */ /* 0x000fe40000000f00 */
[----:B------:R-:W-:Y:S02]  /*5720*/  MOV R152, 0x5740 ;  /* 0x0000574000987802 */ /* 0x000fe40000000f00 */
[----:B------:R-:W-:Y:S05]  /*5730*/  CALL.REL.NOINC `($__internal_113_$__cuda_sm70_shflsync_down_p) ;  /* 0x0000001000007944 */ /* 0x000fea0003c00000 */
[----:B01----:R-:W-:Y:S05]  /*5740*/  BRA `(.L_x_6888) ;  /* 0xffffc8e000007947 */ /* 0x003fea000383ffff */
        .weak           $__internal_113_$__cuda_sm70_shflsync_down_p
        .type           $__internal_113_$__cuda_sm70_shflsync_down_p,@function
        .size           $__internal_113_$__cuda_sm70_shflsync_down_p,(.L_x_11847 - $__internal_113_$__cuda_sm70_shflsync_down_p)
$__internal_113_$__cuda_sm70_shflsync_down_p:
[----:B------:R-:W-:Y:S01]  /*5750*/  HFMA2.MMA R153, -RZ, RZ, 0, 0 ;  /* 0x00000000ff997435 */ /* 0x000fe200000001ff */
[----:B------:R-:W-:Y:S04]  /*5760*/  WARPSYNC R162 ;  /* 0x000000a200007348 */ /* 0x000fe80003800000 */
[----:B------:R0:W1:Y:S01]  /*5770*/  SHFL.DOWN PT, R207, R159, R160, R207 ;  /* 0x080000a09fcf7389 */ /* 0x00006200000e00cf */
[----:B------:R-:W-:Y:S05]  /*5780*/  RET.REL.NODEC R152 `(_ZN10layer_norm13ln_bwd_kernelINS_13Kernel_traitsIf6__halfS2_S2_fjLj8192ELj1ELj1ELj8ELj16ENS_18Kernel_traits_baseILj8192EfS2_S2_S2_fjLj256EEEEELb1ELb0ELb1ELb1EEEvNS_9BwdParamsE) ;  /* 0xffffa87098007950 */ /* 0x000fea0003c3ffff */
.L_x_6889:
        /* <DEDUP_REMOVED lines=15> */
.L_x_11847:


//--------------------- .text._ZN10layer_norm13ln_bwd_kernelINS_13Kernel_traitsIf6__halfS2_S2_fjLj8192ELj1ELj1ELj8ELj16ENS_18Kernel_traits_baseILj8192EfS2_S2_S2_fjLj256EEEEELb1ELb1ELb0ELb0EEEvNS_9BwdParamsE --------------------------
	.section	.text._ZN10layer_norm13ln_bwd_kernelINS_13Kernel_traitsIf6__halfS2_S2_fjLj8192ELj1ELj1ELj8ELj16ENS_18Kernel_traits_baseILj8192EfS2_S2_S2_fjLj256EEEEELb1ELb1ELb0ELb0EEEvNS_9BwdParamsE,"ax",@progbits
	.sectioninfo	@"SHI_REGISTERS=255"
	.align	128
        .global         _ZN10layer_norm13ln_bwd_kernelINS_13Kernel_traitsIf6__halfS2_S2_fjLj8192ELj1ELj1ELj8ELj16ENS_18Kernel_traits_baseILj8192EfS2_S2_S2_fjLj256EEEEELb1ELb1ELb0ELb0EEEvNS_9BwdParamsE
        .type           _ZN10layer_norm13ln_bwd_kernelINS_13Kernel_traitsIf6__halfS2_S2_fjLj8192ELj1ELj1ELj8ELj16ENS_18Kernel_traits_baseILj8192EfS2_S2_S2_fjLj256EEEEELb1ELb1ELb0ELb0EEEvNS_9BwdParamsE,@function
        .size           _ZN10layer_norm13ln_bwd_kernelINS_13Kernel_traitsIf6__halfS2_S2_fjLj8192ELj1ELj1ELj8ELj16ENS_18Kernel_traits_baseILj8192EfS2_S2_S2_fjLj256EEEEELb1ELb1ELb0ELb0EEEvNS_9BwdParamsE,(.L_x_11848 - _ZN10layer_norm13ln_bwd_kernelINS_13Kernel_traitsIf6__halfS2_S2_fjLj8192ELj1ELj1ELj8ELj16ENS_18Kernel_traits_baseILj8192EfS2_S2_S2_fjLj256EEEEELb1ELb1ELb0ELb0EEEvNS_9BwdParamsE)
        .other          _ZN10layer_norm13ln_bwd_kernelINS_13Kernel_traitsIf6__halfS2_S2_fjLj8192ELj1ELj1ELj8ELj16ENS_18Kernel_traits_baseILj8192EfS2_S2_S2_fjLj256EEEEELb1ELb1ELb0ELb0EEEvNS_9BwdParamsE,@"STO_CUDA_ENTRY STV_DEFAULT"
_ZN10layer_norm13ln_bwd_kernelINS_13Kernel_traitsIf6__halfS2_S2_fjLj8192ELj1ELj1ELj8ELj16ENS_18Kernel_traits_baseILj8192EfS2_S2_S2_fjLj256EEEEELb1ELb1ELb0ELb0EEEvNS_9BwdParamsE:
.text._ZN10layer_norm13ln_bwd_kernelINS_13Kernel_traitsIf6__halfS2_S2_fjLj8192ELj1ELj1ELj8ELj16ENS_18Kernel_traits_baseILj8192EfS2_S2_S2_fjLj256EEEEELb1ELb1ELb0ELb0EEEvNS_9BwdParamsE:
        /* <DEDUP_REMOVED lines=34> */
[----:B------:R-:W0:Y:S01]  /*0220*/  S2UR UR6, SR_CTAID.X ;  /* 0x00000000000679c3 */ /* 0x000e220000002500 */
[----:B------:R-:W3:Y:S01]  /*0230*/  @P1 LDG.E.128 R24, [R4.64+0x10] ;  /* 0x0000100404181981 */ /* 0x000ee2000c1e1d00 */
[----:B------:R-:W-:-:S03]  /*0240*/  @P2 IADD3 R16, R16, 0x100, RZ ;  /* 0x0000010010102810 */ /* 0x000fc60007ffe0ff */
[----:B------:R0:W5:Y:S04]  /*0250*/  @P2 LDG.E.128 R168, [R10.64+0x10] ;  /* 0x000010040aa82981 */ /* 0x000168000c1e1d00 */
[----:B------:R-:W3:Y:S03]  /*0260*/  @P2 LDG.E.128 R20, [R10.64] ;  /* 0x000000040a142981 */ /* 0x000ee6000c1e1d00 */
[----:B------:R-:W-:Y:S01]  /*0270*/  @P4 MOV R17, 0x20 ;  /* 0x0000002000114802 */ /* 0x000fe20000000f00 */
        /* <DEDUP_REMOVED lines=17> */
[----:B------:R2:W5:Y:S04]  /*0390*/  @P4 LDG.E.128 R136, [R2.64+0x10] ;  /* 0x0000100402884981 */ /* 0x000568000c1e1d00 */
[----:B---3--:R2:W-:Y:S04]  /*03a0*/  @P1 STL.64 [R1+0x48], R32 ;  /* 0x0000482001001387 */ /* 0x0085e80000100a00 */
[----:B------:R2:W-:Y:S04]  /*03b0*/  @P1 STL.64 [R1+0x50], R34 ;  /* 0x0000502201001387 */ /* 0x0005e80000100a00 */
[----:B----4-:R2:W-:Y:S04]  /*03c0*/  @P1 STL.64 [R1+0x28], R28 ;  /* 0x0000281c01001387 */ /* 0x0105e80000100a00 */
[----:B------:R2:W-:Y:S04]  /*03d0*/  @P1 STL.64 [R1+0x30], R30 ;  /* 0x0000301e01001387 */ /* 0x0005e80000100a00 */
[----:B------:R2:W-:Y:S01]  /*03e0*/  @P1 STL.64 [R1+0x18], R24 ;  /* 0x0000181801001387 */ /* 0x0005e20000100a00 */
[----:B0-----:R-:W-:-:S03]  /*03f0*/  LEA.HI R8, R18, UR6, RZ, 0x18 ;  /* 0x0000000612087c11 */ /* 0x001fc6000f8fc0ff */
[----:B------:R2:W-:Y:S04]  /*0400*/  @P1 STL.64 [R1+0x20], R26 ;  /* 0x0000201a01001387 */ /* 0x0005e80000100a00 */
        /* <DEDUP_REMOVED lines=55> */
.L_x_6909:
        /* <DEDUP_REMOVED lines=11> */
[----:B-1----:R-:W-:-:S06]  /*0830*/  IMAD.WIDE R16, R8, R185, c[0x0][0x1a8] ;  /* 0x00006a0008107625 */ /* 0x002fcc00078e02b9 */
[----:B-----5:R1:W5:Y:S01]  /*0840*/  LDG.E R16, [R16.64] ;  /* 0x0000000410107981 */ /* 0x020362000c1e1900 */
[----:B------:R-:W-:Y:S01]  /*0850*/  BSSY B0, `(.L_x_6891) ;  /* 0x000006c000007945 */ /* 0x000fe20003800000 */
[----:B------:R-:W-:Y:S01]  /*0860*/  CS2R R224, SRZ ;  /* 0x0000000000e07805 */ /* 0x000fe2000001ff00 */
[----:B-1----:R-:W-:Y:S02]  /*0870*/  MOV R17, 0x3f800000 ;  /* 0x3f80000000117802 */ /* 0x002fe40000000f00 */
[----:B0-----:R-:W-:Y:S01]  /*0880*/  ISETP.NE.AND P5, PT, R186, RZ, PT ;  /* 0x000000ffba00720c */ /* 0x001fe20003fa5270 */
[----:B--2---:R-:W-:Y:S01]  /*0890*/  @P0 HADD2.F32 R17, -RZ, R7.H0_H0 ;  /* 0x20000007ff110230 */ /* 0x004fe20000004100 */
[----:B------:R-:W-:-:S05]  /*08a0*/  IMAD R7, R8, c[0x0][0x168], RZ ;  /* 0x00005a0008077a24 */ /* 0x000fca00078e02ff */
        /* <DEDUP_REMOVED lines=15> */
[----:B0-----:R-:W-:-:S03]  /*09a0*/  IMAD.WIDE.U32 R2, R7, R0, c[0x0][0x208] ;  /* 0x0000820007027625 */ /* 0x001fc600078e0000 */
[----:B------:R-:W2:Y:S04]  /*09b0*/  LDL R250, [R1+0x3c] ;  /* 0x00003c0001fa7983 */ /* 0x000ea80000100800 */
[----:B------:R0:W2:Y:S04]  /*09c0*/  LDG.E.128 R188, [R2.64] ;  /* 0x0000000402bc7981 */ /* 0x0000a8000c1e1d00 */
[----:B------:R-:W3:Y:S04]  /*09d0*/  LDL R242, [R1+0x50] ;  /* 0x0000500001f27983 */ /* 0x000ee80000100800 */
[----:B------:R-:W3:Y:S04]  /*09e0*/  LDL R249, [R1+0x40] ;  /* 0x0000400001f97983 */ /* 0x000ee80000100800 */
[----:B------:R-:W3:Y:S01]  /*09f0*/  LDL R248, [R1+0x44] ;  /* 0x0000440001f87983 */ /* 0x000ee20000100800 */
        /* <DEDUP_REMOVED lines=8> */
[----:B----4-:R-:W-:Y:S02]  /*0a80*/  HADD2.F32 R5, -RZ, R184.H1_H1 ;  /* 0x300000b8ff057230 */ /* 0x010fe40000004100 */
[--C-:B0-----:R-:W-:Y:S02]  /*0a90*/  HADD2.F32 R3, -RZ, R185.reuse.H1_H1 ;  /* 0x300000b9ff037230 */ /* 0x101fe40000004100 */
[----:B------:R-:W-:Y:S02]  /*0aa0*/  HADD2.F32 R0, -RZ, R186.H0_H0 ;  /* 0x200000baff007230 */ /* 0x000fe40000004100 */
[----:B------:R-:W-:Y:S02]  /*0ab0*/  HADD2.F32 R6, -RZ, R184.H0_H0 ;  /* 0x200000b8ff067230 */ /* 0x000fe40000004100 */
[----:B------:R-:W-:Y:S01]  /*0ac0*/  HADD2.F32 R2, -RZ, R186.H1_H1 ;  /* 0x300000baff027230 */ /* 0x000fe20000004100 */
[C---:B------:R-:W-:Y:S01]  /*0ad0*/  FADD.FTZ R5, -R222.reuse, R5 ;  /* 0x00000005de057221 */ /* 0x040fe20000010100 */
[----:B------:R-:W-:Y:S01]  /*0ae0*/  HADD2.F32 R4, -RZ, R185.H0_H0 ;  /* 0x200000b9ff047230 */ /* 0x000fe20000004100 */
[----:B------:R-:W-:-:S02]  /*0af0*/  FADD.FTZ R3, -R222, R3 ;  /* 0x00000003de037221 */ /* 0x000fc40000010100 */
[C---:B------:R-:W-:Y:S02]  /*0b00*/  FADD.FTZ R0, -R222.reuse, R0 ;  /* 0x00000000de007221 */ /* 0x040fe40000010100 */
[C---:B------:R-:W-:Y:S01]  /*0b10*/  FADD.FTZ R6, -R222.reuse, R6 ;  /* 0x00000006de067221 */ /* 0x040fe20000010100 */
[--C-:B--2---:R-:W-:Y:S02]  /*0b20*/  HADD2.F32 R226, -RZ, R188.reuse.H0_H0 ;  /* 0x200000bcffe27230 */ /* 0x104fe40000004100 */
[----:B------:R-:W-:Y:S02]  /*0b30*/  HADD2.F32 R225, -RZ, R188.H1_H1 ;  /* 0x300000bcffe17230 */ /* 0x000fe40000004100 */
[----:B------:R-:W-:Y:S02]  /*0b40*/  HADD2.F32 R224, -RZ, R189.H0_H0 ;  /* 0x200000bdffe07230 */ /* 0x000fe40000004100 */
[--C-:B------:R-:W-:Y:S02]  /*0b50*/  HADD2.F32 R186, -RZ, R191.reuse.H0_H0 ;  /* 0x200000bfffba7230 */ /* 0x100fe40000004100 */
[----:B------:R-:W-:Y:S01]  /*0b60*/  HADD2.F32 R185, -RZ, R191.H1_H1 ;  /* 0x300000bfffb97230 */ /* 0x000fe20000004100 */
[----:B------:R-:W-:Y:S01]  /*0b70*/  FADD.FTZ R191, -R222, R2 ;  /* 0x00000002debf7221 */ /* 0x000fe20000010100 */
[----:B------:R-:W-:Y:S01]  /*0b80*/  HADD2.F32 R189, -RZ, R189.H1_H1 ;  /* 0x300000bdffbd7230 */ /* 0x000fe20000004100 */
[C---:B-----5:R-:W-:Y:S01]  /*0b90*/  FMUL.FTZ R199, R16.reuse, R5 ;  /* 0x0000000510c77220 */ /* 0x060fe20000410000 */
[----:B------:R-:W-:Y:S01]  /*0ba0*/  HADD2.F32 R188, -RZ, R190.H0_H0 ;  /* 0x200000beffbc7230 */ /* 0x000fe20000004100 */
[----:B------:R-:W-:-:S02]  /*0bb0*/  FMUL.FTZ R3, R16, R3 ;  /* 0x0000000310037220 */ /* 0x000fc40000410000 */
[C---:B------:R-:W-:Y:S02]  /*0bc0*/  FMUL.FTZ R2, R16.reuse, R0 ;  /* 0x0000000010027220 */ /* 0x040fe40000410000 */
[----:B------:R-:W-:Y:S02]  /*0bd0*/  FMUL.FTZ R6, R16, R6 ;  /* 0x0000000610067220 */ /* 0x000fe40000410000 */
[----:B------:R-:W-:Y:S01]  /*0be0*/  FMUL.FTZ R5, R244, R226 ;  /* 0x000000e2f4057220 */ /* 0x000fe20000410000 */
[----:B------:R-:W-:Y:S01]  /*0bf0*/  HADD2.F32 R190, -RZ, R190.H1_H1 ;  /* 0x300000beffbe7230 */ /* 0x000fe20000004100 */
[----:B------:R-:W-:Y:S02]  /*0c00*/  FADD.FTZ R103, R103, R189 ;  /* 0x000000bd67677221 */ /* 0x000fe40000010000 */
[-C--:B------:R-:W-:Y:S02]  /*0c10*/  FFMA.FTZ R135, R3, R189.reuse, R135 ;  /* 0x000000bd03877223 */ /* 0x080fe40000010087 */
[----:B---3--:R-:W-:-:S02]  /*0c20*/  FMUL.FTZ R246, R241, R189 ;  /* 0x000000bdf1f67220 */ /* 0x008fc40000410000 */
[----:B------:R-:W-:Y:S02]  /*0c30*/  FADD.FTZ R96, R96, R188 ;  /* 0x000000bc60607221 */ /* 0x000fe40000010000 */
[----:B------:R-:W-:Y:S02]  /*0c40*/  FMUL.FTZ R0, R16, R191 ;  /* 0x000000bf10007220 */ /* 0x000fe40000410000 */
[-C--:B------:R-:W-:Y:S02]  /*0c50*/  FFMA.FTZ R128, R2, R188.reuse, R128 ;  /* 0x000000bc02807223 */ /* 0x080fe40000010080 */
[----:B------:R-:W-:Y:S02]  /*0c60*/  FMUL.FTZ R245, R240, R188 ;  /* 0x000000bcf0f57220 */ /* 0x000fe40000410000 */
[----:B------:R-:W-:Y:S02]  /*0c70*/  FADD.FTZ R4, -R222, R4 ;  /* 0x00000004de047221 */ /* 0x000fe40000010100 */
[----:B------:R-:W-:-:S02]  /*0c80*/  FMUL.FTZ R252, R243, R225 ;  /* 0x000000e1f3fc7220 */ /* 0x000fc40000410000 */
[----:B------:R-:W-:Y:S02]  /*0c90*/  FADD.FTZ R189, RZ, R5 ;  /* 0x00000005ffbd7221 */ /* 0x000fe40000010000 */
[----:B------:R-:W-:Y:S01]  /*0ca0*/  FFMA.FTZ R188, R6, R5, RZ ;  /* 0x0000000506bc7223 */ /* 0x000fe200000100ff */
[----:B------:R-:W-:Y:S01]  /*0cb0*/  HADD2.F32 R184, -RZ, R187.H0_H0 ;  /* 0x200000bbffb87230 */ /* 0x000fe20000004100 */
[----:B------:R-:W-:Y:S02]  /*0cc0*/  FADD.FTZ R97, R97, R190 ;  /* 0x000000be61617221 */ /* 0x000fe40000010000 */
[-C--:B------:R-:W-:Y:S02]  /*0cd0*/  FFMA.FTZ R129, R0, R190.reuse, R129 ;  /* 0x000000be00817223 */ /* 0x080fe40000010081 */
[----:B------:R-:W-:Y:S02]  /*0ce0*/  FMUL.FTZ R244, R250, R190 ;  /* 0x000000befaf47220 */ /* 0x000fe40000410000 */
[----:B------:R-:W-:-:S02]  /*0cf0*/  FMUL.FTZ R4, R16, R4 ;  /* 0x0000000410047220 */ /* 0x000fc40000410000 */
        /* <DEDUP_REMOVED lines=33> */
.L_x_6892:
[----:B------:R-:W-:Y:S05]  /*0f10*/  BSYNC B0 ;  /* 0x0000000000007941 */ /* 0x000fea0003800000 */
.L_x_6891:
        /* <DEDUP_REMOVED lines=14> */
[----:B------:R-:W-:-:S06]  /*1000*/  LEA.HI.X R21, R226, c[0x0][0x194], RZ, 0x3, P0 ;  /* 0x00006500e2157a11 */ /* 0x000fcc00000f1cff */
[----:B------:R-:W5:Y:S01]  /*1010*/  LDG.E.64 R20, [R20.64] ;  /* 0x0000000414147981 */ /* 0x000f62000c1e1b00 */
[----:B------:R-:W-:Y:S01]  /*1020*/  IADD3 R226, R226, 0x100, RZ ;  /* 0x00000100e2e27810 */ /* 0x000fe20007ffe0ff */
[----:B--2---:R-:W-:Y:S02]  /*1030*/  HADD2.F32 R200, -RZ, R184.H0_H0 ;  /* 0x200000b8ffc87230 */ /* 0x004fe40000004100 */
[--C-:B------:R-:W-:Y:S02]  /*1040*/  HADD2.F32 R195, -RZ, R185.reuse.H0_H0 ;  /* 0x200000b9ffc37230 */ /* 0x100fe40000004100 */
[----:B------:R-:W-:Y:S01]  /*1050*/  HADD2.F32 R197, -RZ, R185.H1_H1 ;  /* 0x300000b9ffc57230 */ /* 0x000fe20000004100 */
[----:B------:R-:W-:Y:S01]  /*1060*/  FADD.FTZ R185, -R222, R200 ;  /* 0x000000c8deb97221 */ /* 0x000fe20000010100 */
[--C-:B------:R-:W-:Y:S02]  /*1070*/  HADD2.F32 R196, -RZ, R186.reuse.H0_H0 ;  /* 0x200000baffc47230 */ /* 0x100fe40000004100 */
[----:B------:R-:W-:Y:S01]  /*1080*/  HADD2.F32 R186, -RZ, R186.H1_H1 ;  /* 0x300000baffba7230 */ /* 0x000fe20000004100 */
[----:B-----5:R-:W-:Y:S01]  /*1090*/  FMUL.FTZ R200, R16, R185 ;  /* 0x000000b910c87220 */ /* 0x020fe20000410000 */
[----:B------:R-:W-:Y:S01]  /*10a0*/  HADD2.F32 R194, -RZ, R184.H1_H1 ;  /* 0x300000b8ffc27230 */ /* 0x000fe20000004100 */
[C---:B------:R-:W-:Y:S01]  /*10b0*/  FADD.FTZ R197, -R222.reuse, R197 ;  /* 0x000000c5dec57221 */ /* 0x040fe20000010100 */
[--C-:B------:R-:W-:Y:S01]  /*10c0*/  HADD2.F32 R184, -RZ, R187.reuse.H0_H0 ;  /* 0x200000bbffb87230 */ /* 0x100fe20000004100 */
[C---:B------:R-:W-:Y:S01]  /*10d0*/  FADD.FTZ R186, -R222.reuse, R186 ;  /* 0x000000badeba7221 */ /* 0x040fe20000010100 */
[----:B------:R-:W-:Y:S01]  /*10e0*/  HADD2.F32 R187, -RZ, R187.H1_H1 ;  /* 0x300000bbffbb7230 */ /* 0x000fe20000004100 */
[----:B------:R-:W-:Y:S01]  /*10f0*/  FADD.FTZ R194, -R222, R194 ;  /* 0x000000c2dec27221 */ /* 0x000fe20000010100 */
[--C-:B---3--:R-:W-:Y:S01]  /*1100*/  HADD2.F32 R220, -RZ, R188.reuse.H0_H0 ;  /* 0x200000bcffdc7230 */ /* 0x108fe20000004100 */
[C---:B------:R-:W-:Y:S01]  /*1110*/  FMUL.FTZ R234, R16.reuse, R186 ;  /* 0x000000ba10ea7220 */ /* 0x040fe20000410000 */
        /* <DEDUP_REMOVED lines=9> */
[----:B------:R-:W-:Y:S01]  /*11b0*/  FMUL.FTZ R195, R16, R191 ;  /* 0x000000bf10c37220 */ /* 0x000fe20000410000 */
[--C-:B------:R-:W-:Y:S01]  /*11c0*/  HADD2.F32 R189, -RZ, R190.reuse.H0_H0 ;  /* 0x200000beffbd7230 */ /* 0x100fe20000004100 */
[----:B------:R-:W-:Y:S01]  /*11d0*/  FADD.FTZ R191, -R222, R196 ;  /* 0x000000c4debf7221 */ /* 0x000fe20000010100 */
        /* <DEDUP_REMOVED lines=45> */
.L_x_6894:
[----:B------:R-:W-:Y:S05]  /*14b0*/  BSYNC B0 ;  /* 0x0000000000007941 */ /* 0x000fea0003800000 */
.L_x_6893:
        /* <DEDUP_REMOVED lines=16> */
[----:B------:R-:W-:Y:S01]  /*15c0*/  IADD3 R226, R226, 0x100, RZ ;  /* 0x00000100e2e27810 */ /* 0x000fe20007ffe0ff */
[--C-:B--2---:R-:W-:Y:S02]  /*15d0*/  HADD2.F32 R10, -RZ, R188.reuse.H0_H0 ;  /* 0x200000bcff0a7230 */ /* 0x104fe40000004100 */
[----:B------:R-:W-:Y:S02]  /*15e0*/  HADD2.F32 R9, -RZ, R188.H1_H1 ;  /* 0x300000bcff097230 */ /* 0x000fe40000004100 */
[--C-:B------:R-:W-:Y:S02]  /*15f0*/  HADD2.F32 R13, -RZ, R189.reuse.H1_H1 ;  /* 0x300000bdff0d7230 */ /* 0x100fe40000004100 */
[--C-:B------:R-:W-:Y:S02]  /*1600*/  HADD2.F32 R12, -RZ, R190.reuse.H0_H0 ;  /* 0x200000beff0c7230 */ /* 0x100fe40000004100 */
[----:B------:R-:W-:Y:S01]  /*1610*/  HADD2.F32 R190, -RZ, R190.H1_H1 ;  /* 0x300000beffbe7230 */ /* 0x000fe20000004100 */
[----:B------:R-:W-:Y:S01]  /*1620*/  FADD.FTZ R13, -R222, R13 ;  /* 0x0000000dde0d7221 */ /* 0x000fe20000010100 */
[----:B------:R-:W-:-:S02]  /*1630*/  HADD2.F32 R11, -RZ, R189.H0_H0 ;  /* 0x200000bdff0b7230 */ /* 0x000fc40000004100 */
[--C-:B------:R-:W-:Y:S01]  /*1640*/  HADD2.F32 R14, -RZ, R191.reuse.H0_H0 ;  /* 0x200000bfff0e7230 */ /* 0x100fe20000004100 */
[C---:B------:R-:W-:Y:S01]  /*1650*/  FADD.FTZ R190, -R222.reuse, R190 ;  /* 0x000000bedebe7221 */ /* 0x040fe20000010100 */
[----:B------:R-:W-:Y:S01]  /*1660*/  HADD2.F32 R191, -RZ, R191.H1_H1 ;  /* 0x300000bfffbf7230 */ /* 0x000fe20000004100 */
[----:B------:R-:W-:Y:S01]  /*1670*/  FADD.FTZ R11, -R222, R11 ;  /* 0x0000000bde0b7221 */ /* 0x000fe20000010100 */
[--C-:B---3--:R-:W-:Y:S01]  /*1680*/  HADD2.F32 R213, -RZ, R184.reuse.H0_H0 ;  /* 0x200000b8ffd57230 */ /* 0x108fe20000004100 */
[----:B-----5:R-:W-:Y:S01]  /*1690*/  FMUL.FTZ R217, R16, R190 ;  /* 0x000000be10d97220 */ /* 0x020fe20000410000 */
[----:B------:R-:W-:Y:S01]  /*16a0*/  HADD2.F32 R214, -RZ, R184.H1_H1 ;  /* 0x300000b8ffd67230 */ /* 0x000fe20000004100 */
[C---:B------:R-:W-:Y:S01]  /*16b0*/  FADD.FTZ R184, -R222.reuse, R10 ;  /* 0x0000000adeb87221 */ /* 0x040fe20000010100 */
[--C-:B------:R-:W-:Y:S01]  /*16c0*/  HADD2.F32 R189, -RZ, R185.reuse.H0_H0 ;  /* 0x200000b9ffbd7230 */ /* 0x100fe20000004100 */
[----:B------:R-:W-:Y:S01]  /*16d0*/  FADD.FTZ R10, -R222, R9 ;  /* 0x00000009de0a7221 */ /* 0x000fe20000010100 */
[----:B------:R-:W-:Y:S01]  /*16e0*/  HADD2.F32 R188, -RZ, R185.H1_H1 ;  /* 0x300000b9ffbc7230 */ /* 0x000fe20000004100 */
[----:B------:R-:W-:Y:S01]  /*16f0*/  FMUL.FTZ R9, R16, R184 ;  /* 0x000000b810097220 */ /* 0x000fe20000410000 */
[--C-:B------:R-:W-:Y:S01]  /*1700*/  HADD2.F32 R185, -RZ, R186.reuse.H0_H0 ;  /* 0x200000baffb97230 */ /* 0x100fe20000004100 */
[----:B------:R-:W-:Y:S01]  /*1710*/  FADD.FTZ R84, R84, R213 ;  /* 0x000000d554547221 */ /* 0x000fe20000010000 */
[----:B------:R-:W-:Y:S01]  /*1720*/  HADD2.F32 R186, -RZ, R186.H1_H1 ;  /* 0x300000baffba7230 */ /* 0x000fe20000004100 */
[-C--:B------:R-:W-:Y:S01]  /*1730*/  FFMA.FTZ R116, R9, R213.reuse, R116 ;  /* 0x000000d509747223 */ /* 0x080fe20000010074 */
[--C-:B------:R-:W-:Y:S01]  /*1740*/  HADD2.F32 R184, -RZ, R187.reuse.H0_H0 ;  /* 0x200000bbffb87230 */ /* 0x100fe20000004100 */
[----:B------:R-:W-:Y:S01]  /*1750*/  FMUL.FTZ R233, R164, R213 ;  /* 0x000000d5a4e97220 */ /* 0x000fe20000410000 */
[----:B------:R-:W-:Y:S01]  /*1760*/  HADD2.F32 R187, -RZ, R187.H1_H1 ;  /* 0x300000bbffbb7230 */ /* 0x000fe20000004100 */
        /* <DEDUP_REMOVED lines=46> */
.L_x_6896:
[----:B------:R-:W-:Y:S05]  /*1a50*/  BSYNC B0 ;  /* 0x0000000000007941 */ /* 0x000fea0003800000 */
.L_x_6895:
[----:B------:R-:W-:Y:S01]  /*1a60*/  BSSY B0, `(.L_x_6897) ;  /* 0x0000058000007945 */ /* 0x000fe20003800000 */
[----:B------:R-:W-:Y:S05]  /*1a70*/  @!P4 BRA `(.L_x_6898) ;  /* 0x000005600000c947 */ /* 0x000fea0003800000 */
[C---:B------:R-:W-:Y:S02]  /*1a80*/  LEA R184, P0, R226.reuse, c[0x0][0x188], 0x4 ;  /* 0x00006200e2b87a11 */ /* 0x040fe400078020ff */
[----:B------:R-:W-:Y:S02]  /*1a90*/  MOV R15, 0x10 ;  /* 0x00000010000f7802 */ /* 0x000fe40000000f00 */
[----:B------:R-:W-:-:S05]  /*1aa0*/  LEA.HI.X R185, R226, c[0x0][0x18c], RZ, 0x4, P0 ;  /* 0x00006300e2b97a11 */ /* 0x000fca00000f24ff */
[----:B------:R0:W2:Y:S02]  /*1ab0*/  LDG.E.128 R188, [R184.64] ;  /* 0x00000004b8bc7981 */ /* 0x0000a4000c1e1d00 */
[----:B0-----:R-:W-:Y:S01]  /*1ac0*/  IMAD.WIDE.U32 R184, R226, R15, c[0x0][0x208] ;  /* 0x00008200e2b87625 */ /* 0x001fe200078e000f */
        /* <DEDUP_REMOVED lines=9> */
[----:B--2---:R-:W-:Y:S02]  /*1b60*/  HADD2.F32 R15, -RZ, R188.H0_H0 ;  /* 0x200000bcff0f7230 */ /* 0x004fe40000004100 */
[--C-:B------:R-:W-:Y:S02]  /*1b70*/  HADD2.F32 R201, -RZ, R189.reuse.H0_H0 ;  /* 0x200000bdffc97230 */ /* 0x100fe40000004100 */
[----:B------:R-:W-:Y:S01]  /*1b80*/  HADD2.F32 R202, -RZ, R190.H0_H0 ;  /* 0x200000beffca7230 */ /* 0x000fe20000004100 */
[C---:B------:R-:W-:Y:S01]  /*1b90*/  FADD.FTZ R15, -R222.reuse, R15 ;  /* 0x0000000fde0f7221 */ /* 0x040fe20000010100 */
[----:B------:R-:W-:Y:S01]  /*1ba0*/  HADD2.F32 R203, -RZ, R189.H1_H1 ;  /* 0x300000bdffcb7230 */ /* 0x000fe20000004100 */
[----:B------:R-:W-:Y:S01]  /*1bb0*/  FADD.FTZ R204, -R222, R201 ;  /* 0x000000c9decc7221 */ /* 0x000fe20000010100 */
[----:B------:R-:W-:Y:S01]  /*1bc0*/  HADD2.F32 R206, -RZ, R188.H1_H1 ;  /* 0x300000bcffce7230 */ /* 0x000fe20000004100 */
[----:B-----5:R-:W-:Y:S01]  /*1bd0*/  FMUL.FTZ R15, R16, R15 ;  /* 0x0000000f100f7220 */ /* 0x020fe20000410000 */
[--C-:B------:R-:W-:Y:S01]  /*1be0*/  HADD2.F32 R189, -RZ, R191.reuse.H0_H0 ;  /* 0x200000bfffbd7230 */ /* 0x100fe20000004100 */
[C---:B------:R-:W-:Y:S01]  /*1bf0*/  FADD.FTZ R201, -R222.reuse, R203 ;  /* 0x000000cbdec97221 */ /* 0x040fe20000010100 */
[----:B------:R-:W-:Y:S01]  /*1c00*/  HADD2.F32 R188, -RZ, R191.H1_H1 ;  /* 0x300000bfffbc7230 */ /* 0x000fe20000004100 */
[C---:B------:R-:W-:Y:S01]  /*1c10*/  FADD.FTZ R191, -R222.reuse, R202 ;  /* 0x000000cadebf7221 */ /* 0x040fe20000010100 */
[----:B------:R-:W-:Y:S01]  /*1c20*/  HADD2.F32 R190, -RZ, R190.H1_H1 ;  /* 0x300000beffbe7230 */ /* 0x000fe20000004100 */
[----:B------:R-:W-:Y:S01]  /*1c30*/  FADD.FTZ R206, -R222, R206 ;  /* 0x000000cedece7221 */ /* 0x000fe20000010100 */
[----:B---3--:R-:W-:Y:S01]  /*1c40*/  HADD2.F32 R207, -RZ, R184.H0_H0 ;  /* 0x200000b8ffcf7230 */ /* 0x008fe20000004100 */
[----:B------:R-:W-:Y:S01]  /*1c50*/  FMUL.FTZ R208, R16, R191 ;  /* 0x000000bf10d07220 */ /* 0x000fe20000410000 */
[--C-:B------:R-:W-:Y:S01]  /*1c60*/  HADD2.F32 R203, -RZ, R185.reuse.H0_H0 ;  /* 0x200000b9ffcb7230 */ /* 0x100fe20000004100 */
[----:B------:R-:W-:Y:S01]  /*1c70*/  FADD.FTZ R190, -R222, R190 ;  /* 0x000000bedebe7221 */ /* 0x000fe20000010100 */
[----:B------:R-:W-:Y:S01]  /*1c80*/  HADD2.F32 R202, -RZ, R185.H1_H1 ;  /* 0x300000b9ffca7230 */ /* 0x000fe20000004100 */
[-C--:B------:R-:W-:Y:S01]  /*1c90*/  FMUL.FTZ R231, R140, R207.reuse ;  /* 0x000000cf8ce77220 */ /* 0x080fe20000410000 */
[----:B------:R-:W-:Y:S01]  /*1ca0*/  HADD2.F32 R185, -RZ, R186.H0_H0 ;  /* 0x200000baffb97230 */ /* 0x000fe20000004100 */
[----:B------:R-:W-:Y:S01]  /*1cb0*/  FADD.FTZ R76, R76, R207 ;  /* 0x000000cf4c4c7221 */ /* 0x000fe20000010000 */
[----:B------:R-:W-:Y:S01]  /*1cc0*/  HADD2.F32 R205, -RZ, R184.H1_H1 ;  /* 0x300000b8ffcd7230 */ /* 0x000fe20000004100 */
[----:B------:R-:W-:Y:S01]  /*1cd0*/  FFMA.FTZ R108, R15, R207, R108 ;  /* 0x000000cf0f6c7223 */ /* 0x000fe2000001006c */
[----:B------:R-:W-:Y:S01]  /*1ce0*/  HADD2.F32 R186, -RZ, R186.H1_H1 ;  /* 0x300000baffba7230 */ /* 0x000fe20000004100 */
[----:B------:R-:W-:Y:S01]  /*1cf0*/  FADD.FTZ R72, R72, R185 ;  /* 0x000000b948487221 */ /* 0x000fe20000010000 */
[--C-:B------:R-:W-:Y:S01]  /*1d00*/  HADD2.F32 R184, -RZ, R187.reuse.H0_H0 ;  /* 0x200000bbffb87230 */ /* 0x100fe20000004100 */
[-C--:B------:R-:W-:Y:S01]  /*1d10*/  FFMA.FTZ R104, R208, R185.reuse, R104 ;  /* 0x000000b9d0687223 */ /* 0x080fe20000010068 */
[----:B------:R-:W-:Y:S01]  /*1d20*/  HADD2.F32 R187, -RZ, R187.H1_H1 ;  /* 0x300000bbffbb7230 */ /* 0x000fe20000004100 */
[----:B------:R-:W-:-:S02]  /*1d30*/  FMUL.FTZ R207, R136, R185 ;  /* 0x000000b988cf7220 */ /* 0x000fc40000410000 */
[----:B------:R-:W-:Y:S02]  /*1d40*/  FMUL.FTZ R230, R16, R206 ;  /* 0x000000ce10e67220 */ /* 0x000fe40000410000 */
[----:B------:R-:W-:Y:S02]  /*1d50*/  FMUL.FTZ R227, R141, R205 ;  /* 0x000000cd8de37220 */ /* 0x000fe40000410000 */
[----:B------:R-:W-:Y:S02]  /*1d60*/  FADD.FTZ R185, R224, R231 ;  /* 0x000000e7e0b97221 */ /* 0x000fe40000010000 */
[----:B------:R-:W-:Y:S02]  /*1d70*/  FFMA.FTZ R191, R15, R231, R225 ;  /* 0x000000e70fbf7223 */ /* 0x000fe400000100e1 */
[C---:B------:R-:W-:Y:S02]  /*1d80*/  FMUL.FTZ R206, R16.reuse, R190 ;  /* 0x000000be10ce7220 */ /* 0x040fe40000410000 */
[----:B------:R-:W-:-:S02]  /*1d90*/  FMUL.FTZ R212, R16, R204 ;  /* 0x000000cc10d47220 */ /* 0x000fc40000410000 */
[----:B------:R-:W-:Y:S02]  /*1da0*/  FMUL.FTZ R211, R142, R203 ;  /* 0x000000cb8ed37220 */ /* 0x000fe40000410000 */
[----:B------:R-:W-:Y:S02]  /*1db0*/  FADD.FTZ R185, R185, R227 ;  /* 0x000000e3b9b97221 */ /* 0x000fe40000010000 */
[C---:B------:R-:W-:Y:S02]  /*1dc0*/  FFMA.FTZ R191, R230.reuse, R227, R191 ;  /* 0x000000e3e6bf7223 */ /* 0x040fe400000100bf */
        /* <DEDUP_REMOVED lines=11> */
[----:B------:R-:W-:Y:S02]  /*1e80*/  FADD.FTZ R189, -R222, R189 ;  /* 0x000000bddebd7221 */ /* 0x000fe40000010100 */
        /* <DEDUP_REMOVED lines=21> */
.L_x_6898:
[----:B------:R-:W-:Y:S05]  /*1fe0*/  BSYNC B0 ;  /* 0x0000000000007941 */ /* 0x000fea0003800000 */
.L_x_6897:
[----:B------:R-:W2:Y:S01]  /*1ff0*/  LDL R184, [R1+0x10] ;  /* 0x0000100001b87983 */ /* 0x000ea20000100800 */
[----:B------:R-:W-:-:S02]  /*2000*/  SHF.R.U32.HI R191, RZ, 0x5, R247 ;  /* 0x00000005ffbf7819 */ /* 0x000fc400000116f7 */
[----:B------:R-:W-:Y:S02]  /*2010*/  LOP3.LUT P0, RZ, R247, 0x1f, RZ, 0xc0, !PT ;  /* 0x0000001ff7ff7812 */ /* 0x000fe4000780c0ff */
[----:B------:R-:W-:Y:S02]  /*2020*/  LOP3.LUT R188, R191, 0x7fffff8, RZ, 0xc0, !PT ;  /* 0x07fffff8bfbc7812 */ /* 0x000fe400078ec0ff */
[----:B--2---:R-:W-:-:S13]  /*2030*/  LOP3.LUT P6, RZ, R184, 0xff, RZ, 0xc0, !PT ;  /* 0x000000ffb8ff7812 */ /* 0x004fda00078cc0ff */
[----:B------:R-:W-:Y:S01]  /*2040*/  @!P6 IADD3 R188, R188, 0x8, RZ ;  /* 0x00000008bcbce810 */ /* 0x000fe20007ffe0ff */
[----:B------:R-:W-:Y:S05]  /*2050*/  BRA.DIV ~URZ, `(.L_x_6899) ;  /* 0x00002de27f007947 */ /* 0x000fea000b800000 */
[----:B------:R0:W1:Y:S02]  /*2060*/  SHFL.DOWN PT, R187, R224, 0x10, 0x1f ;  /* 0x0a001f00e0bb7f89 */ /* 0x00006400000e0000 */
.L_x_6916:
        /* <DEDUP_REMOVED lines=18> */
.L_x_6917:
        /* <DEDUP_REMOVED lines=42> */
[----:B------:R-:W-:Y:S01]  /*2430*/  @P0 HADD2.F32 R185, -RZ, R36.H0_H0 ;  /* 0x20000024ffb90230 */ /* 0x000fe20000004100 */
[----:B------:R-:W-:Y:S02]  /*2440*/  FMUL.FTZ R248, R16, R186 ;  /* 0x000000ba10f87220 */ /* 0x000fe40000410000 */
[----:B------:R-:W-:-:S02]  /*2450*/  FFMA.FTZ R186, R4, R191, R184 ;  /* 0x000000bf04ba7223 */ /* 0x000fc400000100b8 */
[----:B------:R-:W-:Y:S02]  /*2460*/  @P0 FADD.FTZ R188, R188, R185 ;  /* 0x000000b9bcbc0221 */ /* 0x000fe40000010000 */
[----:B------:R-:W-:Y:S02]  /*2470*/  FADD.FTZ R186, R251, -R186 ;  /* 0x800000bafbba7221 */ /* 0x000fe40000010000 */
[----:B------:R-:W-:Y:S01]  /*2480*/  FFMA.FTZ R187, R3, R191, R184 ;  /* 0x000000bf03bb7223 */ /* 0x000fe200000100b8 */
[----:B------:R-:W-:Y:S01]  /*2490*/  @P6 F2FP.PACK_AB R185, RZ, R188 ;  /* 0x000000bcffb9623e */ /* 0x000fe200000000ff */
[----:B------:R-:W-:Y:S01]  /*24a0*/  FMUL.FTZ R249, R16, R186 ;  /* 0x000000ba10f97220 */ /* 0x000fe20000410000 */
[----:B------:R-:W-:Y:S01]  /*24b0*/  @P0 HADD2.F32 R186, -RZ, R37.H0_H0 ;  /* 0x20000025ffba0230 */ /* 0x000fe20000004100 */
[----:B------:R-:W-:Y:S01]  /*24c0*/  FADD.FTZ R187, R246, -R187 ;  /* 0x800000bbf6bb7221 */ /* 0x000fe20000010000 */
[----:B------:R-:W-:Y:S01]  /*24d0*/  @P6 PRMT R180, R185, 0x7610, R180 ;  /* 0x00007610b9b46816 */ /* 0x000fe200000000b4 */
[----:B------:R-:W-:-:S02]  /*24e0*/  @P0 HADD2.F32 R185, -RZ, R36.H1_H1 ;  /* 0x30000024ffb90230 */ /* 0x000fc40000004100 */
[----:B------:R-:W-:Y:S01]  /*24f0*/  @P0 FADD.FTZ R249, R249, R186 ;  /* 0x000000baf9f90221 */ /* 0x000fe20000010000 */
[----:B------:R-:W-:Y:S01]  /*2500*/  @P0 HADD2.F32 R186, -RZ, R38.H0_H0 ;  /* 0x20000026ffba0230 */ /* 0x000fe20000004100 */
[----:B------:R-:W-:Y:S02]  /*2510*/  FMUL.FTZ R247, R16, R187 ;  /* 0x000000bb10f77220 */ /* 0x000fe40000410000 */
[----:B------:R-:W-:Y:S02]  /*2520*/  @P0 FADD.FTZ R248, R248, R185 ;  /* 0x000000b9f8f80221 */ /* 0x000fe40000010000 */
[----:B------:R-:W-:-:S04]  /*2530*/  FFMA.FTZ R185, R2, R191, R184 ;  /* 0x000000bf02b97223 */ /* 0x000fc800000100b8 */
[----:B------:R-:W-:-:S04]  /*2540*/  FADD.FTZ R185, R245, -R185 ;  /* 0x800000b9f5b97221 */ /* 0x000fc80000010000 */
[----:B------:R-:W-:Y:S01]  /*2550*/  FMUL.FTZ R226, R16, R185 ;  /* 0x000000b910e27220 */ /* 0x000fe20000410000 */
[----:B------:R-:W-:-:S03]  /*2560*/  @P0 HADD2.F32 R185, -RZ, R37.H1_H1 ;  /* 0x30000025ffb90230 */ /* 0x000fc60000004100 */
[----:B------:R-:W-:Y:S02]  /*2570*/  @P0 FADD.FTZ R226, R226, R186 ;  /* 0x000000bae2e20221 */ /* 0x000fe40000010000 */
[----:B------:R-:W-:Y:S02]  /*2580*/  @P0 FADD.FTZ R247, R247, R185 ;  /* 0x000000b9f7f70221 */ /* 0x000fe40000010000 */
[-CC-:B------:R-:W-:Y:S02]  /*2590*/  FFMA.FTZ R185, R0, R191.reuse, R184.reuse ;  /* 0x000000bf00b97223 */ /* 0x180fe400000100b8 */
[-CC-:B------:R-:W-:Y:S02]  /*25a0*/  FFMA.FTZ R186, R243, R191.reuse, R184.reuse ;  /* 0x000000bff3ba7223 */ /* 0x180fe400000100b8 */
[----:B------:R-:W-:Y:S02]  /*25b0*/  FFMA.FTZ R184, R241, R191, R184 ;  /* 0x000000bff1b87223 */ /* 0x000fe400000100b8 */
[----:B------:R-:W-:-:S02]  /*25c0*/  FADD.FTZ R185, R244, -R185 ;  /* 0x800000b9f4b97221 */ /* 0x000fc40000010000 */
[----:B------:R-:W-:Y:S02]  /*25d0*/  FADD.FTZ R184, R240, -R184 ;  /* 0x800000b8f0b87221 */ /* 0x000fe40000010000 */
[----:B0-----:R-:W-:Y:S01]  /*25e0*/  FMUL.FTZ R224, R16, R185 ;  /* 0x000000b910e07220 */ /* 0x001fe20000410000 */
[----:B------:R-:W-:Y:S01]  /*25f0*/  @P0 HADD2.F32 R185, -RZ, R38.H1_H1 ;  /* 0x30000026ffb90230 */ /* 0x000fe20000004100 */
[----:B------:R-:W-:Y:S02]  /*2600*/  FADD.FTZ R186, R242, -R186 ;  /* 0x800000baf2ba7221 */ /* 0x000fe40000010000 */
[C---:B------:R-:W-:Y:S01]  /*2610*/  FMUL.FTZ R222, R16.reuse, R184 ;  /* 0x000000b810de7220 */ /* 0x040fe20000410000 */
[--C-:B------:R-:W-:Y:S01]  /*2620*/  @P0 HADD2.F32 R184, -RZ, R39.reuse.H0_H0 ;  /* 0x20000027ffb80230 */ /* 0x100fe20000004100 */
[----:B------:R-:W-:Y:S02]  /*2630*/  FMUL.FTZ R225, R16, R186 ;  /* 0x000000ba10e17220 */ /* 0x000fe40000410000 */
[----:B------:R-:W-:Y:S01]  /*2640*/  @P0 FADD.FTZ R224, R224, R185 ;  /* 0x000000b9e0e00221 */ /* 0x000fe20000010000 */
[----:B------:R-:W-:Y:S01]  /*2650*/  @P0 HADD2.F32 R185, -RZ, R39.H1_H1 ;  /* 0x30000027ffb90230 */ /* 0x000fe20000004100 */
[----:B------:R-:W-:Y:S01]  /*2660*/  @P0 FADD.FTZ R225, R225, R184 ;  /* 0x000000b8e1e10221 */ /* 0x000fe20000010000 */
[----:B------:R-:W-:-:S03]  /*2670*/  MOV R184, R18 ;  /* 0x0000001200b87202 */ /* 0x000fc60000000f00 */
[----:B------:R-:W-:Y:S01]  /*2680*/  @P0 FADD.FTZ R222, R222, R185 ;  /* 0x000000b9dede0221 */ /* 0x000fe20000010000 */
[----:B------:R-:W-:Y:S01]  /*2690*/  LOP3.LUT P0, RZ, R184, 0xff, RZ, 0xc0, !PT ;  /* 0x000000ffb8ff7812 */ /* 0x000fe2000780c0ff */
[----:B------:R-:W-:-:S06]  /*26a0*/  IMAD.WIDE.U32 R184, R7, R189, c[0x0][0x170] ;  /* 0x00005c0007b87625 */ /* 0x000fcc00078e00bd */
[----:B------:R-:W2:Y:S01]  /*26b0*/  LDG.E.128 R184, [R184.64] ;  /* 0x00000004b8b87981 */ /* 0x000ea2000c1e1d00 */
[----:B------:R-:W-:-:S04]  /*26c0*/  FMUL.FTZ R188, R188, R17 ;  /* 0x00000011bcbc7220 */ /* 0x000fc80000410000 */
[----:B------:R-:W-:Y:S01]  /*26d0*/  FMUL.FTZ R250, R188, c[0x0][0x1e8] ;  /* 0x00007a00bcfa7a20 */ /* 0x000fe20000410000 */
[----:B------:R-:W-:Y:S01]  /*26e0*/  MOV R188, RZ ;  /* 0x000000ff00bc7202 */ /* 0x000fe20000000f00 */
[----:B--2---:R-:W-:-:S05]  /*26f0*/  @P0 HADD2.F32 R189, -RZ, R184.H0_H0 ;  /* 0x200000b8ffbd0230 */ /* 0x004fca0000004100 */
[----:B------:R-:W-:Y:S01]  /*2700*/  @P0 FMUL.FTZ R188, R250, R189 ;  /* 0x000000bdfabc0220 */ /* 0x000fe20000410000 */
[----:B------:R-:W-:-:S03]  /*2710*/  HFMA2.MMA R189, -RZ, RZ, 0, 9.5367431640625e-07 ;  /* 0x00000010ffbd7435 */ /* 0x000fc600000001ff */
[----:B------:R-:W-:Y:S01]  /*2720*/  FADD.FTZ R68, R68, R188 ;  /* 0x000000bc44447221 */ /* 0x000fe20000010000 */
[----:B------:R-:W-:-:S04]  /*2730*/  @P6 F2FP.PACK_AB R188, RZ, R248 ;  /* 0x000000f8ffbc623e */ /* 0x000fc800000000ff */
[----:B------:R-:W-:Y:S02]  /*2740*/  @P6 PRMT R180, R180, 0x5410, R188 ;  /* 0x00005410b4b46816 */ /* 0x000fe400000000bc */
        /* <DEDUP_REMOVED lines=12> */
[----:B------:R-:W2:Y:S02]  /*2810*/  LDL R188, [R1+0x28] ;  /* 0x0000280001bc7983 */ /* 0x000ea40000100800 */
[----:B--2---:R-:W-:Y:S02]  /*2820*/  FMUL.FTZ R250, R188, R250 ;  /* 0x000000fabcfa7220 */ /* 0x004fe40000410000 */
[----:B------:R-:W-:-:S05]  /*2830*/  @P6 IMAD.WIDE.U32 R188, R7, R189, c[0x0][0x258] ;  /* 0x0000960007bc6625 */ /* 0x000fca00078e00bd */
[----:B------:R0:W-:Y:S01]  /*2840*/  @P6 STG.E.128 [R188.64], R180 ;  /* 0x000000b4bc006986 */ /* 0x0001e2000c101d04 */
[----:B------:R-:W-:-:S13]  /*2850*/  LOP3.LUT P6, RZ, R18, 0xff00, RZ, 0xc0, !PT ;  /* 0x0000ff0012ff7812 */ /* 0x000fda00078cc0ff */
[----:B------:R-:W-:Y:S01]  /*2860*/  @P6 HADD2.F32 R184, -RZ, R184.H1_H1 ;  /* 0x300000b8ffb86230 */ /* 0x000fe20000004100 */
[----:B0-----:R-:W-:Y:S01]  /*2870*/  FMUL.FTZ R189, R248, R17 ;  /* 0x00000011f8bd7220 */ /* 0x001fe20000410000 */
[----:B------:R-:W-:Y:S02]  /*2880*/  FSEL R188, R250, RZ, P0 ;  /* 0x000000fffabc7208 */ /* 0x000fe40000000000 */
[----:B------:R-:W-:Y:S01]  /*2890*/  LOP3.LUT P0, RZ, R18, 0xff0000, RZ, 0xc0, !PT ;  /* 0x00ff000012ff7812 */ /* 0x000fe2000780c0ff */
[----:B------:R-:W-:Y:S01]  /*28a0*/  FMUL.FTZ R248, R189, c[0x0][0x1e8] ;  /* 0x00007a00bdf87a20 */ /* 0x000fe20000410000 */
[----:B------:R-:W-:-:S03]  /*28b0*/  MOV R189, RZ ;  /* 0x000000ff00bd7202 */ /* 0x000fc60000000f00 */
[----:B------:R-:W-:Y:S02]  /*28c0*/  @P6 FMUL.FTZ R189, R248, R184 ;  /* 0x000000b8f8bd6220 */ /* 0x000fe40000410000 */
[----:B------:R-:W-:Y:S02]  /*28d0*/  FMUL.FTZ R184, R249, R17 ;  /* 0x00000011f9b87220 */ /* 0x000fe40000410000 */
[----:B------:R-:W2:Y:S01]  /*28e0*/  LDL R249, [R1+0x2c] ;  /* 0x00002c0001f97983 */ /* 0x000ea20000100800 */
[----:B------:R-:W-:Y:S02]  /*28f0*/  FADD.FTZ R69, R69, R189 ;  /* 0x000000bd45457221 */ /* 0x000fe40000010000 */
[----:B------:R-:W-:Y:S01]  /*2900*/  FMUL.FTZ R250, R184, c[0x0][0x1e8] ;  /* 0x00007a00b8fa7a20 */ /* 0x000fe20000410000 */
[----:B------:R-:W-:Y:S01]  /*2910*/  @P0 HADD2.F32 R189, -RZ, R185.H0_H0 ;  /* 0x200000b9ffbd0230 */ /* 0x000fe20000004100 */
        /* <DEDUP_REMOVED lines=8> */
[----:B------:R-:W-:Y:S01]  /*29a0*/  @P6 HADD2.F32 R185, -RZ, R185.H1_H1 ;  /* 0x300000b9ffb96230 */ /* 0x000fe20000004100 */
[----:B--2---:R-:W-:Y:S01]  /*29b0*/  FMUL.FTZ R189, R247, R250 ;  /* 0x000000faf7bd7220 */ /* 0x004fe20000410000 */
[----:B------:R-:W-:-:S03]  /*29c0*/  MOV R247, RZ ;  /* 0x000000ff00f77202 */ /* 0x000fc60000000f00 */
[----:B------:R-:W-:Y:S01]  /*29d0*/  @P6 FMUL.FTZ R247, R249, R185 ;  /* 0x000000b9f9f76220 */ /* 0x000fe20000410000 */
[----:B------:R-:W-:Y:S01]  /*29e0*/  FSEL R185, R189, RZ, P0 ;  /* 0x000000ffbdb97208 */ /* 0x000fe20000000000 */
[----:B------:R-:W-:Y:S01]  /*29f0*/  FMUL.FTZ R189, R226, R17 ;  /* 0x00000011e2bd7220 */ /* 0x000fe20000410000 */
[----:B------:R-:W-:Y:S01]  /*2a00*/  LOP3.LUT P0, RZ, R19, 0xff, RZ, 0xc0, !PT ;  /* 0x000000ff13ff7812 */ /* 0x000fe2000780c0ff */
[----:B------:R-:W2:Y:S01]  /*2a10*/  LDL R226, [R1+0x34] ;  /* 0x0000340001e27983 */ /* 0x000ea20000100800 */
[----:B------:R-:W-:Y:S01]  /*2a20*/  F2FP.PACK_AB R184, R184, R188 ;  /* 0x000000bcb8b8723e */ /* 0x000fe200000000ff */
[----:B------:R-:W-:-:S10]  /*2a30*/  FMUL.FTZ R250, R189, c[0x0][0x1e8] ;  /* 0x00007a00bdfa7a20 */ /* 0x000fd40000410000 */
        /* <DEDUP_REMOVED lines=29> */
[----:B------:R-:W-:-:S05]  /*2c10*/  @P6 HADD2.F32 R187, -RZ, R187.H1_H1 ;  /* 0x300000bbffbb6230 */ /* 0x000fca0000004100 */
[----:B------:R-:W-:Y:S02]  /*2c20*/  @P6 FMUL.FTZ R222, R189, R187 ;  /* 0x000000bbbdde6220 */ /* 0x000fe40000410000 */
[----:B------:R-:W3:Y:S01]  /*2c30*/  LDL R187, [R1+0x20] ;  /* 0x0000200001bb7983 */ /* 0x000ee20000100800 */
[----:B------:R-:W-:Y:S01]  /*2c40*/  F2FP.PACK_AB R186, R188, R186 ;  /* 0x000000babcba723e */ /* 0x000fe200000000ff */
        /* <DEDUP_REMOVED lines=11> */
[----:B------:R-:W-:Y:S01]  /*2d00*/  F2FP.PACK_AB R187, R189, R187 ;  /* 0x000000bbbdbb723e */ /* 0x000fe200000000ff */
[C---:B------:R-:W-:Y:S01]  /*2d10*/  IMAD.WIDE.U32 R188, R7.reuse, R249, c[0x0][0x248] ;  /* 0x0000920007bc7625 */ /* 0x040fe200078e00f9 */
[----:B------:R-:W-:-:S04]  /*2d20*/  IADD3 R7, R7, 0x100, RZ ;  /* 0x0000010007077810 */ /* 0x000fc80007ffe0ff */
[----:B------:R0:W-:Y:S03]  /*2d30*/  STG.E.128 [R188.64], R184 ;  /* 0x000000b8bc007986 */ /* 0x0001e6000c101d04 */
.L_x_6902:
[----:B------:R-:W-:Y:S05]  /*2d40*/  BSYNC B0 ;  /* 0x0000000000007941 */ /* 0x000fea0003800000 */
.L_x_6901:
[----:B------:R-:W-:Y:S01]  /*2d50*/  BSSY B0, `(.L_x_6903) ;  /* 0x000009c000007945 */ /* 0x000fe20003800000 */
[----:B------:R-:W-:Y:S05]  /*2d60*/  @!P2 BRA `(.L_x_6904) ;  /* 0x000009a00000a947 */ /* 0x000fea0003800000 */
[----:B------:R-:W-:Y:S01]  /*2d70*/  ISETP.NE.U32.AND P0, PT, RZ, c[0x0][0x218], PT ;  /* 0x00008600ff007a0c */ /* 0x000fe20003f05070 */
[----:B------:R-:W-:Y:S01]  /*2d80*/  STL [R1+0x58], R0 ;  /* 0x0000580001007387 */ /* 0x000fe20000100800 */
        /* <DEDUP_REMOVED lines=9> */
[----:B------:R-:W-:Y:S01]  /*2e20*/  @P0 HADD2.F32 R185, -RZ, R32.H0_H0 ;  /* 0x20000020ffb90230 */ /* 0x000fe20000004100 */
[----:B------:R-:W-:Y:S01]  /*2e30*/  FMUL.FTZ R247, R16, R186 ;  /* 0x000000ba10f77220 */ /* 0x000fe20000410000 */
[----:B------:R-:W-:-:S03]  /*2e40*/  @P0 HADD2.F32 R186, -RZ, R34.H0_H0 ;  /* 0x20000022ffba0230 */ /* 0x000fc60000004100 */
[----:B------:R-:W-:Y:S02]  /*2e50*/  @P0 FADD.FTZ R226, R226, R185 ;  /* 0x000000b9e2e20221 */ /* 0x000fe40000010000 */
[----:B------:R-:W-:-:S04]  /*2e60*/  FFMA.FTZ R185, R197, R191, R184 ;  /* 0x000000bfc5b97223 */ /* 0x000fc800000100b8 */
[----:B------:R-:W-:-:S04]  /*2e70*/  FADD.FTZ R185, R235, -R185 ;  /* 0x800000b9ebb97221 */ /* 0x000fc80000010000 */
[----:B------:R-:W-:Y:S01]  /*2e80*/  FMUL.FTZ R248, R16, R185 ;  /* 0x000000b910f87220 */ /* 0x000fe20000410000 */
[----:B------:R-:W-:-:S03]  /*2e90*/  @P0 HADD2.F32 R185, -RZ, R33.H0_H0 ;  /* 0x20000021ffb90230 */ /* 0x000fc60000004100 */
[----:B------:R-:W-:Y:S02]  /*2ea0*/  @P0 FADD.FTZ R248, R248, R186 ;  /* 0x000000baf8f80221 */ /* 0x000fe40000010000 */
[----:B------:R-:W-:Y:S01]  /*2eb0*/  @P0 FADD.FTZ R247, R247, R185 ;  /* 0x000000b9f7f70221 */ /* 0x000fe20000010000 */
[----:B------:R-:W-:Y:S02]  /*2ec0*/  @P6 F2FP.PACK_AB R185, RZ, R226 ;  /* 0x000000e2ffb9623e */ /* 0x000fe400000000ff */
[----:B------:R-:W-:Y:S02]  /*2ed0*/  @P6 F2FP.PACK_AB R187, RZ, R248 ;  /* 0x000000f8ffbb623e */ /* 0x000fe400000000ff */
[----:B------:R-:W-:Y:S02]  /*2ee0*/  @P6 F2FP.PACK_AB R186, RZ, R247 ;  /* 0x000000f7ffba623e */ /* 0x000fe400000000ff */
[----:B------:R-:W-:Y:S01]  /*2ef0*/  @P6 PRMT R180, R185, 0x7610, R180 ;  /* 0x00007610b9b46816 */ /* 0x000fe200000000b4 */
[-CC-:B------:R-:W-:Y:S01]  /*2f00*/  FFMA.FTZ R185, R196, R191.reuse, R184.reuse ;  /* 0x000000bfc4b97223 */ /* 0x180fe200000100b8 */
[----:B------:R-:W-:Y:S01]  /*2f10*/  @P6 PRMT R181, R186, 0x7610, R181 ;  /* 0x00007610bab56816 */ /* 0x000fe200000000b5 */
[----:B------:R-:W-:Y:S01]  /*2f20*/  FFMA.FTZ R186, R194, R191, R184 ;  /* 0x000000bfc2ba7223 */ /* 0x000fe200000100b8 */
[----:B------:R-:W-:Y:S01]  /*2f30*/  @P6 PRMT R182, R187, 0x7610, R182 ;  /* 0x00007610bbb66816 */ /* 0x000fe200000000b6 */
[----:B------:R-:W-:-:S02]  /*2f40*/  FADD.FTZ R185, R236, -R185 ;  /* 0x800000b9ecb97221 */ /* 0x000fc40000010000 */
[----:B------:R-:W-:Y:S02]  /*2f50*/  FADD.FTZ R186, R238, -R186 ;  /* 0x800000baeeba7221 */ /* 0x000fe40000010000 */
[C---:B------:R-:W-:Y:S01]  /*2f60*/  FMUL.FTZ R250, R16.reuse, R185 ;  /* 0x000000b910fa7220 */ /* 0x040fe20000410000 */
[----:B------:R-:W-:Y:S01]  /*2f70*/  @P0 HADD2.F32 R185, -RZ, R32.H1_H1 ;  /* 0x30000020ffb90230 */ /* 0x000fe20000004100 */
[----:B------:R-:W-:Y:S01]  /*2f80*/  FMUL.FTZ R249, R16, R186 ;  /* 0x000000ba10f97220 */ /* 0x000fe20000410000 */
[----:B------:R-:W-:-:S03]  /*2f90*/  @P0 HADD2.F32 R186, -RZ, R33.H1_H1 ;  /* 0x30000021ffba0230 */ /* 0x000fc60000004100 */
[----:B------:R-:W-:Y:S02]  /*2fa0*/  @P0 FADD.FTZ R249, R249, R185 ;  /* 0x000000b9f9f90221 */ /* 0x000fe40000010000 */
[-C--:B------:R-:W-:Y:S02]  /*2fb0*/  FFMA.FTZ R185, R198, R191.reuse, R184 ;  /* 0x000000bfc6b97223 */ /* 0x080fe400000100b8 */
[----:B------:R-:W-:Y:S02]  /*2fc0*/  @P0 FADD.FTZ R250, R250, R186 ;  /* 0x000000bafafa0221 */ /* 0x000fe40000010000 */
[-CC-:B------:R-:W-:Y:S02]  /*2fd0*/  FFMA.FTZ R186, R234, R191.reuse, R184.reuse ;  /* 0x000000bfeaba7223 */ /* 0x180fe400000100b8 */
[----:B------:R-:W-:Y:S02]  /*2fe0*/  FADD.FTZ R185, R221, -R185 ;  /* 0x800000b9ddb97221 */ /* 0x000fe40000010000 */
[----:B------:R-:W-:-:S02]  /*2ff0*/  FFMA.FTZ R184, R220, R191, R184 ;  /* 0x000000bfdcb87223 */ /* 0x000fc400000100b8 */
[C---:B------:R-:W-:Y:S01]  /*3000*/  FMUL.FTZ R224, R16.reuse, R185 ;  /* 0x000000b910e07220 */ /* 0x040fe20000410000 */
[--C-:B------:R-:W-:Y:S01]  /*3010*/  @P0 HADD2.F32 R185, -RZ, R35.reuse.H0_H0 ;  /* 0x20000023ffb90230 */ /* 0x100fe20000004100 */
[----:B------:R-:W-:Y:S02]  /*3020*/  FADD.FTZ R184, R219, -R184 ;  /* 0x800000b8dbb87221 */ /* 0x000fe40000010000 */
[----:B------:R-:W-:Y:S02]  /*3030*/  FADD.FTZ R186, R223, -R186 ;  /* 0x800000badfba7221 */ /* 0x000fe40000010000 */
[----:B------:R-:W-:Y:S01]  /*3040*/  FMUL.FTZ R222, R16, R184 ;  /* 0x000000b810de7220 */ /* 0x000fe20000410000 */
[----:B------:R-:W-:Y:S01]  /*3050*/  @P0 HADD2.F32 R184, -RZ, R34.H1_H1 ;  /* 0x30000022ffb80230 */ /* 0x000fe20000004100 */
[----:B------:R-:W-:Y:S01]  /*3060*/  @P0 FADD.FTZ R224, R224, R185 ;  /* 0x000000b9e0e00221 */ /* 0x000fe20000010000 */
[----:B------:R-:W-:Y:S01]  /*3070*/  @P0 HADD2.F32 R185, -RZ, R35.H1_H1 ;  /* 0x30000023ffb90230 */ /* 0x000fe20000004100 */
[----:B------:R-:W-:Y:S01]  /*3080*/  FMUL.FTZ R225, R16, R186 ;  /* 0x000000ba10e17220 */ /* 0x000fe20000410000 */
[----:B------:R-:W-:-:S03]  /*3090*/  @P6 F2FP.PACK_AB R186, RZ, R250 ;  /* 0x000000faffba623e */ /* 0x000fc600000000ff */
[----:B------:R-:W-:Y:S01]  /*30a0*/  @P0 FADD.FTZ R225, R225, R184 ;  /* 0x000000b8e1e10221 */ /* 0x000fe20000010000 */
[----:B------:R-:W-:Y:S01]  /*30b0*/  @P6 F2FP.PACK_AB R184, RZ, R224 ;  /* 0x000000e0ffb8623e */ /* 0x000fe200000000ff */
[----:B------:R-:W-:Y:S01]  /*30c0*/  @P0 FADD.FTZ R222, R222, R185 ;  /* 0x000000b9dede0221 */ /* 0x000fe20000010000 */
[----:B------:R-:W-:Y:S02]  /*30d0*/  @P6 F2FP.PACK_AB R185, RZ, R249 ;  /* 0x000000f9ffb9623e */ /* 0x000fe400000000ff */
[----:B------:R-:W-:Y:S02]  /*30e0*/  @P6 PRMT R183, R184, 0x7610, R183 ;  /* 0x00007610b8b76816 */ /* 0x000fe400000000b7 */
[----:B------:R-:W-:Y:S02]  /*30f0*/  MOV R184, 0x10 ;  /* 0x0000001000b87802 */ /* 0x000fe40000000f00 */
[----:B------:R-:W-:Y:S02]  /*3100*/  @P6 PRMT R180, R180, 0x5410, R185 ;  /* 0x00005410b4b46816 */ /* 0x000fe400000000b9 */
[----:B------:R-:W-:Y:S01]  /*3110*/  @P6 F2FP.PACK_AB R187, RZ, R225 ;  /* 0x000000e1ffbb623e */ /* 0x000fe200000000ff */
[----:B------:R-:W-:Y:S01]  /*3120*/  IMAD.WIDE.U32 R184, R7, R184, c[0x0][0x170] ;  /* 0x00005c0007b87625 */ /* 0x000fe200078e00b8 */
[----:B------:R-:W-:-:S02]  /*3130*/  @P6 PRMT R181, R181, 0x5410, R186 ;  /* 0x00005410b5b56816 */ /* 0x000fc400000000ba */
[----:B------:R-:W-:Y:S02]  /*3140*/  @P6 PRMT R182, R182, 0x5410, R187 ;  /* 0x00005410b6b66816 */ /* 0x000fe400000000bb */
[----:B------:R-:W-:Y:S01]  /*3150*/  @P6 F2FP.PACK_AB R188, RZ, R222 ;  /* 0x000000deffbc623e */ /* 0x000fe200000000ff */
[----:B------:R-:W2:Y:S03]  /*3160*/  LDG.E.128 R184, [R184.64] ;  /* 0x00000004b8b87981 */ /* 0x000ea6000c1e1d00 */
[----:B------:R-:W-:Y:S02]  /*3170*/  @P6 PRMT R183, R183, 0x5410, R188 ;  /* 0x00005410b7b76816 */ /* 0x000fe400000000bc */
        /* <DEDUP_REMOVED lines=8> */
[----:B--2---:R-:W-:-:S05]  /*3200*/  @P6 HADD2.F32 R189, -RZ, R184.H0_H0 ;  /* 0x200000b8ffbd6230 */ /* 0x004fca0000004100 */
[----:B------:R-:W-:Y:S02]  /*3210*/  @P6 FMUL.FTZ R188, R0, R189 ;  /* 0x000000bd00bc6220 */ /* 0x000fe40000410000 */
[----:B------:R-:W2:Y:S02]  /*3220*/  LDL R189, [R1] ;  /* 0x0000000001bd7983 */ /* 0x000ea40000100800 */
[----:B------:R-:W-:Y:S02]  /*3230*/  FADD.FTZ R60, R60, R188 ;  /* 0x000000bc3c3c7221 */ /* 0x000fe40000010000 */
[----:B------:R-:W-:Y:S02]  /*3240*/  FMUL.FTZ R188, R249, R17 ;  /* 0x00000011f9bc7220 */ /* 0x000fe40000410000 */
[----:B------:R-:W3:Y:S01]  /*3250*/  LDL R249, [R1+0x4] ;  /* 0x0000040001f97983 */ /* 0x000ee20000100800 */
[----:B------:R-:W-:Y:S01]  /*3260*/  LOP3.LUT P0, RZ, R20, 0xff00, RZ, 0xc0, !PT ;  /* 0x0000ff0014ff7812 */ /* 0x000fe2000780c0ff */
[----:B------:R-:W-:Y:S01]  /*3270*/  FMUL.FTZ R226, R188, c[0x0][0x1e8] ;  /* 0x00007a00bce27a20 */ /* 0x000fe20000410000 */
[----:B------:R-:W-:-:S11]  /*3280*/  MOV R188, RZ ;  /* 0x000000ff00bc7202 */ /* 0x000fd60000000f00 */
[----:B------:R-:W-:-:S05]  /*3290*/  @P0 HADD2.F32 R184, -RZ, R184.H1_H1 ;  /* 0x300000b8ffb80230 */ /* 0x000fca0000004100 */
[----:B------:R-:W-:-:S04]  /*32a0*/  @P0 FMUL.FTZ R188, R226, R184 ;  /* 0x000000b8e2bc0220 */ /* 0x000fc80000410000 */
[----:B------:R-:W-:Y:S02]  /*32b0*/  FADD.FTZ R61, R61, R188 ;  /* 0x000000bc3d3d7221 */ /* 0x000fe40000010000 */
[----:B--2---:R-:W-:Y:S02]  /*32c0*/  FMUL.FTZ R189, R189, R0 ;  /* 0x00000000bdbd7220 */ /* 0x004fe40000410000 */
[----:B------:R0:W5:Y:S03]  /*32d0*/  LDL.LU R0, [R1+0x58] ;  /* 0x0000580001007983 */ /* 0x0001660000300800 */
[----:B------:R-:W-:Y:S02]  /*32e0*/  FSEL R184, R189, RZ, P6 ;  /* 0x000000ffbdb87208 */ /* 0x000fe40003000000 */
[----:B------:R-:W-:Y:S01]  /*32f0*/  LOP3.LUT P6, RZ, R20, 0xff0000, RZ, 0xc0, !PT ;  /* 0x00ff000014ff7812 */ /* 0x000fe200078cc0ff */
[----:B------:R-:W-:-:S02]  /*3300*/  FMUL.FTZ R189, R247, R17 ;  /* 0x00000011f7bd7220 */ /* 0x000fc40000410000 */
[----:B---3--:R-:W-:Y:S01]  /*3310*/  FMUL.FTZ R188, R249, R226 ;  /* 0x000000e2f9bc7220 */ /* 0x008fe20000410000 */
[----:B------:R-:W-:Y:S01]  /*3320*/  HFMA2.MMA R226, -RZ, RZ, 0, 0 ;  /* 0x00000000ffe27435 */ /* 0x000fe200000001ff */
[----:B------:R-:W-:-:S08]  /*3330*/  FMUL.FTZ R247, R189, c[0x0][0x1e8] ;  /* 0x00007a00bdf77a20 */ /* 0x000fd00000410000 */
[----:B------:R-:W-:-:S05]  /*3340*/  @P6 HADD2.F32 R189, -RZ, R185.H0_H0 ;  /* 0x200000b9ffbd6230 */ /* 0x000fca0000004100 */
[----:B------:R-:W-:Y:S02]  /*3350*/  @P6 FMUL.FTZ R226, R247, R189 ;  /* 0x000000bdf7e26220 */ /* 0x000fe40000410000 */
[----:B------:R-:W-:Y:S02]  /*3360*/  FMUL.FTZ R189, R250, R17 ;  /* 0x00000011fabd7220 */ /* 0x000fe40000410000 */
[----:B------:R-:W2:Y:S01]  /*3370*/  LDL R250, [R1+0x8] ;  /* 0x0000080001fa7983 */ /* 0x000ea20000100800 */
[----:B------:R-:W-:Y:S02]  /*3380*/  FSEL R188, R188, RZ, P0 ;  /* 0x000000ffbcbc7208 */ /* 0x000fe40000000000 */
[----:B------:R-:W-:Y:S01]  /*3390*/  LOP3.LUT P0, RZ, R20, 0xff000000, RZ, 0xc0, !PT ;  /* 0xff00000014ff7812 */ /* 0x000fe2000780c0ff */
[----:B------:R-:W-:-:S12]  /*33a0*/  FMUL.FTZ R249, R189, c[0x0][0x1e8] ;  /* 0x00007a00bdf97a20 */ /* 0x000fd80000410000 */
[----:B------:R-:W-:Y:S01]  /*33b0*/  @P0 HADD2.F32 R185, -RZ, R185.H1_H1 ;  /* 0x300000b9ffb90230 */ /* 0x000fe20000004100 */
[----:B--2---:R-:W-:Y:S01]  /*33c0*/  FMUL.FTZ R189, R250, R247 ;  /* 0x000000f7fabd7220 */ /* 0x004fe20000410000 */
[----:B------:R-:W-:-:S03]  /*33d0*/  MOV R247, RZ ;  /* 0x000000ff00f77202 */ /* 0x000fc60000000f00 */
[----:B------:R-:W-:Y:S01]  /*33e0*/  @P0 FMUL.FTZ R247, R249, R185 ;  /* 0x000000b9f9f70220 */ /* 0x000fe20000410000 */
[----:B------:R-:W-:Y:S01]  /*33f0*/  FSEL R185, R189, RZ, P6 ;  /* 0x000000ffbdb97208 */ /* 0x000fe20003000000 */
[----:B------:R-:W-:Y:S02]  /*3400*/  FMUL.FTZ R189, R248, R17 ;  /* 0x00000011f8bd7220 */ /* 0x000fe40000410000 */
[----:B------:R-:W2:Y:S01]  /*3410*/  LDL R248, [R1+0xc] ;  /* 0x00000c0001f87983 */ /* 0x000ea20000100800 */
[----:B------:R-:W-:Y:S02]  /*3420*/  LOP3.LUT P6, RZ, R21, 0xff, RZ, 0xc0, !PT ;  /* 0x000000ff15ff7812 */ /* 0x000fe400078cc0ff */
[----:B------:R-:W-:Y:S01]  /*3430*/  F2FP.PACK_AB R184, R188, R184 ;  /* 0x000000b8bcb8723e */ /* 0x000fe200000000ff */
[----:B------:R-:W-:-:S10]  /*3440*/  FMUL.FTZ R250, R189, c[0x0][0x1e8] ;  /* 0x00007a00bdfa7a20 */ /* 0x000fd40000410000 */
[----:B------:R-:W-:Y:S01]  /*3450*/  @P6 HADD2.F32 R189, -RZ, R186.H0_H0 ;  /* 0x200000baffbd6230 */ /* 0x000fe20000004100 */
[----:B------:R-:W-:Y:S02]  /*3460*/  FADD.FTZ R62, R62, R226 ;  /* 0x000000e23e3e7221 */ /* 0x000fe40000010000 */
[----:B------:R-:W-:Y:S02]  /*3470*/  FADD.FTZ R63, R63, R247 ;  /* 0x000000f73f3f7221 */ /* 0x000fe40000010000 */
[----:B--2---:R-:W-:Y:S01]  /*3480*/  FMUL.FTZ R188, R248, R249 ;  /* 0x000000f9f8bc7220 */ /* 0x004fe20000410000 */
[----:B------:R-:W-:-:S04]  /*3490*/  HFMA2.MMA R248, -RZ, RZ, 0, 0 ;  /* 0x00000000fff87435 */ /* 0x000fc800000001ff */
[----:B------:R-:W-:Y:S02]  /*34a0*/  FSEL R188, R188, RZ, P0 ;  /* 0x000000ffbcbc7208 */ /* 0x000fe40000000000 */
[----:B------:R-:W-:Y:S01]  /*34b0*/  LOP3.LUT P0, RZ, R21, 0xff00, RZ, 0xc0, !PT ;  /* 0x0000ff0015ff7812 */ /* 0x000fe2000780c0ff */
[----:B------:R-:W-:Y:S02]  /*34c0*/  @P6 FMUL.FTZ R248, R250, R189 ;  /* 0x000000bdfaf86220 */ /* 0x000fe40000410000 */
[----:B------:R-:W-:-:S04]  /*34d0*/  FMUL.FTZ R189, R225, R17 ;  /* 0x00000011e1bd7220 */ /* 0x000fc80000410000 */
[----:B------:R-:W-:Y:S02]  /*34e0*/  FMUL.FTZ R249, R189, c[0x0][0x1e8] ;  /* 0x00007a00bdf97a20 */ /* 0x000fe40000410000 */
[----:B------:R-:W-:-:S04]  /*34f0*/  FMUL.FTZ R189, R168, R250 ;  /* 0x000000faa8bd7220 */ /* 0x000fc80000410000 */
[----:B------:R-:W-:Y:S01]  /*3500*/  @P0 HADD2.F32 R186, -RZ, R186.H1_H1 ;  /* 0x300000baffba0230 */ /* 0x000fe20000004100 */
[----:B------:R-:W-:-:S04]  /*3510*/  MOV R225, RZ ;  /* 0x000000ff00e17202 */ /* 0x000fc80000000f00 */
[----:B------:R-:W-:Y:S01]  /*3520*/  @P0 FMUL.FTZ R225, R249, R186 ;  /* 0x000000baf9e10220 */ /* 0x000fe20000410000 */
[----:B------:R-:W-:Y:S02]  /*3530*/  FSEL R186, R189, RZ, P6 ;  /* 0x000000ffbdba7208 */ /* 0x000fe40003000000 */
[----:B------:R-:W-:Y:S02]  /*3540*/  LOP3.LUT P6, RZ, R21, 0xff0000, RZ, 0xc0, !PT ;  /* 0x00ff000015ff7812 */ /* 0x000fe400078cc0ff */
[----:B------:R-:W-:Y:S01]  /*3550*/  F2FP.PACK_AB R185, R188, R185 ;  /* 0x000000b9bcb9723e */ /* 0x000fe200000000ff */
[----:B------:R-:W-:Y:S02]  /*3560*/  FMUL.FTZ R188, R169, R249 ;  /* 0x000000f9a9bc7220 */ /* 0x000fe40000410000 */
[----:B------:R-:W-:-:S03]  /*3570*/  FMUL.FTZ R189, R224, R17 ;  /* 0x00000011e0bd7220 */ /* 0x000fc60000410000 */
[----:B------:R-:W-:Y:S02]  /*3580*/  FSEL R188, R188, RZ, P0 ;  /* 0x000000ffbcbc7208 */ /* 0x000fe40000000000 */
[----:B------:R-:W-:Y:S01]  /*3590*/  LOP3.LUT P0, RZ, R21, 0xff000000, RZ, 0xc0, !PT ;  /* 0xff00000015ff7812 */ /* 0x000fe2000780c0ff */
[----:B------:R-:W-:Y:S01]  /*35a0*/  FMUL.FTZ R250, R189, c[0x0][0x1e8] ;  /* 0x00007a00bdfa7a20 */ /* 0x000fe20000410000 */
[----:B------:R-:W-:Y:S01]  /*35b0*/  HFMA2.MMA R224, -RZ, RZ, 0, 0 ;  /* 0x00000000ffe07435 */ /* 0x000fe200000001ff */
[----:B------:R-:W-:-:S05]  /*35c0*/  @P6 HADD2.F32 R189, -RZ, R187.H0_H0 ;  /* 0x200000bbffbd6230 */ /* 0x000fca0000004100 */
[----:B------:R-:W-:Y:S02]  /*35d0*/  @P6 FMUL.FTZ R224, R250, R189 ;  /* 0x000000bdfae06220 */ /* 0x000fe40000410000 */
[----:B------:R-:W-:-:S03]  /*35e0*/  FMUL.FTZ R189, R222, R17 ;  /* 0x00000011debd7220 */ /* 0x000fc60000410000 */
[----:B------:R-:W-:Y:S01]  /*35f0*/  @P0 HADD2.F32 R187, -RZ, R187.H1_H1 ;  /* 0x300000bbffbb0230 */ /* 0x000fe20000004100 */
[----:B------:R-:W-:Y:S01]  /*3600*/  FMUL.FTZ R189, R189, c[0x0][0x1e8] ;  /* 0x00007a00bdbd7a20 */ /* 0x000fe20000410000 */
[----:B------:R-:W-:-:S03]  /*3610*/  MOV R222, RZ ;  /* 0x000000ff00de7202 */ /* 0x000fc60000000f00 */
[----:B------:R-:W-:Y:S02]  /*3620*/  @P0 FMUL.FTZ R222, R189, R187 ;  /* 0x000000bbbdde0220 */ /* 0x000fe40000410000 */
[----:B------:R-:W-:Y:S02]  /*3630*/  FMUL.FTZ R187, R170, R250 ;  /* 0x000000faaabb7220 */ /* 0x000fe40000410000 */
[----:B------:R-:W-:Y:S01]  /*3640*/  FMUL.FTZ R189, R171, R189 ;  /* 0x000000bdabbd7220 */ /* 0x000fe20000410000 */
[----:B------:R-:W-:Y:S02]  /*3650*/  F2FP.PACK_AB R186, R188, R186 ;  /* 0x000000babcba723e */ /* 0x000fe400000000ff */
[----:B------:R-:W-:Y:S02]  /*3660*/  FSEL R187, R187, RZ, P6 ;  /* 0x000000ffbbbb7208 */ /* 0x000fe40003000000 */
[----:B------:R-:W-:Y:S02]  /*3670*/  FSEL R189, R189, RZ, P0 ;  /* 0x000000ffbdbd7208 */ /* 0x000fe40000000000 */
[----:B------:R-:W-:-:S02]  /*3680*/  LEA R188, P0, R7, c[0x0][0x248], 0x4 ;  /* 0x0000920007bc7a11 */ /* 0x000fc400078020ff */
[----:B------:R-:W-:Y:S02]  /*3690*/  F2FP.PACK_AB R187, R189, R187 ;  /* 0x000000bbbdbb723e */ /* 0x000fe400000000ff */
[----:B------:R-:W-:-:S05]  /*36a0*/  LEA.HI.X R189, R7, c[0x0][0x24c], RZ, 0x4, P0 ;  /* 0x0000930007bd7a11 */ /* 0x000fca00000f24ff */
[----:B------:R0:W-:Y:S01]  /*36b0*/  STG.E.128 [R188.64], R184 ;  /* 0x000000b8bc007986 */ /* 0x0001e2000c101d04 */
[----:B------:R-:W-:Y:S01]  /*36c0*/  FADD.FTZ R56, R56, R248 ;  /* 0x000000f838387221 */ /* 0x000fe20000010000 */
[----:B------:R-:W-:Y:S01]  /*36d0*/  IADD3 R7, R7, 0x100, RZ ;  /* 0x0000010007077810 */ /* 0x000fe20007ffe0ff */
[----:B------:R-:W-:Y:S02]  /*36e0*/  FADD.FTZ R57, R57, R225 ;  /* 0x000000e139397221 */ /* 0x000fe40000010000 */
[----:B------:R-:W-:Y:S02]  /*36f0*/  FADD.FTZ R58, R58, R224 ;  /* 0x000000e03a3a7221 */ /* 0x000fe40000010000 */
[----:B------:R-:W-:Y:S02]  /*3700*/  FADD.FTZ R59, R59, R222 ;  /* 0x000000de3b3b7221 */ /* 0x000fe40000010000 */
.L_x_6904:
[----:B------:R-:W-:Y:S05]  /*3710*/  BSYNC B0 ;  /* 0x0000000000007941 */ /* 0x000fea0003800000 */
.L_x_6903:
[----:B------:R-:W-:Y:S01]  /*3720*/  BSSY B0, `(.L_x_6905) ;  /* 0x0000097000007945 */ /* 0x000fe20003800000 */
[----:B------:R-:W-:Y:S05]  /*3730*/  @!P3 BRA `(.L_x_6906) ;  /* 0x000009500000b947 */ /* 0x000fea0003800000 */
[----:B------:R-:W-:Y:S02]  /*3740*/  ISETP.NE.U32.AND P0, PT, RZ, c[0x0][0x218], PT ;  /* 0x00008600ff007a0c */ /* 0x000fe40003f05070 */
[----:B0-----:R-:W-:-:S02]  /*3750*/  FSEL R184, R190, RZ, !P5 ;  /* 0x000000ffbeb87208 */ /* 0x001fc40006800000 */
[----:B------:R-:W-:Y:S02]  /*3760*/  ISETP.NE.AND.EX P0, PT, RZ, c[0x0][0x21c], PT, P0 ;  /* 0x00008700ff007a0c */ /* 0x000fe40003f05300 */
[----:B------:R-:W-:Y:S01]  /*3770*/  ISETP.NE.U32.AND P6, PT, RZ, c[0x0][0x258], PT ;  /* 0x00009600ff007a0c */ /* 0x000fe20003fc5070 */
[-CC-:B------:R-:W-:Y:S02]  /*3780*/  FFMA.FTZ R185, R9, R191.reuse, R184.reuse ;  /* 0x000000bf09b97223 */ /* 0x180fe400000100b8 */
[----:B------:R-:W-:Y:S01]  /*3790*/  FFMA.FTZ R186, R11, R191, R184 ;  /* 0x000000bf0bba7223 */ /* 0x000fe200000100b8 */
[----:B------:R-:W-:Y:S01]  /*37a0*/  ISETP.NE.AND.EX P6, PT, RZ, c[0x0][0x25c], PT, P6 ;  /* 0x00009700ff007a0c */ /* 0x000fe20003fc5360 */
[----:B------:R-:W-:Y:S02]  /*37b0*/  FADD.FTZ R185, R233, -R185 ;  /* 0x800000b9e9b97221 */ /* 0x000fe40000010000 */
[----:B------:R-:W-:Y:S02]  /*37c0*/  FADD.FTZ R186, R229, -R186 ;  /* 0x800000bae5ba7221 */ /* 0x000fe40000010000 */
[----:B-----5:R-:W-:-:S02]  /*37d0*/  FMUL.FTZ R226, R16, R185 ;  /* 0x000000b910e27220 */ /* 0x020fc40000410000 */
        /* <DEDUP_REMOVED lines=30> */
[----:B------:R-:W-:Y:S01]  /*39c0*/  FMUL.FTZ R224, R16, R185 ;  /* 0x000000b910e07220 */ /* 0x000fe20000410000 */
        /* <DEDUP_REMOVED lines=13> */
[----:B------:R-:W-:Y:S01]  /*3aa0*/  @P6 PRMT R183, R184, 0x7610, R183 ;  /* 0x00007610b8b76816 */ /* 0x000fe200000000b7 */
[----:B------:R-:W-:Y:S01]  /*3ab0*/  HFMA2.MMA R184, -RZ, RZ, 0, 9.5367431640625e-07 ;  /* 0x00000010ffb87435 */ /* 0x000fe200000001ff */
[----:B------:R-:W-:Y:S02]  /*3ac0*/  @P6 PRMT R180, R180, 0x5410, R185 ;  /* 0x00005410b4b46816 */ /* 0x000fe400000000b9 */
[----:B------:R-:W-:Y:S02]  /*3ad0*/  @P6 F2FP.PACK_AB R187, RZ, R225 ;  /* 0x000000e1ffbb623e */ /* 0x000fe400000000ff */
[----:B------:R-:W-:-:S02]  /*3ae0*/  @P6 PRMT R181, R181, 0x5410, R186 ;  /* 0x00005410b5b56816 */ /* 0x000fc400000000ba */
[----:B------:R-:W-:Y:S02]  /*3af0*/  @P6 PRMT R182, R182, 0x5410, R187 ;  /* 0x00005410b6b66816 */ /* 0x000fe400000000bb */
[----:B------:R-:W-:Y:S01]  /*3b00*/  @P6 F2FP.PACK_AB R188, RZ, R222 ;  /* 0x000000deffbc623e */ /* 0x000fe200000000ff */
[----:B------:R-:W-:-:S03]  /*3b10*/  IMAD.WIDE.U32 R184, R7, R184, c[0x0][0x170] ;  /* 0x00005c0007b87625 */ /* 0x000fc600078e00b8 */
[----:B------:R-:W-:-:S03]  /*3b20*/  @P6 PRMT R183, R183, 0x5410, R188 ;  /* 0x00005410b7b76816 */ /* 0x000fc600000000bc */
        /* <DEDUP_REMOVED lines=10> */
[--C-:B--2---:R-:W-:Y:S02]  /*3bd0*/  @P6 HADD2.F32 R189, -RZ, R184.reuse.H0_H0 ;  /* 0x200000b8ffbd6230 */ /* 0x104fe40000004100 */
[----:B------:R-:W-:-:S03]  /*3be0*/  @P0 HADD2.F32 R184, -RZ, R184.H1_H1 ;  /* 0x300000b8ffb80230 */ /* 0x000fc60000004100 */
[----:B------:R-:W-:Y:S01]  /*3bf0*/  @P6 FMUL.FTZ R188, R226, R189 ;  /* 0x000000bde2bc6220 */ /* 0x000fe20000410000 */
[----:B------:R-:W-:-:S03]  /*3c00*/  MOV R189, R226 ;  /* 0x000000e200bd7202 */ /* 0x000fc60000000f00 */
[----:B------:R-:W-:Y:S02]  /*3c10*/  FADD.FTZ R52, R52, R188 ;  /* 0x000000bc34347221 */ /* 0x000fe40000010000 */
[----:B------:R-:W-:Y:S02]  /*3c20*/  FMUL.FTZ R188, R249, R17 ;  /* 0x00000011f9bc7220 */ /* 0x000fe40000410000 */
[----:B------:R-:W-:Y:S02]  /*3c30*/  FMUL.FTZ R189, R156, R189 ;  /* 0x000000bd9cbd7220 */ /* 0x000fe40000410000 */
[----:B------:R-:W-:Y:S01]  /*3c40*/  FMUL.FTZ R226, R188, c[0x0][0x1e8] ;  /* 0x00007a00bce27a20 */ /* 0x000fe20000410000 */
[----:B------:R-:W-:-:S06]  /*3c50*/  HFMA2.MMA R188, -RZ, RZ, 0, 0 ;  /* 0x00000000ffbc7435 */ /* 0x000fcc00000001ff */
[----:B------:R-:W-:Y:S01]  /*3c60*/  @P0 FMUL.FTZ R188, R226, R184 ;  /* 0x000000b8e2bc0220 */ /* 0x000fe20000410000 */
[----:B------:R-:W-:Y:S01]  /*3c70*/  FSEL R184, R189, RZ, P6 ;  /* 0x000000ffbdb87208 */ /* 0x000fe20003000000 */
[----:B------:R-:W-:Y:S01]  /*3c80*/  FMUL.FTZ R189, R247, R17 ;  /* 0x00000011f7bd7220 */ /* 0x000fe20000410000 */
[----:B------:R-:W-:Y:S01]  /*3c90*/  LOP3.LUT P6, RZ, R22, 0xff0000, RZ, 0xc0, !PT ;  /* 0x00ff000016ff7812 */ /* 0x000fe200078cc0ff */
[----:B------:R-:W-:Y:S02]  /*3ca0*/  FADD.FTZ R53, R53, R188 ;  /* 0x000000bc35357221 */ /* 0x000fe40000010000 */
[----:B------:R-:W-:Y:S01]  /*3cb0*/  FMUL.FTZ R188, R157, R226 ;  /* 0x000000e29dbc7220 */ /* 0x000fe20000410000 */
[----:B------:R-:W-:Y:S01]  /*3cc0*/  MOV R226, RZ ;  /* 0x000000ff00e27202 */ /* 0x000fe20000000f00 */
[----:B------:R-:W-:-:S03]  /*3cd0*/  FMUL.FTZ R247, R189, c[0x0][0x1e8] ;  /* 0x00007a00bdf77a20 */ /* 0x000fc60000410000 */
[----:B------:R-:W-:Y:S02]  /*3ce0*/  FSEL R188, R188, RZ, P0 ;  /* 0x000000ffbcbc7208 */ /* 0x000fe40000000000 */
[----:B------:R-:W-:Y:S02]  /*3cf0*/  LOP3.LUT P0, RZ, R22, 0xff000000, RZ, 0xc0, !PT ;  /* 0xff00000016ff7812 */ /* 0x000fe4000780c0ff */
[----:B------:R-:W-:Y:S01]  /*3d00*/  F2FP.PACK_AB R184, R188, R184 ;  /* 0x000000b8bcb8723e */ /* 0x000fe200000000ff */
[----:B------:R-:W-:-:S05]  /*3d10*/  @P6 HADD2.F32 R189, -RZ, R185.H0_H0 ;  /* 0x200000b9ffbd6230 */ /* 0x000fca0000004100 */
[----:B------:R-:W-:Y:S02]  /*3d20*/  @P6 FMUL.FTZ R226, R247, R189 ;  /* 0x000000bdf7e26220 */ /* 0x000fe40000410000 */
[----:B------:R-:W-:Y:S02]  /*3d30*/  FMUL.FTZ R189, R250, R17 ;  /* 0x00000011fabd7220 */ /* 0x000fe40000410000 */
[----:B------:R-:W-:Y:S01]  /*3d40*/  FADD.FTZ R54, R54, R226 ;  /* 0x000000e236367221 */ /* 0x000fe20000010000 */
[----:B------:R-:W-:Y:S01]  /*3d50*/  @P0 HADD2.F32 R185, -RZ, R185.H1_H1 ;  /* 0x300000b9ffb90230 */ /* 0x000fe20000004100 */
[----:B------:R-:W-:Y:S02]  /*3d60*/  FMUL.FTZ R249, R189, c[0x0][0x1e8] ;  /* 0x00007a00bdf97a20 */ /* 0x000fe40000410000 */
[----:B------:R-:W-:Y:S01]  /*3d70*/  FMUL.FTZ R189, R158, R247 ;  /* 0x000000f79ebd7220 */ /* 0x000fe20000410000 */
[----:B------:R-:W-:Y:S01]  /*3d80*/  HFMA2.MMA R247, -RZ, RZ, 0, 0 ;  /* 0x00000000fff77435 */ /* 0x000fe200000001ff */
[----:B------:R-:W-:-:S05]  /*3d90*/  FMUL.FTZ R188, R159, R249 ;  /* 0x000000f99fbc7220 */ /* 0x000fca0000410000 */
[----:B------:R-:W-:Y:S01]  /*3da0*/  @P0 FMUL.FTZ R247, R249, R185 ;  /* 0x000000b9f9f70220 */ /* 0x000fe20000410000 */
[----:B------:R-:W-:Y:S01]  /*3db0*/  FSEL R185, R189, RZ, P6 ;  /* 0x000000ffbdb97208 */ /* 0x000fe20003000000 */
[----:B------:R-:W-:Y:S01]  /*3dc0*/  FMUL.FTZ R189, R248, R17 ;  /* 0x00000011f8bd7220 */ /* 0x000fe20000410000 */
[----:B------:R-:W-:Y:S01]  /*3dd0*/  LOP3.LUT P6, RZ, R23, 0xff, RZ, 0xc0, !PT ;  /* 0x000000ff17ff7812 */ /* 0x000fe200078cc0ff */
[----:B------:R-:W-:Y:S01]  /*3de0*/  FADD.FTZ R55, R55, R247 ;  /* 0x000000f737377221 */ /* 0x000fe20000010000 */
[----:B------:R-:W-:Y:S01]  /*3df0*/  FSEL R188, R188, RZ, P0 ;  /* 0x000000ffbcbc7208 */ /* 0x000fe20000000000 */
[----:B------:R-:W-:Y:S01]  /*3e00*/  FMUL.FTZ R250, R189, c[0x0][0x1e8] ;  /* 0x00007a00bdfa7a20 */ /* 0x000fe20000410000 */
[----:B------:R-:W-:Y:S02]  /*3e10*/  LOP3.LUT P0, RZ, R23, 0xff00, RZ, 0xc0, !PT ;  /* 0x0000ff0017ff7812 */ /* 0x000fe4000780c0ff */
[----:B------:R-:W-:Y:S02]  /*3e20*/  MOV R248, RZ ;  /* 0x000000ff00f87202 */ /* 0x000fe40000000f00 */
[----:B------:R-:W-:-:S05]  /*3e30*/  F2FP.PACK_AB R185, R188, R185 ;  /* 0x000000b9bcb9723e */ /* 0x000fca00000000ff */
[----:B------:R-:W-:-:S04]  /*3e40*/  @P6 HADD2.F32 R189, -RZ, R186.H0_H0 ;  /* 0x200000baffbd6230 */ /* 0x000fc80000004100 */
[----:B------:R-:W-:Y:S01]  /*3e50*/  @P0 HADD2.F32 R186, -RZ, R186.H1_H1 ;  /* 0x300000baffba0230 */ /* 0x000fe20000004100 */
[----:B------:R-:W-:Y:S02]  /*3e60*/  @P6 FMUL.FTZ R248, R250, R189 ;  /* 0x000000bdfaf86220 */ /* 0x000fe40000410000 */
[----:B------:R-:W-:Y:S01]  /*3e70*/  FMUL.FTZ R189, R225, R17 ;  /* 0x00000011e1bd7220 */ /* 0x000fe20000410000 */
[----:B------:R-:W-:Y:S01]  /*3e80*/  HFMA2.MMA R225, -RZ, RZ, 0, 0 ;  /* 0x00000000ffe17435 */ /* 0x000fe200000001ff */
        /* <DEDUP_REMOVED lines=28> */
[----:B------:R-:W-:Y:S02]  /*4050*/  F2FP.PACK_AB R187, R189, R187 ;  /* 0x000000bbbdbb723e */ /* 0x000fe400000000ff */
[C---:B------:R-:W-:Y:S02]  /*4060*/  LEA.HI.X R189, R7.reuse, c[0x0][0x24c], RZ, 0x4, P0 ;  /* 0x0000930007bd7a11 */ /* 0x040fe400000f24ff */
[----:B------:R-:W-:-:S03]  /*4070*/  IADD3 R7, R7, 0x100, RZ ;  /* 0x0000010007077810 */ /* 0x000fc60007ffe0ff */
[----:B------:R0:W-:Y:S04]  /*4080*/  STG.E.128 [R188.64], R184 ;  /* 0x000000b8bc007986 */ /* 0x0001e8000c101d04 */
.L_x_6906:
[----:B------:R-:W-:Y:S05]  /*4090*/  BSYNC B0 ;  /* 0x0000000000007941 */ /* 0x000fea0003800000 */
.L_x_6905:
        /* <DEDUP_REMOVED lines=10> */
[-CC-:B------:R-:W-:Y:S02]  /*4140*/  FFMA.FTZ R190, R212, R191.reuse, R187.reuse ;  /* 0x000000bfd4be7223 */ /* 0x180fe400000100bb */
[-CC-:B------:R-:W-:Y:S02]  /*4150*/  FFMA.FTZ R186, R210, R191.reuse, R187.reuse ;  /* 0x000000bfd2ba7223 */ /* 0x180fe400000100bb */
[-CC-:B------:R-:W-:Y:S02]  /*4160*/  FFMA.FTZ R189, R208, R191.reuse, R187.reuse ;  /* 0x000000bfd0bd7223 */ /* 0x180fe400000100bb */
[-CC-:B------:R-:W-:Y:S02]  /*4170*/  FFMA.FTZ R185, R206, R191.reuse, R187.reuse ;  /* 0x000000bfceb97223 */ /* 0x180fe400000100bb */
[-CC-:B------:R-:W-:Y:S02]  /*4180*/  FFMA.FTZ R184, R204, R191.reuse, R187.reuse ;  /* 0x000000bfccb87223 */ /* 0x180fe400000100bb */
[----:B------:R-:W-:Y:S01]  /*4190*/  FFMA.FTZ R187, R202, R191, R187 ;  /* 0x000000bfcabb7223 */ /* 0x000fe200000100bb */
[----:B------:R-:W-:Y:S01]  /*41a0*/  @P0 HADD2.F32 R191, -RZ, R24.H0_H0 ;  /* 0x20000018ffbf0230 */ /* 0x000fe20000004100 */
[----:B-----5:R-:W-:-:S02]  /*41b0*/  FMUL.FTZ R224, R16, R222 ;  /* 0x000000de10e07220 */ /* 0x020fc40000410000 */
[----:B------:R-:W-:Y:S02]  /*41c0*/  FADD.FTZ R190, R211, -R190 ;  /* 0x800000bed3be7221 */ /* 0x000fe40000010000 */
[----:B------:R-:W-:Y:S02]  /*41d0*/  FADD.FTZ R189, R207, -R189 ;  /* 0x800000bdcfbd7221 */ /* 0x000fe40000010000 */
[----:B------:R-:W-:Y:S02]  /*41e0*/  @P0 FADD.FTZ R224, R224, R191 ;  /* 0x000000bfe0e00221 */ /* 0x000fe40000010000 */
[C---:B------:R-:W-:Y:S01]  /*41f0*/  FMUL.FTZ R222, R16.reuse, R190 ;  /* 0x000000be10de7220 */ /* 0x040fe20000410000 */
[----:B------:R-:W-:Y:S01]  /*4200*/  @P0 HADD2.F32 R190, -RZ, R25.H0_H0 ;  /* 0x20000019ffbe0230 */ /* 0x000fe20000004100 */
[----:B------:R-:W-:Y:S01]  /*4210*/  FMUL.FTZ R191, R16, R189 ;  /* 0x000000bd10bf7220 */ /* 0x000fe20000410000 */
[----:B------:R-:W-:Y:S01]  /*4220*/  @P0 HADD2.F32 R189, -RZ, R26.H0_H0 ;  /* 0x2000001affbd0230 */ /* 0x000fe20000004100 */
[----:B------:R-:W-:-:S02]  /*4230*/  FADD.FTZ R188, R227, -R188 ;  /* 0x800000bce3bc7221 */ /* 0x000fc40000010000 */
[----:B------:R-:W-:Y:S02]  /*4240*/  FADD.FTZ R186, R209, -R186 ;  /* 0x800000bad1ba7221 */ /* 0x000fe40000010000 */
[----:B------:R-:W-:Y:S02]  /*4250*/  FADD.FTZ R185, R205, -R185 ;  /* 0x800000b9cdb97221 */ /* 0x000fe40000010000 */
[----:B------:R-:W-:Y:S02]  /*4260*/  FADD.FTZ R184, R203, -R184 ;  /* 0x800000b8cbb87221 */ /* 0x000fe40000010000 */
[----:B------:R-:W-:Y:S02]  /*4270*/  FADD.FTZ R187, R201, -R187 ;  /* 0x800000bbc9bb7221 */ /* 0x000fe40000010000 */
[----:B------:R-:W-:Y:S02]  /*4280*/  @P0 FADD.FTZ R222, R222, R190 ;  /* 0x000000bedede0221 */ /* 0x000fe40000010000 */
[----:B------:R-:W-:-:S02]  /*4290*/  @P0 FADD.FTZ R191, R191, R189 ;  /* 0x000000bdbfbf0221 */ /* 0x000fc40000010000 */
[C---:B------:R-:W-:Y:S02]  /*42a0*/  FMUL.FTZ R225, R16.reuse, R188 ;  /* 0x000000bc10e17220 */ /* 0x040fe40000410000 */
[C---:B------:R-:W-:Y:S02]  /*42b0*/  FMUL.FTZ R190, R16.reuse, R186 ;  /* 0x000000ba10be7220 */ /* 0x040fe40000410000 */
[C---:B------:R-:W-:Y:S01]  /*42c0*/  FMUL.FTZ R189, R16.reuse, R185 ;  /* 0x000000b910bd7220 */ /* 0x040fe20000410000 */
[----:B------:R-:W-:Y:S01]  /*42d0*/  @P5 F2FP.PACK_AB R185, RZ, R191 ;  /* 0x000000bfffb9523e */ /* 0x000fe200000000ff */
[C---:B------:R-:W-:Y:S01]  /*42e0*/  FMUL.FTZ R188, R16.reuse, R184 ;  /* 0x000000b810bc7220 */ /* 0x040fe20000410000 */
[----:B------:R-:W-:Y:S01]  /*42f0*/  @P5 F2FP.PACK_AB R184, RZ, R222 ;  /* 0x000000deffb8523e */ /* 0x000fe200000000ff */
[----:B------:R-:W-:Y:S01]  /*4300*/  FMUL.FTZ R187, R16, R187 ;  /* 0x000000bb10bb7220 */ /* 0x000fe20000410000 */
[----:B------:R-:W-:Y:S01]  /*4310*/  @P5 F2FP.PACK_AB R16, RZ, R224 ;  /* 0x000000e0ff10523e */ /* 0x000fe200000000ff */
[-C--:B------:R-:W-:Y:S01]  /*4320*/  FMUL.FTZ R226, R222, R17.reuse ;  /* 0x00000011dee27220 */ /* 0x080fe20000410000 */
[----:B------:R-:W-:Y:S01]  /*4330*/  @P5 PRMT R181, R184, 0x7610, R181 ;  /* 0x00007610b8b55816 */ /* 0x000fe200000000b5 */
[----:B------:R-:W-:Y:S01]  /*4340*/  @P0 HADD2.F32 R184, -RZ, R26.H1_H1 ;  /* 0x3000001affb80230 */ /* 0x000fe20000004100 */
[----:B------:R-:W-:Y:S01]  /*4350*/  @P5 PRMT R180, R16, 0x7610, R180 ;  /* 0x0000761010b45816 */ /* 0x000fe200000000b4 */
[----:B------:R-:W-:Y:S01]  /*4360*/  @P0 HADD2.F32 R16, -RZ, R24.H1_H1 ;  /* 0x30000018ff100230 */ /* 0x000fe20000004100 */
[----:B------:R-:W-:Y:S01]  /*4370*/  @P5 PRMT R182, R185, 0x7610, R182 ;  /* 0x00007610b9b65816 */ /* 0x000fe200000000b6 */
[----:B------:R-:W-:-:S02]  /*4380*/  FMUL.FTZ R224, R224, R17 ;  /* 0x00000011e0e07220 */ /* 0x000fc40000410000 */
[----:B------:R-:W-:Y:S01]  /*4390*/  @P0 FADD.FTZ R189, R189, R184 ;  /* 0x000000b8bdbd0221 */ /* 0x000fe20000010000 */
[----:B------:R-:W-:Y:S01]  /*43a0*/  @P0 HADD2.F32 R184, -RZ, R27.H1_H1 ;  /* 0x3000001bffb80230 */ /* 0x000fe20000004100 */
[----:B------:R-:W-:Y:S01]  /*43b0*/  @P0 FADD.FTZ R225, R225, R16 ;  /* 0x00000010e1e10221 */ /* 0x000fe20000010000 */
[----:B------:R-:W-:Y:S01]  /*43c0*/  @P0 HADD2.F32 R16, -RZ, R25.H1_H1 ;  /* 0x30000019ff100230 */ /* 0x000fe20000004100 */
[----:B------:R-:W-:Y:S01]  /*43d0*/  FMUL.FTZ R191, R191, R17 ;  /* 0x00000011bfbf7220 */ /* 0x000fe20000410000 */
[----:B------:R-:W-:Y:S01]  /*43e0*/  @P5 F2FP.PACK_AB R185, RZ, R189 ;  /* 0x000000bdffb9523e */ /* 0x000fe200000000ff */
[----:B------:R-:W-:Y:S02]  /*43f0*/  @P0 FADD.FTZ R187, R187, R184 ;  /* 0x000000b8bbbb0221 */ /* 0x000fe40000010000 */
[----:B------:R-:W-:Y:S01]  /*4400*/  @P0 FADD.FTZ R190, R190, R16 ;  /* 0x00000010bebe0221 */ /* 0x000fe20000010000 */
[----:B------:R-:W-:Y:S01]  /*4410*/  @P0 HADD2.F32 R16, -RZ, R27.H0_H0 ;  /* 0x2000001bff100230 */ /* 0x000fe20000004100 */
[-C--:B------:R-:W-:Y:S01]  /*4420*/  FMUL.FTZ R189, R189, R17.reuse ;  /* 0x00000011bdbd7220 */ /* 0x080fe20000410000 */
[----:B------:R-:W-:Y:S01]  /*4430*/  @P5 PRMT R182, R182, 0x5410, R185 ;  /* 0x00005410b6b65816 */ /* 0x000fe200000000b9 */
[----:B------:R-:W-:Y:S01]  /*4440*/  FMUL.FTZ R222, R190, R17 ;  /* 0x00000011bede7220 */ /* 0x000fe20000410000 */
[----:B------:R-:W-:Y:S01]  /*4450*/  @P5 F2FP.PACK_AB R184, RZ, R190 ;  /* 0x000000beffb8523e */ /* 0x000fe200000000ff */
[----:B------:R-:W-:Y:S01]  /*4460*/  @P0 FADD.FTZ R188, R188, R16 ;  /* 0x00000010bcbc0221 */ /* 0x000fe20000010000 */
[----:B------:R-:W-:Y:S01]  /*4470*/  @P5 F2FP.PACK_AB R16, RZ, R225 ;  /* 0x000000e1ff10523e */ /* 0x000fe200000000ff */
[-C--:B------:R-:W-:Y:S01]  /*4480*/  FMUL.FTZ R225, R225, R17.reuse ;  /* 0x00000011e1e17220 */ /* 0x080fe20000410000 */
[----:B------:R-:W-:Y:S01]  /*4490*/  @P5 PRMT R181, R181, 0x5410, R184 ;  /* 0x00005410b5b55816 */ /* 0x000fe200000000b8 */
[-C--:B------:R-:W-:Y:S01]  /*44a0*/  FMUL.FTZ R190, R187, R17.reuse ;  /* 0x00000011bbbe7220 */ /* 0x080fe20000410000 */
[----:B------:R-:W-:Y:S01]  /*44b0*/  @P5 F2FP.PACK_AB R186, RZ, R188 ;  /* 0x000000bcffba523e */ /* 0x000fe200000000ff */
[----:B------:R-:W-:Y:S01]  /*44c0*/  FMUL.FTZ R188, R188, R17 ;  /* 0x00000011bcbc7220 */ /* 0x000fe20000410000 */
[----:B------:R-:W-:-:S02]  /*44d0*/  @P5 PRMT R180, R180, 0x5410, R16 ;  /* 0x00005410b4b45816 */ /* 0x000fc40000000010 */
[----:B------:R-:W-:Y:S02]  /*44e0*/  @P5 F2FP.PACK_AB R17, RZ, R187 ;  /* 0x000000bbff11523e */ /* 0x000fe400000000ff */
[----:B------:R-:W-:Y:S02]  /*44f0*/  @P5 PRMT R183, R186, 0x7610, R183 ;  /* 0x00007610bab75816 */ /* 0x000fe400000000b7 */
[----:B------:R-:W-:Y:S02]  /*4500*/  MOV R16, 0x10 ;  /* 0x0000001000107802 */ /* 0x000fe40000000f00 */
[----:B------:R-:W-:-:S03]  /*4510*/  @P5 PRMT R183, R183, 0x5410, R17 ;  /* 0x00005410b7b75816 */ /* 0x000fc60000000011 */
[----:B------:R-:W-:-:S05]  /*4520*/  IMAD.WIDE.U32 R16, R7, R16, c[0x0][0x170] ;  /* 0x00005c0007107625 */ /* 0x000fca00078e0010 */
[----:B------:R0:W2:Y:S01]  /*4530*/  LDG.E.128 R184, [R16.64] ;  /* 0x0000000410b87981 */ /* 0x0000a2000c1e1d00 */
[----:B------:R-:W-:Y:S01]  /*4540*/  FMUL.FTZ R224, R224, c[0x0][0x1e8] ;  /* 0x00007a00e0e07a20 */ /* 0x000fe20000410000 */
[----:B------:R-:W-:Y:S02]  /*4550*/  LOP3.LUT P6, RZ, R192, 0xff0000, RZ, 0xc0, !PT ;  /* 0x00ff0000c0ff7812 */ /* 0x000fe400078cc0ff */
[----:B0-----:R-:W-:-:S04]  /*4560*/  @P5 LEA R16, P0, R7, c[0x0][0x258], 0x4 ;  /* 0x0000960007105a11 */ /* 0x001fc800078020ff */
[----:B------:R-:W-:Y:S02]  /*4570*/  @P5 LEA.HI.X R17, R7, c[0x0][0x25c], RZ, 0x4, P0 ;  /* 0x0000970007115a11 */ /* 0x000fe400000f24ff */
[----:B------:R-:W-:-:S03]  /*4580*/  LOP3.LUT P0, RZ, R192, 0xff00, RZ, 0xc0, !PT ;  /* 0x0000ff00c0ff7812 */ /* 0x000fc6000780c0ff */
[----:B------:R0:W-:Y:S02]  /*4590*/  @P5 STG.E.128 [R16.64], R180 ;  /* 0x000000b410005986 */ /* 0x0001e4000c101d04 */
[----:B0-----:R-:W-:-:S04]  /*45a0*/  MOV R16, R192 ;  /* 0x000000c000107202 */ /* 0x001fc80000000f00 */
[----:B------:R-:W-:Y:S01]  /*45b0*/  LOP3.LUT P5, RZ, R16, 0xff, RZ, 0xc0, !PT ;  /* 0x000000ff10ff7812 */ /* 0x000fe200078ac0ff */
[----:B------:R-:W-:-:S12]  /*45c0*/  HFMA2.MMA R16, -RZ, RZ, 0, 0 ;  /* 0x00000000ff107435 */ /* 0x000fd800000001ff */
[----:B--2---:R-:W-:-:S05]  /*45d0*/  @P5 HADD2.F32 R17, -RZ, R184.H0_H0 ;  /* 0x200000b8ff115230 */ /* 0x004fca0000004100 */
[----:B------:R-:W-:Y:S02]  /*45e0*/  @P5 FMUL.FTZ R16, R224, R17 ;  /* 0x00000011e0105220 */ /* 0x000fe40000410000 */
[----:B------:R-:W-:Y:S01]  /*45f0*/  FMUL.FTZ R17, R225, c[0x0][0x1e8] ;  /* 0x00007a00e1117a20 */ /* 0x000fe20000410000 */
[----:B------:R-:W-:Y:S01]  /*4600*/  @P6 HADD2.F32 R225, -RZ, R185.H0_H0 ;  /* 0x200000b9ffe16230 */ /* 0x000fe20000004100 */
[----:B------:R-:W-:Y:S01]  /*4610*/  FADD.FTZ R44, R44, R16 ;  /* 0x000000102c2c7221 */ /* 0x000fe20000010000 */
[----:B------:R-:W-:Y:S01]  /*4620*/  @P0 HADD2.F32 R16, -RZ, R184.H1_H1 ;  /* 0x300000b8ff100230 */ /* 0x000fe20000004100 */
[----:B------:R-:W-:-:S04]  /*4630*/  MOV R184, RZ ;  /* 0x000000ff00b87202 */ /* 0x000fc80000000f00 */
[----:B------:R-:W-:Y:S02]  /*4640*/  @P0 FMUL.FTZ R184, R17, R16 ;  /* 0x0000001011b80220 */ /* 0x000fe40000410000 */
[----:B------:R-:W-:Y:S02]  /*4650*/  FMUL.FTZ R17, R149, R17 ;  /* 0x0000001195117220 */ /* 0x000fe40000410000 */
[----:B------:R-:W-:Y:S02]  /*4660*/  FADD.FTZ R45, R45, R184 ;  /* 0x000000b82d2d7221 */ /* 0x000fe40000010000 */
[----:B------:R-:W-:Y:S01]  /*4670*/  FMUL.FTZ R184, R148, R224 ;  /* 0x000000e094b87220 */ /* 0x000fe20000410000 */
[----:B------:R-:W-:Y:S01]  /*4680*/  HFMA2.MMA R224, -RZ, RZ, 0, 0 ;  /* 0x00000000ffe07435 */ /* 0x000fe200000001ff */
[----:B------:R-:W-:Y:S01]  /*4690*/  FMUL.FTZ R16, R226, c[0x0][0x1e8] ;  /* 0x00007a00e2107a20 */ /* 0x000fe20000410000 */
[----:B------:R-:W-:Y:S02]  /*46a0*/  FSEL R17, R17, RZ, P0 ;  /* 0x000000ff11117208 */ /* 0x000fe40000000000 */
[----:B------:R-:W-:-:S02]  /*46b0*/  FSEL R184, R184, RZ, P5 ;  /* 0x000000ffb8b87208 */ /* 0x000fc40002800000 */
[----:B------:R-:W-:Y:S01]  /*46c0*/  LOP3.LUT P5, RZ, R192, 0xff000000, RZ, 0xc0, !PT ;  /* 0xff000000c0ff7812 */ /* 0x000fe200078ac0ff */
[----:B------:R-:W-:Y:S01]  /*46d0*/  @P6 FMUL.FTZ R224, R16, R225 ;  /* 0x000000e110e06220 */ /* 0x000fe20000410000 */
[----:B------:R-:W-:Y:S01]  /*46e0*/  LOP3.LUT P0, RZ, R193, 0xff, RZ, 0xc0, !PT ;  /* 0x000000ffc1ff7812 */ /* 0x000fe2000780c0ff */
[----:B------:R-:W-:Y:S01]  /*46f0*/  FMUL.FTZ R16, R150, R16 ;  /* 0x0000001096107220 */ /* 0x000fe20000410000 */
[----:B------:R-:W-:Y:S01]  /*4700*/  F2FP.PACK_AB R184, R17, R184 ;  /* 0x000000b811b8723e */ /* 0x000fe200000000ff */
[----:B------:R-:W-:Y:S01]  /*4710*/  FMUL.FTZ R225, R222, c[0x0][0x1e8] ;  /* 0x00007a00dee17a20 */ /* 0x000fe20000410000 */
[----:B------:R-:W-:Y:S01]  /*4720*/  MOV R222, RZ ;  /* 0x000000ff00de7202 */ /* 0x000fe20000000f00 */
[----:B------:R-:W-:Y:S01]  /*4730*/  FMUL.FTZ R17, R191, c[0x0][0x1e8] ;  /* 0x00007a00bf117a20 */ /* 0x000fe20000410000 */
[----:B------:R-:W-:Y:S01]  /*4740*/  FSEL R16, R16, RZ, P6 ;  /* 0x000000ff10107208 */ /* 0x000fe20003000000 */
[----:B------:R-:W-:Y:S01]  /*4750*/  HFMA2.MMA R191, -RZ, RZ, 0, 0 ;  /* 0x00000000ffbf7435 */ /* 0x000fe200000001ff */
[----:B------:R-:W-:Y:S01]  /*4760*/  LOP3.LUT P6, RZ, R193, 0xff00, RZ, 0xc0, !PT ;  /* 0x0000ff00c1ff7812 */ /* 0x000fe200078cc0ff */
[----:B------:R-:W-:-:S02]  /*4770*/  FADD.FTZ R46, R46, R224 ;  /* 0x000000e02e2e7221 */ /* 0x000fc40000010000 */
[----:B------:R-:W-:-:S05]  /*4780*/  @P5 HADD2.F32 R185, -RZ, R185.H1_H1 ;  /* 0x300000b9ffb95230 */ /* 0x000fca0000004100 */
[----:B------:R-:W-:Y:S01]  /*4790*/  @P5 FMUL.FTZ R222, R225, R185 ;  /* 0x000000b9e1de5220 */ /* 0x000fe20000410000 */
[--C-:B------:R-:W-:Y:S01]  /*47a0*/  @P0 HADD2.F32 R185, -RZ, R186.reuse.H0_H0 ;  /* 0x200000baffb90230 */ /* 0x100fe20000004100 */
[----:B------:R-:W-:Y:S02]  /*47b0*/  FMUL.FTZ R225, R151, R225 ;  /* 0x000000e197e17220 */ /* 0x000fe40000410000 */
[----:B------:R-:W-:Y:S02]  /*47c0*/  FADD.FTZ R47, R47, R222 ;  /* 0x000000de2f2f7221 */ /* 0x000fe40000010000 */
[----:B------:R-:W-:Y:S01]  /*47d0*/  @P0 FMUL.FTZ R191, R17, R185 ;  /* 0x000000b911bf0220 */ /* 0x000fe20000410000 */
[----:B------:R-:W-:Y:S01]  /*47e0*/  @P6 HADD2.F32 R185, -RZ, R186.H1_H1 ;  /* 0x300000baffb96230 */ /* 0x000fe20000004100 */
[----:B------:R-:W-:Y:S01]  /*47f0*/  FMUL.FTZ R186, R189, c[0x0][0x1e8] ;  /* 0x00007a00bdba7a20 */ /* 0x000fe20000410000 */
[----:B------:R-:W-:Y:S01]  /*4800*/  MOV R189, RZ ;  /* 0x000000ff00bd7202 */ /* 0x000fe20000000f00 */
[----:B------:R-:W-:-:S02]  /*4810*/  FMUL.FTZ R17, R144, R17 ;  /* 0x0000001190117220 */ /* 0x000fc40000410000 */
[----:B------:R-:W-:Y:S01]  /*4820*/  @P6 FMUL.FTZ R189, R186, R185 ;  /* 0x000000b9babd6220 */ /* 0x000fe20000410000 */
[----:B------:R-:W-:Y:S01]  /*4830*/  FSEL R185, R225, RZ, P5 ;  /* 0x000000ffe1b97208 */ /* 0x000fe20002800000 */
[----:B------:R-:W-:Y:S01]  /*4840*/  FMUL.FTZ R186, R145, R186 ;  /* 0x000000ba91ba7220 */ /* 0x000fe20000410000 */
[----:B------:R-:W-:Y:S01]  /*4850*/  LOP3.LUT P5, RZ, R193, 0xff0000, RZ, 0xc0, !PT ;  /* 0x00ff0000c1ff7812 */ /* 0x000fe200078ac0ff */
[----:B------:R-:W-:Y:S01]  /*4860*/  FADD.FTZ R40, R40, R191 ;  /* 0x000000bf28287221 */ /* 0x000fe20000010000 */
[----:B------:R-:W-:Y:S01]  /*4870*/  FSEL R17, R17, RZ, P0 ;  /* 0x000000ff11117208 */ /* 0x000fe20000000000 */
[----:B------:R-:W-:Y:S01]  /*4880*/  FADD.FTZ R41, R41, R189 ;  /* 0x000000bd29297221 */ /* 0x000fe20000010000 */
[----:B------:R-:W-:Y:S02]  /*4890*/  LOP3.LUT P0, RZ, R193, 0xff000000, RZ, 0xc0, !PT ;  /* 0xff000000c1ff7812 */ /* 0x000fe4000780c0ff */
[----:B------:R-:W-:Y:S01]  /*48a0*/  F2FP.PACK_AB R185, R185, R16 ;  /* 0x00000010b9b9723e */ /* 0x000fe200000000ff */
[----:B------:R-:W-:Y:S01]  /*48b0*/  FMUL.FTZ R16, R188, c[0x0][0x1e8] ;  /* 0x00007a00bc107a20 */ /* 0x000fe20000410000 */
[----:B------:R-:W-:Y:S01]  /*48c0*/  HFMA2.MMA R188, -RZ, RZ, 0, 0 ;  /* 0x00000000ffbc7435 */ /* 0x000fe200000001ff */
[----:B------:R-:W-:-:S04]  /*48d0*/  FSEL R186, R186, RZ, P6 ;  /* 0x000000ffbaba7208 */ /* 0x000fc80003000000 */
[----:B------:R-:W-:Y:S01]  /*48e0*/  @P5 HADD2.F32 R225, -RZ, R187.H0_H0 ;  /* 0x200000bbffe15230 */ /* 0x000fe20000004100 */
[----:B------:R-:W-:-:S03]  /*48f0*/  F2FP.PACK_AB R186, R186, R17 ;  /* 0x00000011baba723e */ /* 0x000fc600000000ff */
[----:B------:R-:W-:Y:S01]  /*4900*/  @P0 HADD2.F32 R187, -RZ, R187.H1_H1 ;  /* 0x300000bbffbb0230 */ /* 0x000fe20000004100 */
[----:B------:R-:W-:Y:S02]  /*4910*/  @P5 FMUL.FTZ R188, R16, R225 ;  /* 0x000000e110bc5220 */ /* 0x000fe40000410000 */
[----:B------:R-:W-:Y:S01]  /*4920*/  FMUL.FTZ R225, R190, c[0x0][0x1e8] ;  /* 0x00007a00bee17a20 */ /* 0x000fe20000410000 */
[----:B------:R-:W-:Y:S01]  /*4930*/  MOV R190, RZ ;  /* 0x000000ff00be7202 */ /* 0x000fe20000000f00 */
[----:B------:R-:W-:Y:S02]  /*4940*/  FMUL.FTZ R16, R146, R16 ;  /* 0x0000001092107220 */ /* 0x000fe40000410000 */
[----:B------:R-:W-:Y:S02]  /*4950*/  @P0 FMUL.FTZ R190, R225, R187 ;  /* 0x000000bbe1be0220 */ /* 0x000fe40000410000 */
[----:B------:R-:W-:Y:S01]  /*4960*/  FMUL.FTZ R187, R147, R225 ;  /* 0x000000e193bb7220 */ /* 0x000fe20000410000 */
[----:B------:R-:W-:Y:S01]  /*4970*/  FSEL R16, R16, RZ, P5 ;  /* 0x000000ff10107208 */ /* 0x000fe20002800000 */
[----:B------:R-:W-:-:S02]  /*4980*/  FADD.FTZ R42, R42, R188 ;  /* 0x000000bc2a2a7221 */ /* 0x000fc40000010000 */
[----:B------:R-:W-:Y:S01]  /*4990*/  FADD.FTZ R43, R43, R190 ;  /* 0x000000be2b2b7221 */ /* 0x000fe20000010000 */
[----:B------:R-:W-:-:S04]  /*49a0*/  FSEL R187, R187, RZ, P0 ;  /* 0x000000ffbbbb7208 */ /* 0x000fc80000000000 */
[----:B------:R-:W-:Y:S02]  /*49b0*/  F2FP.PACK_AB R187, R187, R16 ;  /* 0x00000010bbbb723e */ /* 0x000fe400000000ff */
[----:B------:R-:W-:-:S04]  /*49c0*/  LEA R16, P0, R7, c[0x0][0x248], 0x4 ;  /* 0x0000920007107a11 */ /* 0x000fc800078020ff */
[----:B------:R-:W-:-:S05]  /*49d0*/  LEA.HI.X R17, R7, c[0x0][0x24c], RZ, 0x4, P0 ;  /* 0x0000930007117a11 */ /* 0x000fca00000f24ff */
[----:B------:R0:W-:Y:S04]  /*49e0*/  STG.E.128 [R16.64], R184 ;  /* 0x000000b810007986 */ /* 0x0001e8000c101d04 */
.L_x_6908:
[----:B------:R-:W-:Y:S05]  /*49f0*/  BSYNC B0 ;  /* 0x0000000000007941 */ /* 0x000fea0003800000 */
.L_x_6907:
        /* <DEDUP_REMOVED lines=8> */
.L_x_6890:
[----:B--2---:R-:W0:Y:S01]  /*4a80*/  S2UR UR6, SR_CTAID.X ;  /* 0x00000000000679c3 */ /* 0x004e220000002500 */
        /* <DEDUP_REMOVED lines=18> */
.L_x_6911:
[----:B------:R-:W-:Y:S05]  /*4bb0*/  BSYNC B0 ;  /* 0x0000000000007941 */ /* 0x000fea0003800000 */
.L_x_6910:
        /* <DEDUP_REMOVED lines=13> */
.L_x_6913:
[----:B------:R-:W-:Y:S05]  /*4c90*/  BSYNC B0 ;  /* 0x0000000000007941 */ /* 0x000fea0003800000 */
.L_x_6912:
        /* <DEDUP_REMOVED lines=13> */
.L_x_6915:
[----:B------:R-:W-:Y:S05]  /*4d70*/  BSYNC B0 ;  /* 0x0000000000007941 */ /* 0x000fea0003800000 */
.L_x_6914:
        /* <DEDUP_REMOVED lines=12> */
.L_x_6899:
[----:B------:R-:W-:Y:S01]  /*4e40*/  HFMA2.MMA R186, -RZ, RZ, 0, 9.5367431640625e-07 ;  /* 0x00000010ffba7435 */ /* 0x000fe200000001ff */
[----:B------:R-:W-:-:S02]  /*4e50*/  MOV R185, R224 ;  /* 0x000000e000b97202 */ /* 0x000fc40000000f00 */
[----:B------:R-:W-:Y:S02]  /*4e60*/  MOV R226, 0x1f ;  /* 0x0000001f00e27802 */ /* 0x000fe40000000f00 */
[----:B------:R-:W-:Y:S02]  /*4e70*/  MOV R222, 0xffffffff ;  /* 0xffffffff00de7802 */ /* 0x000fe40000000f00 */
[----:B------:R-:W-:Y:S02]  /*4e80*/  MOV R184, 0x4ea0 ;  /* 0x00004ea000b87802 */ /* 0x000fe40000000f00 */
[----:B-----5:R-:W-:Y:S05]  /*4e90*/  CALL.REL.NOINC `($__internal_114_$__cuda_sm70_shflsync_down_p) ;  /* 0x0000046000007944 */ /* 0x020fea0003c00000 */
[----:B-1----:R-:W-:Y:S01]  /*4ea0*/  MOV R187, R186 ;  /* 0x000000ba00bb7202 */ /* 0x002fe20000000f00 */
[----:B------:R-:W-:Y:S05]  /*4eb0*/  BRA `(.L_x_6916) ;  /* 0xffffd1b000007947 */ /* 0x000fea000383ffff */
.L_x_6900:
[----:B------:R-:W-:Y:S01]  /*4ec0*/  HFMA2.MMA R186, -RZ, RZ, 0, 9.5367431640625e-07 ;  /* 0x00000010ffba7435 */ /* 0x000fe200000001ff */
[----:B------:R-:W-:Y:S02]  /*4ed0*/  MOV R185, R225 ;  /* 0x000000e100b97202 */ /* 0x000fe40000000f00 */
[----:B------:R-:W-:Y:S02]  /*4ee0*/  MOV R226, 0x1f ;  /* 0x0000001f00e27802 */ /* 0x000fe40000000f00 */
[----:B------:R-:W-:-:S02]  /*4ef0*/  MOV R222, 0xffffffff ;  /* 0xffffffff00de7802 */ /* 0x000fc40000000f00 */
[----:B------:R-:W-:Y:S02]  /*4f00*/  MOV R184, 0x4f20 ;  /* 0x00004f2000b87802 */ /* 0x000fe40000000f00 */
[----:B01---5:R-:W-:Y:S05]  /*4f10*/  CALL.REL.NOINC `($__internal_114_$__cuda_sm70_shflsync_down_p) ;  /* 0x000003e000007944 */ /* 0x023fea0003c00000 */
[----:B------:R-:W-:Y:S01]  /*4f20*/  FADD.FTZ R187, R187, R224 ;  /* 0x000000e0bbbb7221 */ /* 0x000fe20000010000 */
[----:B------:R-:W-:Y:S01]  /*4f30*/  MOV R226, 0x1f ;  /* 0x0000001f00e27802 */ /* 0x000fe20000000f00 */
[----:B-1----:R-:W-:Y:S01]  /*4f40*/  FADD.FTZ R189, R225, R186 ;  /* 0x000000bae1bd7221 */ /* 0x002fe20000010000 */
[----:B------:R-:W-:Y:S01]  /*4f50*/  HFMA2.MMA R186, -RZ, RZ, 0, 4.76837158203125e-07 ;  /* 0x00000008ffba7435 */ /* 0x000fe200000001ff */
[----:B------:R-:W-:Y:S02]  /*4f60*/  MOV R222, 0xffffffff ;  /* 0xffffffff00de7802 */ /* 0x000fe40000000f00 */
[----:B------:R-:W-:Y:S02]  /*4f70*/  MOV R185, R187 ;  /* 0x000000bb00b97202 */ /* 0x000fe40000000f00 */
[----:B------:R-:W-:Y:S02]  /*4f80*/  MOV R184, 0x4fa0 ;  /* 0x00004fa000b87802 */ /* 0x000fe40000000f00 */
[----:B------:R-:W-:Y:S05]  /*4f90*/  CALL.REL.NOINC `($__internal_114_$__cuda_sm70_shflsync_down_p) ;  /* 0x0000036000007944 */ /* 0x000fea0003c00000 */
[----:B-1----:R-:W-:Y:S01]  /*4fa0*/  MOV R190, R186 ;  /* 0x000000ba00be7202 */ /* 0x002fe20000000f00 */
[----:B------:R-:W-:Y:S01]  /*4fb0*/  HFMA2.MMA R186, -RZ, RZ, 0, 4.76837158203125e-07 ;  /* 0x00000008ffba7435 */ /* 0x000fe200000001ff */
[----:B------:R-:W-:-:S02]  /*4fc0*/  MOV R185, R189 ;  /* 0x000000bd00b97202 */ /* 0x000fc40000000f00 */
[----:B------:R-:W-:Y:S02]  /*4fd0*/  MOV R226, 0x1f ;  /* 0x0000001f00e27802 */ /* 0x000fe40000000f00 */
[----:B------:R-:W-:Y:S02]  /*4fe0*/  MOV R222, 0xffffffff ;  /* 0xffffffff00de7802 */ /* 0x000fe40000000f00 */
[----:B------:R-:W-:Y:S02]  /*4ff0*/  MOV R184, 0x5010 ;  /* 0x0000501000b87802 */ /* 0x000fe40000000f00 */
[----:B------:R-:W-:Y:S05]  /*5000*/  CALL.REL.NOINC `($__internal_114_$__cuda_sm70_shflsync_down_p) ;  /* 0x000002f000007944 */ /* 0x000fea0003c00000 */
[----:B------:R-:W-:Y:S01]  /*5010*/  FADD.FTZ R187, R190, R187 ;  /* 0x000000bbbebb7221 */ /* 0x000fe20000010000 */
[----:B------:R-:W-:Y:S01]  /*5020*/  MOV R226, 0x1f ;  /* 0x0000001f00e27802 */ /* 0x000fe20000000f00 */
[----:B-1----:R-:W-:Y:S01]  /*5030*/  FADD.FTZ R189, R189, R186 ;  /* 0x000000babdbd7221 */ /* 0x002fe20000010000 */
[----:B------:R-:W-:Y:S01]  /*5040*/  HFMA2.MMA R186, -RZ, RZ, 0, 2.384185791015625e-07 ;  /* 0x00000004ffba7435 */ /* 0x000fe200000001ff */
[----:B------:R-:W-:Y:S02]  /*5050*/  MOV R222, 0xffffffff ;  /* 0xffffffff00de7802 */ /* 0x000fe40000000f00 */
[----:B------:R-:W-:-:S02]  /*5060*/  MOV R185, R187 ;  /* 0x000000bb00b97202 */ /* 0x000fc40000000f00 */
[----:B------:R-:W-:Y:S02]  /*5070*/  MOV R184, 0x5090 ;  /* 0x0000509000b87802 */ /* 0x000fe40000000f00 */
[----:B------:R-:W-:Y:S05]  /*5080*/  CALL.REL.NOINC `($__internal_114_$__cuda_sm70_shflsync_down_p) ;  /* 0x0000027000007944 */ /* 0x000fea0003c00000 */
[----:B-1----:R-:W-:Y:S01]  /*5090*/  MOV R190, R186 ;  /* 0x000000ba00be7202 */ /* 0x002fe20000000f00 */
[----:B------:R-:W-:Y:S01]  /*50a0*/  HFMA2.MMA R186, -RZ, RZ, 0, 2.384185791015625e-07 ;  /* 0x00000004ffba7435 */ /* 0x000fe200000001ff */
[----:B------:R-:W-:Y:S02]  /*50b0*/  MOV R185, R189 ;  /* 0x000000bd00b97202 */ /* 0x000fe40000000f00 */
[----:B------:R-:W-:Y:S02]  /*50c0*/  MOV R226, 0x1f ;  /* 0x0000001f00e27802 */ /* 0x000fe40000000f00 */
[----:B------:R-:W-:Y:S02]  /*50d0*/  MOV R222, 0xffffffff ;  /* 0xffffffff00de7802 */ /* 0x000fe40000000f00 */
[----:B------:R-:W-:Y:S02]  /*50e0*/  MOV R184, 0x5100 ;  /* 0x0000510000b87802 */ /* 0x000fe40000000f00 */
[----:B------:R-:W-:Y:S05]  /*50f0*/  CALL.REL.NOINC `($__internal_114_$__cuda_sm70_shflsync_down_p) ;  /* 0x0000020000007944 */ /* 0x000fea0003c00000 */
[----:B------:R-:W-:Y:S01]  /*5100*/  FADD.FTZ R187, R190, R187 ;  /* 0x000000bbbebb7221 */ /* 0x000fe20000010000 */
[----:B------:R-:W-:Y:S01]  /*5110*/  MOV R226, 0x1f ;  /* 0x0000001f00e27802 */ /* 0x000fe20000000f00 */
[----:B-1----:R-:W-:Y:S01]  /*5120*/  FADD.FTZ R189, R189, R186 ;  /* 0x000000babdbd7221 */ /* 0x002fe20000010000 */
[----:B------:R-:W-:Y:S01]  /*5130*/  HFMA2.MMA R186, -RZ, RZ, 0, 1.1920928955078125e-07 ;  /* 0x00000002ffba7435 */ /* 0x000fe200000001ff */
[----:B------:R-:W-:-:S02]  /*5140*/  MOV R222, 0xffffffff ;  /* 0xffffffff00de7802 */ /* 0x000fc40000000f00 */
[----:B------:R-:W-:Y:S02]  /*5150*/  MOV R185, R187 ;  /* 0x000000bb00b97202 */ /* 0x000fe40000000f00 */
[----:B------:R-:W-:Y:S02]  /*5160*/  MOV R184, 0x5180 ;  /* 0x0000518000b87802 */ /* 0x000fe40000000f00 */
[----:B------:R-:W-:Y:S05]  /*5170*/  CALL.REL.NOINC `($__internal_114_$__cuda_sm70_shflsync_down_p) ;  /* 0x0000018000007944 */ /* 0x000fea0003c00000 */
[----:B-1----:R-:W-:Y:S01]  /*5180*/  MOV R190, R186 ;  /* 0x000000ba00be7202 */ /* 0x002fe20000000f00 */
[----:B------:R-:W-:Y:S01]  /*5190*/  HFMA2.MMA R186, -RZ, RZ, 0, 1.1920928955078125e-07 ;  /* 0x00000002ffba7435 */ /* 0x000fe200000001ff */
[----:B------:R-:W-:Y:S02]  /*51a0*/  MOV R185, R189 ;  /* 0x000000bd00b97202 */ /* 0x000fe40000000f00 */
[----:B------:R-:W-:Y:S02]  /*51b0*/  MOV R226, 0x1f ;  /* 0x0000001f00e27802 */ /* 0x000fe40000000f00 */
[----:B------:R-:W-:Y:S02]  /*51c0*/  MOV R222, 0xffffffff ;  /* 0xffffffff00de7802 */ /* 0x000fe40000000f00 */
[----:B------:R-:W-:-:S02]  /*51d0*/  MOV R184, 0x51f0 ;  /* 0x000051f000b87802 */ /* 0x000fc40000000f00 */
[----:B------:R-:W-:Y:S05]  /*51e0*/  CALL.REL.NOINC `($__internal_114_$__cuda_sm70_shflsync_down_p) ;  /* 0x0000011000007944 */ /* 0x000fea0003c00000 */
[----:B------:R-:W-:Y:S01]  /*51f0*/  FADD.FTZ R190, R190, R187 ;  /* 0x000000bbbebe7221 */ /* 0x000fe20000010000 */
[----:B------:R-:W-:Y:S01]  /*5200*/  MOV R226, 0x1f ;  /* 0x0000001f00e27802 */ /* 0x000fe20000000f00 */
[----:B-1----:R-:W-:Y:S01]  /*5210*/  FADD.FTZ R187, R189, R186 ;  /* 0x000000babdbb7221 */ /* 0x002fe20000010000 */
[----:B------:R-:W-:Y:S01]  /*5220*/  HFMA2.MMA R186, -RZ, RZ, 0, 5.9604644775390625e-08 ;  /* 0x00000001ffba7435 */ /* 0x000fe200000001ff */
[----:B------:R-:W-:-:S02]  /*5230*/  MOV R222, 0xffffffff ;  /* 0xffffffff00de7802 */ /* 0x000fc40000000f00 */
[----:B------:R-:W-:Y:S02]  /*5240*/  MOV R185, R190 ;  /* 0x000000be00b97202 */ /* 0x000fe40000000f00 */
[----:B------:R-:W-:Y:S02]  /*5250*/  MOV R184, 0x5270 ;  /* 0x0000527000b87802 */ /* 0x000fe40000000f00 */
[----:B------:R-:W-:Y:S05]  /*5260*/  CALL.REL.NOINC `($__internal_114_$__cuda_sm70_shflsync_down_p) ;  /* 0x0000009000007944 */ /* 0x000fea0003c00000 */
[----:B-1----:R-:W-:Y:S01]  /*5270*/  MOV R189, R186 ;  /* 0x000000ba00bd7202 */ /* 0x002fe20000000f00 */
[----:B------:R-:W-:Y:S01]  /*5280*/  HFMA2.MMA R186, -RZ, RZ, 0, 5.9604644775390625e-08 ;  /* 0x00000001ffba7435 */ /* 0x000fe200000001ff */
[----:B------:R-:W-:Y:S02]  /*5290*/  MOV R185, R187 ;  /* 0x000000bb00b97202 */ /* 0x000fe40000000f00 */
[----:B------:R-:W-:Y:S02]  /*52a0*/  MOV R226, 0x1f ;  /* 0x0000001f00e27802 */ /* 0x000fe40000000f00 */
[----:B------:R-:W-:Y:S02]  /*52b0*/  MOV R222, 0xffffffff ;  /* 0xffffffff00de7802 */ /* 0x000fe40000000f00 */
[----:B------:R-:W-:-:S02]  /*52c0*/  MOV R184, 0x52e0 ;  /* 0x000052e000b87802 */ /* 0x000fc40000000f00 */
[----:B------:R-:W-:Y:S05]  /*52d0*/  CALL.REL.NOINC `($__internal_114_$__cuda_sm70_shflsync_down_p) ;  /* 0x0000002000007944 */ /* 0x000fea0003c00000 */
[----:B-1----:R-:W-:Y:S01]  /*52e0*/  MOV R185, R186 ;  /* 0x000000ba00b97202 */ /* 0x002fe20000000f00 */
[----:B------:R-:W-:Y:S05]  /*52f0*/  BRA `(.L_x_6917) ;  /* 0xffffce9000007947 */ /* 0x000fea000383ffff */
        .weak           $__internal_114_$__cuda_sm70_shflsync_down_p
        .type           $__internal_114_$__cuda_sm70_shflsync_down_p,@function
        .size           $__internal_114_$__cuda_sm70_shflsync_down_p,(.L_x_11848 - $__internal_114_$__cuda_sm70_shflsync_down_p)
$__internal_114_$__cuda_sm70_shflsync_down_p:
[----:B------:R-:W-:Y:S04]  /*5300*/  WARPSYNC R222 ;  /* 0x000000de00007348 */ /* 0x000fe80003800000 */
[----:B------:R0:W1:Y:S02]  /*5310*/  SHFL.DOWN PT, R186, R185, R186, R226 ;  /* 0x080000bab9ba7389 */ /* 0x00006400000e00e2 */
[----:B0-----:R-:W-:-:S06]  /*5320*/  HFMA2.MMA R185, -RZ, RZ, 0, 0 ;  /* 0x00000000ffb97435 */ /* 0x001fcc00000001ff */
[----:B------:R-:W-:Y:S05]  /*5330*/  RET.REL.NODEC R184 `(_ZN10layer_norm13ln_bwd_kernelINS_13Kernel_traitsIf6__halfS2_S2_fjLj8192ELj1ELj1ELj8ELj16ENS_18Kernel_traits_baseILj8192EfS2_S2_S2_fjLj256EEEEELb1ELb1ELb0ELb0EEEvNS_9BwdParamsE) ;  /* 0xffffacc0b8007950 */ /* 0x000fea0003c3ffff */
.L_x_6918:
        /* <DEDUP_REMOVED lines=12> */
.L_x_11848:


//--------------------- .text._ZN10layer_norm13ln_bwd_kernelINS_13Kernel_traitsIf6__halfS2_S2_fjLj8192ELj1ELj1ELj8ELj16ENS_18Kernel_traits_baseILj8192EfS2_S2_S2_fjLj256EEEEELb1ELb1ELb0ELb1EEEvNS_9BwdParamsE --------------------------
	.section	.text._ZN10layer_norm13ln_bwd_kernelINS_13Kernel_traitsIf6__halfS2_S2_fjLj8192ELj1ELj1ELj8ELj16ENS_18Kernel_traits_baseILj8192EfS2_S2_S2_fjLj256EEEEELb1ELb1ELb0ELb1EEEvNS_9BwdParamsE,"ax",@progbits
	.sectioninfo	@"SHI_REGISTERS=255"
	.align	128
        .global         _ZN10layer_norm13ln_bwd_kernelINS_13Kernel_traitsIf6__halfS2_S2_fjLj8192ELj1ELj1ELj8ELj16ENS_18Kernel_traits_baseILj8192EfS2_S2_S2_fjLj256EEEEELb1ELb1ELb0ELb1EEEvNS_9BwdParamsE
        .type           _ZN10layer_norm13ln_bwd_kernelINS_13Kernel_traitsIf6__halfS2_S2_fjLj8192ELj1ELj1ELj8ELj16ENS_18Kernel_traits_baseILj8192EfS2_S2_S2_fjLj256EEEEELb1ELb1ELb0ELb1EEEvNS_9BwdParamsE,@function
        .size           _ZN10layer_norm13ln_bwd_kernelINS_13Kernel_traitsIf6__halfS2_S2_fjLj8192ELj1ELj1ELj8ELj16ENS_18Kernel_traits_baseILj8192EfS2_S2_S2_fjLj256EEEEELb1ELb1ELb0ELb1EEEvNS_9BwdParamsE,(.L_x_11849 - _ZN10layer_norm13ln_bwd_kernelINS_13Kernel_traitsIf6__halfS2_S2_fjLj8192ELj1ELj1ELj8ELj16ENS_18Kernel_traits_baseILj8192EfS2_S2_S2_fjLj256EEEEELb1ELb1ELb0ELb1EEEvNS_9BwdParamsE)
        .other          _ZN10layer_norm13ln_bwd_kernelINS_13Kernel_traitsIf6__halfS2_S2_fjLj8192ELj1ELj1ELj8ELj16ENS_18Kernel_traits_baseILj8192EfS2_S2_S2_fjLj256EEEEELb1ELb1ELb0ELb1EEEvNS_9BwdParamsE,@"STO_CUDA_ENTRY STV_DEFAULT"
_ZN10layer_norm13ln_bwd_kernelINS_13Kernel_traitsIf6__halfS2_S2_fjLj8192ELj1ELj1ELj8ELj16ENS_18Kernel_traits_baseILj8192EfS2_S2_S2_fjLj256EEEEELb1ELb1ELb0ELb1EEEvNS_9BwdParamsE:
.text._ZN10layer_norm13ln_bwd_kernelINS_13Kernel_traitsIf6__halfS2_S2_fjLj8192ELj1ELj1ELj8ELj16ENS_18Kernel_traits_baseILj8192EfS2_S2_S2_fjLj256EEEEELb1ELb1ELb0ELb1EEEvNS_9BwdParamsE:
        /* <DEDUP_REMOVED lines=57> */
.L_x_6919:
        /* <DEDUP_REMOVED lines=81> */
.L_x_6924:
        /* <DEDUP_REMOVED lines=51> */
[----:B--2---:R-:W-:Y:S01]  /*0bd0*/  @P0 HADD2.F32 R183, -RZ, R167.H0_H0 ;  /* 0x200000a7ffb70230 */ /* 0x004fe20000004100 */
[----:B------:R-:W-:-:S05]  /*0be0*/  @P1 IMAD.WIDE.U32 R166, R190, R176, c[0x0][0x218] ;  /* 0x00008600bea61625 */ /* 0x000fca00078e00b0 */
[----:B------:R0:W5:Y:S02]  /*0bf0*/  @P1 LDG.E.128 R104, [R166.64] ;  /* 0x00000004a6681981 */ /* 0x000164000c1e1d00 */
[----:B0-----:R-:W-:-:S06]  /*0c00*/  IMAD.WIDE.U32 R166, R186, R192, c[0x0][0x190] ;  /* 0x00006400baa67625 */ /* 0x001fcc00078e00c0 */
[----:B------:R-:W5:Y:S01]  /*0c10*/  LDG.E.64 R166, [R166.64] ;  /* 0x00000004a6a67981 */ /* 0x000f62000c1e1b00 */
[----:B------:R-:W-:Y:S01]  /*0c20*/  ISETP.NE.AND P0, PT, RZ, UR6, PT ;  /* 0x00000006ff007c0c */ /* 0x000fe2000bf05270 */
[--C-:B---3--:R-:W-:Y:S02]  /*0c30*/  HADD2.F32 R202, -RZ, R120.reuse.H0_H0 ;  /* 0x20000078ffca7230 */ /* 0x108fe40000004100 */
[----:B------:R-:W-:Y:S01]  /*0c40*/  HADD2.F32 R203, -RZ, R120.H1_H1 ;  /* 0x30000078ffcb7230 */ /* 0x000fe20000004100 */
[----:B----4-:R-:W-:Y:S01]  /*0c50*/  FSEL R120, R191, RZ, !P0 ;  /* 0x000000ffbf787208 */ /* 0x010fe20004000000 */
[----:B------:R-:W-:Y:S02]  /*0c60*/  HADD2.F32 R195, -RZ, R130.H0_H0 ;  /* 0x20000082ffc37230 */ /* 0x000fe40000004100 */
[--C-:B------:R-:W-:Y:S02]  /*0c70*/  HADD2.F32 R231, -RZ, R125.reuse.H0_H0 ;  /* 0x2000007dffe77230 */ /* 0x100fe40000004100 */
[----:B------:R-:W-:Y:S01]  /*0c80*/  FADD.FTZ R202, -R120, R202 ;  /* 0x000000ca78ca7221 */ /* 0x000fe20000010100 */
[----:B------:R-:W-:-:S02]  /*0c90*/  HADD2.F32 R232, -RZ, R125.H1_H1 ;  /* 0x3000007dffe87230 */ /* 0x000fc40000004100 */
[----:B------:R-:W-:Y:S01]  /*0ca0*/  HADD2.F32 R125, -RZ, R130.H1_H1 ;  /* 0x30000082ff7d7230 */ /* 0x000fe20000004100 */
[C---:B------:R-:W-:Y:S01]  /*0cb0*/  FADD.FTZ R203, -R120.reuse, R203 ;  /* 0x000000cb78cb7221 */ /* 0x040fe20000010100 */
[--C-:B------:R-:W-:Y:S01]  /*0cc0*/  HADD2.F32 R228, -RZ, R121.reuse.H0_H0 ;  /* 0x20000079ffe47230 */ /* 0x100fe20000004100 */
[----:B------:R-:W-:Y:S01]  /*0cd0*/  FADD.FTZ R195, -R120, R195 ;  /* 0x000000c378c37221 */ /* 0x000fe20000010100 */
[----:B------:R-:W-:Y:S01]  /*0ce0*/  HADD2.F32 R209, -RZ, R124.H0_H0 ;  /* 0x2000007cffd17230 */ /* 0x000fe20000004100 */
[----:B------:R-:W-:Y:S01]  /*0cf0*/  FMUL.FTZ R202, R184, R202 ;  /* 0x000000cab8ca7220 */ /* 0x000fe20000410000 */
[--C-:B------:R-:W-:Y:S01]  /*0d00*/  HADD2.F32 R212, -RZ, R140.reuse.H0_H0 ;  /* 0x2000008cffd47230 */ /* 0x100fe20000004100 */
[C---:B------:R-:W-:Y:S01]  /*0d10*/  FADD.FTZ R191, -R120.reuse, R125 ;  /* 0x0000007d78bf7221 */ /* 0x040fe20000010100 */
[----:B------:R-:W-:Y:S01]  /*0d20*/  HADD2.F32 R214, -RZ, R140.H1_H1 ;  /* 0x3000008cffd67230 */ /* 0x000fe20000004100 */
[----:B------:R-:W-:Y:S01]  /*0d30*/  FADD.FTZ R228, -R120, R228 ;  /* 0x000000e478e47221 */ /* 0x000fe20000010100 */
[----:B------:R-:W-:Y:S01]  /*0d40*/  HADD2.F32 R230, -RZ, R121.H1_H1 ;  /* 0x30000079ffe67230 */ /* 0x000fe20000004100 */
[----:B------:R-:W-:Y:S01]  /*0d50*/  FADD.FTZ R34, R209, R34 ;  /* 0x00000022d1227221 */ /* 0x000fe20000010000 */
[----:B------:R-:W-:Y:S01]  /*0d60*/  HADD2.F32 R229, -RZ, R124.H1_H1 ;  /* 0x3000007cffe57230 */ /* 0x000fe20000004100 */
[----:B------:R-:W-:Y:S01]  /*0d70*/  FMUL.FTZ R203, R184, R203 ;  /* 0x000000cbb8cb7220 */ /* 0x000fe20000410000 */
[--C-:B------:R-:W-:Y:S01]  /*0d80*/  HADD2.F32 R140, -RZ, R142.reuse.H0_H0 ;  /* 0x2000008eff8c7230 */ /* 0x100fe20000004100 */
[----:B------:R-:W-:Y:S01]  /*0d90*/  FFMA.FTZ R2, R202, R209, R2 ;  /* 0x000000d1ca027223 */ /* 0x000fe20000010002 */
[----:B------:R-:W-:Y:S01]  /*0da0*/  HADD2.F32 R205, -RZ, R142.H1_H1 ;  /* 0x3000008effcd7230 */ /* 0x000fe20000004100 */
[----:B------:R-:W-:Y:S01]  /*0db0*/  FMUL.FTZ R142, R184, R195 ;  /* 0x000000c3b88e7220 */ /* 0x000fe20000410000 */
[----:B------:R-:W-:Y:S01]  /*0dc0*/  HADD2.F32 R194, -RZ, R132.H1_H1 ;  /* 0x30000084ffc27230 */ /* 0x000fe20000004100 */
[----:B------:R-:W-:Y:S01]  /*0dd0*/  FMUL.FTZ R209, R96, R209 ;  /* 0x000000d160d17220 */ /* 0x000fe20000410000 */
[----:B------:R-:W-:-:S02]  /*0de0*/  HADD2.F32 R207, -RZ, R143.H0_H0 ;  /* 0x2000008fffcf7230 */ /* 0x000fc40000004100 */
[----:B------:R-:W-:Y:S01]  /*0df0*/  HADD2.F32 R208, -RZ, R143.H1_H1 ;  /* 0x3000008fffd07230 */ /* 0x000fe20000004100 */
[----:B------:R-:W-:Y:S01]  /*0e00*/  FMUL.FTZ R143, R184, R191 ;  /* 0x000000bfb88f7220 */ /* 0x000fe20000410000 */
[----:B------:R-:W-:Y:S01]  /*0e10*/  HADD2.F32 R220, -RZ, R122.H0_H0 ;  /* 0x2000007affdc7230 */ /* 0x000fe20000004100 */
[----:B------:R-:W-:Y:S01]  /*0e20*/  FADD.FTZ R230, -R120, R230 ;  /* 0x000000e678e67221 */ /* 0x000fe20000010100 */
[--C-:B------:R-:W-:Y:S01]  /*0e30*/  HADD2.F32 R222, -RZ, R126.reuse.H0_H0 ;  /* 0x2000007effde7230 */ /* 0x100fe20000004100 */
[----:B------:R-:W-:Y:S01]  /*0e40*/  FADD.FTZ R33, R229, R33 ;  /* 0x00000021e5217221 */ /* 0x000fe20000010000 */
[----:B------:R-:W-:Y:S01]  /*0e50*/  HADD2.F32 R224, -RZ, R126.H1_H1 ;  /* 0x3000007effe07230 */ /* 0x000fe20000004100 */
[----:B------:R-:W-:Y:S01]  /*0e60*/  FMUL.FTZ R228, R184, R228 ;  /* 0x000000e4b8e47220 */ /* 0x000fe20000410000 */
[--C-:B------:R-:W-:Y:S01]  /*0e70*/  HADD2.F32 R226, -RZ, R127.reuse.H0_H0 ;  /* 0x2000007fffe27230 */ /* 0x100fe20000004100 */
[----:B------:R-:W-:Y:S01]  /*0e80*/  FFMA.FTZ R0, R203, R229, R0 ;  /* 0x000000e5cb007223 */ /* 0x000fe20000010000 */
[----:B------:R-:W-:Y:S01]  /*0e90*/  HADD2.F32 R227, -RZ, R127.H1_H1 ;  /* 0x3000007fffe37230 */ /* 0x000fe20000004100 */
[----:B------:R-:W-:Y:S01]  /*0ea0*/  FADD.FTZ R164, R140, R164 ;  /* 0x000000a48ca47221 */ /* 0x000fe20000010000 */
[--C-:B------:R-:W-:Y:S01]  /*0eb0*/  HADD2.F32 R127, -RZ, R146.reuse.H0_H0 ;  /* 0x20000092ff7f7230 */ /* 0x100fe20000004100 */
[-C--:B------:R-:W-:Y:S01]  /*0ec0*/  FFMA.FTZ R14, R142, R140.reuse, R14 ;  /* 0x0000008c8e0e7223 */ /* 0x080fe2000001000e */
[----:B------:R-:W-:Y:S01]  /*0ed0*/  HADD2.F32 R126, -RZ, R146.H1_H1 ;  /* 0x30000092ff7e7230 */ /* 0x000fe20000004100 */
[----:B------:R-:W-:-:S02]  /*0ee0*/  FMUL.FTZ R191, R84, R140 ;  /* 0x0000008c54bf7220 */ /* 0x000fc40000410000 */
[----:B------:R-:W-:Y:S02]  /*0ef0*/  FADD.FTZ R194, -R120, R194 ;  /* 0x000000c278c27221 */ /* 0x000fe40000010100 */
[----:B------:R-:W-:Y:S02]  /*0f00*/  FMUL.FTZ R229, R97, R229 ;  /* 0x000000e561e57220 */ /* 0x000fe40000410000 */
[----:B------:R-:W-:Y:S01]  /*0f10*/  FADD.FTZ R140, RZ, R209 ;  /* 0x000000d1ff8c7221 */ /* 0x000fe20000010000 */
[----:B------:R-:W-:Y:S01]  /*0f20*/  HADD2.F32 R221, -RZ, R122.H1_H1 ;  /* 0x3000007affdd7230 */ /* 0x000fe20000004100 */
[----:B------:R-:W-:Y:S01]  /*0f30*/  FFMA.FTZ R146, R202, R209, RZ ;  /* 0x000000d1ca927223 */ /* 0x000fe200000100ff */
[--C-:B------:R-:W-:Y:S01]  /*0f40*/  HADD2.F32 R193, -RZ, R144.reuse.H0_H0 ;  /* 0x20000090ffc17230 */ /* 0x100fe20000004100 */
[----:B------:R-:W-:Y:S01]  /*0f50*/  FADD.FTZ R220, -R120, R220 ;  /* 0x000000dc78dc7221 */ /* 0x000fe20000010100 */
[----:B------:R-:W-:Y:S01]  /*0f60*/  HADD2.F32 R144, -RZ, R144.H1_H1 ;  /* 0x30000090ff907230 */ /* 0x000fe20000004100 */
[----:B------:R-:W-:-:S02]  /*0f70*/  FADD.FTZ R152, R231, R152 ;  /* 0x00000098e7987221 */ /* 0x000fc40000010000 */
[----:B------:R-:W-:Y:S02]  /*0f80*/  FMUL.FTZ R230, R184, R230 ;  /* 0x000000e6b8e67220 */ /* 0x000fe40000410000 */
[-C--:B------:R-:W-:Y:S02]  /*0f90*/  FFMA.FTZ R4, R228, R231.reuse, R4 ;  /* 0x000000e7e4047223 */ /* 0x080fe40000010004 */
[----:B------:R-:W-:Y:S02]  /*0fa0*/  FMUL.FTZ R231, R98, R231 ;  /* 0x000000e762e77220 */ /* 0x000fe40000410000 */
[----:B------:R-:W-:Y:S02]  /*0fb0*/  FMUL.FTZ R194, R184, R194 ;  /* 0x000000c2b8c27220 */ /* 0x000fe40000410000 */
[----:B------:R-:W-:Y:S01]  /*0fc0*/  FADD.FTZ R140, R140, R229 ;  /* 0x000000e58c8c7221 */ /* 0x000fe20000010000 */
[----:B------:R-:W-:Y:S01]  /*0fd0*/  HADD2.F32 R223, -RZ, R123.H0_H0 ;  /* 0x2000007bffdf7230 */ /* 0x000fe20000004100 */
        /* <DEDUP_REMOVED lines=10> */
[----:B------:R-:W-:Y:S01]  /*1080*/  HADD2.F32 R225, -RZ, R123.H1_H1 ;  /* 0x3000007bffe17230 */ /* 0x000fe20000004100 */
[----:B------:R-:W-:Y:S02]  /*1090*/  FFMA.FTZ R144, R228, R231, R146 ;  /* 0x000000e7e4907223 */ /* 0x000fe40000010092 */
[----:B------:R-:W-:Y:S02]  /*10a0*/  FADD.FTZ R223, -R120, R223 ;  /* 0x000000df78df7221 */ /* 0x000fe40000010100 */
[----:B------:R-:W-:-:S02]  /*10b0*/  FADD.FTZ R154, R222, R154 ;  /* 0x0000009ade9a7221 */ /* 0x000fc40000010000 */
[----:B------:R-:W-:Y:S02]  /*10c0*/  FMUL.FTZ R221, R184, R221 ;  /* 0x000000ddb8dd7220 */ /* 0x000fe40000410000 */
[-C--:B------:R-:W-:Y:S02]  /*10d0*/  FFMA.FTZ R6, R220, R222.reuse, R6 ;  /* 0x000000dedc067223 */ /* 0x080fe40000010006 */
[----:B------:R-:W-:Y:S02]  /*10e0*/  FMUL.FTZ R222, R92, R222 ;  /* 0x000000de5cde7220 */ /* 0x000fe40000410000 */
[----:B------:R-:W-:Y:S01]  /*10f0*/  FADD.FTZ R140, R140, R232 ;  /* 0x000000e88c8c7221 */ /* 0x000fe20000010000 */
[----:B------:R-:W-:Y:S01]  /*1100*/  HADD2.F32 R210, -RZ, R128.H0_H0 ;  /* 0x20000080ffd27230 */ /* 0x000fe20000004100 */
[----:B------:R-:W-:Y:S02]  /*1110*/  FFMA.FTZ R144, R230, R232, R144 ;  /* 0x000000e8e6907223 */ /* 0x000fe40000010090 */
[----:B------:R-:W-:-:S02]  /*1120*/  FADD.FTZ R225, -R120, R225 ;  /* 0x000000e178e17221 */ /* 0x000fc40000010100 */
[----:B------:R-:W-:Y:S02]  /*1130*/  FADD.FTZ R153, R224, R153 ;  /* 0x00000099e0997221 */ /* 0x000fe40000010000 */
[----:B------:R-:W-:Y:S02]  /*1140*/  FMUL.FTZ R223, R184, R223 ;  /* 0x000000dfb8df7220 */ /* 0x000fe40000410000 */
[-C--:B------:R-:W-:Y:S02]  /*1150*/  FFMA.FTZ R5, R221, R224.reuse, R5 ;  /* 0x000000e0dd057223 */ /* 0x080fe40000010005 */
[----:B------:R-:W-:Y:S02]  /*1160*/  FMUL.FTZ R224, R93, R224 ;  /* 0x000000e05de07220 */ /* 0x000fe40000410000 */
[----:B------:R-:W-:Y:S01]  /*1170*/  FADD.FTZ R140, R140, R222 ;  /* 0x000000de8c8c7221 */ /* 0x000fe20000010000 */
[----:B------:R-:W-:Y:S01]  /*1180*/  HADD2.F32 R211, -RZ, R128.H1_H1 ;  /* 0x30000080ffd37230 */ /* 0x000fe20000004100 */
[----:B------:R-:W-:Y:S01]  /*1190*/  FFMA.FTZ R144, R220, R222, R144 ;  /* 0x000000dedc907223 */ /* 0x000fe20000010090 */
[----:B------:R-:W-:Y:S01]  /*11a0*/  HADD2.F32 R124, -RZ, R134.H0_H0 ;  /* 0x20000086ff7c7230 */ /* 0x000fe20000004100 */
[----:B------:R-:W-:-:S02]  /*11b0*/  FADD.FTZ R210, -R120, R210 ;  /* 0x000000d278d27221 */ /* 0x000fc40000010100 */
[----:B------:R-:W-:Y:S02]  /*11c0*/  FADD.FTZ R156, R226, R156 ;  /* 0x0000009ce29c7221 */ /* 0x000fe40000010000 */
[----:B------:R-:W-:Y:S02]  /*11d0*/  FMUL.FTZ R225, R184, R225 ;  /* 0x000000e1b8e17220 */ /* 0x000fe40000410000 */
[-C--:B------:R-:W-:Y:S02]  /*11e0*/  FFMA.FTZ R8, R223, R226.reuse, R8 ;  /* 0x000000e2df087223 */ /* 0x080fe40000010008 */
[----:B------:R-:W-:Y:S02]  /*11f0*/  FMUL.FTZ R226, R94, R226 ;  /* 0x000000e25ee27220 */ /* 0x000fe40000410000 */
[----:B------:R-:W-:Y:S01]  /*1200*/  FADD.FTZ R140, R140, R224 ;  /* 0x000000e08c8c7221 */ /* 0x000fe20000010000 */
[----:B------:R-:W-:Y:S01]  /*1210*/  HADD2.F32 R213, -RZ, R129.H0_H0 ;  /* 0x20000081ffd57230 */ /* 0x000fe20000004100 */
[----:B------:R-:W-:-:S02]  /*1220*/  FFMA.FTZ R144, R221, R224, R144 ;  /* 0x000000e0dd907223 */ /* 0x000fc40000010090 */
[----:B------:R-:W-:Y:S01]  /*1230*/  @P1 IMAD.WIDE.U32 R176, R185, R176, c[0x0][0x218] ;  /* 0x00008600b9b01625 */ /* 0x000fe200078e00b0 */
[----:B------:R-:W-:-:S03]  /*1240*/  HADD2.F32 R215, -RZ, R129.H1_H1 ;  /* 0x30000081ffd77230 */ /* 0x000fc60000004100 */
[C---:B------:R-:W-:Y:S02]  /*1250*/  FADD.FTZ R211, -R120.reuse, R211 ;  /* 0x000000d378d37221 */ /* 0x040fe40000010100 */
[----:B------:R-:W-:Y:S02]  /*1260*/  FADD.FTZ R155, R227, R155 ;  /* 0x0000009be39b7221 */ /* 0x000fe40000010000 */
[----:B------:R-:W-:Y:S01]  /*1270*/  IMAD.WIDE.U32 R188, R187, R192, c[0x0][0x190] ;  /* 0x00006400bbbc7625 */ /* 0x000fe200078e00c0 */
[----:B------:R-:W-:Y:S01]  /*1280*/  HADD2.F32 R123, -RZ, R134.H1_H1 ;  /* 0x30000086ff7b7230 */ /* 0x000fe20000004100 */
        /* <DEDUP_REMOVED lines=15> */
[----:B------:R-:W-:Y:S01]  /*1380*/  HADD2.F32 R216, -RZ, R141.H0_H0 ;  /* 0x2000008dffd87230 */ /* 0x000fe20000004100 */
[----:B------:R-:W-:Y:S01]  /*1390*/  FFMA.FTZ R124, R225, R227, R144 ;  /* 0x000000e3e17c7223 */ /* 0x000fe20000010090 */
[--C-:B------:R-:W-:Y:S01]  /*13a0*/  HADD2.F32 R125, -RZ, R147.reuse.H0_H0 ;  /* 0x20000093ff7d7230 */ /* 0x100fe20000004100 */
[C---:B------:R-:W-:Y:S01]  /*13b0*/  FADD.FTZ R215, -R120.reuse, R215 ;  /* 0x000000d778d77221 */ /* 0x040fe20000010100 */
[----:B0-----:R-:W-:Y:S01]  /*13c0*/  HADD2.F32 R189, -RZ, R147.H1_H1 ;  /* 0x30000093ffbd7230 */ /* 0x001fe20000004100 */
[----:B------:R-:W-:-:S02]  /*13d0*/  FADD.FTZ R123, -R120, R123 ;  /* 0x0000007b787b7221 */ /* 0x000fc40000010100 */
[----:B------:R-:W-:Y:S02]  /*13e0*/  FADD.FTZ R157, R214, R157 ;  /* 0x0000009dd69d7221 */ /* 0x000fe40000010000 */
[----:B------:R-:W-:Y:S02]  /*13f0*/  FMUL.FTZ R213, R184, R213 ;  /* 0x000000d5b8d57220 */ /* 0x000fe40000410000 */
[-C--:B------:R-:W-:Y:S02]  /*1400*/  FFMA.FTZ R9, R211, R214.reuse, R9 ;  /* 0x000000d6d3097223 */ /* 0x080fe40000010009 */
[----:B------:R-:W-:Y:S02]  /*1410*/  FADD.FTZ R178, R127, R178 ;  /* 0x000000b27fb27221 */ /* 0x000fe40000010000 */
[-C--:B------:R-:W-:Y:S02]  /*1420*/  FFMA.FTZ R22, R146, R127.reuse, R22 ;  /* 0x0000007f92167223 */ /* 0x080fe40000010016 */
[----:B------:R-:W-:Y:S01]  /*1430*/  FMUL.FTZ R147, R76, R127 ;  /* 0x0000007f4c937220 */ /* 0x000fe20000410000 */
[--C-:B------:R-:W-:Y:S01]  /*1440*/  HADD2.F32 R204, -RZ, R131.reuse.H0_H0 ;  /* 0x20000083ffcc7230 */ /* 0x100fe20000004100 */
[----:B------:R-:W-:Y:S01]  /*1450*/  FMUL.FTZ R214, R89, R214 ;  /* 0x000000d659d67220 */ /* 0x000fe20000410000 */
[----:B------:R-:W-:Y:S01]  /*1460*/  HADD2.F32 R206, -RZ, R131.H1_H1 ;  /* 0x30000083ffce7230 */ /* 0x000fe20000004100 */
[----:B------:R-:W-:Y:S01]  /*1470*/  FADD.FTZ R127, R140, R212 ;  /* 0x000000d48c7f7221 */ /* 0x000fe20000010000 */
[--C-:B------:R-:W-:Y:S01]  /*1480*/  HADD2.F32 R128, -RZ, R136.reuse.H0_H0 ;  /* 0x20000088ff807230 */ /* 0x100fe20000004100 */
[----:B------:R-:W-:Y:S01]  /*1490*/  FFMA.FTZ R124, R210, R212, R124 ;  /* 0x000000d4d27c7223 */ /* 0x000fe2000001007c */
[----:B------:R-:W-:Y:S01]  /*14a0*/  HADD2.F32 R130, -RZ, R136.H1_H1 ;  /* 0x30000088ff827230 */ /* 0x000fe20000004100 */
[----:B------:R-:W-:Y:S01]  /*14b0*/  FADD.FTZ R160, R216, R160 ;  /* 0x000000a0d8a07221 */ /* 0x000fe20000010000 */
[----:B------:R-:W-:Y:S01]  /*14c0*/  HADD2.F32 R217, -RZ, R141.H1_H1 ;  /* 0x3000008dffd97230 */ /* 0x000fe20000004100 */
[C---:B------:R-:W-:Y:S01]  /*14d0*/  FMUL.FTZ R215, R184.reuse, R215 ;  /* 0x000000d7b8d77220 */ /* 0x040fe20000410000 */
[--C-:B------:R-:W-:Y:S01]  /*14e0*/  HADD2.F32 R129, -RZ, R148.reuse.H0_H0 ;  /* 0x20000094ff817230 */ /* 0x100fe20000004100 */
[-C--:B------:R-:W-:Y:S01]  /*14f0*/  FFMA.FTZ R12, R213, R216.reuse, R12 ;  /* 0x000000d8d50c7223 */ /* 0x080fe2000001000c */
[----:B------:R-:W-:Y:S01]  /*1500*/  HADD2.F32 R131, -RZ, R148.H1_H1 ;  /* 0x30000094ff837230 */ /* 0x000fe20000004100 */
[----:B------:R-:W-:Y:S01]  /*1510*/  FMUL.FTZ R148, R184, R123 ;  /* 0x0000007bb8947220 */ /* 0x000fe20000410000 */
[----:B------:R-:W-:Y:S01]  /*1520*/  HADD2.F32 R192, -RZ, R132.H0_H0 ;  /* 0x20000084ffc07230 */ /* 0x000fe20000004100 */
[----:B------:R-:W-:Y:S01]  /*1530*/  FMUL.FTZ R216, R90, R216 ;  /* 0x000000d85ad87220 */ /* 0x000fe20000410000 */
[----:B------:R-:W-:Y:S01]  /*1540*/  HADD2.F32 R122, -RZ, R135.H0_H0 ;  /* 0x20000087ff7a7230 */ /* 0x000fe20000004100 */
[----:B------:R-:W-:Y:S01]  /*1550*/  FADD.FTZ R123, R127, R214 ;  /* 0x000000d67f7b7221 */ /* 0x000fe20000010000 */
[----:B------:R-:W-:Y:S01]  /*1560*/  HADD2.F32 R136, -RZ, R138.H0_H0 ;  /* 0x2000008aff887230 */ /* 0x000fe20000004100 */
[----:B------:R-:W-:Y:S01]  /*1570*/  FFMA.FTZ R124, R211, R214, R124 ;  /* 0x000000d6d37c7223 */ /* 0x000fe2000001007c */
[----:B------:R-:W-:-:S02]  /*1580*/  HADD2.F32 R196, -RZ, R133.H0_H0 ;  /* 0x20000085ffc47230 */ /* 0x000fc40000004100 */
[----:B------:R-:W-:Y:S02]  /*1590*/  HADD2.F32 R198, -RZ, R133.H1_H1 ;  /* 0x30000085ffc67230 */ /* 0x000fe40000004100 */
[----:B------:R-:W-:Y:S02]  /*15a0*/  HADD2.F32 R188, -RZ, R135.H1_H1 ;  /* 0x30000087ffbc7230 */ /* 0x000fe40000004100 */
[--C-:B------:R-:W-:Y:S02]  /*15b0*/  HADD2.F32 R132, -RZ, R137.reuse.H0_H0 ;  /* 0x20000089ff847230 */ /* 0x100fe40000004100 */
[----:B------:R-:W-:Y:S02]  /*15c0*/  HADD2.F32 R134, -RZ, R137.H1_H1 ;  /* 0x30000089ff867230 */ /* 0x000fe40000004100 */
[----:B------:R-:W-:Y:S02]  /*15d0*/  HADD2.F32 R138, -RZ, R138.H1_H1 ;  /* 0x3000008aff8a7230 */ /* 0x000fe40000004100 */
[----:B------:R-:W-:-:S02]  /*15e0*/  HADD2.F32 R121, -RZ, R139.H0_H0 ;  /* 0x2000008bff797230 */ /* 0x000fc40000004100 */
[----:B------:R-:W-:Y:S01]  /*15f0*/  HADD2.F32 R139, -RZ, R139.H1_H1 ;  /* 0x3000008bff8b7230 */ /* 0x000fe20000004100 */
        /* <DEDUP_REMOVED lines=19> */
[--C-:B------:R-:W-:Y:S01]  /*1730*/  HADD2.F32 R137, -RZ, R150.reuse.H0_H0 ;  /* 0x20000096ff897230 */ /* 0x100fe20000004100 */
[----:B------:R-:W-:Y:S01]  /*1740*/  FADD.FTZ R120, -R120, R139 ;  /* 0x0000008b78787221 */ /* 0x000fe20000010100 */
[----:B------:R-:W-:Y:S01]  /*1750*/  HADD2.F32 R139, -RZ, R150.H1_H1 ;  /* 0x30000096ff8b7230 */ /* 0x000fe20000004100 */
        /* <DEDUP_REMOVED lines=25> */
[--C-:B------:R-:W-:Y:S01]  /*18f0*/  HADD2.F32 R197, -RZ, R145.reuse.H0_H0 ;  /* 0x20000091ffc57230 */ /* 0x100fe20000004100 */
[----:B------:R-:W-:Y:S02]  /*1900*/  FFMA.FTZ R122, R206, R208, R122 ;  /* 0x000000d0ce7a7223 */ /* 0x000fe4000001007a */
[----:B------:R-:W-:Y:S02]  /*1910*/  FMUL.FTZ R196, R184, R196 ;  /* 0x000000c4b8c47220 */ /* 0x000fe40000410000 */
[----:B------:R-:W-:Y:S01]  /*1920*/  FADD.FTZ R123, R123, R193 ;  /* 0x000000c17b7b7221 */ /* 0x000fe20000010000 */
[----:B------:R-:W-:Y:S01]  /*1930*/  HADD2.F32 R199, -RZ, R145.H1_H1 ;  /* 0x30000091ffc77230 */ /* 0x000fe20000004100 */
        /* <DEDUP_REMOVED lines=14> */
[--C-:B------:R-:W-:Y:S01]  /*1a20*/  HADD2.F32 R133, -RZ, R149.reuse.H0_H0 ;  /* 0x20000095ff857230 */ /* 0x100fe20000004100 */
[----:B------:R-:W-:Y:S01]  /*1a30*/  FADD.FTZ R123, R123, R147 ;  /* 0x000000937b7b7221 */ /* 0x000fe20000010000 */
[----:B------:R-:W-:Y:S01]  /*1a40*/  HADD2.F32 R135, -RZ, R149.H1_H1 ;  /* 0x30000095ff877230 */ /* 0x000fe20000004100 */
[----:B------:R-:W-:Y:S02]  /*1a50*/  FMUL.FTZ R149, R77, R126 ;  /* 0x0000007e4d957220 */ /* 0x000fe40000410000 */
[----:B------:R-:W-:Y:S01]  /*1a60*/  FFMA.FTZ R122, R146, R147, R122 ;  /* 0x00000093927a7223 */ /* 0x000fe2000001007a */
[--C-:B------:R-:W-:Y:S01]  /*1a70*/  HADD2.F32 R141, -RZ, R151.reuse.H0_H0 ;  /* 0x20000097ff8d7230 */ /* 0x100fe20000004100 */
[----:B------:R-:W-:Y:S01]  /*1a80*/  FMUL.FTZ R188, R184, R188 ;  /* 0x000000bcb8bc7220 */ /* 0x000fe20000410000 */
[----:B------:R-:W-:Y:S01]  /*1a90*/  HADD2.F32 R145, -RZ, R151.H1_H1 ;  /* 0x30000097ff917230 */ /* 0x000fe20000004100 */
        /* <DEDUP_REMOVED lines=65> */
.L_x_6925:
        /* <DEDUP_REMOVED lines=18> */
.L_x_6926:
        /* <DEDUP_REMOVED lines=43> */
[----:B------:R-:W-:Y:S01]  /*2280*/  FADD.FTZ R125, R127, R125 ;  /* 0x0000007d7f7d7221 */ /* 0x000fe20000010000 */
[----:B------:R-:W-:Y:S01]  /*2290*/  MOV R127, R176 ;  /* 0x000000b0007f7202 */ /* 0x000fe20000000f00 */
[----:B------:R-:W-:Y:S01]  /*22a0*/  HFMA2.MMA R176, -RZ, RZ, 0, 0 ;  /* 0x00000000ffb07435 */ /* 0x000fe200000001ff */
[----:B------:R-:W-:Y:S01]  /*22b0*/  FSEL R200, R124, RZ, !P0 ;  /* 0x000000ff7cc87208 */ /* 0x000fe20004000000 */
[----:B------:R-:W-:Y:S01]  /*22c0*/  FMUL.FTZ R201, R125, c[0x0][0x1e0] ;  /* 0x000078007dc97a20 */ /* 0x000fe20000410000 */
[----:B------:R-:W-:Y:S01]  /*22d0*/  LOP3.LUT P4, RZ, R127, 0xff, RZ, 0xc0, !PT ;  /* 0x000000ff7fff7812 */ /* 0x000fe2000788c0ff */
[--C-:B------:R-:W-:Y:S01]  /*22e0*/  @P1 HADD2.F32 R124, -RZ, R100.reuse.H0_H0 ;  /* 0x20000064ff7c1230 */ /* 0x100fe20000004100 */
[----:B------:R-:W-:Y:S01]  /*22f0*/  ISETP.NE.U32.AND P0, PT, RZ, c[0x0][0x258], PT ;  /* 0x00009600ff007a0c */ /* 0x000fe20003f05070 */
[-CC-:B------:R-:W-:Y:S01]  /*2300*/  FFMA.FTZ R126, R203, R201.reuse, R200.reuse ;  /* 0x000000c9cb7e7223 */ /* 0x180fe200000100c8 */
[----:B------:R-:W-:Y:S01]  /*2310*/  @P1 HADD2.F32 R203, -RZ, R100.H1_H1 ;  /* 0x30000064ffcb1230 */ /* 0x000fe20000004100 */
[----:B------:R-:W-:Y:S01]  /*2320*/  FFMA.FTZ R228, R228, R201, R200 ;  /* 0x000000c9e4e47223 */ /* 0x000fe200000100c8 */
[----:B------:R-:W-:Y:S01]  /*2330*/  ISETP.NE.AND.EX P0, PT, RZ, c[0x0][0x25c], PT, P0 ;  /* 0x00009700ff007a0c */ /* 0x000fe20003f05300 */
[----:B------:R-:W-:-:S02]  /*2340*/  FADD.FTZ R126, R229, -R126 ;  /* 0x8000007ee57e7221 */ /* 0x000fc40000010000 */
[----:B------:R-:W-:Y:S02]  /*2350*/  FFMA.FTZ R202, R202, R201, R200 ;  /* 0x000000c9caca7223 */ /* 0x000fe400000100c8 */
[----:B------:R-:W-:Y:S02]  /*2360*/  FMUL.FTZ R126, R184, R126 ;  /* 0x0000007eb87e7220 */ /* 0x000fe40000410000 */
[----:B------:R-:W-:Y:S02]  /*2370*/  FADD.FTZ R231, R231, -R228 ;  /* 0x800000e4e7e77221 */ /* 0x000fe40000010000 */
[----:B------:R-:W-:Y:S01]  /*2380*/  @P1 FADD.FTZ R126, R126, R203 ;  /* 0x000000cb7e7e1221 */ /* 0x000fe20000010000 */
[----:B------:R-:W-:Y:S01]  /*2390*/  MOV R203, RZ ;  /* 0x000000ff00cb7202 */ /* 0x000fe20000000f00 */
[----:B------:R-:W-:Y:S02]  /*23a0*/  FADD.FTZ R202, R209, -R202 ;  /* 0x800000cad1ca7221 */ /* 0x000fe40000010000 */
[----:B------:R-:W-:Y:S01]  /*23b0*/  FMUL.FTZ R228, R126, R183 ;  /* 0x000000b77ee47220 */ /* 0x000fe20000410000 */
[----:B------:R-:W-:Y:S01]  /*23c0*/  @P0 F2FP.PACK_AB R126, RZ, R126 ;  /* 0x0000007eff7e023e */ /* 0x000fe200000000ff */
[----:B------:R-:W-:Y:S01]  /*23d0*/  FMUL.FTZ R125, R184, R202 ;  /* 0x000000cab87d7220 */ /* 0x000fe20000410000 */
[----:B------:R-:W-:Y:S01]  /*23e0*/  HFMA2.MMA R202, -RZ, RZ, 0, 0 ;  /* 0x00000000ffca7435 */ /* 0x000fe200000001ff */
[----:B------:R-:W-:-:S02]  /*23f0*/  FMUL.FTZ R228, R228, c[0x0][0x1e8] ;  /* 0x00007a00e4e47a20 */ /* 0x000fc40000410000 */
[----:B------:R-:W-:Y:S02]  /*2400*/  @P1 FADD.FTZ R125, R125, R124 ;  /* 0x0000007c7d7d1221 */ /* 0x000fe40000010000 */
[----:B------:R-:W-:Y:S02]  /*2410*/  FMUL.FTZ R231, R184, R231 ;  /* 0x000000e7b8e77220 */ /* 0x000fe40000410000 */
[----:B------:R-:W-:Y:S01]  /*2420*/  FFMA.FTZ R127, R230, R201, R200 ;  /* 0x000000c9e67f7223 */ /* 0x000fe200000100c8 */
[----:B------:R-:W-:Y:S01]  /*2430*/  HFMA2.MMA R230, -RZ, RZ, 0, 9.5367431640625e-07 ;  /* 0x00000010ffe67435 */ /* 0x000fe200000001ff */
[----:B------:R-:W-:Y:S01]  /*2440*/  FMUL.FTZ R124, R125, R183 ;  /* 0x000000b77d7c7220 */ /* 0x000fe20000410000 */
[----:B------:R-:W-:Y:S01]  /*2450*/  @P0 F2FP.PACK_AB R125, RZ, R125 ;  /* 0x0000007dff7d023e */ /* 0x000fe200000000ff */
[----:B------:R-:W-:Y:S02]  /*2460*/  FADD.FTZ R127, R232, -R127 ;  /* 0x8000007fe87f7221 */ /* 0x000fe40000010000 */
[----:B------:R-:W-:Y:S01]  /*2470*/  FMUL.FTZ R124, R124, c[0x0][0x1e8] ;  /* 0x00007a007c7c7a20 */ /* 0x000fe20000410000 */
[----:B------:R-:W-:Y:S01]  /*2480*/  @P0 PRMT R116, R125, 0x7610, R116 ;  /* 0x000076107d740816 */ /* 0x000fe20000000074 */
[----:B------:R-:W-:-:S02]  /*2490*/  FMUL.FTZ R127, R184, R127 ;  /* 0x0000007fb87f7220 */ /* 0x000fc40000410000 */
[-C--:B------:R-:W-:Y:S01]  /*24a0*/  FFMA.FTZ R220, R220, R201.reuse, R200 ;  /* 0x000000c9dcdc7223 */ /* 0x080fe200000100c8 */
[----:B------:R-:W-:Y:S01]  /*24b0*/  @P0 PRMT R116, R116, 0x5410, R126 ;  /* 0x0000541074740816 */ /* 0x000fe2000000007e */
[-C--:B------:R-:W-:Y:S02]  /*24c0*/  FFMA.FTZ R223, R223, R201.reuse, R200 ;  /* 0x000000c9dfdf7223 */ /* 0x080fe400000100c8 */
[----:B------:R-:W-:Y:S01]  /*24d0*/  FADD.FTZ R220, R222, -R220 ;  /* 0x800000dcdedc7221 */ /* 0x000fe20000010000 */
[----:B------:R-:W-:Y:S01]  /*24e0*/  @P1 HADD2.F32 R222, -RZ, R102.H1_H1 ;  /* 0x30000066ffde1230 */ /* 0x000fe20000004100 */
[-CC-:B------:R-:W-:Y:S02]  /*24f0*/  FFMA.FTZ R221, R221, R201.reuse, R200.reuse ;  /* 0x000000c9dddd7223 */ /* 0x180fe400000100c8 */
[----:B------:R-:W-:Y:S02]  /*2500*/  FMUL.FTZ R220, R184, R220 ;  /* 0x000000dcb8dc7220 */ /* 0x000fe40000410000 */
[----:B------:R-:W-:-:S02]  /*2510*/  FFMA.FTZ R225, R225, R201, R200 ;  /* 0x000000c9e1e17223 */ /* 0x000fc400000100c8 */
[----:B------:R-:W-:Y:S02]  /*2520*/  FADD.FTZ R223, R226, -R223 ;  /* 0x800000dfe2df7221 */ /* 0x000fe40000010000 */
[----:B------:R-:W-:Y:S02]  /*2530*/  FADD.FTZ R221, R224, -R221 ;  /* 0x800000dde0dd7221 */ /* 0x000fe40000010000 */
[----:B------:R-:W-:Y:S02]  /*2540*/  FADD.FTZ R227, R227, -R225 ;  /* 0x800000e1e3e37221 */ /* 0x000fe40000010000 */
[C---:B------:R-:W-:Y:S02]  /*2550*/  FMUL.FTZ R221, R184.reuse, R221 ;  /* 0x000000ddb8dd7220 */ /* 0x040fe40000410000 */
[----:B------:R-:W-:Y:S02]  /*2560*/  FMUL.FTZ R227, R184, R227 ;  /* 0x000000e3b8e37220 */ /* 0x000fe40000410000 */
[----:B------:R-:W-:Y:S01]  /*2570*/  @P1 FADD.FTZ R221, R221, R222 ;  /* 0x000000dedddd1221 */ /* 0x000fe20000010000 */
[----:B--2---:R-:W-:-:S02]  /*2580*/  @P4 HADD2.F32 R209, -RZ, R120.H0_H0 ;  /* 0x20000078ffd14230 */ /* 0x004fc40000004100 */
[----:B------:R-:W-:Y:S02]  /*2590*/  @P3 HADD2.F32 R120, -RZ, R120.H1_H1 ;  /* 0x30000078ff783230 */ /* 0x000fe40000004100 */
[--C-:B------:R-:W-:Y:S01]  /*25a0*/  @P5 HADD2.F32 R229, -RZ, R121.reuse.H1_H1 ;  /* 0x30000079ffe55230 */ /* 0x100fe20000004100 */
[----:B------:R-:W-:Y:S01]  /*25b0*/  @P4 FMUL.FTZ R202, R124, R209 ;  /* 0x000000d17cca4220 */ /* 0x000fe20000410000 */
[----:B------:R-:W-:Y:S01]  /*25c0*/  @P6 HADD2.F32 R209, -RZ, R121.H0_H0 ;  /* 0x20000079ffd16230 */ /* 0x000fe20000004100 */
[----:B------:R-:W-:Y:S01]  /*25d0*/  @P3 FMUL.FTZ R203, R228, R120 ;  /* 0x00000078e4cb3220 */ /* 0x000fe20000410000 */
[----:B------:R-:W-:-:S05]  /*25e0*/  @P1 HADD2.F32 R120, -RZ, R101.H0_H0 ;  /* 0x20000065ff781230 */ /* 0x000fca0000004100 */
[----:B------:R-:W-:Y:S01]  /*25f0*/  @P1 FADD.FTZ R231, R231, R120 ;  /* 0x00000078e7e71221 */ /* 0x000fe20000010000 */
[----:B------:R-:W-:-:S03]  /*2600*/  @P1 HADD2.F32 R120, -RZ, R101.H1_H1 ;  /* 0x30000065ff781230 */ /* 0x000fc60000004100 */
[----:B------:R-:W-:Y:S02]  /*2610*/  FMUL.FTZ R125, R231, R183 ;  /* 0x000000b7e77d7220 */ /* 0x000fe40000410000 */
[----:B------:R-:W-:Y:S01]  /*2620*/  @P1 FADD.FTZ R127, R127, R120 ;  /* 0x000000787f7f1221 */ /* 0x000fe20000010000 */
[----:B------:R-:W-:Y:S01]  /*2630*/  @P0 F2FP.PACK_AB R120, RZ, R231 ;  /* 0x000000e7ff78023e */ /* 0x000fe200000000ff */
[----:B------:R-:W-:-:S03]  /*2640*/  FMUL.FTZ R125, R125, c[0x0][0x1e8] ;  /* 0x00007a007d7d7a20 */ /* 0x000fc60000410000 */
[----:B------:R-:W-:Y:S01]  /*2650*/  @P0 PRMT R117, R120, 0x7610, R117 ;  /* 0x0000761078750816 */ /* 0x000fe20000000075 */
[----:B------:R-:W-:Y:S01]  /*2660*/  @P6 FMUL.FTZ R176, R125, R209 ;  /* 0x000000d17db06220 */ /* 0x000fe20000410000 */
[----:B------:R-:W-:Y:S01]  /*2670*/  @P0 F2FP.PACK_AB R120, RZ, R221 ;  /* 0x000000ddff78023e */ /* 0x000fe200000000ff */
[----:B------:R-:W-:Y:S01]  /*2680*/  FMUL.FTZ R209, R127, R183 ;  /* 0x000000b77fd17220 */ /* 0x000fe20000410000 */
[----:B------:R-:W-:Y:S01]  /*2690*/  @P0 F2FP.PACK_AB R127, RZ, R127 ;  /* 0x0000007fff7f023e */ /* 0x000fe200000000ff */
[----:B------:R-:W-:Y:S02]  /*26a0*/  FMUL.FTZ R125, R66, R125 ;  /* 0x0000007d427d7220 */ /* 0x000fe40000410000 */
[----:B------:R-:W-:Y:S01]  /*26b0*/  FMUL.FTZ R121, R209, c[0x0][0x1e8] ;  /* 0x00007a00d1797a20 */ /* 0x000fe20000410000 */
[----:B------:R-:W-:Y:S02]  /*26c0*/  MOV R209, RZ ;  /* 0x000000ff00d17202 */ /* 0x000fe40000000f00 */
[----:B------:R-:W-:Y:S01]  /*26d0*/  FSEL R125, R125, RZ, P6 ;  /* 0x000000ff7d7d7208 */ /* 0x000fe20003000000 */
[----:B------:R-:W-:Y:S01]  /*26e0*/  @P5 FMUL.FTZ R209, R121, R229 ;  /* 0x000000e579d15220 */ /* 0x000fe20000410000 */
[----:B------:R-:W-:Y:S01]  /*26f0*/  LOP3.LUT P6, RZ, R177, 0xff0000, RZ, 0xc0, !PT ;  /* 0x00ff0000b1ff7812 */ /* 0x000fe200078cc0ff */
[----:B------:R-:W-:Y:S01]  /*2700*/  FMUL.FTZ R229, R64, R124 ;  /* 0x0000007c40e57220 */ /* 0x000fe20000410000 */
[----:B------:R-:W-:Y:S01]  /*2710*/  @P0 PRMT R117, R117, 0x5410, R127 ;  /* 0x0000541075750816 */ /* 0x000fe2000000007f */
[----:B------:R-:W-:-:S03]  /*2720*/  FMUL.FTZ R124, R65, R228 ;  /* 0x000000e4417c7220 */ /* 0x000fc60000410000 */
[----:B------:R-:W-:Y:S01]  /*2730*/  FSEL R228, R229, RZ, P4 ;  /* 0x000000ffe5e47208 */ /* 0x000fe20002000000 */
[----:B------:R-:W-:Y:S01]  /*2740*/  FMUL.FTZ R229, R67, R121 ;  /* 0x0000007943e57220 */ /* 0x000fe20000410000 */
[----:B------:R-:W-:Y:S01]  /*2750*/  @P1 HADD2.F32 R121, -RZ, R102.H0_H0 ;  /* 0x20000066ff791230 */ /* 0x000fe20000004100 */
[----:B------:R-:W-:Y:S02]  /*2760*/  FSEL R124, R124, RZ, P3 ;  /* 0x000000ff7c7c7208 */ /* 0x000fe40001800000 */
[----:B------:R-:W-:Y:S02]  /*2770*/  LOP3.LUT P4, RZ, R177, 0xff, RZ, 0xc0, !PT ;  /* 0x000000ffb1ff7812 */ /* 0x000fe4000788c0ff */
[----:B------:R-:W-:Y:S01]  /*2780*/  FSEL R229, R229, RZ, P5 ;  /* 0x000000ffe5e57208 */ /* 0x000fe20002800000 */
[----:B------:R-:W-:Y:S01]  /*2790*/  @P1 FADD.FTZ R220, R220, R121 ;  /* 0x00000079dcdc1221 */ /* 0x000fe20000010000 */
[C---:B------:R-:W-:Y:S01]  /*27a0*/  LOP3.LUT P3, RZ, R177.reuse, 0xff00, RZ, 0xc0, !PT ;  /* 0x0000ff00b1ff7812 */ /* 0x040fe2000786c0ff */
[--C-:B------:R-:W-:Y:S01]  /*27b0*/  @P1 HADD2.F32 R121, -RZ, R103.reuse.H0_H0 ;  /* 0x20000067ff791230 */ /* 0x100fe20000004100 */
[----:B------:R-:W-:Y:S01]  /*27c0*/  LOP3.LUT P5, RZ, R177, 0xff000000, RZ, 0xc0, !PT ;  /* 0xff000000b1ff7812 */ /* 0x000fe200078ac0ff */
[----:B------:R-:W-:Y:S01]  /*27d0*/  FMUL.FTZ R177, R184, R223 ;  /* 0x000000dfb8b17220 */ /* 0x000fe20000410000 */
[----:B------:R-:W-:Y:S01]  /*27e0*/  @P1 HADD2.F32 R223, -RZ, R103.H1_H1 ;  /* 0x30000067ffdf1230 */ /* 0x000fe20000004100 */
[----:B------:R-:W-:-:S02]  /*27f0*/  F2FP.PACK_AB R125, R229, R125 ;  /* 0x0000007de57d723e */ /* 0x000fc400000000ff */
[----:B------:R-:W-:Y:S01]  /*2800*/  @P1 FADD.FTZ R177, R177, R121 ;  /* 0x00000079b1b11221 */ /* 0x000fe20000010000 */
[----:B------:R-:W-:Y:S01]  /*2810*/  @P0 F2FP.PACK_AB R121, RZ, R220 ;  /* 0x000000dcff79023e */ /* 0x000fe200000000ff */
[----:B------:R-:W-:Y:S01]  /*2820*/  @P1 FADD.FTZ R227, R227, R223 ;  /* 0x000000dfe3e31221 */ /* 0x000fe20000010000 */
[----:B------:R-:W-:Y:S01]  /*2830*/  F2FP.PACK_AB R124, R124, R228 ;  /* 0x000000e47c7c723e */ /* 0x000fe200000000ff */
[----:B------:R-:W-:Y:S01]  /*2840*/  FMUL.FTZ R220, R220, R183 ;  /* 0x000000b7dcdc7220 */ /* 0x000fe20000410000 */
[----:B------:R-:W-:Y:S01]  /*2850*/  @P0 F2FP.PACK_AB R222, RZ, R177 ;  /* 0x000000b1ffde023e */ /* 0x000fe200000000ff */
[----:B------:R-:W-:Y:S01]  /*2860*/  FMUL.FTZ R223, R227, R183 ;  /* 0x000000b7e3df7220 */ /* 0x000fe20000410000 */
[----:B------:R-:W-:Y:S02]  /*2870*/  @P0 PRMT R118, R121, 0x7610, R118 ;  /* 0x0000761079760816 */ /* 0x000fe40000000076 */
[----:B------:R-:W-:Y:S01]  /*2880*/  @P0 F2FP.PACK_AB R121, RZ, R227 ;  /* 0x000000e3ff79023e */ /* 0x000fe200000000ff */
[----:B------:R-:W-:Y:S01]  /*2890*/  FMUL.FTZ R223, R223, c[0x0][0x1e8] ;  /* 0x00007a00dfdf7a20 */ /* 0x000fe20000410000 */
[----:B------:R-:W-:Y:S01]  /*28a0*/  @P0 PRMT R119, R222, 0x7610, R119 ;  /* 0x00007610de770816 */ /* 0x000fe20000000077 */
[----:B------:R-:W-:Y:S01]  /*28b0*/  FMUL.FTZ R222, R177, R183 ;  /* 0x000000b7b1de7220 */ /* 0x000fe20000410000 */
[----:B------:R-:W-:-:S02]  /*28c0*/  @P0 PRMT R118, R118, 0x5410, R120 ;  /* 0x0000541076760816 */ /* 0x000fc40000000078 */
[----:B------:R-:W-:Y:S01]  /*28d0*/  @P0 PRMT R119, R119, 0x5410, R121 ;  /* 0x0000541077770816 */ /* 0x000fe20000000079 */
[----:B------:R-:W-:-:S04]  /*28e0*/  @P0 IMAD.WIDE.U32 R120, R187, R230, c[0x0][0x258] ;  /* 0x00009600bb780625 */ /* 0x000fc800078e00e6 */
[----:B------:R-:W-:Y:S01]  /*28f0*/  FMUL.FTZ R222, R222, c[0x0][0x1e8] ;  /* 0x00007a00dede7a20 */ /* 0x000fe20000410000 */
[----:B------:R0:W-:Y:S03]  /*2900*/  @P0 STG.E.128 [R120.64], R116 ;  /* 0x0000007478000986 */ /* 0x0001e6000c101d04 */
[----:B------:R-:W-:-:S05]  /*2910*/  FMUL.FTZ R127, R62, R222 ;  /* 0x000000de3e7f7220 */ /* 0x000fca0000410000 */
[----:B------:R-:W-:Y:S01]  /*2920*/  FSEL R127, R127, RZ, P6 ;  /* 0x000000ff7f7f7208 */ /* 0x000fe20003000000 */
[----:B0-----:R-:W-:Y:S02]  /*2930*/  FMUL.FTZ R120, R221, R183 ;  /* 0x000000b7dd787220 */ /* 0x001fe40000410000 */
[----:B------:R-:W-:Y:S02]  /*2940*/  FMUL.FTZ R221, R220, c[0x0][0x1e8] ;  /* 0x00007a00dcdd7a20 */ /* 0x000fe40000410000 */
[----:B------:R-:W-:Y:S02]  /*2950*/  FMUL.FTZ R220, R120, c[0x0][0x1e8] ;  /* 0x00007a0078dc7a20 */ /* 0x000fe40000410000 */
[----:B------:R-:W-:Y:S02]  /*2960*/  FMUL.FTZ R126, R60, R221 ;  /* 0x000000dd3c7e7220 */ /* 0x000fe40000410000 */
[----:B------:R-:W-:Y:S02]  /*2970*/  FMUL.FTZ R121, R63, R223 ;  /* 0x000000df3f797220 */ /* 0x000fe40000410000 */
[----:B------:R-:W-:Y:S01]  /*2980*/  FMUL.FTZ R120, R61, R220 ;  /* 0x000000dc3d787220 */ /* 0x000fe20000410000 */
[----:B------:R-:W-:-:S02]  /*2990*/  FSEL R126, R126, RZ, P4 ;  /* 0x000000ff7e7e7208 */ /* 0x000fc40002000000 */
[----:B------:R-:W-:Y:S02]  /*29a0*/  FSEL R121, R121, RZ, P5 ;  /* 0x000000ff79797208 */ /* 0x000fe40002800000 */
[----:B------:R-:W-:Y:S02]  /*29b0*/  FSEL R120, R120, RZ, P3 ;  /* 0x000000ff78787208 */ /* 0x000fe40001800000 */
[----:B------:R-:W-:Y:S02]  /*29c0*/  F2FP.PACK_AB R127, R121, R127 ;  /* 0x0000007f797f723e */ /* 0x000fe400000000ff */
[----:B------:R-:W-:Y:S01]  /*29d0*/  F2FP.PACK_AB R126, R120, R126 ;  /* 0x0000007e787e723e */ /* 0x000fe200000000ff */
[----:B------:R-:W-:-:S05]  /*29e0*/  IMAD.WIDE.U32 R120, R187, R230, c[0x0][0x248] ;  /* 0x00009200bb787625 */ /* 0x000fca00078e00e6 */
[----:B------:R0:W-:Y:S02]  /*29f0*/  STG.E.128 [R120.64], R124 ;  /* 0x0000007c78007986 */ /* 0x0001e4000c101d04 */
[----:B0-----:R-:W-:-:S06]  /*2a00*/  IMAD.WIDE.U32 R124, R190, R230, c[0x0][0x170] ;  /* 0x00005c00be7c7625 */ /* 0x001fcc00078e00e6 */
[----:B------:R-:W2:Y:S01]  /*2a10*/  LDG.E.128 R124, [R124.64] ;  /* 0x000000047c7c7981 */ /* 0x000ea2000c1e1d00 */
[--C-:B------:R-:W-:Y:S01]  /*2a20*/  @P4 HADD2.F32 R120, -RZ, R122.reuse.H0_H0 ;  /* 0x2000007aff784230 */ /* 0x100fe20000004100 */
[----:B------:R-:W-:Y:S01]  /*2a30*/  MOV R177, RZ ;  /* 0x000000ff00b17202 */ /* 0x000fe20000000f00 */
[----:B------:R-:W-:Y:S01]  /*2a40*/  @P3 HADD2.F32 R122, -RZ, R122.H1_H1 ;  /* 0x3000007aff7a3230 */ /* 0x000fe20000004100 */
[-CC-:B------:R-:W-:Y:S01]  /*2a50*/  FFMA.FTZ R213, R213, R201.reuse, R200.reuse ;  /* 0x000000c9d5d57223 */ /* 0x180fe200000100c8 */
[----:B------:R-:W-:Y:S01]  /*2a60*/  MOV R121, R172 ;  /* 0x000000ac00797202 */ /* 0x000fe20000000f00 */
[----:B------:R-:W-:Y:S01]  /*2a70*/  @P4 FMUL.FTZ R177, R221, R120 ;  /* 0x00000078ddb14220 */ /* 0x000fe20000410000 */
[----:B------:R-:W-:Y:S01]  /*2a80*/  HFMA2.MMA R221, -RZ, RZ, 0, 0 ;  /* 0x00000000ffdd7435 */ /* 0x000fe200000001ff */
[--C-:B------:R-:W-:Y:S01]  /*2a90*/  @P6 HADD2.F32 R120, -RZ, R123.reuse.H0_H0 ;  /* 0x2000007bff786230 */ /* 0x100fe20000004100 */
[-CC-:B------:R-:W-:Y:S01]  /*2aa0*/  FFMA.FTZ R211, R211, R201.reuse, R200.reuse ;  /* 0x000000c9d3d37223 */ /* 0x180fe200000100c8 */
[----:B------:R-:W-:Y:S01]  /*2ab0*/  @P5 HADD2.F32 R123, -RZ, R123.H1_H1 ;  /* 0x3000007bff7b5230 */ /* 0x000fe20000004100 */
[----:B------:R-:W-:Y:S01]  /*2ac0*/  LOP3.LUT P4, RZ, R172, 0xff00, RZ, 0xc0, !PT ;  /* 0x0000ff00acff7812 */ /* 0x000fe2000788c0ff */
[----:B------:R-:W-:-:S02]  /*2ad0*/  FFMA.FTZ R204, R204, R201, R200 ;  /* 0x000000c9cccc7223 */ /* 0x000fc400000100c8 */
[----:B------:R-:W-:Y:S01]  /*2ae0*/  @P3 FMUL.FTZ R221, R220, R122 ;  /* 0x0000007adcdd3220 */ /* 0x000fe20000410000 */
[----:B------:R-:W-:Y:S01]  /*2af0*/  MOV R220, RZ ;  /* 0x000000ff00dc7202 */ /* 0x000fe20000000f00 */
[-CC-:B------:R-:W-:Y:S01]  /*2b00*/  FFMA.FTZ R122, R210, R201.reuse, R200.reuse ;  /* 0x000000c9d27a7223 */ /* 0x180fe200000100c8 */
[----:B------:R-:W-:Y:S01]  /*2b10*/  LOP3.LUT P3, RZ, R121, 0xff, RZ, 0xc0, !PT ;  /* 0x000000ff79ff7812 */ /* 0x000fe2000786c0ff */
[----:B------:R-:W-:Y:S01]  /*2b20*/  @P6 FMUL.FTZ R220, R222, R120 ;  /* 0x00000078dedc6220 */ /* 0x000fe20000410000 */
[----:B------:R-:W-:Y:S01]  /*2b30*/  HFMA2.MMA R222, -RZ, RZ, 0, 0 ;  /* 0x00000000ffde7435 */ /* 0x000fe200000001ff */
[----:B------:R-:W-:Y:S01]  /*2b40*/  FFMA.FTZ R120, R215, R201, R200 ;  /* 0x000000c9d7787223 */ /* 0x000fe200000100c8 */
[----:B------:R-:W-:Y:S01]  /*2b50*/  LOP3.LUT P6, RZ, R172, 0xff0000, RZ, 0xc0, !PT ;  /* 0x00ff0000acff7812 */ /* 0x000fe200078cc0ff */
[----:B------:R-:W-:Y:S01]  /*2b60*/  FADD.FTZ R122, R212, -R122 ;  /* 0x8000007ad47a7221 */ /* 0x000fe20000010000 */
[----:B------:R-:W-:Y:S01]  /*2b70*/  MOV R212, RZ ;  /* 0x000000ff00d47202 */ /* 0x000fe20000000f00 */
[----:B------:R-:W-:-:S02]  /*2b80*/  FADD.FTZ R215, R216, -R213 ;  /* 0x800000d5d8d77221 */ /* 0x000fc40000010000 */
[----:B------:R-:W-:Y:S01]  /*2b90*/  FADD.FTZ R216, R217, -R120 ;  /* 0x80000078d9d87221 */ /* 0x000fe20000010000 */
[--C-:B------:R-:W-:Y:S01]  /*2ba0*/  @P1 HADD2.F32 R120, -RZ, R104.reuse.H0_H0 ;  /* 0x20000068ff781230 */ /* 0x100fe20000004100 */
[----:B------:R-:W-:Y:S02]  /*2bb0*/  FMUL.FTZ R122, R184, R122 ;  /* 0x0000007ab87a7220 */ /* 0x000fe40000410000 */
[----:B------:R-:W-:Y:S02]  /*2bc0*/  FADD.FTZ R211, R214, -R211 ;  /* 0x800000d3d6d37221 */ /* 0x000fe40000010000 */
[----:B------:R-:W-:Y:S01]  /*2bd0*/  @P1 FADD.FTZ R122, R122, R120 ;  /* 0x000000787a7a1221 */ /* 0x000fe20000010000 */
[----:B------:R-:W-:Y:S01]  /*2be0*/  @P1 HADD2.F32 R120, -RZ, R104.H1_H1 ;  /* 0x30000068ff781230 */ /* 0x000fe20000004100 */
[----:B------:R-:W-:Y:S01]  /*2bf0*/  @P5 FMUL.FTZ R222, R223, R123 ;  /* 0x0000007bdfde5220 */ /* 0x000fe20000410000 */
[----:B------:R-:W-:Y:S01]  /*2c00*/  LOP3.LUT P5, RZ, R172, 0xff000000, RZ, 0xc0, !PT ;  /* 0xff000000acff7812 */ /* 0x000fe200078ac0ff */
[C---:B------:R-:W-:Y:S01]  /*2c10*/  FMUL.FTZ R123, R184.reuse, R211 ;  /* 0x000000d3b87b7220 */ /* 0x040fe20000410000 */
[----:B------:R-:W-:Y:S01]  /*2c20*/  HFMA2.MMA R172, -RZ, RZ, 0, 0 ;  /* 0x00000000ffac7435 */ /* 0x000fe200000001ff */
[----:B------:R-:W-:Y:S01]  /*2c30*/  CS2R R210, SRZ ;  /* 0x0000000000d27805 */ /* 0x000fe2000001ff00 */
[----:B------:R-:W-:-:S02]  /*2c40*/  FMUL.FTZ R215, R184, R215 ;  /* 0x000000d7b8d77220 */ /* 0x000fc40000410000 */
[----:B------:R-:W-:Y:S02]  /*2c50*/  @P1 FADD.FTZ R123, R123, R120 ;  /* 0x000000787b7b1221 */ /* 0x000fe40000010000 */
[-C--:B------:R-:W-:Y:S01]  /*2c60*/  FMUL.FTZ R120, R122, R183.reuse ;  /* 0x000000b77a787220 */ /* 0x080fe20000410000 */
[----:B------:R-:W-:Y:S01]  /*2c70*/  @P0 F2FP.PACK_AB R122, RZ, R122 ;  /* 0x0000007aff7a023e */ /* 0x000fe200000000ff */
[----:B------:R-:W-:Y:S01]  /*2c80*/  FMUL.FTZ R213, R123, R183 ;  /* 0x000000b77bd57220 */ /* 0x000fe20000410000 */
[----:B------:R-:W-:Y:S01]  /*2c90*/  @P0 F2FP.PACK_AB R123, RZ, R123 ;  /* 0x0000007bff7b023e */ /* 0x000fe200000000ff */
[----:B------:R-:W-:Y:S01]  /*2ca0*/  FMUL.FTZ R120, R120, c[0x0][0x1e8] ;  /* 0x00007a0078787a20 */ /* 0x000fe20000410000 */
[----:B------:R-:W-:Y:S01]  /*2cb0*/  @P0 PRMT R116, R122, 0x7610, R116 ;  /* 0x000076107a740816 */ /* 0x000fe20000000074 */
[----:B------:R-:W-:Y:S02]  /*2cc0*/  FMUL.FTZ R216, R184, R216 ;  /* 0x000000d8b8d87220 */ /* 0x000fe40000410000 */
[----:B------:R-:W-:Y:S01]  /*2cd0*/  FMUL.FTZ R213, R213, c[0x0][0x1e8] ;  /* 0x00007a00d5d57a20 */ /* 0x000fe20000410000 */
[----:B------:R-:W-:Y:S01]  /*2ce0*/  @P0 PRMT R116, R116, 0x5410, R123 ;  /* 0x0000541074740816 */ /* 0x000fe2000000007b */
[----:B------:R-:W-:-:S02]  /*2cf0*/  FFMA.FTZ R142, R142, R201, R200 ;  /* 0x000000c98e8e7223 */ /* 0x000fc400000100c8 */
[----:B------:R-:W-:Y:S02]  /*2d00*/  FADD.FTZ R204, R207, -R204 ;  /* 0x800000cccfcc7221 */ /* 0x000fe40000010000 */
[-C--:B------:R-:W-:Y:S02]  /*2d10*/  FFMA.FTZ R143, R143, R201.reuse, R200 ;  /* 0x000000c98f8f7223 */ /* 0x080fe400000100c8 */
[----:B------:R-:W-:Y:S01]  /*2d20*/  FADD.FTZ R142, R191, -R142 ;  /* 0x8000008ebf8e7221 */ /* 0x000fe20000010000 */
[--C-:B------:R-:W-:Y:S01]  /*2d30*/  @P1 HADD2.F32 R191, -RZ, R107.reuse.H0_H0 ;  /* 0x2000006bffbf1230 */ /* 0x100fe20000004100 */
[----:B------:R-:W-:Y:S02]  /*2d40*/  FFMA.FTZ R206, R206, R201, R200 ;  /* 0x000000c9cece7223 */ /* 0x000fe400000100c8 */
[----:B------:R-:W-:Y:S02]  /*2d50*/  FMUL.FTZ R204, R184, R204 ;  /* 0x000000ccb8cc7220 */ /* 0x000fe40000410000 */
[----:B------:R-:W-:Y:S01]  /*2d60*/  FADD.FTZ R143, R205, -R143 ;  /* 0x8000008fcd8f7221 */ /* 0x000fe20000010000 */
[----:B------:R-:W-:Y:S01]  /*2d70*/  @P1 HADD2.F32 R205, -RZ, R107.H1_H1 ;  /* 0x3000006bffcd1230 */ /* 0x000fe20000004100 */
[----:B------:R-:W-:-:S02]  /*2d80*/  FADD.FTZ R206, R208, -R206 ;  /* 0x800000ced0ce7221 */ /* 0x000fc40000010000 */
[----:B------:R-:W-:Y:S02]  /*2d90*/  FMUL.FTZ R142, R184, R142 ;  /* 0x0000008eb88e7220 */ /* 0x000fe40000410000 */
[----:B------:R-:W-:Y:S01]  /*2da0*/  @P1 FADD.FTZ R204, R204, R191 ;  /* 0x000000bfcccc1221 */ /* 0x000fe20000010000 */
[----:B------:R-:W-:Y:S01]  /*2db0*/  @P1 HADD2.F32 R191, -RZ, R106.H1_H1 ;  /* 0x3000006affbf1230 */ /* 0x000fe20000004100 */
[C---:B------:R-:W-:Y:S02]  /*2dc0*/  FMUL.FTZ R143, R184.reuse, R143 ;  /* 0x0000008fb88f7220 */ /* 0x040fe40000410000 */
[----:B------:R-:W-:Y:S01]  /*2dd0*/  FMUL.FTZ R206, R184, R206 ;  /* 0x000000ceb8ce7220 */ /* 0x000fe20000410000 */
[----:B------:R-:W-:Y:S01]  /*2de0*/  @P0 F2FP.PACK_AB R122, RZ, R204 ;  /* 0x000000ccff7a023e */ /* 0x000fe200000000ff */
[----:B------:R-:W-:Y:S02]  /*2df0*/  @P1 FADD.FTZ R143, R143, R191 ;  /* 0x000000bf8f8f1221 */ /* 0x000fe40000010000 */
[----:B------:R-:W-:Y:S01]  /*2e00*/  @P1 FADD.FTZ R206, R206, R205 ;  /* 0x000000cdcece1221 */ /* 0x000fe20000010000 */
[----:B------:R-:W-:Y:S01]  /*2e10*/  @P0 PRMT R119, R122, 0x7610, R119 ;  /* 0x000076107a770816 */ /* 0x000fe20000000077 */
[----:B------:R-:W-:Y:S01]  /*2e20*/  @P0 IMAD.WIDE.U32 R190, R190, R230, c[0x0][0x258] ;  /* 0x00009600bebe0625 */ /* 0x000fe200078e00e6 */
[----:B------:R-:W-:-:S02]  /*2e30*/  @P0 F2FP.PACK_AB R122, RZ, R143 ;  /* 0x0000008fff7a023e */ /* 0x000fc400000000ff */
[----:B------:R-:W-:Y:S01]  /*2e40*/  @P0 F2FP.PACK_AB R123, RZ, R206 ;  /* 0x000000ceff7b023e */ /* 0x000fe200000000ff */
[----:B------:R-:W-:-:S03]  /*2e50*/  FMUL.FTZ R205, R143, R183 ;  /* 0x000000b78fcd7220 */ /* 0x000fc60000410000 */
[----:B------:R-:W-:Y:S01]  /*2e60*/  @P0 PRMT R119, R119, 0x5410, R123 ;  /* 0x0000541077770816 */ /* 0x000fe2000000007b */
[----:B------:R-:W-:Y:S01]  /*2e70*/  FMUL.FTZ R205, R205, c[0x0][0x1e8] ;  /* 0x00007a00cdcd7a20 */ /* 0x000fe20000410000 */
[--C-:B--2---:R-:W-:Y:S02]  /*2e80*/  @P3 HADD2.F32 R121, -RZ, R124.reuse.H0_H0 ;  /* 0x2000007cff793230 */ /* 0x104fe40000004100 */
[----:B------:R-:W-:-:S03]  /*2e90*/  @P4 HADD2.F32 R124, -RZ, R124.H1_H1 ;  /* 0x3000007cff7c4230 */ /* 0x000fc60000004100 */
[----:B------:R-:W-:Y:S01]  /*2ea0*/  @P3 FMUL.FTZ R210, R120, R121 ;  /* 0x0000007978d23220 */ /* 0x000fe20000410000 */
[----:B------:R-:W-:Y:S01]  /*2eb0*/  @P1 HADD2.F32 R121, -RZ, R105.H0_H0 ;  /* 0x20000069ff791230 */ /* 0x000fe20000004100 */
[----:B------:R-:W-:Y:S01]  /*2ec0*/  @P4 FMUL.FTZ R211, R213, R124 ;  /* 0x0000007cd5d34220 */ /* 0x000fe20000410000 */
[--C-:B------:R-:W-:Y:S01]  /*2ed0*/  @P6 HADD2.F32 R124, -RZ, R125.reuse.H0_H0 ;  /* 0x2000007dff7c6230 */ /* 0x100fe20000004100 */
[----:B------:R-:W-:Y:S01]  /*2ee0*/  FMUL.FTZ R120, R56, R120 ;  /* 0x0000007838787220 */ /* 0x000fe20000410000 */
[----:B------:R-:W-:Y:S01]  /*2ef0*/  @P5 HADD2.F32 R125, -RZ, R125.H1_H1 ;  /* 0x3000007dff7d5230 */ /* 0x000fe20000004100 */
[----:B------:R-:W-:Y:S01]  /*2f00*/  @P1 FADD.FTZ R215, R215, R121 ;  /* 0x00000079d7d71221 */ /* 0x000fe20000010000 */
[----:B------:R-:W-:Y:S01]  /*2f10*/  @P1 HADD2.F32 R121, -RZ, R105.H1_H1 ;  /* 0x30000069ff791230 */ /* 0x000fe20000004100 */
        /* <DEDUP_REMOVED lines=8> */
[----:B------:R-:W-:Y:S01]  /*2fa0*/  @P0 F2FP.PACK_AB R215, RZ, R215 ;  /* 0x000000d7ffd7023e */ /* 0x000fe200000000ff */
[----:B------:R-:W-:Y:S01]  /*2fb0*/  FMUL.FTZ R121, R121, c[0x0][0x1e8] ;  /* 0x00007a0079797a20 */ /* 0x000fe20000410000 */
[----:B------:R-:W-:Y:S01]  /*2fc0*/  @P0 F2FP.PACK_AB R216, RZ, R216 ;  /* 0x000000d8ffd8023e */ /* 0x000fe200000000ff */
[----:B------:R-:W-:Y:S01]  /*2fd0*/  FMUL.FTZ R214, R214, c[0x0][0x1e8] ;  /* 0x00007a00d6d67a20 */ /* 0x000fe20000410000 */
[----:B------:R-:W-:Y:S01]  /*2fe0*/  @P0 PRMT R117, R215, 0x7610, R117 ;  /* 0x00007610d7750816 */ /* 0x000fe20000000075 */
[----:B------:R-:W-:Y:S01]  /*2ff0*/  @P6 FMUL.FTZ R172, R121, R124 ;  /* 0x0000007c79ac6220 */ /* 0x000fe20000410000 */
[----:B------:R-:W-:Y:S01]  /*3000*/  F2FP.PACK_AB R120, R213, R120 ;  /* 0x00000078d578723e */ /* 0x000fe200000000ff */
        /* <DEDUP_REMOVED lines=10> */
[----:B------:R-:W-:Y:S01]  /*30b0*/  LOP3.LUT P6, RZ, R173, 0xff000000, RZ, 0xc0, !PT ;  /* 0xff000000adff7812 */ /* 0x000fe200078cc0ff */
[----:B------:R-:W-:Y:S01]  /*30c0*/  @P1 HADD2.F32 R173, -RZ, R106.H0_H0 ;  /* 0x2000006affad1230 */ /* 0x000fe20000004100 */
[----:B------:R-:W-:-:S04]  /*30d0*/  F2FP.PACK_AB R121, R214, R121 ;  /* 0x00000079d679723e */ /* 0x000fc800000000ff */
[----:B------:R-:W-:-:S05]  /*30e0*/  @P1 FADD.FTZ R142, R142, R173 ;  /* 0x000000ad8e8e1221 */ /* 0x000fca0000010000 */
[----:B------:R-:W-:-:S04]  /*30f0*/  @P0 F2FP.PACK_AB R173, RZ, R142 ;  /* 0x0000008effad023e */ /* 0x000fc800000000ff */
[----:B------:R-:W-:-:S04]  /*3100*/  @P0 PRMT R118, R173, 0x7610, R118 ;  /* 0x00007610ad760816 */ /* 0x000fc80000000076 */
[----:B------:R-:W-:-:S05]  /*3110*/  @P0 PRMT R118, R118, 0x5410, R122 ;  /* 0x0000541076760816 */ /* 0x000fca000000007a */
[----:B------:R0:W-:Y:S02]  /*3120*/  @P0 STG.E.128 [R190.64], R116 ;  /* 0x00000074be000986 */ /* 0x0001e4000c101d04 */
[-C--:B0-----:R-:W-:Y:S02]  /*3130*/  FMUL.FTZ R191, R204, R183.reuse ;  /* 0x000000b7ccbf7220 */ /* 0x081fe40000410000 */
[-C--:B------:R-:W-:Y:S02]  /*3140*/  FMUL.FTZ R190, R142, R183.reuse ;  /* 0x000000b78ebe7220 */ /* 0x080fe40000410000 */
[----:B------:R-:W-:Y:S01]  /*3150*/  FMUL.FTZ R204, R206, R183 ;  /* 0x000000b7cecc7220 */ /* 0x000fe20000410000 */
[----:B------:R-:W-:Y:S01]  /*3160*/  IADD3 R206, R187, 0x200, RZ ;  /* 0x00000200bbce7810 */ /* 0x000fe20007ffe0ff */
[----:B------:R-:W-:Y:S02]  /*3170*/  FMUL.FTZ R190, R190, c[0x0][0x1e8] ;  /* 0x00007a00bebe7a20 */ /* 0x000fe40000410000 */
[----:B------:R-:W-:-:S02]  /*3180*/  FMUL.FTZ R191, R191, c[0x0][0x1e8] ;  /* 0x00007a00bfbf7a20 */ /* 0x000fc40000410000 */
[----:B------:R-:W-:Y:S02]  /*3190*/  FMUL.FTZ R204, R204, c[0x0][0x1e8] ;  /* 0x00007a00cccc7a20 */ /* 0x000fe40000410000 */
[----:B------:R-:W-:Y:S02]  /*31a0*/  FMUL.FTZ R122, R52, R190 ;  /* 0x000000be347a7220 */ /* 0x000fe40000410000 */
[----:B------:R-:W-:Y:S02]  /*31b0*/  FMUL.FTZ R123, R54, R191 ;  /* 0x000000bf367b7220 */ /* 0x000fe40000410000 */
[----:B------:R-:W-:Y:S01]  /*31c0*/  FMUL.FTZ R143, R55, R204 ;  /* 0x000000cc378f7220 */ /* 0x000fe20000410000 */
[----:B------:R-:W-:Y:S01]  /*31d0*/  FSEL R122, R122, RZ, P3 ;  /* 0x000000ff7a7a7208 */ /* 0x000fe20001800000 */
[----:B------:R-:W-:Y:S01]  /*31e0*/  FMUL.FTZ R142, R53, R205 ;  /* 0x000000cd358e7220 */ /* 0x000fe20000410000 */
[----:B------:R-:W-:Y:S02]  /*31f0*/  FSEL R123, R123, RZ, P5 ;  /* 0x000000ff7b7b7208 */ /* 0x000fe40002800000 */
[----:B------:R-:W-:-:S02]  /*3200*/  FSEL R143, R143, RZ, P6 ;  /* 0x000000ff8f8f7208 */ /* 0x000fc40003000000 */
[----:B------:R-:W-:Y:S02]  /*3210*/  FSEL R142, R142, RZ, P4 ;  /* 0x000000ff8e8e7208 */ /* 0x000fe40002000000 */
[----:B------:R-:W-:Y:S02]  /*3220*/  F2FP.PACK_AB R123, R143, R123 ;  /* 0x0000007b8f7b723e */ /* 0x000fe400000000ff */
[----:B------:R-:W-:Y:S01]  /*3230*/  F2FP.PACK_AB R122, R142, R122 ;  /* 0x0000007a8e7a723e */ /* 0x000fe200000000ff */
[----:B------:R-:W-:-:S04]  /*3240*/  IMAD.WIDE.U32 R142, R206, R230, c[0x0][0x170] ;  /* 0x00005c00ce8e7625 */ /* 0x000fc800078e00e6 */
[----:B------:R0:W-:Y:S04]  /*3250*/  STG.E.128 [R124.64], R120 ;  /* 0x000000787c007986 */ /* 0x0001e8000c101d04 */
[----:B0-----:R0:W2:Y:S01]  /*3260*/  LDG.E.128 R120, [R142.64] ;  /* 0x000000048e787981 */ /* 0x0010a2000c1e1d00 */
[----:B------:R-:W-:Y:S01]  /*3270*/  HFMA2.MMA R173, -RZ, RZ, 0, 0 ;  /* 0x00000000ffad7435 */ /* 0x000fe200000001ff */
[--C-:B------:R-:W-:Y:S01]  /*3280*/  @P3 HADD2.F32 R207, -RZ, R126.reuse.H0_H0 ;  /* 0x2000007effcf3230 */ /* 0x100fe20000004100 */
[-CC-:B------:R-:W-:Y:S01]  /*3290*/  FFMA.FTZ R192, R192, R201.reuse, R200.reuse ;  /* 0x000000c9c0c07223 */ /* 0x180fe200000100c8 */
[----:B------:R-:W-:Y:S01]  /*32a0*/  MOV R208, R166 ;  /* 0x000000a600d07202 */ /* 0x000fe20000000f00 */
[----:B------:R-:W-:Y:S01]  /*32b0*/  FFMA.FTZ R194, R194, R201, R200 ;  /* 0x000000c9c2c27223 */ /* 0x000fe200000100c8 */
[----:B------:R-:W-:Y:S01]  /*32c0*/  @P4 HADD2.F32 R126, -RZ, R126.H1_H1 ;  /* 0x3000007eff7e4230 */ /* 0x000fe20000004100 */
[----:B------:R-:W-:Y:S01]  /*32d0*/  @P3 FMUL.FTZ R173, R190, R207 ;  /* 0x000000cfbead3220 */ /* 0x000fe20000410000 */
[----:B------:R-:W-:Y:S01]  /*32e0*/  HFMA2.MMA R190, -RZ, RZ, 0, 0 ;  /* 0x00000000ffbe7435 */ /* 0x000fe200000001ff */
[----:B------:R-:W-:Y:S01]  /*32f0*/  FADD.FTZ R125, R193, -R192 ;  /* 0x800000c0c17d7221 */ /* 0x000fe20000010000 */
[--C-:B0-----:R-:W-:Y:S01]  /*3300*/  @P5 HADD2.F32 R142, -RZ, R127.reuse.H0_H0 ;  /* 0x2000007fff8e5230 */ /* 0x101fe20000004100 */
[----:B------:R-:W-:Y:S01]  /*3310*/  FADD.FTZ R124, R195, -R194 ;  /* 0x800000c2c37c7221 */ /* 0x000fe20000010000 */
[----:B------:R-:W-:Y:S01]  /*3320*/  @P6 HADD2.F32 R127, -RZ, R127.H1_H1 ;  /* 0x3000007fff7f6230 */ /* 0x000fe20000004100 */
[----:B------:R-:W-:Y:S01]  /*3330*/  LOP3.LUT P3, RZ, R208, 0xff, RZ, 0xc0, !PT ;  /* 0x000000ffd0ff7812 */ /* 0x000fe2000786c0ff */
[----:B------:R-:W-:Y:S01]  /*3340*/  FFMA.FTZ R198, R198, R201, R200 ;  /* 0x000000c9c6c67223 */ /* 0x000fe200000100c8 */
[--C-:B------:R-:W-:Y:S01]  /*3350*/  @P1 HADD2.F32 R143, -RZ, R108.reuse.H0_H0 ;  /* 0x2000006cff8f1230 */ /* 0x100fe20000004100 */
[----:B------:R-:W-:Y:S01]  /*3360*/  FMUL.FTZ R125, R184, R125 ;  /* 0x0000007db87d7220 */ /* 0x000fe20000410000 */
[----:B------:R-:W-:Y:S01]  /*3370*/  @P1 HADD2.F32 R194, -RZ, R108.H1_H1 ;  /* 0x3000006cffc21230 */ /* 0x000fe20000004100 */
[----:B------:R-:W-:Y:S01]  /*3380*/  @P6 FMUL.FTZ R190, R204, R127 ;  /* 0x0000007fccbe6220 */ /* 0x000fe20000410000 */
[----:B------:R-:W-:Y:S01]  /*3390*/  CS2R R192, SRZ ;  /* 0x0000000000c07805 */ /* 0x000fe2000001ff00 */
[----:B------:R-:W-:Y:S01]  /*33a0*/  FMUL.FTZ R124, R184, R124 ;  /* 0x0000007cb87c7220 */ /* 0x000fe20000410000 */
[C---:B------:R-:W-:Y:S01]  /*33b0*/  LOP3.LUT P6, RZ, R166.reuse, 0xff00, RZ, 0xc0, !PT ;  /* 0x0000ff00a6ff7812 */ /* 0x040fe200078cc0ff */
[----:B------:R-:W-:Y:S01]  /*33c0*/  FADD.FTZ R199, R199, -R198 ;  /* 0x800000c6c7c77221 */ /* 0x000fe20000010000 */
[----:B------:R-:W-:Y:S01]  /*33d0*/  @P1 HADD2.F32 R195, -RZ, R109.H0_H0 ;  /* 0x2000006dffc31230 */ /* 0x000fe20000004100 */
[----:B------:R-:W-:Y:S01]  /*33e0*/  @P5 FMUL.FTZ R192, R191, R142 ;  /* 0x0000008ebfc05220 */ /* 0x000fe20000410000 */
[----:B------:R-:W-:Y:S01]  /*33f0*/  LOP3.LUT P5, RZ, R166, 0xff0000, RZ, 0xc0, !PT ;  /* 0x00ff0000a6ff7812 */ /* 0x000fe200078ac0ff */
[----:B------:R-:W-:Y:S01]  /*3400*/  FFMA.FTZ R196, R196, R201, R200 ;  /* 0x000000c9c4c47223 */ /* 0x000fe200000100c8 */
[----:B------:R-:W-:Y:S01]  /*3410*/  MOV R191, RZ ;  /* 0x000000ff00bf7202 */ /* 0x000fe20000000f00 */
[----:B------:R-:W-:-:S02]  /*3420*/  @P1 FADD.FTZ R125, R125, R143 ;  /* 0x0000008f7d7d1221 */ /* 0x000fc40000010000 */
[----:B------:R-:W-:Y:S01]  /*3430*/  @P4 FMUL.FTZ R193, R205, R126 ;  /* 0x0000007ecdc14220 */ /* 0x000fe20000410000 */
[----:B------:R-:W-:Y:S01]  /*3440*/  LOP3.LUT P4, RZ, R166, 0xff000000, RZ, 0xc0, !PT ;  /* 0xff000000a6ff7812 */ /* 0x000fe2000788c0ff */
[----:B------:R-:W-:Y:S01]  /*3450*/  @P1 FADD.FTZ R124, R124, R194 ;  /* 0x000000c27c7c1221 */ /* 0x000fe20000010000 */
[----:B------:R-:W-:Y:S01]  /*3460*/  @P1 HADD2.F32 R194, -RZ, R109.H1_H1 ;  /* 0x3000006dffc21230 */ /* 0x000fe20000004100 */
[----:B------:R-:W-:Y:S01]  /*3470*/  FMUL.FTZ R127, R184, R199 ;  /* 0x000000c7b87f7220 */ /* 0x000fe20000410000 */
[----:B------:R-:W-:Y:S01]  /*3480*/  HFMA2.MMA R166, -RZ, RZ, 0, 0 ;  /* 0x00000000ffa67435 */ /* 0x000fe200000001ff */
[----:B------:R-:W-:Y:S01]  /*3490*/  FADD.FTZ R197, R197, -R196 ;  /* 0x800000c4c5c57221 */ /* 0x000fe20000010000 */
[----:B------:R-:W-:Y:S01]  /*34a0*/  @P1 HADD2.F32 R199, -RZ, R111.H0_H0 ;  /* 0x2000006fffc71230 */ /* 0x000fe20000004100 */
[-C--:B------:R-:W-:Y:S02]  /*34b0*/  FMUL.FTZ R143, R125, R183.reuse ;  /* 0x000000b77d8f7220 */ /* 0x080fe40000410000 */
[----:B------:R-:W-:-:S02]  /*34c0*/  FMUL.FTZ R142, R124, R183 ;  /* 0x000000b77c8e7220 */ /* 0x000fc40000410000 */
[----:B------:R-:W-:Y:S02]  /*34d0*/  @P1 FADD.FTZ R127, R127, R194 ;  /* 0x000000c27f7f1221 */ /* 0x000fe40000010000 */
[----:B------:R-:W-:Y:S02]  /*34e0*/  FMUL.FTZ R126, R184, R197 ;  /* 0x000000c5b87e7220 */ /* 0x000fe40000410000 */
[----:B------:R-:W-:Y:S02]  /*34f0*/  FMUL.FTZ R143, R143, c[0x0][0x1e8] ;  /* 0x00007a008f8f7a20 */ /* 0x000fe40000410000 */
[----:B------:R-:W-:Y:S02]  /*3500*/  FMUL.FTZ R142, R142, c[0x0][0x1e8] ;  /* 0x00007a008e8e7a20 */ /* 0x000fe40000410000 */
[----:B------:R-:W-:Y:S02]  /*3510*/  @P1 FADD.FTZ R126, R126, R195 ;  /* 0x000000c37e7e1221 */ /* 0x000fe40000010000 */
[----:B------:R-:W-:Y:S01]  /*3520*/  CS2R R194, SRZ ;  /* 0x0000000000c27805 */ /* 0x000fe2000001ff00 */
[----:B------:R-:W-:-:S02]  /*3530*/  FFMA.FTZ R146, R146, R201, R200 ;  /* 0x000000c992927223 */ /* 0x000fc400000100c8 */
[-CC-:B------:R-:W-:Y:S01]  /*3540*/  FFMA.FTZ R150, R150, R201.reuse, R200.reuse ;  /* 0x000000c996967223 */ /* 0x180fe200000100c8 */
[----:B------:R-:W-:Y:S01]  /*3550*/  @P0 F2FP.PACK_AB R198, RZ, R126 ;  /* 0x0000007effc6023e */ /* 0x000fe200000000ff */
[-CC-:B------:R-:W-:Y:S02]  /*3560*/  FFMA.FTZ R148, R148, R201.reuse, R200.reuse ;  /* 0x000000c994947223 */ /* 0x180fe400000100c8 */
[----:B------:R-:W-:Y:S01]  /*3570*/  FFMA.FTZ R188, R188, R201, R200 ;  /* 0x000000c9bcbc7223 */ /* 0x000fe200000100c8 */
[----:B------:R-:W-:Y:S01]  /*3580*/  @P0 PRMT R117, R198, 0x7610, R117 ;  /* 0x00007610c6750816 */ /* 0x000fe20000000075 */
[----:B------:R-:W-:Y:S02]  /*3590*/  FADD.FTZ R147, R147, -R146 ;  /* 0x8000009293937221 */ /* 0x000fe40000010000 */
[----:B------:R-:W-:Y:S01]  /*35a0*/  FADD.FTZ R151, R151, -R150 ;  /* 0x8000009697977221 */ /* 0x000fe20000010000 */
[----:B------:R-:W-:Y:S01]  /*35b0*/  @P1 HADD2.F32 R150, -RZ, R111.H1_H1 ;  /* 0x3000006fff961230 */ /* 0x000fe20000004100 */
[----:B------:R-:W-:Y:S01]  /*35c0*/  FADD.FTZ R149, R149, -R148 ;  /* 0x8000009495957221 */ /* 0x000fe20000010000 */
[----:B------:R-:W-:Y:S01]  /*35d0*/  @P1 HADD2.F32 R148, -RZ, R110.H1_H1 ;  /* 0x3000006eff941230 */ /* 0x000fe20000004100 */
[----:B------:R-:W-:Y:S01]  /*35e0*/  FADD.FTZ R205, R189, -R188 ;  /* 0x800000bcbdcd7221 */ /* 0x000fe20000010000 */
[----:B------:R-:W-:Y:S01]  /*35f0*/  @P0 F2FP.PACK_AB R188, RZ, R127 ;  /* 0x0000007fffbc023e */ /* 0x000fe200000000ff */
[----:B------:R-:W-:-:S02]  /*3600*/  FMUL.FTZ R146, R184, R147 ;  /* 0x00000093b8927220 */ /* 0x000fc40000410000 */
[C---:B------:R-:W-:Y:S01]  /*3610*/  FMUL.FTZ R204, R184.reuse, R151 ;  /* 0x00000097b8cc7220 */ /* 0x040fe20000410000 */
[----:B------:R-:W-:Y:S01]  /*3620*/  @P0 PRMT R117, R117, 0x5410, R188 ;  /* 0x0000541075750816 */ /* 0x000fe200000000bc */
[C---:B------:R-:W-:Y:S02]  /*3630*/  FMUL.FTZ R189, R184.reuse, R149 ;  /* 0x00000095b8bd7220 */ /* 0x040fe40000410000 */
[----:B------:R-:W-:Y:S02]  /*3640*/  FMUL.FTZ R151, R184, R205 ;  /* 0x000000cdb8977220 */ /* 0x000fe40000410000 */
[----:B------:R-:W-:Y:S02]  /*3650*/  @P1 FADD.FTZ R189, R189, R148 ;  /* 0x00000094bdbd1221 */ /* 0x000fe40000010000 */
[----:B------:R-:W-:Y:S02]  /*3660*/  @P1 FADD.FTZ R204, R204, R199 ;  /* 0x000000c7cccc1221 */ /* 0x000fe40000010000 */
[----:B------:R-:W-:Y:S01]  /*3670*/  @P1 FADD.FTZ R151, R151, R150 ;  /* 0x0000009697971221 */ /* 0x000fe20000010000 */
[----:B------:R-:W-:Y:S01]  /*3680*/  @P0 F2FP.PACK_AB R150, RZ, R125 ;  /* 0x0000007dff96023e */ /* 0x000fe200000000ff */
[-C--:B------:R-:W-:Y:S01]  /*3690*/  FMUL.FTZ R147, R204, R183.reuse ;  /* 0x000000b7cc937220 */ /* 0x080fe20000410000 */
[----:B------:R-:W-:Y:S01]  /*36a0*/  @P0 F2FP.PACK_AB R204, RZ, R204 ;  /* 0x000000ccffcc023e */ /* 0x000fe200000000ff */
[----:B------:R-:W-:Y:S01]  /*36b0*/  FMUL.FTZ R148, R151, R183 ;  /* 0x000000b797947220 */ /* 0x000fe20000410000 */
[----:B------:R-:W-:Y:S01]  /*36c0*/  @P0 F2FP.PACK_AB R151, RZ, R151 ;  /* 0x00000097ff97023e */ /* 0x000fe200000000ff */
[----:B------:R-:W-:Y:S01]  /*36d0*/  FMUL.FTZ R149, R189, R183 ;  /* 0x000000b7bd957220 */ /* 0x000fe20000410000 */
[----:B------:R-:W-:Y:S01]  /*36e0*/  @P0 F2FP.PACK_AB R189, RZ, R189 ;  /* 0x000000bdffbd023e */ /* 0x000fe200000000ff */
[----:B------:R-:W-:Y:S01]  /*36f0*/  FMUL.FTZ R147, R147, c[0x0][0x1e8] ;  /* 0x00007a0093937a20 */ /* 0x000fe20000410000 */
[----:B------:R-:W-:Y:S01]  /*3700*/  @P0 PRMT R116, R150, 0x7610, R116 ;  /* 0x0000761096740816 */ /* 0x000fe20000000074 */
[----:B------:R-:W-:Y:S01]  /*3710*/  FMUL.FTZ R148, R148, c[0x0][0x1e8] ;  /* 0x00007a0094947a20 */ /* 0x000fe20000410000 */
[----:B------:R-:W-:Y:S01]  /*3720*/  @P0 PRMT R119, R204, 0x7610, R119 ;  /* 0x00007610cc770816 */ /* 0x000fe20000000077 */
[----:B------:R-:W-:Y:S01]  /*3730*/  FMUL.FTZ R149, R149, c[0x0][0x1e8] ;  /* 0x00007a0095957a20 */ /* 0x000fe20000410000 */
[----:B------:R-:W-:Y:S01]  /*3740*/  IADD3 R150, R187, 0x300, RZ ;  /* 0x00000300bb967810 */ /* 0x000fe20007ffe0ff */
[----:B------:R-:W-:Y:S01]  /*3750*/  FMUL.FTZ R125, R47, R148 ;  /* 0x000000942f7d7220 */ /* 0x000fe20000410000 */
[----:B------:R-:W-:Y:S01]  /*3760*/  @P0 PRMT R119, R119, 0x5410, R151 ;  /* 0x0000541077770816 */ /* 0x000fe20000000097 */
[----:B------:R-:W-:Y:S01]  /*3770*/  @P0 IMAD.WIDE.U32 R186, R186, R230, c[0x0][0x258] ;  /* 0x00009600baba0625 */ /* 0x000fe200078e00e6 */
[----:B------:R-:W-:-:S03]  /*3780*/  MOV R188, R162 ;  /* 0x000000a200bc7202 */ /* 0x000fc60000000f00 */
        /* <DEDUP_REMOVED lines=8> */
[----:B------:R-:W3:Y:S01]  /*3810*/  LDL.LU R201, [R1] ;  /* 0x0000000001c97983 */ /* 0x000ee20000300800 */
[----:B------:R-:W-:-:S03]  /*3820*/  MOV R151, RZ ;  /* 0x000000ff00977202 */ /* 0x000fc60000000f00 */
[----:B------:R-:W4:Y:S01]  /*3830*/  LDL.LU R200, [R1+0x8] ;  /* 0x0000080001c87983 */ /* 0x000f220000300800 */
[----:B------:R-:W-:Y:S02]  /*3840*/  FADD.FTZ R129, R129, -R128 ;  /* 0x8000008081817221 */ /* 0x000fe40000010000 */
[----:B------:R-:W-:Y:S02]  /*3850*/  FADD.FTZ R135, R135, -R134 ;  /* 0x8000008687877221 */ /* 0x000fe40000010000 */
[----:B------:R-:W-:Y:S02]  /*3860*/  FADD.FTZ R139, R139, -R138 ;  /* 0x8000008a8b8b7221 */ /* 0x000fe40000010000 */
[----:B------:R-:W-:Y:S02]  /*3870*/  FADD.FTZ R137, R137, -R136 ;  /* 0x8000008889897221 */ /* 0x000fe40000010000 */
[----:B------:R-:W-:Y:S02]  /*3880*/  FADD.FTZ R131, R131, -R130 ;  /* 0x8000008283837221 */ /* 0x000fe40000010000 */
[C---:B------:R-:W-:Y:S01]  /*3890*/  FMUL.FTZ R136, R184.reuse, R135 ;  /* 0x00000087b8887220 */ /* 0x040fe20000410000 */
[----:B------:R-:W-:Y:S01]  /*38a0*/  @P1 HADD2.F32 R135, -RZ, R114.H1_H1 ;  /* 0x30000072ff871230 */ /* 0x000fe20000004100 */
[----:B------:R-:W-:-:S02]  /*38b0*/  FMUL.FTZ R130, R184, R139 ;  /* 0x0000008bb8827220 */ /* 0x000fc40000410000 */
[----:B------:R-:W-:Y:S02]  /*38c0*/  FMUL.FTZ R128, R184, R131 ;  /* 0x00000083b8807220 */ /* 0x000fe40000410000 */
[----:B------:R-:W-:Y:S01]  /*38d0*/  @P1 FADD.FTZ R130, R130, R135 ;  /* 0x0000008782821221 */ /* 0x000fe20000010000 */
[----:B------:R-:W-:Y:S01]  /*38e0*/  HFMA2.MMA R135, -RZ, RZ, 0, 0 ;  /* 0x00000000ff877435 */ /* 0x000fe200000001ff */
[----:B------:R-:W-:Y:S02]  /*38f0*/  FADD.FTZ R141, R141, -R140 ;  /* 0x8000008c8d8d7221 */ /* 0x000fe40000010000 */
[----:B------:R-:W-:Y:S02]  /*3900*/  FADD.FTZ R133, R133, -R132 ;  /* 0x8000008485857221 */ /* 0x000fe40000010000 */
[----:B------:R-:W-:Y:S02]  /*3910*/  FADD.FTZ R145, R145, -R144 ;  /* 0x8000009091917221 */ /* 0x000fe40000010000 */
[----:B------:R-:W-:-:S02]  /*3920*/  FMUL.FTZ R138, R184, R133 ;  /* 0x00000085b88a7220 */ /* 0x000fc40000410000 */
[C---:B------:R-:W-:Y:S02]  /*3930*/  FMUL.FTZ R134, R184.reuse, R137 ;  /* 0x00000089b8867220 */ /* 0x040fe40000410000 */
[----:B------:R-:W-:Y:S01]  /*3940*/  FMUL.FTZ R132, R184, R141 ;  /* 0x0000008db8847220 */ /* 0x000fe20000410000 */
[--C-:B--2---:R-:W-:Y:S02]  /*3950*/  @P3 HADD2.F32 R196, -RZ, R120.reuse.H0_H0 ;  /* 0x20000078ffc43230 */ /* 0x104fe40000004100 */
[----:B------:R-:W-:Y:S01]  /*3960*/  @P6 HADD2.F32 R197, -RZ, R120.H1_H1 ;  /* 0x30000078ffc56230 */ /* 0x000fe20000004100 */
[----:B------:R-:W-:Y:S02]  /*3970*/  FMUL.FTZ R120, R127, R183 ;  /* 0x000000b77f787220 */ /* 0x000fe40000410000 */
[----:B------:R-:W-:Y:S01]  /*3980*/  @P3 FMUL.FTZ R191, R143, R196 ;  /* 0x000000c48fbf3220 */ /* 0x000fe20000410000 */
[--C-:B------:R-:W-:Y:S01]  /*3990*/  @P5 HADD2.F32 R196, -RZ, R121.reuse.H0_H0 ;  /* 0x20000079ffc45230 */ /* 0x100fe20000004100 */
[----:B------:R-:W-:Y:S01]  /*39a0*/  @P6 FMUL.FTZ R166, R142, R197 ;  /* 0x000000c58ea66220 */ /* 0x000fe20000410000 */
[----:B------:R-:W-:Y:S01]  /*39b0*/  @P4 HADD2.F32 R121, -RZ, R121.H1_H1 ;  /* 0x30000079ff794230 */ /* 0x000fe20000004100 */
[----:B------:R-:W-:-:S02]  /*39c0*/  FMUL.FTZ R120, R120, c[0x0][0x1e8] ;  /* 0x00007a0078787a20 */ /* 0x000fc40000410000 */
[----:B------:R-:W-:Y:S02]  /*39d0*/  FMUL.FTZ R197, R126, R183 ;  /* 0x000000b77ec57220 */ /* 0x000fe40000410000 */
[----:B------:R-:W-:Y:S02]  /*39e0*/  FMUL.FTZ R143, R48, R143 ;  /* 0x0000008f308f7220 */ /* 0x000fe40000410000 */
[----:B------:R-:W-:Y:S02]  /*39f0*/  @P4 FMUL.FTZ R195, R120, R121 ;  /* 0x0000007978c34220 */ /* 0x000fe40000410000 */
[----:B------:R-:W-:Y:S02]  /*3a00*/  FMUL.FTZ R197, R197, c[0x0][0x1e8] ;  /* 0x00007a00c5c57a20 */ /* 0x000fe40000410000 */
[----:B------:R-:W-:Y:S01]  /*3a10*/  FMUL.FTZ R121, R49, R142 ;  /* 0x0000008e31797220 */ /* 0x000fe20000410000 */
[----:B------:R-:W-:Y:S01]  /*3a20*/  FSEL R142, R143, RZ, P3 ;  /* 0x000000ff8f8e7208 */ /* 0x000fe20001800000 */
[----:B------:R-:W-:Y:S01]  /*3a30*/  @P5 FMUL.FTZ R194, R197, R196 ;  /* 0x000000c4c5c25220 */ /* 0x000fe20000410000 */
[----:B------:R-:W-:Y:S01]  /*3a40*/  LOP3.LUT P3, RZ, R167, 0xff, RZ, 0xc0, !PT ;  /* 0x000000ffa7ff7812 */ /* 0x000fe2000786c0ff */
[----:B------:R-:W-:Y:S01]  /*3a50*/  FMUL.FTZ R197, R50, R197 ;  /* 0x000000c532c57220 */ /* 0x000fe20000410000 */
[----:B------:R-:W-:Y:S01]  /*3a60*/  FSEL R143, R121, RZ, P6 ;  /* 0x000000ff798f7208 */ /* 0x000fe20003000000 */
[----:B------:R-:W-:Y:S01]  /*3a70*/  FMUL.FTZ R196, R51, R120 ;  /* 0x0000007833c47220 */ /* 0x000fe20000410000 */
[----:B------:R-:W-:Y:S01]  /*3a80*/  LEA R120, P6, R206, c[0x0][0x248], 0x4 ;  /* 0x00009200ce787a11 */ /* 0x000fe200078c20ff */
[----:B------:R-:W-:Y:S01]  /*3a90*/  FMUL.FTZ R127, R46, R147 ;  /* 0x000000932e7f7220 */ /* 0x000fe20000410000 */
[----:B------:R-:W-:-:S02]  /*3aa0*/  FSEL R197, R197, RZ, P5 ;  /* 0x000000ffc5c57208 */ /* 0x000fc40002800000 */
[----:B------:R-:W-:Y:S02]  /*3ab0*/  FSEL R196, R196, RZ, P4 ;  /* 0x000000ffc4c47208 */ /* 0x000fe40002000000 */
[----:B------:R-:W-:Y:S02]  /*3ac0*/  LEA.HI.X R121, R206, c[0x0][0x24c], RZ, 0x4, P6 ;  /* 0x00009300ce797a11 */ /* 0x000fe400030f24ff */
[C---:B------:R-:W-:Y:S02]  /*3ad0*/  LOP3.LUT P5, RZ, R167.reuse, 0xff00, RZ, 0xc0, !PT ;  /* 0x0000ff00a7ff7812 */ /* 0x040fe400078ac0ff */
[C---:B------:R-:W-:Y:S02]  /*3ae0*/  LOP3.LUT P4, RZ, R167.reuse, 0xff0000, RZ, 0xc0, !PT ;  /* 0x00ff0000a7ff7812 */ /* 0x040fe4000788c0ff */
[----:B------:R-:W-:Y:S01]  /*3af0*/  LOP3.LUT P6, RZ, R167, 0xff000000, RZ, 0xc0, !PT ;  /* 0xff000000a7ff7812 */ /* 0x000fe200078cc0ff */
[----:B------:R-:W-:Y:S01]  /*3b00*/  @P1 HADD2.F32 R167, -RZ, R110.H0_H0 ;  /* 0x2000006effa71230 */ /* 0x000fe20000004100 */
[----:B------:R-:W-:-:S02]  /*3b10*/  FSEL R127, R127, RZ, P4 ;  /* 0x000000ff7f7f7208 */ /* 0x000fc40002000000 */
[----:B------:R-:W-:Y:S02]  /*3b20*/  FSEL R125, R125, RZ, P6 ;  /* 0x000000ff7d7d7208 */ /* 0x000fe40003000000 */
[----:B------:R-:W-:Y:S01]  /*3b30*/  @P1 FADD.FTZ R146, R146, R167 ;  /* 0x000000a792921221 */ /* 0x000fe20000010000 */
[----:B------:R-:W-:Y:S01]  /*3b40*/  @P0 F2FP.PACK_AB R167, RZ, R124 ;  /* 0x0000007cffa7023e */ /* 0x000fe200000000ff */
[----:B------:R-:W-:Y:S01]  /*3b50*/  FMUL.FTZ R124, R45, R149 ;  /* 0x000000952d7c7220 */ /* 0x000fe20000410000 */
[----:B------:R-:W-:Y:S02]  /*3b60*/  F2FP.PACK_AB R127, R125, R127 ;  /* 0x0000007f7d7f723e */ /* 0x000fe400000000ff */
[----:B------:R-:W-:Y:S01]  /*3b70*/  @P0 F2FP.PACK_AB R199, RZ, R146 ;  /* 0x00000092ffc7023e */ /* 0x000fe200000000ff */
[----:B------:R-:W-:Y:S01]  /*3b80*/  FMUL.FTZ R146, R146, R183 ;  /* 0x000000b792927220 */ /* 0x000fe20000410000 */
[----:B------:R-:W-:Y:S02]  /*3b90*/  FSEL R124, R124, RZ, P5 ;  /* 0x000000ff7c7c7208 */ /* 0x000fe40002800000 */
[----:B------:R-:W-:Y:S01]  /*3ba0*/  @P0 PRMT R118, R199, 0x7610, R118 ;  /* 0x00007610c7760816 */ /* 0x000fe20000000076 */
[----:B------:R-:W-:Y:S01]  /*3bb0*/  FMUL.FTZ R146, R146, c[0x0][0x1e8] ;  /* 0x00007a0092927a20 */ /* 0x000fe20000410000 */
[----:B------:R-:W-:Y:S01]  /*3bc0*/  @P0 PRMT R116, R116, 0x5410, R167 ;  /* 0x0000541074740816 */ /* 0x000fe200000000a7 */
[----:B------:R-:W2:Y:S01]  /*3bd0*/  LDL.LU R199, [R1+0x4] ;  /* 0x0000040001c77983 */ /* 0x000ea20000300800 */
[----:B------:R-:W-:Y:S01]  /*3be0*/  @P0 PRMT R118, R118, 0x5410, R189 ;  /* 0x0000541076760816 */ /* 0x000fe200000000bd */
[----:B------:R-:W-:Y:S01]  /*3bf0*/  FMUL.FTZ R126, R44, R146 ;  /* 0x000000922c7e7220 */ /* 0x000fe20000410000 */
[----:B------:R-:W-:Y:S01]  /*3c00*/  F2FP.PACK_AB R125, R196, R197 ;  /* 0x000000c5c47d723e */ /* 0x000fe200000000ff */
[----:B------:R-:W-:Y:S01]  /*3c10*/  @P3 HADD2.F32 R167, -RZ, R122.H0_H0 ;  /* 0x2000007affa73230 */ /* 0x000fe20000004100 */
[----:B------:R-:W2:Y:S02]  /*3c20*/  LDL.LU R198, [R1+0x10] ;  /* 0x0000100001c67983 */ /* 0x000ea40000300800 */
[----:B------:R-:W-:-:S02]  /*3c30*/  FSEL R126, R126, RZ, P3 ;  /* 0x000000ff7e7e7208 */ /* 0x000fc40001800000 */
[----:B------:R0:W-:Y:S02]  /*3c40*/  @P0 STG.E.128 [R186.64], R116 ;  /* 0x00000074ba000986 */ /* 0x0001e4000c101d04 */
[----:B------:R-:W-:Y:S02]  /*3c50*/  F2FP.PACK_AB R126, R124, R126 ;  /* 0x0000007e7c7e723e */ /* 0x000fe400000000ff */
[----:B------:R-:W-:Y:S01]  /*3c60*/  F2FP.PACK_AB R124, R143, R142 ;  /* 0x0000008e8f7c723e */ /* 0x000fe200000000ff */
[----:B------:R-:W-:Y:S01]  /*3c70*/  IMAD.WIDE.U32 R142, R150, R230, c[0x0][0x170] ;  /* 0x00005c00968e7625 */ /* 0x000fe200078e00e6 */
[----:B------:R-:W2:Y:S04]  /*3c80*/  LDL.LU R197, [R1+0xc] ;  /* 0x00000c0001c57983 */ /* 0x000ea80000300800 */
[----:B------:R1:W-:Y:S01]  /*3c90*/  STG.E.128 [R120.64], R124 ;  /* 0x0000007c78007986 */ /* 0x0003e2000c101d04 */
[----:B------:R-:W-:Y:S01]  /*3ca0*/  @P3 FMUL.FTZ R151, R146, R167 ;  /* 0x000000a792973220 */ /* 0x000fe20000410000 */
[----:B------:R-:W-:-:S02]  /*3cb0*/  LOP3.LUT P3, RZ, R188, 0xff, RZ, 0xc0, !PT ;  /* 0x000000ffbcff7812 */ /* 0x000fc4000786c0ff */
[----:B------:R-:W2:Y:S04]  /*3cc0*/  LDL.LU R196, [R1+0x18] ;  /* 0x0000180001c47983 */ /* 0x000ea80000300800 */
[----:B------:R-:W2:Y:S04]  /*3cd0*/  LDL.LU R189, [R1+0x14] ;  /* 0x0000140001bd7983 */ /* 0x000ea80000300800 */
[----:B------:R-:W2:Y:S04]  /*3ce0*/  LDL.LU R188, [R1+0x20] ;  /* 0x0000200001bc7983 */ /* 0x000ea80000300800 */
[----:B0-----:R-:W2:Y:S04]  /*3cf0*/  LDL.LU R187, [R1+0x1c] ;  /* 0x00001c0001bb7983 */ /* 0x001ea80000300800 */
[----:B-1----:R0:W2:Y:S01]  /*3d00*/  LDG.E.128 R124, [R142.64] ;  /* 0x000000048e7c7981 */ /* 0x0020a2000c1e1d00 */
[----:B------:R-:W-:Y:S01]  /*3d10*/  @P1 HADD2.F32 R121, -RZ, R112.H0_H0 ;  /* 0x20000070ff791230 */ /* 0x000fe20000004100 */
[C---:B------:R-:W-:Y:S01]  /*3d20*/  FMUL.FTZ R120, R184.reuse, R129 ;  /* 0x00000081b8787220 */ /* 0x040fe20000410000 */
[----:B------:R-:W-:Y:S01]  /*3d30*/  @P5 HADD2.F32 R140, -RZ, R122.H1_H1 ;  /* 0x3000007aff8c5230 */ /* 0x000fe20000004100 */
[----:B------:R-:W2:Y:S01]  /*3d40*/  LDL.LU R186, [R1+0x28] ;  /* 0x0000280001ba7983 */ /* 0x000ea20000300800 */
[----:B------:R-:W-:Y:S01]  /*3d50*/  FMUL.FTZ R184, R184, R145 ;  /* 0x00000091b8b87220 */ /* 0x000fe20000410000 */
[----:B------:R-:W-:Y:S01]  /*3d60*/  @P1 HADD2.F32 R129, -RZ, R113.H0_H0 ;  /* 0x20000071ff811230 */ /* 0x000fe20000004100 */
[----:B------:R-:W-:Y:S01]  /*3d70*/  @P1 FADD.FTZ R120, R120, R121 ;  /* 0x0000007978781221 */ /* 0x000fe20000010000 */
[----:B------:R-:W-:Y:S01]  /*3d80*/  @P1 HADD2.F32 R121, -RZ, R112.H1_H1 ;  /* 0x30000070ff791230 */ /* 0x000fe20000004100 */
[----:B------:R-:W-:Y:S01]  /*3d90*/  @P5 FMUL.FTZ R135, R149, R140 ;  /* 0x0000008c95875220 */ /* 0x000fe20000410000 */
[----:B0-----:R-:W-:Y:S01]  /*3da0*/  @P4 HADD2.F32 R142, -RZ, R123.H0_H0 ;  /* 0x2000007bff8e4230 */ /* 0x001fe20000004100 */
[----:B------:R-:W2:Y:S01]  /*3db0*/  LDL.LU R167, [R1+0x24] ;  /* 0x0000240001a77983 */ /* 0x000ea20000300800 */
[----:B------:R-:W-:Y:S01]  /*3dc0*/  @P1 HADD2.F32 R131, -RZ, R113.H1_H1 ;  /* 0x30000071ff831230 */ /* 0x000fe20000004100 */
[----:B------:R-:W-:Y:S01]  /*3dd0*/  @P1 FADD.FTZ R128, R128, R121 ;  /* 0x0000007980801221 */ /* 0x000fe20000010000 */
[----:B------:R-:W-:Y:S01]  /*3de0*/  @P6 HADD2.F32 R121, -RZ, R123.H1_H1 ;  /* 0x3000007bff796230 */ /* 0x000fe20000004100 */
[----:B------:R-:W-:Y:S01]  /*3df0*/  CS2R R122, SRZ ;  /* 0x00000000007a7805 */ /* 0x000fe2000001ff00 */
[----:B------:R-:W2:Y:S01]  /*3e00*/  LDL.LU R149, [R1+0x30] ;  /* 0x0000300001957983 */ /* 0x000ea20000300800 */
[----:B------:R-:W-:Y:S01]  /*3e10*/  @P4 FMUL.FTZ R123, R147, R142 ;  /* 0x0000008e937b4220 */ /* 0x000fe20000410000 */
[----:B------:R-:W-:Y:S01]  /*3e20*/  @P1 HADD2.F32 R133, -RZ, R114.H0_H0 ;  /* 0x20000072ff851230 */ /* 0x000fe20000004100 */
[----:B------:R-:W-:Y:S01]  /*3e30*/  @P6 FMUL.FTZ R122, R148, R121 ;  /* 0x00000079947a6220 */ /* 0x000fe20000410000 */
[----:B------:R-:W-:Y:S01]  /*3e40*/  @P0 F2FP.PACK_AB R121, RZ, R120 ;  /* 0x00000078ff79023e */ /* 0x000fe200000000ff */
[----:B------:R-:W2:Y:S01]  /*3e50*/  LDL.LU R148, [R1+0x2c] ;  /* 0x00002c0001947983 */ /* 0x000ea20000300800 */
[----:B------:R-:W-:Y:S01]  /*3e60*/  @P1 FADD.FTZ R138, R138, R129 ;  /* 0x000000818a8a1221 */ /* 0x000fe20000010000 */
[--C-:B------:R-:W-:Y:S01]  /*3e70*/  @P1 HADD2.F32 R129, -RZ, R115.reuse.H0_H0 ;  /* 0x20000073ff811230 */ /* 0x100fe20000004100 */
[----:B------:R-:W-:Y:S01]  /*3e80*/  @P1 FADD.FTZ R136, R136, R131 ;  /* 0x0000008388881221 */ /* 0x000fe20000010000 */
[----:B------:R-:W2:Y:S01]  /*3e90*/  LDL.LU R147, [R1+0x38] ;  /* 0x0000380001937983 */ /* 0x000ea20000300800 */
[----:B------:R-:W-:Y:S01]  /*3ea0*/  @P1 HADD2.F32 R131, -RZ, R115.H1_H1 ;  /* 0x30000073ff831230 */ /* 0x000fe20000004100 */
[----:B------:R-:W-:Y:S01]  /*3eb0*/  @P1 FADD.FTZ R134, R134, R133 ;  /* 0x0000008586861221 */ /* 0x000fe20000010000 */
[----:B------:R-:W-:Y:S01]  /*3ec0*/  @P0 PRMT R116, R121, 0x7610, R116 ;  /* 0x0000761079740816 */ /* 0x000fe20000000074 */
[----:B------:R-:W2:Y:S01]  /*3ed0*/  LDL.LU R146, [R1+0x34] ;  /* 0x0000340001927983 */ /* 0x000ea20000300800 */
[----:B------:R-:W-:Y:S01]  /*3ee0*/  @P1 FADD.FTZ R132, R132, R129 ;  /* 0x0000008184841221 */ /* 0x000fe20000010000 */
[----:B------:R-:W-:Y:S01]  /*3ef0*/  @P0 F2FP.PACK_AB R129, RZ, R128 ;  /* 0x00000080ff81023e */ /* 0x000fe200000000ff */
[----:B------:R-:W-:Y:S01]  /*3f00*/  @P1 FADD.FTZ R184, R184, R131 ;  /* 0x00000083b8b81221 */ /* 0x000fe20000010000 */
[----:B------:R-:W2:Y:S01]  /*3f10*/  LDL.LU R145, [R1+0x40] ;  /* 0x0000400001917983 */ /* 0x000ea20000300800 */
[----:B------:R-:W-:-:S02]  /*3f20*/  LOP3.LUT P1, RZ, R162, 0xff00, RZ, 0xc0, !PT ;  /* 0x0000ff00a2ff7812 */ /* 0x000fc4000782c0ff */
[----:B------:R-:W-:Y:S01]  /*3f30*/  @P0 F2FP.PACK_AB R131, RZ, R138 ;  /* 0x0000008aff83023e */ /* 0x000fe200000000ff */
[----:B------:R-:W2:Y:S01]  /*3f40*/  LDL.LU R144, [R1+0x3c] ;  /* 0x00003c0001907983 */ /* 0x000ea20000300800 */
[----:B------:R-:W-:Y:S02]  /*3f50*/  @P0 F2FP.PACK_AB R137, RZ, R134 ;  /* 0x00000086ff89023e */ /* 0x000fe400000000ff */
[----:B------:R-:W-:Y:S02]  /*3f60*/  @P0 F2FP.PACK_AB R133, RZ, R136 ;  /* 0x00000088ff85023e */ /* 0x000fe400000000ff */
[----:B------:R-:W-:Y:S02]  /*3f70*/  @P0 PRMT R117, R131, 0x7610, R117 ;  /* 0x0000761083750816 */ /* 0x000fe40000000075 */
[----:B------:R-:W-:Y:S01]  /*3f80*/  @P0 PRMT R118, R137, 0x7610, R118 ;  /* 0x0000761089760816 */ /* 0x000fe20000000076 */
[-C--:B------:R-:W-:Y:S01]  /*3f90*/  FMUL.FTZ R137, R128, R183.reuse ;  /* 0x000000b780897220 */ /* 0x080fe20000410000 */
[----:B------:R-:W-:Y:S01]  /*3fa0*/  @P0 PRMT R116, R116, 0x5410, R129 ;  /* 0x0000541074740816 */ /* 0x000fe20000000081 */
[----:B------:R-:W-:Y:S01]  /*3fb0*/  FMUL.FTZ R129, R120, R183 ;  /* 0x000000b778817220 */ /* 0x000fe20000410000 */
[----:B------:R-:W-:-:S02]  /*3fc0*/  @P0 F2FP.PACK_AB R140, RZ, R132 ;  /* 0x00000084ff8c023e */ /* 0x000fc400000000ff */
[----:B------:R-:W-:Y:S01]  /*3fd0*/  @P0 PRMT R117, R117, 0x5410, R133 ;  /* 0x0000541075750816 */ /* 0x000fe20000000085 */
[----:B------:R-:W-:Y:S01]  /*3fe0*/  HFMA2.MMA R133, -RZ, RZ, 0, 0 ;  /* 0x00000000ff857435 */ /* 0x000fe200000001ff */
[----:B------:R-:W-:Y:S01]  /*3ff0*/  FMUL.FTZ R137, R137, c[0x0][0x1e8] ;  /* 0x00007a0089897a20 */ /* 0x000fe20000410000 */
[----:B------:R-:W-:Y:S01]  /*4000*/  @P0 F2FP.PACK_AB R139, RZ, R130 ;  /* 0x00000082ff8b023e */ /* 0x000fe200000000ff */
[----:B------:R-:W-:Y:S01]  /*4010*/  FMUL.FTZ R129, R129, c[0x0][0x1e8] ;  /* 0x00007a0081817a20 */ /* 0x000fe20000410000 */
[----:B------:R-:W-:Y:S01]  /*4020*/  @P0 F2FP.PACK_AB R141, RZ, R184 ;  /* 0x000000b8ff8d023e */ /* 0x000fe200000000ff */
[----:B------:R-:W-:Y:S01]  /*4030*/  @P0 IMAD.WIDE.U32 R120, R185, R230, c[0x0][0x258] ;  /* 0x00009600b9780625 */ /* 0x000fe200078e00e6 */
[----:B------:R-:W-:Y:S02]  /*4040*/  @P0 PRMT R119, R140, 0x7610, R119 ;  /* 0x000076108c770816 */ /* 0x000fe40000000077 */
[----:B------:R-:W-:Y:S01]  /*4050*/  @P0 PRMT R118, R118, 0x5410, R139 ;  /* 0x0000541076760816 */ /* 0x000fe2000000008b */
[-C--:B------:R-:W-:Y:S01]  /*4060*/  FMUL.FTZ R134, R134, R183.reuse ;  /* 0x000000b786867220 */ /* 0x080fe20000410000 */
[----:B------:R-:W-:Y:S01]  /*4070*/  @P0 PRMT R119, R119, 0x5410, R141 ;  /* 0x0000541077770816 */ /* 0x000fe2000000008d */
[-C--:B------:R-:W-:Y:S01]  /*4080*/  FMUL.FTZ R130, R130, R183.reuse ;  /* 0x000000b782827220 */ /* 0x080fe20000410000 */
[----:B------:R-:W-:Y:S01]  /*4090*/  MOV R131, RZ ;  /* 0x000000ff00837202 */ /* 0x000fe20000000f00 */
[----:B------:R-:W-:-:S02]  /*40a0*/  FMUL.FTZ R138, R138, R183 ;  /* 0x000000b78a8a7220 */ /* 0x000fc40000410000 */
[-C--:B------:R-:W-:Y:S02]  /*40b0*/  FMUL.FTZ R136, R136, R183.reuse ;  /* 0x000000b788887220 */ /* 0x080fe40000410000 */
[-C--:B------:R-:W-:Y:S01]  /*40c0*/  FMUL.FTZ R132, R132, R183.reuse ;  /* 0x000000b784847220 */ /* 0x080fe20000410000 */
[----:B------:R0:W-:Y:S01]  /*40d0*/  @P0 STG.E.128 [R120.64], R116 ;  /* 0x0000007478000986 */ /* 0x0001e2000c101d04 */
[----:B------:R-:W-:Y:S01]  /*40e0*/  FMUL.FTZ R183, R184, R183 ;  /* 0x000000b7b8b77220 */ /* 0x000fe20000410000 */
[----:B------:R-:W-:Y:S01]  /*40f0*/  LOP3.LUT P0, RZ, R162, 0xff0000, RZ, 0xc0, !PT ;  /* 0x00ff0000a2ff7812 */ /* 0x000fe2000780c0ff */
[----:B------:R-:W-:Y:S01]  /*4100*/  FMUL.FTZ R141, R134, c[0x0][0x1e8] ;  /* 0x00007a00868d7a20 */ /* 0x000fe20000410000 */
[----:B------:R-:W-:Y:S01]  /*4110*/  LOP3.LUT P5, RZ, R162, 0xff000000, RZ, 0xc0, !PT ;  /* 0xff000000a2ff7812 */ /* 0x000fe200078ac0ff */
[----:B------:R-:W-:Y:S01]  /*4120*/  FMUL.FTZ R142, R130, c[0x0][0x1e8] ;  /* 0x00007a00828e7a20 */ /* 0x000fe20000410000 */
[----:B------:R-:W-:Y:S01]  /*4130*/  LOP3.LUT P4, RZ, R163, 0xff, RZ, 0xc0, !PT ;  /* 0x000000ffa3ff7812 */ /* 0x000fe2000788c0ff */
[----:B------:R-:W-:-:S02]  /*4140*/  FMUL.FTZ R139, R138, c[0x0][0x1e8] ;  /* 0x00007a008a8b7a20 */ /* 0x000fc40000410000 */
[----:B------:R-:W-:Y:S02]  /*4150*/  FMUL.FTZ R140, R136, c[0x0][0x1e8] ;  /* 0x00007a00888c7a20 */ /* 0x000fe40000410000 */
[----:B------:R-:W-:Y:S02]  /*4160*/  FMUL.FTZ R143, R132, c[0x0][0x1e8] ;  /* 0x00007a00848f7a20 */ /* 0x000fe40000410000 */
[----:B------:R-:W-:Y:S01]  /*4170*/  FMUL.FTZ R183, R183, c[0x0][0x1e8] ;  /* 0x00007a00b7b77a20 */ /* 0x000fe20000410000 */
[----:B------:R-:W-:Y:S01]  /*4180*/  LOP3.LUT P6, RZ, R163, 0xff00, RZ, 0xc0, !PT ;  /* 0x0000ff00a3ff7812 */ /* 0x000fe200078cc0ff */
[----:B------:R-:W-:Y:S02]  /*4190*/  FMUL.FTZ R130, R37, R142 ;  /* 0x0000008e25827220 */ /* 0x000fe40000410000 */
[----:B------:R-:W-:Y:S02]  /*41a0*/  FMUL.FTZ R132, R38, R143 ;  /* 0x0000008f26847220 */ /* 0x000fe40000410000 */
[----:B0-----:R-:W-:-:S02]  /*41b0*/  FMUL.FTZ R120, R42, R139 ;  /* 0x0000008b2a787220 */ /* 0x001fc40000410000 */
[----:B------:R-:W-:Y:S02]  /*41c0*/  FMUL.FTZ R121, R43, R140 ;  /* 0x0000008c2b797220 */ /* 0x000fe40000410000 */
[----:B------:R-:W-:Y:S01]  /*41d0*/  FMUL.FTZ R134, R39, R183 ;  /* 0x000000b727867220 */ /* 0x000fe20000410000 */
[----:B------:R-:W-:Y:S01]  /*41e0*/  FSEL R130, R130, RZ, P6 ;  /* 0x000000ff82827208 */ /* 0x000fe20003000000 */
[----:B---3--:R-:W-:Y:S01]  /*41f0*/  FADD.FTZ R201, R192, R201 ;  /* 0x000000c9c0c97221 */ /* 0x008fe20000010000 */
[----:B------:R-:W-:Y:S02]  /*4200*/  FSEL R120, R120, RZ, P0 ;  /* 0x000000ff78787208 */ /* 0x000fe40000000000 */
[----:B------:R-:W-:Y:S01]  /*4210*/  FSEL R121, R121, RZ, P5 ;  /* 0x000000ff79797208 */ /* 0x000fe20002800000 */
[----:B----4-:R-:W-:Y:S01]  /*4220*/  FADD.FTZ R200, R191, R200 ;  /* 0x000000c8bfc87221 */ /* 0x010fe20000010000 */
[----:B------:R0:W-:Y:S02]  /*4230*/  STL [R1], R201 ;  /* 0x000000c901007387 */ /* 0x0001e40000100800 */
[----:B------:R-:W-:-:S02]  /*4240*/  F2FP.PACK_AB R121, R121, R120 ;  /* 0x000000787979723e */ /* 0x000fc400000000ff */
[----:B------:R0:W-:Y:S01]  /*4250*/  STL [R1+0x8], R200 ;  /* 0x000008c801007387 */ /* 0x0001e20000100800 */
[----:B------:R-:W-:Y:S01]  /*4260*/  IADD3 R182, R182, c[0x0][0x160], RZ ;  /* 0x00005800b6b67a10 */ /* 0x000fe20007ffe0ff */
        /* <DEDUP_REMOVED lines=15> */
[----:B--2---:R-:W-:Y:S02]  /*4360*/  FADD.FTZ R199, R166, R199 ;  /* 0x000000c7a6c77221 */ /* 0x004fe40000010000 */
[----:B------:R-:W-:-:S03]  /*4370*/  FADD.FTZ R198, R194, R198 ;  /* 0x000000c6c2c67221 */ /* 0x000fc60000010000 */
[----:B------:R0:W-:Y:S01]  /*4380*/  STL [R1+0x4], R199 ;  /* 0x000004c701007387 */ /* 0x0001e20000100800 */
[--C-:B------:R-:W-:Y:S02]  /*4390*/  @P3 HADD2.F32 R128, -RZ, R124.reuse.H0_H0 ;  /* 0x2000007cff803230 */ /* 0x100fe40000004100 */
[----:B------:R-:W-:-:S05]  /*43a0*/  @P1 HADD2.F32 R124, -RZ, R124.H1_H1 ;  /* 0x3000007cff7c1230 */ /* 0x000fca0000004100 */
[----:B------:R-:W-:Y:S02]  /*43b0*/  @P1 FMUL.FTZ R133, R137, R124 ;  /* 0x0000007c89851220 */ /* 0x000fe40000410000 */
[----:B------:R-:W-:Y:S02]  /*43c0*/  FMUL.FTZ R124, R40, R129 ;  /* 0x00000081287c7220 */ /* 0x000fe40000410000 */
[----:B------:R-:W-:Y:S02]  /*43d0*/  @P3 FMUL.FTZ R131, R129, R128 ;  /* 0x0000008081833220 */ /* 0x000fe40000410000 */
[----:B------:R-:W-:Y:S01]  /*43e0*/  FMUL.FTZ R129, R41, R137 ;  /* 0x0000008929817220 */ /* 0x000fe20000410000 */
[----:B------:R-:W-:Y:S02]  /*43f0*/  FSEL R124, R124, RZ, P3 ;  /* 0x000000ff7c7c7208 */ /* 0x000fe40001800000 */
[----:B------:R-:W-:Y:S01]  /*4400*/  LEA R128, P3, R150, c[0x0][0x248], 0x4 ;  /* 0x0000920096807a11 */ /* 0x000fe200078620ff */
[----:B------:R-:W-:Y:S01]  /*4410*/  FADD.FTZ R188, R123, R188 ;  /* 0x000000bc7bbc7221 */ /* 0x000fe20000010000 */
[----:B------:R-:W-:Y:S01]  /*4420*/  FSEL R137, R129, RZ, P1 ;  /* 0x000000ff81897208 */ /* 0x000fe20000800000 */
[----:B------:R-:W-:Y:S01]  /*4430*/  FMUL.FTZ R123, R36, R141 ;  /* 0x0000008d247b7220 */ /* 0x000fe20000410000 */
[----:B------:R-:W-:-:S02]  /*4440*/  LEA.HI.X R129, R150, c[0x0][0x24c], RZ, 0x4, P3 ;  /* 0x0000930096817a11 */ /* 0x000fc400018f24ff */
[C---:B------:R-:W-:Y:S02]  /*4450*/  LOP3.LUT P1, RZ, R163.reuse, 0xff0000, RZ, 0xc0, !PT ;  /* 0x00ff0000a3ff7812 */ /* 0x040fe4000782c0ff */
[----:B------:R-:W-:Y:S01]  /*4460*/  LOP3.LUT P3, RZ, R163, 0xff000000, RZ, 0xc0, !PT ;  /* 0xff000000a3ff7812 */ /* 0x000fe2000786c0ff */
[----:B------:R-:W-:Y:S01]  /*4470*/  FADD.FTZ R189, R135, R189 ;  /* 0x000000bd87bd7221 */ /* 0x000fe20000010000 */
[----:B------:R-:W-:Y:S01]  /*4480*/  FSEL R135, R123, RZ, P4 ;  /* 0x000000ff7b877208 */ /* 0x000fe20002000000 */
[----:B------:R-:W-:Y:S01]  /*4490*/  FADD.FTZ R187, R122, R187 ;  /* 0x000000bb7abb7221 */ /* 0x000fe20000010000 */
[----:B------:R-:W-:Y:S02]  /*44a0*/  FSEL R123, R132, RZ, P1 ;  /* 0x000000ff847b7208 */ /* 0x000fe40000800000 */
[----:B------:R-:W-:Y:S01]  /*44b0*/  FSEL R134, R134, RZ, P3 ;  /* 0x000000ff86867208 */ /* 0x000fe20001800000 */
[--C-:B------:R-:W-:Y:S01]  /*44c0*/  @P5 HADD2.F32 R132, -RZ, R125.reuse.H1_H1 ;  /* 0x3000007dff845230 */ /* 0x100fe20000004100 */
[----:B------:R-:W-:Y:S01]  /*44d0*/  F2FP.PACK_AB R122, R130, R135 ;  /* 0x00000087827a723e */ /* 0x000fe200000000ff */
[----:B------:R-:W-:Y:S01]  /*44e0*/  @P0 HADD2.F32 R130, -RZ, R125.H0_H0 ;  /* 0x2000007dff820230 */ /* 0x000fe20000004100 */
[----:B------:R-:W-:Y:S01]  /*44f0*/  HFMA2.MMA R125, -RZ, RZ, 0, 0 ;  /* 0x00000000ff7d7435 */ /* 0x000fe200000001ff */
[----:B------:R-:W-:Y:S01]  /*4500*/  F2FP.PACK_AB R123, R134, R123 ;  /* 0x0000007b867b723e */ /* 0x000fe200000000ff */
[----:B------:R-:W-:Y:S01]  /*4510*/  FADD.FTZ R197, R195, R197 ;  /* 0x000000c5c3c57221 */ /* 0x000fe20000010000 */
[----:B------:R-:W-:Y:S01]  /*4520*/  F2FP.PACK_AB R120, R137, R124 ;  /* 0x0000007c8978723e */ /* 0x000fe200000000ff */
[--C-:B------:R-:W-:Y:S01]  /*4530*/  @P4 HADD2.F32 R134, -RZ, R126.reuse.H0_H0 ;  /* 0x2000007eff864230 */ /* 0x100fe20000004100 */
[----:B------:R-:W-:Y:S01]  /*4540*/  FADD.FTZ R196, R151, R196 ;  /* 0x000000c497c47221 */ /* 0x000fe20000010000 */
[----:B------:R-:W-:Y:S01]  /*4550*/  @P6 HADD2.F32 R135, -RZ, R126.H1_H1 ;  /* 0x3000007eff876230 */ /* 0x000fe20000004100 */
[----:B------:R-:W-:Y:S01]  /*4560*/  HFMA2.MMA R137, -RZ, RZ, 0, 0 ;  /* 0x00000000ff897435 */ /* 0x000fe200000001ff */
[----:B------:R-:W-:Y:S01]  /*4570*/  MOV R124, RZ ;  /* 0x000000ff007c7202 */ /* 0x000fe20000000f00 */
[--C-:B------:R-:W-:Y:S01]  /*4580*/  @P1 HADD2.F32 R136, -RZ, R127.reuse.H0_H0 ;  /* 0x2000007fff881230 */ /* 0x100fe20000004100 */
[----:B------:R-:W-:Y:S01]  /*4590*/  @P0 FMUL.FTZ R124, R139, R130 ;  /* 0x000000828b7c0220 */ /* 0x000fe20000410000 */
[----:B------:R-:W-:Y:S01]  /*45a0*/  @P3 HADD2.F32 R138, -RZ, R127.H1_H1 ;  /* 0x3000007fff8a3230 */ /* 0x000fe20000004100 */
[----:B------:R-:W-:Y:S01]  /*45b0*/  CS2R R126, SRZ ;  /* 0x00000000007e7805 */ /* 0x000fe2000001ff00 */
[----:B------:R0:W-:Y:S01]  /*45c0*/  STL [R1+0x10], R198 ;  /* 0x000010c601007387 */ /* 0x0001e20000100800 */
[----:B------:R-:W-:-:S02]  /*45d0*/  @P5 FMUL.FTZ R125, R140, R132 ;  /* 0x000000848c7d5220 */ /* 0x000fc40000410000 */
[----:B------:R-:W-:Y:S01]  /*45e0*/  @P4 FMUL.FTZ R126, R141, R134 ;  /* 0x000000868d7e4220 */ /* 0x000fe20000410000 */
[----:B------:R0:W-:Y:S01]  /*45f0*/  STL [R1+0xc], R197 ;  /* 0x00000cc501007387 */ /* 0x0001e20000100800 */
[----:B------:R-:W-:Y:S01]  /*4600*/  FADD.FTZ R186, R131, R186 ;  /* 0x000000ba83ba7221 */ /* 0x000fe20000010000 */
[----:B------:R-:W-:Y:S01]  /*4610*/  MOV R130, RZ ;  /* 0x000000ff00827202 */ /* 0x000fe20000000f00 */
[----:B------:R-:W-:Y:S01]  /*4620*/  @P6 FMUL.FTZ R127, R142, R135 ;  /* 0x000000878e7f6220 */ /* 0x000fe20000410000 */
[----:B------:R0:W-:Y:S01]  /*4630*/  STL [R1+0x18], R196 ;  /* 0x000018c401007387 */ /* 0x0001e20000100800 */
[----:B------:R-:W-:Y:S02]  /*4640*/  FADD.FTZ R167, R133, R167 ;  /* 0x000000a785a77221 */ /* 0x000fe40000010000 */
[----:B------:R-:W-:Y:S01]  /*4650*/  @P3 FMUL.FTZ R137, R183, R138 ;  /* 0x0000008ab7893220 */ /* 0x000fe20000410000 */
[----:B------:R0:W-:Y:S01]  /*4660*/  STL [R1+0x14], R189 ;  /* 0x000014bd01007387 */ /* 0x0001e20000100800 */
[----:B------:R-:W-:-:S02]  /*4670*/  FADD.FTZ R149, R124, R149 ;  /* 0x000000957c957221 */ /* 0x000fc40000010000 */
[----:B------:R-:W-:Y:S01]  /*4680*/  @P1 FMUL.FTZ R130, R143, R136 ;  /* 0x000000888f821220 */ /* 0x000fe20000410000 */
[----:B------:R0:W-:Y:S01]  /*4690*/  STL [R1+0x20], R188 ;  /* 0x000020bc01007387 */ /* 0x0001e20000100800 */
[----:B------:R-:W-:Y:S02]  /*46a0*/  FADD.FTZ R148, R125, R148 ;  /* 0x000000947d947221 */ /* 0x000fe40000010000 */
[----:B------:R-:W-:Y:S01]  /*46b0*/  FADD.FTZ R147, R126, R147 ;  /* 0x000000937e937221 */ /* 0x000fe20000010000 */
[----:B------:R0:W-:Y:S01]  /*46c0*/  STL [R1+0x1c], R187 ;  /* 0x00001cbb01007387 */ /* 0x0001e20000100800 */
[----:B------:R-:W-:Y:S02]  /*46d0*/  FADD.FTZ R146, R127, R146 ;  /* 0x000000927f927221 */ /* 0x000fe40000010000 */
[----:B------:R-:W-:Y:S01]  /*46e0*/  FADD.FTZ R144, R137, R144 ;  /* 0x0000009089907221 */ /* 0x000fe20000010000 */
        /* <DEDUP_REMOVED lines=14> */
.L_x_6923:
        /* <DEDUP_REMOVED lines=73> */
.L_x_6920:
        /* <DEDUP_REMOVED lines=35> */
.L_x_6921:
[----:B------:R-:W-:Y:S01]  /*4e90*/  HFMA2.MMA R124, -RZ, RZ, 0, 9.5367431640625e-07 ;  /* 0x00000010ff7c7435 */ /* 0x000fe200000001ff */
[----:B------:R-:W-:-:S02]  /*4ea0*/  MOV R121, R122 ;  /* 0x0000007a00797202 */ /* 0x000fc40000000f00 */
[----:B------:R-:W-:Y:S02]  /*4eb0*/  MOV R127, 0x1f ;  /* 0x0000001f007f7802 */ /* 0x000fe40000000f00 */
[----:B------:R-:W-:Y:S02]  /*4ec0*/  MOV R126, 0xffffffff ;  /* 0xffffffff007e7802 */ /* 0x000fe40000000f00 */
[----:B------:R-:W-:Y:S02]  /*4ed0*/  MOV R120, 0x4ef0 ;  /* 0x00004ef000787802 */ /* 0x000fe40000000f00 */
[----:B-----5:R-:W-:Y:S05]  /*4ee0*/  CALL.REL.NOINC `($__internal_115_$__cuda_sm70_shflsync_down_p) ;  /* 0x0000046000007944 */ /* 0x020fea0003c00000 */
[----:B-1----:R-:W-:Y:S01]  /*4ef0*/  MOV R125, R124 ;  /* 0x0000007c007d7202 */ /* 0x002fe20000000f00 */
[----:B------:R-:W-:Y:S05]  /*4f00*/  BRA `(.L_x_6925) ;  /* 0xffffcfa000007947 */ /* 0x000fea000383ffff */
.L_x_6922:
[----:B------:R-:W-:Y:S01]  /*4f10*/  HFMA2.MMA R124, -RZ, RZ, 0, 9.5367431640625e-07 ;  /* 0x00000010ff7c7435 */ /* 0x000fe200000001ff */
[----:B------:R-:W-:Y:S02]  /*4f20*/  MOV R121, R123 ;  /* 0x0000007b00797202 */ /* 0x000fe40000000f00 */
[----:B------:R-:W-:Y:S02]  /*4f30*/  MOV R127, 0x1f ;  /* 0x0000001f007f7802 */ /* 0x000fe40000000f00 */
[----:B------:R-:W-:-:S02]  /*4f40*/  MOV R126, 0xffffffff ;  /* 0xffffffff007e7802 */ /* 0x000fc40000000f00 */
[----:B------:R-:W-:Y:S02]  /*4f50*/  MOV R120, 0x4f70 ;  /* 0x00004f7000787802 */ /* 0x000fe40000000f00 */
[----:B01---5:R-:W-:Y:S05]  /*4f60*/  CALL.REL.NOINC `($__internal_115_$__cuda_sm70_shflsync_down_p) ;  /* 0x000003e000007944 */ /* 0x023fea0003c00000 */
[----:B------:R-:W-:Y:S01]  /*4f70*/  FADD.FTZ R122, R122, R125 ;  /* 0x0000007d7a7a7221 */ /* 0x000fe20000010000 */
[----:B------:R-:W-:Y:S01]  /*4f80*/  MOV R127, 0x1f ;  /* 0x0000001f007f7802 */ /* 0x000fe20000000f00 */
[----:B-1----:R-:W-:Y:S01]  /*4f90*/  FADD.FTZ R123, R123, R124 ;  /* 0x0000007c7b7b7221 */ /* 0x002fe20000010000 */
[----:B------:R-:W-:Y:S01]  /*4fa0*/  HFMA2.MMA R124, -RZ, RZ, 0, 4.76837158203125e-07 ;  /* 0x00000008ff7c7435 */ /* 0x000fe200000001ff */
[----:B------:R-:W-:Y:S02]  /*4fb0*/  MOV R126, 0xffffffff ;  /* 0xffffffff007e7802 */ /* 0x000fe40000000f00 */
[----:B------:R-:W-:Y:S02]  /*4fc0*/  MOV R121, R122 ;  /* 0x0000007a00797202 */ /* 0x000fe40000000f00 */
[----:B------:R-:W-:Y:S02]  /*4fd0*/  MOV R120, 0x4ff0 ;  /* 0x00004ff000787802 */ /* 0x000fe40000000f00 */
[----:B------:R-:W-:Y:S05]  /*4fe0*/  CALL.REL.NOINC `($__internal_115_$__cuda_sm70_shflsync_down_p) ;  /* 0x0000036000007944 */ /* 0x000fea0003c00000 */
[----:B-1----:R-:W-:Y:S01]  /*4ff0*/  MOV R125, R124 ;  /* 0x0000007c007d7202 */ /* 0x002fe20000000f00 */
[----:B------:R-:W-:Y:S01]  /*5000*/  HFMA2.MMA R124, -RZ, RZ, 0, 4.76837158203125e-07 ;  /* 0x00000008ff7c7435 */ /* 0x000fe200000001ff */
[----:B------:R-:W-:-:S02]  /*5010*/  MOV R121, R123 ;  /* 0x0000007b00797202 */ /* 0x000fc40000000f00 */
[----:B------:R-:W-:Y:S02]  /*5020*/  MOV R127, 0x1f ;  /* 0x0000001f007f7802 */ /* 0x000fe40000000f00 */
[----:B------:R-:W-:Y:S02]  /*5030*/  MOV R126, 0xffffffff ;  /* 0xffffffff007e7802 */ /* 0x000fe40000000f00 */
[----:B------:R-:W-:Y:S02]  /*5040*/  MOV R120, 0x5060 ;  /* 0x0000506000787802 */ /* 0x000fe40000000f00 */
[----:B------:R-:W-:Y:S05]  /*5050*/  CALL.REL.NOINC `($__internal_115_$__cuda_sm70_shflsync_down_p) ;  /* 0x000002f000007944 */ /* 0x000fea0003c00000 */
[----:B------:R-:W-:Y:S01]  /*5060*/  FADD.FTZ R122, R125, R122 ;  /* 0x0000007a7d7a7221 */ /* 0x000fe20000010000 */
[----:B------:R-:W-:Y:S01]  /*5070*/  MOV R127, 0x1f ;  /* 0x0000001f007f7802 */ /* 0x000fe20000000f00 */
[----:B-1----:R-:W-:Y:S01]  /*5080*/  FADD.FTZ R123, R123, R124 ;  /* 0x0000007c7b7b7221 */ /* 0x002fe20000010000 */
[----:B------:R-:W-:Y:S01]  /*5090*/  HFMA2.MMA R124, -RZ, RZ, 0, 2.384185791015625e-07 ;  /* 0x00000004ff7c7435 */ /* 0x000fe200000001ff */
[----:B------:R-:W-:Y:S02]  /*50a0*/  MOV R126, 0xffffffff ;  /* 0xffffffff007e7802 */ /* 0x000fe40000000f00 */
[----:B------:R-:W-:-:S02]  /*50b0*/  MOV R121, R122 ;  /* 0x0000007a00797202 */ /* 0x000fc40000000f00 */
[----:B------:R-:W-:Y:S02]  /*50c0*/  MOV R120, 0x50e0 ;  /* 0x000050e000787802 */ /* 0x000fe40000000f00 */
[----:B------:R-:W-:Y:S05]  /*50d0*/  CALL.REL.NOINC `($__internal_115_$__cuda_sm70_shflsync_down_p) ;  /* 0x0000027000007944 */ /* 0x000fea0003c00000 */
[----:B-1----:R-:W-:Y:S01]  /*50e0*/  MOV R125, R124 ;  /* 0x0000007c007d7202 */ /* 0x002fe20000000f00 */
[----:B------:R-:W-:Y:S01]  /*50f0*/  HFMA2.MMA R124, -RZ, RZ, 0, 2.384185791015625e-07 ;  /* 0x00000004ff7c7435 */ /* 0x000fe200000001ff */
[----:B------:R-:W-:Y:S02]  /*5100*/  MOV R121, R123 ;  /* 0x0000007b00797202 */ /* 0x000fe40000000f00 */
[----:B------:R-:W-:Y:S02]  /*5110*/  MOV R127, 0x1f ;  /* 0x0000001f007f7802 */ /* 0x000fe40000000f00 */
[----:B------:R-:W-:Y:S02]  /*5120*/  MOV R126, 0xffffffff ;  /* 0xffffffff007e7802 */ /* 0x000fe40000000f00 */
[----:B------:R-:W-:Y:S02]  /*5130*/  MOV R120, 0x5150 ;  /* 0x0000515000787802 */ /* 0x000fe40000000f00 */
[----:B------:R-:W-:Y:S05]  /*5140*/  CALL.REL.NOINC `($__internal_115_$__cuda_sm70_shflsync_down_p) ;  /* 0x0000020000007944 */ /* 0x000fea0003c00000 */
[----:B------:R-:W-:Y:S01]  /*5150*/  FADD.FTZ R122, R125, R122 ;  /* 0x0000007a7d7a7221 */ /* 0x000fe20000010000 */
[----:B------:R-:W-:Y:S01]  /*5160*/  MOV R127, 0x1f ;  /* 0x0000001f007f7802 */ /* 0x000fe20000000f00 */
[----:B-1----:R-:W-:Y:S01]  /*5170*/  FADD.FTZ R123, R123, R124 ;  /* 0x0000007c7b7b7221 */ /* 0x002fe20000010000 */
[----:B------:R-:W-:Y:S01]  /*5180*/  HFMA2.MMA R124, -RZ, RZ, 0, 1.1920928955078125e-07 ;  /* 0x00000002ff7c7435 */ /* 0x000fe200000001ff */
[----:B------:R-:W-:-:S02]  /*5190*/  MOV R126, 0xffffffff ;  /* 0xffffffff007e7802 */ /* 0x000fc40000000f00 */
[----:B------:R-:W-:Y:S02]  /*51a0*/  MOV R121, R122 ;  /* 0x0000007a00797202 */ /* 0x000fe40000000f00 */
[----:B------:R-:W-:Y:S02]  /*51b0*/  MOV R120, 0x51d0 ;  /* 0x000051d000787802 */ /* 0x000fe40000000f00 */
[----:B------:R-:W-:Y:S05]  /*51c0*/  CALL.REL.NOINC `($__internal_115_$__cuda_sm70_shflsync_down_p) ;  /* 0x0000018000007944 */ /* 0x000fea0003c00000 */
[----:B-1----:R-:W-:Y:S01]  /*51d0*/  MOV R125, R124 ;  /* 0x0000007c007d7202 */ /* 0x002fe20000000f00 */
[----:B------:R-:W-:Y:S01]  /*51e0*/  HFMA2.MMA R124, -RZ, RZ, 0, 1.1920928955078125e-07 ;  /* 0x00000002ff7c7435 */ /* 0x000fe200000001ff */
[----:B------:R-:W-:Y:S02]  /*51f0*/  MOV R121, R123 ;  /* 0x0000007b00797202 */ /* 0x000fe40000000f00 */
[----:B------:R-:W-:Y:S02]  /*5200*/  MOV R127, 0x1f ;  /* 0x0000001f007f7802 */ /* 0x000fe40000000f00 */
[----:B------:R-:W-:Y:S02]  /*5210*/  MOV R126, 0xffffffff ;  /* 0xffffffff007e7802 */ /* 0x000fe40000000f00 */
[----:B------:R-:W-:-:S02]  /*5220*/  MOV R120, 0x5240 ;  /* 0x0000524000787802 */ /* 0x000fc40000000f00 */
[----:B------:R-:W-:Y:S05]  /*5230*/  CALL.REL.NOINC `($__internal_115_$__cuda_sm70_shflsync_down_p) ;  /* 0x0000011000007944 */ /* 0x000fea0003c00000 */
[----:B------:R-:W-:Y:S01]  /*5240*/  FADD.FTZ R122, R125, R122 ;  /* 0x0000007a7d7a7221 */ /* 0x000fe20000010000 */
[----:B------:R-:W-:Y:S01]  /*5250*/  MOV R127, 0x1f ;  /* 0x0000001f007f7802 */ /* 0x000fe20000000f00 */
[----:B-1----:R-:W-:Y:S01]  /*5260*/  FADD.FTZ R125, R123, R124 ;  /* 0x0000007c7b7d7221 */ /* 0x002fe20000010000 */
[----:B------:R-:W-:Y:S01]  /*5270*/  HFMA2.MMA R124, -RZ, RZ, 0, 5.9604644775390625e-08 ;  /* 0x00000001ff7c7435 */ /* 0x000fe200000001ff */
[----:B------:R-:W-:-:S02]  /*5280*/  MOV R126, 0xffffffff ;  /* 0xffffffff007e7802 */ /* 0x000fc40000000f00 */
[----:B------:R-:W-:Y:S02]  /*5290*/  MOV R121, R122 ;  /* 0x0000007a00797202 */ /* 0x000fe40000000f00 */
[----:B------:R-:W-:Y:S02]  /*52a0*/  MOV R120, 0x52c0 ;  /* 0x000052c000787802 */ /* 0x000fe40000000f00 */
[----:B------:R-:W-:Y:S05]  /*52b0*/  CALL.REL.NOINC `($__internal_115_$__cuda_sm70_shflsync_down_p) ;  /* 0x0000009000007944 */ /* 0x000fea0003c00000 */
[----:B-1----:R-:W-:Y:S01]  /*52c0*/  MOV R123, R124 ;  /* 0x0000007c007b7202 */ /* 0x002fe20000000f00 */
[----:B------:R-:W-:Y:S01]  /*52d0*/  HFMA2.MMA R124, -RZ, RZ, 0, 5.9604644775390625e-08 ;  /* 0x00000001ff7c7435 */ /* 0x000fe200000001ff */
[----:B------:R-:W-:Y:S02]  /*52e0*/  MOV R121, R125 ;  /* 0x0000007d00797202 */ /* 0x000fe40000000f00 */
[----:B------:R-:W-:Y:S02]  /*52f0*/  MOV R127, 0x1f ;  /* 0x0000001f007f7802 */ /* 0x000fe40000000f00 */
[----:B------:R-:W-:Y:S02]  /*5300*/  MOV R126, 0xffffffff ;  /* 0xffffffff007e7802 */ /* 0x000fe40000000f00 */
[----:B------:R-:W-:-:S02]  /*5310*/  MOV R120, 0x5330 ;  /* 0x0000533000787802 */ /* 0x000fc40000000f00 */
[----:B------:R-:W-:Y:S05]  /*5320*/  CALL.REL.NOINC `($__internal_115_$__cuda_sm70_shflsync_down_p) ;  /* 0x0000002000007944 */ /* 0x000fea0003c00000 */
[----:B-1----:R-:W-:Y:S01]  /*5330*/  MOV R121, R124 ;  /* 0x0000007c00797202 */ /* 0x002fe20000000f00 */
[----:B------:R-:W-:Y:S05]  /*5340*/  BRA `(.L_x_6926) ;  /* 0xffffcc8000007947 */ /* 0x000fea000383ffff */
        .weak           $__internal_115_$__cuda_sm70_shflsync_down_p
        .type           $__internal_115_$__cuda_sm70_shflsync_down_p,@function
        .size           $__internal_115_$__cuda_sm70_shflsync_down_p,(.L_x_11849 - $__internal_115_$__cuda_sm70_shflsync_down_p)
$__internal_115_$__cuda_sm70_shflsync_down_p:
[----:B------:R-:W-:Y:S04]  /*5350*/  WARPSYNC R126 ;  /* 0x0000007e00007348 */ /* 0x000fe80003800000 */
[----:B------:R0:W1:Y:S02]  /*5360*/  SHFL.DOWN PT, R124, R121, R124, R127 ;  /* 0x0800007c797c7389 */ /* 0x00006400000e007f */
[----:B0-----:R-:W-:-:S06]  /*5370*/  HFMA2.MMA R121, -RZ, RZ, 0, 0 ;  /* 0x00000000ff797435 */ /* 0x001fcc00000001ff */
[----:B------:R-:W-:Y:S05]  /*5380*/  RET.REL.NODEC R120 `(_ZN10layer_norm13ln_bwd_kernelINS_13Kernel_traitsIf6__halfS2_S2_fjLj8192ELj1ELj1ELj8ELj16ENS_18Kernel_traits_baseILj8192EfS2_S2_S2_fjLj256EEEEELb1ELb1ELb0ELb1EEEvNS_9BwdParamsE) ;  /* 0xffffac7078007950 */ /* 0x000fea0003c3ffff */
.L_x_6927:
        /* <DEDUP_REMOVED lines=15> */
.L_x_11849:


//--------------------- .text._ZN10layer_norm22ln_bwd_finalize_kernelINS_22Kernel_traits_finalizeILj8192Ef6__halfS2_S2_fjLb1ELj1024ELj4ENS_18Kernel_traits_baseILj8192EfS2_S2_S2_fjLj1024EEEEELb1ELb0EEEvNS_9BwdParamsE --------------------------
	.section	.text._ZN10layer_norm22ln_bwd_finalize_kernelINS_22Kernel_traits_finalizeILj8192Ef6__halfS2_S2_fjLb1ELj1024ELj4ENS_18Kernel_traits_baseILj8192EfS2_S2_S2_fjLj1024EEEEELb1ELb0EEEvNS_9BwdParamsE,"ax",@progbits
	.sectioninfo	@"SHI_REGISTERS=32"
	.align	128
        .global         _ZN10layer_norm22ln_bwd_finalize_kernelINS_22Kernel_traits_finalizeILj8192Ef6__halfS2_S2_fjLb1ELj1024ELj4ENS_18Kernel_traits_baseILj8192EfS2_S2_S2_fjLj1024EEEEELb1ELb0EEEvNS_9BwdParamsE
        .type           _ZN10layer_norm22ln_bwd_finalize_kernelINS_22Kernel_traits_finalizeILj8192Ef6__halfS2_S2_fjLb1ELj1024ELj4ENS_18Kernel_traits_baseILj8192EfS2_S2_S2_fjLj1024EEEEELb1ELb0EEEvNS_9BwdParamsE,@function
        .size           _ZN10layer_norm22ln_bwd_finalize_kernelINS_22Kernel_traits_finalizeILj8192Ef6__halfS2_S2_fjLb1ELj1024ELj4ENS_18Kernel_traits_baseILj8192EfS2_S2_S2_fjLj1024EEEEELb1ELb0EEEvNS_9BwdParamsE,(.L_x_11850 - _ZN10layer_norm22ln_bwd_finalize_kernelINS_22Kernel_traits_finalizeILj8192Ef6__halfS2_S2_fjLb1ELj1024ELj4ENS_18Kernel_traits_baseILj8192EfS2_S2_S2_fjLj1024EEEEELb1ELb0EEEvNS_9BwdParamsE)
        .other          _ZN10layer_norm22ln_bwd_finalize_kernelINS_22Kernel_traits_finalizeILj8192Ef6__halfS2_S2_fjLb1ELj1024ELj4ENS_18Kernel_traits_baseILj8192EfS2_S2_S2_fjLj1024EEEEELb1ELb0EEEvNS_9BwdParamsE,@"STO_CUDA_ENTRY STV_DEFAULT"
_ZN10layer_norm22ln_bwd_finalize_kernelINS_22Kernel_traits_finalizeILj8192Ef6__halfS2_S2_fjLb1ELj1024ELj4ENS_18Kernel_traits_baseILj8192EfS2_S2_S2_fjLj1024EEEEELb1ELb0EEEvNS_9BwdParamsE:
.text._ZN10layer_norm22ln_bwd_finalize_kernelINS_22Kernel_traits_finalizeILj8192Ef6__halfS2_S2_fjLb1ELj1024ELj4ENS_18Kernel_traits_baseILj8192EfS2_S2_S2_fjLj1024EEEEELb1ELb0EEEvNS_9BwdParamsE:
        /* <DEDUP_REMOVED lines=19> */
.L_x_6941:
        /* <DEDUP_REMOVED lines=33> */
.L_x_6932:
        /* <DEDUP_REMOVED lines=47> */
.L_x_6931:
[----:B------:R-:W-:Y:S05]  /*0630*/  BSYNC B1 ;  /* 0x0000000000017941 */ /* 0x000fea0003800000 */
.L_x_6930:
        /* <DEDUP_REMOVED lines=29> */
.L_x_6934:
[----:B------:R-:W-:Y:S05]  /*0810*/  BSYNC B1 ;  /* 0x0000000000017941 */ /* 0x000fea0003800000 */
.L_x_6933:
        /* <DEDUP_REMOVED lines=14> */
.L_x_6935:
[----:B------:R-:W-:Y:S05]  /*0900*/  BSYNC B1 ;  /* 0x0000000000017941 */ /* 0x000fea0003800000 */
.L_x_6929:
[----:B------:R-:W-:Y:S05]  /*0910*/  BSYNC B0 ;  /* 0x0000000000007941 */ /* 0x000fea0003800000 */
.L_x_6928:
        /* <DEDUP_REMOVED lines=12> */
.L_x_6942:
        /* <DEDUP_REMOVED lines=27> */
.L_x_6943:
        /* <DEDUP_REMOVED lines=9> */
.L_x_6936:
        /* <DEDUP_REMOVED lines=18> */
.L_x_6940:
[----:B------:R-:W-:Y:S05]  /*0d40*/  BSYNC B0 ;  /* 0x0000000000007941 */ /* 0x000fea0003800000 */
.L_x_6939:
[C---:B------:R-:W-:Y:S02]  /*0d50*/  ISETP.GT.U32.AND P1, PT, R4.reuse, -0x2001, PT ;  /* 0xffffdfff0400780c */ /* 0x040fe40003f24070 */
[----:B------:R-:W-:-:S02]  /*0d60*/  IADD3 R4, R4, 0x2000, RZ ;  /* 0x0000200004047810 */ /* 0x000fc40007ffe0ff */
[----:B------:R-:W-:-:S09]  /*0d70*/  IADD3 R5, R5, 0x1000, RZ ;  /* 0x0000100005057810 */ /* 0x000fd20007ffe0ff */
[----:B01----:R-:W-:Y:S05]  /*0d80*/  @P1 BRA `(.L_x_6941) ;  /* 0xfffff3a000001947 */ /* 0x003fea000383ffff */
[----:B------:R-:W-:Y:S05]  /*0d90*/  EXIT ;  /* 0x000000000000794d */ /* 0x000fea0003800000 */
.L_x_6937:
[----:B------:R-:W-:Y:S01]  /*0da0*/  HFMA2.MMA R17, -RZ, RZ, 0, 5.9604644775390625e-08 ;  /* 0x00000001ff117435 */ /* 0x000fe200000001ff */
[----:B---3--:R-:W-:Y:S01]  /*0db0*/  MOV R18, R10 ;  /* 0x0000000a00127202 */ /* 0x008fe20000000f00 */
[----:B------:R-:W-:Y:S01]  /*0dc0*/  IMAD.MOV.U32 R14, RZ, RZ, 0x1f ;  /* 0x0000001fff0e7424 */ /* 0x000fe200078e00ff */
[----:B------:R-:W-:Y:S02]  /*0dd0*/  MOV R19, 0xffffffff ;  /* 0xffffffff00137802 */ /* 0x000fe40000000f00 */
[----:B------:R-:W-:Y:S02]  /*0de0*/  MOV R8, 0xe00 ;  /* 0x00000e0000087802 */ /* 0x000fe40000000f00 */
[----:B012---:R-:W-:Y:S05]  /*0df0*/  CALL.REL.NOINC `($__internal_116_$__cuda_sm70_shflsync_bfly_p) ;  /* 0x0000059000007944 */ /* 0x007fea0003c00000 */
[----:B01----:R-:W-:Y:S05]  /*0e00*/  BRA `(.L_x_6942) ;  /* 0xfffffbd000007947 */ /* 0x003fea000383ffff */
.L_x_6938:
[----:B------:R-:W-:Y:S01]  /*0e10*/  HFMA2.MMA R17, -RZ, RZ, 0, 1.1920928955078125e-07 ;  /* 0x00000002ff117435 */ /* 0x000fe200000001ff */
[----:B------:R-:W-:Y:S01]  /*0e20*/  IMAD.MOV.U32 R14, RZ, RZ, 0x1f ;  /* 0x0000001fff0e7424 */ /* 0x000fe200078e00ff */
[----:B------:R-:W-:Y:S02]  /*0e30*/  MOV R19, 0xffffffff ;  /* 0xffffffff00137802 */ /* 0x000fe40000000f00 */
[----:B------:R-:W-:Y:S02]  /*0e40*/  MOV R8, 0xe60 ;  /* 0x00000e6000087802 */ /* 0x000fe40000000f00 */
[----:B0123--:R-:W-:Y:S05]  /*0e50*/  CALL.REL.NOINC `($__internal_116_$__cuda_sm70_shflsync_bfly_p) ;  /* 0x0000053000007944 */ /* 0x00ffea0003c00000 */
[----:B0-----:R-:W-:Y:S01]  /*0e60*/  HFMA2.MMA R17, -RZ, RZ, 0, 2.384185791015625e-07 ;  /* 0x00000004ff117435 */ /* 0x001fe200000001ff */
[----:B-1----:R-:W-:Y:S01]  /*0e70*/  FADD.FTZ R18, R18, R14 ;  /* 0x0000000e12127221 */ /* 0x002fe20000010000 */
[----:B------:R-:W-:Y:S01]  /*0e80*/  MOV R19, 0xffffffff ;  /* 0xffffffff00137802 */ /* 0x000fe20000000f00 */
[----:B------:R-:W-:Y:S01]  /*0e90*/  IMAD.MOV.U32 R14, RZ, RZ, 0x1f ;  /* 0x0000001fff0e7424 */ /* 0x000fe200078e00ff */
[----:B------:R-:W-:-:S02]  /*0ea0*/  MOV R8, 0xec0 ;  /* 0x00000ec000087802 */ /* 0x000fc40000000f00 */
[----:B------:R-:W-:Y:S05]  /*0eb0*/  CALL.REL.NOINC `($__internal_116_$__cuda_sm70_shflsync_bfly_p) ;  /* 0x000004d000007944 */ /* 0x000fea0003c00000 */
[----:B0-----:R-:W-:Y:S01]  /*0ec0*/  HFMA2.MMA R17, -RZ, RZ, 0, 4.76837158203125e-07 ;  /* 0x00000008ff117435 */ /* 0x001fe200000001ff */
[----:B-1----:R-:W-:Y:S01]  /*0ed0*/  FADD.FTZ R18, R18, R14 ;  /* 0x0000000e12127221 */ /* 0x002fe20000010000 */
[----:B------:R-:W-:Y:S01]  /*0ee0*/  MOV R19, 0xffffffff ;  /* 0xffffffff00137802 */ /* 0x000fe20000000f00 */
[----:B------:R-:W-:Y:S01]  /*0ef0*/  IMAD.MOV.U32 R14, RZ, RZ, 0x1f ;  /* 0x0000001fff0e7424 */ /* 0x000fe200078e00ff */
[----:B------:R-:W-:-:S02]  /*0f00*/  MOV R8, 0xf20 ;  /* 0x00000f2000087802 */ /* 0x000fc40000000f00 */
[----:B------:R-:W-:Y:S05]  /*0f10*/  CALL.REL.NOINC `($__internal_116_$__cuda_sm70_shflsync_bfly_p) ;  /* 0x0000047000007944 */ /* 0x000fea0003c00000 */
[----:B-1----:R-:W-:Y:S01]  /*0f20*/  FADD.FTZ R10, R18, R14 ;  /* 0x0000000e120a7221 */ /* 0x002fe20000010000 */
[----:B0-----:R-:W-:Y:S01]  /*0f30*/  HFMA2.MMA R17, -RZ, RZ, 0, 9.5367431640625e-07 ;  /* 0x00000010ff117435 */ /* 0x001fe200000001ff */
[----:B------:R-:W-:Y:S01]  /*0f40*/  IMAD.MOV.U32 R14, RZ, RZ, 0x1f ;  /* 0x0000001fff0e7424 */ /* 0x000fe200078e00ff */
[----:B------:R-:W-:-:S02]  /*0f50*/  MOV R19, 0xffffffff ;  /* 0xffffffff00137802 */ /* 0x000fc40000000f00 */
[----:B------:R-:W-:Y:S02]  /*0f60*/  MOV R18, R10 ;  /* 0x0000000a00127202 */ /* 0x000fe40000000f00 */
[----:B------:R-:W-:Y:S02]  /*0f70*/  MOV R8, 0xf90 ;  /* 0x00000f9000087802 */ /* 0x000fe40000000f00 */
[----:B------:R-:W-:Y:S05]  /*0f80*/  CALL.REL.NOINC `($__internal_116_$__cuda_sm70_shflsync_bfly_p) ;  /* 0x0000040000007944 */ /* 0x000fea0003c00000 */
[----:B0-----:R-:W-:Y:S01]  /*0f90*/  HFMA2.MMA R17, -RZ, RZ, 0, 5.9604644775390625e-08 ;  /* 0x00000001ff117435 */ /* 0x001fe200000001ff */
[----:B-1----:R-:W-:Y:S01]  /*0fa0*/  IMAD.MOV.U32 R13, RZ, RZ, R14 ;  /* 0x000000ffff0d7224 */ /* 0x002fe200078e000e */
[----:B------:R-:W-:Y:S01]  /*0fb0*/  MOV R18, R15 ;  /* 0x0000000f00127202 */ /* 0x000fe20000000f00 */
[----:B------:R-:W-:Y:S01]  /*0fc0*/  IMAD.MOV.U32 R14, RZ, RZ, 0x1f ;  /* 0x0000001fff0e7424 */ /* 0x000fe200078e00ff */
[----:B------:R-:W-:Y:S02]  /*0fd0*/  MOV R19, 0xffffffff ;  /* 0xffffffff00137802 */ /* 0x000fe40000000f00 */
[----:B------:R-:W-:Y:S02]  /*0fe0*/  MOV R8, 0x1000 ;  /* 0x0000100000087802 */ /* 0x000fe40000000f00 */
[----:B------:R-:W-:Y:S05]  /*0ff0*/  CALL.REL.NOINC `($__internal_116_$__cuda_sm70_shflsync_bfly_p) ;  /* 0x0000039000007944 */ /* 0x000fea0003c00000 */
[----:B0-----:R-:W-:Y:S01]  /*1000*/  HFMA2.MMA R17, -RZ, RZ, 0, 1.1920928955078125e-07 ;  /* 0x00000002ff117435 */ /* 0x001fe200000001ff */
[----:B-1----:R-:W-:Y:S01]  /*1010*/  FADD.FTZ R18, R15, R14 ;  /* 0x0000000e0f127221 */ /* 0x002fe20000010000 */
[----:B------:R-:W-:Y:S01]  /*1020*/  MOV R19, 0xffffffff ;  /* 0xffffffff00137802 */ /* 0x000fe20000000f00 */
[----:B------:R-:W-:Y:S01]  /*1030*/  IMAD.MOV.U32 R14, RZ, RZ, 0x1f ;  /* 0x0000001fff0e7424 */ /* 0x000fe200078e00ff */
[----:B------:R-:W-:-:S02]  /*1040*/  MOV R8, 0x1060 ;  /* 0x0000106000087802 */ /* 0x000fc40000000f00 */
[----:B------:R-:W-:Y:S05]  /*1050*/  CALL.REL.NOINC `($__internal_116_$__cuda_sm70_shflsync_bfly_p) ;  /* 0x0000033000007944 */ /* 0x000fea0003c00000 */
        /* <DEDUP_REMOVED lines=14> */
[----:B------:R-:W-:Y:S01]  /*1140*/  MOV R14, 0x1f ;  /* 0x0000001f000e7802 */ /* 0x000fe20000000f00 */
[----:B------:R-:W-:Y:S01]  /*1150*/  IMAD.MOV.U32 R19, RZ, RZ, -0x1 ;  /* 0xffffffffff137424 */ /* 0x000fe200078e00ff */
[----:B------:R-:W-:-:S02]  /*1160*/  MOV R8, 0x1190 ;  /* 0x0000119000087802 */ /* 0x000fc40000000f00 */
[----:B------:R-:W-:Y:S02]  /*1170*/  MOV R18, R12 ;  /* 0x0000000c00127202 */ /* 0x000fe40000000f00 */
[----:B------:R-:W-:Y:S05]  /*1180*/  CALL.REL.NOINC `($__internal_116_$__cuda_sm70_shflsync_bfly_p) ;  /* 0x0000020000007944 */ /* 0x000fea0003c00000 */
[----:B-1----:R-:W-:Y:S01]  /*1190*/  MOV R15, R14 ;  /* 0x0000000e000f7202 */ /* 0x002fe20000000f00 */
[----:B------:R-:W-:Y:S01]  /*11a0*/  HFMA2.MMA R14, -RZ, RZ, 0, 1.847743988037109375e-06 ;  /* 0x0000001fff0e7435 */ /* 0x000fe200000001ff */
[----:B0-----:R-:W-:Y:S01]  /*11b0*/  MOV R18, R11 ;  /* 0x0000000b00127202 */ /* 0x001fe20000000f00 */
        /* <DEDUP_REMOVED lines=13> */
[----:B------:R-:W-:Y:S01]  /*1290*/  IMAD.MOV.U32 R19, RZ, RZ, -0x1 ;  /* 0xffffffffff137424 */ /* 0x000fe200078e00ff */
[----:B------:R-:W-:-:S02]  /*12a0*/  MOV R8, 0x12c0 ;  /* 0x000012c000087802 */ /* 0x000fc40000000f00 */
[----:B------:R-:W-:Y:S05]  /*12b0*/  CALL.REL.NOINC `($__internal_116_$__cuda_sm70_shflsync_bfly_p) ;  /* 0x000000d000007944 */ /* 0x000fea0003c00000 */
[----:B0-----:R-:W-:Y:S01]  /*12c0*/  HFMA2.MMA R17, -RZ, RZ, 0, 4.76837158203125e-07 ;  /* 0x00000008ff117435 */ /* 0x001fe200000001ff */
[----:B-1----:R-:W-:Y:S01]  /*12d0*/  FADD.FTZ R18, R18, R14 ;  /* 0x0000000e12127221 */ /* 0x002fe20000010000 */
[----:B------:R-:W-:-:S02]  /*12e0*/  MOV R14, 0x1f ;  /* 0x0000001f000e7802 */ /* 0x000fc40000000f00 */
[----:B------:R-:W-:Y:S02]  /*12f0*/  MOV R19, 0xffffffff ;  /* 0xffffffff00137802 */ /* 0x000fe40000000f00 */
[----:B------:R-:W-:Y:S02]  /*1300*/  MOV R8, 0x1320 ;  /* 0x0000132000087802 */ /* 0x000fe40000000f00 */
[----:B------:R-:W-:Y:S05]  /*1310*/  CALL.REL.NOINC `($__internal_116_$__cuda_sm70_shflsync_bfly_p) ;  /* 0x0000007000007944 */ /* 0x000fea0003c00000 */
[----:B01----:R-:W-:Y:S01]  /*1320*/  FADD.FTZ R18, R18, R14 ;  /* 0x0000000e12127221 */ /* 0x003fe20000010000 */
[----:B------:R-:W-:Y:S01]  /*1330*/  HFMA2.MMA R14, -RZ, RZ, 0, 1.847743988037109375e-06 ;  /* 0x0000001fff0e7435 */ /* 0x000fe200000001ff */
[----:B------:R-:W-:Y:S01]  /*1340*/  IMAD.MOV.U32 R17, RZ, RZ, 0x10 ;  /* 0x00000010ff117424 */ /* 0x000fe200078e00ff */
[----:B------:R-:W-:Y:S02]  /*1350*/  MOV R19, 0xffffffff ;  /* 0xffffffff00137802 */ /* 0x000fe40000000f00 */
[----:B------:R-:W-:Y:S02]  /*1360*/  MOV R8, 0x1380 ;  /* 0x0000138000087802 */ /* 0x000fe40000000f00 */
[----:B------:R-:W-:Y:S05]  /*1370*/  CALL.REL.NOINC `($__internal_116_$__cuda_sm70_shflsync_bfly_p) ;  /* 0x0000001000007944 */ /* 0x000fea0003c00000 */
[----:B01----:R-:W-:Y:S05]  /*1380*/  BRA `(.L_x_6943) ;  /* 0xfffff80000007947 */ /* 0x003fea000383ffff */
        .weak           $__internal_116_$__cuda_sm70_shflsync_bfly_p
        .type           $__internal_116_$__cuda_sm70_shflsync_bfly_p,@function
        .size           $__internal_116_$__cuda_sm70_shflsync_bfly_p,(.L_x_11850 - $__internal_116_$__cuda_sm70_shflsync_bfly_p)
$__internal_116_$__cuda_sm70_shflsync_bfly_p:
[----:B------:R-:W-:Y:S01]  /*1390*/  HFMA2.MMA R9, -RZ, RZ, 0, 0 ;  /* 0x00000000ff097435 */ /* 0x000fe200000001ff */
[----:B------:R-:W-:Y:S04]  /*13a0*/  WARPSYNC R19 ;  /* 0x0000001300007348 */ /* 0x000fe80003800000 */
[----:B------:R0:W1:Y:S01]  /*13b0*/  SHFL.BFLY PT, R14, R18, R17, R14 ;  /* 0x0c000011120e7389 */ /* 0x00006200000e000e */
[----:B------:R-:W-:Y:S05]  /*13c0*/  RET.REL.NODEC R8 `(_ZN10layer_norm22ln_bwd_finalize_kernelINS_22Kernel_traits_finalizeILj8192Ef6__halfS2_S2_fjLb1ELj1024ELj4ENS_18Kernel_traits_baseILj8192EfS2_S2_S2_fjLj1024EEEEELb1ELb0EEEvNS_9BwdParamsE) ;  /* 0xffffec3008007950 */ /* 0x000fea0003c3ffff */
.L_x_6944:
        /* <DEDUP_REMOVED lines=11> */
.L_x_11850:


//--------------------- .text._ZN10layer_norm13ln_bwd_kernelINS_13Kernel_traitsIf6__halfS2_S2_fjLj8192ELj1ELj1ELj8ELj16ENS_18Kernel_traits_baseILj8192EfS2_S2_S2_fjLj256EEEEELb1ELb1ELb1ELb0EEEvNS_9BwdParamsE --------------------------
	.section	.text._ZN10layer_norm13ln_bwd_kernelINS_13Kernel_traitsIf6__halfS2_S2_fjLj8192ELj1ELj1ELj8ELj16ENS_18Kernel_traits_baseILj8192EfS2_S2_S2_fjLj256EEEEELb1ELb1ELb1ELb0EEEvNS_9BwdParamsE,"ax",@progbits
	.sectioninfo	@"SHI_REGISTERS=255"
	.align	128
        .global         _ZN10layer_norm13ln_bwd_kernelINS_13Kernel_traitsIf6__halfS2_S2_fjLj8192ELj1ELj1ELj8ELj16ENS_18Kernel_traits_baseILj8192EfS2_S2_S2_fjLj256EEEEELb1ELb1ELb1ELb0EEEvNS_9BwdParamsE
        .type           _ZN10layer_norm13ln_bwd_kernelINS_13Kernel_traitsIf6__halfS2_S2_fjLj8192ELj1ELj1ELj8ELj16ENS_18Kernel_traits_baseILj8192EfS2_S2_S2_fjLj256EEEEELb1ELb1ELb1ELb0EEEvNS_9BwdParamsE,@function
        .size           _ZN10layer_norm13ln_bwd_kernelINS_13Kernel_traitsIf6__halfS2_S2_fjLj8192ELj1ELj1ELj8ELj16ENS_18Kernel_traits_baseILj8192EfS2_S2_S2_fjLj256EEEEELb1ELb1ELb1ELb0EEEvNS_9BwdParamsE,(.L_x_11851 - _ZN10layer_norm13ln_bwd_kernelINS_13Kernel_traitsIf6__halfS2_S2_fjLj8192ELj1ELj1ELj8ELj16ENS_18Kernel_traits_baseILj8192EfS2_S2_S2_fjLj256EEEEELb1ELb1ELb1ELb0EEEvNS_9BwdParamsE)
        .other          _ZN10layer_norm13ln_bwd_kernelINS_13Kernel_traitsIf6__halfS2_S2_fjLj8192ELj1ELj1ELj8ELj16ENS_18Kernel_traits_baseILj8192EfS2_S2_S2_fjLj256EEEEELb1ELb1ELb1ELb0EEEvNS_9BwdParamsE,@"STO_CUDA_ENTRY STV_DEFAULT"
_ZN10layer_norm13ln_bwd_kernelINS_13Kernel_traitsIf6__halfS2_S2_fjLj8192ELj1ELj1ELj8ELj16ENS_18Kernel_traits_baseILj8192EfS2_S2_S2_fjLj256EEEEELb1ELb1ELb1ELb0EEEvNS_9BwdParamsE:
.text._ZN10layer_norm13ln_bwd_kernelINS_13Kernel_traitsIf6__halfS2_S2_fjLj8192ELj1ELj1ELj8ELj16ENS_18Kernel_traits_baseILj8192EfS2_S2_S2_fjLj256EEEEELb1ELb1ELb1ELb0EEEvNS_9BwdParamsE:
        /* <DEDUP_REMOVED lines=48> */
[----:B------:R-:W-:Y:S01]  /*0300*/  ISETP.GE.U32.AND P2, PT, R0, 0x400, PT ;  /* 0x000004000000780c */ /* 0x000fe20003f46070 */
[----:B------:R-:W1:Y:S01]  /*0310*/  S2UR UR6, SR_CTAID.X ;  /* 0x00000000000679c3 */ /* 0x000e620000002500 */
[----:B------:R-:W-:Y:S01]  /*0320*/  @P1 IADD3 R16, R16, 0x100, RZ ;  /* 0x0000010010101810 */ /* 0x000fe20007ffe0ff */
[----:B---3--:R2:W-:Y:S04]  /*0330*/  @P3 STL.64 [R1+0x58], R68 ;  /* 0x0000584401003387 */ /* 0x0085e80000100a00 */
[----:B------:R3:W-:Y:S06]  /*0340*/  @P3 STL.64 [R1+0x60], R70 ;  /* 0x0000604601003387 */ /* 0x0007ec0000100a00 */
[----:B------:R-:W-:Y:S01]  /*0350*/  @P2 MOV R17, 0x20 ;  /* 0x0000002000112802 */ /* 0x000fe20000000f00 */
[----:B----4-:R-:W-:Y:S04]  /*0360*/  @P3 STL.64 [R1+0x48], R76 ;  /* 0x0000484c01003387 */ /* 0x010fe80000100a00 */
        /* <DEDUP_REMOVED lines=65> */
.L_x_7139:
        /* <DEDUP_REMOVED lines=37> */
.L_x_6949:
[----:B------:R-:W-:Y:S05]  /*09d0*/  BSYNC B1 ;  /* 0x0000000000017941 */ /* 0x000fea0003800000 */
.L_x_6948:
[----:B------:R-:W-:Y:S01]  /*09e0*/  BSSY B1, `(.L_x_6950) ;  /* 0x000000b000017945 */ /* 0x000fe20003800000 */
[----:B------:R-:W-:Y:S05]  /*09f0*/  @!P0 BRA `(.L_x_6951) ;  /* 0x0000009000008947 */ /* 0x000fea0003800000 */
[----:B------:R-:W-:-:S04]  /*0a00*/  ISETP.NE.U32.AND P3, PT, RZ, c[0x0][0x218], PT ;  /* 0x00008600ff007a0c */ /* 0x000fc80003f65070 */
[----:B------:R-:W-:-:S13]  /*0a10*/  ISETP.NE.AND.EX P3, PT, RZ, c[0x0][0x21c], PT, P3 ;  /* 0x00008700ff007a0c */ /* 0x000fda0003f65330 */
[----:B0-----:R-:W-:-:S05]  /*0a20*/  @P3 IMAD.WIDE.U32 R188, R191, R193, c[0x0][0x218] ;  /* 0x00008600bfbc3625 */ /* 0x001fca00078e00c1 */
[----:B------:R0:W5:Y:S02]  /*0a30*/  @P3 LDG.E.128 R164, [R188.64] ;  /* 0x00000004bca43981 */ /* 0x000164000c1e1d00 */
[----:B0-----:R-:W-:-:S10]  /*0a40*/  HFMA2.MMA R188, -RZ, RZ, 0, 4.76837158203125e-07 ;  /* 0x00000008ffbc7435 */ /* 0x001fd400000001ff */
[----:B------:R-:W-:-:S05]  /*0a50*/  IMAD.WIDE.U32 R188, R190, R188, c[0x0][0x190] ;  /* 0x00006400bebc7625 */ /* 0x000fca00078e00bc */
[----:B------:R0:W5:Y:S01]  /*0a60*/  LDG.E.64 R198, [R188.64] ;  /* 0x00000004bcc67981 */ /* 0x000162000c1e1b00 */
[----:B------:R-:W-:Y:S02]  /*0a70*/  IADD3 R190, R190, 0x100, RZ ;  /* 0x00000100bebe7810 */ /* 0x000fe40007ffe0ff */
[----:B------:R-:W-:Y:S02]  /*0a80*/  IADD3 R191, R191, 0x100, RZ ;  /* 0x00000100bfbf7810 */ /* 0x000fe40007ffe0ff */
.L_x_6951:
[----:B------:R-:W-:Y:S05]  /*0a90*/  BSYNC B1 ;  /* 0x0000000000017941 */ /* 0x000fea0003800000 */
.L_x_6950:
        /* <DEDUP_REMOVED lines=11> */
.L_x_6953:
[----:B------:R-:W-:Y:S05]  /*0b50*/  BSYNC B1 ;  /* 0x0000000000017941 */ /* 0x000fea0003800000 */
.L_x_6952:
        /* <DEDUP_REMOVED lines=12> */
.L_x_6947:
        /* <DEDUP_REMOVED lines=31> */
[----:B------:R-:W-:-:S05]  /*0e10*/  MOV R200, 0x8 ;  /* 0x0000000800c87802 */ /* 0x000fca0000000f00 */
[----:B------:R-:W-:-:S06]  /*0e20*/  IMAD.WIDE.U32 R200, R220, R200, c[0x0][0x190] ;  /* 0x00006400dcc87625 */ /* 0x000fcc00078e00c8 */
[----:B------:R-:W5:Y:S01]  /*0e30*/  LDG.E.64 R200, [R200.64] ;  /* 0x00000004c8c87981 */ /* 0x000f62000c1e1b00 */
[--C-:B--2---:R-:W-:Y:S02]  /*0e40*/  HADD2.F32 R226, -RZ, R189.reuse.H0_H0 ;  /* 0x200000bdffe27230 */ /* 0x104fe40000004100 */
[----:B------:R-:W-:Y:S02]  /*0e50*/  HADD2.F32 R250, -RZ, R190.H0_H0 ;  /* 0x200000befffa7230 */ /* 0x000fe40000004100 */
[----:B------:R-:W-:Y:S01]  /*0e60*/  HADD2.F32 R227, -RZ, R188.H1_H1 ;  /* 0x300000bcffe37230 */ /* 0x000fe20000004100 */
[C---:B------:R-:W-:Y:S01]  /*0e70*/  FADD.FTZ R248, -R222.reuse, R226 ;  /* 0x000000e2def87221 */ /* 0x040fe20000010100 */
[----:B------:R-:W-:Y:S01]  /*0e80*/  HADD2.F32 R229, -RZ, R189.H1_H1 ;  /* 0x300000bdffe57230 */ /* 0x000fe20000004100 */
[C---:B------:R-:W-:Y:S01]  /*0e90*/  FADD.FTZ R226, -R222.reuse, R250 ;  /* 0x000000fadee27221 */ /* 0x040fe20000010100 */
[----:B------:R-:W-:Y:S01]  /*0ea0*/  HADD2.F32 R190, -RZ, R190.H1_H1 ;  /* 0x300000beffbe7230 */ /* 0x000fe20000004100 */
[----:B------:R-:W2:Y:S01]  /*0eb0*/  LDL R250, [R1+0x48] ;  /* 0x0000480001fa7983 */ /* 0x000ea20000100800 */
[--C-:B------:R-:W-:Y:S01]  /*0ec0*/  HADD2.F32 R252, -RZ, R191.reuse.H1_H1 ;  /* 0x300000bffffc7230 */ /* 0x100fe20000004100 */
[C---:B------:R-:W-:Y:S01]  /*0ed0*/  FADD.FTZ R249, -R222.reuse, R227 ;  /* 0x000000e3def97221 */ /* 0x040fe20000010100 */
[----:B------:R-:W-:Y:S01]  /*0ee0*/  HADD2.F32 R5, -RZ, R188.H0_H0 ;  /* 0x200000bcff057230 */ /* 0x000fe20000004100 */
[C---:B------:R-:W-:Y:S01]  /*0ef0*/  FADD.FTZ R227, -R222.reuse, R229 ;  /* 0x000000e5dee37221 */ /* 0x040fe20000010100 */
[----:B------:R-:W-:Y:S01]  /*0f00*/  HADD2.F32 R251, -RZ, R191.H0_H0 ;  /* 0x200000bffffb7230 */ /* 0x000fe20000004100 */
[----:B------:R-:W2:Y:S01]  /*0f10*/  LDL R229, [R1+0x50] ;  /* 0x0000500001e57983 */ /* 0x000ea20000100800 */
[--C-:B----4-:R-:W-:Y:S01]  /*0f20*/  HADD2.F32 R188, -RZ, R194.reuse.H0_H0 ;  /* 0x200000c2ffbc7230 */ /* 0x110fe20000004100 */
[C---:B------:R-:W-:Y:S01]  /*0f30*/  FADD.FTZ R5, -R222.reuse, R5 ;  /* 0x00000005de057221 */ /* 0x040fe20000010100 */
[----:B------:R-:W-:Y:S01]  /*0f40*/  HADD2.F32 R191, -RZ, R194.H1_H1 ;  /* 0x300000c2ffbf7230 */ /* 0x000fe20000004100 */
[C---:B------:R-:W-:Y:S01]  /*0f50*/  FADD.FTZ R194, -R222.reuse, R190 ;  /* 0x000000bedec27221 */ /* 0x040fe20000010100 */
[--C-:B0-----:R-:W-:Y:S01]  /*0f60*/  HADD2.F32 R217, -RZ, R192.reuse.H1_H1 ;  /* 0x300000c0ffd97230 */ /* 0x101fe20000004100 */
[----:B------:R-:W-:Y:S01]  /*0f70*/  FADD.FTZ R190, -R222, R252 ;  /* 0x000000fcdebe7221 */ /* 0x000fe20000010100 */
[----:B------:R-:W-:Y:S01]  /*0f80*/  HADD2.F32 R6, -RZ, R192.H0_H0 ;  /* 0x200000c0ff067230 */ /* 0x000fe20000004100 */
[----:B------:R-:W-:Y:S01]  /*0f90*/  FMUL.FTZ R252, R2, R249 ;  /* 0x000000f902fc7220 */ /* 0x000fe20000410000 */
[--C-:B------:R-:W-:Y:S01]  /*0fa0*/  HADD2.F32 R216, -RZ, R193.reuse.H0_H0 ;  /* 0x200000c1ffd87230 */ /* 0x100fe20000004100 */
[----:B------:R-:W4:Y:S01]  /*0fb0*/  LDL R249, [R1+0x54] ;  /* 0x0000540001f97983 */ /* 0x000f220000100800 */
[----:B------:R-:W-:Y:S01]  /*0fc0*/  FADD.FTZ R101, R101, R217 ;  /* 0x000000d965657221 */ /* 0x000fe20000010000 */
[----:B------:R-:W-:Y:S01]  /*0fd0*/  HADD2.F32 R193, -RZ, R193.H1_H1 ;  /* 0x300000c1ffc17230 */ /* 0x000fe20000004100 */
[-C--:B------:R-:W-:Y:S01]  /*0fe0*/  FFMA.FTZ R69, R252, R217.reuse, R69 ;  /* 0x000000d9fc457223 */ /* 0x080fe20000010045 */
[----:B------:R-:W-:Y:S01]  /*0ff0*/  STL [R1+0x20], R252 ;  /* 0x000020fc01007387 */ /* 0x000fe20000100800 */
[----:B---3--:R-:W-:Y:S01]  /*1000*/  FMUL.FTZ R0, R0, R217 ;  /* 0x000000d900007220 */ /* 0x008fe20000410000 */
[----:B------:R-:W-:-:S02]  /*1010*/  HADD2.F32 R189, -RZ, R195.H0_H0 ;  /* 0x200000c3ffbd7230 */ /* 0x000fc40000004100 */
[----:B------:R-:W3:Y:S01]  /*1020*/  LDL R217, [R1+0x38] ;  /* 0x0000380001d97983 */ /* 0x000ee20000100800 */
[----:B------:R-:W-:Y:S01]  /*1030*/  FMUL.FTZ R5, R2, R5 ;  /* 0x0000000502057220 */ /* 0x000fe20000410000 */
[----:B------:R-:W-:Y:S01]  /*1040*/  HADD2.F32 R195, -RZ, R195.H1_H1 ;  /* 0x300000c3ffc37230 */ /* 0x000fe20000004100 */
        /* <DEDUP_REMOVED lines=59> */
.L_x_6956:
[----:B0-----:R-:W-:Y:S05]  /*1400*/  BSYNC B1 ;  /* 0x0000000000017941 */ /* 0x001fea0003800000 */
.L_x_6955:
        /* <DEDUP_REMOVED lines=16> */
[----:B------:R-:W-:Y:S01]  /*1510*/  IADD3 R229, R229, 0x100, RZ ;  /* 0x00000100e5e57810 */ /* 0x000fe20007ffe0ff */
[----:B--2---:R-:W-:Y:S02]  /*1520*/  HADD2.F32 R217, -RZ, R189.H1_H1 ;  /* 0x300000bdffd97230 */ /* 0x004fe40000004100 */
[----:B------:R-:W-:Y:S02]  /*1530*/  HADD2.F32 R206, -RZ, R188.H0_H0 ;  /* 0x200000bcffce7230 */ /* 0x000fe40000004100 */
[----:B------:R-:W-:-:S02]  /*1540*/  HADD2.F32 R239, -RZ, R190.H0_H0 ;  /* 0x200000beffef7230 */ /* 0x000fc40000004100 */
[----:B------:R-:W-:Y:S01]  /*1550*/  HADD2.F32 R225, -RZ, R190.H1_H1 ;  /* 0x300000beffe17230 */ /* 0x000fe20000004100 */
[----:B------:R-:W-:Y:S01]  /*1560*/  FADD.FTZ R206, -R222, R206 ;  /* 0x000000cedece7221 */ /* 0x000fe20000010100 */
[----:B------:R-:W-:Y:S02]  /*1570*/  HADD2.F32 R240, -RZ, R191.H0_H0 ;  /* 0x200000bffff07230 */ /* 0x000fe40000004100 */
[--C-:B---3--:R-:W-:Y:S01]  /*1580*/  HADD2.F32 R17, -RZ, R194.reuse.H0_H0 ;  /* 0x200000c2ff117230 */ /* 0x108fe20000004100 */
[----:B------:R-:W-:Y:S01]  /*1590*/  FMUL.FTZ R246, R2, R206 ;  /* 0x000000ce02f67220 */ /* 0x000fe20000410000 */
[----:B------:R-:W-:Y:S01]  /*15a0*/  HADD2.F32 R190, -RZ, R194.H1_H1 ;  /* 0x300000c2ffbe7230 */ /* 0x000fe20000004100 */
[----:B------:R-:W-:Y:S01]  /*15b0*/  FADD.FTZ R194, -R222, R217 ;  /* 0x000000d9dec27221 */ /* 0x000fe20000010100 */
[----:B------:R-:W-:Y:S01]  /*15c0*/  HADD2.F32 R205, -RZ, R188.H1_H1 ;  /* 0x300000bcffcd7230 */ /* 0x000fe20000004100 */
[----:B------:R-:W-:Y:S01]  /*15d0*/  FADD.FTZ R112, R112, R17 ;  /* 0x0000001170707221 */ /* 0x000fe20000010000 */
[--C-:B------:R-:W-:Y:S01]  /*15e0*/  HADD2.F32 R204, -RZ, R192.reuse.H0_H0 ;  /* 0x200000c0ffcc7230 */ /* 0x100fe20000004100 */
[----:B------:R-:W-:Y:S01]  /*15f0*/  FADD.FTZ R113, R113, R190 ;  /* 0x000000be71717221 */ /* 0x000fe20000010000 */
[----:B------:R-:W-:Y:S01]  /*1600*/  HADD2.F32 R224, -RZ, R189.H0_H0 ;  /* 0x200000bdffe07230 */ /* 0x000fe20000004100 */
[----:B------:R-:W-:Y:S01]  /*1610*/  FADD.FTZ R216, -R222, R205 ;  /* 0x000000cdded87221 */ /* 0x000fe20000010100 */
[----:B------:R-:W-:Y:S01]  /*1620*/  HADD2.F32 R241, -RZ, R191.H1_H1 ;  /* 0x300000bffff17230 */ /* 0x000fe20000004100 */
[----:B------:R-:W-:Y:S01]  /*1630*/  FMUL.FTZ R245, R24, R204 ;  /* 0x000000cc18f57220 */ /* 0x000fe20000410000 */
[--C-:B------:R-:W-:Y:S01]  /*1640*/  HADD2.F32 R202, -RZ, R193.reuse.H0_H0 ;  /* 0x200000c1ffca7230 */ /* 0x100fe20000004100 */
[C---:B------:R-:W-:Y:S01]  /*1650*/  FADD.FTZ R205, -R222.reuse, R224 ;  /* 0x000000e0decd7221 */ /* 0x040fe20000010100 */
[----:B------:R-:W-:Y:S01]  /*1660*/  HADD2.F32 R191, -RZ, R193.H1_H1 ;  /* 0x300000c1ffbf7230 */ /* 0x000fe20000004100 */
[----:B------:R-:W-:Y:S01]  /*1670*/  FADD.FTZ R193, -R222, R239 ;  /* 0x000000efdec17221 */ /* 0x000fe20000010100 */
[--C-:B------:R-:W-:Y:S01]  /*1680*/  HADD2.F32 R189, -RZ, R195.reuse.H0_H0 ;  /* 0x200000c3ffbd7230 */ /* 0x100fe20000004100 */
[----:B------:R-:W-:Y:S01]  /*1690*/  FMUL.FTZ R244, R2, R216 ;  /* 0x000000d802f47220 */ /* 0x000fe20000410000 */
[----:B------:R-:W-:Y:S01]  /*16a0*/  HADD2.F32 R188, -RZ, R195.H1_H1 ;  /* 0x300000c3ffbc7230 */ /* 0x000fe20000004100 */
[----:B------:R-:W-:Y:S01]  /*16b0*/  FADD.FTZ R195, -R222, R240 ;  /* 0x000000f0dec37221 */ /* 0x000fe20000010100 */
[----:B------:R-:W-:Y:S01]  /*16c0*/  HADD2.F32 R203, -RZ, R192.H1_H1 ;  /* 0x300000c0ffcb7230 */ /* 0x000fe20000004100 */
        /* <DEDUP_REMOVED lines=45> */
.L_x_6958:
[----:B------:R-:W-:Y:S05]  /*19a0*/  BSYNC B1 ;  /* 0x0000000000017941 */ /* 0x000fea0003800000 */
.L_x_6957:
        /* <DEDUP_REMOVED lines=12> */
[----:B------:R-:W-:-:S05]  /*1a70*/  IMAD.WIDE.U32 R188, R220, R188, c[0x0][0x190] ;  /* 0x00006400dcbc7625 */ /* 0x000fca00078e00bc */
[----:B------:R0:W5:Y:S01]  /*1a80*/  LDG.E.64 R196, [R188.64] ;  /* 0x00000004bcc47981 */ /* 0x000162000c1e1b00 */
[----:B------:R-:W-:Y:S02]  /*1a90*/  IADD3 R223, R223, 0x100, RZ ;  /* 0x00000100dfdf7810 */ /* 0x000fe40007ffe0ff */
[----:B------:R-:W-:Y:S02]  /*1aa0*/  IADD3 R220, R220, 0x100, RZ ;  /* 0x00000100dcdc7810 */ /* 0x000fe40007ffe0ff */
[----:B------:R-:W-:Y:S01]  /*1ab0*/  IADD3 R229, R229, 0x100, RZ ;  /* 0x00000100e5e57810 */ /* 0x000fe20007ffe0ff */
[--C-:B--2---:R-:W-:Y:S02]  /*1ac0*/  HADD2.F32 R7, -RZ, R8.reuse.H0_H0 ;  /* 0x20000008ff077230 */ /* 0x104fe40000004100 */
[----:B------:R-:W-:Y:S02]  /*1ad0*/  HADD2.F32 R8, -RZ, R8.H1_H1 ;  /* 0x30000008ff087230 */ /* 0x000fe40000004100 */
[--C-:B0-----:R-:W-:Y:S01]  /*1ae0*/  HADD2.F32 R189, -RZ, R9.reuse.H0_H0 ;  /* 0x20000009ffbd7230 */ /* 0x101fe20000004100 */
        /* <DEDUP_REMOVED lines=21> */
[----:B------:R-:W-:Y:S01]  /*1c40*/  HADD2.F32 R13, -RZ, R14.H1_H1 ;  /* 0x3000000eff0d7230 */ /* 0x000fe20000004100 */
[----:B------:R-:W-:Y:S01]  /*1c50*/  FADD.FTZ R117, R117, R10 ;  /* 0x0000000a75757221 */ /* 0x000fe20000010000 */
[--C-:B------:R-:W-:Y:S01]  /*1c60*/  HADD2.F32 R14, -RZ, R15.reuse.H0_H0 ;  /* 0x2000000fff0e7230 */ /* 0x100fe20000004100 */
        /* <DEDUP_REMOVED lines=45> */
.L_x_6960:
[----:B------:R-:W-:Y:S05]  /*1f40*/  BSYNC B1 ;  /* 0x0000000000017941 */ /* 0x000fea0003800000 */
.L_x_6959:
[----:B-----5:R-:W-:-:S13]  /*1f50*/  ISETP.GE.U32.AND P3, PT, R0, 0x400, PT ;  /* 0x000004000000780c */ /* 0x020fda0003f66070 */
        /* <DEDUP_REMOVED lines=9> */
[----:B------:R0:W5:Y:S02]  /*1ff0*/  @P3 LDG.E.128 R20, [R18.64] ;  /* 0x0000000412143981 */ /* 0x000164000c1e1d00 */
[----:B0-----:R-:W-:-:S05]  /*2000*/  MOV R18, 0x8 ;  /* 0x0000000800127802 */ /* 0x001fca0000000f00 */
[----:B------:R-:W-:-:S06]  /*2010*/  IMAD.WIDE.U32 R18, R220, R18, c[0x0][0x190] ;  /* 0x00006400dc127625 */ /* 0x000fcc00078e0012 */
[----:B------:R-:W5:Y:S01]  /*2020*/  LDG.E.64 R18, [R18.64] ;  /* 0x0000000412127981 */ /* 0x000f62000c1e1b00 */
[--C-:B--2---:R-:W-:Y:S02]  /*2030*/  HADD2.F32 R209, -RZ, R188.reuse.H0_H0 ;  /* 0x200000bcffd17230 */ /* 0x104fe40000004100 */
[----:B------:R-:W-:Y:S02]  /*2040*/  HADD2.F32 R211, -RZ, R188.H1_H1 ;  /* 0x300000bcffd37230 */ /* 0x000fe40000004100 */
[--C-:B------:R-:W-:Y:S01]  /*2050*/  HADD2.F32 R207, -RZ, R189.reuse.H0_H0 ;  /* 0x200000bdffcf7230 */ /* 0x100fe20000004100 */
        /* <DEDUP_REMOVED lines=69> */
.L_x_6954:
[----:B------:R-:W-:Y:S05]  /*24b0*/  BSYNC B0 ;  /* 0x0000000000007941 */ /* 0x000fea0003800000 */
.L_x_6946:
        /* <DEDUP_REMOVED lines=9> */
.L_x_7146:
        /* <DEDUP_REMOVED lines=18> */
.L_x_7147:
[----:B---3--:R-:W-:Y:S01]  /*2670*/  ISETP.GE.AND P3, PT, R221, 0x1, PT ;  /* 0x00000001dd00780c */ /* 0x008fe20003f66270 */
[----:B------:R-:W-:Y:S01]  /*2680*/  FADD.FTZ R188, R194, R192 ;  /* 0x000000c0c2bc7221 */ /* 0x000fe20000010000 */
[----:B------:R-:W-:Y:S01]  /*2690*/  @!P4 LOP3.LUT R190, R195, 0x7, RZ, 0xc0, !PT ;  /* 0x00000007c3bec812 */ /* 0x000fe200078ec0ff */
[----:B-1----:R-:W-:Y:S01]  /*26a0*/  FADD.FTZ R189, R189, R191 ;  /* 0x000000bfbdbd7221 */ /* 0x002fe20000010000 */
[----:B------:R-:W1:Y:S01]  /*26b0*/  S2R R216, SR_TID.X ;  /* 0x0000000000d87919 */ /* 0x000e620000002100 */
[----:B------:R-:W-:Y:S01]  /*26c0*/  WARPSYNC 0xffffffff ;  /* 0xffffffff00007948 */ /* 0x000fe20003800000 */
[----:B------:R-:W-:Y:S01]  /*26d0*/  @!P4 IADD3 R190, R193, R190, RZ ;  /* 0x000000bec1bec210 */ /* 0x000fe20007ffe0ff */
[----:B--2---:R-:W-:Y:S01]  /*26e0*/  HFMA2.MMA R192, -RZ, RZ, 0, 0 ;  /* 0x00000000ffc07435 */ /* 0x004fe200000001ff */
[----:B------:R-:W-:Y:S01]  /*26f0*/  LOP3.LUT P5, RZ, R0, 0xffffff00, RZ, 0xc0, !PT ;  /* 0xffffff0000ff7812 */ /* 0x000fe200078ac0ff */
[----:B------:R-:W-:Y:S02]  /*2700*/  BSSY B0, `(.L_x_6963) ;  /* 0x0000141000007945 */ /* 0x000fe40003800000 */
[----:B------:R2:W-:Y:S02]  /*2710*/  @!P4 STS.64 [R190.X8+0x8000], R188 ;  /* 0x008000bcbe00c388 */ /* 0x0005e40000008a00 */
        /* <DEDUP_REMOVED lines=35> */
.L_x_6966:
[----:B------:R-:W-:Y:S05]  /*2950*/  BSYNC B1 ;  /* 0x0000000000017941 */ /* 0x000fea0003800000 */
.L_x_6965:
        /* <DEDUP_REMOVED lines=10> */
.L_x_6968:
        /* <DEDUP_REMOVED lines=10> */
[----:B-----5:R-:W-:-:S05]  /*2aa0*/  @P4 HADD2.F32 R189, -RZ, R160.H0_H0 ;  /* 0x200000a0ffbd4230 */ /* 0x020fca0000004100 */
[----:B------:R-:W-:Y:S02]  /*2ab0*/  @P4 FADD.FTZ R188, R188, R189 ;  /* 0x000000bdbcbc4221 */ /* 0x000fe40000010000 */
.L_x_6969:
[----:B------:R-:W-:Y:S05]  /*2ac0*/  BSYNC B1 ;  /* 0x0000000000017941 */ /* 0x000fea0003800000 */
.L_x_6967:
[----:B------:R-:W-:Y:S01]  /*2ad0*/  ISETP.NE.U32.AND P5, PT, RZ, c[0x0][0x258], PT ;  /* 0x00009600ff007a0c */ /* 0x000fe20003fa5070 */
[----:B------:R-:W-:Y:S03]  /*2ae0*/  BSSY B1, `(.L_x_6970) ;  /* 0x0000011000017945 */ /* 0x000fe60003800000 */
[----:B------:R-:W-:-:S13]  /*2af0*/  ISETP.NE.AND.EX P5, PT, RZ, c[0x0][0x25c], PT, P5 ;  /* 0x00009700ff007a0c */ /* 0x000fda0003fa5350 */
[----:B------:R-:W-:-:S04]  /*2b00*/  @P5 F2FP.PACK_AB R189, RZ, R188 ;  /* 0x000000bcffbd523e */ /* 0x000fc800000000ff */
[----:B------:R-:W-:Y:S01]  /*2b10*/  @P5 PRMT R172, R189, 0x7610, R172 ;  /* 0x00007610bdac5816 */ /* 0x000fe200000000ac */
[----:B------:R-:W-:Y:S05]  /*2b20*/  @!P3 BRA `(.L_x_6971) ;  /* 0x000000c00000b947 */ /* 0x000fea0003800000 */
[----:B------:R-:W2:Y:S01]  /*2b30*/  LDL R194, [R1+0x58] ;  /* 0x0000580001c27983 */ /* 0x000ea20000100800 */
[----:B-----5:R-:W-:Y:S01]  /*2b40*/  LOP3.LUT P6, RZ, R200, 0xff, RZ, 0xc0, !PT ;  /* 0x000000ffc8ff7812 */ /* 0x020fe200078cc0ff */
[----:B------:R-:W-:Y:S01]  /*2b50*/  FMUL.FTZ R188, R188, c[0x0][0x1ec] ;  /* 0x00007b00bcbc7a20 */ /* 0x000fe20000410000 */
[----:B------:R-:W-:-:S03]  /*2b60*/  HFMA2.MMA R189, -RZ, RZ, 0, 0 ;  /* 0x00000000ffbd7435 */ /* 0x000fc600000001ff */
[----:B------:R-:W-:-:S08]  /*2b70*/  FMUL.FTZ R188, R188, c[0x0][0x1e8] ;  /* 0x00007a00bcbc7a20 */ /* 0x000fd00000410000 */
[----:B------:R-:W-:-:S05]  /*2b80*/  @P6 HADD2.F32 R193, -RZ, R184.H0_H0 ;  /* 0x200000b8ffc16230 */ /* 0x000fca0000004100 */
[----:B------:R-:W-:-:S04]  /*2b90*/  @P6 FMUL.FTZ R189, R188, R193 ;  /* 0x000000c1bcbd6220 */ /* 0x000fc80000410000 */
[----:B------:R-:W-:Y:S02]  /*2ba0*/  FADD.FTZ R128, R128, R189 ;  /* 0x000000bd80807221 */ /* 0x000fe40000010000 */
[----:B--2---:R-:W-:-:S05]  /*2bb0*/  FMUL.FTZ R188, R194, R188 ;  /* 0x000000bcc2bc7220 */ /* 0x004fca0000410000 */
[----:B------:R-:W-:-:S04]  /*2bc0*/  FSEL R188, R188, RZ, P6 ;  /* 0x000000ffbcbc7208 */ /* 0x000fc80003000000 */
[----:B------:R-:W-:-:S04]  /*2bd0*/  F2FP.PACK_AB R188, RZ, R188 ;  /* 0x000000bcffbc723e */ /* 0x000fc800000000ff */
[----:B------:R-:W-:Y:S02]  /*2be0*/  PRMT R92, R188, 0x7610, R92 ;  /* 0x00007610bc5c7816 */ /* 0x000fe4000000005c */
.L_x_6971:
[----:B------:R-:W-:Y:S05]  /*2bf0*/  BSYNC B1 ;  /* 0x0000000000017941 */ /* 0x000fea0003800000 */
.L_x_6970:
[----:B------:R-:W-:Y:S01]  /*2c00*/  BSSY B1, `(.L_x_6972) ;  /* 0x0000010000017945 */ /* 0x000fe20003800000 */
[----:B------:R-:W-:Y:S05]  /*2c10*/  @P2 BRA `(.L_x_6973) ;  /* 0x0000004000002947 */ /* 0x000fea0003800000 */
[----:B------:R-:W-:Y:S01]  /*2c20*/  MOV R188, RZ ;  /* 0x000000ff00bc7202 */ /* 0x000fe20000000f00 */
[----:B------:R-:W-:Y:S05]  /*2c30*/  @!P4 BRA `(.L_x_6974) ;  /* 0x000000c00000c947 */ /* 0x000fea0003800000 */
[----:B-----5:R-:W-:Y:S01]  /*2c40*/  HADD2.F32 R188, -RZ, R160.H1_H1 ;  /* 0x300000a0ffbc7230 */ /* 0x020fe20000004100 */
[----:B------:R-:W-:Y:S05]  /*2c50*/  BRA `(.L_x_6974) ;  /* 0x000000a000007947 */ /* 0x000fea0003800000 */
.L_x_6973:
[----:B------:R-:W2:Y:S01]  /*2c60*/  LDL R193, [R1+0x20] ;  /* 0x0000200001c17983 */ /* 0x000ea20000100800 */
[----:B------:R-:W1:Y:S03]  /*2c70*/  LDC.U8 R194, c[0x0][0x1f0] ;  /* 0x00007c00ffc27b82 */ /* 0x000e660000000000 */
[----:B------:R-:W3:Y:S01]  /*2c80*/  LDL R189, [R1+0x1c] ;  /* 0x00001c0001bd7983 */ /* 0x000ee20000100800 */
[----:B-1----:R-:W-:-:S04]  /*2c90*/  ISETP.NE.AND P6, PT, R194, RZ, PT ;  /* 0x000000ffc200720c */ /* 0x002fc80003fc5270 */
[----:B------:R-:W-:-:S05]  /*2ca0*/  FSEL R188, R190, RZ, !P6 ;  /* 0x000000ffbebc7208 */ /* 0x000fca0007000000 */
[----:B--2---:R-:W-:-:S04]  /*2cb0*/  FFMA.FTZ R188, R193, R191, R188 ;  /* 0x000000bfc1bc7223 */ /* 0x004fc800000100bc */
[----:B---3--:R-:W-:Y:S01]  /*2cc0*/  FADD.FTZ R188, R189, -R188 ;  /* 0x800000bcbdbc7221 */ /* 0x008fe20000010000 */
[----:B-----5:R-:W-:-:S03]  /*2cd0*/  @P4 HADD2.F32 R189, -RZ, R160.H1_H1 ;  /* 0x300000a0ffbd4230 */ /* 0x020fc60000004100 */
[----:B------:R-:W-:-:S04]  /*2ce0*/  FMUL.FTZ R188, R2, R188 ;  /* 0x000000bc02bc7220 */ /* 0x000fc80000410000 */
[----:B------:R-:W-:Y:S02]  /*2cf0*/  @P4 FADD.FTZ R188, R188, R189 ;  /* 0x000000bdbcbc4221 */ /* 0x000fe40000010000 */
.L_x_6974:
[----:B------:R-:W-:Y:S05]  /*2d00*/  BSYNC B1 ;  /* 0x0000000000017941 */ /* 0x000fea0003800000 */
.L_x_6972:
[----:B------:R-:W-:Y:S01]  /*2d10*/  @P5 F2FP.PACK_AB R189, RZ, R188 ;  /* 0x000000bcffbd523e */ /* 0x000fe200000000ff */
        /* <DEDUP_REMOVED lines=8> */
[----:B------:R-:W-:-:S05]  /*2da0*/  @P6 HADD2.F32 R193, -RZ, R184.H1_H1 ;  /* 0x300000b8ffc16230 */ /* 0x000fca0000004100 */
[----:B------:R-:W-:-:S04]  /*2db0*/  @P6 FMUL.FTZ R189, R188, R193 ;  /* 0x000000c1bcbd6220 */ /* 0x000fc80000410000 */
[----:B------:R-:W-:Y:S02]  /*2dc0*/  FADD.FTZ R129, R129, R189 ;  /* 0x000000bd81817221 */ /* 0x000fe40000010000 */
[----:B--2---:R-:W-:-:S05]  /*2dd0*/  FMUL.FTZ R188, R194, R188 ;  /* 0x000000bcc2bc7220 */ /* 0x004fca0000410000 */
[----:B------:R-:W-:-:S04]  /*2de0*/  FSEL R188, R188, RZ, P6 ;  /* 0x000000ffbcbc7208 */ /* 0x000fc80003000000 */
[----:B------:R-:W-:-:S04]  /*2df0*/  F2FP.PACK_AB R188, RZ, R188 ;  /* 0x000000bcffbc723e */ /* 0x000fc800000000ff */
[----:B------:R-:W-:Y:S02]  /*2e00*/  PRMT R92, R92, 0x5410, R188 ;  /* 0x000054105c5c7816 */ /* 0x000fe400000000bc */
.L_x_6976:
[----:B------:R-:W-:Y:S05]  /*2e10*/  BSYNC B1 ;  /* 0x0000000000017941 */ /* 0x000fea0003800000 */
.L_x_6975:
[----:B------:R-:W-:Y:S01]  /*2e20*/  BSSY B1, `(.L_x_6977) ;  /* 0x0000010000017945 */ /* 0x000fe20003800000 */
[----:B------:R-:W-:Y:S05]  /*2e30*/  @P2 BRA `(.L_x_6978) ;  /* 0x0000004000002947 */ /* 0x000fea0003800000 */
[----:B------:R-:W-:Y:S01]  /*2e40*/  MOV R188, RZ ;  /* 0x000000ff00bc7202 */ /* 0x000fe20000000f00 */
[----:B------:R-:W-:Y:S05]  /*2e50*/  @!P4 BRA `(.L_x_6979) ;  /* 0x000000c00000c947 */ /* 0x000fea0003800000 */
[----:B-----5:R-:W-:Y:S01]  /*2e60*/  HADD2.F32 R188, -RZ, R161.H0_H0 ;  /* 0x200000a1ffbc7230 */ /* 0x020fe20000004100 */
[----:B------:R-:W-:Y:S05]  /*2e70*/  BRA `(.L_x_6979) ;  /* 0x000000a000007947 */ /* 0x000fea0003800000 */
.L_x_6978:
[----:B------:R-:W2:Y:S01]  /*2e80*/  LDL R193, [R1+0x18] ;  /* 0x0000180001c17983 */ /* 0x000ea20000100800 */
[----:B------:R-:W1:Y:S03]  /*2e90*/  LDC.U8 R194, c[0x0][0x1f0] ;  /* 0x00007c00ffc27b82 */ /* 0x000e660000000000 */
[----:B------:R-:W3:Y:S01]  /*2ea0*/  LDL R189, [R1+0x14] ;  /* 0x0000140001bd7983 */ /* 0x000ee20000100800 */
[----:B-1----:R-:W-:-:S04]  /*2eb0*/  ISETP.NE.AND P6, PT, R194, RZ, PT ;  /* 0x000000ffc200720c */ /* 0x002fc80003fc5270 */
[----:B------:R-:W-:-:S05]  /*2ec0*/  FSEL R188, R190, RZ, !P6 ;  /* 0x000000ffbebc7208 */ /* 0x000fca0007000000 */
[----:B--2---:R-:W-:-:S04]  /*2ed0*/  FFMA.FTZ R188, R193, R191, R188 ;  /* 0x000000bfc1bc7223 */ /* 0x004fc800000100bc */
[----:B---3--:R-:W-:Y:S01]  /*2ee0*/  FADD.FTZ R188, R189, -R188 ;  /* 0x800000bcbdbc7221 */ /* 0x008fe20000010000 */
[----:B-----5:R-:W-:-:S03]  /*2ef0*/  @P4 HADD2.F32 R189, -RZ, R161.H0_H0 ;  /* 0x200000a1ffbd4230 */ /* 0x020fc60000004100 */
[----:B------:R-:W-:-:S04]  /*2f00*/  FMUL.FTZ R188, R2, R188 ;  /* 0x000000bc02bc7220 */ /* 0x000fc80000410000 */
[----:B------:R-:W-:Y:S02]  /*2f10*/  @P4 FADD.FTZ R188, R188, R189 ;  /* 0x000000bdbcbc4221 */ /* 0x000fe40000010000 */
.L_x_6979:
[----:B------:R-:W-:Y:S05]  /*2f20*/  BSYNC B1 ;  /* 0x0000000000017941 */ /* 0x000fea0003800000 */
.L_x_6977:
        /* <DEDUP_REMOVED lines=16> */
.L_x_6981:
[----:B------:R-:W-:Y:S05]  /*3030*/  BSYNC B1 ;  /* 0x0000000000017941 */ /* 0x000fea0003800000 */
.L_x_6980:
[----:B------:R-:W-:Y:S01]  /*3040*/  BSSY B1, `(.L_x_6982) ;  /* 0x0000010000017945 */ /* 0x000fe20003800000 */
[----:B------:R-:W-:Y:S05]  /*3050*/  @P2 BRA `(.L_x_6983) ;  /* 0x0000004000002947 */ /* 0x000fea0003800000 */
[----:B------:R-:W-:Y:S01]  /*3060*/  MOV R188, RZ ;  /* 0x000000ff00bc7202 */ /* 0x000fe20000000f00 */
[----:B------:R-:W-:Y:S05]  /*3070*/  @!P4 BRA `(.L_x_6984) ;  /* 0x000000c00000c947 */ /* 0x000fea0003800000 */
[----:B-----5:R-:W-:Y:S01]  /*3080*/  HADD2.F32 R188, -RZ, R161.H1_H1 ;  /* 0x300000a1ffbc7230 */ /* 0x020fe20000004100 */
[----:B------:R-:W-:Y:S05]  /*3090*/  BRA `(.L_x_6984) ;  /* 0x000000a000007947 */ /* 0x000fea0003800000 */
.L_x_6983:
        /* <DEDUP_REMOVED lines=10> */
.L_x_6984:
[----:B------:R-:W-:Y:S05]  /*3140*/  BSYNC B1 ;  /* 0x0000000000017941 */ /* 0x000fea0003800000 */
.L_x_6982:
        /* <DEDUP_REMOVED lines=16> */
.L_x_6986:
[----:B------:R-:W-:Y:S05]  /*3250*/  BSYNC B1 ;  /* 0x0000000000017941 */ /* 0x000fea0003800000 */
.L_x_6985:
[----:B------:R-:W-:Y:S01]  /*3260*/  BSSY B1, `(.L_x_6987) ;  /* 0x0000010000017945 */ /* 0x000fe20003800000 */
[----:B------:R-:W-:Y:S05]  /*3270*/  @P2 BRA `(.L_x_6988) ;  /* 0x0000004000002947 */ /* 0x000fea0003800000 */
[----:B------:R-:W-:Y:S01]  /*3280*/  MOV R188, RZ ;  /* 0x000000ff00bc7202 */ /* 0x000fe20000000f00 */
[----:B------:R-:W-:Y:S05]  /*3290*/  @!P4 BRA `(.L_x_6989) ;  /* 0x000000c00000c947 */ /* 0x000fea0003800000 */
[----:B-----5:R-:W-:Y:S01]  /*32a0*/  HADD2.F32 R188, -RZ, R162.H0_H0 ;  /* 0x200000a2ffbc7230 */ /* 0x020fe20000004100 */
[----:B------:R-:W-:Y:S05]  /*32b0*/  BRA `(.L_x_6989) ;  /* 0x000000a000007947 */ /* 0x000fea0003800000 */
.L_x_6988:
        /* <DEDUP_REMOVED lines=10> */
.L_x_6989:
[----:B------:R-:W-:Y:S05]  /*3360*/  BSYNC B1 ;  /* 0x0000000000017941 */ /* 0x000fea0003800000 */
.L_x_6987:
        /* <DEDUP_REMOVED lines=16> */
.L_x_6991:
[----:B------:R-:W-:Y:S05]  /*3470*/  BSYNC B1 ;  /* 0x0000000000017941 */ /* 0x000fea0003800000 */
.L_x_6990:
[----:B------:R-:W-:Y:S01]  /*3480*/  BSSY B1, `(.L_x_6992) ;  /* 0x000000f000017945 */ /* 0x000fe20003800000 */
[----:B------:R-:W-:Y:S05]  /*3490*/  @P2 BRA `(.L_x_6993) ;  /* 0x0000004000002947 */ /* 0x000fea0003800000 */
[----:B------:R-:W-:Y:S01]  /*34a0*/  MOV R188, RZ ;  /* 0x000000ff00bc7202 */ /* 0x000fe20000000f00 */
[----:B------:R-:W-:Y:S05]  /*34b0*/  @!P4 BRA `(.L_x_6994) ;  /* 0x000000b00000c947 */ /* 0x000fea0003800000 */
[----:B-----5:R-:W-:Y:S01]  /*34c0*/  HADD2.F32 R188, -RZ, R162.H1_H1 ;  /* 0x300000a2ffbc7230 */ /* 0x020fe20000004100 */
[----:B------:R-:W-:Y:S05]  /*34d0*/  BRA `(.L_x_6994) ;  /* 0x0000009000007947 */ /* 0x000fea0003800000 */
.L_x_6993:
[----:B------:R-:W2:Y:S01]  /*34e0*/  LDL R189, [R1] ;  /* 0x0000000001bd7983 */ /* 0x000ea20000100800 */
[----:B------:R-:W1:Y:S02]  /*34f0*/  LDC.U8 R193, c[0x0][0x1f0] ;  /* 0x00007c00ffc17b82 */ /* 0x000e640000000000 */
[----:B-1----:R-:W-:-:S04]  /*3500*/  ISETP.NE.AND P6, PT, R193, RZ, PT ;  /* 0x000000ffc100720c */ /* 0x002fc80003fc5270 */
[----:B------:R-:W-:-:S05]  /*3510*/  FSEL R188, R190, RZ, !P6 ;  /* 0x000000ffbebc7208 */ /* 0x000fca0007000000 */
[----:B--2---:R-:W-:Y:S01]  /*3520*/  FFMA.FTZ R188, R189, R191, R188 ;  /* 0x000000bfbdbc7223 */ /* 0x004fe200000100bc */
[----:B-----5:R-:W-:-:S03]  /*3530*/  @P4 HADD2.F32 R189, -RZ, R162.H1_H1 ;  /* 0x300000a2ffbd4230 */ /* 0x020fc60000004100 */
[----:B------:R-:W-:-:S04]  /*3540*/  FADD.FTZ R188, R252, -R188 ;  /* 0x800000bcfcbc7221 */ /* 0x000fc80000010000 */
[----:B------:R-:W-:-:S04]  /*3550*/  FMUL.FTZ R188, R2, R188 ;  /* 0x000000bc02bc7220 */ /* 0x000fc80000410000 */
[----:B------:R-:W-:Y:S02]  /*3560*/  @P4 FADD.FTZ R188, R188, R189 ;  /* 0x000000bdbcbc4221 */ /* 0x000fe40000010000 */
.L_x_6994:
[----:B------:R-:W-:Y:S05]  /*3570*/  BSYNC B1 ;  /* 0x0000000000017941 */ /* 0x000fea0003800000 */
.L_x_6992:
        /* <DEDUP_REMOVED lines=16> */
.L_x_6996:
[----:B------:R-:W-:Y:S05]  /*3680*/  BSYNC B1 ;  /* 0x0000000000017941 */ /* 0x000fea0003800000 */
.L_x_6995:
[----:B------:R-:W-:Y:S01]  /*3690*/  BSSY B1, `(.L_x_6997) ;  /* 0x000000e000017945 */ /* 0x000fe20003800000 */
[----:B------:R-:W-:Y:S05]  /*36a0*/  @P2 BRA `(.L_x_6998) ;  /* 0x0000004000002947 */ /* 0x000fea0003800000 */
[----:B------:R-:W-:Y:S01]  /*36b0*/  MOV R188, RZ ;  /* 0x000000ff00bc7202 */ /* 0x000fe20000000f00 */
[----:B------:R-:W-:Y:S05]  /*36c0*/  @!P4 BRA `(.L_x_6999) ;  /* 0x000000a00000c947 */ /* 0x000fea0003800000 */
[----:B-----5:R-:W-:Y:S01]  /*36d0*/  HADD2.F32 R188, -RZ, R163.H0_H0 ;  /* 0x200000a3ffbc7230 */ /* 0x020fe20000004100 */
[----:B------:R-:W-:Y:S05]  /*36e0*/  BRA `(.L_x_6999) ;  /* 0x0000008000007947 */ /* 0x000fea0003800000 */
.L_x_6998:
[----:B------:R-:W1:Y:S02]  /*36f0*/  LDC.U8 R189, c[0x0][0x1f0] ;  /* 0x00007c00ffbd7b82 */ /* 0x000e640000000000 */
[----:B-1----:R-:W-:Y:S01]  /*3700*/  ISETP.NE.AND P6, PT, R189, RZ, PT ;  /* 0x000000ffbd00720c */ /* 0x002fe20003fc5270 */
[----:B-----5:R-:W-:-:S03]  /*3710*/  @P4 HADD2.F32 R189, -RZ, R163.H0_H0 ;  /* 0x200000a3ffbd4230 */ /* 0x020fc60000004100 */
[----:B------:R-:W-:-:S05]  /*3720*/  FSEL R188, R190, RZ, !P6 ;  /* 0x000000ffbebc7208 */ /* 0x000fca0007000000 */
[----:B------:R-:W-:-:S04]  /*3730*/  FFMA.FTZ R188, R251, R191, R188 ;  /* 0x000000bffbbc7223 */ /* 0x000fc800000100bc */
[----:B------:R-:W-:-:S04]  /*3740*/  FADD.FTZ R188, R250, -R188 ;  /* 0x800000bcfabc7221 */ /* 0x000fc80000010000 */
[----:B------:R-:W-:-:S04]  /*3750*/  FMUL.FTZ R188, R2, R188 ;  /* 0x000000bc02bc7220 */ /* 0x000fc80000410000 */
[----:B------:R-:W-:Y:S02]  /*3760*/  @P4 FADD.FTZ R188, R188, R189 ;  /* 0x000000bdbcbc4221 */ /* 0x000fe40000010000 */
.L_x_6999:
[----:B------:R-:W-:Y:S05]  /*3770*/  BSYNC B1 ;  /* 0x0000000000017941 */ /* 0x000fea0003800000 */
.L_x_6997:
        /* <DEDUP_REMOVED lines=16> */
.L_x_7001:
[----:B------:R-:W-:Y:S05]  /*3880*/  BSYNC B1 ;  /* 0x0000000000017941 */ /* 0x000fea0003800000 */
.L_x_7000:
[----:B------:R-:W-:Y:S01]  /*3890*/  BSSY B1, `(.L_x_7002) ;  /* 0x000000e000017945 */ /* 0x000fe20003800000 */
[----:B------:R-:W-:Y:S05]  /*38a0*/  @P2 BRA `(.L_x_7003) ;  /* 0x0000004000002947 */ /* 0x000fea0003800000 */
[----:B------:R-:W-:Y:S01]  /*38b0*/  MOV R188, RZ ;  /* 0x000000ff00bc7202 */ /* 0x000fe20000000f00 */
[----:B------:R-:W-:Y:S05]  /*38c0*/  @!P4 BRA `(.L_x_7004) ;  /* 0x000000a00000c947 */ /* 0x000fea0003800000 */
[----:B-----5:R-:W-:Y:S01]  /*38d0*/  HADD2.F32 R188, -RZ, R163.H1_H1 ;  /* 0x300000a3ffbc7230 */ /* 0x020fe20000004100 */
[----:B------:R-:W-:Y:S05]  /*38e0*/  BRA `(.L_x_7004) ;  /* 0x0000008000007947 */ /* 0x000fea0003800000 */
.L_x_7003:
[----:B------:R-:W1:Y:S02]  /*38f0*/  LDC.U8 R189, c[0x0][0x1f0] ;  /* 0x00007c00ffbd7b82 */ /* 0x000e640000000000 */
[----:B-1----:R-:W-:Y:S01]  /*3900*/  ISETP.NE.AND P6, PT, R189, RZ, PT ;  /* 0x000000ffbd00720c */ /* 0x002fe20003fc5270 */
[----:B-----5:R-:W-:-:S03]  /*3910*/  @P4 HADD2.F32 R189, -RZ, R163.H1_H1 ;  /* 0x300000a3ffbd4230 */ /* 0x020fc60000004100 */
[----:B------:R-:W-:-:S05]  /*3920*/  FSEL R188, R190, RZ, !P6 ;  /* 0x000000ffbebc7208 */ /* 0x000fca0007000000 */
[----:B------:R-:W-:-:S04]  /*3930*/  FFMA.FTZ R188, R249, R191, R188 ;  /* 0x000000bff9bc7223 */ /* 0x000fc800000100bc */
[----:B------:R-:W-:-:S04]  /*3940*/  FADD.FTZ R188, R248, -R188 ;  /* 0x800000bcf8bc7221 */ /* 0x000fc80000010000 */
[----:B------:R-:W-:-:S04]  /*3950*/  FMUL.FTZ R188, R2, R188 ;  /* 0x000000bc02bc7220 */ /* 0x000fc80000410000 */
[----:B------:R-:W-:Y:S02]  /*3960*/  @P4 FADD.FTZ R188, R188, R189 ;  /* 0x000000bdbcbc4221 */ /* 0x000fe40000010000 */
.L_x_7004:
[----:B------:R-:W-:Y:S05]  /*3970*/  BSYNC B1 ;  /* 0x0000000000017941 */ /* 0x000fea0003800000 */
.L_x_7002:
        /* <DEDUP_REMOVED lines=16> */
.L_x_7006:
[----:B------:R-:W-:Y:S05]  /*3a80*/  BSYNC B1 ;  /* 0x0000000000017941 */ /* 0x000fea0003800000 */
.L_x_7005:
        /* <DEDUP_REMOVED lines=8> */
.L_x_6964:
[----:B------:R-:W-:Y:S05]  /*3b10*/  BSYNC B0 ;  /* 0x0000000000007941 */ /* 0x000fea0003800000 */
.L_x_6963:
[----:B------:R-:W-:Y:S01]  /*3b20*/  BSSY B0, `(.L_x_7007) ;  /* 0x0000116000007945 */ /* 0x000fe20003800000 */
[----:B------:R-:W-:Y:S05]  /*3b30*/  @!P0 BRA `(.L_x_7008) ;  /* 0x0000114000008947 */ /* 0x000fea0003800000 */
[----:B------:R-:W-:Y:S01]  /*3b40*/  BSSY B1, `(.L_x_7009) ;  /* 0x0000005000017945 */ /* 0x000fe20003800000 */
[----:B------:R-:W-:Y:S05]  /*3b50*/  @!P3 BRA `(.L_x_7010) ;  /* 0x000000300000b947 */ /* 0x000fea0003800000 */
[----:B-----5:R-:W-:-:S10]  /*3b60*/  HFMA2.MMA R184, -RZ, RZ, 0, 9.5367431640625e-07 ;  /* 0x00000010ffb87435 */ /* 0x020fd400000001ff */
[----:B------:R-:W-:-:S06]  /*3b70*/  IMAD.WIDE.U32 R184, R192, R184, c[0x0][0x170] ;  /* 0x00005c00c0b87625 */ /* 0x000fcc00078e00b8 */
[----:B------:R-:W5:Y:S02]  /*3b80*/  LDG.E.128 R184, [R184.64] ;  /* 0x00000004b8b87981 */ /* 0x000f64000c1e1d00 */
.L_x_7010:
[----:B------:R-:W-:Y:S05]  /*3b90*/  BSYNC B1 ;  /* 0x0000000000017941 */ /* 0x000fea0003800000 */
.L_x_7009:
        /* <DEDUP_REMOVED lines=10> */
.L_x_7012:
        /* <DEDUP_REMOVED lines=12> */
.L_x_7013:
[----:B------:R-:W-:Y:S05]  /*3d00*/  BSYNC B1 ;  /* 0x0000000000017941 */ /* 0x000fea0003800000 */
.L_x_7011:
        /* <DEDUP_REMOVED lines=11> */
[-C--:B------:R-:W-:Y:S02]  /*3dc0*/  @P6 FMUL.FTZ R189, R193, R188.reuse ;  /* 0x000000bcc1bd6220 */ /* 0x080fe40000410000 */
[----:B------:R-:W-:Y:S02]  /*3dd0*/  FMUL.FTZ R188, R32, R188 ;  /* 0x000000bc20bc7220 */ /* 0x000fe40000410000 */
[----:B------:R-:W-:-:S03]  /*3de0*/  FADD.FTZ R136, R136, R189 ;  /* 0x000000bd88887221 */ /* 0x000fc60000010000 */
[----:B------:R-:W-:-:S04]  /*3df0*/  FSEL R188, R188, RZ, P6 ;  /* 0x000000ffbcbc7208 */ /* 0x000fc80003000000 */
[----:B------:R-:W-:-:S04]  /*3e00*/  F2FP.PACK_AB R188, RZ, R188 ;  /* 0x000000bcffbc723e */ /* 0x000fc800000000ff */
[----:B------:R-:W-:Y:S02]  /*3e10*/  PRMT R92, R188, 0x7610, R92 ;  /* 0x00007610bc5c7816 */ /* 0x000fe4000000005c */
.L_x_7015:
[----:B------:R-:W-:Y:S05]  /*3e20*/  BSYNC B1 ;  /* 0x0000000000017941 */ /* 0x000fea0003800000 */
.L_x_7014:
[----:B------:R-:W-:Y:S01]  /*3e30*/  BSSY B1, `(.L_x_7016) ;  /* 0x000000e000017945 */ /* 0x000fe20003800000 */
[----:B------:R-:W-:Y:S05]  /*3e40*/  @P2 BRA `(.L_x_7017) ;  /* 0x0000004000002947 */ /* 0x000fea0003800000 */
[----:B------:R-:W-:Y:S01]  /*3e50*/  MOV R188, RZ ;  /* 0x000000ff00bc7202 */ /* 0x000fe20000000f00 */
[----:B------:R-:W-:Y:S05]  /*3e60*/  @!P4 BRA `(.L_x_7018) ;  /* 0x000000a00000c947 */ /* 0x000fea0003800000 */
[----:B-----5:R-:W-:Y:S01]  /*3e70*/  HADD2.F32 R188, -RZ, R164.H1_H1 ;  /* 0x300000a4ffbc7230 */ /* 0x020fe20000004100 */
[----:B------:R-:W-:Y:S05]  /*3e80*/  BRA `(.L_x_7018) ;  /* 0x0000008000007947 */ /* 0x000fea0003800000 */
.L_x_7017:
        /* <DEDUP_REMOVED lines=8> */
.L_x_7018:
[----:B------:R-:W-:Y:S05]  /*3f10*/  BSYNC B1 ;  /* 0x0000000000017941 */ /* 0x000fea0003800000 */
.L_x_7016:
        /* <DEDUP_REMOVED lines=9> */
[-C--:B------:R-:W-:Y:S02]  /*3fb0*/  @P6 FMUL.FTZ R189, R193, R188.reuse ;  /* 0x000000bcc1bd6220 */ /* 0x080fe40000410000 */
[----:B------:R-:W-:Y:S02]  /*3fc0*/  FMUL.FTZ R188, R33, R188 ;  /* 0x000000bc21bc7220 */ /* 0x000fe40000410000 */
[----:B------:R-:W-:-:S03]  /*3fd0*/  FADD.FTZ R137, R137, R189 ;  /* 0x000000bd89897221 */ /* 0x000fc60000010000 */
[----:B------:R-:W-:-:S04]  /*3fe0*/  FSEL R188, R188, RZ, P6 ;  /* 0x000000ffbcbc7208 */ /* 0x000fc80003000000 */
[----:B------:R-:W-:-:S04]  /*3ff0*/  F2FP.PACK_AB R188, RZ, R188 ;  /* 0x000000bcffbc723e */ /* 0x000fc800000000ff */
[----:B------:R-:W-:Y:S02]  /*4000*/  PRMT R92, R92, 0x5410, R188 ;  /* 0x000054105c5c7816 */ /* 0x000fe400000000bc */
.L_x_7020:
[----:B------:R-:W-:Y:S05]  /*4010*/  BSYNC B1 ;  /* 0x0000000000017941 */ /* 0x000fea0003800000 */
.L_x_7019:
[----:B------:R-:W-:Y:S01]  /*4020*/  BSSY B1, `(.L_x_7021) ;  /* 0x000000e000017945 */ /* 0x000fe20003800000 */
[----:B------:R-:W-:Y:S05]  /*4030*/  @P2 BRA `(.L_x_7022) ;  /* 0x0000004000002947 */ /* 0x000fea0003800000 */
[----:B------:R-:W-:Y:S01]  /*4040*/  MOV R188, RZ ;  /* 0x000000ff00bc7202 */ /* 0x000fe20000000f00 */
[----:B------:R-:W-:Y:S05]  /*4050*/  @!P4 BRA `(.L_x_7023) ;  /* 0x000000a00000c947 */ /* 0x000fea0003800000 */
[----:B-----5:R-:W-:Y:S01]  /*4060*/  HADD2.F32 R188, -RZ, R165.H0_H0 ;  /* 0x200000a5ffbc7230 */ /* 0x020fe20000004100 */
[----:B------:R-:W-:Y:S05]  /*4070*/  BRA `(.L_x_7023) ;  /* 0x0000008000007947 */ /* 0x000fea0003800000 */
.L_x_7022:
        /* <DEDUP_REMOVED lines=8> */
.L_x_7023:
[----:B------:R-:W-:Y:S05]  /*4100*/  BSYNC B1 ;  /* 0x0000000000017941 */ /* 0x000fea0003800000 */
.L_x_7021:
        /* <DEDUP_REMOVED lines=15> */
.L_x_7025:
[----:B------:R-:W-:Y:S05]  /*4200*/  BSYNC B1 ;  /* 0x0000000000017941 */ /* 0x000fea0003800000 */
.L_x_7024:
[----:B------:R-:W-:Y:S01]  /*4210*/  BSSY B1, `(.L_x_7026) ;  /* 0x000000e000017945 */ /* 0x000fe20003800000 */
[----:B------:R-:W-:Y:S05]  /*4220*/  @P2 BRA `(.L_x_7027) ;  /* 0x0000004000002947 */ /* 0x000fea0003800000 */
[----:B------:R-:W-:Y:S01]  /*4230*/  MOV R188, RZ ;  /* 0x000000ff00bc7202 */ /* 0x000fe20000000f00 */
[----:B------:R-:W-:Y:S05]  /*4240*/  @!P4 BRA `(.L_x_7028) ;  /* 0x000000a00000c947 */ /* 0x000fea0003800000 */
[----:B-----5:R-:W-:Y:S01]  /*4250*/  HADD2.F32 R188, -RZ, R165.H1_H1 ;  /* 0x300000a5ffbc7230 */ /* 0x020fe20000004100 */
[----:B------:R-:W-:Y:S05]  /*4260*/  BRA `(.L_x_7028) ;  /* 0x0000008000007947 */ /* 0x000fea0003800000 */
.L_x_7027:
        /* <DEDUP_REMOVED lines=8> */
.L_x_7028:
[----:B------:R-:W-:Y:S05]  /*42f0*/  BSYNC B1 ;  /* 0x0000000000017941 */ /* 0x000fea0003800000 */
.L_x_7026:
        /* <DEDUP_REMOVED lines=15> */
.L_x_7030:
[----:B------:R-:W-:Y:S05]  /*43f0*/  BSYNC B1 ;  /* 0x0000000000017941 */ /* 0x000fea0003800000 */
.L_x_7029:
[----:B------:R-:W-:Y:S01]  /*4400*/  BSSY B1, `(.L_x_7031) ;  /* 0x000000e000017945 */ /* 0x000fe20003800000 */
[----:B------:R-:W-:Y:S05]  /*4410*/  @P2 BRA `(.L_x_7032) ;  /* 0x0000004000002947 */ /* 0x000fea0003800000 */
[----:B------:R-:W-:Y:S01]  /*4420*/  MOV R188, RZ ;  /* 0x000000ff00bc7202 */ /* 0x000fe20000000f00 */
[----:B------:R-:W-:Y:S05]  /*4430*/  @!P4 BRA `(.L_x_7033) ;  /* 0x000000a00000c947 */ /* 0x000fea0003800000 */
[----:B-----5:R-:W-:Y:S01]  /*4440*/  HADD2.F32 R188, -RZ, R166.H0_H0 ;  /* 0x200000a6ffbc7230 */ /* 0x020fe20000004100 */
[----:B------:R-:W-:Y:S05]  /*4450*/  BRA `(.L_x_7033) ;  /* 0x0000008000007947 */ /* 0x000fea0003800000 */
.L_x_7032:
        /* <DEDUP_REMOVED lines=8> */
.L_x_7033:
[----:B------:R-:W-:Y:S05]  /*44e0*/  BSYNC B1 ;  /* 0x0000000000017941 */ /* 0x000fea0003800000 */
.L_x_7031:
        /* <DEDUP_REMOVED lines=16> */
.L_x_7035:
[----:B------:R-:W-:Y:S05]  /*45f0*/  BSYNC B1 ;  /* 0x0000000000017941 */ /* 0x000fea0003800000 */
.L_x_7034:
[----:B------:R-:W-:Y:S01]  /*4600*/  BSSY B1, `(.L_x_7036) ;  /* 0x000000e000017945 */ /* 0x000fe20003800000 */
[----:B------:R-:W-:Y:S05]  /*4610*/  @P2 BRA `(.L_x_7037) ;  /* 0x0000004000002947 */ /* 0x000fea0003800000 */
[----:B------:R-:W-:Y:S01]  /*4620*/  MOV R188, RZ ;  /* 0x000000ff00bc7202 */ /* 0x000fe20000000f00 */
[----:B------:R-:W-:Y:S05]  /*4630*/  @!P4 BRA `(.L_x_7038) ;  /* 0x000000a00000c947 */ /* 0x000fea0003800000 */
[----:B-----5:R-:W-:Y:S01]  /*4640*/  HADD2.F32 R188, -RZ, R166.H1_H1 ;  /* 0x300000a6ffbc7230 */ /* 0x020fe20000004100 */
[----:B------:R-:W-:Y:S05]  /*4650*/  BRA `(.L_x_7038) ;  /* 0x0000008000007947 */ /* 0x000fea0003800000 */
.L_x_7037:
        /* <DEDUP_REMOVED lines=8> */
.L_x_7038:
[----:B------:R-:W-:Y:S05]  /*46e0*/  BSYNC B1 ;  /* 0x0000000000017941 */ /* 0x000fea0003800000 */
.L_x_7036:
        /* <DEDUP_REMOVED lines=16> */
.L_x_7040:
[----:B------:R-:W-:Y:S05]  /*47f0*/  BSYNC B1 ;  /* 0x0000000000017941 */ /* 0x000fea0003800000 */
.L_x_7039:
[----:B------:R-:W-:Y:S01]  /*4800*/  BSSY B1, `(.L_x_7041) ;  /* 0x000000e000017945 */ /* 0x000fe20003800000 */
[----:B------:R-:W-:Y:S05]  /*4810*/  @P2 BRA `(.L_x_7042) ;  /* 0x0000004000002947 */ /* 0x000fea0003800000 */
[----:B------:R-:W-:Y:S01]  /*4820*/  MOV R188, RZ ;  /* 0x000000ff00bc7202 */ /* 0x000fe20000000f00 */
[----:B------:R-:W-:Y:S05]  /*4830*/  @!P4 BRA `(.L_x_7043) ;  /* 0x000000a00000c947 */ /* 0x000fea0003800000 */
[----:B-----5:R-:W-:Y:S01]  /*4840*/  HADD2.F32 R188, -RZ, R167.H0_H0 ;  /* 0x200000a7ffbc7230 */ /* 0x020fe20000004100 */
[----:B------:R-:W-:Y:S05]  /*4850*/  BRA `(.L_x_7043) ;  /* 0x0000008000007947 */ /* 0x000fea0003800000 */
.L_x_7042:
        /* <DEDUP_REMOVED lines=8> */
.L_x_7043:
[----:B------:R-:W-:Y:S05]  /*48e0*/  BSYNC B1 ;  /* 0x0000000000017941 */ /* 0x000fea0003800000 */
.L_x_7041:
        /* <DEDUP_REMOVED lines=16> */
.L_x_7045:
[----:B------:R-:W-:Y:S05]  /*49f0*/  BSYNC B1 ;  /* 0x0000000000017941 */ /* 0x000fea0003800000 */
.L_x_7044:
[----:B------:R-:W-:Y:S01]  /*4a00*/  BSSY B1, `(.L_x_7046) ;  /* 0x000000e000017945 */ /* 0x000fe20003800000 */
[----:B------:R-:W-:Y:S05]  /*4a10*/  @P2 BRA `(.L_x_7047) ;  /* 0x0000004000002947 */ /* 0x000fea0003800000 */
[----:B------:R-:W-:Y:S01]  /*4a20*/  MOV R188, RZ ;  /* 0x000000ff00bc7202 */ /* 0x000fe20000000f00 */
[----:B------:R-:W-:Y:S05]  /*4a30*/  @!P4 BRA `(.L_x_7048) ;  /* 0x000000a00000c947 */ /* 0x000fea0003800000 */
[----:B-----5:R-:W-:Y:S01]  /*4a40*/  HADD2.F32 R188, -RZ, R167.H1_H1 ;  /* 0x300000a7ffbc7230 */ /* 0x020fe20000004100 */
[----:B------:R-:W-:Y:S05]  /*4a50*/  BRA `(.L_x_7048) ;  /* 0x0000008000007947 */ /* 0x000fea0003800000 */
.L_x_7047:
        /* <DEDUP_REMOVED lines=8> */
.L_x_7048:
[----:B------:R-:W-:Y:S05]  /*4ae0*/  BSYNC B1 ;  /* 0x0000000000017941 */ /* 0x000fea0003800000 */
.L_x_7046:
        /* <DEDUP_REMOVED lines=16> */
.L_x_7050:
[----:B------:R-:W-:Y:S05]  /*4bf0*/  BSYNC B1 ;  /* 0x0000000000017941 */ /* 0x000fea0003800000 */
.L_x_7049:
        /* <DEDUP_REMOVED lines=8> */
.L_x_7008:
[----:B------:R-:W-:Y:S05]  /*4c80*/  BSYNC B0 ;  /* 0x0000000000007941 */ /* 0x000fea0003800000 */
.L_x_7007:
[----:B------:R-:W-:Y:S01]  /*4c90*/  BSSY B0, `(.L_x_7051) ;  /* 0x0000112000007945 */ /* 0x000fe20003800000 */
[----:B------:R-:W-:Y:S05]  /*4ca0*/  @!P1 BRA `(.L_x_7052) ;  /* 0x0000110000009947 */ /* 0x000fea0003800000 */
[----:B------:R-:W-:Y:S01]  /*4cb0*/  BSSY B1, `(.L_x_7053) ;  /* 0x0000005000017945 */ /* 0x000fe20003800000 */
[----:B------:R-:W-:Y:S05]  /*4cc0*/  @!P3 BRA `(.L_x_7054) ;  /* 0x000000300000b947 */ /* 0x000fea0003800000 */
[----:B-----5:R-:W-:-:S10]  /*4cd0*/  HFMA2.MMA R184, -RZ, RZ, 0, 9.5367431640625e-07 ;  /* 0x00000010ffb87435 */ /* 0x020fd400000001ff */
[----:B------:R-:W-:-:S06]  /*4ce0*/  IMAD.WIDE.U32 R184, R192, R184, c[0x0][0x170] ;  /* 0x00005c00c0b87625 */ /* 0x000fcc00078e00b8 */
[----:B------:R-:W5:Y:S02]  /*4cf0*/  LDG.E.128 R184, [R184.64] ;  /* 0x00000004b8b87981 */ /* 0x000f64000c1e1d00 */
.L_x_7054:
[----:B------:R-:W-:Y:S05]  /*4d00*/  BSYNC B1 ;  /* 0x0000000000017941 */ /* 0x000fea0003800000 */
.L_x_7053:
        /* <DEDUP_REMOVED lines=10> */
.L_x_7056:
        /* <DEDUP_REMOVED lines=12> */
.L_x_7057:
[----:B------:R-:W-:Y:S05]  /*4e70*/  BSYNC B1 ;  /* 0x0000000000017941 */ /* 0x000fea0003800000 */
.L_x_7055:
        /* <DEDUP_REMOVED lines=17> */
.L_x_7059:
[----:B------:R-:W-:Y:S05]  /*4f90*/  BSYNC B1 ;  /* 0x0000000000017941 */ /* 0x000fea0003800000 */
.L_x_7058:
[----:B------:R-:W-:Y:S01]  /*4fa0*/  BSSY B1, `(.L_x_7060) ;  /* 0x000000e000017945 */ /* 0x000fe20003800000 */
[----:B------:R-:W-:Y:S05]  /*4fb0*/  @P2 BRA `(.L_x_7061) ;  /* 0x0000004000002947 */ /* 0x000fea0003800000 */
[----:B------:R-:W-:Y:S01]  /*4fc0*/  MOV R188, RZ ;  /* 0x000000ff00bc7202 */ /* 0x000fe20000000f00 */
[----:B------:R-:W-:Y:S05]  /*4fd0*/  @!P4 BRA `(.L_x_7062) ;  /* 0x000000a00000c947 */ /* 0x000fea0003800000 */
[----:B-----5:R-:W-:Y:S01]  /*4fe0*/  HADD2.F32 R188, -RZ, R168.H1_H1 ;  /* 0x300000a8ffbc7230 */ /* 0x020fe20000004100 */
[----:B------:R-:W-:Y:S05]  /*4ff0*/  BRA `(.L_x_7062) ;  /* 0x0000008000007947 */ /* 0x000fea0003800000 */
.L_x_7061:
        /* <DEDUP_REMOVED lines=8> */
.L_x_7062:
[----:B------:R-:W-:Y:S05]  /*5080*/  BSYNC B1 ;  /* 0x0000000000017941 */ /* 0x000fea0003800000 */
.L_x_7060:
        /* <DEDUP_REMOVED lines=15> */
.L_x_7064:
[----:B------:R-:W-:Y:S05]  /*5180*/  BSYNC B1 ;  /* 0x0000000000017941 */ /* 0x000fea0003800000 */
.L_x_7063:
[----:B------:R-:W-:Y:S01]  /*5190*/  BSSY B1, `(.L_x_7065) ;  /* 0x000000e000017945 */ /* 0x000fe20003800000 */
[----:B------:R-:W-:Y:S05]  /*51a0*/  @P2 BRA `(.L_x_7066) ;  /* 0x0000004000002947 */ /* 0x000fea0003800000 */
[----:B------:R-:W-:Y:S01]  /*51b0*/  MOV R188, RZ ;  /* 0x000000ff00bc7202 */ /* 0x000fe20000000f00 */
[----:B------:R-:W-:Y:S05]  /*51c0*/  @!P4 BRA `(.L_x_7067) ;  /* 0x000000a00000c947 */ /* 0x000fea0003800000 */
[----:B-----5:R-:W-:Y:S01]  /*51d0*/  HADD2.F32 R188, -RZ, R169.H0_H0 ;  /* 0x200000a9ffbc7230 */ /* 0x020fe20000004100 */
[----:B------:R-:W-:Y:S05]  /*51e0*/  BRA `(.L_x_7067) ;  /* 0x0000008000007947 */ /* 0x000fea0003800000 */
.L_x_7066:
        /* <DEDUP_REMOVED lines=8> */
.L_x_7067:
[----:B------:R-:W-:Y:S05]  /*5270*/  BSYNC B1 ;  /* 0x0000000000017941 */ /* 0x000fea0003800000 */
.L_x_7065:
        /* <DEDUP_REMOVED lines=15> */
.L_x_7069:
[----:B------:R-:W-:Y:S05]  /*5370*/  BSYNC B1 ;  /* 0x0000000000017941 */ /* 0x000fea0003800000 */
.L_x_7068:
[----:B------:R-:W-:Y:S01]  /*5380*/  BSSY B1, `(.L_x_7070) ;  /* 0x000000e000017945 */ /* 0x000fe20003800000 */
[----:B------:R-:W-:Y:S05]  /*5390*/  @P2 BRA `(.L_x_7071) ;  /* 0x0000004000002947 */ /* 0x000fea0003800000 */
[----:B------:R-:W-:Y:S01]  /*53a0*/  MOV R188, RZ ;  /* 0x000000ff00bc7202 */ /* 0x000fe20000000f00 */
[----:B------:R-:W-:Y:S05]  /*53b0*/  @!P4 BRA `(.L_x_7072) ;  /* 0x000000a00000c947 */ /* 0x000fea0003800000 */
[----:B-----5:R-:W-:Y:S01]  /*53c0*/  HADD2.F32 R188, -RZ, R169.H1_H1 ;  /* 0x300000a9ffbc7230 */ /* 0x020fe20000004100 */
[----:B------:R-:W-:Y:S05]  /*53d0*/  BRA `(.L_x_7072) ;  /* 0x0000008000007947 */ /* 0x000fea0003800000 */
.L_x_7071:
        /* <DEDUP_REMOVED lines=8> */
.L_x_7072:
[----:B------:R-:W-:Y:S05]  /*5460*/  BSYNC B1 ;  /* 0x0000000000017941 */ /* 0x000fea0003800000 */
.L_x_7070:
        /* <DEDUP_REMOVED lines=15> */
.L_x_7074:
[----:B------:R-:W-:Y:S05]  /*5560*/  BSYNC B1 ;  /* 0x0000000000017941 */ /* 0x000fea0003800000 */
.L_x_7073:
[----:B------:R-:W-:Y:S01]  /*5570*/  BSSY B1, `(.L_x_7075) ;  /* 0x000000e000017945 */ /* 0x000fe20003800000 */
[----:B------:R-:W-:Y:S05]  /*5580*/  @P2 BRA `(.L_x_7076) ;  /* 0x0000004000002947 */ /* 0x000fea0003800000 */
[----:B------:R-:W-:Y:S01]  /*5590*/  MOV R188, RZ ;  /* 0x000000ff00bc7202 */ /* 0x000fe20000000f00 */
[----:B------:R-:W-:Y:S05]  /*55a0*/  @!P4 BRA `(.L_x_7077) ;  /* 0x000000a00000c947 */ /* 0x000fea0003800000 */
[----:B-----5:R-:W-:Y:S01]  /*55b0*/  HADD2.F32 R188, -RZ, R170.H0_H0 ;  /* 0x200000aaffbc7230 */ /* 0x020fe20000004100 */
[----:B------:R-:W-:Y:S05]  /*55c0*/  BRA `(.L_x_7077) ;  /* 0x0000008000007947 */ /* 0x000fea0003800000 */
.L_x_7076:
        /* <DEDUP_REMOVED lines=8> */
.L_x_7077:
[----:B------:R-:W-:Y:S05]  /*5650*/  BSYNC B1 ;  /* 0x0000000000017941 */ /* 0x000fea0003800000 */
.L_x_7075:
        /* <DEDUP_REMOVED lines=15> */
.L_x_7079:
[----:B------:R-:W-:Y:S05]  /*5750*/  BSYNC B1 ;  /* 0x0000000000017941 */ /* 0x000fea0003800000 */
.L_x_7078:
[----:B------:R-:W-:Y:S01]  /*5760*/  BSSY B1, `(.L_x_7080) ;  /* 0x000000e000017945 */ /* 0x000fe20003800000 */
[----:B------:R-:W-:Y:S05]  /*5770*/  @P2 BRA `(.L_x_7081) ;  /* 0x0000004000002947 */ /* 0x000fea0003800000 */
[----:B------:R-:W-:Y:S01]  /*5780*/  MOV R188, RZ ;  /* 0x000000ff00bc7202 */ /* 0x000fe20000000f00 */
[----:B------:R-:W-:Y:S05]  /*5790*/  @!P4 BRA `(.L_x_7082) ;  /* 0x000000a00000c947 */ /* 0x000fea0003800000 */
[----:B-----5:R-:W-:Y:S01]  /*57a0*/  HADD2.F32 R188, -RZ, R170.H1_H1 ;  /* 0x300000aaffbc7230 */ /* 0x020fe20000004100 */
[----:B------:R-:W-:Y:S05]  /*57b0*/  BRA `(.L_x_7082) ;  /* 0x0000008000007947 */ /* 0x000fea0003800000 */
.L_x_7081:
        /* <DEDUP_REMOVED lines=8> */
.L_x_7082:
[----:B------:R-:W-:Y:S05]  /*5840*/  BSYNC B1 ;  /* 0x0000000000017941 */ /* 0x000fea0003800000 */
.L_x_7080:
        /* <DEDUP_REMOVED lines=15> */
.L_x_7084:
[----:B------:R-:W-:Y:S05]  /*5940*/  BSYNC B1 ;  /* 0x0000000000017941 */ /* 0x000fea0003800000 */
.L_x_7083:
[----:B------:R-:W-:Y:S01]  /*5950*/  BSSY B1, `(.L_x_7085) ;  /* 0x000000e000017945 */ /* 0x000fe20003800000 */
[----:B------:R-:W-:Y:S05]  /*5960*/  @P2 BRA `(.L_x_7086) ;  /* 0x0000004000002947 */ /* 0x000fea0003800000 */
[----:B------:R-:W-:Y:S01]  /*5970*/  MOV R188, RZ ;  /* 0x000000ff00bc7202 */ /* 0x000fe20000000f00 */
[----:B------:R-:W-:Y:S05]  /*5980*/  @!P4 BRA `(.L_x_7087) ;  /* 0x000000a00000c947 */ /* 0x000fea0003800000 */
[----:B-----5:R-:W-:Y:S01]  /*5990*/  HADD2.F32 R188, -RZ, R171.H0_H0 ;  /* 0x200000abffbc7230 */ /* 0x020fe20000004100 */
[----:B------:R-:W-:Y:S05]  /*59a0*/  BRA `(.L_x_7087) ;  /* 0x0000008000007947 */ /* 0x000fea0003800000 */
.L_x_7086:
        /* <DEDUP_REMOVED lines=8> */
.L_x_7087:
[----:B------:R-:W-:Y:S05]  /*5a30*/  BSYNC B1 ;  /* 0x0000000000017941 */ /* 0x000fea0003800000 */
.L_x_7085:
        /* <DEDUP_REMOVED lines=15> */
.L_x_7089:
[----:B------:R-:W-:Y:S05]  /*5b30*/  BSYNC B1 ;  /* 0x0000000000017941 */ /* 0x000fea0003800000 */
.L_x_7088:
[----:B------:R-:W-:Y:S01]  /*5b40*/  BSSY B1, `(.L_x_7090) ;  /* 0x000000e000017945 */ /* 0x000fe20003800000 */
[----:B------:R-:W-:Y:S05]  /*5b50*/  @P2 BRA `(.L_x_7091) ;  /* 0x0000004000002947 */ /* 0x000fea0003800000 */
[----:B------:R-:W-:Y:S01]  /*5b60*/  MOV R188, RZ ;  /* 0x000000ff00bc7202 */ /* 0x000fe20000000f00 */
[----:B------:R-:W-:Y:S05]  /*5b70*/  @!P4 BRA `(.L_x_7092) ;  /* 0x000000a00000c947 */ /* 0x000fea0003800000 */
[----:B-----5:R-:W-:Y:S01]  /*5b80*/  HADD2.F32 R188, -RZ, R171.H1_H1 ;  /* 0x300000abffbc7230 */ /* 0x020fe20000004100 */
[----:B------:R-:W-:Y:S05]  /*5b90*/  BRA `(.L_x_7092) ;  /* 0x0000008000007947 */ /* 0x000fea0003800000 */
.L_x_7091:
        /* <DEDUP_REMOVED lines=8> */
.L_x_7092:
[----:B------:R-:W-:Y:S05]  /*5c20*/  BSYNC B1 ;  /* 0x0000000000017941 */ /* 0x000fea0003800000 */
.L_x_7090:
        /* <DEDUP_REMOVED lines=15> */
.L_x_7094:
[----:B------:R-:W-:Y:S05]  /*5d20*/  BSYNC B1 ;  /* 0x0000000000017941 */ /* 0x000fea0003800000 */
.L_x_7093:
        /* <DEDUP_REMOVED lines=8> */
.L_x_7052:
[----:B------:R-:W-:Y:S05]  /*5db0*/  BSYNC B0 ;  /* 0x0000000000007941 */ /* 0x000fea0003800000 */
.L_x_7051:
        /* <DEDUP_REMOVED lines=8> */
.L_x_7098:
[----:B------:R-:W-:Y:S05]  /*5e40*/  BSYNC B1 ;  /* 0x0000000000017941 */ /* 0x000fea0003800000 */
.L_x_7097:
        /* <DEDUP_REMOVED lines=10> */
.L_x_7100:
        /* <DEDUP_REMOVED lines=12> */
.L_x_7101:
[----:B------:R-:W-:Y:S05]  /*5fb0*/  BSYNC B1 ;  /* 0x0000000000017941 */ /* 0x000fea0003800000 */
.L_x_7099:
        /* <DEDUP_REMOVED lines=17> */
.L_x_7103:
[----:B------:R-:W-:Y:S05]  /*60d0*/  BSYNC B1 ;  /* 0x0000000000017941 */ /* 0x000fea0003800000 */
.L_x_7102:
[----:B------:R-:W-:Y:S01]  /*60e0*/  BSSY B1, `(.L_x_7104) ;  /* 0x000000e000017945 */ /* 0x000fe20003800000 */
[----:B------:R-:W-:Y:S05]  /*60f0*/  @P2 BRA `(.L_x_7105) ;  /* 0x0000004000002947 */ /* 0x000fea0003800000 */
[----:B------:R-:W-:Y:S01]  /*6100*/  MOV R188, RZ ;  /* 0x000000ff00bc7202 */ /* 0x000fe20000000f00 */
[----:B------:R-:W-:Y:S05]  /*6110*/  @!P4 BRA `(.L_x_7106) ;  /* 0x000000a00000c947 */ /* 0x000fea0003800000 */
[----:B-----5:R-:W-:Y:S01]  /*6120*/  HADD2.F32 R188, -RZ, R20.H1_H1 ;  /* 0x30000014ffbc7230 */ /* 0x020fe20000004100 */
[----:B------:R-:W-:Y:S05]  /*6130*/  BRA `(.L_x_7106) ;  /* 0x0000008000007947 */ /* 0x000fea0003800000 */
.L_x_7105:
        /* <DEDUP_REMOVED lines=8> */
.L_x_7106:
[----:B------:R-:W-:Y:S05]  /*61c0*/  BSYNC B1 ;  /* 0x0000000000017941 */ /* 0x000fea0003800000 */
.L_x_7104:
        /* <DEDUP_REMOVED lines=15> */
.L_x_7108:
[----:B------:R-:W-:Y:S05]  /*62c0*/  BSYNC B1 ;  /* 0x0000000000017941 */ /* 0x000fea0003800000 */
.L_x_7107:
[----:B------:R-:W-:Y:S01]  /*62d0*/  BSSY B1, `(.L_x_7109) ;  /* 0x000000e000017945 */ /* 0x000fe20003800000 */
[----:B------:R-:W-:Y:S05]  /*62e0*/  @P2 BRA `(.L_x_7110) ;  /* 0x0000004000002947 */ /* 0x000fea0003800000 */
[----:B------:R-:W-:Y:S01]  /*62f0*/  MOV R188, RZ ;  /* 0x000000ff00bc7202 */ /* 0x000fe20000000f00 */
[----:B------:R-:W-:Y:S05]  /*6300*/  @!P4 BRA `(.L_x_7111) ;  /* 0x000000a00000c947 */ /* 0x000fea0003800000 */
[----:B-----5:R-:W-:Y:S01]  /*6310*/  HADD2.F32 R188, -RZ, R21.H0_H0 ;  /* 0x20000015ffbc7230 */ /* 0x020fe20000004100 */
[----:B------:R-:W-:Y:S05]  /*6320*/  BRA `(.L_x_7111) ;  /* 0x0000008000007947 */ /* 0x000fea0003800000 */
.L_x_7110:
        /* <DEDUP_REMOVED lines=8> */
.L_x_7111:
[----:B------:R-:W-:Y:S05]  /*63b0*/  BSYNC B1 ;  /* 0x0000000000017941 */ /* 0x000fea0003800000 */
.L_x_7109:
        /* <DEDUP_REMOVED lines=15> */
.L_x_7113:
[----:B------:R-:W-:Y:S05]  /*64b0*/  BSYNC B1 ;  /* 0x0000000000017941 */ /* 0x000fea0003800000 */
.L_x_7112:
[----:B------:R-:W-:Y:S01]  /*64c0*/  BSSY B1, `(.L_x_7114) ;  /* 0x000000e000017945 */ /* 0x000fe20003800000 */
[----:B------:R-:W-:Y:S05]  /*64d0*/  @P2 BRA `(.L_x_7115) ;  /* 0x0000004000002947 */ /* 0x000fea0003800000 */
[----:B------:R-:W-:Y:S01]  /*64e0*/  MOV R188, RZ ;  /* 0x000000ff00bc7202 */ /* 0x000fe20000000f00 */
[----:B------:R-:W-:Y:S05]  /*64f0*/  @!P4 BRA `(.L_x_7116) ;  /* 0x000000a00000c947 */ /* 0x000fea0003800000 */
[----:B-----5:R-:W-:Y:S01]  /*6500*/  HADD2.F32 R188, -RZ, R21.H1_H1 ;  /* 0x30000015ffbc7230 */ /* 0x020fe20000004100 */
[----:B------:R-:W-:Y:S05]  /*6510*/  BRA `(.L_x_7116) ;  /* 0x0000008000007947 */ /* 0x000fea0003800000 */
.L_x_7115:
        /* <DEDUP_REMOVED lines=8> */
.L_x_7116:
[----:B------:R-:W-:Y:S05]  /*65a0*/  BSYNC B1 ;  /* 0x0000000000017941 */ /* 0x000fea0003800000 */
.L_x_7114:
        /* <DEDUP_REMOVED lines=15> */
.L_x_7118:
[----:B------:R-:W-:Y:S05]  /*66a0*/  BSYNC B1 ;  /* 0x0000000000017941 */ /* 0x000fea0003800000 */
.L_x_7117:
[----:B------:R-:W-:Y:S01]  /*66b0*/  BSSY B1, `(.L_x_7119) ;  /* 0x000000e000017945 */ /* 0x000fe20003800000 */
[----:B------:R-:W-:Y:S05]  /*66c0*/  @P2 BRA `(.L_x_7120) ;  /* 0x0000004000002947 */ /* 0x000fea0003800000 */
[----:B------:R-:W-:Y:S01]  /*66d0*/  MOV R188, RZ ;  /* 0x000000ff00bc7202 */ /* 0x000fe20000000f00 */
[----:B------:R-:W-:Y:S05]  /*66e0*/  @!P4 BRA `(.L_x_7121) ;  /* 0x000000a00000c947 */ /* 0x000fea0003800000 */
[----:B-----5:R-:W-:Y:S01]  /*66f0*/  HADD2.F32 R188, -RZ, R22.H0_H0 ;  /* 0x20000016ffbc7230 */ /* 0x020fe20000004100 */
[----:B------:R-:W-:Y:S05]  /*6700*/  BRA `(.L_x_7121) ;  /* 0x0000008000007947 */ /* 0x000fea0003800000 */
.L_x_7120:
        /* <DEDUP_REMOVED lines=8> */
.L_x_7121:
[----:B------:R-:W-:Y:S05]  /*6790*/  BSYNC B1 ;  /* 0x0000000000017941 */ /* 0x000fea0003800000 */
.L_x_7119:
        /* <DEDUP_REMOVED lines=15> */
.L_x_7123:
[----:B------:R-:W-:Y:S05]  /*6890*/  BSYNC B1 ;  /* 0x0000000000017941 */ /* 0x000fea0003800000 */
.L_x_7122:
[----:B------:R-:W-:Y:S01]  /*68a0*/  BSSY B1, `(.L_x_7124) ;  /* 0x000000e000017945 */ /* 0x000fe20003800000 */
[----:B------:R-:W-:Y:S05]  /*68b0*/  @P2 BRA `(.L_x_7125) ;  /* 0x0000004000002947 */ /* 0x000fea0003800000 */
[----:B------:R-:W-:Y:S01]  /*68c0*/  MOV R188, RZ ;  /* 0x000000ff00bc7202 */ /* 0x000fe20000000f00 */
[----:B------:R-:W-:Y:S05]  /*68d0*/  @!P4 BRA `(.L_x_7126) ;  /* 0x000000a00000c947 */ /* 0x000fea0003800000 */
[----:B-----5:R-:W-:Y:S01]  /*68e0*/  HADD2.F32 R188, -RZ, R22.H1_H1 ;  /* 0x30000016ffbc7230 */ /* 0x020fe20000004100 */
[----:B------:R-:W-:Y:S05]  /*68f0*/  BRA `(.L_x_7126) ;  /* 0x0000008000007947 */ /* 0x000fea0003800000 */
.L_x_7125:
        /* <DEDUP_REMOVED lines=8> */
.L_x_7126:
[----:B------:R-:W-:Y:S05]  /*6980*/  BSYNC B1 ;  /* 0x0000000000017941 */ /* 0x000fea0003800000 */
.L_x_7124:
        /* <DEDUP_REMOVED lines=15> */
.L_x_7128:
[----:B------:R-:W-:Y:S05]  /*6a80*/  BSYNC B1 ;  /* 0x0000000000017941 */ /* 0x000fea0003800000 */
.L_x_7127:
[----:B------:R-:W-:Y:S01]  /*6a90*/  BSSY B1, `(.L_x_7129) ;  /* 0x000000e000017945 */ /* 0x000fe20003800000 */
[----:B------:R-:W-:Y:S05]  /*6aa0*/  @P2 BRA `(.L_x_7130) ;  /* 0x0000004000002947 */ /* 0x000fea0003800000 */
[----:B------:R-:W-:Y:S01]  /*6ab0*/  MOV R188, RZ ;  /* 0x000000ff00bc7202 */ /* 0x000fe20000000f00 */
[----:B------:R-:W-:Y:S05]  /*6ac0*/  @!P4 BRA `(.L_x_7131) ;  /* 0x000000a00000c947 */ /* 0x000fea0003800000 */
[----:B-----5:R-:W-:Y:S01]  /*6ad0*/  HADD2.F32 R188, -RZ, R23.H0_H0 ;  /* 0x20000017ffbc7230 */ /* 0x020fe20000004100 */
[----:B------:R-:W-:Y:S05]  /*6ae0*/  BRA `(.L_x_7131) ;  /* 0x0000008000007947 */ /* 0x000fea0003800000 */
.L_x_7130:
        /* <DEDUP_REMOVED lines=8> */
.L_x_7131:
[----:B------:R-:W-:Y:S05]  /*6b70*/  BSYNC B1 ;  /* 0x0000000000017941 */ /* 0x000fea0003800000 */
.L_x_7129:
        /* <DEDUP_REMOVED lines=15> */
.L_x_7133:
[----:B------:R-:W-:Y:S05]  /*6c70*/  BSYNC B1 ;  /* 0x0000000000017941 */ /* 0x000fea0003800000 */
.L_x_7132:
[----:B------:R-:W-:Y:S01]  /*6c80*/  BSSY B1, `(.L_x_7134) ;  /* 0x000000e000017945 */ /* 0x000fe20003800000 */
[----:B------:R-:W-:Y:S05]  /*6c90*/  @P2 BRA `(.L_x_7135) ;  /* 0x0000004000002947 */ /* 0x000fea0003800000 */
[----:B------:R-:W-:Y:S01]  /*6ca0*/  MOV R2, RZ ;  /* 0x000000ff00027202 */ /* 0x000fe20000000f00 */
[----:B------:R-:W-:Y:S05]  /*6cb0*/  @!P4 BRA `(.L_x_7136) ;  /* 0x000000a00000c947 */ /* 0x000fea0003800000 */
[----:B-----5:R-:W-:Y:S01]  /*6cc0*/  HADD2.F32 R2, -RZ, R23.H1_H1 ;  /* 0x30000017ff027230 */ /* 0x020fe20000004100 */
[----:B------:R-:W-:Y:S05]  /*6cd0*/  BRA `(.L_x_7136) ;  /* 0x0000008000007947 */ /* 0x000fea0003800000 */
.L_x_7135:
        /* <DEDUP_REMOVED lines=8> */
.L_x_7136:
[----:B------:R-:W-:Y:S05]  /*6d60*/  BSYNC B1 ;  /* 0x0000000000017941 */ /* 0x000fea0003800000 */
.L_x_7134:
        /* <DEDUP_REMOVED lines=15> */
.L_x_7138:
[----:B------:R-:W-:Y:S05]  /*6e60*/  BSYNC B1 ;  /* 0x0000000000017941 */ /* 0x000fea0003800000 */
.L_x_7137:
[----:B------:R-:W-:-:S05]  /*6e70*/  @P5 MOV R2, 0x10 ;  /* 0x0000001000025802 */ /* 0x000fca0000000f00 */
[----:B------:R-:W-:Y:S01]  /*6e80*/  @P5 IMAD.WIDE.U32 R188, R4, R2, c[0x0][0x258] ;  /* 0x0000960004bc5625 */ /* 0x000fe200078e0002 */
[----:B------:R-:W-:-:S04]  /*6e90*/  @P3 MOV R2, 0x10 ;  /* 0x0000001000023802 */ /* 0x000fc80000000f00 */
[----:B------:R1:W-:Y:S02]  /*6ea0*/  @P5 STG.E.128 [R188.64], R172 ;  /* 0x000000acbc005986 */ /* 0x0003e4000c101d04 */
[----:B-1----:R-:W-:-:S05]  /*6eb0*/  @P3 IMAD.WIDE.U32 R188, R192, R2, c[0x0][0x248] ;  /* 0x00009200c0bc3625 */ /* 0x002fca00078e0002 */
[----:B------:R1:W-:Y:S02]  /*6ec0*/  @P3 STG.E.128 [R188.64], R92 ;  /* 0x0000005cbc003986 */ /* 0x0003e4000c101d04 */
.L_x_7096:
[----:B------:R-:W-:Y:S05]  /*6ed0*/  BSYNC B0 ;  /* 0x0000000000007941 */ /* 0x000fea0003800000 */
.L_x_7095:
        /* <DEDUP_REMOVED lines=8> */
.L_x_6945:
        /* <DEDUP_REMOVED lines=20> */
.L_x_7141:
[----:B------:R-:W-:Y:S05]  /*70a0*/  BSYNC B0 ;  /* 0x0000000000007941 */ /* 0x000fea0003800000 */
.L_x_7140:
        /* <DEDUP_REMOVED lines=13> */
.L_x_7143:
[----:B------:R-:W-:Y:S05]  /*7180*/  BSYNC B0 ;  /* 0x0000000000007941 */ /* 0x000fea0003800000 */
.L_x_7142:
        /* <DEDUP_REMOVED lines=13> */
.L_x_7145:
[----:B------:R-:W-:Y:S05]  /*7260*/  BSYNC B0 ;  /* 0x0000000000007941 */ /* 0x000fea0003800000 */
.L_x_7144:
        /* <DEDUP_REMOVED lines=13> */
.L_x_6961:
[----:B------:R-:W-:Y:S01]  /*7340*/  HFMA2.MMA R190, -RZ, RZ, 0, 9.5367431640625e-07 ;  /* 0x00000010ffbe7435 */ /* 0x000fe200000001ff */
[----:B------:R-:W-:-:S02]  /*7350*/  MOV R189, R226 ;  /* 0x000000e200bd7202 */ /* 0x000fc40000000f00 */
[----:B------:R-:W-:Y:S02]  /*7360*/  MOV R217, 0x1f ;  /* 0x0000001f00d97802 */ /* 0x000fe40000000f00 */
[----:B------:R-:W-:Y:S02]  /*7370*/  MOV R216, 0xffffffff ;  /* 0xffffffff00d87802 */ /* 0x000fe40000000f00 */
[----:B------:R-:W-:Y:S02]  /*7380*/  MOV R188, 0x73a0 ;  /* 0x000073a000bc7802 */ /* 0x000fe40000000f00 */
[----:B-----5:R-:W-:Y:S05]  /*7390*/  CALL.REL.NOINC `($__internal_117_$__cuda_sm70_shflsync_down_p) ;  /* 0x0000046000007944 */ /* 0x020fea0003c00000 */
[----:B-1----:R-:W-:Y:S01]  /*73a0*/  MOV R191, R190 ;  /* 0x000000be00bf7202 */ /* 0x002fe20000000f00 */
[----:B------:R-:W-:Y:S05]  /*73b0*/  BRA `(.L_x_7146) ;  /* 0xffffb19000007947 */ /* 0x000fea000383ffff */
.L_x_6962:
[----:B------:R-:W-:Y:S01]  /*73c0*/  HFMA2.MMA R190, -RZ, RZ, 0, 9.5367431640625e-07 ;  /* 0x00000010ffbe7435 */ /* 0x000fe200000001ff */
[----:B------:R-:W-:Y:S02]  /*73d0*/  MOV R189, R227 ;  /* 0x000000e300bd7202 */ /* 0x000fe40000000f00 */
[----:B------:R-:W-:Y:S02]  /*73e0*/  MOV R217, 0x1f ;  /* 0x0000001f00d97802 */ /* 0x000fe40000000f00 */
[----:B------:R-:W-:-:S02]  /*73f0*/  MOV R216, 0xffffffff ;  /* 0xffffffff00d87802 */ /* 0x000fc40000000f00 */
[----:B------:R-:W-:Y:S02]  /*7400*/  MOV R188, 0x7420 ;  /* 0x0000742000bc7802 */ /* 0x000fe40000000f00 */
[----:B01---5:R-:W-:Y:S05]  /*7410*/  CALL.REL.NOINC `($__internal_117_$__cuda_sm70_shflsync_down_p) ;  /* 0x000003e000007944 */ /* 0x023fea0003c00000 */
[----:B------:R-:W-:Y:S01]  /*7420*/  FADD.FTZ R191, R191, R226 ;  /* 0x000000e2bfbf7221 */ /* 0x000fe20000010000 */
[----:B------:R-:W-:Y:S01]  /*7430*/  MOV R217, 0x1f ;  /* 0x0000001f00d97802 */ /* 0x000fe20000000f00 */
[----:B-1----:R-:W-:Y:S01]  /*7440*/  FADD.FTZ R192, R227, R190 ;  /* 0x000000bee3c07221 */ /* 0x002fe20000010000 */
[----:B------:R-:W-:Y:S01]  /*7450*/  HFMA2.MMA R190, -RZ, RZ, 0, 4.76837158203125e-07 ;  /* 0x00000008ffbe7435 */ /* 0x000fe200000001ff */
[----:B------:R-:W-:Y:S02]  /*7460*/  MOV R216, 0xffffffff ;  /* 0xffffffff00d87802 */ /* 0x000fe40000000f00 */
[----:B------:R-:W-:Y:S02]  /*7470*/  MOV R189, R191 ;  /* 0x000000bf00bd7202 */ /* 0x000fe40000000f00 */
[----:B------:R-:W-:Y:S02]  /*7480*/  MOV R188, 0x74a0 ;  /* 0x000074a000bc7802 */ /* 0x000fe40000000f00 */
[----:B------:R-:W-:Y:S05]  /*7490*/  CALL.REL.NOINC `($__internal_117_$__cuda_sm70_shflsync_down_p) ;  /* 0x0000036000007944 */ /* 0x000fea0003c00000 */
[----:B-1----:R-:W-:Y:S01]  /*74a0*/  MOV R194, R190 ;  /* 0x000000be00c27202 */ /* 0x002fe20000000f00 */
[----:B------:R-:W-:Y:S01]  /*74b0*/  HFMA2.MMA R190, -RZ, RZ, 0, 4.76837158203125e-07 ;  /* 0x00000008ffbe7435 */ /* 0x000fe200000001ff */
[----:B------:R-:W-:-:S02]  /*74c0*/  MOV R189, R192 ;  /* 0x000000c000bd7202 */ /* 0x000fc40000000f00 */
[----:B------:R-:W-:Y:S02]  /*74d0*/  MOV R217, 0x1f ;  /* 0x0000001f00d97802 */ /* 0x000fe40000000f00 */
[----:B------:R-:W-:Y:S02]  /*74e0*/  MOV R216, 0xffffffff ;  /* 0xffffffff00d87802 */ /* 0x000fe40000000f00 */
[----:B------:R-:W-:Y:S02]  /*74f0*/  MOV R188, 0x7510 ;  /* 0x0000751000bc7802 */ /* 0x000fe40000000f00 */
[----:B------:R-:W-:Y:S05]  /*7500*/  CALL.REL.NOINC `($__internal_117_$__cuda_sm70_shflsync_down_p) ;  /* 0x000002f000007944 */ /* 0x000fea0003c00000 */
[----:B------:R-:W-:Y:S01]  /*7510*/  FADD.FTZ R191, R194, R191 ;  /* 0x000000bfc2bf7221 */ /* 0x000fe20000010000 */
[----:B------:R-:W-:Y:S01]  /*7520*/  MOV R217, 0x1f ;  /* 0x0000001f00d97802 */ /* 0x000fe20000000f00 */
[----:B-1----:R-:W-:Y:S01]  /*7530*/  FADD.FTZ R192, R192, R190 ;  /* 0x000000bec0c07221 */ /* 0x002fe20000010000 */
[----:B------:R-:W-:Y:S01]  /*7540*/  HFMA2.MMA R190, -RZ, RZ, 0, 2.384185791015625e-07 ;  /* 0x00000004ffbe7435 */ /* 0x000fe200000001ff */
[----:B------:R-:W-:Y:S02]  /*7550*/  MOV R216, 0xffffffff ;  /* 0xffffffff00d87802 */ /* 0x000fe40000000f00 */
[----:B------:R-:W-:-:S02]  /*7560*/  MOV R189, R191 ;  /* 0x000000bf00bd7202 */ /* 0x000fc40000000f00 */
[----:B------:R-:W-:Y:S02]  /*7570*/  MOV R188, 0x7590 ;  /* 0x0000759000bc7802 */ /* 0x000fe40000000f00 */
[----:B------:R-:W-:Y:S05]  /*7580*/  CALL.REL.NOINC `($__internal_117_$__cuda_sm70_shflsync_down_p) ;  /* 0x0000027000007944 */ /* 0x000fea0003c00000 */
[----:B-1----:R-:W-:Y:S01]  /*7590*/  MOV R194, R190 ;  /* 0x000000be00c27202 */ /* 0x002fe20000000f00 */
[----:B------:R-:W-:Y:S01]  /*75a0*/  HFMA2.MMA R190, -RZ, RZ, 0, 2.384185791015625e-07 ;  /* 0x00000004ffbe7435 */ /* 0x000fe200000001ff */
[----:B------:R-:W-:Y:S02]  /*75b0*/  MOV R189, R192 ;  /* 0x000000c000bd7202 */ /* 0x000fe40000000f00 */
[----:B------:R-:W-:Y:S02]  /*75c0*/  MOV R217, 0x1f ;  /* 0x0000001f00d97802 */ /* 0x000fe40000000f00 */
[----:B------:R-:W-:Y:S02]  /*75d0*/  MOV R216, 0xffffffff ;  /* 0xffffffff00d87802 */ /* 0x000fe40000000f00 */
[----:B------:R-:W-:Y:S02]  /*75e0*/  MOV R188, 0x7600 ;  /* 0x0000760000bc7802 */ /* 0x000fe40000000f00 */
[----:B------:R-:W-:Y:S05]  /*75f0*/  CALL.REL.NOINC `($__internal_117_$__cuda_sm70_shflsync_down_p) ;  /* 0x0000020000007944 */ /* 0x000fea0003c00000 */
[----:B------:R-:W-:Y:S01]  /*7600*/  FADD.FTZ R191, R194, R191 ;  /* 0x000000bfc2bf7221 */ /* 0x000fe20000010000 */
[----:B------:R-:W-:Y:S01]  /*7610*/  MOV R217, 0x1f ;  /* 0x0000001f00d97802 */ /* 0x000fe20000000f00 */
[----:B-1----:R-:W-:Y:S01]  /*7620*/  FADD.FTZ R194, R192, R190 ;  /* 0x000000bec0c27221 */ /* 0x002fe20000010000 */
[----:B------:R-:W-:Y:S01]  /*7630*/  HFMA2.MMA R190, -RZ, RZ, 0, 1.1920928955078125e-07 ;  /* 0x00000002ffbe7435 */ /* 0x000fe200000001ff */
[----:B------:R-:W-:-:S02]  /*7640*/  MOV R216, 0xffffffff ;  /* 0xffffffff00d87802 */ /* 0x000fc40000000f00 */
[----:B------:R-:W-:Y:S02]  /*7650*/  MOV R189, R191 ;  /* 0x000000bf00bd7202 */ /* 0x000fe40000000f00 */
[----:B------:R-:W-:Y:S02]  /*7660*/  MOV R188, 0x7680 ;  /* 0x0000768000bc7802 */ /* 0x000fe40000000f00 */
[----:B------:R-:W-:Y:S05]  /*7670*/  CALL.REL.NOINC `($__internal_117_$__cuda_sm70_shflsync_down_p) ;  /* 0x0000018000007944 */ /* 0x000fea0003c00000 */
[----:B-1----:R-:W-:Y:S01]  /*7680*/  MOV R192, R190 ;  /* 0x000000be00c07202 */ /* 0x002fe20000000f00 */
[----:B------:R-:W-:Y:S01]  /*7690*/  HFMA2.MMA R190, -RZ, RZ, 0, 1.1920928955078125e-07 ;  /* 0x00000002ffbe7435 */ /* 0x000fe200000001ff */
[----:B------:R-:W-:Y:S02]  /*76a0*/  MOV R189, R194 ;  /* 0x000000c200bd7202 */ /* 0x000fe40000000f00 */
[----:B------:R-:W-:Y:S02]  /*76b0*/  MOV R217, 0x1f ;  /* 0x0000001f00d97802 */ /* 0x000fe40000000f00 */
[----:B------:R-:W-:Y:S02]  /*76c0*/  MOV R216, 0xffffffff ;  /* 0xffffffff00d87802 */ /* 0x000fe40000000f00 */
[----:B------:R-:W-:-:S02]  /*76d0*/  MOV R188, 0x76f0 ;  /* 0x000076f000bc7802 */ /* 0x000fc40000000f00 */
[----:B------:R-:W-:Y:S05]  /*76e0*/  CALL.REL.NOINC `($__internal_117_$__cuda_sm70_shflsync_down_p) ;  /* 0x0000011000007944 */ /* 0x000fea0003c00000 */
[----:B------:R-:W-:Y:S01]  /*76f0*/  FADD.FTZ R192, R192, R191 ;  /* 0x000000bfc0c07221 */ /* 0x000fe20000010000 */
[----:B------:R-:W-:Y:S01]  /*7700*/  MOV R217, 0x1f ;  /* 0x0000001f00d97802 */ /* 0x000fe20000000f00 */
[----:B-1----:R-:W-:Y:S01]  /*7710*/  FADD.FTZ R191, R194, R190 ;  /* 0x000000bec2bf7221 */ /* 0x002fe20000010000 */
[----:B------:R-:W-:Y:S01]  /*7720*/  HFMA2.MMA R190, -RZ, RZ, 0, 5.9604644775390625e-08 ;  /* 0x00000001ffbe7435 */ /* 0x000fe200000001ff */
[----:B------:R-:W-:-:S02]  /*7730*/  MOV R216, 0xffffffff ;  /* 0xffffffff00d87802 */ /* 0x000fc40000000f00 */
[----:B------:R-:W-:Y:S02]  /*7740*/  MOV R189, R192 ;  /* 0x000000c000bd7202 */ /* 0x000fe40000000f00 */
[----:B------:R-:W-:Y:S02]  /*7750*/  MOV R188, 0x7770 ;  /* 0x0000777000bc7802 */ /* 0x000fe40000000f00 */
[----:B------:R-:W-:Y:S05]  /*7760*/  CALL.REL.NOINC `($__internal_117_$__cuda_sm70_shflsync_down_p) ;  /* 0x0000009000007944 */ /* 0x000fea0003c00000 */
[----:B-1----:R-:W-:Y:S01]  /*7770*/  MOV R194, R190 ;  /* 0x000000be00c27202 */ /* 0x002fe20000000f00 */
[----:B------:R-:W-:Y:S01]  /*7780*/  HFMA2.MMA R190, -RZ, RZ, 0, 5.9604644775390625e-08 ;  /* 0x00000001ffbe7435 */ /* 0x000fe200000001ff */
[----:B------:R-:W-:Y:S02]  /*7790*/  MOV R189, R191 ;  /* 0x000000bf00bd7202 */ /* 0x000fe40000000f00 */
[----:B------:R-:W-:Y:S02]  /*77a0*/  MOV R217, 0x1f ;  /* 0x0000001f00d97802 */ /* 0x000fe40000000f00 */
[----:B------:R-:W-:Y:S02]  /*77b0*/  MOV R216, 0xffffffff ;  /* 0xffffffff00d87802 */ /* 0x000fe40000000f00 */
[----:B------:R-:W-:-:S02]  /*77c0*/  MOV R188, 0x77e0 ;  /* 0x000077e000bc7802 */ /* 0x000fc40000000f00 */
[----:B------:R-:W-:Y:S05]  /*77d0*/  CALL.REL.NOINC `($__internal_117_$__cuda_sm70_shflsync_down_p) ;  /* 0x0000002000007944 */ /* 0x000fea0003c00000 */
[----:B-1----:R-:W-:Y:S01]  /*77e0*/  MOV R189, R190 ;  /* 0x000000be00bd7202 */ /* 0x002fe20000000f00 */
[----:B------:R-:W-:Y:S05]  /*77f0*/  BRA `(.L_x_7147) ;  /* 0xffffae7000007947 */ /* 0x000fea000383ffff */
        .weak           $__internal_117_$__cuda_sm70_shflsync_down_p
        .type           $__internal_117_$__cuda_sm70_shflsync_down_p,@function
        .size           $__internal_117_$__cuda_sm70_shflsync_down_p,(.L_x_11851 - $__internal_117_$__cuda_sm70_shflsync_down_p)
$__internal_117_$__cuda_sm70_shflsync_down_p:
[----:B------:R-:W-:Y:S04]  /*7800*/  WARPSYNC R216 ;  /* 0x000000d800007348 */ /* 0x000fe80003800000 */
[----:B------:R0:W1:Y:S02]  /*7810*/  SHFL.DOWN PT, R190, R189, R190, R217 ;  /* 0x080000bebdbe7389 */ /* 0x00006400000e00d9 */
[----:B0-----:R-:W-:-:S06]  /*7820*/  HFMA2.MMA R189, -RZ, RZ, 0, 0 ;  /* 0x00000000ffbd7435 */ /* 0x001fcc00000001ff */
[----:B------:R-:W-:Y:S05]  /*7830*/  RET.REL.NODEC R188 `(_ZN10layer_norm13ln_bwd_kernelINS_13Kernel_traitsIf6__halfS2_S2_fjLj8192ELj1ELj1ELj8ELj16ENS_18Kernel_traits_baseILj8192EfS2_S2_S2_fjLj256EEEEELb1ELb1ELb1ELb0EEEvNS_9BwdParamsE) ;  /* 0xffff87c0bc007950 */ /* 0x000fea0003c3ffff */
.L_x_7148:
        /* <DEDUP_REMOVED lines=12> */
.L_x_11851:


//--------------------- .text._ZN10layer_norm22ln_bwd_finalize_kernelINS_22Kernel_traits_finalizeILj8192Ef6__halfS2_S2_fjLb1ELj1024ELj4ENS_18Kernel_traits_baseILj8192EfS2_S2_S2_fjLj1024EEEEELb1ELb1EEEvNS_9BwdParamsE --------------------------
	.section	.text._ZN10layer_norm22ln_bwd_finalize_kernelINS_22Kernel_traits_finalizeILj8192Ef6__halfS2_S2_fjLb1ELj1024ELj4ENS_18Kernel_traits_baseILj8192EfS2_S2_S2_fjLj1024EEEEELb1ELb1EEEvNS_9BwdParamsE,"ax",@progbits
	.sectioninfo	@"SHI_REGISTERS=32"
	.align	128
        .global         _ZN10layer_norm22ln_bwd_finalize_kernelINS_22Kernel_traits_finalizeILj8192Ef6__halfS2_S2_fjLb1ELj1024ELj4ENS_18Kernel_traits_baseILj8192EfS2_S2_S2_fjLj1024EEEEELb1ELb1EEEvNS_9BwdParamsE
        .type           _ZN10layer_norm22ln_bwd_finalize_kernelINS_22Kernel_traits_finalizeILj8192Ef6__halfS2_S2_fjLb1ELj1024ELj4ENS_18Kernel_traits_baseILj8192EfS2_S2_S2_fjLj1024EEEEELb1ELb1EEEvNS_9BwdParamsE,@function
        .size           _ZN10layer_norm22ln_bwd_finalize_kernelINS_22Kernel_traits_finalizeILj8192Ef6__halfS2_S2_fjLb1ELj1024ELj4ENS_18Kernel_traits_baseILj8192EfS2_S2_S2_fjLj1024EEEEELb1ELb1EEEvNS_9BwdParamsE,(.L_x_11852 - _ZN10layer_norm22ln_bwd_finalize_kernelINS_22Kernel_traits_finalizeILj8192Ef6__halfS2_S2_fjLb1ELj1024ELj4ENS_18Kernel_traits_baseILj8192EfS2_S2_S2_fjLj1024EEEEELb1ELb1EEEvNS_9BwdParamsE)
        .other          _ZN10layer_norm22ln_bwd_finalize_kernelINS_22Kernel_traits_finalizeILj8192Ef6__halfS2_S2_fjLb1ELj1024ELj4ENS_18Kernel_traits_baseILj8192EfS2_S2_S2_fjLj1024EEEEELb1ELb1EEEvNS_9BwdParamsE,@"STO_CUDA_ENTRY STV_DEFAULT"
_ZN10layer_norm22ln_bwd_finalize_kernelINS_22Kernel_traits_finalizeILj8192Ef6__halfS2_S2_fjLb1ELj1024ELj4ENS_18Kernel_traits_baseILj8192EfS2_S2_S2_fjLj1024EEEEELb1ELb1EEEvNS_9BwdParamsE:
.text._ZN10layer_norm22ln_bwd_finalize_kernelINS_22Kernel_traits_finalizeILj8192Ef6__halfS2_S2_fjLb1ELj1024ELj4ENS_18Kernel_traits_baseILj8192EfS2_S2_S2_fjLj1024EEEEELb1ELb1EEEvNS_9BwdParamsE:
        /* <DEDUP_REMOVED lines=19> */
.L_x_7161:
        /* <DEDUP_REMOVED lines=32> */
.L_x_7153:
        /* <DEDUP_REMOVED lines=47> */
.L_x_7152:
[----:B------:R-:W-:Y:S05]  /*0620*/  BSYNC B1 ;  /* 0x0000000000017941 */ /* 0x000fea0003800000 */
.L_x_7151:
        /* <DEDUP_REMOVED lines=29> */
.L_x_7155:
[----:B------:R-:W-:Y:S05]  /*0800*/  BSYNC B1 ;  /* 0x0000000000017941 */ /* 0x000fea0003800000 */
.L_x_7154:
        /* <DEDUP_REMOVED lines=13> */
.L_x_7150:
[----:B------:R-:W-:Y:S05]  /*08e0*/  BSYNC B0 ;  /* 0x0000000000007941 */ /* 0x000fea0003800000 */
.L_x_7149:
        /* <DEDUP_REMOVED lines=12> */
.L_x_7162:
        /* <DEDUP_REMOVED lines=27> */
.L_x_7163:
        /* <DEDUP_REMOVED lines=9> */
.L_x_7156:
        /* <DEDUP_REMOVED lines=16> */
.L_x_7160:
[----:B------:R-:W-:Y:S05]  /*0cf0*/  BSYNC B0 ;  /* 0x0000000000007941 */ /* 0x000fea0003800000 */
.L_x_7159:
[C---:B------:R-:W-:Y:S02]  /*0d00*/  ISETP.GT.U32.AND P1, PT, R4.reuse, -0x2001, PT ;  /* 0xffffdfff0400780c */ /* 0x040fe40003f24070 */
[----:B------:R-:W-:-:S02]  /*0d10*/  IADD3 R4, R4, 0x2000, RZ ;  /* 0x0000200004047810 */ /* 0x000fc40007ffe0ff */
[----:B------:R-:W-:-:S09]  /*0d20*/  IADD3 R5, R5, 0x1000, RZ ;  /* 0x0000100005057810 */ /* 0x000fd20007ffe0ff */
[----:B012---:R-:W-:Y:S05]  /*0d30*/  @P1 BRA `(.L_x_7161) ;  /* 0xfffff3f000001947 */ /* 0x007fea000383ffff */
[----:B------:R-:W-:Y:S05]  /*0d40*/  EXIT ;  /* 0x000000000000794d */ /* 0x000fea0003800000 */
.L_x_7157:
[----:B------:R-:W-:Y:S01]  /*0d50*/  HFMA2.MMA R14, -RZ, RZ, 0, 1.847743988037109375e-06 ;  /* 0x0000001fff0e7435 */ /* 0x000fe200000001ff */
[----:B---3--:R-:W-:Y:S01]  /*0d60*/  IMAD.MOV.U32 R18, RZ, RZ, R10 ;  /* 0x000000ffff127224 */ /* 0x008fe200078e000a */
[----:B------:R-:W-:Y:S01]  /*0d70*/  MOV R17, 0x1 ;  /* 0x0000000100117802 */ /* 0x000fe20000000f00 */
[----:B------:R-:W-:Y:S01]  /*0d80*/  IMAD.MOV.U32 R19, RZ, RZ, -0x1 ;  /* 0xffffffffff137424 */ /* 0x000fe200078e00ff */
[----:B------:R-:W-:Y:S02]  /*0d90*/  MOV R8, 0xdb0 ;  /* 0x00000db000087802 */ /* 0x000fe40000000f00 */
[----:B012---:R-:W-:Y:S05]  /*0da0*/  CALL.REL.NOINC `($__internal_118_$__cuda_sm70_shflsync_bfly_p) ;  /* 0x0000059000007944 */ /* 0x007fea0003c00000 */
[----:B01----:R-:W-:Y:S05]  /*0db0*/  BRA `(.L_x_7162) ;  /* 0xfffffbf000007947 */ /* 0x003fea000383ffff */
.L_x_7158:
[----:B------:R-:W-:Y:S01]  /*0dc0*/  HFMA2.MMA R14, -RZ, RZ, 0, 1.847743988037109375e-06 ;  /* 0x0000001fff0e7435 */ /* 0x000fe200000001ff */
[----:B------:R-:W-:Y:S01]  /*0dd0*/  MOV R17, 0x2 ;  /* 0x0000000200117802 */ /* 0x000fe20000000f00 */
[----:B------:R-:W-:Y:S01]  /*0de0*/  IMAD.MOV.U32 R19, RZ, RZ, -0x1 ;  /* 0xffffffffff137424 */ /* 0x000fe200078e00ff */
[----:B------:R-:W-:-:S03]  /*0df0*/  MOV R8, 0xe10 ;  /* 0x00000e1000087802 */ /* 0x000fc60000000f00 */
[----:B0123--:R-:W-:Y:S05]  /*0e00*/  CALL.REL.NOINC `($__internal_118_$__cuda_sm70_shflsync_bfly_p) ;  /* 0x0000053000007944 */ /* 0x00ffea0003c00000 */
[----:B01----:R-:W-:Y:S01]  /*0e10*/  FADD.FTZ R18, R18, R14 ;  /* 0x0000000e12127221 */ /* 0x003fe20000010000 */
[----:B------:R-:W-:Y:S01]  /*0e20*/  HFMA2.MMA R14, -RZ, RZ, 0, 1.847743988037109375e-06 ;  /* 0x0000001fff0e7435 */ /* 0x000fe200000001ff */
[----:B------:R-:W-:Y:S01]  /*0e30*/  MOV R17, 0x4 ;  /* 0x0000000400117802 */ /* 0x000fe20000000f00 */
[----:B------:R-:W-:Y:S01]  /*0e40*/  IMAD.MOV.U32 R19, RZ, RZ, -0x1 ;  /* 0xffffffffff137424 */ /* 0x000fe200078e00ff */
[----:B------:R-:W-:-:S03]  /*0e50*/  MOV R8, 0xe70 ;  /* 0x00000e7000087802 */ /* 0x000fc60000000f00 */
[----:B------:R-:W-:Y:S05]  /*0e60*/  CALL.REL.NOINC `($__internal_118_$__cuda_sm70_shflsync_bfly_p) ;  /* 0x000004d000007944 */ /* 0x000fea0003c00000 */
[----:B01----:R-:W-:Y:S01]  /*0e70*/  FADD.FTZ R18, R18, R14 ;  /* 0x0000000e12127221 */ /* 0x003fe20000010000 */
[----:B------:R-:W-:Y:S01]  /*0e80*/  HFMA2.MMA R14, -RZ, RZ, 0, 1.847743988037109375e-06 ;  /* 0x0000001fff0e7435 */ /* 0x000fe200000001ff */
[----:B------:R-:W-:-:S02]  /*0e90*/  MOV R17, 0x8 ;  /* 0x0000000800117802 */ /* 0x000fc40000000f00 */
[----:B------:R-:W-:Y:S02]  /*0ea0*/  MOV R19, 0xffffffff ;  /* 0xffffffff00137802 */ /* 0x000fe40000000f00 */
[----:B------:R-:W-:Y:S02]  /*0eb0*/  MOV R8, 0xed0 ;  /* 0x00000ed000087802 */ /* 0x000fe40000000f00 */
[----:B------:R-:W-:Y:S05]  /*0ec0*/  CALL.REL.NOINC `($__internal_118_$__cuda_sm70_shflsync_bfly_p) ;  /* 0x0000047000007944 */ /* 0x000fea0003c00000 */
[----:B-1----:R-:W-:Y:S01]  /*0ed0*/  FADD.FTZ R10, R18, R14 ;  /* 0x0000000e120a7221 */ /* 0x002fe20000010000 */
[----:B------:R-:W-:Y:S01]  /*0ee0*/  HFMA2.MMA R14, -RZ, RZ, 0, 1.847743988037109375e-06 ;  /* 0x0000001fff0e7435 */ /* 0x000fe200000001ff */
[----:B0-----:R-:W-:Y:S01]  /*0ef0*/  IMAD.MOV.U32 R17, RZ, RZ, 0x10 ;  /* 0x00000010ff117424 */ /* 0x001fe200078e00ff */
[----:B------:R-:W-:Y:S02]  /*0f00*/  MOV R19, 0xffffffff ;  /* 0xffffffff00137802 */ /* 0x000fe40000000f00 */
[----:B------:R-:W-:Y:S02]  /*0f10*/  MOV R18, R10 ;  /* 0x0000000a00127202 */ /* 0x000fe40000000f00 */
[----:B------:R-:W-:Y:S02]  /*0f20*/  MOV R8, 0xf40 ;  /* 0x00000f4000087802 */ /* 0x000fe40000000f00 */
[----:B------:R-:W-:Y:S05]  /*0f30*/  CALL.REL.NOINC `($__internal_118_$__cuda_sm70_shflsync_bfly_p) ;  /* 0x0000040000007944 */ /* 0x000fea0003c00000 */
[----:B0-----:R-:W-:Y:S01]  /*0f40*/  HFMA2.MMA R17, -RZ, RZ, 0, 5.9604644775390625e-08 ;  /* 0x00000001ff117435 */ /* 0x001fe200000001ff */
[----:B-1----:R-:W-:Y:S01]  /*0f50*/  IMAD.MOV.U32 R13, RZ, RZ, R14 ;  /* 0x000000ffff0d7224 */ /* 0x002fe200078e000e */
[----:B------:R-:W-:Y:S01]  /*0f60*/  MOV R18, R15 ;  /* 0x0000000f00127202 */ /* 0x000fe20000000f00 */
[----:B------:R-:W-:Y:S01]  /*0f70*/  IMAD.MOV.U32 R19, RZ, RZ, -0x1 ;  /* 0xffffffffff137424 */ /* 0x000fe200078e00ff */
[----:B------:R-:W-:-:S02]  /*0f80*/  MOV R14, 0x1f ;  /* 0x0000001f000e7802 */ /* 0x000fc40000000f00 */
[----:B------:R-:W-:Y:S02]  /*0f90*/  MOV R8, 0xfb0 ;  /* 0x00000fb000087802 */ /* 0x000fe40000000f00 */
[----:B------:R-:W-:Y:S05]  /*0fa0*/  CALL.REL.NOINC `($__internal_118_$__cuda_sm70_shflsync_bfly_p) ;  /* 0x0000039000007944 */ /* 0x000fea0003c00000 */
[----:B0-----:R-:W-:Y:S01]  /*0fb0*/  HFMA2.MMA R17, -RZ, RZ, 0, 1.1920928955078125e-07 ;  /* 0x00000002ff117435 */ /* 0x001fe200000001ff */
[----:B-1----:R-:W-:Y:S01]  /*0fc0*/  FADD.FTZ R18, R15, R14 ;  /* 0x0000000e0f127221 */ /* 0x002fe20000010000 */
[----:B------:R-:W-:Y:S02]  /*0fd0*/  MOV R14, 0x1f ;  /* 0x0000001f000e7802 */ /* 0x000fe40000000f00 */
[----:B------:R-:W-:Y:S02]  /*0fe0*/  MOV R19, 0xffffffff ;  /* 0xffffffff00137802 */ /* 0x000fe40000000f00 */
[----:B------:R-:W-:Y:S02]  /*0ff0*/  MOV R8, 0x1010 ;  /* 0x0000101000087802 */ /* 0x000fe40000000f00 */
[----:B------:R-:W-:Y:S05]  /*1000*/  CALL.REL.NOINC `($__internal_118_$__cuda_sm70_shflsync_bfly_p) ;  /* 0x0000033000007944 */ /* 0x000fea0003c00000 */
[----:B01----:R-:W-:Y:S01]  /*1010*/  FADD.FTZ R18, R18, R14 ;  /* 0x0000000e12127221 */ /* 0x003fe20000010000 */
[----:B------:R-:W-:Y:S01]  /*1020*/  HFMA2.MMA R14, -RZ, RZ, 0, 1.847743988037109375e-06 ;  /* 0x0000001fff0e7435 */ /* 0x000fe200000001ff */
[----:B------:R-:W-:Y:S01]  /*1030*/  IMAD.MOV.U32 R17, RZ, RZ, 0x4 ;  /* 0x00000004ff117424 */ /* 0x000fe200078e00ff */
[----:B------:R-:W-:Y:S02]  /*1040*/  MOV R19, 0xffffffff ;  /* 0xffffffff00137802 */ /* 0x000fe40000000f00 */
[----:B------:R-:W-:-:S02]  /*1050*/  MOV R8, 0x1070 ;  /* 0x0000107000087802 */ /* 0x000fc40000000f00 */
[----:B------:R-:W-:Y:S05]  /*1060*/  CALL.REL.NOINC `($__internal_118_$__cuda_sm70_shflsync_bfly_p) ;  /* 0x000002d000007944 */ /* 0x000fea0003c00000 */
[----:B0-----:R-:W-:Y:S01]  /*1070*/  HFMA2.MMA R17, -RZ, RZ, 0, 4.76837158203125e-07 ;  /* 0x00000008ff117435 */ /* 0x001fe200000001ff */
[----:B-1----:R-:W-:Y:S01]  /*1080*/  FADD.FTZ R18, R18, R14 ;  /* 0x0000000e12127221 */ /* 0x002fe20000010000 */
[----:B------:R-:W-:Y:S01]  /*1090*/  MOV R19, 0xffffffff ;  /* 0xffffffff00137802 */ /* 0x000fe20000000f00 */
[----:B------:R-:W-:Y:S01]  /*10a0*/  IMAD.MOV.U32 R14, RZ, RZ, 0x1f ;  /* 0x0000001fff0e7424 */ /* 0x000fe200078e00ff */
[----:B------:R-:W-:-:S02]  /*10b0*/  MOV R8, 0x10d0 ;  /* 0x000010d000087802 */ /* 0x000fc40000000f00 */
[----:B------:R-:W-:Y:S05]  /*10c0*/  CALL.REL.NOINC `($__internal_118_$__cuda_sm70_shflsync_bfly_p) ;  /* 0x0000027000007944 */ /* 0x000fea0003c00000 */
[----:B-1----:R-:W-:Y:S01]  /*10d0*/  FADD.FTZ R12, R18, R14 ;  /* 0x0000000e120c7221 */ /* 0x002fe20000010000 */
[----:B0-----:R-:W-:Y:S01]  /*10e0*/  HFMA2.MMA R17, -RZ, RZ, 0, 9.5367431640625e-07 ;  /* 0x00000010ff117435 */ /* 0x001fe200000001ff */
[----:B------:R-:W-:Y:S01]  /*10f0*/  MOV R14, 0x1f ;  /* 0x0000001f000e7802 */ /* 0x000fe20000000f00 */
[----:B------:R-:W-:Y:S01]  /*1100*/  IMAD.MOV.U32 R19, RZ, RZ, -0x1 ;  /* 0xffffffffff137424 */ /* 0x000fe200078e00ff */
[----:B------:R-:W-:-:S02]  /*1110*/  MOV R8, 0x1140 ;  /* 0x0000114000087802 */ /* 0x000fc40000000f00 */
[----:B------:R-:W-:Y:S02]  /*1120*/  MOV R18, R12 ;  /* 0x0000000c00127202 */ /* 0x000fe40000000f00 */
[----:B------:R-:W-:Y:S05]  /*1130*/  CALL.REL.NOINC `($__internal_118_$__cuda_sm70_shflsync_bfly_p) ;  /* 0x0000020000007944 */ /* 0x000fea0003c00000 */
[----:B-1----:R-:W-:Y:S01]  /*1140*/  MOV R15, R14 ;  /* 0x0000000e000f7202 */ /* 0x002fe20000000f00 */
[----:B------:R-:W-:Y:S01]  /*1150*/  HFMA2.MMA R14, -RZ, RZ, 0, 1.847743988037109375e-06 ;  /* 0x0000001fff0e7435 */ /* 0x000fe200000001ff */
[----:B0-----:R-:W-:Y:S01]  /*1160*/  MOV R18, R11 ;  /* 0x0000000b00127202 */ /* 0x001fe20000000f00 */
[----:B------:R-:W-:Y:S01]  /*1170*/  IMAD.MOV.U32 R17, RZ, RZ, 0x1 ;  /* 0x00000001ff117424 */ /* 0x000fe200078e00ff */
[----:B------:R-:W-:Y:S02]  /*1180*/  MOV R19, 0xffffffff ;  /* 0xffffffff00137802 */ /* 0x000fe40000000f00 */
[----:B------:R-:W-:Y:S02]  /*1190*/  MOV R8, 0x11b0 ;  /* 0x000011b000087802 */ /* 0x000fe40000000f00 */
[----:B------:R-:W-:Y:S05]  /*11a0*/  CALL.REL.NOINC `($__internal_118_$__cuda_sm70_shflsync_bfly_p) ;  /* 0x0000019000007944 */ /* 0x000fea0003c00000 */
[----:B0-----:R-:W-:Y:S01]  /*11b0*/  HFMA2.MMA R17, -RZ, RZ, 0, 1.1920928955078125e-07 ;  /* 0x00000002ff117435 */ /* 0x001fe200000001ff */
[----:B-1----:R-:W-:Y:S01]  /*11c0*/  FADD.FTZ R18, R11, R14 ;  /* 0x0000000e0b127221 */ /* 0x002fe20000010000 */
[----:B------:R-:W-:Y:S01]  /*11d0*/  MOV R19, 0xffffffff ;  /* 0xffffffff00137802 */ /* 0x000fe20000000f00 */
[----:B------:R-:W-:Y:S01]  /*11e0*/  IMAD.MOV.U32 R14, RZ, RZ, 0x1f ;  /* 0x0000001fff0e7424 */ /* 0x000fe200078e00ff */
[----:B------:R-:W-:-:S02]  /*11f0*/  MOV R8, 0x1210 ;  /* 0x0000121000087802 */ /* 0x000fc40000000f00 */
[----:B------:R-:W-:Y:S05]  /*1200*/  CALL.REL.NOINC `($__internal_118_$__cuda_sm70_shflsync_bfly_p) ;  /* 0x0000013000007944 */ /* 0x000fea0003c00000 */
[----:B0-----:R-:W-:Y:S01]  /*1210*/  HFMA2.MMA R17, -RZ, RZ, 0, 2.384185791015625e-07 ;  /* 0x00000004ff117435 */ /* 0x001fe200000001ff */
[----:B-1----:R-:W-:Y:S01]  /*1220*/  FADD.FTZ R18, R18, R14 ;  /* 0x0000000e12127221 */ /* 0x002fe20000010000 */
[----:B------:R-:W-:Y:S01]  /*1230*/  MOV R14, 0x1f ;  /* 0x0000001f000e7802 */ /* 0x000fe20000000f00 */
[----:B------:R-:W-:Y:S01]  /*1240*/  IMAD.MOV.U32 R19, RZ, RZ, -0x1 ;  /* 0xffffffffff137424 */ /* 0x000fe200078e00ff */
[----:B------:R-:W-:-:S02]  /*1250*/  MOV R8, 0x1270 ;  /* 0x0000127000087802 */ /* 0x000fc40000000f00 */
[----:B------:R-:W-:Y:S05]  /*1260*/  CALL.REL.NOINC `($__internal_118_$__cuda_sm70_shflsync_bfly_p) ;  /* 0x000000d000007944 */ /* 0x000fea0003c00000 */
[----:B0-----:R-:W-:Y:S01]  /*1270*/  HFMA2.MMA R17, -RZ, RZ, 0, 4.76837158203125e-07 ;  /* 0x00000008ff117435 */ /* 0x001fe200000001ff */
[----:B-1----:R-:W-:Y:S01]  /*1280*/  FADD.FTZ R18, R18, R14 ;  /* 0x0000000e12127221 */ /* 0x002fe20000010000 */
[----:B------:R-:W-:-:S02]  /*1290*/  MOV R14, 0x1f ;  /* 0x0000001f000e7802 */ /* 0x000fc40000000f00 */
[----:B------:R-:W-:Y:S02]  /*12a0*/  MOV R19, 0xffffffff ;  /* 0xffffffff00137802 */ /* 0x000fe40000000f00 */
[----:B------:R-:W-:Y:S02]  /*12b0*/  MOV R8, 0x12d0 ;  /* 0x000012d000087802 */ /* 0x000fe40000000f00 */
[----:B------:R-:W-:Y:S05]  /*12c0*/  CALL.REL.NOINC `($__internal_118_$__cuda_sm70_shflsync_bfly_p) ;  /* 0x0000007000007944 */ /* 0x000fea0003c00000 */
[----:B01----:R-:W-:Y:S01]  /*12d0*/  FADD.FTZ R18, R18, R14 ;  /* 0x0000000e12127221 */ /* 0x003fe20000010000 */
[----:B------:R-:W-:Y:S01]  /*12e0*/  HFMA2.MMA R14, -RZ, RZ, 0, 1.847743988037109375e-06 ;  /* 0x0000001fff0e7435 */ /* 0x000fe200000001ff */
[----:B------:R-:W-:Y:S01]  /*12f0*/  IMAD.MOV.U32 R17, RZ, RZ, 0x10 ;  /* 0x00000010ff117424 */ /* 0x000fe200078e00ff */
[----:B------:R-:W-:Y:S02]  /*1300*/  MOV R19, 0xffffffff ;  /* 0xffffffff00137802 */ /* 0x000fe40000000f00 */
[----:B------:R-:W-:Y:S02]  /*1310*/  MOV R8, 0x1330 ;  /* 0x0000133000087802 */ /* 0x000fe40000000f00 */
[----:B------:R-:W-:Y:S05]  /*1320*/  CALL.REL.NOINC `($__internal_118_$__cuda_sm70_shflsync_bfly_p) ;  /* 0x0000001000007944 */ /* 0x000fea0003c00000 */
[----:B01----:R-:W-:Y:S05]  /*1330*/  BRA `(.L_x_7163) ;  /* 0xfffff82000007947 */ /* 0x003fea000383ffff */
        .weak           $__internal_118_$__cuda_sm70_shflsync_bfly_p
        .type           $__internal_118_$__cuda_sm70_shflsync_bfly_p,@function
        .size           $__internal_118_$__cuda_sm70_shflsync_bfly_p,(.L_x_11852 - $__internal_118_$__cuda_sm70_shflsync_bfly_p)
$__internal_118_$__cuda_sm70_shflsync_bfly_p:
[----:B------:R-:W-:Y:S01]  /*1340*/  HFMA2.MMA R9, -RZ, RZ, 0, 0 ;  /* 0x00000000ff097435 */ /* 0x000fe200000001ff */
[----:B------:R-:W-:Y:S04]  /*1350*/  WARPSYNC R19 ;  /* 0x0000001300007348 */ /* 0x000fe80003800000 */
[----:B------:R0:W1:Y:S01]  /*1360*/  SHFL.BFLY PT, R14, R18, R17, R14 ;  /* 0x0c000011120e7389 */ /* 0x00006200000e000e */
[----:B------:R-:W-:Y:S05]  /*1370*/  RET.REL.NODEC R8 `(_ZN10layer_norm22ln_bwd_finalize_kernelINS_22Kernel_traits_finalizeILj8192Ef6__halfS2_S2_fjLb1ELj1024ELj4ENS_18Kernel_traits_baseILj8192EfS2_S2_S2_fjLj1024EEEEELb1ELb1EEEvNS_9BwdParamsE) ;  /* 0xffffec8008007950 */ /* 0x000fea0003c3ffff */
.L_x_7164:
        /* <DEDUP_REMOVED lines=16> */
.L_x_11852:


//--------------------- .text._ZN10layer_norm13ln_bwd_kernelINS_13Kernel_traitsIf6__halfS2_S2_fjLj8192ELj1ELj1ELj8ELj16ENS_18Kernel_traits_baseILj8192EfS2_S2_S2_fjLj256EEEEELb1ELb1ELb1ELb1EEEvNS_9BwdParamsE --------------------------
	.section	.text._ZN10layer_norm13ln_bwd_kernelINS_13Kernel_traitsIf6__halfS2_S2_fjLj8192ELj1ELj1ELj8ELj16ENS_18Kernel_traits_baseILj8192EfS2_S2_S2_fjLj256EEEEELb1ELb1ELb1ELb1EEEvNS_9BwdParamsE,"ax",@progbits
	.sectioninfo	@"SHI_REGISTERS=255"
	.align	128
        .global         _ZN10layer_norm13ln_bwd_kernelINS_13Kernel_traitsIf6__halfS2_S2_fjLj8192ELj1ELj1ELj8ELj16ENS_18Kernel_traits_baseILj8192EfS2_S2_S2_fjLj256EEEEELb1ELb1ELb1ELb1EEEvNS_9BwdParamsE
        .type           _ZN10layer_norm13ln_bwd_kernelINS_13Kernel_traitsIf6__halfS2_S2_fjLj8192ELj1ELj1ELj8ELj16ENS_18Kernel_traits_baseILj8192EfS2_S2_S2_fjLj256EEEEELb1ELb1ELb1ELb1EEEvNS_9BwdParamsE,@function
        .size           _ZN10layer_norm13ln_bwd_kernelINS_13Kernel_traitsIf6__halfS2_S2_fjLj8192ELj1ELj1ELj8ELj16ENS_18Kernel_traits_baseILj8192EfS2_S2_S2_fjLj256EEEEELb1ELb1ELb1ELb1EEEvNS_9BwdParamsE,(.L_x_11853 - _ZN10layer_norm13ln_bwd_kernelINS_13Kernel_traitsIf6__halfS2_S2_fjLj8192ELj1ELj1ELj8ELj16ENS_18Kernel_traits_baseILj8192EfS2_S2_S2_fjLj256EEEEELb1ELb1ELb1ELb1EEEvNS_9BwdParamsE)
        .other          _ZN10layer_norm13ln_bwd_kernelINS_13Kernel_traitsIf6__halfS2_S2_fjLj8192ELj1ELj1ELj8ELj16ENS_18Kernel_traits_baseILj8192EfS2_S2_S2_fjLj256EEEEELb1ELb1ELb1ELb1EEEvNS_9BwdParamsE,@"STO_CUDA_ENTRY STV_DEFAULT"
_ZN10layer_norm13ln_bwd_kernelINS_13Kernel_traitsIf6__halfS2_S2_fjLj8192ELj1ELj1ELj8ELj16ENS_18Kernel_traits_baseILj8192EfS2_S2_S2_fjLj256EEEEELb1ELb1ELb1ELb1EEEvNS_9BwdParamsE:
.text._ZN10layer_norm13ln_bwd_kernelINS_13Kernel_traitsIf6__halfS2_S2_fjLj8192ELj1ELj1ELj8ELj16ENS_18Kernel_traits_baseILj8192EfS2_S2_S2_fjLj256EEEEELb1ELb1ELb1ELb1EEEvNS_9BwdParamsE:
        /* <DEDUP_REMOVED lines=57> */
.L_x_7165:
        /* <DEDUP_REMOVED lines=82> */
.L_x_7338:
        /* <DEDUP_REMOVED lines=13> */
[----:B---3--:R-:W-:Y:S02]  /*0980*/  LOP3.LUT R239, R190, 0xff, RZ, 0xc0, !PT ;  /* 0x000000ffbeef7812 */ /* 0x008fe400078ec0ff */
        /* <DEDUP_REMOVED lines=44> */
.L_x_7168:
        /* <DEDUP_REMOVED lines=57> */
[----:B--2---:R-:W-:Y:S01]  /*0fe0*/  FSEL R188, R0, RZ, !P0 ;  /* 0x000000ff00bc7208 */ /* 0x004fe20004000000 */
[----:B---3--:R-:W-:-:S02]  /*0ff0*/  HADD2.F32 R7, -RZ, R10.H0_H0 ;  /* 0x2000000aff077230 */ /* 0x008fc40000004100 */
[----:B------:R-:W-:-:S03]  /*1000*/  HADD2.F32 R200, -RZ, R10.H1_H1 ;  /* 0x3000000affc87230 */ /* 0x000fc60000004100 */
[----:B------:R-:W-:Y:S01]  /*1010*/  FADD.FTZ R234, -R188, R7 ;  /* 0x00000007bcea7221 */ /* 0x000fe20000010100 */
[--C-:B------:R-:W-:Y:S02]  /*1020*/  HADD2.F32 R228, -RZ, R8.reuse.H0_H0 ;  /* 0x20000008ffe47230 */ /* 0x100fe40000004100 */
[----:B------:R-:W-:Y:S02]  /*1030*/  HADD2.F32 R227, -RZ, R8.H1_H1 ;  /* 0x30000008ffe37230 */ /* 0x000fe40000004100 */
[--C-:B------:R-:W-:Y:S02]  /*1040*/  HADD2.F32 R211, -RZ, R9.reuse.H0_H0 ;  /* 0x20000009ffd37230 */ /* 0x100fe40000004100 */
[----:B------:R-:W-:Y:S02]  /*1050*/  HADD2.F32 R224, -RZ, R9.H1_H1 ;  /* 0x30000009ffe07230 */ /* 0x000fe40000004100 */
[--C-:B----4-:R-:W-:Y:S02]  /*1060*/  HADD2.F32 R201, -RZ, R18.reuse.H0_H0 ;  /* 0x20000012ffc97230 */ /* 0x110fe40000004100 */
[----:B------:R-:W-:-:S02]  /*1070*/  HADD2.F32 R210, -RZ, R18.H1_H1 ;  /* 0x30000012ffd27230 */ /* 0x000fc40000004100 */
[----:B------:R-:W-:Y:S02]  /*1080*/  HADD2.F32 R8, -RZ, R19.H0_H0 ;  /* 0x20000013ff087230 */ /* 0x000fe40000004100 */
[--C-:B------:R-:W-:Y:S02]  /*1090*/  HADD2.F32 R242, -RZ, R12.reuse.H0_H0 ;  /* 0x2000000cfff27230 */ /* 0x100fe40000004100 */
[----:B------:R-:W-:Y:S02]  /*10a0*/  HADD2.F32 R238, -RZ, R12.H1_H1 ;  /* 0x3000000cffee7230 */ /* 0x000fe40000004100 */
[--C-:B------:R-:W-:Y:S02]  /*10b0*/  HADD2.F32 R246, -RZ, R13.reuse.H0_H0 ;  /* 0x2000000dfff67230 */ /* 0x100fe40000004100 */
[----:B------:R-:W-:Y:S02]  /*10c0*/  HADD2.F32 R244, -RZ, R13.H1_H1 ;  /* 0x3000000dfff47230 */ /* 0x000fe40000004100 */
[----:B------:R-:W-:-:S02]  /*10d0*/  HADD2.F32 R9, -RZ, R19.H1_H1 ;  /* 0x30000013ff097230 */ /* 0x000fc40000004100 */
[--C-:B------:R-:W-:Y:S02]  /*10e0*/  HADD2.F32 R12, -RZ, R193.reuse.H0_H0 ;  /* 0x200000c1ff0c7230 */ /* 0x100fe40000004100 */
[----:B------:R-:W-:Y:S01]  /*10f0*/  HADD2.F32 R13, -RZ, R193.H1_H1 ;  /* 0x300000c1ff0d7230 */ /* 0x000fe20000004100 */
[----:B------:R-:W-:Y:S01]  /*1100*/  FADD.FTZ R233, -R188, R200 ;  /* 0x000000c8bce97221 */ /* 0x000fe20000010100 */
[--C-:B------:R-:W-:Y:S01]  /*1110*/  HADD2.F32 R18, -RZ, R196.reuse.H0_H0 ;  /* 0x200000c4ff127230 */ /* 0x100fe20000004100 */
[----:B------:R-:W-:Y:S01]  /*1120*/  FMUL.FTZ R243, R3, R234 ;  /* 0x000000ea03f37220 */ /* 0x000fe20000410000 */
[----:B------:R-:W-:Y:S01]  /*1130*/  HADD2.F32 R19, -RZ, R196.H1_H1 ;  /* 0x300000c4ff137230 */ /* 0x000fe20000004100 */
[----:B------:R-:W2:Y:S01]  /*1140*/  LDL R234, [R1+0x60] ;  /* 0x0000600001ea7983 */ /* 0x000ea20000100800 */
[--C-:B0-----:R-:W-:Y:S02]  /*1150*/  HADD2.F32 R191, -RZ, R197.reuse.H0_H0 ;  /* 0x200000c5ffbf7230 */ /* 0x101fe40000004100 */
[----:B------:R-:W-:-:S02]  /*1160*/  HADD2.F32 R193, -RZ, R197.H1_H1 ;  /* 0x300000c5ffc17230 */ /* 0x000fc40000004100 */
[--C-:B------:R-:W-:Y:S02]  /*1170*/  HADD2.F32 R196, -RZ, R199.reuse.H0_H0 ;  /* 0x200000c7ffc47230 */ /* 0x100fe40000004100 */
[----:B------:R-:W-:Y:S02]  /*1180*/  HADD2.F32 R197, -RZ, R199.H1_H1 ;  /* 0x300000c7ffc57230 */ /* 0x000fe40000004100 */
[--C-:B------:R-:W-:Y:S02]  /*1190*/  HADD2.F32 R199, -RZ, R213.reuse.H0_H0 ;  /* 0x200000d5ffc77230 */ /* 0x100fe40000004100 */
[----:B------:R-:W-:Y:S02]  /*11a0*/  HADD2.F32 R200, -RZ, R213.H1_H1 ;  /* 0x300000d5ffc87230 */ /* 0x000fe40000004100 */
[----:B------:R-:W3:Y:S01]  /*11b0*/  LDL R213, [R1+0x50] ;  /* 0x0000500001d57983 */ /* 0x000ee20000100800 */
[----:B------:R-:W-:Y:S01]  /*11c0*/  HADD2.F32 R6, -RZ, R11.H1_H1 ;  /* 0x3000000bff067230 */ /* 0x000fe20000004100 */
[----:B------:R-:W-:Y:S01]  /*11d0*/  FADD.FTZ R7, -R188, R210 ;  /* 0x000000d2bc077221 */ /* 0x000fe20000010100 */
[----:B------:R-:W-:-:S03]  /*11e0*/  HADD2.F32 R210, -RZ, R214.H1_H1 ;  /* 0x300000d6ffd27230 */ /* 0x000fc60000004100 */
[C---:B------:R-:W-:Y:S02]  /*11f0*/  FADD.FTZ R230, -R188.reuse, R6 ;  /* 0x00000006bce67221 */ /* 0x040fe40000010100 */
[C---:B------:R-:W-:Y:S01]  /*1200*/  FADD.FTZ R6, -R188.reuse, R201 ;  /* 0x000000c9bc067221 */ /* 0x040fe20000010100 */
[----:B------:R-:W-:Y:S02]  /*1210*/  HADD2.F32 R201, -RZ, R214.H0_H0 ;  /* 0x200000d6ffc97230 */ /* 0x000fe40000004100 */
[----:B------:R-:W4:Y:S01]  /*1220*/  LDL R214, [R1+0x54] ;  /* 0x0000540001d67983 */ /* 0x000f220000100800 */
[----:B------:R-:W-:Y:S01]  /*1230*/  HADD2.F32 R225, -RZ, R17.H0_H0 ;  /* 0x20000011ffe17230 */ /* 0x000fe20000004100 */
[C---:B------:R-:W-:Y:S01]  /*1240*/  FADD.FTZ R235, -R188.reuse, R224 ;  /* 0x000000e0bceb7221 */ /* 0x040fe20000010100 */
[--C-:B------:R-:W-:Y:S02]  /*1250*/  HADD2.F32 R189, -RZ, R198.reuse.H0_H0 ;  /* 0x200000c6ffbd7230 */ /* 0x100fe40000004100 */
[----:B------:R-:W-:Y:S01]  /*1260*/  HADD2.F32 R190, -RZ, R198.H1_H1 ;  /* 0x300000c6ffbe7230 */ /* 0x000fe20000004100 */
[C---:B------:R-:W-:Y:S01]  /*1270*/  FADD.FTZ R198, -R188.reuse, R225 ;  /* 0x000000e1bcc67221 */ /* 0x040fe20000010100 */
[--C-:B------:R-:W-:Y:S01]  /*1280*/  HADD2.F32 R224, -RZ, R212.reuse.H0_H0 ;  /* 0x200000d4ffe07230 */ /* 0x100fe20000004100 */
[----:B------:R-:W-:Y:S01]  /*1290*/  FADD.FTZ R236, -R188, R211 ;  /* 0x000000d3bcec7221 */ /* 0x000fe20000010100 */
[----:B------:R-:W-:-:S02]  /*12a0*/  HADD2.F32 R225, -RZ, R212.H1_H1 ;  /* 0x300000d4ffe17230 */ /* 0x000fc40000004100 */
[--C-:B------:R-:W-:Y:S02]  /*12b0*/  HADD2.F32 R211, -RZ, R215.reuse.H0_H0 ;  /* 0x200000d7ffd37230 */ /* 0x100fe40000004100 */
[----:B------:R-:W-:Y:S02]  /*12c0*/  HADD2.F32 R212, -RZ, R215.H1_H1 ;  /* 0x300000d7ffd47230 */ /* 0x000fe40000004100 */
[----:B------:R-:W4:Y:S01]  /*12d0*/  LDL R215, [R1+0x5c] ;  /* 0x00005c0001d77983 */ /* 0x000f220000100800 */
[----:B------:R-:W-:Y:S01]  /*12e0*/  HADD2.F32 R5, -RZ, R11.H0_H0 ;  /* 0x2000000bff057230 */ /* 0x000fe20000004100 */
[----:B------:R-:W-:Y:S01]  /*12f0*/  FMUL.FTZ R247, R3, R236 ;  /* 0x000000ec03f77220 */ /* 0x000fe20000410000 */
[----:B------:R-:W-:Y:S01]  /*1300*/  HADD2.F32 R21, -RZ, R15.H1_H1 ;  /* 0x3000000fff157230 */ /* 0x000fe20000004100 */
[----:B------:R-:W4:Y:S01]  /*1310*/  LDL R236, [R1+0x68] ;  /* 0x0000680001ec7983 */ /* 0x000f220000100800 */
[----:B------:R-:W-:Y:S02]  /*1320*/  HADD2.F32 R229, -RZ, R16.H0_H0 ;  /* 0x20000010ffe57230 */ /* 0x000fe40000004100 */
[----:B------:R-:W-:-:S02]  /*1330*/  HADD2.F32 R226, -RZ, R17.H1_H1 ;  /* 0x30000011ffe27230 */ /* 0x000fc40000004100 */
[--C-:B------:R-:W-:Y:S02]  /*1340*/  HADD2.F32 R250, -RZ, R221.reuse.H0_H0 ;  /* 0x200000ddfffa7230 */ /* 0x100fe40000004100 */
[----:B------:R-:W-:Y:S01]  /*1350*/  HADD2.F32 R249, -RZ, R221.H1_H1 ;  /* 0x300000ddfff97230 */ /* 0x000fe20000004100 */
[C---:B------:R-:W-:Y:S01]  /*1360*/  FADD.FTZ R0, -R188.reuse, R228 ;  /* 0x000000e4bc007221 */ /* 0x040fe20000010100 */
[----:B------:R-:W-:Y:S01]  /*1370*/  HADD2.F32 R4, -RZ, R14.H0_H0 ;  /* 0x2000000eff047230 */ /* 0x000fe20000004100 */
[----:B------:R-:W4:Y:S01]  /*1380*/  LDL R221, [R1+0x58] ;  /* 0x0000580001dd7983 */ /* 0x000f220000100800 */
[----:B------:R-:W-:Y:S01]  /*1390*/  HADD2.F32 R241, -RZ, R15.H0_H0 ;  /* 0x2000000ffff17230 */ /* 0x000fe20000004100 */
[C---:B------:R-:W-:Y:S01]  /*13a0*/  FADD.FTZ R232, -R188.reuse, R5 ;  /* 0x00000005bce87221 */ /* 0x040fe20000010100 */
[--C-:B------:R-:W-:Y:S01]  /*13b0*/  HADD2.F32 R239, -RZ, R220.reuse.H0_H0 ;  /* 0x200000dcffef7230 */ /* 0x100fe20000004100 */
[C---:B------:R-:W-:Y:S01]  /*13c0*/  FADD.FTZ R237, -R188.reuse, R227 ;  /* 0x000000e3bced7221 */ /* 0x040fe20000010100 */
[----:B------:R-:W-:Y:S01]  /*13d0*/  HADD2.F32 R228, -RZ, R220.H1_H1 ;  /* 0x300000dcffe47230 */ /* 0x000fe20000004100 */
[C---:B------:R-:W-:Y:S01]  /*13e0*/  FADD.FTZ R229, -R188.reuse, R229 ;  /* 0x000000e5bce57221 */ /* 0x040fe20000010100 */
[----:B------:R-:W-:Y:S01]  /*13f0*/  MOV R220, R21 ;  /* 0x0000001500dc7202 */ /* 0x000fe20000000f00 */
[----:B------:R-:W-:Y:S01]  /*1400*/  FADD.FTZ R5, -R188, R226 ;  /* 0x000000e2bc057221 */ /* 0x000fe20000010100 */
[--C-:B------:R-:W-:Y:S01]  /*1410*/  HADD2.F32 R227, -RZ, R219.reuse.H0_H0 ;  /* 0x200000dbffe37230 */ /* 0x100fe20000004100 */
[----:B------:R-:W-:Y:S01]  /*1420*/  FMUL.FTZ R0, R3, R0 ;  /* 0x0000000003007220 */ /* 0x000fe20000410000 */
[----:B------:R-:W-:Y:S01]  /*1430*/  HADD2.F32 R226, -RZ, R219.H1_H1 ;  /* 0x300000dbffe27230 */ /* 0x000fe20000004100 */
[----:B------:R-:W-:Y:S01]  /*1440*/  MOV R219, R4 ;  /* 0x0000000400db7202 */ /* 0x000fe20000000f00 */
[----:B------:R-:W-:-:S02]  /*1450*/  HADD2.F32 R22, -RZ, R222.H0_H0 ;  /* 0x200000deff167230 */ /* 0x000fc40000004100 */
[----:B------:R-:W-:Y:S01]  /*1460*/  HADD2.F32 R21, -RZ, R222.H1_H1 ;  /* 0x300000deff157230 */ /* 0x000fe20000004100 */
[----:B------:R-:W-:Y:S01]  /*1470*/  MOV R222, R241 ;  /* 0x000000f100de7202 */ /* 0x000fe20000000f00 */
[C---:B------:R-:W-:Y:S02]  /*1480*/  FMUL.FTZ R241, R3.reuse, R233 ;  /* 0x000000e903f17220 */ /* 0x040fe40000410000 */
[C---:B------:R-:W-:Y:S02]  /*1490*/  FMUL.FTZ R233, R3.reuse, R229 ;  /* 0x000000e503e97220 */ /* 0x040fe40000410000 */
[----:B------:R-:W-:Y:S02]  /*14a0*/  FMUL.FTZ R229, R3, R198 ;  /* 0x000000c603e57220 */ /* 0x000fe40000410000 */
[----:B------:R-:W-:Y:S02]  /*14b0*/  FFMA.FTZ R112, R0, R242, R112 ;  /* 0x000000f200707223 */ /* 0x000fe40000010070 */
[----:B------:R-:W-:-:S02]  /*14c0*/  FADD.FTZ R80, R80, R242 ;  /* 0x000000f250507221 */ /* 0x000fc40000010000 */
[-C--:B------:R-:W-:Y:S02]  /*14d0*/  FFMA.FTZ R108, R243, R219.reuse, R108 ;  /* 0x000000dbf36c7223 */ /* 0x080fe4000001006c */
[----:B------:R-:W-:Y:S01]  /*14e0*/  FADD.FTZ R76, R76, R219 ;  /* 0x000000db4c4c7221 */ /* 0x000fe20000010000 */
[----:B------:R-:W-:Y:S01]  /*14f0*/  HADD2.F32 R20, -RZ, R14.H1_H1 ;  /* 0x3000000eff147230 */ /* 0x000fe20000004100 */
[----:B--2---:R-:W-:Y:S02]  /*1500*/  FMUL.FTZ R198, R234, R242 ;  /* 0x000000f2eac67220 */ /* 0x004fe40000410000 */
[----:B---3--:R-:W-:Y:S02]  /*1510*/  FMUL.FTZ R242, R213, R219 ;  /* 0x000000dbd5f27220 */ /* 0x008fe40000410000 */
[----:B------:R-:W2:Y:S01]  /*1520*/  LDL R219, [R1+0x40] ;  /* 0x0000400001db7983 */ /* 0x000ea20000100800 */
[----:B------:R-:W-:Y:S02]  /*1530*/  HADD2.F32 R231, -RZ, R16.H1_H1 ;  /* 0x30000010ffe77230 */ /* 0x000fe40000004100 */
[----:B------:R-:W-:-:S02]  /*1540*/  HADD2.F32 R10, -RZ, R192.H0_H0 ;  /* 0x200000c0ff0a7230 */ /* 0x000fc40000004100 */
[----:B------:R-:W-:Y:S01]  /*1550*/  HADD2.F32 R11, -RZ, R192.H1_H1 ;  /* 0x300000c0ff0b7230 */ /* 0x000fe20000004100 */
[C---:B------:R-:W-:Y:S01]  /*1560*/  FADD.FTZ R192, -R188.reuse, R191 ;  /* 0x000000bfbcc07221 */ /* 0x040fe20000010100 */
[--C-:B------:R-:W-:Y:S02]  /*1570*/  HADD2.F32 R16, -RZ, R195.reuse.H0_H0 ;  /* 0x200000c3ff107230 */ /* 0x100fe40000004100 */
[----:B------:R-:W-:Y:S01]  /*1580*/  HADD2.F32 R17, -RZ, R195.H1_H1 ;  /* 0x300000c3ff117230 */ /* 0x000fe20000004100 */
[----:B------:R-:W-:Y:S01]  /*1590*/  FADD.FTZ R195, -R188, R190 ;  /* 0x000000bebcc37221 */ /* 0x000fe20000010100 */
[--C-:B------:R-:W-:Y:S01]  /*15a0*/  HADD2.F32 R190, -RZ, R216.reuse.H0_H0 ;  /* 0x200000d8ffbe7230 */ /* 0x100fe20000004100 */
[----:B------:R-:W-:Y:S01]  /*15b0*/  FMUL.FTZ R251, R3, R237 ;  /* 0x000000ed03fb7220 */ /* 0x000fe20000410000 */
[----:B------:R-:W-:Y:S01]  /*15c0*/  HADD2.F32 R191, -RZ, R216.H1_H1 ;  /* 0x300000d8ffbf7230 */ /* 0x000fe20000004100 */
[----:B------:R-:W-:Y:S01]  /*15d0*/  MOV R216, R20 ;  /* 0x0000001400d87202 */ /* 0x000fe20000000f00 */
[----:B------:R-:W-:-:S02]  /*15e0*/  FADD.FTZ R81, R81, R238 ;  /* 0x000000ee51517221 */ /* 0x000fc40000010000 */
[-C--:B------:R-:W-:Y:S01]  /*15f0*/  FMUL.FTZ R248, R248, R238.reuse ;  /* 0x000000eef8f87220 */ /* 0x080fe20000410000 */
[--C-:B------:R-:W-:Y:S01]  /*1600*/  HADD2.F32 R4, -RZ, R223.reuse.H1_H1 ;  /* 0x300000dfff047230 */ /* 0x100fe20000004100 */
[----:B------:R-:W-:Y:S01]  /*1610*/  FFMA.FTZ R113, R251, R238, R113 ;  /* 0x000000eefb717223 */ /* 0x000fe20000010071 */
[----:B------:R-:W3:Y:S01]  /*1620*/  LDL R213, [R1+0x4c] ;  /* 0x00004c0001d57983 */ /* 0x000ee20000100800 */
[-C--:B------:R-:W-:Y:S02]  /*1630*/  FFMA.FTZ R109, R241, R216.reuse, R109 ;  /* 0x000000d8f16d7223 */ /* 0x080fe4000001006d */
[----:B------:R-:W-:Y:S02]  /*1640*/  FADD.FTZ R77, R77, R216 ;  /* 0x000000d84d4d7221 */ /* 0x000fe40000010000 */
[----:B----4-:R-:W-:Y:S01]  /*1650*/  FMUL.FTZ R238, R214, R216 ;  /* 0x000000d8d6ee7220 */ /* 0x010fe20000410000 */
[----:B------:R-:W-:Y:S01]  /*1660*/  HADD2.F32 R20, -RZ, R223.H0_H0 ;  /* 0x200000dfff147230 */ /* 0x000fe20000004100 */
        /* <DEDUP_REMOVED lines=60> */
[--C-:B------:R-:W-:Y:S01]  /*1a30*/  HADD2.F32 R14, -RZ, R194.reuse.H0_H0 ;  /* 0x200000c2ff0e7230 */ /* 0x100fe20000004100 */
[----:B------:R-:W-:Y:S01]  /*1a40*/  FADD.FTZ R11, -R188, R11 ;  /* 0x0000000bbc0b7221 */ /* 0x000fe20000010100 */
[----:B------:R-:W-:Y:S01]  /*1a50*/  HADD2.F32 R15, -RZ, R194.H1_H1 ;  /* 0x300000c2ff0f7230 */ /* 0x000fe20000004100 */
        /* <DEDUP_REMOVED lines=76> */
[----:B------:R-:W-:Y:S01]  /*1f20*/  HADD2.F32 R189, -RZ, R217.H1_H1 ;  /* 0x300000d9ffbd7230 */ /* 0x000fe20000004100 */
        /* <DEDUP_REMOVED lines=21> */
[--C-:B------:R-:W-:Y:S01]  /*2080*/  HADD2.F32 R217, -RZ, R218.reuse.H0_H0 ;  /* 0x200000daffd97230 */ /* 0x100fe20000004100 */
[----:B------:R-:W-:Y:S02]  /*2090*/  FMUL.FTZ R14, R3, R14 ;  /* 0x0000000e030e7220 */ /* 0x000fe40000410000 */
[----:B------:R-:W-:Y:S02]  /*20a0*/  FADD.FTZ R189, R189, R215 ;  /* 0x000000d7bdbd7221 */ /* 0x000fe40000010000 */
[----:B------:R-:W-:Y:S01]  /*20b0*/  FFMA.FTZ R188, R12, R215, R188 ;  /* 0x000000d70cbc7223 */ /* 0x000fe200000100bc */
[----:B------:R-:W-:Y:S01]  /*20c0*/  HADD2.F32 R218, -RZ, R218.H1_H1 ;  /* 0x300000daffda7230 */ /* 0x000fe20000004100 */
        /* <DEDUP_REMOVED lines=45> */
.L_x_7169:
[----:B0-----:R-:W-:Y:S05]  /*23a0*/  BSYNC B0 ;  /* 0x0000000000007941 */ /* 0x001fea0003800000 */
.L_x_7167:
        /* <DEDUP_REMOVED lines=11> */
[----:B0-----:R-:W-:Y:S02]  /*2460*/  MOV R188, R204 ;  /* 0x000000cc00bc7202 */ /* 0x001fe40000000f00 */
[----:B--2---:R-:W-:-:S02]  /*2470*/  MOV R189, R202 ;  /* 0x000000ca00bd7202 */ /* 0x004fc40000000f00 */
[----:B------:R-:W-:Y:S02]  /*2480*/  PRMT R249, R188, 0x7610, R249 ;  /* 0x00007610bcf97816 */ /* 0x000fe400000000f9 */
[----:B------:R-:W-:-:S03]  /*2490*/  PRMT R188, R189, 0x7610, R188 ;  /* 0x00007610bdbc7816 */ /* 0x000fc600000000bc */
[----:B------:R0:W-:Y:S04]  /*24a0*/  STL.S16 [R1+0x24], R249 ;  /* 0x000024f901007387 */ /* 0x0001e80000100600 */
[----:B------:R0:W-:Y:S01]  /*24b0*/  STL.S16 [R1+0x28], R188 ;  /* 0x000028bc01007387 */ /* 0x0001e20000100600 */
[----:B------:R-:W-:Y:S05]  /*24c0*/  BRA.DIV ~URZ, `(.L_x_7170) ;  /* 0x000048527f007947 */ /* 0x000fea000b800000 */
[----:B0-----:R0:W2:Y:S02]  /*24d0*/  SHFL.DOWN PT, R249, R191, 0x10, 0x1f ;  /* 0x0a001f00bff97f89 */ /* 0x0010a400000e0000 */
.L_x_7339:
        /* <DEDUP_REMOVED lines=18> */
.L_x_7340:
        /* <DEDUP_REMOVED lines=53> */
.L_x_7173:
[----:B0-----:R-:W0:Y:S01]  /*2950*/  LDC.U8 R189, c[0x0][0x1f0] ;  /* 0x00007c00ffbd7b82 */ /* 0x001e220000000000 */
[----:B------:R-:W-:Y:S02]  /*2960*/  ULDC.64 UR6, c[0x0][0x218] ;  /* 0x0000860000067ab9 */ /* 0x000fe40000000a00 */
[----:B------:R-:W-:-:S04]  /*2970*/  UISETP.NE.U32.AND UP0, UPT, URZ, UR6, UPT ;  /* 0x000000063f00728c */ /* 0x000fc8000bf05070 */
[----:B------:R-:W-:-:S06]  /*2980*/  UISETP.NE.AND.EX UP0, UPT, URZ, UR7, UPT, UP0 ;  /* 0x000000073f00728c */ /* 0x000fcc000bf05300 */
[----:B------:R-:W-:Y:S02]  /*2990*/  PLOP3.LUT P4, PT, PT, PT, UP0, 0x80, 0x0 ;  /* 0x000000000000781c */ /* 0x000fe40003f8f008 */
[----:B0-----:R-:W-:-:S11]  /*29a0*/  ISETP.NE.AND P0, PT, R189, RZ, PT ;  /* 0x000000ffbd00720c */ /* 0x001fd60003f05270 */
[----:B------:R-:W-:Y:S01]  /*29b0*/  @P4 HADD2.F32 R189, -RZ, R160.H0_H0 ;  /* 0x200000a0ffbd4230 */ /* 0x000fe20000004100 */
[----:B------:R-:W-:-:S05]  /*29c0*/  FSEL R188, R190, RZ, !P0 ;  /* 0x000000ffbebc7208 */ /* 0x000fca0004000000 */
[----:B------:R-:W-:-:S04]  /*29d0*/  FFMA.FTZ R188, R0, R191, R188 ;  /* 0x000000bf00bc7223 */ /* 0x000fc800000100bc */
[----:B------:R-:W-:-:S04]  /*29e0*/  FADD.FTZ R188, R198, -R188 ;  /* 0x800000bcc6bc7221 */ /* 0x000fc80000010000 */
[----:B------:R-:W-:-:S04]  /*29f0*/  FMUL.FTZ R188, R3, R188 ;  /* 0x000000bc03bc7220 */ /* 0x000fc80000410000 */
[----:B------:R-:W-:Y:S02]  /*2a00*/  @P4 FADD.FTZ R188, R188, R189 ;  /* 0x000000bdbcbc4221 */ /* 0x000fe40000010000 */
.L_x_7174:
[----:B------:R-:W-:Y:S05]  /*2a10*/  BSYNC B0 ;  /* 0x0000000000007941 */ /* 0x000fea0003800000 */
.L_x_7172:
[----:B------:R-:W-:Y:S01]  /*2a20*/  ISETP.NE.U32.AND P0, PT, RZ, c[0x0][0x258], PT ;  /* 0x00009600ff007a0c */ /* 0x000fe20003f05070 */
[----:B------:R-:W-:Y:S03]  /*2a30*/  BSSY B0, `(.L_x_7175) ;  /* 0x0000011000007945 */ /* 0x000fe60003800000 */
[----:B------:R-:W-:-:S13]  /*2a40*/  ISETP.NE.AND.EX P0, PT, RZ, c[0x0][0x25c], PT, P0 ;  /* 0x00009700ff007a0c */ /* 0x000fda0003f05300 */
[----:B------:R-:W-:-:S04]  /*2a50*/  @P0 F2FP.PACK_AB R189, RZ, R188 ;  /* 0x000000bcffbd023e */ /* 0x000fc800000000ff */
[----:B------:R-:W-:Y:S01]  /*2a60*/  @P0 PRMT R180, R189, 0x7610, R180 ;  /* 0x00007610bdb40816 */ /* 0x000fe200000000b4 */
[----:B------:R-:W-:Y:S05]  /*2a70*/  @!P3 BRA `(.L_x_7176) ;  /* 0x000000c00000b947 */ /* 0x000fea0003800000 */
[----:B------:R-:W2:Y:S01]  /*2a80*/  LDL.LU R239, [R1+0x8] ;  /* 0x0000080001ef7983 */ /* 0x000ea20000300800 */
[----:B------:R-:W-:Y:S01]  /*2a90*/  FMUL.FTZ R188, R188, c[0x0][0x1ec] ;  /* 0x00007b00bcbc7a20 */ /* 0x000fe20000410000 */
[----:B--2---:R-:W-:-:S03]  /*2aa0*/  LOP3.LUT P5, RZ, R239, 0xff, RZ, 0xc0, !PT ;  /* 0x000000ffefff7812 */ /* 0x004fc600078ac0ff */
[----:B------:R-:W-:Y:S01]  /*2ab0*/  FMUL.FTZ R239, R188, c[0x0][0x1e8] ;  /* 0x00007a00bcef7a20 */ /* 0x000fe20000410000 */
[----:B------:R-:W-:-:S09]  /*2ac0*/  HFMA2.MMA R188, -RZ, RZ, 0, 0 ;  /* 0x00000000ffbc7435 */ /* 0x000fd200000001ff */
[----:B-----5:R-:W-:-:S05]  /*2ad0*/  @P5 HADD2.F32 R189, -RZ, R176.H0_H0 ;  /* 0x200000b0ffbd5230 */ /* 0x020fca0000004100 */
[----:B------:R-:W-:-:S04]  /*2ae0*/  @P5 FMUL.FTZ R188, R239, R189 ;  /* 0x000000bdefbc5220 */ /* 0x000fc80000410000 */
[----:B------:R-:W-:Y:S02]  /*2af0*/  FADD.FTZ R20, R20, R188 ;  /* 0x000000bc14147221 */ /* 0x000fe40000010000 */
[----:B------:R-:W-:-:S05]  /*2b00*/  FMUL.FTZ R188, R128, R239 ;  /* 0x000000ef80bc7220 */ /* 0x000fca0000410000 */
[----:B------:R-:W-:-:S04]  /*2b10*/  FSEL R188, R188, RZ, P5 ;  /* 0x000000ffbcbc7208 */ /* 0x000fc80002800000 */
[----:B------:R-:W-:-:S04]  /*2b20*/  F2FP.PACK_AB R188, RZ, R188 ;  /* 0x000000bcffbc723e */ /* 0x000fc800000000ff */
[----:B------:R-:W-:Y:S02]  /*2b30*/  PRMT R184, R188, 0x7610, R184 ;  /* 0x00007610bcb87816 */ /* 0x000fe400000000b8 */
.L_x_7176:
[----:B------:R-:W-:Y:S05]  /*2b40*/  BSYNC B0 ;  /* 0x0000000000007941 */ /* 0x000fea0003800000 */
.L_x_7175:
[----:B------:R-:W-:Y:S01]  /*2b50*/  BSSY B0, `(.L_x_7177) ;  /* 0x000000e000007945 */ /* 0x000fe20003800000 */
[----:B------:R-:W-:Y:S05]  /*2b60*/  @P2 BRA `(.L_x_7178) ;  /* 0x0000004000002947 */ /* 0x000fea0003800000 */
[----:B------:R-:W-:Y:S01]  /*2b70*/  MOV R188, RZ ;  /* 0x000000ff00bc7202 */ /* 0x000fe20000000f00 */
[----:B------:R-:W-:Y:S05]  /*2b80*/  @!P4 BRA `(.L_x_7179) ;  /* 0x000000a00000c947 */ /* 0x000fea0003800000 */
[----:B------:R-:W-:Y:S01]  /*2b90*/  HADD2.F32 R188, -RZ, R160.H1_H1 ;  /* 0x300000a0ffbc7230 */ /* 0x000fe20000004100 */
[----:B------:R-:W-:Y:S05]  /*2ba0*/  BRA `(.L_x_7179) ;  /* 0x0000008000007947 */ /* 0x000fea0003800000 */
.L_x_7178:
[----:B------:R-:W0:Y:S02]  /*2bb0*/  LDC.U8 R189, c[0x0][0x1f0] ;  /* 0x00007c00ffbd7b82 */ /* 0x000e240000000000 */
[----:B0-----:R-:W-:Y:S01]  /*2bc0*/  ISETP.NE.AND P5, PT, R189, RZ, PT ;  /* 0x000000ffbd00720c */ /* 0x001fe20003fa5270 */
[----:B------:R-:W-:-:S03]  /*2bd0*/  @P4 HADD2.F32 R189, -RZ, R160.H1_H1 ;  /* 0x300000a0ffbd4230 */ /* 0x000fc60000004100 */
[----:B------:R-:W-:-:S05]  /*2be0*/  FSEL R188, R190, RZ, !P5 ;  /* 0x000000ffbebc7208 */ /* 0x000fca0006800000 */
[----:B------:R-:W-:-:S04]  /*2bf0*/  FFMA.FTZ R188, R251, R191, R188 ;  /* 0x000000bffbbc7223 */ /* 0x000fc800000100bc */
[----:B------:R-:W-:-:S04]  /*2c00*/  FADD.FTZ R188, R248, -R188 ;  /* 0x800000bcf8bc7221 */ /* 0x000fc80000010000 */
[----:B------:R-:W-:-:S04]  /*2c10*/  FMUL.FTZ R188, R3, R188 ;  /* 0x000000bc03bc7220 */ /* 0x000fc80000410000 */
[----:B------:R-:W-:Y:S02]  /*2c20*/  @P4 FADD.FTZ R188, R188, R189 ;  /* 0x000000bdbcbc4221 */ /* 0x000fe40000010000 */
.L_x_7179:
[----:B------:R-:W-:Y:S05]  /*2c30*/  BSYNC B0 ;  /* 0x0000000000007941 */ /* 0x000fea0003800000 */
.L_x_7177:
[----:B------:R-:W-:Y:S01]  /*2c40*/  @P0 F2FP.PACK_AB R189, RZ, R188 ;  /* 0x000000bcffbd023e */ /* 0x000fe200000000ff */
[----:B------:R-:W-:Y:S03]  /*2c50*/  BSSY B0, `(.L_x_7180) ;  /* 0x000000e000007945 */ /* 0x000fe60003800000 */
[----:B------:R-:W-:Y:S01]  /*2c60*/  @P0 PRMT R180, R180, 0x5410, R189 ;  /* 0x00005410b4b40816 */ /* 0x000fe200000000bd */
[----:B------:R-:W-:Y:S05]  /*2c70*/  @!P3 BRA `(.L_x_7181) ;  /* 0x000000b00000b947 */ /* 0x000fea0003800000 */
[----:B------:R-:W-:Y:S01]  /*2c80*/  LOP3.LUT P5, RZ, R208, 0xff00, RZ, 0xc0, !PT ;  /* 0x0000ff00d0ff7812 */ /* 0x000fe200078ac0ff */
[----:B------:R-:W-:-:S04]  /*2c90*/  FMUL.FTZ R188, R188, c[0x0][0x1ec] ;  /* 0x00007b00bcbc7a20 */ /* 0x000fc80000410000 */
[----:B------:R-:W-:Y:S01]  /*2ca0*/  FMUL.FTZ R239, R188, c[0x0][0x1e8] ;  /* 0x00007a00bcef7a20 */ /* 0x000fe20000410000 */
[----:B------:R-:W-:-:S07]  /*2cb0*/  HFMA2.MMA R188, -RZ, RZ, 0, 0 ;  /* 0x00000000ffbc7435 */ /* 0x000fce00000001ff */
[----:B-----5:R-:W-:-:S05]  /*2cc0*/  @P5 HADD2.F32 R189, -RZ, R176.H1_H1 ;  /* 0x300000b0ffbd5230 */ /* 0x020fca0000004100 */
[----:B------:R-:W-:-:S04]  /*2cd0*/  @P5 FMUL.FTZ R188, R239, R189 ;  /* 0x000000bdefbc5220 */ /* 0x000fc80000410000 */
[----:B------:R-:W-:Y:S02]  /*2ce0*/  FADD.FTZ R21, R21, R188 ;  /* 0x000000bc15157221 */ /* 0x000fe40000010000 */
[----:B------:R-:W-:-:S05]  /*2cf0*/  FMUL.FTZ R188, R129, R239 ;  /* 0x000000ef81bc7220 */ /* 0x000fca0000410000 */
[----:B------:R-:W-:-:S04]  /*2d00*/  FSEL R188, R188, RZ, P5 ;  /* 0x000000ffbcbc7208 */ /* 0x000fc80002800000 */
[----:B------:R-:W-:-:S04]  /*2d10*/  F2FP.PACK_AB R188, RZ, R188 ;  /* 0x000000bcffbc723e */ /* 0x000fc800000000ff */
[----:B------:R-:W-:Y:S02]  /*2d20*/  PRMT R184, R184, 0x5410, R188 ;  /* 0x00005410b8b87816 */ /* 0x000fe400000000bc */
.L_x_7181:
[----:B------:R-:W-:Y:S05]  /*2d30*/  BSYNC B0 ;  /* 0x0000000000007941 */ /* 0x000fea0003800000 */
.L_x_7180:
[----:B------:R-:W-:Y:S01]  /*2d40*/  BSSY B0, `(.L_x_7182) ;  /* 0x000000e000007945 */ /* 0x000fe20003800000 */
[----:B------:R-:W-:Y:S05]  /*2d50*/  @P2 BRA `(.L_x_7183) ;  /* 0x0000004000002947 */ /* 0x000fea0003800000 */
[----:B------:R-:W-:Y:S01]  /*2d60*/  MOV R188, RZ ;  /* 0x000000ff00bc7202 */ /* 0x000fe20000000f00 */
[----:B------:R-:W-:Y:S05]  /*2d70*/  @!P4 BRA `(.L_x_7184) ;  /* 0x000000a00000c947 */ /* 0x000fea0003800000 */
[----:B------:R-:W-:Y:S01]  /*2d80*/  HADD2.F32 R188, -RZ, R161.H0_H0 ;  /* 0x200000a1ffbc7230 */ /* 0x000fe20000004100 */
[----:B------:R-:W-:Y:S05]  /*2d90*/  BRA `(.L_x_7184) ;  /* 0x0000008000007947 */ /* 0x000fea0003800000 */
.L_x_7183:
[----:B------:R-:W0:Y:S02]  /*2da0*/  LDC.U8 R189, c[0x0][0x1f0] ;  /* 0x00007c00ffbd7b82 */ /* 0x000e240000000000 */
[----:B0-----:R-:W-:Y:S01]  /*2db0*/  ISETP.NE.AND P5, PT, R189, RZ, PT ;  /* 0x000000ffbd00720c */ /* 0x001fe20003fa5270 */
[----:B------:R-:W-:-:S03]  /*2dc0*/  @P4 HADD2.F32 R189, -RZ, R161.H0_H0 ;  /* 0x200000a1ffbd4230 */ /* 0x000fc60000004100 */
[----:B------:R-:W-:-:S05]  /*2dd0*/  FSEL R188, R190, RZ, !P5 ;  /* 0x000000ffbebc7208 */ /* 0x000fca0006800000 */
[----:B------:R-:W-:-:S04]  /*2de0*/  FFMA.FTZ R188, R247, R191, R188 ;  /* 0x000000bff7bc7223 */ /* 0x000fc800000100bc */
[----:B------:R-:W-:-:S04]  /*2df0*/  FADD.FTZ R188, R246, -R188 ;  /* 0x800000bcf6bc7221 */ /* 0x000fc80000010000 */
[----:B------:R-:W-:-:S04]  /*2e00*/  FMUL.FTZ R188, R3, R188 ;  /* 0x000000bc03bc7220 */ /* 0x000fc80000410000 */
[----:B------:R-:W-:Y:S02]  /*2e10*/  @P4 FADD.FTZ R188, R188, R189 ;  /* 0x000000bdbcbc4221 */ /* 0x000fe40000010000 */
.L_x_7184:
[----:B------:R-:W-:Y:S05]  /*2e20*/  BSYNC B0 ;  /* 0x0000000000007941 */ /* 0x000fea0003800000 */
.L_x_7182:
        /* <DEDUP_REMOVED lines=8> */
[----:B-----5:R-:W-:-:S05]  /*2eb0*/  @P5 HADD2.F32 R189, -RZ, R177.H0_H0 ;  /* 0x200000b1ffbd5230 */ /* 0x020fca0000004100 */
[----:B------:R-:W-:-:S04]  /*2ec0*/  @P5 FMUL.FTZ R188, R239, R189 ;  /* 0x000000bdefbc5220 */ /* 0x000fc80000410000 */
[----:B------:R-:W-:Y:S02]  /*2ed0*/  FADD.FTZ R22, R22, R188 ;  /* 0x000000bc16167221 */ /* 0x000fe40000010000 */
[----:B------:R-:W-:-:S05]  /*2ee0*/  FMUL.FTZ R188, R130, R239 ;  /* 0x000000ef82bc7220 */ /* 0x000fca0000410000 */
[----:B------:R-:W-:-:S04]  /*2ef0*/  FSEL R188, R188, RZ, P5 ;  /* 0x000000ffbcbc7208 */ /* 0x000fc80002800000 */
[----:B------:R-:W-:-:S04]  /*2f00*/  F2FP.PACK_AB R188, RZ, R188 ;  /* 0x000000bcffbc723e */ /* 0x000fc800000000ff */
[----:B------:R-:W-:Y:S02]  /*2f10*/  PRMT R185, R188, 0x7610, R185 ;  /* 0x00007610bcb97816 */ /* 0x000fe400000000b9 */
.L_x_7186:
[----:B------:R-:W-:Y:S05]  /*2f20*/  BSYNC B0 ;  /* 0x0000000000007941 */ /* 0x000fea0003800000 */
.L_x_7185:
[----:B------:R-:W-:Y:S01]  /*2f30*/  BSSY B0, `(.L_x_7187) ;  /* 0x000000e000007945 */ /* 0x000fe20003800000 */
[----:B------:R-:W-:Y:S05]  /*2f40*/  @P2 BRA `(.L_x_7188) ;  /* 0x0000004000002947 */ /* 0x000fea0003800000 */
[----:B------:R-:W-:Y:S01]  /*2f50*/  MOV R188, RZ ;  /* 0x000000ff00bc7202 */ /* 0x000fe20000000f00 */
[----:B------:R-:W-:Y:S05]  /*2f60*/  @!P4 BRA `(.L_x_7189) ;  /* 0x000000a00000c947 */ /* 0x000fea0003800000 */
[----:B------:R-:W-:Y:S01]  /*2f70*/  HADD2.F32 R188, -RZ, R161.H1_H1 ;  /* 0x300000a1ffbc7230 */ /* 0x000fe20000004100 */
[----:B------:R-:W-:Y:S05]  /*2f80*/  BRA `(.L_x_7189) ;  /* 0x0000008000007947 */ /* 0x000fea0003800000 */
.L_x_7188:
        /* <DEDUP_REMOVED lines=8> */
.L_x_7189:
[----:B------:R-:W-:Y:S05]  /*3010*/  BSYNC B0 ;  /* 0x0000000000007941 */ /* 0x000fea0003800000 */
.L_x_7187:
        /* <DEDUP_REMOVED lines=15> */
.L_x_7191:
[----:B------:R-:W-:Y:S05]  /*3110*/  BSYNC B0 ;  /* 0x0000000000007941 */ /* 0x000fea0003800000 */
.L_x_7190:
[----:B------:R-:W-:Y:S01]  /*3120*/  BSSY B0, `(.L_x_7192) ;  /* 0x000000e000007945 */ /* 0x000fe20003800000 */
[----:B------:R-:W-:Y:S05]  /*3130*/  @P2 BRA `(.L_x_7193) ;  /* 0x0000004000002947 */ /* 0x000fea0003800000 */
[----:B------:R-:W-:Y:S01]  /*3140*/  MOV R188, RZ ;  /* 0x000000ff00bc7202 */ /* 0x000fe20000000f00 */
[----:B------:R-:W-:Y:S05]  /*3150*/  @!P4 BRA `(.L_x_7194) ;  /* 0x000000a00000c947 */ /* 0x000fea0003800000 */
[----:B------:R-:W-:Y:S01]  /*3160*/  HADD2.F32 R188, -RZ, R162.H0_H0 ;  /* 0x200000a2ffbc7230 */ /* 0x000fe20000004100 */
[----:B------:R-:W-:Y:S05]  /*3170*/  BRA `(.L_x_7194) ;  /* 0x0000008000007947 */ /* 0x000fea0003800000 */
.L_x_7193:
        /* <DEDUP_REMOVED lines=8> */
.L_x_7194:
[----:B------:R-:W-:Y:S05]  /*3200*/  BSYNC B0 ;  /* 0x0000000000007941 */ /* 0x000fea0003800000 */
.L_x_7192:
        /* <DEDUP_REMOVED lines=15> */
.L_x_7196:
[----:B------:R-:W-:Y:S05]  /*3300*/  BSYNC B0 ;  /* 0x0000000000007941 */ /* 0x000fea0003800000 */
.L_x_7195:
[----:B------:R-:W-:Y:S01]  /*3310*/  BSSY B0, `(.L_x_7197) ;  /* 0x000000e000007945 */ /* 0x000fe20003800000 */
[----:B------:R-:W-:Y:S05]  /*3320*/  @P2 BRA `(.L_x_7198) ;  /* 0x0000004000002947 */ /* 0x000fea0003800000 */
[----:B------:R-:W-:Y:S01]  /*3330*/  MOV R188, RZ ;  /* 0x000000ff00bc7202 */ /* 0x000fe20000000f00 */
[----:B------:R-:W-:Y:S05]  /*3340*/  @!P4 BRA `(.L_x_7199) ;  /* 0x000000a00000c947 */ /* 0x000fea0003800000 */
[----:B------:R-:W-:Y:S01]  /*3350*/  HADD2.F32 R188, -RZ, R162.H1_H1 ;  /* 0x300000a2ffbc7230 */ /* 0x000fe20000004100 */
[----:B------:R-:W-:Y:S05]  /*3360*/  BRA `(.L_x_7199) ;  /* 0x0000008000007947 */ /* 0x000fea0003800000 */
.L_x_7198:
        /* <DEDUP_REMOVED lines=8> */
.L_x_7199:
[----:B------:R-:W-:Y:S05]  /*33f0*/  BSYNC B0 ;  /* 0x0000000000007941 */ /* 0x000fea0003800000 */
.L_x_7197:
        /* <DEDUP_REMOVED lines=15> */
.L_x_7201:
[----:B------:R-:W-:Y:S05]  /*34f0*/  BSYNC B0 ;  /* 0x0000000000007941 */ /* 0x000fea0003800000 */
.L_x_7200:
[----:B------:R-:W-:Y:S01]  /*3500*/  BSSY B0, `(.L_x_7202) ;  /* 0x000000e000007945 */ /* 0x000fe20003800000 */
[----:B------:R-:W-:Y:S05]  /*3510*/  @P2 BRA `(.L_x_7203) ;  /* 0x0000004000002947 */ /* 0x000fea0003800000 */
[----:B------:R-:W-:Y:S01]  /*3520*/  MOV R188, RZ ;  /* 0x000000ff00bc7202 */ /* 0x000fe20000000f00 */
[----:B------:R-:W-:Y:S05]  /*3530*/  @!P4 BRA `(.L_x_7204) ;  /* 0x000000a00000c947 */ /* 0x000fea0003800000 */
[----:B------:R-:W-:Y:S01]  /*3540*/  HADD2.F32 R188, -RZ, R163.H0_H0 ;  /* 0x200000a3ffbc7230 */ /* 0x000fe20000004100 */
[----:B------:R-:W-:Y:S05]  /*3550*/  BRA `(.L_x_7204) ;  /* 0x0000008000007947 */ /* 0x000fea0003800000 */
.L_x_7203:
        /* <DEDUP_REMOVED lines=8> */
.L_x_7204:
[----:B------:R-:W-:Y:S05]  /*35e0*/  BSYNC B0 ;  /* 0x0000000000007941 */ /* 0x000fea0003800000 */
.L_x_7202:
        /* <DEDUP_REMOVED lines=15> */
.L_x_7206:
[----:B------:R-:W-:Y:S05]  /*36e0*/  BSYNC B0 ;  /* 0x0000000000007941 */ /* 0x000fea0003800000 */
.L_x_7205:
[----:B------:R-:W-:Y:S01]  /*36f0*/  BSSY B0, `(.L_x_7207) ;  /* 0x000000e000007945 */ /* 0x000fe20003800000 */
[----:B------:R-:W-:Y:S05]  /*3700*/  @P2 BRA `(.L_x_7208) ;  /* 0x0000004000002947 */ /* 0x000fea0003800000 */
[----:B------:R-:W-:Y:S01]  /*3710*/  MOV R188, RZ ;  /* 0x000000ff00bc7202 */ /* 0x000fe20000000f00 */
[----:B------:R-:W-:Y:S05]  /*3720*/  @!P4 BRA `(.L_x_7209) ;  /* 0x000000a00000c947 */ /* 0x000fea0003800000 */
[----:B------:R-:W-:Y:S01]  /*3730*/  HADD2.F32 R188, -RZ, R163.H1_H1 ;  /* 0x300000a3ffbc7230 */ /* 0x000fe20000004100 */
[----:B------:R-:W-:Y:S05]  /*3740*/  BRA `(.L_x_7209) ;  /* 0x0000008000007947 */ /* 0x000fea0003800000 */
.L_x_7208:
        /* <DEDUP_REMOVED lines=8> */
.L_x_7209:
[----:B------:R-:W-:Y:S05]  /*37d0*/  BSYNC B0 ;  /* 0x0000000000007941 */ /* 0x000fea0003800000 */
.L_x_7207:
        /* <DEDUP_REMOVED lines=15> */
.L_x_7211:
[----:B------:R-:W-:Y:S05]  /*38d0*/  BSYNC B0 ;  /* 0x0000000000007941 */ /* 0x000fea0003800000 */
.L_x_7210:
[----:B------:R-:W-:Y:S01]  /*38e0*/  @P0 MOV R188, 0x10 ;  /* 0x0000001000bc0802 */ /* 0x000fe20000000f00 */
[----:B------:R-:W-:Y:S04]  /*38f0*/  BSSY B0, `(.L_x_7212) ;  /* 0x000000b000007945 */ /* 0x000fe80003800000 */
[----:B------:R-:W-:Y:S01]  /*3900*/  @P0 IMAD.WIDE.U32 R188, R2, R188, c[0x0][0x258] ;  /* 0x0000960002bc0625 */ /* 0x000fe200078e00bc */
[----:B------:R-:W-:-:S04]  /*3910*/  @P3 MOV R2, 0x10 ;  /* 0x0000001000023802 */ /* 0x000fc80000000f00 */
[----:B------:R0:W-:Y:S02]  /*3920*/  @P0 STG.E.128 [R188.64], R180 ;  /* 0x000000b4bc000986 */ /* 0x0001e4000c101d04 */
[----:B0-----:R-:W-:-:S05]  /*3930*/  @P3 IMAD.WIDE.U32 R188, R240, R2, c[0x0][0x248] ;  /* 0x00009200f0bc3625 */ /* 0x001fca00078e0002 */
[----:B------:R0:W-:Y:S01]  /*3940*/  @P3 STG.E.128 [R188.64], R184 ;  /* 0x000000b8bc003986 */ /* 0x0001e2000c101d04 */
[----:B------:R-:W-:Y:S05]  /*3950*/  @!P3 BRA `(.L_x_7213) ;  /* 0x000000400000b947 */ /* 0x000fea0003800000 */
[----:B-----5:R-:W-:Y:S01]  /*3960*/  HFMA2.MMA R176, -RZ, RZ, 0, 9.5367431640625e-07 ;  /* 0x00000010ffb07435 */ /* 0x020fe200000001ff */
[----:B------:R-:W-:-:S09]  /*3970*/  IADD3 R2, R240, 0x100, RZ ;  /* 0x00000100f0027810 */ /* 0x000fd20007ffe0ff */
[----:B------:R-:W-:-:S06]  /*3980*/  IMAD.WIDE.U32 R176, R2, R176, c[0x0][0x170] ;  /* 0x00005c0002b07625 */ /* 0x000fcc00078e00b0 */
[----:B------:R-:W5:Y:S02]  /*3990*/  LDG.E.128 R176, [R176.64] ;  /* 0x00000004b0b07981 */ /* 0x000f64000c1e1d00 */
.L_x_7213:
[----:B------:R-:W-:Y:S05]  /*39a0*/  BSYNC B0 ;  /* 0x0000000000007941 */ /* 0x000fea0003800000 */
.L_x_7212:
[----:B------:R-:W-:Y:S01]  /*39b0*/  BSSY B0, `(.L_x_7214) ;  /* 0x000000e000007945 */ /* 0x000fe20003800000 */
[----:B------:R-:W-:Y:S05]  /*39c0*/  @P2 BRA `(.L_x_7215) ;  /* 0x0000004000002947 */ /* 0x000fea0003800000 */
[----:B0-----:R-:W-:Y:S01]  /*39d0*/  MOV R188, RZ ;  /* 0x000000ff00bc7202 */ /* 0x001fe20000000f00 */
[----:B------:R-:W-:Y:S05]  /*39e0*/  @!P4 BRA `(.L_x_7216) ;  /* 0x000000a00000c947 */ /* 0x000fea0003800000 */
[----:B------:R-:W-:Y:S01]  /*39f0*/  HADD2.F32 R188, -RZ, R164.H0_H0 ;  /* 0x200000a4ffbc7230 */ /* 0x000fe20000004100 */
[----:B------:R-:W-:Y:S05]  /*3a00*/  BRA `(.L_x_7216) ;  /* 0x0000008000007947 */ /* 0x000fea0003800000 */
.L_x_7215:
[----:B------:R-:W2:Y:S02]  /*3a10*/  LDC.U8 R2, c[0x0][0x1f0] ;  /* 0x00007c00ff027b82 */ /* 0x000ea40000000000 */
[----:B--2---:R-:W-:-:S04]  /*3a20*/  ISETP.NE.AND P5, PT, R2, RZ, PT ;  /* 0x000000ff0200720c */ /* 0x004fc80003fa5270 */
[----:B------:R-:W-:-:S05]  /*3a30*/  FSEL R2, R190, RZ, !P5 ;  /* 0x000000ffbe027208 */ /* 0x000fca0006800000 */
[----:B------:R-:W-:-:S04]  /*3a40*/  FFMA.FTZ R2, R233, R191, R2 ;  /* 0x000000bfe9027223 */ /* 0x000fc80000010002 */
[----:B------:R-:W-:-:S04]  /*3a50*/  FADD.FTZ R2, R232, -R2 ;  /* 0x80000002e8027221 */ /* 0x000fc80000010000 */
[----:B0-----:R-:W-:Y:S01]  /*3a60*/  FMUL.FTZ R188, R3, R2 ;  /* 0x0000000203bc7220 */ /* 0x001fe20000410000 */
[----:B------:R-:W-:-:S05]  /*3a70*/  @P4 HADD2.F32 R2, -RZ, R164.H0_H0 ;  /* 0x200000a4ff024230 */ /* 0x000fca0000004100 */
[----:B------:R-:W-:Y:S02]  /*3a80*/  @P4 FADD.FTZ R188, R188, R2 ;  /* 0x00000002bcbc4221 */ /* 0x000fe40000010000 */
.L_x_7216:
[----:B------:R-:W-:Y:S05]  /*3a90*/  BSYNC B0 ;  /* 0x0000000000007941 */ /* 0x000fea0003800000 */
.L_x_7214:
[----:B------:R-:W-:Y:S01]  /*3aa0*/  @P0 F2FP.PACK_AB R2, RZ, R188 ;  /* 0x000000bcff02023e */ /* 0x000fe200000000ff */
        /* <DEDUP_REMOVED lines=15> */
.L_x_7218:
[----:B------:R-:W-:Y:S05]  /*3ba0*/  BSYNC B0 ;  /* 0x0000000000007941 */ /* 0x000fea0003800000 */
.L_x_7217:
[----:B------:R-:W-:Y:S01]  /*3bb0*/  BSSY B0, `(.L_x_7219) ;  /* 0x000000e000007945 */ /* 0x000fe20003800000 */
[----:B------:R-:W-:Y:S05]  /*3bc0*/  @P2 BRA `(.L_x_7220) ;  /* 0x0000004000002947 */ /* 0x000fea0003800000 */
[----:B------:R-:W-:Y:S01]  /*3bd0*/  MOV R188, RZ ;  /* 0x000000ff00bc7202 */ /* 0x000fe20000000f00 */
[----:B------:R-:W-:Y:S05]  /*3be0*/  @!P4 BRA `(.L_x_7221) ;  /* 0x000000a00000c947 */ /* 0x000fea0003800000 */
[----:B------:R-:W-:Y:S01]  /*3bf0*/  HADD2.F32 R188, -RZ, R164.H1_H1 ;  /* 0x300000a4ffbc7230 */ /* 0x000fe20000004100 */
[----:B------:R-:W-:Y:S05]  /*3c00*/  BRA `(.L_x_7221) ;  /* 0x0000008000007947 */ /* 0x000fea0003800000 */
.L_x_7220:
[----:B------:R-:W0:Y:S02]  /*3c10*/  LDC.U8 R2, c[0x0][0x1f0] ;  /* 0x00007c00ff027b82 */ /* 0x000e240000000000 */
[----:B0-----:R-:W-:-:S04]  /*3c20*/  ISETP.NE.AND P5, PT, R2, RZ, PT ;  /* 0x000000ff0200720c */ /* 0x001fc80003fa5270 */
[----:B------:R-:W-:-:S05]  /*3c30*/  FSEL R2, R190, RZ, !P5 ;  /* 0x000000ffbe027208 */ /* 0x000fca0006800000 */
[----:B------:R-:W-:-:S04]  /*3c40*/  FFMA.FTZ R2, R231, R191, R2 ;  /* 0x000000bfe7027223 */ /* 0x000fc80000010002 */
[----:B------:R-:W-:-:S04]  /*3c50*/  FADD.FTZ R2, R230, -R2 ;  /* 0x80000002e6027221 */ /* 0x000fc80000010000 */
[----:B------:R-:W-:Y:S01]  /*3c60*/  FMUL.FTZ R188, R3, R2 ;  /* 0x0000000203bc7220 */ /* 0x000fe20000410000 */
[----:B------:R-:W-:-:S05]  /*3c70*/  @P4 HADD2.F32 R2, -RZ, R164.H1_H1 ;  /* 0x300000a4ff024230 */ /* 0x000fca0000004100 */
[----:B------:R-:W-:Y:S02]  /*3c80*/  @P4 FADD.FTZ R188, R188, R2 ;  /* 0x00000002bcbc4221 */ /* 0x000fe40000010000 */
.L_x_7221:
[----:B------:R-:W-:Y:S05]  /*3c90*/  BSYNC B0 ;  /* 0x0000000000007941 */ /* 0x000fea0003800000 */
.L_x_7219:
        /* <DEDUP_REMOVED lines=15> */
.L_x_7223:
[----:B------:R-:W-:Y:S05]  /*3d90*/  BSYNC B0 ;  /* 0x0000000000007941 */ /* 0x000fea0003800000 */
.L_x_7222:
[----:B------:R-:W-:Y:S01]  /*3da0*/  BSSY B0, `(.L_x_7224) ;  /* 0x000000e000007945 */ /* 0x000fe20003800000 */
[----:B------:R-:W-:Y:S05]  /*3db0*/  @P2 BRA `(.L_x_7225) ;  /* 0x0000004000002947 */ /* 0x000fea0003800000 */
[----:B------:R-:W-:Y:S01]  /*3dc0*/  MOV R188, RZ ;  /* 0x000000ff00bc7202 */ /* 0x000fe20000000f00 */
[----:B------:R-:W-:Y:S05]  /*3dd0*/  @!P4 BRA `(.L_x_7226) ;  /* 0x000000a00000c947 */ /* 0x000fea0003800000 */
[----:B------:R-:W-:Y:S01]  /*3de0*/  HADD2.F32 R188, -RZ, R165.H0_H0 ;  /* 0x200000a5ffbc7230 */ /* 0x000fe20000004100 */
[----:B------:R-:W-:Y:S05]  /*3df0*/  BRA `(.L_x_7226) ;  /* 0x0000008000007947 */ /* 0x000fea0003800000 */
.L_x_7225:
[----:B------:R-:W0:Y:S02]  /*3e00*/  LDC.U8 R2, c[0x0][0x1f0] ;  /* 0x00007c00ff027b82 */ /* 0x000e240000000000 */
[----:B0-----:R-:W-:-:S04]  /*3e10*/  ISETP.NE.AND P5, PT, R2, RZ, PT ;  /* 0x000000ff0200720c */ /* 0x001fc80003fa5270 */
[----:B------:R-:W-:-:S05]  /*3e20*/  FSEL R2, R190, RZ, !P5 ;  /* 0x000000ffbe027208 */ /* 0x000fca0006800000 */
[----:B------:R-:W-:-:S04]  /*3e30*/  FFMA.FTZ R2, R229, R191, R2 ;  /* 0x000000bfe5027223 */ /* 0x000fc80000010002 */
[----:B------:R-:W-:-:S04]  /*3e40*/  FADD.FTZ R2, R199, -R2 ;  /* 0x80000002c7027221 */ /* 0x000fc80000010000 */
[----:B------:R-:W-:Y:S01]  /*3e50*/  FMUL.FTZ R188, R3, R2 ;  /* 0x0000000203bc7220 */ /* 0x000fe20000410000 */
[----:B------:R-:W-:-:S05]  /*3e60*/  @P4 HADD2.F32 R2, -RZ, R165.H0_H0 ;  /* 0x200000a5ff024230 */ /* 0x000fca0000004100 */
[----:B------:R-:W-:Y:S02]  /*3e70*/  @P4 FADD.FTZ R188, R188, R2 ;  /* 0x00000002bcbc4221 */ /* 0x000fe40000010000 */
.L_x_7226:
[----:B------:R-:W-:Y:S05]  /*3e80*/  BSYNC B0 ;  /* 0x0000000000007941 */ /* 0x000fea0003800000 */
.L_x_7224:
        /* <DEDUP_REMOVED lines=15> */
.L_x_7228:
[----:B------:R-:W-:Y:S05]  /*3f80*/  BSYNC B0 ;  /* 0x0000000000007941 */ /* 0x000fea0003800000 */
.L_x_7227:
[----:B------:R-:W-:Y:S01]  /*3f90*/  BSSY B0, `(.L_x_7229) ;  /* 0x000000e000007945 */ /* 0x000fe20003800000 */
[----:B------:R-:W-:Y:S05]  /*3fa0*/  @P2 BRA `(.L_x_7230) ;  /* 0x0000004000002947 */ /* 0x000fea0003800000 */
[----:B------:R-:W-:Y:S01]  /*3fb0*/  MOV R188, RZ ;  /* 0x000000ff00bc7202 */ /* 0x000fe20000000f00 */
[----:B------:R-:W-:Y:S05]  /*3fc0*/  @!P4 BRA `(.L_x_7231) ;  /* 0x000000a00000c947 */ /* 0x000fea0003800000 */
[----:B------:R-:W-:Y:S01]  /*3fd0*/  HADD2.F32 R188, -RZ, R165.H1_H1 ;  /* 0x300000a5ffbc7230 */ /* 0x000fe20000004100 */
[----:B------:R-:W-:Y:S05]  /*3fe0*/  BRA `(.L_x_7231) ;  /* 0x0000008000007947 */ /* 0x000fea0003800000 */
.L_x_7230:
        /* <DEDUP_REMOVED lines=8> */
.L_x_7231:
[----:B------:R-:W-:Y:S05]  /*4070*/  BSYNC B0 ;  /* 0x0000000000007941 */ /* 0x000fea0003800000 */
.L_x_7229:
        /* <DEDUP_REMOVED lines=15> */
.L_x_7233:
[----:B------:R-:W-:Y:S05]  /*4170*/  BSYNC B0 ;  /* 0x0000000000007941 */ /* 0x000fea0003800000 */
.L_x_7232:
[----:B------:R-:W-:Y:S01]  /*4180*/  BSSY B0, `(.L_x_7234) ;  /* 0x000000e000007945 */ /* 0x000fe20003800000 */
[----:B------:R-:W-:Y:S05]  /*4190*/  @P2 BRA `(.L_x_7235) ;  /* 0x0000004000002947 */ /* 0x000fea0003800000 */
[----:B------:R-:W-:Y:S01]  /*41a0*/  MOV R188, RZ ;  /* 0x000000ff00bc7202 */ /* 0x000fe20000000f00 */
[----:B------:R-:W-:Y:S05]  /*41b0*/  @!P4 BRA `(.L_x_7236) ;  /* 0x000000a00000c947 */ /* 0x000fea0003800000 */
[----:B------:R-:W-:Y:S01]  /*41c0*/  HADD2.F32 R188, -RZ, R166.H0_H0 ;  /* 0x200000a6ffbc7230 */ /* 0x000fe20000004100 */
[----:B------:R-:W-:Y:S05]  /*41d0*/  BRA `(.L_x_7236) ;  /* 0x0000008000007947 */ /* 0x000fea0003800000 */
.L_x_7235:
        /* <DEDUP_REMOVED lines=8> */
.L_x_7236:
[----:B------:R-:W-:Y:S05]  /*4260*/  BSYNC B0 ;  /* 0x0000000000007941 */ /* 0x000fea0003800000 */
.L_x_7234:
        /* <DEDUP_REMOVED lines=15> */
.L_x_7238:
[----:B------:R-:W-:Y:S05]  /*4360*/  BSYNC B0 ;  /* 0x0000000000007941 */ /* 0x000fea0003800000 */
.L_x_7237:
[----:B------:R-:W-:Y:S01]  /*4370*/  BSSY B0, `(.L_x_7239) ;  /* 0x000000e000007945 */ /* 0x000fe20003800000 */
[----:B------:R-:W-:Y:S05]  /*4380*/  @P2 BRA `(.L_x_7240) ;  /* 0x0000004000002947 */ /* 0x000fea0003800000 */
[----:B------:R-:W-:Y:S01]  /*4390*/  MOV R188, RZ ;  /* 0x000000ff00bc7202 */ /* 0x000fe20000000f00 */
[----:B------:R-:W-:Y:S05]  /*43a0*/  @!P4 BRA `(.L_x_7241) ;  /* 0x000000a00000c947 */ /* 0x000fea0003800000 */
[----:B------:R-:W-:Y:S01]  /*43b0*/  HADD2.F32 R188, -RZ, R166.H1_H1 ;  /* 0x300000a6ffbc7230 */ /* 0x000fe20000004100 */
[----:B------:R-:W-:Y:S05]  /*43c0*/  BRA `(.L_x_7241) ;  /* 0x0000008000007947 */ /* 0x000fea0003800000 */
.L_x_7240:
        /* <DEDUP_REMOVED lines=8> */
.L_x_7241:
[----:B------:R-:W-:Y:S05]  /*4450*/  BSYNC B0 ;  /* 0x0000000000007941 */ /* 0x000fea0003800000 */
.L_x_7239:
        /* <DEDUP_REMOVED lines=15> */
.L_x_7243:
[----:B------:R-:W-:Y:S05]  /*4550*/  BSYNC B0 ;  /* 0x0000000000007941 */ /* 0x000fea0003800000 */
.L_x_7242:
[----:B------:R-:W-:Y:S01]  /*4560*/  BSSY B0, `(.L_x_7244) ;  /* 0x000000e000007945 */ /* 0x000fe20003800000 */
[----:B------:R-:W-:Y:S05]  /*4570*/  @P2 BRA `(.L_x_7245) ;  /* 0x0000004000002947 */ /* 0x000fea0003800000 */
[----:B------:R-:W-:Y:S01]  /*4580*/  MOV R188, RZ ;  /* 0x000000ff00bc7202 */ /* 0x000fe20000000f00 */
[----:B------:R-:W-:Y:S05]  /*4590*/  @!P4 BRA `(.L_x_7246) ;  /* 0x000000a00000c947 */ /* 0x000fea0003800000 */
[----:B------:R-:W-:Y:S01]  /*45a0*/  HADD2.F32 R188, -RZ, R167.H0_H0 ;  /* 0x200000a7ffbc7230 */ /* 0x000fe20000004100 */
[----:B------:R-:W-:Y:S05]  /*45b0*/  BRA `(.L_x_7246) ;  /* 0x0000008000007947 */ /* 0x000fea0003800000 */
.L_x_7245:
        /* <DEDUP_REMOVED lines=8> */
.L_x_7246:
[----:B------:R-:W-:Y:S05]  /*4640*/  BSYNC B0 ;  /* 0x0000000000007941 */ /* 0x000fea0003800000 */
.L_x_7244:
        /* <DEDUP_REMOVED lines=15> */
.L_x_7248:
[----:B------:R-:W-:Y:S05]  /*4740*/  BSYNC B0 ;  /* 0x0000000000007941 */ /* 0x000fea0003800000 */
.L_x_7247:
[----:B------:R-:W-:Y:S01]  /*4750*/  BSSY B0, `(.L_x_7249) ;  /* 0x000000e000007945 */ /* 0x000fe20003800000 */
[----:B------:R-:W-:Y:S05]  /*4760*/  @P2 BRA `(.L_x_7250) ;  /* 0x0000004000002947 */ /* 0x000fea0003800000 */
[----:B------:R-:W-:Y:S01]  /*4770*/  MOV R188, RZ ;  /* 0x000000ff00bc7202 */ /* 0x000fe20000000f00 */
[----:B------:R-:W-:Y:S05]  /*4780*/  @!P4 BRA `(.L_x_7251) ;  /* 0x000000a00000c947 */ /* 0x000fea0003800000 */
[----:B------:R-:W-:Y:S01]  /*4790*/  HADD2.F32 R188, -RZ, R167.H1_H1 ;  /* 0x300000a7ffbc7230 */ /* 0x000fe20000004100 */
[----:B------:R-:W-:Y:S05]  /*47a0*/  BRA `(.L_x_7251) ;  /* 0x0000008000007947 */ /* 0x000fea0003800000 */
.L_x_7250:
        /* <DEDUP_REMOVED lines=8> */
.L_x_7251:
[----:B------:R-:W-:Y:S05]  /*4830*/  BSYNC B0 ;  /* 0x0000000000007941 */ /* 0x000fea0003800000 */
.L_x_7249:
        /* <DEDUP_REMOVED lines=8> */
[----:B-----5:R-:W-:-:S05]  /*48c0*/  @P5 HADD2.F32 R189, -RZ, R179.H1_H1 ;  /* 0x300000b3ffbd5230 */ /* 0x020fca0000004100 */
[-C--:B------:R-:W-:Y:S02]  /*48d0*/  @P5 FMUL.FTZ R188, R189, R2.reuse ;  /* 0x00000002bdbc5220 */ /* 0x080fe40000410000 */
[----:B------:R-:W-:Y:S02]  /*48e0*/  FMUL.FTZ R2, R143, R2 ;  /* 0x000000028f027220 */ /* 0x000fe40000410000 */
[----:B------:R-:W-:-:S03]  /*48f0*/  FADD.FTZ R35, R35, R188 ;  /* 0x000000bc23237221 */ /* 0x000fc60000010000 */
[----:B------:R-:W-:-:S04]  /*4900*/  FSEL R2, R2, RZ, P5 ;  /* 0x000000ff02027208 */ /* 0x000fc80002800000 */
[----:B------:R-:W-:-:S04]  /*4910*/  F2FP.PACK_AB R2, RZ, R2 ;  /* 0x00000002ff02723e */ /* 0x000fc800000000ff */
[----:B------:R-:W-:Y:S02]  /*4920*/  PRMT R187, R187, 0x5410, R2 ;  /* 0x00005410bbbb7816 */ /* 0x000fe40000000002 */
.L_x_7253:
[----:B------:R-:W-:Y:S05]  /*4930*/  BSYNC B0 ;  /* 0x0000000000007941 */ /* 0x000fea0003800000 */
.L_x_7252:
        /* <DEDUP_REMOVED lines=13> */
.L_x_7255:
[----:B------:R-:W-:Y:S05]  /*4a10*/  BSYNC B0 ;  /* 0x0000000000007941 */ /* 0x000fea0003800000 */
.L_x_7254:
[----:B------:R-:W-:Y:S01]  /*4a20*/  BSSY B0, `(.L_x_7256) ;  /* 0x000000e000007945 */ /* 0x000fe20003800000 */
[----:B------:R-:W-:Y:S05]  /*4a30*/  @P2 BRA `(.L_x_7257) ;  /* 0x0000004000002947 */ /* 0x000fea0003800000 */
[----:B0-----:R-:W-:Y:S01]  /*4a40*/  MOV R189, RZ ;  /* 0x000000ff00bd7202 */ /* 0x001fe20000000f00 */
[----:B------:R-:W-:Y:S05]  /*4a50*/  @!P4 BRA `(.L_x_7258) ;  /* 0x000000a00000c947 */ /* 0x000fea0003800000 */
[----:B------:R-:W-:Y:S01]  /*4a60*/  HADD2.F32 R189, -RZ, R168.H0_H0 ;  /* 0x200000a8ffbd7230 */ /* 0x000fe20000004100 */
[----:B------:R-:W-:Y:S05]  /*4a70*/  BRA `(.L_x_7258) ;  /* 0x0000008000007947 */ /* 0x000fea0003800000 */
.L_x_7257:
[----:B0-----:R-:W0:Y:S02]  /*4a80*/  LDC.U8 R188, c[0x0][0x1f0] ;  /* 0x00007c00ffbc7b82 */ /* 0x001e240000000000 */
[----:B0-----:R-:W-:-:S04]  /*4a90*/  ISETP.NE.AND P5, PT, R188, RZ, PT ;  /* 0x000000ffbc00720c */ /* 0x001fc80003fa5270 */
[----:B------:R-:W-:-:S05]  /*4aa0*/  FSEL R188, R190, RZ, !P5 ;  /* 0x000000ffbebc7208 */ /* 0x000fca0006800000 */
[----:B------:R-:W-:-:S04]  /*4ab0*/  FFMA.FTZ R188, R10, R191, R188 ;  /* 0x000000bf0abc7223 */ /* 0x000fc800000100bc */
[----:B------:R-:W-:-:S04]  /*4ac0*/  FADD.FTZ R188, R213, -R188 ;  /* 0x800000bcd5bc7221 */ /* 0x000fc80000010000 */
[----:B------:R-:W-:Y:S01]  /*4ad0*/  FMUL.FTZ R189, R3, R188 ;  /* 0x000000bc03bd7220 */ /* 0x000fe20000410000 */
[----:B------:R-:W-:-:S05]  /*4ae0*/  @P4 HADD2.F32 R188, -RZ, R168.H0_H0 ;  /* 0x200000a8ffbc4230 */ /* 0x000fca0000004100 */
[----:B------:R-:W-:Y:S02]  /*4af0*/  @P4 FADD.FTZ R189, R189, R188 ;  /* 0x000000bcbdbd4221 */ /* 0x000fe40000010000 */
.L_x_7258:
[----:B------:R-:W-:Y:S05]  /*4b00*/  BSYNC B0 ;  /* 0x0000000000007941 */ /* 0x000fea0003800000 */
.L_x_7256:
[----:B------:R-:W-:Y:S01]  /*4b10*/  @P0 F2FP.PACK_AB R188, RZ, R189 ;  /* 0x000000bdffbc023e */ /* 0x000fe200000000ff */
        /* <DEDUP_REMOVED lines=8> */
[----:B-----5:R-:W-:-:S05]  /*4ba0*/  @P5 HADD2.F32 R206, -RZ, R176.H0_H0 ;  /* 0x200000b0ffce5230 */ /* 0x020fca0000004100 */
[-C--:B------:R-:W-:Y:S02]  /*4bb0*/  @P5 FMUL.FTZ R189, R206, R188.reuse ;  /* 0x000000bccebd5220 */ /* 0x080fe40000410000 */
[----:B------:R-:W-:Y:S02]  /*4bc0*/  FMUL.FTZ R188, R144, R188 ;  /* 0x000000bc90bc7220 */ /* 0x000fe40000410000 */
[----:B------:R-:W-:-:S03]  /*4bd0*/  FADD.FTZ R36, R36, R189 ;  /* 0x000000bd24247221 */ /* 0x000fc60000010000 */
[----:B------:R-:W-:-:S04]  /*4be0*/  FSEL R188, R188, RZ, P5 ;  /* 0x000000ffbcbc7208 */ /* 0x000fc80002800000 */
[----:B------:R-:W-:-:S04]  /*4bf0*/  F2FP.PACK_AB R188, RZ, R188 ;  /* 0x000000bcffbc723e */ /* 0x000fc800000000ff */
[----:B------:R-:W-:Y:S02]  /*4c00*/  PRMT R184, R188, 0x7610, R184 ;  /* 0x00007610bcb87816 */ /* 0x000fe400000000b8 */
.L_x_7260:
[----:B------:R-:W-:Y:S05]  /*4c10*/  BSYNC B0 ;  /* 0x0000000000007941 */ /* 0x000fea0003800000 */
.L_x_7259:
[----:B------:R-:W-:Y:S01]  /*4c20*/  BSSY B0, `(.L_x_7261) ;  /* 0x000000e000007945 */ /* 0x000fe20003800000 */
[----:B------:R-:W-:Y:S05]  /*4c30*/  @P2 BRA `(.L_x_7262) ;  /* 0x0000004000002947 */ /* 0x000fea0003800000 */
[----:B------:R-:W-:Y:S01]  /*4c40*/  MOV R188, RZ ;  /* 0x000000ff00bc7202 */ /* 0x000fe20000000f00 */
[----:B------:R-:W-:Y:S05]  /*4c50*/  @!P4 BRA `(.L_x_7263) ;  /* 0x000000a00000c947 */ /* 0x000fea0003800000 */
[----:B------:R-:W-:Y:S01]  /*4c60*/  HADD2.F32 R188, -RZ, R168.H1_H1 ;  /* 0x300000a8ffbc7230 */ /* 0x000fe20000004100 */
[----:B------:R-:W-:Y:S05]  /*4c70*/  BRA `(.L_x_7263) ;  /* 0x0000008000007947 */ /* 0x000fea0003800000 */
.L_x_7262:
        /* <DEDUP_REMOVED lines=8> */
.L_x_7263:
[----:B------:R-:W-:Y:S05]  /*4d00*/  BSYNC B0 ;  /* 0x0000000000007941 */ /* 0x000fea0003800000 */
.L_x_7261:
        /* <DEDUP_REMOVED lines=15> */
.L_x_7265:
[----:B------:R-:W-:Y:S05]  /*4e00*/  BSYNC B0 ;  /* 0x0000000000007941 */ /* 0x000fea0003800000 */
.L_x_7264:
[----:B------:R-:W-:Y:S01]  /*4e10*/  BSSY B0, `(.L_x_7266) ;  /* 0x000000e000007945 */ /* 0x000fe20003800000 */
[----:B------:R-:W-:Y:S05]  /*4e20*/  @P2 BRA `(.L_x_7267) ;  /* 0x0000004000002947 */ /* 0x000fea0003800000 */
[----:B------:R-:W-:Y:S01]  /*4e30*/  MOV R188, RZ ;  /* 0x000000ff00bc7202 */ /* 0x000fe20000000f00 */
[----:B------:R-:W-:Y:S05]  /*4e40*/  @!P4 BRA `(.L_x_7268) ;  /* 0x000000a00000c947 */ /* 0x000fea0003800000 */
[----:B------:R-:W-:Y:S01]  /*4e50*/  HADD2.F32 R188, -RZ, R169.H0_H0 ;  /* 0x200000a9ffbc7230 */ /* 0x000fe20000004100 */
[----:B------:R-:W-:Y:S05]  /*4e60*/  BRA `(.L_x_7268) ;  /* 0x0000008000007947 */ /* 0x000fea0003800000 */
.L_x_7267:
        /* <DEDUP_REMOVED lines=8> */
.L_x_7268:
[----:B------:R-:W-:Y:S05]  /*4ef0*/  BSYNC B0 ;  /* 0x0000000000007941 */ /* 0x000fea0003800000 */
.L_x_7266:
        /* <DEDUP_REMOVED lines=9> */
[-C--:B------:R-:W-:Y:S02]  /*4f90*/  @P5 FMUL.FTZ R189, R206, R188.reuse ;  /* 0x000000bccebd5220 */ /* 0x080fe40000410000 */
[----:B------:R-:W-:Y:S02]  /*4fa0*/  FMUL.FTZ R188, R146, R188 ;  /* 0x000000bc92bc7220 */ /* 0x000fe40000410000 */
[----:B------:R-:W-:-:S03]  /*4fb0*/  FADD.FTZ R38, R38, R189 ;  /* 0x000000bd26267221 */ /* 0x000fc60000010000 */
[----:B------:R-:W-:-:S04]  /*4fc0*/  FSEL R188, R188, RZ, P5 ;  /* 0x000000ffbcbc7208 */ /* 0x000fc80002800000 */
[----:B------:R-:W-:-:S04]  /*4fd0*/  F2FP.PACK_AB R188, RZ, R188 ;  /* 0x000000bcffbc723e */ /* 0x000fc800000000ff */
[----:B------:R-:W-:Y:S02]  /*4fe0*/  PRMT R185, R188, 0x7610, R185 ;  /* 0x00007610bcb97816 */ /* 0x000fe400000000b9 */
.L_x_7270:
[----:B------:R-:W-:Y:S05]  /*4ff0*/  BSYNC B0 ;  /* 0x0000000000007941 */ /* 0x000fea0003800000 */
.L_x_7269:
[----:B------:R-:W-:Y:S01]  /*5000*/  BSSY B0, `(.L_x_7271) ;  /* 0x000000e000007945 */ /* 0x000fe20003800000 */
[----:B------:R-:W-:Y:S05]  /*5010*/  @P2 BRA `(.L_x_7272) ;  /* 0x0000004000002947 */ /* 0x000fea0003800000 */
[----:B------:R-:W-:Y:S01]  /*5020*/  MOV R188, RZ ;  /* 0x000000ff00bc7202 */ /* 0x000fe20000000f00 */
[----:B------:R-:W-:Y:S05]  /*5030*/  @!P4 BRA `(.L_x_7273) ;  /* 0x000000a00000c947 */ /* 0x000fea0003800000 */
[----:B------:R-:W-:Y:S01]  /*5040*/  HADD2.F32 R188, -RZ, R169.H1_H1 ;  /* 0x300000a9ffbc7230 */ /* 0x000fe20000004100 */
[----:B------:R-:W-:Y:S05]  /*5050*/  BRA `(.L_x_7273) ;  /* 0x0000008000007947 */ /* 0x000fea0003800000 */
.L_x_7272:
        /* <DEDUP_REMOVED lines=8> */
.L_x_7273:
[----:B------:R-:W-:Y:S05]  /*50e0*/  BSYNC B0 ;  /* 0x0000000000007941 */ /* 0x000fea0003800000 */
.L_x_7271:
        /* <DEDUP_REMOVED lines=15> */
.L_x_7275:
[----:B------:R-:W-:Y:S05]  /*51e0*/  BSYNC B0 ;  /* 0x0000000000007941 */ /* 0x000fea0003800000 */
.L_x_7274:
[----:B------:R-:W-:Y:S01]  /*51f0*/  BSSY B0, `(.L_x_7276) ;  /* 0x000000e000007945 */ /* 0x000fe20003800000 */
[----:B------:R-:W-:Y:S05]  /*5200*/  @P2 BRA `(.L_x_7277) ;  /* 0x0000004000002947 */ /* 0x000fea0003800000 */
[----:B------:R-:W-:Y:S01]  /*5210*/  MOV R188, RZ ;  /* 0x000000ff00bc7202 */ /* 0x000fe20000000f00 */
[----:B------:R-:W-:Y:S05]  /*5220*/  @!P4 BRA `(.L_x_7278) ;  /* 0x000000a00000c947 */ /* 0x000fea0003800000 */
[----:B------:R-:W-:Y:S01]  /*5230*/  HADD2.F32 R188, -RZ, R170.H0_H0 ;  /* 0x200000aaffbc7230 */ /* 0x000fe20000004100 */
[----:B------:R-:W-:Y:S05]  /*5240*/  BRA `(.L_x_7278) ;  /* 0x0000008000007947 */ /* 0x000fea0003800000 */
.L_x_7277:
        /* <DEDUP_REMOVED lines=8> */
.L_x_7278:
[----:B------:R-:W-:Y:S05]  /*52d0*/  BSYNC B0 ;  /* 0x0000000000007941 */ /* 0x000fea0003800000 */
.L_x_7276:
        /* <DEDUP_REMOVED lines=15> */
.L_x_7280:
[----:B------:R-:W-:Y:S05]  /*53d0*/  BSYNC B0 ;  /* 0x0000000000007941 */ /* 0x000fea0003800000 */
.L_x_7279:
[----:B------:R-:W-:Y:S01]  /*53e0*/  BSSY B0, `(.L_x_7281) ;  /* 0x000000e000007945 */ /* 0x000fe20003800000 */
[----:B------:R-:W-:Y:S05]  /*53f0*/  @P2 BRA `(.L_x_7282) ;  /* 0x0000004000002947 */ /* 0x000fea0003800000 */
[----:B------:R-:W-:Y:S01]  /*5400*/  MOV R188, RZ ;  /* 0x000000ff00bc7202 */ /* 0x000fe20000000f00 */
[----:B------:R-:W-:Y:S05]  /*5410*/  @!P4 BRA `(.L_x_7283) ;  /* 0x000000a00000c947 */ /* 0x000fea0003800000 */
[----:B------:R-:W-:Y:S01]  /*5420*/  HADD2.F32 R188, -RZ, R170.H1_H1 ;  /* 0x300000aaffbc7230 */ /* 0x000fe20000004100 */
[----:B------:R-:W-:Y:S05]  /*5430*/  BRA `(.L_x_7283) ;  /* 0x0000008000007947 */ /* 0x000fea0003800000 */
.L_x_7282:
        /* <DEDUP_REMOVED lines=8> */
.L_x_7283:
[----:B------:R-:W-:Y:S05]  /*54c0*/  BSYNC B0 ;  /* 0x0000000000007941 */ /* 0x000fea0003800000 */
.L_x_7281:
        /* <DEDUP_REMOVED lines=15> */
.L_x_7285:
[----:B------:R-:W-:Y:S05]  /*55c0*/  BSYNC B0 ;  /* 0x0000000000007941 */ /* 0x000fea0003800000 */
.L_x_7284:
[----:B------:R-:W-:Y:S01]  /*55d0*/  BSSY B0, `(.L_x_7286) ;  /* 0x000000e000007945 */ /* 0x000fe20003800000 */
[----:B------:R-:W-:Y:S05]  /*55e0*/  @P2 BRA `(.L_x_7287) ;  /* 0x0000004000002947 */ /* 0x000fea0003800000 */
[----:B------:R-:W-:Y:S01]  /*55f0*/  MOV R188, RZ ;  /* 0x000000ff00bc7202 */ /* 0x000fe20000000f00 */
[----:B------:R-:W-:Y:S05]  /*5600*/  @!P4 BRA `(.L_x_7288) ;  /* 0x000000a00000c947 */ /* 0x000fea0003800000 */
[----:B------:R-:W-:Y:S01]  /*5610*/  HADD2.F32 R188, -RZ, R171.H0_H0 ;  /* 0x200000abffbc7230 */ /* 0x000fe20000004100 */
[----:B------:R-:W-:Y:S05]  /*5620*/  BRA `(.L_x_7288) ;  /* 0x0000008000007947 */ /* 0x000fea0003800000 */
.L_x_7287:
        /* <DEDUP_REMOVED lines=8> */
.L_x_7288:
[----:B------:R-:W-:Y:S05]  /*56b0*/  BSYNC B0 ;  /* 0x0000000000007941 */ /* 0x000fea0003800000 */
.L_x_7286:
        /* <DEDUP_REMOVED lines=15> */
.L_x_7290:
[----:B------:R-:W-:Y:S05]  /*57b0*/  BSYNC B0 ;  /* 0x0000000000007941 */ /* 0x000fea0003800000 */
.L_x_7289:
[----:B------:R-:W-:Y:S01]  /*57c0*/  BSSY B0, `(.L_x_7291) ;  /* 0x000000e000007945 */ /* 0x000fe20003800000 */
[----:B------:R-:W-:Y:S05]  /*57d0*/  @P2 BRA `(.L_x_7292) ;  /* 0x0000004000002947 */ /* 0x000fea0003800000 */
[----:B------:R-:W-:Y:S01]  /*57e0*/  MOV R188, RZ ;  /* 0x000000ff00bc7202 */ /* 0x000fe20000000f00 */
[----:B------:R-:W-:Y:S05]  /*57f0*/  @!P4 BRA `(.L_x_7293) ;  /* 0x000000a00000c947 */ /* 0x000fea0003800000 */
[----:B------:R-:W-:Y:S01]  /*5800*/  HADD2.F32 R188, -RZ, R171.H1_H1 ;  /* 0x300000abffbc7230 */ /* 0x000fe20000004100 */
[----:B------:R-:W-:Y:S05]  /*5810*/  BRA `(.L_x_7293) ;  /* 0x0000008000007947 */ /* 0x000fea0003800000 */
.L_x_7292:
        /* <DEDUP_REMOVED lines=8> */
.L_x_7293:
[----:B------:R-:W-:Y:S05]  /*58a0*/  BSYNC B0 ;  /* 0x0000000000007941 */ /* 0x000fea0003800000 */
.L_x_7291:
        /* <DEDUP_REMOVED lines=15> */
.L_x_7295:
[----:B------:R-:W-:Y:S05]  /*59a0*/  BSYNC B0 ;  /* 0x0000000000007941 */ /* 0x000fea0003800000 */
.L_x_7294:
        /* <DEDUP_REMOVED lines=13> */
.L_x_7297:
[----:B------:R-:W-:Y:S05]  /*5a80*/  BSYNC B0 ;  /* 0x0000000000007941 */ /* 0x000fea0003800000 */
.L_x_7296:
[----:B------:R-:W-:Y:S01]  /*5a90*/  BSSY B0, `(.L_x_7298) ;  /* 0x000000e000007945 */ /* 0x000fe20003800000 */
[----:B------:R-:W-:Y:S05]  /*5aa0*/  @P2 BRA `(.L_x_7299) ;  /* 0x0000004000002947 */ /* 0x000fea0003800000 */
[----:B------:R-:W-:Y:S01]  /*5ab0*/  MOV R189, RZ ;  /* 0x000000ff00bd7202 */ /* 0x000fe20000000f00 */
[----:B------:R-:W-:Y:S05]  /*5ac0*/  @!P4 BRA `(.L_x_7300) ;  /* 0x000000a00000c947 */ /* 0x000fea0003800000 */
[----:B------:R-:W-:Y:S01]  /*5ad0*/  HADD2.F32 R189, -RZ, R172.H0_H0 ;  /* 0x200000acffbd7230 */ /* 0x000fe20000004100 */
[----:B------:R-:W-:Y:S05]  /*5ae0*/  BRA `(.L_x_7300) ;  /* 0x0000008000007947 */ /* 0x000fea0003800000 */
.L_x_7299:
        /* <DEDUP_REMOVED lines=8> */
.L_x_7300:
[----:B------:R-:W-:Y:S05]  /*5b70*/  BSYNC B0 ;  /* 0x0000000000007941 */ /* 0x000fea0003800000 */
.L_x_7298:
        /* <DEDUP_REMOVED lines=16> */
.L_x_7302:
[----:B------:R-:W-:Y:S05]  /*5c80*/  BSYNC B0 ;  /* 0x0000000000007941 */ /* 0x000fea0003800000 */
.L_x_7301:
[----:B------:R-:W-:Y:S01]  /*5c90*/  BSSY B0, `(.L_x_7303) ;  /* 0x000000e000007945 */ /* 0x000fe20003800000 */
[----:B------:R-:W-:Y:S05]  /*5ca0*/  @P2 BRA `(.L_x_7304) ;  /* 0x0000004000002947 */ /* 0x000fea0003800000 */
[----:B------:R-:W-:Y:S01]  /*5cb0*/  MOV R2, RZ ;  /* 0x000000ff00027202 */ /* 0x000fe20000000f00 */
[----:B------:R-:W-:Y:S05]  /*5cc0*/  @!P4 BRA `(.L_x_7305) ;  /* 0x000000a00000c947 */ /* 0x000fea0003800000 */
[----:B------:R-:W-:Y:S01]  /*5cd0*/  HADD2.F32 R2, -RZ, R172.H1_H1 ;  /* 0x300000acff027230 */ /* 0x000fe20000004100 */
[----:B------:R-:W-:Y:S05]  /*5ce0*/  BRA `(.L_x_7305) ;  /* 0x0000008000007947 */ /* 0x000fea0003800000 */
.L_x_7304:
        /* <DEDUP_REMOVED lines=8> */
.L_x_7305:
[----:B------:R-:W-:Y:S05]  /*5d70*/  BSYNC B0 ;  /* 0x0000000000007941 */ /* 0x000fea0003800000 */
.L_x_7303:
        /* <DEDUP_REMOVED lines=15> */
.L_x_7307:
[----:B------:R-:W-:Y:S05]  /*5e70*/  BSYNC B0 ;  /* 0x0000000000007941 */ /* 0x000fea0003800000 */
.L_x_7306:
[----:B------:R-:W-:Y:S01]  /*5e80*/  BSSY B0, `(.L_x_7308) ;  /* 0x000000e000007945 */ /* 0x000fe20003800000 */
[----:B------:R-:W-:Y:S05]  /*5e90*/  @P2 BRA `(.L_x_7309) ;  /* 0x0000004000002947 */ /* 0x000fea0003800000 */
[----:B------:R-:W-:Y:S01]  /*5ea0*/  MOV R2, RZ ;  /* 0x000000ff00027202 */ /* 0x000fe20000000f00 */
[----:B------:R-:W-:Y:S05]  /*5eb0*/  @!P4 BRA `(.L_x_7310) ;  /* 0x000000a00000c947 */ /* 0x000fea0003800000 */
[----:B------:R-:W-:Y:S01]  /*5ec0*/  HADD2.F32 R2, -RZ, R173.H0_H0 ;  /* 0x200000adff027230 */ /* 0x000fe20000004100 */
[----:B------:R-:W-:Y:S05]  /*5ed0*/  BRA `(.L_x_7310) ;  /* 0x0000008000007947 */ /* 0x000fea0003800000 */
.L_x_7309:
        /* <DEDUP_REMOVED lines=8> */
.L_x_7310:
[----:B------:R-:W-:Y:S05]  /*5f60*/  BSYNC B0 ;  /* 0x0000000000007941 */ /* 0x000fea0003800000 */
.L_x_7308:
        /* <DEDUP_REMOVED lines=15> */
.L_x_7312:
[----:B------:R-:W-:Y:S05]  /*6060*/  BSYNC B0 ;  /* 0x0000000000007941 */ /* 0x000fea0003800000 */
.L_x_7311:
[----:B------:R-:W-:Y:S01]  /*6070*/  BSSY B0, `(.L_x_7313) ;  /* 0x000000e000007945 */ /* 0x000fe20003800000 */
[----:B------:R-:W-:Y:S05]  /*6080*/  @P2 BRA `(.L_x_7314) ;  /* 0x0000004000002947 */ /* 0x000fea0003800000 */
[----:B------:R-:W-:Y:S01]  /*6090*/  MOV R2, RZ ;  /* 0x000000ff00027202 */ /* 0x000fe20000000f00 */
[----:B------:R-:W-:Y:S05]  /*60a0*/  @!P4 BRA `(.L_x_7315) ;  /* 0x000000a00000c947 */ /* 0x000fea0003800000 */
[----:B------:R-:W-:Y:S01]  /*60b0*/  HADD2.F32 R2, -RZ, R173.H1_H1 ;  /* 0x300000adff027230 */ /* 0x000fe20000004100 */
[----:B------:R-:W-:Y:S05]  /*60c0*/  BRA `(.L_x_7315) ;  /* 0x0000008000007947 */ /* 0x000fea0003800000 */
.L_x_7314:
        /* <DEDUP_REMOVED lines=8> */
.L_x_7315:
[----:B------:R-:W-:Y:S05]  /*6150*/  BSYNC B0 ;  /* 0x0000000000007941 */ /* 0x000fea0003800000 */
.L_x_7313:
        /* <DEDUP_REMOVED lines=15> */
.L_x_7317:
[----:B------:R-:W-:Y:S05]  /*6250*/  BSYNC B0 ;  /* 0x0000000000007941 */ /* 0x000fea0003800000 */
.L_x_7316:
[----:B------:R-:W-:Y:S01]  /*6260*/  BSSY B0, `(.L_x_7318) ;  /* 0x000000e000007945 */ /* 0x000fe20003800000 */
[----:B------:R-:W-:Y:S05]  /*6270*/  @P2 BRA `(.L_x_7319) ;  /* 0x0000004000002947 */ /* 0x000fea0003800000 */
[----:B------:R-:W-:Y:S01]  /*6280*/  MOV R2, RZ ;  /* 0x000000ff00027202 */ /* 0x000fe20000000f00 */
[----:B------:R-:W-:Y:S05]  /*6290*/  @!P4 BRA `(.L_x_7320) ;  /* 0x000000a00000c947 */ /* 0x000fea0003800000 */
[----:B------:R-:W-:Y:S01]  /*62a0*/  HADD2.F32 R2, -RZ, R174.H0_H0 ;  /* 0x200000aeff027230 */ /* 0x000fe20000004100 */
[----:B------:R-:W-:Y:S05]  /*62b0*/  BRA `(.L_x_7320) ;  /* 0x0000008000007947 */ /* 0x000fea0003800000 */
.L_x_7319:
        /* <DEDUP_REMOVED lines=8> */
.L_x_7320:
[----:B------:R-:W-:Y:S05]  /*6340*/  BSYNC B0 ;  /* 0x0000000000007941 */ /* 0x000fea0003800000 */
.L_x_7318:
        /* <DEDUP_REMOVED lines=15> */
.L_x_7322:
[----:B------:R-:W-:Y:S05]  /*6440*/  BSYNC B0 ;  /* 0x0000000000007941 */ /* 0x000fea0003800000 */
.L_x_7321:
[----:B------:R-:W-:Y:S01]  /*6450*/  BSSY B0, `(.L_x_7323) ;  /* 0x000000e000007945 */ /* 0x000fe20003800000 */
[----:B------:R-:W-:Y:S05]  /*6460*/  @P2 BRA `(.L_x_7324) ;  /* 0x0000004000002947 */ /* 0x000fea0003800000 */
[----:B------:R-:W-:Y:S01]  /*6470*/  MOV R2, RZ ;  /* 0x000000ff00027202 */ /* 0x000fe20000000f00 */
[----:B------:R-:W-:Y:S05]  /*6480*/  @!P4 BRA `(.L_x_7325) ;  /* 0x000000a00000c947 */ /* 0x000fea0003800000 */
[----:B------:R-:W-:Y:S01]  /*6490*/  HADD2.F32 R2, -RZ, R174.H1_H1 ;  /* 0x300000aeff027230 */ /* 0x000fe20000004100 */
[----:B------:R-:W-:Y:S05]  /*64a0*/  BRA `(.L_x_7325) ;  /* 0x0000008000007947 */ /* 0x000fea0003800000 */
.L_x_7324:
        /* <DEDUP_REMOVED lines=8> */
.L_x_7325:
[----:B------:R-:W-:Y:S05]  /*6530*/  BSYNC B0 ;  /* 0x0000000000007941 */ /* 0x000fea0003800000 */
.L_x_7323:
        /* <DEDUP_REMOVED lines=15> */
.L_x_7327:
[----:B------:R-:W-:Y:S05]  /*6630*/  BSYNC B0 ;  /* 0x0000000000007941 */ /* 0x000fea0003800000 */
.L_x_7326:
[----:B------:R-:W-:Y:S01]  /*6640*/  BSSY B0, `(.L_x_7328) ;  /* 0x000000e000007945 */ /* 0x000fe20003800000 */
[----:B------:R-:W-:Y:S05]  /*6650*/  @P2 BRA `(.L_x_7329) ;  /* 0x0000004000002947 */ /* 0x000fea0003800000 */
[----:B------:R-:W-:Y:S01]  /*6660*/  MOV R2, RZ ;  /* 0x000000ff00027202 */ /* 0x000fe20000000f00 */
[----:B------:R-:W-:Y:S05]  /*6670*/  @!P4 BRA `(.L_x_7330) ;  /* 0x000000a00000c947 */ /* 0x000fea0003800000 */
[----:B------:R-:W-:Y:S01]  /*6680*/  HADD2.F32 R2, -RZ, R175.H0_H0 ;  /* 0x200000afff027230 */ /* 0x000fe20000004100 */
[----:B------:R-:W-:Y:S05]  /*6690*/  BRA `(.L_x_7330) ;  /* 0x0000008000007947 */ /* 0x000fea0003800000 */
.L_x_7329:
        /* <DEDUP_REMOVED lines=8> */
.L_x_7330:
[----:B------:R-:W-:Y:S05]  /*6720*/  BSYNC B0 ;  /* 0x0000000000007941 */ /* 0x000fea0003800000 */
.L_x_7328:
        /* <DEDUP_REMOVED lines=15> */
.L_x_7332:
[----:B------:R-:W-:Y:S05]  /*6820*/  BSYNC B0 ;  /* 0x0000000000007941 */ /* 0x000fea0003800000 */
.L_x_7331:
[----:B------:R-:W-:Y:S01]  /*6830*/  BSSY B0, `(.L_x_7333) ;  /* 0x000000e000007945 */ /* 0x000fe20003800000 */
[----:B------:R-:W-:Y:S05]  /*6840*/  @P2 BRA `(.L_x_7334) ;  /* 0x0000004000002947 */ /* 0x000fea0003800000 */
[----:B------:R-:W-:Y:S01]  /*6850*/  MOV R3, RZ ;  /* 0x000000ff00037202 */ /* 0x000fe20000000f00 */
[----:B------:R-:W-:Y:S05]  /*6860*/  @!P4 BRA `(.L_x_7335) ;  /* 0x000000a00000c947 */ /* 0x000fea0003800000 */
[----:B------:R-:W-:Y:S01]  /*6870*/  HADD2.F32 R3, -RZ, R175.H1_H1 ;  /* 0x300000afff037230 */ /* 0x000fe20000004100 */
[----:B------:R-:W-:Y:S05]  /*6880*/  BRA `(.L_x_7335) ;  /* 0x0000008000007947 */ /* 0x000fea0003800000 */
.L_x_7334:
        /* <DEDUP_REMOVED lines=8> */
.L_x_7335:
[----:B------:R-:W-:Y:S05]  /*6910*/  BSYNC B0 ;  /* 0x0000000000007941 */ /* 0x000fea0003800000 */
.L_x_7333:
        /* <DEDUP_REMOVED lines=15> */
.L_x_7337:
[----:B------:R-:W-:Y:S05]  /*6a10*/  BSYNC B0 ;  /* 0x0000000000007941 */ /* 0x000fea0003800000 */
.L_x_7336:
[----:B------:R-:W2:Y:S04]  /*6a20*/  LDL.LU R3, [R1+0x4] ;  /* 0x0000040001037983 */ /* 0x000ea80000300800 */
[----:B------:R-:W3:Y:S01]  /*6a30*/  LDL.LU R189, [R1+0x20] ;  /* 0x0000200001bd7983 */ /* 0x000ee20000300800 */
[----:B------:R-:W-:-:S05]  /*6a40*/  @P0 MOV R2, 0x10 ;  /* 0x0000001000020802 */ /* 0x000fca0000000f00 */
        /* <DEDUP_REMOVED lines=10> */
.L_x_7166:
        /* <DEDUP_REMOVED lines=35> */
.L_x_7170:
[----:B------:R-:W-:Y:S01]  /*6d20*/  HFMA2.MMA R250, -RZ, RZ, 0, 9.5367431640625e-07 ;  /* 0x00000010fffa7435 */ /* 0x000fe200000001ff */
[----:B------:R-:W-:-:S02]  /*6d30*/  MOV R189, R191 ;  /* 0x000000bf00bd7202 */ /* 0x000fc40000000f00 */
[----:B0-----:R-:W-:-:S03]  /*6d40*/  MOV R188, 0x6d60 ;  /* 0x00006d6000bc7802 */ /* 0x001fc60000000f00 */
[----:B-1----:R-:W-:Y:S05]  /*6d50*/  CALL.REL.NOINC `($__internal_119_$__cuda_sm70_shflsync_down_p) ;  /* 0x0000034000007944 */ /* 0x002fea0003c00000 */
[----:B-1----:R-:W-:Y:S01]  /*6d60*/  MOV R249, R250 ;  /* 0x000000fa00f97202 */ /* 0x002fe20000000f00 */
[----:B0----5:R-:W-:Y:S05]  /*6d70*/  BRA `(.L_x_7339) ;  /* 0xffffb76000007947 */ /* 0x021fea000383ffff */
.L_x_7171:
[----:B------:R-:W-:Y:S01]  /*6d80*/  HFMA2.MMA R250, -RZ, RZ, 0, 9.5367431640625e-07 ;  /* 0x00000010fffa7435 */ /* 0x000fe200000001ff */
[----:B------:R-:W-:Y:S02]  /*6d90*/  MOV R189, R190 ;  /* 0x000000be00bd7202 */ /* 0x000fe40000000f00 */
[----:B------:R-:W-:-:S03]  /*6da0*/  MOV R188, 0x6dc0 ;  /* 0x00006dc000bc7802 */ /* 0x000fc60000000f00 */
[----:B012---:R-:W-:Y:S05]  /*6db0*/  CALL.REL.NOINC `($__internal_119_$__cuda_sm70_shflsync_down_p) ;  /* 0x000002e000007944 */ /* 0x007fea0003c00000 */
[----:B------:R-:W-:Y:S01]  /*6dc0*/  FADD.FTZ R191, R249, R191 ;  /* 0x000000bff9bf7221 */ /* 0x000fe20000010000 */
[----:B------:R-:W-:Y:S01]  /*6dd0*/  MOV R188, 0x6e20 ;  /* 0x00006e2000bc7802 */ /* 0x000fe20000000f00 */
[----:B-1----:R-:W-:Y:S01]  /*6de0*/  FADD.FTZ R190, R190, R250 ;  /* 0x000000fabebe7221 */ /* 0x002fe20000010000 */
[----:B------:R-:W-:Y:S02]  /*6df0*/  MOV R250, 0x8 ;  /* 0x0000000800fa7802 */ /* 0x000fe40000000f00 */
[----:B------:R-:W-:Y:S02]  /*6e00*/  MOV R189, R191 ;  /* 0x000000bf00bd7202 */ /* 0x000fe40000000f00 */
[----:B0----5:R-:W-:Y:S05]  /*6e10*/  CALL.REL.NOINC `($__internal_119_$__cuda_sm70_shflsync_down_p) ;  /* 0x0000028000007944 */ /* 0x021fea0003c00000 */
[----:B-1----:R-:W-:Y:S01]  /*6e20*/  MOV R249, R250 ;  /* 0x000000fa00f97202 */ /* 0x002fe20000000f00 */
[----:B------:R-:W-:Y:S01]  /*6e30*/  HFMA2.MMA R250, -RZ, RZ, 0, 4.76837158203125e-07 ;  /* 0x00000008fffa7435 */ /* 0x000fe200000001ff */
[----:B------:R-:W-:-:S02]  /*6e40*/  MOV R189, R190 ;  /* 0x000000be00bd7202 */ /* 0x000fc40000000f00 */
[----:B------:R-:W-:-:S03]  /*6e50*/  MOV R188, 0x6e70 ;  /* 0x00006e7000bc7802 */ /* 0x000fc60000000f00 */
[----:B0----5:R-:W-:Y:S05]  /*6e60*/  CALL.REL.NOINC `($__internal_119_$__cuda_sm70_shflsync_down_p) ;  /* 0x0000023000007944 */ /* 0x021fea0003c00000 */
[----:B------:R-:W-:Y:S01]  /*6e70*/  FADD.FTZ R191, R249, R191 ;  /* 0x000000bff9bf7221 */ /* 0x000fe20000010000 */
[----:B------:R-:W-:Y:S01]  /*6e80*/  MOV R188, 0x6ed0 ;  /* 0x00006ed000bc7802 */ /* 0x000fe20000000f00 */
[----:B-1----:R-:W-:Y:S01]  /*6e90*/  FADD.FTZ R190, R190, R250 ;  /* 0x000000fabebe7221 */ /* 0x002fe20000010000 */
[----:B------:R-:W-:Y:S02]  /*6ea0*/  MOV R250, 0x4 ;  /* 0x0000000400fa7802 */ /* 0x000fe40000000f00 */
[----:B------:R-:W-:Y:S02]  /*6eb0*/  MOV R189, R191 ;  /* 0x000000bf00bd7202 */ /* 0x000fe40000000f00 */
[----:B0----5:R-:W-:Y:S05]  /*6ec0*/  CALL.REL.NOINC `($__internal_119_$__cuda_sm70_shflsync_down_p) ;  /* 0x000001d000007944 */ /* 0x021fea0003c00000 */
[----:B-1----:R-:W-:Y:S01]  /*6ed0*/  MOV R249, R250 ;  /* 0x000000fa00f97202 */ /* 0x002fe20000000f00 */
[----:B------:R-:W-:Y:S01]  /*6ee0*/  HFMA2.MMA R250, -RZ, RZ, 0, 2.384185791015625e-07 ;  /* 0x00000004fffa7435 */ /* 0x000fe200000001ff */
[----:B------:R-:W-:Y:S02]  /*6ef0*/  MOV R189, R190 ;  /* 0x000000be00bd7202 */ /* 0x000fe40000000f00 */
[----:B------:R-:W-:-:S03]  /*6f00*/  MOV R188, 0x6f20 ;  /* 0x00006f2000bc7802 */ /* 0x000fc60000000f00 */
[----:B0----5:R-:W-:Y:S05]  /*6f10*/  CALL.REL.NOINC `($__internal_119_$__cuda_sm70_shflsync_down_p) ;  /* 0x0000018000007944 */ /* 0x021fea0003c00000 */
[----:B------:R-:W-:Y:S01]  /*6f20*/  FADD.FTZ R191, R249, R191 ;  /* 0x000000bff9bf7221 */ /* 0x000fe20000010000 */
[----:B------:R-:W-:Y:S01]  /*6f30*/  MOV R188, 0x6f80 ;  /* 0x00006f8000bc7802 */ /* 0x000fe20000000f00 */
[----:B-1----:R-:W-:Y:S01]  /*6f40*/  FADD.FTZ R190, R190, R250 ;  /* 0x000000fabebe7221 */ /* 0x002fe20000010000 */
[----:B------:R-:W-:-:S02]  /*6f50*/  MOV R250, 0x2 ;  /* 0x0000000200fa7802 */ /* 0x000fc40000000f00 */
[----:B------:R-:W-:Y:S02]  /*6f60*/  MOV R189, R191 ;  /* 0x000000bf00bd7202 */ /* 0x000fe40000000f00 */
[----:B0----5:R-:W-:Y:S05]  /*6f70*/  CALL.REL.NOINC `($__internal_119_$__cuda_sm70_shflsync_down_p) ;  /* 0x0000012000007944 */ /* 0x021fea0003c00000 */
[----:B-1----:R-:W-:Y:S01]  /*6f80*/  MOV R249, R250 ;  /* 0x000000fa00f97202 */ /* 0x002fe20000000f00 */
[----:B------:R-:W-:Y:S01]  /*6f90*/  HFMA2.MMA R250, -RZ, RZ, 0, 1.1920928955078125e-07 ;  /* 0x00000002fffa7435 */ /* 0x000fe200000001ff */
[----:B------:R-:W-:Y:S02]  /*6fa0*/  MOV R189, R190 ;  /* 0x000000be00bd7202 */ /* 0x000fe40000000f00 */
        /* <DEDUP_REMOVED lines=9> */
[----:B------:R-:W-:Y:S01]  /*7040*/  HFMA2.MMA R250, -RZ, RZ, 0, 5.9604644775390625e-08 ;  /* 0x00000001fffa7435 */ /* 0x000fe200000001ff */
[----:B------:R-:W-:-:S02]  /*7050*/  MOV R189, R190 ;  /* 0x000000be00bd7202 */ /* 0x000fc40000000f00 */
[----:B------:R-:W-:-:S03]  /*7060*/  MOV R188, 0x7080 ;  /* 0x0000708000bc7802 */ /* 0x000fc60000000f00 */
[----:B0----5:R-:W-:Y:S05]  /*7070*/  CALL.REL.NOINC `($__internal_119_$__cuda_sm70_shflsync_down_p) ;  /* 0x0000002000007944 */ /* 0x021fea0003c00000 */
[----:B-1----:R-:W-:Y:S01]  /*7080*/  MOV R189, R250 ;  /* 0x000000fa00bd7202 */ /* 0x002fe20000000f00 */
[----:B0----5:R-:W-:Y:S05]  /*7090*/  BRA `(.L_x_7340) ;  /* 0xffffb56000007947 */ /* 0x021fea000383ffff */
        .weak           $__internal_119_$__cuda_sm70_shflsync_down_p
        .type           $__internal_119_$__cuda_sm70_shflsync_down_p,@function
        .size           $__internal_119_$__cuda_sm70_shflsync_down_p,(.L_x_11853 - $__internal_119_$__cuda_sm70_shflsync_down_p)
$__internal_119_$__cuda_sm70_shflsync_down_p:
        /* <DEDUP_REMOVED lines=9> */
[----:B------:R-:W-:Y:S05]  /*7130*/  RET.REL.NODEC R188 `(_ZN10layer_norm13ln_bwd_kernelINS_13Kernel_traitsIf6__halfS2_S2_fjLj8192ELj1ELj1ELj8ELj16ENS_18Kernel_traits_baseILj8192EfS2_S2_S2_fjLj256EEEEELb1ELb1ELb1ELb1EEEvNS_9BwdParamsE) ;  /* 0xffff8ec0bc007950 */ /* 0x000fea0003c3ffff */
.L_x_7341:
        /* <DEDUP_REMOVED lines=12> */
.L_x_11853:


//--------------------- .text._ZN10layer_norm13ln_bwd_kernelINS_13Kernel_traitsI6__halfS2_fS2_fjLj8192ELj1ELj1ELj8ELj16ENS_18Kernel_traits_baseILj8192ES2_S2_fS2_fjLj256EEEEELb0ELb0ELb0ELb0EEEvNS_9BwdParamsE --------------------------
	.section	.text._ZN10layer_norm13ln_bwd_kernelINS_13Kernel_traitsI6__halfS2_fS2_fjLj8192ELj1ELj1ELj8ELj16ENS_18Kernel_traits_baseILj8192ES2_S2_fS2_fjLj256EEEEELb0ELb0ELb0ELb0EEEvNS_9BwdParamsE,"ax",@progbits
	.sectioninfo	@"SHI_REGISTERS=232"
	.align	128
        .global         _ZN10layer_norm13ln_bwd_kernelINS_13Kernel_traitsI6__halfS2_fS2_fjLj8192ELj1ELj1ELj8ELj16ENS_18Kernel_traits_baseILj8192ES2_S2_fS2_fjLj256EEEEELb0ELb0ELb0ELb0EEEvNS_9BwdParamsE
        .type           _ZN10layer_norm13ln_bwd_kernelINS_13Kernel_traitsI6__halfS2_fS2_fjLj8192ELj1ELj1ELj8ELj16ENS_18Kernel_traits_baseILj8192ES2_S2_fS2_fjLj256EEEEELb0ELb0ELb0ELb0EEEvNS_9BwdParamsE,@function
        .size           _ZN10layer_norm13ln_bwd_kernelINS_13Kernel_traitsI6__halfS2_fS2_fjLj8192ELj1ELj1ELj8ELj16ENS_18Kernel_traits_baseILj8192ES2_S2_fS2_fjLj256EEEEELb0ELb0ELb0ELb0EEEvNS_9BwdParamsE,(.L_x_11854 - _ZN10layer_norm13ln_bwd_kernelINS_13Kernel_traitsI6__halfS2_fS2_fjLj8192ELj1ELj1ELj8ELj16ENS_18Kernel_traits_baseILj8192ES2_S2_fS2_fjLj256EEEEELb0ELb0ELb0ELb0EEEvNS_9BwdParamsE)
        .other          _ZN10layer_norm13ln_bwd_kernelINS_13Kernel_traitsI6__halfS2_fS2_fjLj8192ELj1ELj1ELj8ELj16ENS_18Kernel_traits_baseILj8192ES2_S2_fS2_fjLj256EEEEELb0ELb0ELb0ELb0EEEvNS_9BwdParamsE,@"STO_CUDA_ENTRY STV_DEFAULT"
_ZN10layer_norm13ln_bwd_kernelINS_13Kernel_traitsI6__halfS2_fS2_fjLj8192ELj1ELj1ELj8ELj16ENS_18Kernel_traits_baseILj8192ES2_S2_fS2_fjLj256EEEEELb0ELb0ELb0ELb0EEEvNS_9BwdParamsE:
.text._ZN10layer_norm13ln_bwd_kernelINS_13Kernel_traitsI6__halfS2_fS2_fjLj8192ELj1ELj1ELj8ELj16ENS_18Kernel_traits_baseILj8192ES2_S2_fS2_fjLj256EEEEELb0ELb0ELb0ELb0EEEvNS_9BwdParamsE:
        /* <DEDUP_REMOVED lines=99> */
.L_x_7361:
        /* <DEDUP_REMOVED lines=38> */
[----:B----4-:R-:W-:-:S03]  /*0890*/  HADD2.F32 R141, -RZ, R144.H0_H0 ;  /* 0x20000090ff8d7230 */ /* 0x010fc60000004100 */
[----:B-----5:R-:W-:Y:S01]  /*08a0*/  FMUL.FTZ R165, R158, R165 ;  /* 0x000000a59ea57220 */ /* 0x020fe20000410000 */
[----:B------:R-:W-:Y:S01]  /*08b0*/  HADD2.F32 R144, -RZ, R144.H1_H1 ;  /* 0x30000090ff907230 */ /* 0x000fe20000004100 */
[----:B------:R-:W-:Y:S02]  /*08c0*/  FADD.FTZ R219, -R152, R143 ;  /* 0x0000008f98db7221 */ /* 0x000fe40000010100 */
[-C--:B------:R-:W-:Y:S01]  /*08d0*/  FMUL.FTZ R224, R156, R141.reuse ;  /* 0x0000008d9ce07220 */ /* 0x080fe20000410000 */
[----:B------:R-:W-:Y:S01]  /*08e0*/  HADD2.F32 R143, -RZ, R145.H0_H0 ;  /* 0x20000091ff8f7230 */ /* 0x000fe20000004100 */
[----:B------:R-:W-:Y:S02]  /*08f0*/  FADD.FTZ R64, R64, R141 ;  /* 0x0000008d40407221 */ /* 0x000fe40000010000 */
[----:B------:R-:W-:Y:S02]  /*0900*/  FFMA.FTZ R96, R165, R141, R96 ;  /* 0x0000008da5607223 */ /* 0x000fe40000010060 */
[----:B------:R-:W-:-:S02]  /*0910*/  FADD.FTZ R221, -R152, R142 ;  /* 0x0000008e98dd7221 */ /* 0x000fc40000010100 */
[C---:B------:R-:W-:Y:S02]  /*0920*/  FMUL.FTZ R223, R158.reuse, R223 ;  /* 0x000000df9edf7220 */ /* 0x040fe40000410000 */
[----:B------:R-:W-:Y:S02]  /*0930*/  FMUL.FTZ R222, R35, R144 ;  /* 0x0000009023de7220 */ /* 0x000fe40000410000 */
[----:B------:R-:W-:Y:S02]  /*0940*/  FADD.FTZ R141, RZ, R224 ;  /* 0x000000e0ff8d7221 */ /* 0x000fe40000010000 */
[----:B------:R-:W-:Y:S01]  /*0950*/  FFMA.FTZ R140, R165, R224, RZ ;  /* 0x000000e0a58c7223 */ /* 0x000fe200000100ff */
[----:B------:R-:W-:Y:S01]  /*0960*/  HADD2.F32 R218, -RZ, R145.H1_H1 ;  /* 0x30000091ffda7230 */ /* 0x000fe20000004100 */
[C---:B------:R-:W-:Y:S02]  /*0970*/  FMUL.FTZ R219, R158.reuse, R219 ;  /* 0x000000db9edb7220 */ /* 0x040fe40000410000 */
[----:B------:R-:W-:-:S02]  /*0980*/  FMUL.FTZ R221, R158, R221 ;  /* 0x000000dd9edd7220 */ /* 0x000fc40000410000 */
[----:B------:R-:W-:Y:S02]  /*0990*/  FMUL.FTZ R220, R34, R143 ;  /* 0x0000008f22dc7220 */ /* 0x000fe40000410000 */
[----:B------:R-:W-:Y:S02]  /*09a0*/  FADD.FTZ R141, R141, R222 ;  /* 0x000000de8d8d7221 */ /* 0x000fe40000010000 */
[----:B------:R-:W-:Y:S01]  /*09b0*/  FFMA.FTZ R140, R223, R222, R140 ;  /* 0x000000dedf8c7223 */ /* 0x000fe2000001008c */
[----:B------:R-:W-:Y:S01]  /*09c0*/  HADD2.F32 R145, -RZ, R146.H0_H0 ;  /* 0x20000092ff917230 */ /* 0x000fe20000004100 */
[----:B------:R-:W-:Y:S02]  /*09d0*/  FADD.FTZ R67, R67, R218 ;  /* 0x000000da43437221 */ /* 0x000fe40000010000 */
[----:B------:R-:W-:Y:S02]  /*09e0*/  FFMA.FTZ R99, R219, R218, R99 ;  /* 0x000000dadb637223 */ /* 0x000fe40000010063 */
[----:B---3--:R-:W-:-:S02]  /*09f0*/  FADD.FTZ R217, -R152, R148 ;  /* 0x0000009498d97221 */ /* 0x008fc40000010100 */
[----:B------:R-:W-:Y:S02]  /*0a00*/  FMUL.FTZ R218, R33, R218 ;  /* 0x000000da21da7220 */ /* 0x000fe40000410000 */
[----:B------:R-:W-:Y:S02]  /*0a10*/  FADD.FTZ R141, R141, R220 ;  /* 0x000000dc8d8d7221 */ /* 0x000fe40000010000 */
[----:B------:R-:W-:Y:S01]  /*0a20*/  FFMA.FTZ R140, R221, R220, R140 ;  /* 0x000000dcdd8c7223 */ /* 0x000fe2000001008c */
[----:B------:R-:W-:Y:S01]  /*0a30*/  HADD2.F32 R146, -RZ, R146.H1_H1 ;  /* 0x30000092ff927230 */ /* 0x000fe20000004100 */
[C---:B------:R-:W-:Y:S02]  /*0a40*/  FADD.FTZ R213, -R152.reuse, R150 ;  /* 0x0000009698d57221 */ /* 0x040fe40000010100 */
[----:B------:R-:W-:Y:S02]  /*0a50*/  FADD.FTZ R149, -R152, R149 ;  /* 0x0000009598957221 */ /* 0x000fe40000010100 */
[----:B------:R-:W-:-:S02]  /*0a60*/  FMUL.FTZ R217, R158, R217 ;  /* 0x000000d99ed97220 */ /* 0x000fc40000410000 */
        /* <DEDUP_REMOVED lines=9> */
[----:B-1----:R-:W-:Y:S01]  /*0b00*/  HADD2.F32 R154, -RZ, R147.H1_H1 ;  /* 0x30000093ff9a7230 */ /* 0x002fe20000004100 */
        /* <DEDUP_REMOVED lines=22> */
.L_x_7344:
[----:B0-----:R-:W-:Y:S05]  /*0c70*/  BSYNC B0 ;  /* 0x0000000000007941 */ /* 0x001fea0003800000 */
.L_x_7343:
        /* <DEDUP_REMOVED lines=18> */
[--C-:B---3--:R-:W-:Y:S01]  /*0da0*/  HADD2.F32 R141, -RZ, R144.reuse.H0_H0 ;  /* 0x20000090ff8d7230 */ /* 0x108fe20000004100 */
[C---:B------:R-:W-:Y:S01]  /*0db0*/  FADD.FTZ R169, -R152.reuse, R140 ;  /* 0x0000008c98a97221 */ /* 0x040fe20000010100 */
[--C-:B------:R-:W-:Y:S01]  /*0dc0*/  HADD2.F32 R140, -RZ, R145.reuse.H1_H1 ;  /* 0x30000091ff8c7230 */ /* 0x100fe20000004100 */
[----:B------:R-:W-:Y:S01]  /*0dd0*/  FADD.FTZ R201, -R152, R142 ;  /* 0x0000008e98c97221 */ /* 0x000fe20000010100 */
[----:B------:R-:W-:Y:S01]  /*0de0*/  HADD2.F32 R144, -RZ, R144.H1_H1 ;  /* 0x30000090ff907230 */ /* 0x000fe20000004100 */
[C---:B-----5:R-:W-:Y:S01]  /*0df0*/  FMUL.FTZ R204, R158.reuse, R143 ;  /* 0x0000008f9ecc7220 */ /* 0x060fe20000410000 */
[----:B------:R-:W-:Y:S01]  /*0e00*/  HADD2.F32 R205, -RZ, R145.H0_H0 ;  /* 0x20000091ffcd7230 */ /* 0x000fe20000004100 */
[----:B-1----:R-:W-:Y:S01]  /*0e10*/  FMUL.FTZ R163, R158, R169 ;  /* 0x000000a99ea37220 */ /* 0x002fe20000410000 */
[--C-:B0-----:R-:W-:Y:S01]  /*0e20*/  HADD2.F32 R167, -RZ, R146.reuse.H0_H0 ;  /* 0x20000092ffa77230 */ /* 0x101fe20000004100 */
[----:B------:R-:W-:Y:S01]  /*0e30*/  FMUL.FTZ R210, R28, R141 ;  /* 0x0000008d1cd27220 */ /* 0x000fe20000410000 */
[----:B------:R-:W-:Y:S01]  /*0e40*/  HADD2.F32 R146, -RZ, R146.H1_H1 ;  /* 0x30000092ff927230 */ /* 0x000fe20000004100 */
[----:B------:R-:W-:Y:S01]  /*0e50*/  FMUL.FTZ R206, R158, R201 ;  /* 0x000000c99ece7220 */ /* 0x000fe20000410000 */
        /* <DEDUP_REMOVED lines=24> */
[----:B------:R-:W-:Y:S02]  /*0fe0*/  FADD.FTZ R147, -R152, R150 ;  /* 0x0000009698937221 */ /* 0x000fe40000010100 */
[----:B------:R-:W-:Y:S02]  /*0ff0*/  FMUL.FTZ R160, R158, R149 ;  /* 0x000000959ea07220 */ /* 0x000fe40000410000 */
        /* <DEDUP_REMOVED lines=24> */
.L_x_7346:
[----:B------:R-:W-:Y:S05]  /*1180*/  BSYNC B0 ;  /* 0x0000000000007941 */ /* 0x000fea0003800000 */
.L_x_7345:
        /* <DEDUP_REMOVED lines=17> */
[----:B------:R-:W-:Y:S01]  /*12a0*/  FADD.FTZ R161, -R152, R140 ;  /* 0x0000008c98a17221 */ /* 0x000fe20000010100 */
[----:B----4-:R-:W-:-:S03]  /*12b0*/  HADD2.F32 R141, -RZ, R144.H0_H0 ;  /* 0x20000090ff8d7230 */ /* 0x010fc60000004100 */
[----:B-----5:R-:W-:Y:S01]  /*12c0*/  FMUL.FTZ R161, R158, R161 ;  /* 0x000000a19ea17220 */ /* 0x020fe20000410000 */
[----:B------:R-:W-:Y:S01]  /*12d0*/  HADD2.F32 R144, -RZ, R144.H1_H1 ;  /* 0x30000090ff907230 */ /* 0x000fe20000004100 */
[----:B------:R-:W-:Y:S02]  /*12e0*/  FADD.FTZ R179, -R152, R143 ;  /* 0x0000008f98b37221 */ /* 0x000fe40000010100 */
[----:B-1----:R-:W-:Y:S01]  /*12f0*/  FMUL.FTZ R170, R20, R141 ;  /* 0x0000008d14aa7220 */ /* 0x002fe20000410000 */
[----:B------:R-:W-:Y:S01]  /*1300*/  HADD2.F32 R143, -RZ, R145.H0_H0 ;  /* 0x20000091ff8f7230 */ /* 0x000fe20000004100 */
[----:B------:R-:W-:Y:S02]  /*1310*/  FADD.FTZ R177, -R152, R142 ;  /* 0x0000008e98b17221 */ /* 0x000fe40000010100 */
[----:B------:R-:W-:Y:S02]  /*1320*/  FMUL.FTZ R168, R158, R175 ;  /* 0x000000af9ea87220 */ /* 0x000fe40000410000 */
[----:B0-----:R-:W-:-:S02]  /*1330*/  FMUL.FTZ R173, R19, R144 ;  /* 0x0000009013ad7220 */ /* 0x001fc40000410000 */
[----:B------:R-:W-:Y:S02]  /*1340*/  FADD.FTZ R140, R155, R170 ;  /* 0x000000aa9b8c7221 */ /* 0x000fe40000010000 */
[C---:B------:R-:W-:Y:S01]  /*1350*/  FFMA.FTZ R154, R161.reuse, R170, R154 ;  /* 0x000000aaa19a7223 */ /* 0x040fe2000001009a */
[--C-:B------:R-:W-:Y:S01]  /*1360*/  HADD2.F32 R180, -RZ, R147.reuse.H0_H0 ;  /* 0x20000093ffb47230 */ /* 0x100fe20000004100 */
[----:B------:R-:W-:Y:S01]  /*1370*/  FADD.FTZ R48, R48, R141 ;  /* 0x0000008d30307221 */ /* 0x000fe20000010000 */
[----:B------:R-:W-:Y:S01]  /*1380*/  HADD2.F32 R142, -RZ, R147.H1_H1 ;  /* 0x30000093ff8e7230 */ /* 0x000fe20000004100 */
[----:B---3--:R-:W-:Y:S01]  /*1390*/  FADD.FTZ R147, -R152, R148 ;  /* 0x0000009498937221 */ /* 0x008fe20000010100 */
[----:B------:R-:W-:Y:S01]  /*13a0*/  HADD2.F32 R145, -RZ, R145.H1_H1 ;  /* 0x30000091ff917230 */ /* 0x000fe20000004100 */
[----:B------:R-:W-:Y:S02]  /*13b0*/  FFMA.FTZ R80, R161, R141, R80 ;  /* 0x0000008da1507223 */ /* 0x000fe40000010050 */
        /* <DEDUP_REMOVED lines=45> */
.L_x_7348:
[----:B------:R-:W-:Y:S05]  /*1690*/  BSYNC B0 ;  /* 0x0000000000007941 */ /* 0x000fea0003800000 */
.L_x_7347:
[----:B------:R-:W-:Y:S01]  /*16a0*/  BSSY B0, `(.L_x_7349) ;  /* 0x000004f000007945 */ /* 0x000fe20003800000 */
[----:B------:R-:W-:Y:S05]  /*16b0*/  @!P5 BRA `(.L_x_7350) ;  /* 0x000004d00000d947 */ /* 0x000fea0003800000 */
[----:B------:R-:W-:Y:S02]  /*16c0*/  LEA R186, P1, R194, c[0x0][0x188], 0x5 ;  /* 0x00006200c2ba7a11 */ /* 0x000fe400078228ff */
[----:B------:R-:W-:-:S02]  /*16d0*/  MOV R145, 0x10 ;  /* 0x0000001000917802 */ /* 0x000fc40000000f00 */
[----:B------:R-:W-:-:S03]  /*16e0*/  LEA.HI.X R187, R194, c[0x0][0x18c], RZ, 0x5, P1 ;  /* 0x00006300c2bb7a11 */ /* 0x000fc600008f2cff */
[----:B------:R-:W-:Y:S02]  /*16f0*/  IMAD.WIDE.U32 R144, R194, R145, c[0x0][0x208] ;  /* 0x00008200c2907625 */ /* 0x000fe400078e0091 */
        /* <DEDUP_REMOVED lines=11> */
[--C-:B---3--:R-:W-:Y:S01]  /*17b0*/  HADD2.F32 R186, -RZ, R144.reuse.H0_H0 ;  /* 0x20000090ffba7230 */ /* 0x108fe20000004100 */
[----:B-----5:R-:W-:Y:S01]  /*17c0*/  FMUL.FTZ R159, R158, R159 ;  /* 0x0000009f9e9f7220 */ /* 0x020fe20000410000 */
        /* <DEDUP_REMOVED lines=9> */
[C---:B0-----:R-:W-:Y:S01]  /*1860*/  FMUL.FTZ R185, R158.reuse, R189 ;  /* 0x000000bd9eb97220 */ /* 0x041fe20000410000 */
[--C-:B------:R-:W-:Y:S01]  /*1870*/  HADD2.F32 R198, -RZ, R147.reuse.H0_H0 ;  /* 0x20000093ffc67230 */ /* 0x100fe20000004100 */
[----:B------:R-:W-:Y:S01]  /*1880*/  FMUL.FTZ R184, R158, R141 ;  /* 0x0000008d9eb87220 */ /* 0x000fe20000410000 */
[----:B------:R-:W-:Y:S01]  /*1890*/  HADD2.F32 R147, -RZ, R147.H1_H1 ;  /* 0x30000093ff937230 */ /* 0x000fe20000004100 */
[----:B------:R-:W-:-:S02]  /*18a0*/  FMUL.FTZ R187, R10, R144 ;  /* 0x000000900abb7220 */ /* 0x000fc40000410000 */
[----:B------:R-:W-:Y:S02]  /*18b0*/  FADD.FTZ R140, R155, R186 ;  /* 0x000000ba9b8c7221 */ /* 0x000fe40000010000 */
[----:B------:R-:W-:Y:S02]  /*18c0*/  FFMA.FTZ R154, R159, R186, R154 ;  /* 0x000000ba9f9a7223 */ /* 0x000fe4000001009a */
[----:B----4-:R-:W-:Y:S02]  /*18d0*/  FADD.FTZ R191, -R152, R148 ;  /* 0x0000009498bf7221 */ /* 0x010fe40000010100 */
        /* <DEDUP_REMOVED lines=43> */
.L_x_7350:
[----:B------:R-:W-:Y:S05]  /*1b90*/  BSYNC B0 ;  /* 0x0000000000007941 */ /* 0x000fea0003800000 */
.L_x_7349:
        /* <DEDUP_REMOVED lines=9> */
.L_x_7362:
        /* <DEDUP_REMOVED lines=18> */
.L_x_7363:
        /* <DEDUP_REMOVED lines=53> */
[----:B------:R-:W-:Y:S01]  /*20a0*/  F2FP.PACK_AB R140, R143, R140 ;  /* 0x0000008c8f8c723e */ /* 0x000fe200000000ff */
        /* <DEDUP_REMOVED lines=33> */
[----:B------:R-:W-:Y:S01]  /*22c0*/  F2FP.PACK_AB R141, R142, R141 ;  /* 0x0000008d8e8d723e */ /* 0x000fe200000000ff */
[----:B------:R-:W-:Y:S02]  /*22d0*/  FMUL.FTZ R150, R146, R225 ;  /* 0x000000e192967220 */ /* 0x000fe40000410000 */
[----:B------:R-:W-:Y:S01]  /*22e0*/  @P1 IMAD.WIDE.U32 R146, R0, R147, c[0x0][0x258] ;  /* 0x0000960000921625 */ /* 0x000fe200078e0093 */
[----:B------:R-:W-:Y:S02]  /*22f0*/  F2FP.PACK_AB R142, R144, R145 ;  /* 0x00000091908e723e */ /* 0x000fe400000000ff */
[----:B------:R-:W-:Y:S01]  /*2300*/  F2FP.PACK_AB R143, R150, R143 ;  /* 0x0000008f968f723e */ /* 0x000fe200000000ff */
[C---:B------:R-:W-:Y:S01]  /*2310*/  IMAD.WIDE.U32 R144, R0.reuse, R151, c[0x0][0x248] ;  /* 0x0000920000907625 */ /* 0x040fe200078e0097 */
[----:B------:R0:W-:Y:S01]  /*2320*/  @P1 STG.E.128 [R146.64], R132 ;  /* 0x0000008492001986 */ /* 0x0001e2000c101d04 */
[----:B------:R-:W-:-:S03]  /*2330*/  IADD3 R0, R0, 0x100, RZ ;  /* 0x0000010000007810 */ /* 0x000fc60007ffe0ff */
[----:B------:R0:W-:Y:S04]  /*2340*/  @P1 STG.E.128 [R146.64+0x10], R136 ;  /* 0x0000108892001986 */ /* 0x0001e8000c101d04 */
[----:B------:R0:W-:Y:S02]  /*2350*/  STG.E.128 [R144.64], R140 ;  /* 0x0000008c90007986 */ /* 0x0001e4000c101d04 */
.L_x_7354:
[----:B------:R-:W-:Y:S05]  /*2360*/  BSYNC B0 ;  /* 0x0000000000007941 */ /* 0x000fea0003800000 */
.L_x_7353:
        /* <DEDUP_REMOVED lines=22> */
[----:B------:R-:W-:Y:S01]  /*24d0*/  F2FP.PACK_AB R140, R143, R140 ;  /* 0x0000008c8f8c723e */ /* 0x000fe200000000ff */
        /* <DEDUP_REMOVED lines=43> */
.L_x_7356:
[----:B------:R-:W-:Y:S05]  /*2790*/  BSYNC B0 ;  /* 0x0000000000007941 */ /* 0x000fea0003800000 */
.L_x_7355:
        /* <DEDUP_REMOVED lines=66> */
.L_x_7358:
[----:B------:R-:W-:Y:S05]  /*2bc0*/  BSYNC B0 ;  /* 0x0000000000007941 */ /* 0x000fea0003800000 */
.L_x_7357:
        /* <DEDUP_REMOVED lines=52> */
[----:B------:R-:W-:Y:S01]  /*2f10*/  F2FP.PACK_AB R140, R141, R140 ;  /* 0x0000008c8d8c723e */ /* 0x000fe200000000ff */
[-C--:B------:R-:W-:Y:S02]  /*2f20*/  FMUL.FTZ R142, R151, R225.reuse ;  /* 0x000000e1978e7220 */ /* 0x080fe40000410000 */
[----:B------:R-:W-:Y:S01]  /*2f30*/  FMUL.FTZ R143, R146, R225 ;  /* 0x000000e1928f7220 */ /* 0x000fe20000410000 */
[----:B------:R-:W-:Y:S01]  /*2f40*/  F2FP.PACK_AB R141, R144, R145 ;  /* 0x00000091908d723e */ /* 0x000fe200000000ff */
[-C--:B------:R-:W-:Y:S02]  /*2f50*/  FMUL.FTZ R153, R153, R225.reuse ;  /* 0x000000e199997220 */ /* 0x080fe40000410000 */
[----:B------:R-:W-:Y:S01]  /*2f60*/  FMUL.FTZ R146, R158, R225 ;  /* 0x000000e19e927220 */ /* 0x000fe20000410000 */
[----:B------:R-:W-:Y:S01]  /*2f70*/  F2FP.PACK_AB R142, R143, R142 ;  /* 0x0000008e8f8e723e */ /* 0x000fe200000000ff */
[----:B------:R-:W-:-:S03]  /*2f80*/  @P1 IMAD.WIDE.U32 R144, R0, R147, c[0x0][0x258] ;  /* 0x0000960000901625 */ /* 0x000fc600078e0093 */
[----:B------:R-:W-:Y:S01]  /*2f90*/  F2FP.PACK_AB R143, R146, R153 ;  /* 0x00000099928f723e */ /* 0x000fe200000000ff */
[----:B------:R-:W-:Y:S01]  /*2fa0*/  IMAD.WIDE.U32 R146, R0, R149, c[0x0][0x248] ;  /* 0x0000920000927625 */ /* 0x000fe200078e0095 */
[----:B------:R0:W-:Y:S04]  /*2fb0*/  @P1 STG.E.128 [R144.64], R132 ;  /* 0x0000008490001986 */ /* 0x0001e8000c101d04 */
[----:B------:R0:W-:Y:S04]  /*2fc0*/  @P1 STG.E.128 [R144.64+0x10], R136 ;  /* 0x0000108890001986 */ /* 0x0001e8000c101d04 */
[----:B------:R0:W-:Y:S02]  /*2fd0*/  STG.E.128 [R146.64], R140 ;  /* 0x0000008c92007986 */ /* 0x0001e4000c101d04 */
.L_x_7360:
[----:B------:R-:W-:Y:S05]  /*2fe0*/  BSYNC B0 ;  /* 0x0000000000007941 */ /* 0x000fea0003800000 */
.L_x_7359:
[----:B------:R-:W-:Y:S02]  /*2ff0*/  IADD3 R3, R3, c[0x0][0x160], RZ ;  /* 0x0000580003037a10 */ /* 0x000fe40007ffe0ff */
[----:B------:R-:W-:-:S02]  /*3000*/  LOP3.LUT P1, RZ, R2, 0xff, RZ, 0xc0, !PT ;  /* 0x000000ff02ff7812 */ /* 0x000fc4000782c0ff */
[----:B------:R-:W-:Y:S02]  /*3010*/  ISETP.GE.AND P0, PT, R3, c[0x0][0x164], PT ;  /* 0x0000590003007a0c */ /* 0x000fe40003f06270 */
[----:B------:R-:W-:-:S11]  /*3020*/  SEL R2, RZ, 0x1, P1 ;  /* 0x00000001ff027807 */ /* 0x000fd60000800000 */
[----:B0-----:R-:W-:Y:S01]  /*3030*/  @P0 CALL.REL.NOINC `(.L_x_7342) ;  /* 0x0000001000000944 */ /* 0x001fe20003c00000 */
[----:B------:R-:W-:Y:S05]  /*3040*/  BRA `(.L_x_7361) ;  /* 0xffffd5e000007947 */ /* 0x000fea000383ffff */
.L_x_7342:
        /* <DEDUP_REMOVED lines=39> */
.L_x_7351:
[----:B------:R-:W-:Y:S02]  /*32c0*/  MOV R145, R155 ;  /* 0x0000009b00917202 */ /* 0x000fe40000000f00 */
[----:B------:R-:W-:-:S02]  /*32d0*/  MOV R150, 0x10 ;  /* 0x0000001000967802 */ /* 0x000fc40000000f00 */
[----:B------:R-:W-:Y:S02]  /*32e0*/  MOV R195, 0x1f ;  /* 0x0000001f00c37802 */ /* 0x000fe40000000f00 */
[----:B------:R-:W-:Y:S02]  /*32f0*/  MOV R152, 0xffffffff ;  /* 0xffffffff00987802 */ /* 0x000fe40000000f00 */
[----:B------:R-:W-:Y:S02]  /*3300*/  MOV R140, 0x3320 ;  /* 0x00003320008c7802 */ /* 0x000fe40000000f00 */
[----:B------:R-:W-:Y:S05]  /*3310*/  CALL.REL.NOINC `($__internal_120_$__cuda_sm70_shflsync_down_p) ;  /* 0x0000045000007944 */ /* 0x000fea0003c00000 */
[----:B-1----:R-:W-:Y:S01]  /*3320*/  MOV R144, R195 ;  /* 0x000000c300907202 */ /* 0x002fe20000000f00 */
[----:B0-----:R-:W-:Y:S05]  /*3330*/  BRA `(.L_x_7362) ;  /* 0xffffe8f000007947 */ /* 0x001fea000383ffff */
.L_x_7352:
[----:B------:R-:W-:Y:S01]  /*3340*/  HFMA2.MMA R150, -RZ, RZ, 0, 9.5367431640625e-07 ;  /* 0x00000010ff967435 */ /* 0x000fe200000001ff */
[----:B------:R-:W-:Y:S02]  /*3350*/  MOV R145, R154 ;  /* 0x0000009a00917202 */ /* 0x000fe40000000f00 */
[----:B------:R-:W-:Y:S02]  /*3360*/  MOV R195, 0x1f ;  /* 0x0000001f00c37802 */ /* 0x000fe40000000f00 */
[----:B------:R-:W-:-:S02]  /*3370*/  MOV R152, 0xffffffff ;  /* 0xffffffff00987802 */ /* 0x000fc40000000f00 */
[----:B------:R-:W-:Y:S02]  /*3380*/  MOV R140, 0x33a0 ;  /* 0x000033a0008c7802 */ /* 0x000fe40000000f00 */
[----:B01----:R-:W-:Y:S05]  /*3390*/  CALL.REL.NOINC `($__internal_120_$__cuda_sm70_shflsync_down_p) ;  /* 0x000003d000007944 */ /* 0x003fea0003c00000 */
[----:B------:R-:W-:Y:S01]  /*33a0*/  FADD.FTZ R144, R144, R155 ;  /* 0x0000009b90907221 */ /* 0x000fe20000010000 */
[----:B0-----:R-:W-:Y:S01]  /*33b0*/  HFMA2.MMA R150, -RZ, RZ, 0, 4.76837158203125e-07 ;  /* 0x00000008ff967435 */ /* 0x001fe200000001ff */
[----:B-1----:R-:W-:Y:S01]  /*33c0*/  FADD.FTZ R154, R154, R195 ;  /* 0x000000c39a9a7221 */ /* 0x002fe20000010000 */
[----:B------:R-:W-:Y:S02]  /*33d0*/  MOV R195, 0x1f ;  /* 0x0000001f00c37802 */ /* 0x000fe40000000f00 */
[----:B------:R-:W-:Y:S02]  /*33e0*/  MOV R152, 0xffffffff ;  /* 0xffffffff00987802 */ /* 0x000fe40000000f00 */
[----:B------:R-:W-:Y:S02]  /*33f0*/  MOV R145, R144 ;  /* 0x0000009000917202 */ /* 0x000fe40000000f00 */
[----:B------:R-:W-:Y:S02]  /*3400*/  MOV R140, 0x3420 ;  /* 0x00003420008c7802 */ /* 0x000fe40000000f00 */
[----:B------:R-:W-:Y:S05]  /*3410*/  CALL.REL.NOINC `($__internal_120_$__cuda_sm70_shflsync_down_p) ;  /* 0x0000035000007944 */ /* 0x000fea0003c00000 */
[----:B0-----:R-:W-:Y:S01]  /*3420*/  HFMA2.MMA R150, -RZ, RZ, 0, 4.76837158203125e-07 ;  /* 0x00000008ff967435 */ /* 0x001fe200000001ff */
[----:B-1----:R-:W-:-:S02]  /*3430*/  MOV R143, R195 ;  /* 0x000000c3008f7202 */ /* 0x002fc40000000f00 */
[----:B------:R-:W-:Y:S02]  /*3440*/  MOV R145, R154 ;  /* 0x0000009a00917202 */ /* 0x000fe40000000f00 */
[----:B------:R-:W-:Y:S02]  /*3450*/  MOV R195, 0x1f ;  /* 0x0000001f00c37802 */ /* 0x000fe40000000f00 */
[----:B------:R-:W-:Y:S02]  /*3460*/  MOV R152, 0xffffffff ;  /* 0xffffffff00987802 */ /* 0x000fe40000000f00 */
[----:B------:R-:W-:Y:S02]  /*3470*/  MOV R140, 0x3490 ;  /* 0x00003490008c7802 */ /* 0x000fe40000000f00 */
[----:B------:R-:W-:Y:S05]  /*3480*/  CALL.REL.NOINC `($__internal_120_$__cuda_sm70_shflsync_down_p) ;  /* 0x000002e000007944 */ /* 0x000fea0003c00000 */
[----:B------:R-:W-:Y:S01]  /*3490*/  FADD.FTZ R144, R143, R144 ;  /* 0x000000908f907221 */ /* 0x000fe20000010000 */
[----:B0-----:R-:W-:Y:S01]  /*34a0*/  HFMA2.MMA R150, -RZ, RZ, 0, 2.384185791015625e-07 ;  /* 0x00000004ff967435 */ /* 0x001fe200000001ff */
[----:B-1----:R-:W-:Y:S01]  /*34b0*/  FADD.FTZ R154, R154, R195 ;  /* 0x000000c39a9a7221 */ /* 0x002fe20000010000 */
[----:B------:R-:W-:Y:S02]  /*34c0*/  MOV R195, 0x1f ;  /* 0x0000001f00c37802 */ /* 0x000fe40000000f00 */
[----:B------:R-:W-:-:S02]  /*34d0*/  MOV R152, 0xffffffff ;  /* 0xffffffff00987802 */ /* 0x000fc40000000f00 */
[----:B------:R-:W-:Y:S02]  /*34e0*/  MOV R145, R144 ;  /* 0x0000009000917202 */ /* 0x000fe40000000f00 */
[----:B------:R-:W-:Y:S02]  /*34f0*/  MOV R140, 0x3510 ;  /* 0x00003510008c7802 */ /* 0x000fe40000000f00 */
[----:B------:R-:W-:Y:S05]  /*3500*/  CALL.REL.NOINC `($__internal_120_$__cuda_sm70_shflsync_down_p) ;  /* 0x0000026000007944 */ /* 0x000fea0003c00000 */
[----:B0-----:R-:W-:Y:S01]  /*3510*/  HFMA2.MMA R150, -RZ, RZ, 0, 2.384185791015625e-07 ;  /* 0x00000004ff967435 */ /* 0x001fe200000001ff */
[----:B-1----:R-:W-:Y:S02]  /*3520*/  MOV R143, R195 ;  /* 0x000000c3008f7202 */ /* 0x002fe40000000f00 */
[----:B------:R-:W-:Y:S02]  /*3530*/  MOV R145, R154 ;  /* 0x0000009a00917202 */ /* 0x000fe40000000f00 */
[----:B------:R-:W-:Y:S02]  /*3540*/  MOV R195, 0x1f ;  /* 0x0000001f00c37802 */ /* 0x000fe40000000f00 */
[----:B------:R-:W-:Y:S02]  /*3550*/  MOV R152, 0xffffffff ;  /* 0xffffffff00987802 */ /* 0x000fe40000000f00 */
[----:B------:R-:W-:-:S02]  /*3560*/  MOV R140, 0x3580 ;  /* 0x00003580008c7802 */ /* 0x000fc40000000f00 */
[----:B------:R-:W-:Y:S05]  /*3570*/  CALL.REL.NOINC `($__internal_120_$__cuda_sm70_shflsync_down_p) ;  /* 0x000001f000007944 */ /* 0x000fea0003c00000 */
[----:B------:R-:W-:Y:S01]  /*3580*/  FADD.FTZ R144, R143, R144 ;  /* 0x000000908f907221 */ /* 0x000fe20000010000 */
[----:B0-----:R-:W-:Y:S01]  /*3590*/  HFMA2.MMA R150, -RZ, RZ, 0, 1.1920928955078125e-07 ;  /* 0x00000002ff967435 */ /* 0x001fe200000001ff */
[----:B-1----:R-:W-:Y:S01]  /*35a0*/  FADD.FTZ R148, R154, R195 ;  /* 0x000000c39a947221 */ /* 0x002fe20000010000 */
[----:B------:R-:W-:-:S02]  /*35b0*/  MOV R195, 0x1f ;  /* 0x0000001f00c37802 */ /* 0x000fc40000000f00 */
[----:B------:R-:W-:Y:S02]  /*35c0*/  MOV R152, 0xffffffff ;  /* 0xffffffff00987802 */ /* 0x000fe40000000f00 */
[----:B------:R-:W-:Y:S02]  /*35d0*/  MOV R145, R144 ;  /* 0x0000009000917202 */ /* 0x000fe40000000f00 */
[----:B------:R-:W-:Y:S02]  /*35e0*/  MOV R140, 0x3600 ;  /* 0x00003600008c7802 */ /* 0x000fe40000000f00 */
[----:B------:R-:W-:Y:S05]  /*35f0*/  CALL.REL.NOINC `($__internal_120_$__cuda_sm70_shflsync_down_p) ;  /* 0x0000017000007944 */ /* 0x000fea0003c00000 */
[----:B0-----:R-:W-:Y:S01]  /*3600*/  HFMA2.MMA R150, -RZ, RZ, 0, 1.1920928955078125e-07 ;  /* 0x00000002ff967435 */ /* 0x001fe200000001ff */
[----:B-1----:R-:W-:Y:S02]  /*3610*/  MOV R143, R195 ;  /* 0x000000c3008f7202 */ /* 0x002fe40000000f00 */
[----:B------:R-:W-:Y:S02]  /*3620*/  MOV R145, R148 ;  /* 0x0000009400917202 */ /* 0x000fe40000000f00 */
[----:B------:R-:W-:Y:S02]  /*3630*/  MOV R195, 0x1f ;  /* 0x0000001f00c37802 */ /* 0x000fe40000000f00 */
[----:B------:R-:W-:-:S02]  /*3640*/  MOV R152, 0xffffffff ;  /* 0xffffffff00987802 */ /* 0x000fc40000000f00 */
[----:B------:R-:W-:Y:S02]  /*3650*/  MOV R140, 0x3670 ;  /* 0x00003670008c7802 */ /* 0x000fe40000000f00 */
[----:B------:R-:W-:Y:S05]  /*3660*/  CALL.REL.NOINC `($__internal_120_$__cuda_sm70_shflsync_down_p) ;  /* 0x0000010000007944 */ /* 0x000fea0003c00000 */
[----:B------:R-:W-:Y:S01]  /*3670*/  FADD.FTZ R146, R143, R144 ;  /* 0x000000908f927221 */ /* 0x000fe20000010000 */
[----:B0-----:R-:W-:Y:S01]  /*3680*/  HFMA2.MMA R150, -RZ, RZ, 0, 5.9604644775390625e-08 ;  /* 0x00000001ff967435 */ /* 0x001fe200000001ff */
[----:B-1----:R-:W-:Y:S01]  /*3690*/  FADD.FTZ R148, R148, R195 ;  /* 0x000000c394947221 */ /* 0x002fe20000010000 */
[----:B------:R-:W-:Y:S02]  /*36a0*/  MOV R195, 0x1f ;  /* 0x0000001f00c37802 */ /* 0x000fe40000000f00 */
[----:B------:R-:W-:Y:S02]  /*36b0*/  MOV R152, 0xffffffff ;  /* 0xffffffff00987802 */ /* 0x000fe40000000f00 */
[----:B------:R-:W-:Y:S02]  /*36c0*/  MOV R145, R146 ;  /* 0x0000009200917202 */ /* 0x000fe40000000f00 */
[----:B------:R-:W-:Y:S02]  /*36d0*/  MOV R140, 0x36f0 ;  /* 0x000036f0008c7802 */ /* 0x000fe40000000f00 */
[----:B------:R-:W-:Y:S05]  /*36e0*/  CALL.REL.NOINC `($__internal_120_$__cuda_sm70_shflsync_down_p) ;  /* 0x0000008000007944 */ /* 0x000fea0003c00000 */
[----:B0-----:R-:W-:Y:S01]  /*36f0*/  HFMA2.MMA R150, -RZ, RZ, 0, 5.9604644775390625e-08 ;  /* 0x00000001ff967435 */ /* 0x001fe200000001ff */
[----:B-1----:R-:W-:-:S02]  /*3700*/  MOV R147, R195 ;  /* 0x000000c300937202 */ /* 0x002fc40000000f00 */
[----:B------:R-:W-:Y:S02]  /*3710*/  MOV R145, R148 ;  /* 0x0000009400917202 */ /* 0x000fe40000000f00 */
[----:B------:R-:W-:Y:S02]  /*3720*/  MOV R195, 0x1f ;  /* 0x0000001f00c37802 */ /* 0x000fe40000000f00 */
[----:B------:R-:W-:Y:S02]  /*3730*/  MOV R152, 0xffffffff ;  /* 0xffffffff00987802 */ /* 0x000fe40000000f00 */
[----:B------:R-:W-:Y:S02]  /*3740*/  MOV R140, 0x3760 ;  /* 0x00003760008c7802 */ /* 0x000fe40000000f00 */
[----:B------:R-:W-:Y:S05]  /*3750*/  CALL.REL.NOINC `($__internal_120_$__cuda_sm70_shflsync_down_p) ;  /* 0x0000001000007944 */ /* 0x000fea0003c00000 */
[----:B01----:R-:W-:Y:S05]  /*3760*/  BRA `(.L_x_7363) ;  /* 0xffffe5e000007947 */ /* 0x003fea000383ffff */
        .weak           $__internal_120_$__cuda_sm70_shflsync_down_p
        .type           $__internal_120_$__cuda_sm70_shflsync_down_p,@function
        .size           $__internal_120_$__cuda_sm70_shflsync_down_p,(.L_x_11854 - $__internal_120_$__cuda_sm70_shflsync_down_p)
$__internal_120_$__cuda_sm70_shflsync_down_p:
[----:B------:R-:W-:Y:S01]  /*3770*/  HFMA2.MMA R141, -RZ, RZ, 0, 0 ;  /* 0x00000000ff8d7435 */ /* 0x000fe200000001ff */
[----:B------:R-:W-:Y:S04]  /*3780*/  WARPSYNC R152 ;  /* 0x0000009800007348 */ /* 0x000fe80003800000 */
[----:B------:R0:W1:Y:S01]  /*3790*/  SHFL.DOWN PT, R195, R145, R150, R195 ;  /* 0x0800009691c37389 */ /* 0x00006200000e00c3 */
[----:B------:R-:W-:Y:S05]  /*37a0*/  RET.REL.NODEC R140 `(_ZN10layer_norm13ln_bwd_kernelINS_13Kernel_traitsI6__halfS2_fS2_fjLj8192ELj1ELj1ELj8ELj16ENS_18Kernel_traits_baseILj8192ES2_S2_fS2_fjLj256EEEEELb0ELb0ELb0ELb0EEEvNS_9BwdParamsE) ;  /* 0xffffc8508c007950 */ /* 0x000fea0003c3ffff */
.L_x_7364:
        /* <DEDUP_REMOVED lines=13> */
.L_x_11854:


//--------------------- .text._ZN10layer_norm13ln_bwd_kernelINS_13Kernel_traitsI6__halfS2_fS2_fjLj8192ELj1ELj1ELj8ELj16ENS_18Kernel_traits_baseILj8192ES2_S2_fS2_fjLj256EEEEELb0ELb0ELb0ELb1EEEvNS_9BwdParamsE --------------------------
	.section	.text._ZN10layer_norm13ln_bwd_kernelINS_13Kernel_traitsI6__halfS2_fS2_fjLj8192ELj1ELj1ELj8ELj16ENS_18Kernel_traits_baseILj8192ES2_S2_fS2_fjLj256EEEEELb0ELb0ELb0ELb1EEEvNS_9BwdParamsE,"ax",@progbits
	.sectioninfo	@"SHI_REGISTERS=249"
	.align	128
        .global         _ZN10layer_norm13ln_bwd_kernelINS_13Kernel_traitsI6__halfS2_fS2_fjLj8192ELj1ELj1ELj8ELj16ENS_18Kernel_traits_baseILj8192ES2_S2_fS2_fjLj256EEEEELb0ELb0ELb0ELb1EEEvNS_9BwdParamsE
        .type           _ZN10layer_norm13ln_bwd_kernelINS_13Kernel_traitsI6__halfS2_fS2_fjLj8192ELj1ELj1ELj8ELj16ENS_18Kernel_traits_baseILj8192ES2_S2_fS2_fjLj256EEEEELb0ELb0ELb0ELb1EEEvNS_9BwdParamsE,@function
        .size           _ZN10layer_norm13ln_bwd_kernelINS_13Kernel_traitsI6__halfS2_fS2_fjLj8192ELj1ELj1ELj8ELj16ENS_18Kernel_traits_baseILj8192ES2_S2_fS2_fjLj256EEEEELb0ELb0ELb0ELb1EEEvNS_9BwdParamsE,(.L_x_11855 - _ZN10layer_norm13ln_bwd_kernelINS_13Kernel_traitsI6__halfS2_fS2_fjLj8192ELj1ELj1ELj8ELj16ENS_18Kernel_traits_baseILj8192ES2_S2_fS2_fjLj256EEEEELb0ELb0ELb0ELb1EEEvNS_9BwdParamsE)
        .other          _ZN10layer_norm13ln_bwd_kernelINS_13Kernel_traitsI6__halfS2_fS2_fjLj8192ELj1ELj1ELj8ELj16ENS_18Kernel_traits_baseILj8192ES2_S2_fS2_fjLj256EEEEELb0ELb0ELb0ELb1EEEvNS_9BwdParamsE,@"STO_CUDA_ENTRY STV_DEFAULT"
_ZN10layer_norm13ln_bwd_kernelINS_13Kernel_traitsI6__halfS2_fS2_fjLj8192ELj1ELj1ELj8ELj16ENS_18Kernel_traits_baseILj8192ES2_S2_fS2_fjLj256EEEEELb0ELb0ELb0ELb1EEEvNS_9BwdParamsE:
.text._ZN10layer_norm13ln_bwd_kernelINS_13Kernel_traitsI6__halfS2_fS2_fjLj8192ELj1ELj1ELj8ELj16ENS_18Kernel_traits_baseILj8192ES2_S2_fS2_fjLj256EEEEELb0ELb0ELb0ELb1EEEvNS_9BwdParamsE:
        /* <DEDUP_REMOVED lines=40> */
.L_x_7365:
        /* <DEDUP_REMOVED lines=73> */
.L_x_7370:
[----:B------:R-:W-:Y:S01]  /*0710*/  ISETP.NE.U32.AND P0, PT, RZ, c[0x0][0x1c0], PT ;  /* 0x00007000ff007a0c */ /* 0x000fe20003f05070 */
[----:B------:R-:W-:Y:S01]  /*0720*/  IMAD R84, R196, c[0x0][0x168], RZ ;  /* 0x00005a00c4547a24 */ /* 0x000fe200078e02ff */
[----:B------:R-:W-:Y:S02]  /*0730*/  LOP3.LUT R198, R0, 0xff, RZ, 0xc0, !PT ;  /* 0x000000ff00c67812 */ /* 0x000fe400078ec0ff */
[----:B------:R-:W-:Y:S02]  /*0740*/  ISETP.NE.AND.EX P0, PT, RZ, c[0x0][0x1c4], PT, P0 ;  /* 0x00007100ff007a0c */ /* 0x000fe40003f05300 */
[----:B------:R-:W-:Y:S02]  /*0750*/  SHF.R.S32.HI R85, RZ, 0x1f, R84 ;  /* 0x0000001fff557819 */ /* 0x000fe40000011454 */
[----:B------:R-:W-:Y:S02]  /*0760*/  MOV R179, 0x4 ;  /* 0x0000000400b37802 */ /* 0x000fe40000000f00 */
[----:B------:R-:W-:-:S02]  /*0770*/  LEA.HI R85, R85, R84, RZ, 0x3 ;  /* 0x0000005455557211 */ /* 0x000fc400078f18ff */
[----:B------:R-:W-:Y:S01]  /*0780*/  MOV R124, 0x10 ;  /* 0x00000010007c7802 */ /* 0x000fe20000000f00 */
[C---:B------:R-:W-:Y:S01]  /*0790*/  IMAD.WIDE R96, R196.reuse, R179, c[0x0][0x1a0] ;  /* 0x00006800c4607625 */ /* 0x040fe200078e02b3 */
[----:B------:R-:W-:Y:S02]  /*07a0*/  LEA.HI.SX32 R198, R85, R198, 0x1d ;  /* 0x000000c655c67211 */ /* 0x000fe400078feaff */
[----:B------:R-:W-:Y:S02]  /*07b0*/  SHF.R.S32.HI R87, RZ, 0x1f, R196 ;  /* 0x0000001fff577819 */ /* 0x000fe400000114c4 */
[----:B------:R-:W-:Y:S02]  /*07c0*/  @P0 LEA R104, P1, R196, c[0x0][0x1c0], 0x1 ;  /* 0x00007000c4680a11 */ /* 0x000fe400078208ff */
[----:B------:R-:W-:Y:S01]  /*07d0*/  MOV R174, 0x20 ;  /* 0x0000002000ae7802 */ /* 0x000fe20000000f00 */
[C---:B------:R-:W-:Y:S01]  /*07e0*/  IMAD.WIDE.U32 R88, R198.reuse, R124, c[0x0][0x208] ;  /* 0x00008200c6587625 */ /* 0x040fe200078e007c */
[C---:B------:R-:W-:Y:S01]  /*07f0*/  IADD3 R199, R198.reuse, 0x100, RZ ;  /* 0x00000100c6c77810 */ /* 0x040fe20007ffe0ff */
[----:B------:R0:W2:Y:S01]  /*0800*/  LDG.E R205, [R96.64] ;  /* 0x0000000460cd7981 */ /* 0x0000a2000c1e1900 */
[----:B------:R-:W-:-:S02]  /*0810*/  IADD3 R202, R198, 0x200, RZ ;  /* 0x00000200c6ca7810 */ /* 0x000fc40007ffe0ff */
[C---:B------:R-:W-:Y:S01]  /*0820*/  IADD3 R197, R198.reuse, 0x300, RZ ;  /* 0x00000300c6c57810 */ /* 0x040fe20007ffe0ff */
[-C--:B------:R-:W-:Y:S01]  /*0830*/  IMAD.WIDE.U32 R116, R198, R174.reuse, c[0x0][0x188] ;  /* 0x00006200c6747625 */ /* 0x080fe200078e00ae */
[----:B------:R-:W-:Y:S01]  /*0840*/  @P0 LEA.HI.X R105, R196, c[0x0][0x1c4], R87, 0x1, P1 ;  /* 0x00007100c4690a11 */ /* 0x000fe200008f0c57 */
[----:B------:R-:W3:Y:S02]  /*0850*/  LDG.E.128 R88, [R88.64] ;  /* 0x0000000458587981 */ /* 0x000ee4000c1e1d00 */
[----:B------:R-:W-:Y:S02]  /*0860*/  IMAD.WIDE.U32 R128, R199, R174, c[0x0][0x188] ;  /* 0x00006200c7807625 */ /* 0x000fe400078e00ae */
[----:B------:R1:W4:Y:S02]  /*0870*/  @P0 LDG.E.U16 R204, [R104.64] ;  /* 0x0000000468cc0981 */ /* 0x000324000c1e1500 */
[----:B------:R-:W-:Y:S02]  /*0880*/  IMAD.WIDE.U32 R112, R202, R124, c[0x0][0x208] ;  /* 0x00008200ca707625 */ /* 0x000fe400078e007c */
[----:B------:R0:W4:Y:S02]  /*0890*/  LDG.E.128 R84, [R116.64] ;  /* 0x0000000474547981 */ /* 0x000124000c1e1d00 */
[----:B------:R-:W-:-:S02]  /*08a0*/  IMAD.WIDE.U32 R200, R197, R174, c[0x0][0x188] ;  /* 0x00006200c5c87625 */ /* 0x000fc400078e00ae */
[----:B------:R0:W4:Y:S02]  /*08b0*/  LDG.E.128 R92, [R116.64+0x10] ;  /* 0x00001004745c7981 */ /* 0x000124000c1e1d00 */
[----:B------:R-:W-:Y:S02]  /*08c0*/  IMAD.WIDE R178, R196, R179, c[0x0][0x1a8] ;  /* 0x00006a00c4b27625 */ /* 0x000fe400078e02b3 */
[----:B-1----:R1:W4:Y:S02]  /*08d0*/  LDG.E.128 R104, [R128.64+0x10] ;  /* 0x0000100480687981 */ /* 0x002324000c1e1d00 */
[-C--:B------:R-:W-:Y:S02]  /*08e0*/  IMAD.WIDE.U32 R100, R199, R124.reuse, c[0x0][0x208] ;  /* 0x00008200c7647625 */ /* 0x080fe400078e007c */
[----:B------:R-:W4:Y:S02]  /*08f0*/  LDG.E.128 R112, [R112.64] ;  /* 0x0000000470707981 */ /* 0x000f24000c1e1d00 */
[----:B------:R-:W-:-:S02]  /*0900*/  IMAD.WIDE.U32 R124, R197, R124, c[0x0][0x208] ;  /* 0x00008200c57c7625 */ /* 0x000fc400078e007c */
[----:B------:R-:W4:Y:S04]  /*0910*/  LDG.E.128 R120, [R200.64] ;  /* 0x00000004c8787981 */ /* 0x000f28000c1e1d00 */
[----:B------:R1:W4:Y:S01]  /*0920*/  LDG.E R179, [R178.64] ;  /* 0x00000004b2b37981 */ /* 0x000322000c1e1900 */
[----:B------:R-:W-:-:S03]  /*0930*/  IMAD.WIDE.U32 R168, R202, R174, c[0x0][0x188] ;  /* 0x00006200caa87625 */ /* 0x000fc600078e00ae */
[----:B0-----:R1:W4:Y:S04]  /*0940*/  LDG.E.128 R96, [R128.64] ;  /* 0x0000000480607981 */ /* 0x001328000c1e1d00 */
[----:B------:R-:W4:Y:S04]  /*0950*/  LDG.E.128 R124, [R124.64] ;  /* 0x000000047c7c7981 */ /* 0x000f28000c1e1d00 */
[----:B------:R0:W4:Y:S04]  /*0960*/  LDG.E.128 R108, [R168.64] ;  /* 0x00000004a86c7981 */ /* 0x000128000c1e1d00 */
[----:B-1----:R-:W4:Y:S04]  /*0970*/  LDG.E.128 R128, [R200.64+0x10] ;  /* 0x00001004c8807981 */ /* 0x002f28000c1e1d00 */
[----:B------:R-:W4:Y:S04]  /*0980*/  LDG.E.128 R100, [R100.64] ;  /* 0x0000000464647981 */ /* 0x000f28000c1e1d00 */
[----:B------:R0:W4:Y:S01]  /*0990*/  LDG.E.128 R116, [R168.64+0x10] ;  /* 0x00001004a8747981 */ /* 0x000122000c1e1d00 */
[----:B------:R-:W-:-:S04]  /*09a0*/  ISETP.NE.U32.AND P1, PT, RZ, c[0x0][0x218], PT ;  /* 0x00008600ff007a0c */ /* 0x000fc80003f25070 */
[----:B------:R-:W-:Y:S01]  /*09b0*/  ISETP.NE.AND.EX P1, PT, RZ, c[0x0][0x21c], PT, P1 ;  /* 0x00008700ff007a0c */ /* 0x000fe20003f25310 */
[----:B------:R-:W-:-:S12]  /*09c0*/  ULDC.U8 UR6, c[0x0][0x1f0] ;  /* 0x00007c0000067ab9 */ /* 0x000fd80000000000 */
[----:B------:R-:W-:-:S04]  /*09d0*/  @P1 IMAD.WIDE.U32 R172, R198, R174, c[0x0][0x218] ;  /* 0x00008600c6ac1625 */ /* 0x000fc800078e00ae */
[-C--:B------:R-:W-:Y:S01]  /*09e0*/  @P1 IMAD.WIDE.U32 R170, R199, R174.reuse, c[0x0][0x218] ;  /* 0x00008600c7aa1625 */ /* 0x080fe200078e00ae */
[----:B------:R2:W5:Y:S03]  /*09f0*/  @P1 LDG.E.128 R44, [R172.64] ;  /* 0x00000004ac2c1981 */ /* 0x000566000c1e1d00 */
[-C--:B0-----:R-:W-:Y:S01]  /*0a00*/  @P1 IMAD.WIDE.U32 R168, R202, R174.reuse, c[0x0][0x218] ;  /* 0x00008600caa81625 */ /* 0x081fe200078e00ae */
        /* <DEDUP_REMOVED lines=9> */
[----:B------:R-:W-:Y:S02]  /*0aa0*/  MOV R178, 0x3f800000 ;  /* 0x3f80000000b27802 */ /* 0x000fe40000000f00 */
[----:B--2---:R-:W-:Y:S01]  /*0ab0*/  FSEL R172, R205, RZ, !P1 ;  /* 0x000000ffcdac7208 */ /* 0x004fe20004800000 */
[--C-:B---3--:R-:W-:Y:S02]  /*0ac0*/  HADD2.F32 R170, -RZ, R88.reuse.H0_H0 ;  /* 0x20000058ffaa7230 */ /* 0x108fe40000004100 */
[----:B0-----:R-:W-:Y:S02]  /*0ad0*/  HADD2.F32 R169, -RZ, R88.H1_H1 ;  /* 0x30000058ffa97230 */ /* 0x001fe40000004100 */
[----:B----4-:R-:W-:Y:S01]  /*0ae0*/  @P0 HADD2.F32 R178, -RZ, R204.H0_H0 ;  /* 0x200000ccffb20230 */ /* 0x010fe20000004100 */
[C---:B------:R-:W-:Y:S02]  /*0af0*/  FADD.FTZ R204, -R172.reuse, R85 ;  /* 0x00000055accc7221 */ /* 0x040fe40000010100 */
[----:B------:R-:W-:-:S02]  /*0b00*/  FADD.FTZ R210, -R172, R84 ;  /* 0x00000054acd27221 */ /* 0x000fc40000010100 */
[C---:B------:R-:W-:Y:S02]  /*0b10*/  FADD.FTZ R94, -R172.reuse, R94 ;  /* 0x0000005eac5e7221 */ /* 0x040fe40000010100 */
[C---:B------:R-:W-:Y:S01]  /*0b20*/  FADD.FTZ R88, -R172.reuse, R95 ;  /* 0x0000005fac587221 */ /* 0x040fe20000010100 */
[--C-:B------:R-:W-:Y:S01]  /*0b30*/  HADD2.F32 R85, -RZ, R91.reuse.H0_H0 ;  /* 0x2000005bff557230 */ /* 0x100fe20000004100 */
[C---:B------:R-:W-:Y:S01]  /*0b40*/  FADD.FTZ R216, -R172.reuse, R105 ;  /* 0x00000069acd87221 */ /* 0x040fe20000010100 */
[----:B------:R-:W-:Y:S01]  /*0b50*/  HADD2.F32 R84, -RZ, R91.H1_H1 ;  /* 0x3000005bff547230 */ /* 0x000fe20000004100 */
[C---:B------:R-:W-:Y:S01]  /*0b60*/  FADD.FTZ R218, -R172.reuse, R107 ;  /* 0x0000006bacda7221 */ /* 0x040fe20000010100 */
[--C-:B------:R-:W-:Y:S02]  /*0b70*/  HADD2.F32 R105, -RZ, R115.reuse.H0_H0 ;  /* 0x20000073ff697230 */ /* 0x100fe40000004100 */
[----:B------:R-:W-:Y:S01]  /*0b80*/  HADD2.F32 R226, -RZ, R115.H1_H1 ;  /* 0x30000073ffe27230 */ /* 0x000fe20000004100 */
[----:B------:R-:W-:-:S02]  /*0b90*/  FADD.FTZ R232, -R172, R121 ;  /* 0x00000079ace87221 */ /* 0x000fc40000010100 */
[----:B------:R-:W-:Y:S02]  /*0ba0*/  FADD.FTZ R234, -R172, R123 ;  /* 0x0000007bacea7221 */ /* 0x000fe40000010100 */
[C---:B------:R-:W-:Y:S02]  /*0bb0*/  FMUL.FTZ R204, R179.reuse, R204 ;  /* 0x000000ccb3cc7220 */ /* 0x040fe40000410000 */
[C---:B------:R-:W-:Y:S02]  /*0bc0*/  FMUL.FTZ R115, R179.reuse, R94 ;  /* 0x0000005eb3737220 */ /* 0x040fe40000410000 */
[C---:B------:R-:W-:Y:S02]  /*0bd0*/  FMUL.FTZ R121, R179.reuse, R88 ;  /* 0x00000058b3797220 */ /* 0x040fe40000410000 */
[----:B------:R-:W-:Y:S02]  /*0be0*/  FMUL.FTZ R210, R179, R210 ;  /* 0x000000d2b3d27220 */ /* 0x000fe40000410000 */
[----:B------:R-:W-:Y:S01]  /*0bf0*/  FMUL.FTZ R107, R195, R170 ;  /* 0x000000aac36b7220 */ /* 0x000fe20000410000 */
[----:B------:R-:W-:-:S02]  /*0c00*/  HADD2.F32 R123, -RZ, R125.H0_H0 ;  /* 0x2000007dff7b7230 */ /* 0x000fc40000004100 */
[----:B------:R-:W-:Y:S01]  /*0c10*/  HADD2.F32 R236, -RZ, R125.H1_H1 ;  /* 0x3000007dffec7230 */ /* 0x000fe20000004100 */
[----:B------:R-:W-:Y:S01]  /*0c20*/  FADD.FTZ R150, R169, R150 ;  /* 0x00000096a9967221 */ /* 0x000fe20000010000 */
[--C-:B------:R-:W-:Y:S01]  /*0c30*/  HADD2.F32 R125, -RZ, R126.reuse.H0_H0 ;  /* 0x2000007eff7d7230 */ /* 0x100fe20000004100 */
[----:B------:R-:W-:Y:S01]  /*0c40*/  FFMA.FTZ R151, R204, R169, R151 ;  /* 0x000000a9cc977223 */ /* 0x000fe20000010097 */
[----:B------:R-:W-:Y:S01]  /*0c50*/  HADD2.F32 R238, -RZ, R126.H1_H1 ;  /* 0x3000007effee7230 */ /* 0x000fe20000004100 */
[----:B------:R-:W-:Y:S01]  /*0c60*/  FADD.FTZ R242, -R172, R128 ;  /* 0x00000080acf27221 */ /* 0x000fe20000010100 */
[----:B------:R-:W-:Y:S01]  /*0c70*/  HADD2.F32 R168, -RZ, R89.H0_H0 ;  /* 0x20000059ffa87230 */ /* 0x000fe20000004100 */
        /* <DEDUP_REMOVED lines=8> */
[----:B------:R-:W-:-:S02]  /*0d00*/  FADD.FTZ R84, RZ, R107 ;  /* 0x0000006bff547221 */ /* 0x000fc40000010000 */
[----:B------:R-:W-:Y:S01]  /*0d10*/  FFMA.FTZ R85, R210, R107, RZ ;  /* 0x0000006bd2557223 */ /* 0x000fe200000100ff */
[----:B------:R-:W-:Y:S01]  /*0d20*/  HADD2.F32 R89, -RZ, R89.H1_H1 ;  /* 0x30000059ff597230 */ /* 0x000fe20000004100 */
[C---:B------:R-:W-:Y:S02]  /*0d30*/  FADD.FTZ R220, -R172.reuse, R109 ;  /* 0x0000006dacdc7221 */ /* 0x040fe40000010100 */
[----:B------:R-:W-:Y:S02]  /*0d40*/  FADD.FTZ R208, -R172, R87 ;  /* 0x00000057acd07221 */ /* 0x000fe40000010100 */
[----:B------:R-:W-:Y:S02]  /*0d50*/  FMUL.FTZ R206, R179, R206 ;  /* 0x000000ceb3ce7220 */ /* 0x000fe40000410000 */
[----:B------:R-:W-:Y:S02]  /*0d60*/  FMUL.FTZ R109, R193, R168 ;  /* 0x000000a8c16d7220 */ /* 0x000fe40000410000 */
[----:B------:R-:W-:-:S02]  /*0d70*/  FADD.FTZ R84, R84, R169 ;  /* 0x000000a954547221 */ /* 0x000fc40000010000 */
[----:B------:R-:W-:Y:S01]  /*0d80*/  FFMA.FTZ R85, R204, R169, R85 ;  /* 0x000000a9cc557223 */ /* 0x000fe20000010055 */
[----:B------:R-:W-:Y:S01]  /*0d90*/  HADD2.F32 R87, -RZ, R90.H0_H0 ;  /* 0x2000005aff577230 */ /* 0x000fe20000004100 */
[C---:B------:R-:W-:Y:S02]  /*0da0*/  FADD.FTZ R222, -R172.reuse, R111 ;  /* 0x0000006facde7221 */ /* 0x040fe40000010100 */
[----:B------:R-:W-:Y:S02]  /*0db0*/  FADD.FTZ R212, -R172, R92 ;  /* 0x0000005cacd47221 */ /* 0x000fe40000010100 */
[----:B------:R-:W-:Y:S02]  /*0dc0*/  FMUL.FTZ R208, R179, R208 ;  /* 0x000000d0b3d07220 */ /* 0x000fe40000410000 */
[----:B------:R-:W-:Y:S02]  /*0dd0*/  FMUL.FTZ R111, R192, R89 ;  /* 0x00000059c06f7220 */ /* 0x000fe40000410000 */
[----:B------:R-:W-:-:S02]  /*0de0*/  FADD.FTZ R84, R84, R109 ;  /* 0x0000006d54547221 */ /* 0x000fc40000010000 */
[----:B------:R-:W-:Y:S01]  /*0df0*/  FFMA.FTZ R85, R206, R109, R85 ;  /* 0x0000006dce557223 */ /* 0x000fe20000010055 */
[--C-:B------:R-:W-:Y:S01]  /*0e00*/  HADD2.F32 R200, -RZ, R101.reuse.H1_H1 ;  /* 0x30000065ffc87230 */ /* 0x100fe20000004100 */
[----:B-1----:R-:W-:Y:S01]  /*0e10*/  FADD.FTZ R174, -R172, R93 ;  /* 0x0000005dacae7221 */ /* 0x002fe20000010100 */
[----:B------:R-:W-:Y:S01]  /*0e20*/  HADD2.F32 R93, -RZ, R101.H0_H0 ;  /* 0x20000065ff5d7230 */ /* 0x000fe20000004100 */
[----:B------:R-:W-:Y:S01]  /*0e30*/  FMUL.FTZ R212, R179, R212 ;  /* 0x000000d4b3d47220 */ /* 0x000fe20000410000 */
        /* <DEDUP_REMOVED lines=8> */
[----:B------:R-:W-:Y:S02]  /*0ec0*/  FMUL.FTZ R117, R190, R90 ;  /* 0x0000005abe757220 */ /* 0x000fe40000410000 */
[----:B------:R-:W-:Y:S02]  /*0ed0*/  FADD.FTZ R84, R84, R113 ;  /* 0x0000007154547221 */ /* 0x000fe40000010000 */
[----:B------:R-:W-:Y:S02]  /*0ee0*/  FFMA.FTZ R85, R212, R113, R85 ;  /* 0x00000071d4557223 */ /* 0x000fe40000010055 */
[----:B------:R-:W-:-:S02]  /*0ef0*/  FADD.FTZ R28, R87, R28 ;  /* 0x0000001c571c7221 */ /* 0x000fc40000010000 */
[----:B------:R-:W-:Y:S02]  /*0f00*/  FFMA.FTZ R144, R212, R87, R144 ;  /* 0x00000057d4907223 */ /* 0x000fe40000010090 */
[----:B------:R-:W-:Y:S02]  /*0f10*/  FADD.FTZ R87, R84, R117 ;  /* 0x0000007554577221 */ /* 0x000fe40000010000 */
[----:B------:R-:W-:Y:S01]  /*0f20*/  FFMA.FTZ R85, R174, R117, R85 ;  /* 0x00000075ae557223 */ /* 0x000fe20000010055 */
[--C-:B------:R-:W-:Y:S01]  /*0f30*/  HADD2.F32 R91, -RZ, R100.reuse.H0_H0 ;  /* 0x20000064ff5b7230 */ /* 0x100fe20000004100 */
[----:B------:R-:W-:Y:S02]  /*0f40*/  FADD.FTZ R96, -R172, R96 ;  /* 0x00000060ac607221 */ /* 0x000fe40000010100 */
[----:B------:R-:W-:Y:S02]  /*0f50*/  FADD.FTZ R87, R87, R126 ;  /* 0x0000007e57577221 */ /* 0x000fe40000010000 */
[----:B------:R-:W-:Y:S01]  /*0f60*/  FFMA.FTZ R85, R115, R126, R85 ;  /* 0x0000007e73557223 */ /* 0x000fe20000010055 */
[----:B------:R-:W-:Y:S01]  /*0f70*/  HADD2.F32 R100, -RZ, R100.H1_H1 ;  /* 0x30000064ff647230 */ /* 0x000fe20000004100 */
[----:B------:R-:W-:Y:S01]  /*0f80*/  FADD.FTZ R148, R168, R148 ;  /* 0x00000094a8947221 */ /* 0x000fe20000010000 */
[--C-:B------:R-:W-:Y:S01]  /*0f90*/  HADD2.F32 R171, -RZ, R127.reuse.H0_H0 ;  /* 0x2000007fffab7230 */ /* 0x100fe20000004100 */
[----:B------:R-:W-:Y:S01]  /*0fa0*/  FFMA.FTZ R149, R206, R168, R149 ;  /* 0x000000a8ce957223 */ /* 0x000fe20000010095 */
[----:B------:R-:W-:Y:S01]  /*0fb0*/  HADD2.F32 R240, -RZ, R127.H1_H1 ;  /* 0x3000007ffff07230 */ /* 0x000fe20000004100 */
[----:B------:R-:W-:-:S02]  /*0fc0*/  FADD.FTZ R86, -R172, R97 ;  /* 0x00000061ac567221 */ /* 0x000fc40000010100 */
[----:B------:R-:W-:Y:S02]  /*0fd0*/  FMUL.FTZ R127, R179, R96 ;  /* 0x00000060b37f7220 */ /* 0x000fe40000410000 */
[----:B------:R-:W-:Y:S02]  /*0fe0*/  FMUL.FTZ R168, R187, R91 ;  /* 0x0000005bbba87220 */ /* 0x000fe40000410000 */
[----:B------:R-:W-:Y:S02]  /*0ff0*/  FADD.FTZ R87, R87, R128 ;  /* 0x0000008057577221 */ /* 0x000fe40000010000 */
[----:B------:R-:W-:Y:S02]  /*1000*/  FFMA.FTZ R84, R121, R128, R85 ;  /* 0x0000008079547223 */ /* 0x000fe40000010055 */
[C---:B------:R-:W-:Y:S02]  /*1010*/  FADD.FTZ R92, -R172.reuse, R99 ;  /* 0x00000063ac5c7221 */ /* 0x040fe40000010100 */
        /* <DEDUP_REMOVED lines=21> */
[----:B------:R-:W-:Y:S02]  /*1170*/  FMUL.FTZ R173, R185, R93 ;  /* 0x0000005db9ad7220 */ /* 0x000fe40000410000 */
[----:B------:R-:W-:Y:S02]  /*1180*/  FADD.FTZ R86, R85, R170 ;  /* 0x000000aa55567221 */ /* 0x000fe40000010000 */
[----:B------:R-:W-:Y:S01]  /*1190*/  FFMA.FTZ R84, R129, R170, R84 ;  /* 0x000000aa81547223 */ /* 0x000fe20000010054 */
[----:B------:R-:W-:Y:S01]  /*11a0*/  HADD2.F32 R95, -RZ, R102.H0_H0 ;  /* 0x20000066ff5f7230 */ /* 0x000fe20000004100 */
[----:B------:R-:W-:-:S02]  /*11b0*/  FADD.FTZ R23, R200, R23 ;  /* 0x00000017c8177221 */ /* 0x000fc40000010000 */
[-C--:B------:R-:W-:Y:S02]  /*11c0*/  FFMA.FTZ R139, R131, R200.reuse, R139 ;  /* 0x000000c8838b7223 */ /* 0x080fe4000001008b */
[----:B------:R-:W-:Y:S02]  /*11d0*/  FMUL.FTZ R200, R184, R200 ;  /* 0x000000c8b8c87220 */ /* 0x000fe40000410000 */
[----:B------:R-:W-:Y:S02]  /*11e0*/  FADD.FTZ R85, R86, R173 ;  /* 0x000000ad56557221 */ /* 0x000fe40000010000 */
[----:B------:R-:W-:Y:S01]  /*11f0*/  FFMA.FTZ R84, R130, R173, R84 ;  /* 0x000000ad82547223 */ /* 0x000fe20000010054 */
[----:B------:R-:W-:Y:S01]  /*1200*/  HADD2.F32 R102, -RZ, R102.H1_H1 ;  /* 0x30000066ff667230 */ /* 0x000fe20000004100 */
[----:B------:R-:W-:Y:S02]  /*1210*/  FMUL.FTZ R104, R179, R104 ;  /* 0x00000068b3687220 */ /* 0x000fe40000410000 */
[----:B------:R-:W-:-:S02]  /*1220*/  FMUL.FTZ R175, R183, R95 ;  /* 0x0000005fb7af7220 */ /* 0x000fc40000410000 */
[----:B------:R-:W-:Y:S02]  /*1230*/  FADD.FTZ R86, R85, R200 ;  /* 0x000000c855567221 */ /* 0x000fe40000010000 */
[----:B------:R-:W-:Y:S01]  /*1240*/  FFMA.FTZ R84, R131, R200, R84 ;  /* 0x000000c883547223 */ /* 0x000fe20000010054 */
[--C-:B------:R-:W-:Y:S01]  /*1250*/  HADD2.F32 R97, -RZ, R103.reuse.H0_H0 ;  /* 0x20000067ff617230 */ /* 0x100fe20000004100 */
[C---:B------:R-:W-:Y:S02]  /*1260*/  FMUL.FTZ R216, R179.reuse, R216 ;  /* 0x000000d8b3d87220 */ /* 0x040fe40000410000 */
[----:B------:R-:W-:Y:S02]  /*1270*/  FMUL.FTZ R201, R182, R102 ;  /* 0x00000066b6c97220 */ /* 0x000fe40000410000 */
[----:B------:R-:W-:Y:S02]  /*1280*/  FADD.FTZ R86, R86, R175 ;  /* 0x000000af56567221 */ /* 0x000fe40000010000 */
[----:B------:R-:W-:Y:S01]  /*1290*/  FFMA.FTZ R84, R104, R175, R84 ;  /* 0x000000af68547223 */ /* 0x000fe20000010054 */
[----:B------:R-:W-:Y:S01]  /*12a0*/  HADD2.F32 R214, -RZ, R103.H1_H1 ;  /* 0x30000067ffd67230 */ /* 0x000fe20000004100 */
        /* <DEDUP_REMOVED lines=22> */
[--C-:B------:R-:W-:Y:S01]  /*1410*/  HADD2.F32 R103, -RZ, R114.reuse.H0_H0 ;  /* 0x20000072ff677230 */ /* 0x100fe20000004100 */
[C---:B------:R-:W-:Y:S02]  /*1420*/  FMUL.FTZ R116, R179.reuse, R116 ;  /* 0x00000074b3747220 */ /* 0x040fe40000410000 */
[----:B------:R-:W-:Y:S02]  /*1430*/  FMUL.FTZ R222, R179, R222 ;  /* 0x000000deb3de7220 */ /* 0x000fe40000410000 */
        /* <DEDUP_REMOVED lines=18> */
[----:B------:R-:W-:Y:S01]  /*1560*/  FFMA.FTZ R85, R228, R217, R85 ;  /* 0x000000d9e4557223 */ /* 0x000fe20000010055 */
[----:B------:R-:W-:Y:S01]  /*1570*/  HADD2.F32 R119, -RZ, R124.H0_H0 ;  /* 0x2000007cff777230 */ /* 0x000fe20000004100 */
[C---:B------:R-:W-:Y:S02]  /*1580*/  FMUL.FTZ R120, R179.reuse, R120 ;  /* 0x00000078b3787220 */ /* 0x040fe40000410000 */
        /* <DEDUP_REMOVED lines=45> */
[----:B------:R-:W-:Y:S01]  /*1860*/  FFMA.FTZ R85, R246, R171, R85 ;  /* 0x000000abf6557223 */ /* 0x000fe20000010055 */
[----:B------:R-:W-:Y:S01]  /*1870*/  LOP3.LUT P1, RZ, R0, 0x1f, RZ, 0xc0, !PT ;  /* 0x0000001f00ff7812 */ /* 0x000fe2000782c0ff */
        /* <DEDUP_REMOVED lines=40> */
.L_x_7371:
        /* <DEDUP_REMOVED lines=18> */
.L_x_7372:
        /* <DEDUP_REMOVED lines=62> */
[C---:B------:R-:W-:Y:S02]  /*2000*/  FMUL.FTZ R95, R179.reuse, R206 ;  /* 0x000000ceb35f7220 */ /* 0x040fe40000410000 */
[----:B------:R-:W-:Y:S02]  /*2010*/  FMUL.FTZ R208, R179, R208 ;  /* 0x000000d0b3d07220 */ /* 0x000fe40000410000 */
        /* <DEDUP_REMOVED lines=24> */
[----:B------:R-:W-:Y:S01]  /*21a0*/  FADD.FTZ R126, R126, -R115 ;  /* 0x800000737e7e7221 */ /* 0x000fe20000010000 */
[----:B------:R-:W-:Y:S01]  /*21b0*/  HFMA2.MMA R115, -RZ, RZ, 0, 9.5367431640625e-07 ;  /* 0x00000010ff737435 */ /* 0x000fe200000001ff */
[----:B------:R-:W-:Y:S02]  /*21c0*/  FADD.FTZ R128, R128, -R121 ;  /* 0x8000007980807221 */ /* 0x000fe40000010000 */
[C---:B------:R-:W-:Y:S02]  /*21d0*/  FMUL.FTZ R85, R179.reuse, R210 ;  /* 0x000000d2b3557220 */ /* 0x040fe40000410000 */
[----:B------:R-:W-:-:S02]  /*21e0*/  FMUL.FTZ R204, R179, R204 ;  /* 0x000000ccb3cc7220 */ /* 0x000fc40000410000 */
[----:B------:R-:W-:Y:S02]  /*21f0*/  FADD.FTZ R212, R113, -R212 ;  /* 0x800000d471d47221 */ /* 0x000fe40000010000 */
        /* <DEDUP_REMOVED lines=12> */
[C---:B------:R-:W-:Y:S02]  /*22c0*/  FMUL.FTZ R97, R179.reuse, R212 ;  /* 0x000000d4b3617220 */ /* 0x040fe40000410000 */
[----:B------:R-:W-:-:S02]  /*22d0*/  FMUL.FTZ R174, R179, R174 ;  /* 0x000000aeb3ae7220 */ /* 0x000fc40000410000 */
[-C--:B------:R-:W-:Y:S01]  /*22e0*/  FMUL.FTZ R89, R95, R178.reuse ;  /* 0x000000b25f597220 */ /* 0x080fe20000410000 */
[C---:B------:R-:W-:Y:S01]  /*22f0*/  SEL R95, R208.reuse, R79, P3 ;  /* 0x0000004fd05f7207 */ /* 0x040fe20001800000 */
[-C--:B------:R-:W-:Y:S02]  /*2300*/  FMUL.FTZ R84, R208, R178.reuse ;  /* 0x000000b2d0547220 */ /* 0x080fe40000410000 */
[----:B------:R-:W-:Y:S02]  /*2310*/  FADD.FTZ R130, R173, -R130 ;  /* 0x80000082ad827221 */ /* 0x000fe40000010000 */
[----:B------:R-:W-:Y:S01]  /*2320*/  FADD.FTZ R200, R200, -R131 ;  /* 0x80000083c8c87221 */ /* 0x000fe20000010000 */
[----:B------:R-:W-:Y:S01]  /*2330*/  F2FP.PACK_AB R89, R84, R89 ;  /* 0x000000595459723e */ /* 0x000fe200000000ff */
[-C--:B------:R-:W-:Y:S01]  /*2340*/  FMUL.FTZ R88, R85, R178.reuse ;  /* 0x000000b255587220 */ /* 0x080fe20000410000 */
[----:B------:R0:W-:Y:S01]  /*2350*/  @P1 STG.E.128 [R100.64], R92 ;  /* 0x0000005c64001986 */ /* 0x0001e2000c101d04 */
[----:B------:R-:W-:-:S02]  /*2360*/  FMUL.FTZ R87, R204, R178 ;  /* 0x000000b2cc577220 */ /* 0x000fc40000410000 */
[----:B------:R-:W-:Y:S02]  /*2370*/  @P0 FADD.FTZ R99, R50, R99 ;  /* 0x0000006332630221 */ /* 0x000fe40000010000 */
[----:B------:R-:W-:Y:S01]  /*2380*/  @P0 FADD.FTZ R128, R51, R128 ;  /* 0x0000008033800221 */ /* 0x000fe20000010000 */
[----:B------:R-:W-:Y:S01]  /*2390*/  F2FP.PACK_AB R88, R87, R88 ;  /* 0x000000585758723e */ /* 0x000fe200000000ff */
        /* <DEDUP_REMOVED lines=10> */
[-C--:B------:R-:W-:Y:S01]  /*2440*/  FMUL.FTZ R91, R99, R178.reuse ;  /* 0x000000b2635b7220 */ /* 0x080fe20000410000 */
[C---:B------:R-:W-:Y:S01]  /*2450*/  SEL R99, R128.reuse, R83, P3 ;  /* 0x0000005380637207 */ /* 0x040fe20001800000 */
[----:B------:R-:W-:-:S02]  /*2460*/  FMUL.FTZ R84, R128, R178 ;  /* 0x000000b280547220 */ /* 0x000fc40000410000 */
[----:B------:R-:W-:Y:S02]  /*2470*/  FADD.FTZ R104, R175, -R104 ;  /* 0x80000068af687221 */ /* 0x000fe40000010000 */
[----:B------:R-:W-:Y:S01]  /*2480*/  FADD.FTZ R216, R201, -R216 ;  /* 0x800000d8c9d87221 */ /* 0x000fe20000010000 */
[----:B------:R-:W-:Y:S01]  /*2490*/  F2FP.PACK_AB R91, R84, R91 ;  /* 0x0000005b545b723e */ /* 0x000fe200000000ff */
[----:B------:R-:W-:Y:S02]  /*24a0*/  FADD.FTZ R106, R205, -R106 ;  /* 0x8000006acd6a7221 */ /* 0x000fe40000010000 */
[----:B------:R-:W-:Y:S02]  /*24b0*/  FADD.FTZ R218, R207, -R218 ;  /* 0x800000dacfda7221 */ /* 0x000fe40000010000 */
[----:B------:R-:W-:Y:S02]  /*24c0*/  FADD.FTZ R102, R102, -R227 ;  /* 0x800000e366667221 */ /* 0x000fe40000010000 */
[-C--:B------:R-:W-:Y:S01]  /*24d0*/  FMUL.FTZ R90, R97, R178.reuse ;  /* 0x000000b2615a7220 */ /* 0x080fe20000410000 */
[C---:B------:R-:W-:Y:S01]  /*24e0*/  SEL R97, R174.reuse, R81, P3 ;  /* 0x00000051ae617207 */ /* 0x040fe20001800000 */
[----:B------:R-:W-:-:S02]  /*24f0*/  FMUL.FTZ R87, R174, R178 ;  /* 0x000000b2ae577220 */ /* 0x000fc40000410000 */
[----:B------:R-:W-:Y:S02]  /*2500*/  @P0 FADD.FTZ R123, R52, R123 ;  /* 0x0000007b347b0221 */ /* 0x000fe40000010000 */
[----:B------:R-:W-:Y:S01]  /*2510*/  @P0 FADD.FTZ R170, R53, R170 ;  /* 0x000000aa35aa0221 */ /* 0x000fe20000010000 */
[----:B------:R-:W-:Y:S01]  /*2520*/  F2FP.PACK_AB R90, R87, R90 ;  /* 0x0000005a575a723e */ /* 0x000fe200000000ff */
[----:B------:R-:W-:Y:S01]  /*2530*/  @P0 FADD.FTZ R125, R54, R125 ;  /* 0x0000007d367d0221 */ /* 0x000fe20000010000 */
[----:B------:R-:W-:Y:S01]  /*2540*/  @P1 STG.E.128 [R100.64+0x10], R96 ;  /* 0x0000106064001986 */ /* 0x000fe2000c101d04 */
[----:B------:R-:W-:Y:S02]  /*2550*/  @P0 FADD.FTZ R200, R55, R200 ;  /* 0x000000c837c80221 */ /* 0x000fe40000010000 */
[C---:B------:R-:W-:Y:S02]  /*2560*/  FMUL.FTZ R127, R179.reuse, R104 ;  /* 0x00000068b37f7220 */ /* 0x040fe40000410000 */
[----:B------:R-:W-:-:S02]  /*2570*/  FMUL.FTZ R216, R179, R216 ;  /* 0x000000d8b3d87220 */ /* 0x000fc40000410000 */
[----:B------:R-:W-:Y:S02]  /*2580*/  FADD.FTZ R116, R103, -R116 ;  /* 0x8000007467747221 */ /* 0x000fe40000010000 */
[C---:B------:R-:W-:Y:S01]  /*2590*/  FMUL.FTZ R129, R179.reuse, R106 ;  /* 0x0000006ab3817220 */ /* 0x040fe20000410000 */
[----:B------:R-:W-:Y:S01]  /*25a0*/  @P1 MOV R106, 0x20 ;  /* 0x00000020006a1802 */ /* 0x000fe20000000f00 */
[C---:B------:R-:W-:Y:S02]  /*25b0*/  FMUL.FTZ R218, R179.reuse, R218 ;  /* 0x000000dab3da7220 */ /* 0x040fe40000410000 */
[----:B------:R-:W-:Y:S02]  /*25c0*/  FMUL.FTZ R114, R179, R102 ;  /* 0x00000066b3727220 */ /* 0x000fe40000410000 */
[-C--:B------:R-:W-:Y:S02]  /*25d0*/  FMUL.FTZ R84, R123, R178.reuse ;  /* 0x000000b27b547220 */ /* 0x080fe40000410000 */
[----:B------:R-:W-:-:S02]  /*25e0*/  FMUL.FTZ R85, R170, R178 ;  /* 0x000000b2aa557220 */ /* 0x000fc40000410000 */
[-C--:B------:R-:W-:Y:S02]  /*25f0*/  FMUL.FTZ R102, R125, R178.reuse ;  /* 0x000000b27d667220 */ /* 0x080fe40000410000 */
[----:B------:R-:W-:Y:S01]  /*2600*/  FMUL.FTZ R103, R200, R178 ;  /* 0x000000b2c8677220 */ /* 0x000fe20000410000 */
[----:B------:R-:W-:Y:S01]  /*2610*/  F2FP.PACK_AB R84, R85, R84 ;  /* 0x000000545554723e */ /* 0x000fe200000000ff */
[----:B------:R-:W-:-:S03]  /*2620*/  IMAD.WIDE.U32 R86, R198, R115, c[0x0][0x248] ;  /* 0x00009200c6567625 */ /* 0x000fc600078e0073 */
[----:B------:R-:W-:Y:S01]  /*2630*/  F2FP.PACK_AB R85, R103, R102 ;  /* 0x000000666755723e */ /* 0x000fe200000000ff */
        /* <DEDUP_REMOVED lines=10> */
[----:B------:R-:W-:Y:S02]  /*26e0*/  FADD.FTZ R110, R213, -R110 ;  /* 0x8000006ed56e7221 */ /* 0x000fe40000010000 */
[-C--:B------:R-:W-:Y:S02]  /*26f0*/  FMUL.FTZ R92, R129, R178.reuse ;  /* 0x000000b2815c7220 */ /* 0x080fe40000410000 */
[----:B------:R-:W-:Y:S01]  /*2700*/  FMUL.FTZ R93, R218, R178 ;  /* 0x000000b2da5d7220 */ /* 0x000fe20000410000 */
[----:B-1----:R-:W-:Y:S01]  /*2710*/  IADD3 R88, R198, 0x100, RZ ;  /* 0x00000100c6587810 */ /* 0x002fe20007ffe0ff */
[----:B------:R-:W-:Y:S01]  /*2720*/  FADD.FTZ R228, R217, -R228 ;  /* 0x800000e4d9e47221 */ /* 0x000fe20000010000 */
[----:B------:R-:W-:Y:S01]  /*2730*/  F2FP.PACK_AB R86, R103, R102 ;  /* 0x000000666756723e */ /* 0x000fe200000000ff */
[----:B------:R-:W-:Y:S01]  /*2740*/  FADD.FTZ R118, R105, -R118 ;  /* 0x8000007669767221 */ /* 0x000fe20000010000 */
[----:B------:R-:W-:Y:S01]  /*2750*/  F2FP.PACK_AB R87, R93, R92 ;  /* 0x0000005c5d57723e */ /* 0x000fe200000000ff */
[----:B------:R-:W-:Y:S01]  /*2760*/  FADD.FTZ R230, R219, -R230 ;  /* 0x800000e6dbe67221 */ /* 0x000fe20000010000 */
[----:B------:R-:W-:Y:S01]  /*2770*/  SEL R89, R170, R77, P3 ;  /* 0x0000004daa597207 */ /* 0x000fe20001800000 */
[----:B------:R-:W-:Y:S01]  /*2780*/  FADD.FTZ R220, R211, -R220 ;  /* 0x800000dcd3dc7221 */ /* 0x000fe20000010000 */
[----:B------:R-:W-:Y:S01]  /*2790*/  SEL R90, R125, R78, P3 ;  /* 0x0000004e7d5a7207 */ /* 0x000fe20001800000 */
[----:B------:R-:W-:Y:S01]  /*27a0*/  FADD.FTZ R222, R215, -R222 ;  /* 0x800000ded7de7221 */ /* 0x000fe20000010000 */
[----:B------:R-:W-:Y:S01]  /*27b0*/  SEL R91, R200, R79, P3 ;  /* 0x0000004fc85b7207 */ /* 0x000fe20001800000 */
[----:B------:R-:W-:Y:S01]  /*27c0*/  FMUL.FTZ R131, R179, R108 ;  /* 0x0000006cb3837220 */ /* 0x000fe20000410000 */
[----:B------:R-:W-:Y:S01]  /*27d0*/  SEL R92, R127, R80, P3 ;  /* 0x000000507f5c7207 */ /* 0x000fe20001800000 */
[C---:B------:R-:W-:Y:S01]  /*27e0*/  FMUL.FTZ R169, R179.reuse, R110 ;  /* 0x0000006eb3a97220 */ /* 0x040fe20000410000 */
[----:B------:R-:W-:Y:S01]  /*27f0*/  SEL R93, R216, R81, P3 ;  /* 0x00000051d85d7207 */ /* 0x000fe20001800000 */
[C---:B------:R-:W-:Y:S01]  /*2800*/  FMUL.FTZ R111, R179.reuse, R116 ;  /* 0x00000074b36f7220 */ /* 0x040fe20000410000 */
[----:B------:R-:W-:Y:S01]  /*2810*/  @P1 MOV R105, 0x20 ;  /* 0x0000002000691802 */ /* 0x000fe20000000f00 */
[----:B------:R-:W-:-:S02]  /*2820*/  FMUL.FTZ R110, R179, R228 ;  /* 0x000000e4b36e7220 */ /* 0x000fc40000410000 */
[C---:B------:R-:W-:Y:S02]  /*2830*/  FMUL.FTZ R109, R179.reuse, R118 ;  /* 0x00000076b36d7220 */ /* 0x040fe40000410000 */
[----:B------:R-:W-:Y:S02]  /*2840*/  FMUL.FTZ R108, R179, R230 ;  /* 0x000000e6b36c7220 */ /* 0x000fe40000410000 */
        /* <DEDUP_REMOVED lines=8> */
[----:B------:R-:W-:Y:S02]  /*28d0*/  FADD.FTZ R244, R225, -R244 ;  /* 0x800000f4e1f47221 */ /* 0x000fe40000010000 */
[C---:B------:R-:W-:Y:S01]  /*28e0*/  FMUL.FTZ R220, R179.reuse, R220 ;  /* 0x000000dcb3dc7220 */ /* 0x040fe20000410000 */
[----:B------:R1:W-:Y:S01]  /*28f0*/  STG.E.128 [R102.64], R84 ;  /* 0x0000005466007986 */ /* 0x0003e2000c101d04 */
[----:B------:R-:W-:-:S02]  /*2900*/  FMUL.FTZ R222, R179, R222 ;  /* 0x000000deb3de7220 */ /* 0x000fc40000410000 */
[----:B------:R-:W-:Y:S02]  /*2910*/  @P0 FADD.FTZ R111, R64, R111 ;  /* 0x0000006f406f0221 */ /* 0x000fe40000010000 */
[----:B------:R-:W-:Y:S02]  /*2920*/  @P0 FADD.FTZ R110, R65, R110 ;  /* 0x0000006e416e0221 */ /* 0x000fe40000010000 */
[----:B------:R-:W-:Y:S02]  /*2930*/  @P0 FADD.FTZ R109, R66, R109 ;  /* 0x0000006d426d0221 */ /* 0x000fe40000010000 */
[----:B------:R-:W-:Y:S02]  /*2940*/  @P0 FADD.FTZ R108, R67, R108 ;  /* 0x0000006c436c0221 */ /* 0x000fe40000010000 */
[----:B------:R-:W-:Y:S02]  /*2950*/  FADD.FTZ R246, R171, -R246 ;  /* 0x800000f6abf67221 */ /* 0x000fe40000010000 */
[C---:B------:R-:W-:Y:S01]  /*2960*/  FMUL.FTZ R121, R179.reuse, R120 ;  /* 0x00000078b3797220 */ /* 0x040fe20000410000 */
[C---:B0-----:R-:W-:Y:S01]  /*2970*/  IADD3 R92, R198.reuse, 0x200, RZ ;  /* 0x00000200c65c7810 */ /* 0x041fe20007ffe0ff */
[C---:B------:R-:W-:Y:S01]  /*2980*/  FMUL.FTZ R118, R179.reuse, R232 ;  /* 0x000000e8b3767220 */ /* 0x040fe20000410000 */
[----:B------:R-:W-:Y:S01]  /*2990*/  IADD3 R94, R198, 0x300, RZ ;  /* 0x00000300c65e7810 */ /* 0x000fe20007ffe0ff */
[----:B------:R-:W-:Y:S01]  /*29a0*/  FMUL.FTZ R119, R179, R122 ;  /* 0x0000007ab3777220 */ /* 0x000fe20000410000 */
[----:B-1----:R-:W-:Y:S01]  /*29b0*/  SEL R86, R109, R82, P3 ;  /* 0x000000526d567207 */ /* 0x002fe20001800000 */
        /* <DEDUP_REMOVED lines=15> */
[----:B------:R-:W-:Y:S01]  /*2ab0*/  F2FP.PACK_AB R102, R89, R88 ;  /* 0x000000585966723e */ /* 0x000fe200000000ff */
[----:B------:R-:W-:Y:S02]  /*2ac0*/  FMUL.FTZ R113, R179, R246 ;  /* 0x000000f6b3717220 */ /* 0x000fe40000410000 */
[-C--:B------:R-:W-:Y:S01]  /*2ad0*/  FMUL.FTZ R100, R131, R178.reuse ;  /* 0x000000b283647220 */ /* 0x080fe20000410000 */
[----:B------:R-:W-:Y:S01]  /*2ae0*/  F2FP.PACK_AB R103, R84, R103 ;  /* 0x000000675467723e */ /* 0x000fe200000000ff */
[----:B------:R-:W-:Y:S02]  /*2af0*/  FMUL.FTZ R101, R220, R178 ;  /* 0x000000b2dc657220 */ /* 0x000fe40000410000 */
[----:B------:R-:W-:Y:S02]  /*2b00*/  @P0 FADD.FTZ R121, R68, R121 ;  /* 0x0000007944790221 */ /* 0x000fe40000010000 */
[----:B------:R-:W-:Y:S01]  /*2b10*/  @P0 FADD.FTZ R118, R69, R118 ;  /* 0x0000007645760221 */ /* 0x000fe20000010000 */
[----:B------:R-:W-:Y:S01]  /*2b20*/  F2FP.PACK_AB R100, R101, R100 ;  /* 0x000000646564723e */ /* 0x000fe200000000ff */
        /* <DEDUP_REMOVED lines=16> */
[----:B------:R-:W-:Y:S01]  /*2c30*/  F2FP.PACK_AB R88, R85, R88 ;  /* 0x000000585558723e */ /* 0x000fe200000000ff */
[-C--:B------:R-:W-:Y:S01]  /*2c40*/  FMUL.FTZ R90, R117, R178.reuse ;  /* 0x000000b2755a7220 */ /* 0x080fe20000410000 */
[----:B------:R-:W-:Y:S01]  /*2c50*/  SEL R85, R110, R81, P3 ;  /* 0x000000516e557207 */ /* 0x000fe20001800000 */
[----:B------:R-:W-:Y:S01]  /*2c60*/  FMUL.FTZ R87, R112, R178 ;  /* 0x000000b270577220 */ /* 0x000fe20000410000 */
[----:B------:R-:W-:Y:S01]  /*2c70*/  F2FP.PACK_AB R89, R84, R89 ;  /* 0x000000595459723e */ /* 0x000fe200000000ff */
[----:B------:R-:W-:Y:S01]  /*2c80*/  @P0 FADD.FTZ R114, R75, R114 ;  /* 0x000000724b720221 */ /* 0x000fe20000010000 */
[----:B------:R-:W-:Y:S01]  /*2c90*/  SEL R84, R111, R80, P3 ;  /* 0x000000506f547207 */ /* 0x000fe20001800000 */
[----:B------:R-:W-:Y:S01]  /*2ca0*/  FMUL.FTZ R101, R169, R178 ;  /* 0x000000b2a9657220 */ /* 0x000fe20000410000 */
[----:B------:R-:W-:Y:S01]  /*2cb0*/  F2FP.PACK_AB R90, R87, R90 ;  /* 0x0000005a575a723e */ /* 0x000fe200000000ff */
[-C--:B------:R-:W-:Y:S01]  /*2cc0*/  FMUL.FTZ R222, R222, R178.reuse ;  /* 0x000000b2dede7220 */ /* 0x080fe20000410000 */
[----:B0-----:R-:W-:Y:S01]  /*2cd0*/  @P1 MOV R96, 0x20 ;  /* 0x0000002000601802 */ /* 0x001fe20000000f00 */
[-C--:B------:R-:W-:Y:S01]  /*2ce0*/  FMUL.FTZ R91, R113, R178.reuse ;  /* 0x000000b2715b7220 */ /* 0x080fe20000410000 */
[----:B------:R-:W-:Y:S01]  /*2cf0*/  SEL R87, R108, R83, P3 ;  /* 0x000000536c577207 */ /* 0x000fe20001800000 */
[----:B------:R-:W-:Y:S01]  /*2d00*/  FMUL.FTZ R178, R114, R178 ;  /* 0x000000b272b27220 */ /* 0x000fe20000410000 */
[----:B------:R-:W-:Y:S01]  /*2d10*/  F2FP.PACK_AB R101, R222, R101 ;  /* 0x00000065de65723e */ /* 0x000fe200000000ff */
[----:B------:R-:W-:Y:S01]  /*2d20*/  IMAD.WIDE.U32 R92, R115, R92, c[0x0][0x248] ;  /* 0x00009200735c7625 */ /* 0x000fe200078e005c */
[----:B------:R-:W-:Y:S01]  /*2d30*/  SEL R80, R117, R80, P3 ;  /* 0x0000005075507207 */ /* 0x000fe20001800000 */
[----:B------:R0:W-:Y:S01]  /*2d40*/  @P1 STG.E.128 [R104.64+0x10], R84 ;  /* 0x0000105468001986 */ /* 0x0001e2000c101d04 */
[----:B------:R-:W-:Y:S01]  /*2d50*/  SEL R81, R112, R81, P3 ;  /* 0x0000005170517207 */ /* 0x000fe20001800000 */
[----:B------:R-:W-:Y:S01]  /*2d60*/  @P1 IMAD.WIDE.U32 R96, R197, R96, c[0x0][0x258] ;  /* 0x00009600c5601625 */ /* 0x000fe200078e0060 */
[----:B------:R-:W-:Y:S01]  /*2d70*/  SEL R83, R114, R83, P3 ;  /* 0x0000005372537207 */ /* 0x000fe20001800000 */
[----:B------:R0:W-:Y:S01]  /*2d80*/  STG.E.128 [R92.64], R100 ;  /* 0x000000645c007986 */ /* 0x0001e2000c101d04 */
[----:B------:R-:W-:Y:S01]  /*2d90*/  F2FP.PACK_AB R91, R178, R91 ;  /* 0x0000005bb25b723e */ /* 0x000fe200000000ff */
[----:B------:R-:W-:Y:S01]  /*2da0*/  IMAD.WIDE.U32 R94, R115, R94, c[0x0][0x248] ;  /* 0x00009200735e7625 */ /* 0x000fe200078e005e */
[----:B------:R-:W-:Y:S01]  /*2db0*/  ISETP.GE.AND P0, PT, R196, c[0x0][0x164], PT ;  /* 0x00005900c4007a0c */ /* 0x000fe20003f06270 */
[----:B------:R0:W-:Y:S04]  /*2dc0*/  @P1 STG.E.128 [R96.64], R76 ;  /* 0x0000004c60001986 */ /* 0x0001e8000c101d04 */
[----:B------:R0:W-:Y:S04]  /*2dd0*/  @P1 STG.E.128 [R96.64+0x10], R80 ;  /* 0x0000105060001986 */ /* 0x0001e8000c101d04 */
[----:B------:R0:W-:Y:S04]  /*2de0*/  STG.E.128 [R94.64], R88 ;  /* 0x000000585e007986 */ /* 0x0001e8000c101d04 */
[----:B0-----:R-:W-:Y:S01]  /*2df0*/  @P0 CALL.REL.NOINC `(.L_x_7369) ;  /* 0x0000001000000944 */ /* 0x001fe20003c00000 */
[----:B------:R-:W-:Y:S05]  /*2e00*/  BRA `(.L_x_7370) ;  /* 0xffffd90000007947 */ /* 0x000fea000383ffff */
.L_x_7369:
        /* <DEDUP_REMOVED lines=40> */
.L_x_7366:
        /* <DEDUP_REMOVED lines=25> */
.L_x_7367:
[----:B------:R-:W-:Y:S01]  /*3220*/  HFMA2.MMA R88, -RZ, RZ, 0, 9.5367431640625e-07 ;  /* 0x00000010ff587435 */ /* 0x000fe200000001ff */
[----:B------:R-:W-:-:S02]  /*3230*/  MOV R87, R89 ;  /* 0x0000005900577202 */ /* 0x000fc40000000f00 */
[----:B------:R-:W-:Y:S02]  /*3240*/  MOV R90, 0x1f ;  /* 0x0000001f005a7802 */ /* 0x000fe40000000f00 */
[----:B------:R-:W-:Y:S02]  /*3250*/  MOV R93, 0xffffffff ;  /* 0xffffffff005d7802 */ /* 0x000fe40000000f00 */
[----:B------:R-:W-:Y:S02]  /*3260*/  MOV R84, 0x3280 ;  /* 0x0000328000547802 */ /* 0x000fe40000000f00 */
[----:B-----5:R-:W-:Y:S05]  /*3270*/  CALL.REL.NOINC `($__internal_121_$__cuda_sm70_shflsync_down_p) ;  /* 0x0000046000007944 */ /* 0x020fea0003c00000 */
[----:B-1----:R-:W-:Y:S01]  /*3280*/  MOV R86, R87 ;  /* 0x0000005700567202 */ /* 0x002fe20000000f00 */
[----:B0-----:R-:W-:Y:S05]  /*3290*/  BRA `(.L_x_7371) ;  /* 0xffffe86000007947 */ /* 0x001fea000383ffff */
.L_x_7368:
[----:B------:R-:W-:Y:S01]  /*32a0*/  HFMA2.MMA R88, -RZ, RZ, 0, 9.5367431640625e-07 ;  /* 0x00000010ff587435 */ /* 0x000fe200000001ff */
[----:B------:R-:W-:Y:S02]  /*32b0*/  MOV R87, R91 ;  /* 0x0000005b00577202 */ /* 0x000fe40000000f00 */
[----:B------:R-:W-:Y:S02]  /*32c0*/  MOV R90, 0x1f ;  /* 0x0000001f005a7802 */ /* 0x000fe40000000f00 */
[----:B------:R-:W-:-:S02]  /*32d0*/  MOV R93, 0xffffffff ;  /* 0xffffffff005d7802 */ /* 0x000fc40000000f00 */
[----:B------:R-:W-:Y:S02]  /*32e0*/  MOV R84, 0x3300 ;  /* 0x0000330000547802 */ /* 0x000fe40000000f00 */
[----:B01---5:R-:W-:Y:S05]  /*32f0*/  CALL.REL.NOINC `($__internal_121_$__cuda_sm70_shflsync_down_p) ;  /* 0x000003e000007944 */ /* 0x023fea0003c00000 */
[----:B------:R-:W-:Y:S01]  /*3300*/  FADD.FTZ R89, R89, R86 ;  /* 0x0000005659597221 */ /* 0x000fe20000010000 */
[----:B0-----:R-:W-:Y:S01]  /*3310*/  HFMA2.MMA R88, -RZ, RZ, 0, 4.76837158203125e-07 ;  /* 0x00000008ff587435 */ /* 0x001fe200000001ff */
[----:B-1----:R-:W-:Y:S01]  /*3320*/  FADD.FTZ R92, R91, R87 ;  /* 0x000000575b5c7221 */ /* 0x002fe20000010000 */
[----:B------:R-:W-:Y:S02]  /*3330*/  MOV R90, 0x1f ;  /* 0x0000001f005a7802 */ /* 0x000fe40000000f00 */
[----:B------:R-:W-:Y:S02]  /*3340*/  MOV R93, 0xffffffff ;  /* 0xffffffff005d7802 */ /* 0x000fe40000000f00 */
[----:B------:R-:W-:Y:S02]  /*3350*/  MOV R87, R89 ;  /* 0x0000005900577202 */ /* 0x000fe40000000f00 */
[----:B------:R-:W-:Y:S02]  /*3360*/  MOV R84, 0x3380 ;  /* 0x0000338000547802 */ /* 0x000fe40000000f00 */
[----:B------:R-:W-:Y:S05]  /*3370*/  CALL.REL.NOINC `($__internal_121_$__cuda_sm70_shflsync_down_p) ;  /* 0x0000036000007944 */ /* 0x000fea0003c00000 */
[----:B0-----:R-:W-:Y:S01]  /*3380*/  HFMA2.MMA R88, -RZ, RZ, 0, 4.76837158203125e-07 ;  /* 0x00000008ff587435 */ /* 0x001fe200000001ff */
[----:B-1----:R-:W-:-:S02]  /*3390*/  MOV R86, R87 ;  /* 0x0000005700567202 */ /* 0x002fc40000000f00 */
[----:B------:R-:W-:Y:S02]  /*33a0*/  MOV R87, R92 ;  /* 0x0000005c00577202 */ /* 0x000fe40000000f00 */
[----:B------:R-:W-:Y:S02]  /*33b0*/  MOV R90, 0x1f ;  /* 0x0000001f005a7802 */ /* 0x000fe40000000f00 */
[----:B------:R-:W-:Y:S02]  /*33c0*/  MOV R93, 0xffffffff ;  /* 0xffffffff005d7802 */ /* 0x000fe40000000f00 */
[----:B------:R-:W-:Y:S02]  /*33d0*/  MOV R84, 0x33f0 ;  /* 0x000033f000547802 */ /* 0x000fe40000000f00 */
[----:B------:R-:W-:Y:S05]  /*33e0*/  CALL.REL.NOINC `($__internal_121_$__cuda_sm70_shflsync_down_p) ;  /* 0x000002f000007944 */ /* 0x000fea0003c00000 */
[----:B------:R-:W-:Y:S01]  /*33f0*/  FADD.FTZ R89, R86, R89 ;  /* 0x0000005956597221 */ /* 0x000fe20000010000 */
[----:B0-----:R-:W-:Y:S01]  /*3400*/  HFMA2.MMA R88, -RZ, RZ, 0, 2.384185791015625e-07 ;  /* 0x00000004ff587435 */ /* 0x001fe200000001ff */
[----:B-1----:R-:W-:Y:S01]  /*3410*/  FADD.FTZ R92, R92, R87 ;  /* 0x000000575c5c7221 */ /* 0x002fe20000010000 */
[----:B------:R-:W-:Y:S02]  /*3420*/  MOV R90, 0x1f ;  /* 0x0000001f005a7802 */ /* 0x000fe40000000f00 */
[----:B------:R-:W-:-:S02]  /*3430*/  MOV R93, 0xffffffff ;  /* 0xffffffff005d7802 */ /* 0x000fc40000000f00 */
[----:B------:R-:W-:Y:S02]  /*3440*/  MOV R87, R89 ;  /* 0x0000005900577202 */ /* 0x000fe40000000f00 */
[----:B------:R-:W-:Y:S02]  /*3450*/  MOV R84, 0x3470 ;  /* 0x0000347000547802 */ /* 0x000fe40000000f00 */
[----:B------:R-:W-:Y:S05]  /*3460*/  CALL.REL.NOINC `($__internal_121_$__cuda_sm70_shflsync_down_p) ;  /* 0x0000027000007944 */ /* 0x000fea0003c00000 */
[----:B0-----:R-:W-:Y:S01]  /*3470*/  HFMA2.MMA R88, -RZ, RZ, 0, 2.384185791015625e-07 ;  /* 0x00000004ff587435 */ /* 0x001fe200000001ff */
[----:B-1----:R-:W-:Y:S02]  /*3480*/  MOV R86, R87 ;  /* 0x0000005700567202 */ /* 0x002fe40000000f00 */
[----:B------:R-:W-:Y:S02]  /*3490*/  MOV R87, R92 ;  /* 0x0000005c00577202 */ /* 0x000fe40000000f00 */
[----:B------:R-:W-:Y:S02]  /*34a0*/  MOV R90, 0x1f ;  /* 0x0000001f005a7802 */ /* 0x000fe40000000f00 */
[----:B------:R-:W-:Y:S02]  /*34b0*/  MOV R93, 0xffffffff ;  /* 0xffffffff005d7802 */ /* 0x000fe40000000f00 */
[----:B------:R-:W-:-:S02]  /*34c0*/  MOV R84, 0x34e0 ;  /* 0x000034e000547802 */ /* 0x000fc40000000f00 */
[----:B------:R-:W-:Y:S05]  /*34d0*/  CALL.REL.NOINC `($__internal_121_$__cuda_sm70_shflsync_down_p) ;  /* 0x0000020000007944 */ /* 0x000fea0003c00000 */
[----:B------:R-:W-:Y:S01]  /*34e0*/  FADD.FTZ R89, R86, R89 ;  /* 0x0000005956597221 */ /* 0x000fe20000010000 */
[----:B0-----:R-:W-:Y:S01]  /*34f0*/  HFMA2.MMA R88, -RZ, RZ, 0, 1.1920928955078125e-07 ;  /* 0x00000002ff587435 */ /* 0x001fe200000001ff */
[----:B-1----:R-:W-:Y:S01]  /*3500*/  FADD.FTZ R92, R92, R87 ;  /* 0x000000575c5c7221 */ /* 0x002fe20000010000 */
[----:B------:R-:W-:-:S02]  /*3510*/  MOV R90, 0x1f ;  /* 0x0000001f005a7802 */ /* 0x000fc40000000f00 */
[----:B------:R-:W-:Y:S02]  /*3520*/  MOV R93, 0xffffffff ;  /* 0xffffffff005d7802 */ /* 0x000fe40000000f00 */
[----:B------:R-:W-:Y:S02]  /*3530*/  MOV R87, R89 ;  /* 0x0000005900577202 */ /* 0x000fe40000000f00 */
[----:B------:R-:W-:Y:S02]  /*3540*/  MOV R84, 0x3560 ;  /* 0x0000356000547802 */ /* 0x000fe40000000f00 */
[----:B------:R-:W-:Y:S05]  /*3550*/  CALL.REL.NOINC `($__internal_121_$__cuda_sm70_shflsync_down_p) ;  /* 0x0000018000007944 */ /* 0x000fea0003c00000 */
[----:B0-----:R-:W-:Y:S01]  /*3560*/  HFMA2.MMA R88, -RZ, RZ, 0, 1.1920928955078125e-07 ;  /* 0x00000002ff587435 */ /* 0x001fe200000001ff */
[----:B-1----:R-:W-:Y:S02]  /*3570*/  MOV R86, R87 ;  /* 0x0000005700567202 */ /* 0x002fe40000000f00 */
[----:B------:R-:W-:Y:S02]  /*3580*/  MOV R87, R92 ;  /* 0x0000005c00577202 */ /* 0x000fe40000000f00 */
[----:B------:R-:W-:Y:S02]  /*3590*/  MOV R90, 0x1f ;  /* 0x0000001f005a7802 */ /* 0x000fe40000000f00 */
[----:B------:R-:W-:-:S02]  /*35a0*/  MOV R93, 0xffffffff ;  /* 0xffffffff005d7802 */ /* 0x000fc40000000f00 */
[----:B------:R-:W-:Y:S02]  /*35b0*/  MOV R84, 0x35d0 ;  /* 0x000035d000547802 */ /* 0x000fe40000000f00 */
[----:B------:R-:W-:Y:S05]  /*35c0*/  CALL.REL.NOINC `($__internal_121_$__cuda_sm70_shflsync_down_p) ;  /* 0x0000011000007944 */ /* 0x000fea0003c00000 */
[----:B------:R-:W-:Y:S01]  /*35d0*/  FADD.FTZ R89, R86, R89 ;  /* 0x0000005956597221 */ /* 0x000fe20000010000 */
[----:B0-----:R-:W-:Y:S01]  /*35e0*/  HFMA2.MMA R88, -RZ, RZ, 0, 5.9604644775390625e-08 ;  /* 0x00000001ff587435 */ /* 0x001fe200000001ff */
[----:B-1----:R-:W-:Y:S01]  /*35f0*/  FADD.FTZ R91, R92, R87 ;  /* 0x000000575c5b7221 */ /* 0x002fe20000010000 */
[----:B------:R-:W-:Y:S02]  /*3600*/  MOV R90, 0x1f ;  /* 0x0000001f005a7802 */ /* 0x000fe40000000f00 */
[----:B------:R-:W-:Y:S02]  /*3610*/  MOV R93, 0xffffffff ;  /* 0xffffffff005d7802 */ /* 0x000fe40000000f00 */
[----:B------:R-:W-:Y:S02]  /*3620*/  MOV R87, R89 ;  /* 0x0000005900577202 */ /* 0x000fe40000000f00 */
[----:B------:R-:W-:Y:S02]  /*3630*/  MOV R84, 0x3650 ;  /* 0x0000365000547802 */ /* 0x000fe40000000f00 */
[----:B------:R-:W-:Y:S05]  /*3640*/  CALL.REL.NOINC `($__internal_121_$__cuda_sm70_shflsync_down_p) ;  /* 0x0000009000007944 */ /* 0x000fea0003c00000 */
[----:B0-----:R-:W-:Y:S01]  /*3650*/  HFMA2.MMA R88, -RZ, RZ, 0, 5.9604644775390625e-08 ;  /* 0x00000001ff587435 */ /* 0x001fe200000001ff */
[----:B-1----:R-:W-:-:S02]  /*3660*/  MOV R100, R87 ;  /* 0x0000005700647202 */ /* 0x002fc40000000f00 */
[----:B------:R-:W-:Y:S02]  /*3670*/  MOV R87, R91 ;  /* 0x0000005b00577202 */ /* 0x000fe40000000f00 */
[----:B------:R-:W-:Y:S02]  /*3680*/  MOV R90, 0x1f ;  /* 0x0000001f005a7802 */ /* 0x000fe40000000f00 */
[----:B------:R-:W-:Y:S02]  /*3690*/  MOV R93, 0xffffffff ;  /* 0xffffffff005d7802 */ /* 0x000fe40000000f00 */
[----:B------:R-:W-:Y:S02]  /*36a0*/  MOV R84, 0x36c0 ;  /* 0x000036c000547802 */ /* 0x000fe40000000f00 */
[----:B------:R-:W-:Y:S05]  /*36b0*/  CALL.REL.NOINC `($__internal_121_$__cuda_sm70_shflsync_down_p) ;  /* 0x0000002000007944 */ /* 0x000fea0003c00000 */
[----:B-1----:R-:W-:Y:S01]  /*36c0*/  MOV R84, R87 ;  /* 0x0000005700547202 */ /* 0x002fe20000000f00 */
[----:B0-----:R-:W-:Y:S05]  /*36d0*/  BRA `(.L_x_7372) ;  /* 0xffffe54000007947 */ /* 0x001fea000383ffff */
        .weak           $__internal_121_$__cuda_sm70_shflsync_down_p
        .type           $__internal_121_$__cuda_sm70_shflsync_down_p,@function
        .size           $__internal_121_$__cuda_sm70_shflsync_down_p,(.L_x_11855 - $__internal_121_$__cuda_sm70_shflsync_down_p)
$__internal_121_$__cuda_sm70_shflsync_down_p:
[----:B------:R-:W-:Y:S01]  /*36e0*/  HFMA2.MMA R85, -RZ, RZ, 0, 0 ;  /* 0x00000000ff557435 */ /* 0x000fe200000001ff */
[----:B------:R-:W-:Y:S04]  /*36f0*/  WARPSYNC R93 ;  /* 0x0000005d00007348 */ /* 0x000fe80003800000 */
[----:B------:R0:W1:Y:S01]  /*3700*/  SHFL.DOWN PT, R87, R87, R88, R90 ;  /* 0x0800005857577389 */ /* 0x00006200000e005a */
[----:B------:R-:W-:Y:S05]  /*3710*/  RET.REL.NODEC R84 `(_ZN10layer_norm13ln_bwd_kernelINS_13Kernel_traitsI6__halfS2_fS2_fjLj8192ELj1ELj1ELj8ELj16ENS_18Kernel_traits_baseILj8192ES2_S2_fS2_fjLj256EEEEELb0ELb0ELb0ELb1EEEvNS_9BwdParamsE) ;  /* 0xffffc8e054007950 */ /* 0x000fea0003c3ffff */
.L_x_7373:
        /* <DEDUP_REMOVED lines=14> */
.L_x_11855:


//--------------------- .text._ZN10layer_norm13ln_bwd_kernelINS_13Kernel_traitsI6__halfS2_fS2_fjLj8192ELj1ELj1ELj8ELj16ENS_18Kernel_traits_baseILj8192ES2_S2_fS2_fjLj256EEEEELb0ELb0ELb1ELb0EEEvNS_9BwdParamsE --------------------------
	.section	.text._ZN10layer_norm13ln_bwd_kernelINS_13Kernel_traitsI6__halfS2_fS2_fjLj8192ELj1ELj1ELj8ELj16ENS_18Kernel_traits_baseILj8192ES2_S2_fS2_fjLj256EEEEELb0ELb0ELb1ELb0EEEvNS_9BwdParamsE,"ax",@progbits
	.sectioninfo	@"SHI_REGISTERS=236"
	.align	128
        .global         _ZN10layer_norm13ln_bwd_kernelINS_13Kernel_traitsI6__halfS2_fS2_fjLj8192ELj1ELj1ELj8ELj16ENS_18Kernel_traits_baseILj8192ES2_S2_fS2_fjLj256EEEEELb0ELb0ELb1ELb0EEEvNS_9BwdParamsE
        .type           _ZN10layer_norm13ln_bwd_kernelINS_13Kernel_traitsI6__halfS2_fS2_fjLj8192ELj1ELj1ELj8ELj16ENS_18Kernel_traits_baseILj8192ES2_S2_fS2_fjLj256EEEEELb0ELb0ELb1ELb0EEEvNS_9BwdParamsE,@function
        .size           _ZN10layer_norm13ln_bwd_kernelINS_13Kernel_traitsI6__halfS2_fS2_fjLj8192ELj1ELj1ELj8ELj16ENS_18Kernel_traits_baseILj8192ES2_S2_fS2_fjLj256EEEEELb0ELb0ELb1ELb0EEEvNS_9BwdParamsE,(.L_x_11856 - _ZN10layer_norm13ln_bwd_kernelINS_13Kernel_traitsI6__halfS2_fS2_fjLj8192ELj1ELj1ELj8ELj16ENS_18Kernel_traits_baseILj8192ES2_S2_fS2_fjLj256EEEEELb0ELb0ELb1ELb0EEEvNS_9BwdParamsE)
        .other          _ZN10layer_norm13ln_bwd_kernelINS_13Kernel_traitsI6__halfS2_fS2_fjLj8192ELj1ELj1ELj8ELj16ENS_18Kernel_traits_baseILj8192ES2_S2_fS2_fjLj256EEEEELb0ELb0ELb1ELb0EEEvNS_9BwdParamsE,@"STO_CUDA_ENTRY STV_DEFAULT"
_ZN10layer_norm13ln_bwd_kernelINS_13Kernel_traitsI6__halfS2_fS2_fjLj8192ELj1ELj1ELj8ELj16ENS_18Kernel_traits_baseILj8192ES2_S2_fS2_fjLj256EEEEELb0ELb0ELb1ELb0EEEvNS_9BwdParamsE:
.text._ZN10layer_norm13ln_bwd_kernelINS_13Kernel_traitsI6__halfS2_fS2_fjLj8192ELj1ELj1ELj8ELj16ENS_18Kernel_traits_baseILj8192ES2_S2_fS2_fjLj256EEEEELb0ELb0ELb1ELb0EEEvNS_9BwdParamsE:
        /* <DEDUP_REMOVED lines=100> */
.L_x_7467:
        /* <DEDUP_REMOVED lines=18> */
[----:B------:R-:W-:Y:S01]  /*0760*/  MOV R142, R164 ;  /* 0x000000a4008e7202 */ /* 0x000fe20000000f00 */
[----:B------:R-:W-:Y:S05]  /*0770*/  @!P0 BRA `(.L_x_7378) ;  /* 0x0000006000008947 */ /* 0x000fea0003800000 */
[----:B------:R-:W-:-:S04]  /*0780*/  ISETP.NE.U32.AND P4, PT, RZ, c[0x0][0x218], PT ;  /* 0x00008600ff007a0c */ /* 0x000fc80003f85070 */
[----:B------:R-:W-:-:S13]  /*0790*/  ISETP.NE.AND.EX P4, PT, RZ, c[0x0][0x21c], PT, P4 ;  /* 0x00008700ff007a0c */ /* 0x000fda0003f85340 */
[----:B------:R-:W-:Y:S05]  /*07a0*/  @!P4 BRA `(.L_x_7379) ;  /* 0x000000200000c947 */ /* 0x000fea0003800000 */
[----:B------:R0:W5:Y:S04]  /*07b0*/  LDG.E.128 R96, [R232.64] ;  /* 0x00000004e8607981 */ /* 0x000168000c1e1d00 */
[----:B------:R0:W5:Y:S02]  /*07c0*/  LDG.E.128 R100, [R232.64+0x10] ;  /* 0x00001004e8647981 */ /* 0x000164000c1e1d00 */
.L_x_7379:
[----:B------:R-:W-:Y:S02]  /*07d0*/  IADD3 R142, R164, 0x100, RZ ;  /* 0x00000100a48e7810 */ /* 0x000fe40007ffe0ff */
.L_x_7378:
[----:B------:R-:W-:Y:S05]  /*07e0*/  BSYNC B1 ;  /* 0x0000000000017941 */ /* 0x000fea0003800000 */
.L_x_7377:
        /* <DEDUP_REMOVED lines=8> */
.L_x_7382:
[----:B------:R-:W-:Y:S02]  /*0870*/  IADD3 R142, R142, 0x100, RZ ;  /* 0x000001008e8e7810 */ /* 0x000fe40007ffe0ff */
.L_x_7381:
[----:B------:R-:W-:Y:S05]  /*0880*/  BSYNC B1 ;  /* 0x0000000000017941 */ /* 0x000fea0003800000 */
.L_x_7380:
        /* <DEDUP_REMOVED lines=8> */
.L_x_7385:
[----:B------:R-:W-:Y:S02]  /*0910*/  IADD3 R142, R142, 0x100, RZ ;  /* 0x000001008e8e7810 */ /* 0x000fe40007ffe0ff */
.L_x_7384:
[----:B------:R-:W-:Y:S05]  /*0920*/  BSYNC B1 ;  /* 0x0000000000017941 */ /* 0x000fea0003800000 */
.L_x_7383:
        /* <DEDUP_REMOVED lines=10> */
.L_x_7376:
[----:B0-----:R-:W-:-:S06]  /*09d0*/  IMAD.WIDE R140, R4, R149, c[0x0][0x1a0] ;  /* 0x00006800048c7625 */ /* 0x001fcc00078e0295 */
[----:B------:R-:W2:Y:S01]  /*09e0*/  LDG.E R140, [R140.64] ;  /* 0x000000048c8c7981 */ /* 0x000ea2000c1e1900 */
[----:B------:R-:W-:Y:S01]  /*09f0*/  IADD3 R142, R144, -0x1, RZ ;  /* 0xffffffff908e7810 */ /* 0x000fe20007ffe0ff */
[----:B------:R-:W-:Y:S01]  /*0a00*/  BSSY B1, `(.L_x_7387) ;  /* 0x0000057000017945 */ /* 0x000fe20003800000 */
[----:B------:R-:W-:Y:S01]  /*0a10*/  ISETP.NE.AND P4, PT, R18, RZ, PT ;  /* 0x000000ff1200720c */ /* 0x000fe20003f85270 */
        /* <DEDUP_REMOVED lines=23> */
[--C-:B----4-:R-:W-:Y:S01]  /*0b90*/  HADD2.F32 R229, -RZ, R144.reuse.H0_H0 ;  /* 0x20000090ffe57230 */ /* 0x110fe20000004100 */
[C---:B------:R-:W-:Y:S01]  /*0ba0*/  FADD.FTZ R141, -R152.reuse, R141 ;  /* 0x0000008d988d7221 */ /* 0x040fe20000010100 */
[----:B------:R-:W-:Y:S01]  /*0bb0*/  HADD2.F32 R144, -RZ, R144.H1_H1 ;  /* 0x30000090ff907230 */ /* 0x000fe20000004100 */
[----:B------:R-:W-:Y:S02]  /*0bc0*/  FADD.FTZ R195, -R152, R142 ;  /* 0x0000008e98c37221 */ /* 0x000fe40000010100 */
[-C--:B------:R-:W-:Y:S02]  /*0bd0*/  FFMA.FTZ R92, R230, R229.reuse, R92 ;  /* 0x000000e5e65c7223 */ /* 0x080fe4000001005c */
[----:B------:R-:W-:Y:S02]  /*0be0*/  FADD.FTZ R60, R60, R229 ;  /* 0x000000e53c3c7221 */ /* 0x000fe40000010000 */
[----:B------:R-:W-:Y:S01]  /*0bf0*/  FMUL.FTZ R229, R161, R229 ;  /* 0x000000e5a1e57220 */ /* 0x000fe20000410000 */
[----:B------:R-:W-:Y:S01]  /*0c00*/  HADD2.F32 R225, -RZ, R145.H0_H0 ;  /* 0x20000091ffe17230 */ /* 0x000fe20000004100 */
[----:B------:R-:W-:-:S02]  /*0c10*/  FMUL.FTZ R228, R2, R141 ;  /* 0x0000008d02e47220 */ /* 0x000fc40000410000 */
[----:B------:R-:W-:Y:S02]  /*0c20*/  FMUL.FTZ R226, R2, R195 ;  /* 0x000000c302e27220 */ /* 0x000fe40000410000 */
[----:B------:R-:W-:Y:S02]  /*0c30*/  FMUL.FTZ R227, R160, R144 ;  /* 0x00000090a0e37220 */ /* 0x000fe40000410000 */
[----:B------:R-:W-:Y:S02]  /*0c40*/  FADD.FTZ R140, RZ, R229 ;  /* 0x000000e5ff8c7221 */ /* 0x000fe40000010000 */
[----:B------:R-:W-:Y:S01]  /*0c50*/  FFMA.FTZ R141, R230, R229, RZ ;  /* 0x000000e5e68d7223 */ /* 0x000fe200000100ff */
[--C-:B------:R-:W-:Y:S01]  /*0c60*/  HADD2.F32 R217, -RZ, R147.reuse.H0_H0 ;  /* 0x20000093ffd97230 */ /* 0x100fe20000004100 */
[----:B------:R-:W-:Y:S01]  /*0c70*/  FFMA.FTZ R94, R226, R225, R94 ;  /* 0x000000e1e25e7223 */ /* 0x000fe2000001005e */
[----:B------:R-:W-:Y:S01]  /*0c80*/  HADD2.F32 R142, -RZ, R147.H1_H1 ;  /* 0x30000093ff8e7230 */ /* 0x000fe20000004100 */
[----:B---3--:R-:W-:Y:S01]  /*0c90*/  FADD.FTZ R147, -R152, R148 ;  /* 0x0000009498937221 */ /* 0x008fe20000010100 */
[----:B------:R-:W-:Y:S01]  /*0ca0*/  HADD2.F32 R145, -RZ, R145.H1_H1 ;  /* 0x30000091ff917230 */ /* 0x000fe20000004100 */
[----:B------:R-:W-:-:S02]  /*0cb0*/  FADD.FTZ R62, R62, R225 ;  /* 0x000000e13e3e7221 */ /* 0x000fc40000010000 */
[----:B------:R-:W-:Y:S02]  /*0cc0*/  FADD.FTZ R143, -R152, R143 ;  /* 0x0000008f988f7221 */ /* 0x000fe40000010100 */
        /* <DEDUP_REMOVED lines=42> */
.L_x_7388:
[----:B-1----:R-:W-:Y:S05]  /*0f70*/  BSYNC B1 ;  /* 0x0000000000017941 */ /* 0x002fea0003800000 */
.L_x_7387:
        /* <DEDUP_REMOVED lines=18> */
[--C-:B----4-:R-:W-:Y:S01]  /*10a0*/  HADD2.F32 R174, -RZ, R144.reuse.H0_H0 ;  /* 0x20000090ffae7230 */ /* 0x110fe20000004100 */
[C---:B---3--:R-:W-:Y:S01]  /*10b0*/  FADD.FTZ R175, -R152.reuse, R150 ;  /* 0x0000009698af7221 */ /* 0x048fe20000010100 */
[----:B------:R-:W-:Y:S01]  /*10c0*/  HADD2.F32 R144, -RZ, R144.H1_H1 ;  /* 0x30000090ff907230 */ /* 0x000fe20000004100 */
[----:B------:R-:W-:Y:S02]  /*10d0*/  FADD.FTZ R141, -R152, R141 ;  /* 0x0000008d988d7221 */ /* 0x000fe40000010100 */
[----:B------:R-:W-:Y:S02]  /*10e0*/  FFMA.FTZ R84, R167, R174, R84 ;  /* 0x000000aea7547223 */ /* 0x000fe40000010054 */
[----:B------:R-:W-:-:S02]  /*10f0*/  FADD.FTZ R52, R52, R174 ;  /* 0x000000ae34347221 */ /* 0x000fc40000010000 */
[----:B------:R-:W-:Y:S01]  /*1100*/  FMUL.FTZ R174, R29, R174 ;  /* 0x000000ae1dae7220 */ /* 0x000fe20000410000 */
[----:B------:R-:W-:Y:S01]  /*1110*/  HADD2.F32 R176, -RZ, R145.H0_H0 ;  /* 0x20000091ffb07230 */ /* 0x000fe20000004100 */
[C---:B------:R-:W-:Y:S02]  /*1120*/  FMUL.FTZ R169, R2.reuse, R173 ;  /* 0x000000ad02a97220 */ /* 0x040fe40000410000 */
[C---:B------:R-:W-:Y:S02]  /*1130*/  FMUL.FTZ R173, R2.reuse, R175 ;  /* 0x000000af02ad7220 */ /* 0x040fe40000410000 */
[----:B------:R-:W-:Y:S02]  /*1140*/  FMUL.FTZ R166, R2, R141 ;  /* 0x0000008d02a67220 */ /* 0x000fe40000410000 */
[----:B------:R-:W-:Y:S02]  /*1150*/  FMUL.FTZ R175, R28, R144 ;  /* 0x000000901caf7220 */ /* 0x000fe40000410000 */
[----:B------:R-:W-:-:S02]  /*1160*/  FADD.FTZ R140, R195, R174 ;  /* 0x000000aec38c7221 */ /* 0x000fc40000010000 */
[----:B------:R-:W-:Y:S01]  /*1170*/  FFMA.FTZ R155, R167, R174, R155 ;  /* 0x000000aea79b7223 */ /* 0x000fe2000001009b */
[--C-:B------:R-:W-:Y:S01]  /*1180*/  HADD2.F32 R180, -RZ, R147.reuse.H0_H0 ;  /* 0x20000093ffb47230 */ /* 0x100fe20000004100 */
[-C--:B------:R-:W-:Y:S01]  /*1190*/  FFMA.FTZ R86, R169, R176.reuse, R86 ;  /* 0x000000b0a9567223 */ /* 0x080fe20000010056 */
[----:B------:R-:W-:Y:S01]  /*11a0*/  HADD2.F32 R181, -RZ, R147.H1_H1 ;  /* 0x30000093ffb57230 */ /* 0x000fe20000004100 */
[----:B------:R-:W-:Y:S01]  /*11b0*/  FADD.FTZ R147, -R152, R148 ;  /* 0x0000009498937221 */ /* 0x000fe20000010100 */
[----:B------:R-:W-:Y:S01]  /*11c0*/  HADD2.F32 R145, -RZ, R145.H1_H1 ;  /* 0x30000091ff917230 */ /* 0x000fe20000004100 */
[----:B------:R-:W-:Y:S02]  /*11d0*/  FADD.FTZ R54, R54, R176 ;  /* 0x000000b036367221 */ /* 0x000fe40000010000 */
[----:B------:R-:W-:Y:S02]  /*11e0*/  FADD.FTZ R143, -R152, R143 ;  /* 0x0000008f988f7221 */ /* 0x000fe40000010100 */
        /* <DEDUP_REMOVED lines=40> */
.L_x_7390:
[----:B------:R-:W-:Y:S05]  /*1470*/  BSYNC B1 ;  /* 0x0000000000017941 */ /* 0x000fea0003800000 */
.L_x_7389:
        /* <DEDUP_REMOVED lines=17> */
[----:B0----5:R-:W-:Y:S01]  /*1590*/  FMUL.FTZ R183, R2, R187 ;  /* 0x000000bb02b77220 */ /* 0x021fe20000410000 */
[--C-:B----4-:R-:W-:Y:S01]  /*15a0*/  HADD2.F32 R190, -RZ, R144.reuse.H0_H0 ;  /* 0x20000090ffbe7230 */ /* 0x110fe20000004100 */
[C---:B------:R-:W-:Y:S01]  /*15b0*/  FADD.FTZ R189, -R152.reuse, R142 ;  /* 0x0000008e98bd7221 */ /* 0x040fe20000010100 */
[----:B------:R-:W-:Y:S01]  /*15c0*/  HADD2.F32 R140, -RZ, R145.H1_H1 ;  /* 0x30000091ff8c7230 */ /* 0x000fe20000004100 */
[----:B---3--:R-:W-:Y:S01]  /*15d0*/  FADD.FTZ R193, -R152, R150 ;  /* 0x0000009698c17221 */ /* 0x008fe20000010100 */
[----:B------:R-:W-:Y:S01]  /*15e0*/  HADD2.F32 R144, -RZ, R144.H1_H1 ;  /* 0x30000090ff907230 */ /* 0x000fe20000004100 */
[----:B------:R-:W-:Y:S02]  /*15f0*/  FMUL.FTZ R184, R2, R191 ;  /* 0x000000bf02b87220 */ /* 0x000fe40000410000 */
[----:B------:R-:W-:Y:S02]  /*1600*/  FFMA.FTZ R76, R183, R190, R76 ;  /* 0x000000beb74c7223 */ /* 0x000fe4000001004c */
[----:B------:R-:W-:-:S02]  /*1610*/  FADD.FTZ R44, R44, R190 ;  /* 0x000000be2c2c7221 */ /* 0x000fc40000010000 */
[----:B------:R-:W-:Y:S02]  /*1620*/  FADD.FTZ R141, -R152, R141 ;  /* 0x0000008d988d7221 */ /* 0x000fe40000010100 */
[----:B------:R-:W-:Y:S01]  /*1630*/  FMUL.FTZ R190, R21, R190 ;  /* 0x000000be15be7220 */ /* 0x000fe20000410000 */
[----:B------:R-:W-:Y:S01]  /*1640*/  HADD2.F32 R192, -RZ, R145.H0_H0 ;  /* 0x20000091ffc07230 */ /* 0x000fe20000004100 */
[C---:B------:R-:W-:Y:S02]  /*1650*/  FMUL.FTZ R185, R2.reuse, R189 ;  /* 0x000000bd02b97220 */ /* 0x040fe40000410000 */
[----:B------:R-:W-:Y:S02]  /*1660*/  FMUL.FTZ R189, R2, R193 ;  /* 0x000000c102bd7220 */ /* 0x000fe40000410000 */
[----:B------:R-:W-:Y:S02]  /*1670*/  FFMA.FTZ R79, R184, R140, R79 ;  /* 0x0000008cb84f7223 */ /* 0x000fe4000001004f */
[----:B------:R-:W-:-:S02]  /*1680*/  FADD.FTZ R47, R47, R140 ;  /* 0x0000008c2f2f7221 */ /* 0x000fc40000010000 */
[----:B------:R-:W-:Y:S02]  /*1690*/  FMUL.FTZ R193, R17, R140 ;  /* 0x0000008c11c17220 */ /* 0x000fe40000410000 */
        /* <DEDUP_REMOVED lines=8> */
[----:B------:R-:W-:Y:S01]  /*1720*/  FFMA.FTZ R155, R182, R191, R155 ;  /* 0x000000bfb69b7223 */ /* 0x000fe2000001009b */
[--C-:B------:R-:W-:Y:S01]  /*1730*/  HADD2.F32 R143, -RZ, R146.reuse.H0_H0 ;  /* 0x20000092ff8f7230 */ /* 0x100fe20000004100 */
[----:B------:R-:W-:Y:S01]  /*1740*/  FADD.FTZ R140, R141, R192 ;  /* 0x000000c08d8c7221 */ /* 0x000fe20000010000 */
[--C-:B------:R-:W-:Y:S01]  /*1750*/  HADD2.F32 R145, -RZ, R147.reuse.H0_H0 ;  /* 0x20000093ff917230 */ /* 0x100fe20000004100 */
[----:B------:R-:W-:Y:S01]  /*1760*/  FFMA.FTZ R155, R185, R192, R155 ;  /* 0x000000c0b99b7223 */ /* 0x000fe2000001009b */
[----:B------:R-:W-:Y:S01]  /*1770*/  HADD2.F32 R142, -RZ, R147.H1_H1 ;  /* 0x30000093ff8e7230 */ /* 0x000fe20000004100 */
[C---:B------:R-:W-:Y:S01]  /*1780*/  FADD.FTZ R147, -R152.reuse, R148 ;  /* 0x0000009498937221 */ /* 0x040fe20000010100 */
[----:B------:R-:W-:Y:S01]  /*1790*/  HADD2.F32 R146, -RZ, R146.H1_H1 ;  /* 0x30000092ff927230 */ /* 0x000fe20000004100 */
        /* <DEDUP_REMOVED lines=29> */
.L_x_7392:
[----:B------:R-:W-:Y:S05]  /*1970*/  BSYNC B1 ;  /* 0x0000000000017941 */ /* 0x000fea0003800000 */
.L_x_7391:
[----:B------:R-:W-:-:S13]  /*1980*/  ISETP.GE.U32.AND P4, PT, R162, 0x400, PT ;  /* 0x00000400a200780c */ /* 0x000fda0003f86070 */
[----:B------:R-:W-:Y:S05]  /*1990*/  @!P4 BRA `(.L_x_7386) ;  /* 0x000004b00000c947 */ /* 0x000fea0003800000 */
[----:B------:R-:W-:Y:S01]  /*19a0*/  HFMA2.MMA R145, -RZ, RZ, 0, 9.5367431640625e-07 ;  /* 0x00000010ff917435 */ /* 0x000fe200000001ff */
[----:B------:R-:W-:-:S05]  /*19b0*/  IMAD.WIDE.U32 R200, R154, R153, c[0x0][0x188] ;  /* 0x000062009ac87625 */ /* 0x000fca00078e0099 */
[----:B------:R-:W2:Y:S04]  /*19c0*/  LDG.E.128 R140, [R200.64] ;  /* 0x00000004c88c7981 */ /* 0x000ea8000c1e1d00 */
[----:B------:R-:W-:Y:S01]  /*19d0*/  IMAD.WIDE.U32 R144, R194, R145, c[0x0][0x208] ;  /* 0x00008200c2907625 */ /* 0x000fe200078e0091 */
[----:B------:R0:W3:Y:S05]  /*19e0*/  LDG.E.128 R148, [R200.64+0x10] ;  /* 0x00001004c8947981 */ /* 0x0000ea000c1e1d00 */
        /* <DEDUP_REMOVED lines=9> */
[--C-:B----4-:R-:W-:Y:S01]  /*1a80*/  HADD2.F32 R141, -RZ, R144.reuse.H0_H0 ;  /* 0x20000090ff8d7230 */ /* 0x110fe20000004100 */
[----:B0----5:R-:W-:Y:S01]  /*1a90*/  FMUL.FTZ R201, R2, R153 ;  /* 0x0000009902c97220 */ /* 0x021fe20000410000 */
[----:B------:R-:W-:-:S03]  /*1aa0*/  HADD2.F32 R144, -RZ, R144.H1_H1 ;  /* 0x30000090ff907230 */ /* 0x000fc60000004100 */
[----:B------:R-:W-:Y:S01]  /*1ab0*/  FMUL.FTZ R206, R12, R141 ;  /* 0x0000008d0cce7220 */ /* 0x000fe20000410000 */
[----:B------:R-:W-:Y:S01]  /*1ac0*/  HADD2.F32 R143, -RZ, R145.H0_H0 ;  /* 0x20000091ff8f7230 */ /* 0x000fe20000004100 */
[----:B-1----:R-:W-:Y:S02]  /*1ad0*/  FMUL.FTZ R202, R2, R209 ;  /* 0x000000d102ca7220 */ /* 0x002fe40000410000 */
[----:B------:R-:W-:Y:S02]  /*1ae0*/  FADD.FTZ R207, -R152, R142 ;  /* 0x0000008e98cf7221 */ /* 0x000fe40000010100 */
[----:B------:R-:W-:Y:S02]  /*1af0*/  FMUL.FTZ R200, R2, R205 ;  /* 0x000000cd02c87220 */ /* 0x000fe40000410000 */
[----:B------:R-:W-:Y:S02]  /*1b00*/  FMUL.FTZ R209, R11, R144 ;  /* 0x000000900bd17220 */ /* 0x000fe40000410000 */
[----:B------:R-:W-:-:S02]  /*1b10*/  FADD.FTZ R140, R195, R206 ;  /* 0x000000cec38c7221 */ /* 0x000fc40000010000 */
[C---:B------:R-:W-:Y:S01]  /*1b20*/  FFMA.FTZ R155, R201.reuse, R206, R155 ;  /* 0x000000cec99b7223 */ /* 0x040fe2000001009b */
[----:B------:R-:W-:Y:S01]  /*1b30*/  HADD2.F32 R142, -RZ, R145.H1_H1 ;  /* 0x30000091ff8e7230 */ /* 0x000fe20000004100 */
[----:B------:R-:W-:Y:S02]  /*1b40*/  FFMA.FTZ R68, R201, R141, R68 ;  /* 0x0000008dc9447223 */ /* 0x000fe40000010044 */
[----:B------:R-:W-:Y:S02]  /*1b50*/  FADD.FTZ R36, R36, R141 ;  /* 0x0000008d24247221 */ /* 0x000fe40000010000 */
[----:B------:R-:W-:Y:S02]  /*1b60*/  FMUL.FTZ R203, R2, R207 ;  /* 0x000000cf02cb7220 */ /* 0x000fe40000410000 */
[----:B------:R-:W-:Y:S02]  /*1b70*/  FMUL.FTZ R208, R10, R143 ;  /* 0x0000008f0ad07220 */ /* 0x000fe40000410000 */
[----:B------:R-:W-:-:S02]  /*1b80*/  FADD.FTZ R141, R140, R209 ;  /* 0x000000d18c8d7221 */ /* 0x000fc40000010000 */
[----:B------:R-:W-:Y:S01]  /*1b90*/  FFMA.FTZ R155, R200, R209, R155 ;  /* 0x000000d1c89b7223 */ /* 0x000fe2000001009b */
[--C-:B------:R-:W-:Y:S01]  /*1ba0*/  HADD2.F32 R213, -RZ, R146.reuse.H0_H0 ;  /* 0x20000092ffd57230 */ /* 0x100fe20000004100 */
[----:B---3--:R-:W-:Y:S02]  /*1bb0*/  FADD.FTZ R145, -R152, R148 ;  /* 0x0000009498917221 */ /* 0x008fe40000010100 */
[----:B------:R-:W-:Y:S02]  /*1bc0*/  FMUL.FTZ R211, R9, R142 ;  /* 0x0000008e09d37220 */ /* 0x000fe40000410000 */
[----:B------:R-:W-:Y:S02]  /*1bd0*/  FADD.FTZ R140, R141, R208 ;  /* 0x000000d08d8c7221 */ /* 0x000fe40000010000 */
[----:B------:R-:W-:Y:S01]  /*1be0*/  FFMA.FTZ R155, R203, R208, R155 ;  /* 0x000000d0cb9b7223 */ /* 0x000fe2000001009b */
[----:B------:R-:W-:Y:S01]  /*1bf0*/  HADD2.F32 R146, -RZ, R146.H1_H1 ;  /* 0x30000092ff927230 */ /* 0x000fe20000004100 */
[----:B------:R-:W-:-:S02]  /*1c00*/  FMUL.FTZ R205, R2, R145 ;  /* 0x0000009102cd7220 */ /* 0x000fc40000410000 */
[----:B------:R-:W-:Y:S02]  /*1c10*/  FADD.FTZ R149, -R152, R149 ;  /* 0x0000009598957221 */ /* 0x000fe40000010100 */
        /* <DEDUP_REMOVED lines=35> */
.L_x_7386:
[----:B------:R-:W-:Y:S05]  /*1e50*/  BSYNC B0 ;  /* 0x0000000000007941 */ /* 0x000fea0003800000 */
.L_x_7375:
[----:B------:R-:W-:Y:S02]  /*1e60*/  LOP3.LUT P5, RZ, R3, 0xff, RZ, 0xc0, !PT ;  /* 0x000000ff03ff7812 */ /* 0x000fe400078ac0ff */
[----:B------:R-:W-:Y:S02]  /*1e70*/  SHF.R.U32.HI R142, RZ, 0x5, R163 ;  /* 0x00000005ff8e7819 */ /* 0x000fe400000116a3 */
[----:B------:R-:W-:-:S02]  /*1e80*/  LOP3.LUT P4, RZ, R163, 0x1f, RZ, 0xc0, !PT ;  /* 0x0000001fa3ff7812 */ /* 0x000fc4000788c0ff */
[----:B------:R-:W-:-:S07]  /*1e90*/  LOP3.LUT R231, R142, 0x7fffff8, RZ, 0xc0, !PT ;  /* 0x07fffff88ee77812 */ /* 0x000fce00078ec0ff */
[----:B------:R-:W-:Y:S01]  /*1ea0*/  @!P5 IADD3 R231, R231, 0x8, RZ ;  /* 0x00000008e7e7d810 */ /* 0x000fe20007ffe0ff */
[----:B------:R-:W-:Y:S05]  /*1eb0*/  BRA.DIV ~URZ, `(.L_x_7393) ;  /* 0x00002a727f007947 */ /* 0x000fea000b800000 */
[----:B------:R2:W3:Y:S02]  /*1ec0*/  SHFL.DOWN PT, R144, R195, 0x10, 0x1f ;  /* 0x0a001f00c3907f89 */ /* 0x0004e400000e0000 */
.L_x_7468:
        /* <DEDUP_REMOVED lines=18> */
.L_x_7469:
        /* <DEDUP_REMOVED lines=24> */
[----:B------:R-:W-:Y:S01]  /*2170*/  MOV R0, RZ ;  /* 0x000000ff00007202 */ /* 0x000fe20000000f00 */
        /* <DEDUP_REMOVED lines=48> */
.L_x_7398:
[----:B------:R-:W-:Y:S05]  /*2480*/  BSYNC B1 ;  /* 0x0000000000017941 */ /* 0x000fea0003800000 */
.L_x_7397:
        /* <DEDUP_REMOVED lines=12> */
.L_x_7400:
[----:B------:R-:W-:Y:S05]  /*2550*/  BSYNC B1 ;  /* 0x0000000000017941 */ /* 0x000fea0003800000 */
.L_x_7399:
        /* <DEDUP_REMOVED lines=9> */
.L_x_7402:
[----:B------:R-:W-:Y:S05]  /*25f0*/  BSYNC B1 ;  /* 0x0000000000017941 */ /* 0x000fea0003800000 */
.L_x_7401:
        /* <DEDUP_REMOVED lines=9> */
.L_x_7404:
[----:B------:R-:W-:Y:S05]  /*2690*/  BSYNC B1 ;  /* 0x0000000000017941 */ /* 0x000fea0003800000 */
.L_x_7403:
        /* <DEDUP_REMOVED lines=9> */
.L_x_7406:
[----:B------:R-:W-:Y:S05]  /*2730*/  BSYNC B1 ;  /* 0x0000000000017941 */ /* 0x000fea0003800000 */
.L_x_7405:
        /* <DEDUP_REMOVED lines=9> */
.L_x_7408:
[----:B------:R-:W-:Y:S05]  /*27d0*/  BSYNC B1 ;  /* 0x0000000000017941 */ /* 0x000fea0003800000 */
.L_x_7407:
        /* <DEDUP_REMOVED lines=9> */
.L_x_7410:
[----:B------:R-:W-:Y:S05]  /*2870*/  BSYNC B1 ;  /* 0x0000000000017941 */ /* 0x000fea0003800000 */
.L_x_7409:
        /* <DEDUP_REMOVED lines=9> */
.L_x_7412:
[----:B------:R-:W-:Y:S05]  /*2910*/  BSYNC B1 ;  /* 0x0000000000017941 */ /* 0x000fea0003800000 */
.L_x_7411:
[----:B------:R-:W-:Y:S01]  /*2920*/  SEL R135, R150, R135, P5 ;  /* 0x0000008796877207 */ /* 0x000fe20002800000 */
[----:B------:R-:W-:Y:S01]  /*2930*/  @P4 FMUL.FTZ R147, R147, c[0x0][0x1ec] ;  /* 0x00007b0093934a20 */ /* 0x000fe20000410000 */
[----:B------:R-:W-:Y:S01]  /*2940*/  ISETP.NE.U32.AND P5, PT, RZ, c[0x0][0x258], PT ;  /* 0x00009600ff007a0c */ /* 0x000fe20003fa5070 */
[----:B------:R-:W-:Y:S01]  /*2950*/  @P4 FMUL.FTZ R149, R149, c[0x0][0x1ec] ;  /* 0x00007b0095954a20 */ /* 0x000fe20000410000 */
[----:B------:R-:W-:Y:S01]  /*2960*/  @P4 F2FP.PACK_AB R141, RZ, R141 ;  /* 0x0000008dff8d423e */ /* 0x000fe200000000ff */
[----:B------:R-:W-:Y:S01]  /*2970*/  @P4 FMUL.FTZ R151, R151, c[0x0][0x1ec] ;  /* 0x00007b0097974a20 */ /* 0x000fe20000410000 */
[----:B------:R-:W-:Y:S01]  /*2980*/  ISETP.NE.AND.EX P5, PT, RZ, c[0x0][0x25c], PT, P5 ;  /* 0x00009700ff007a0c */ /* 0x000fe20003fa5350 */
[----:B------:R-:W-:Y:S01]  /*2990*/  @P4 FMUL.FTZ R142, R142, c[0x0][0x1ec] ;  /* 0x00007b008e8e4a20 */ /* 0x000fe20000410000 */
[----:B------:R-:W-:Y:S01]  /*29a0*/  @P4 F2FP.PACK_AB R147, RZ, R147 ;  /* 0x00000093ff93423e */ /* 0x000fe200000000ff */
[----:B------:R-:W-:Y:S01]  /*29b0*/  @P4 FMUL.FTZ R146, R146, c[0x0][0x1ec] ;  /* 0x00007b0092924a20 */ /* 0x000fe20000410000 */
[----:B------:R-:W-:Y:S01]  /*29c0*/  @P4 F2FP.PACK_AB R149, RZ, R149 ;  /* 0x00000095ff95423e */ /* 0x000fe200000000ff */
[----:B------:R-:W-:Y:S01]  /*29d0*/  @P4 FMUL.FTZ R148, R148, c[0x0][0x1ec] ;  /* 0x00007b0094944a20 */ /* 0x000fe20000410000 */
[----:B------:R-:W-:Y:S01]  /*29e0*/  @P4 F2FP.PACK_AB R151, RZ, R151 ;  /* 0x00000097ff97423e */ /* 0x000fe200000000ff */
[----:B------:R-:W-:Y:S01]  /*29f0*/  @P4 FMUL.FTZ R150, R150, c[0x0][0x1ec] ;  /* 0x00007b0096964a20 */ /* 0x000fe20000410000 */
[----:B------:R-:W-:-:S02]  /*2a00*/  @P4 F2FP.PACK_AB R142, RZ, R142 ;  /* 0x0000008eff8e423e */ /* 0x000fc400000000ff */
[----:B------:R-:W-:Y:S02]  /*2a10*/  @P4 PRMT R136, R141, 0x7610, R136 ;  /* 0x000076108d884816 */ /* 0x000fe40000000088 */
[----:B------:R-:W-:Y:S02]  /*2a20*/  @P4 MOV R141, 0x10 ;  /* 0x00000010008d4802 */ /* 0x000fe40000000f00 */
[----:B------:R-:W-:Y:S02]  /*2a30*/  @P5 MOV R143, 0x20 ;  /* 0x00000020008f5802 */ /* 0x000fe40000000f00 */
[----:B------:R-:W-:Y:S01]  /*2a40*/  @P4 F2FP.PACK_AB R146, RZ, R146 ;  /* 0x00000092ff92423e */ /* 0x000fe200000000ff */
[----:B------:R-:W-:Y:S01]  /*2a50*/  @P4 IMAD.WIDE.U32 R140, R0, R141, c[0x0][0x248] ;  /* 0x00009200008c4625 */ /* 0x000fe200078e008d */
[----:B------:R-:W-:Y:S02]  /*2a60*/  @P4 PRMT R137, R147, 0x7610, R137 ;  /* 0x0000761093894816 */ /* 0x000fe40000000089 */
[----:B------:R-:W-:-:S02]  /*2a70*/  @P4 PRMT R138, R149, 0x7610, R138 ;  /* 0x00007610958a4816 */ /* 0x000fc4000000008a */
[----:B------:R-:W-:Y:S02]  /*2a80*/  @P4 F2FP.PACK_AB R148, RZ, R148 ;  /* 0x00000094ff94423e */ /* 0x000fe400000000ff */
[----:B------:R-:W-:Y:S02]  /*2a90*/  @P4 F2FP.PACK_AB R150, RZ, R150 ;  /* 0x00000096ff96423e */ /* 0x000fe400000000ff */
        /* <DEDUP_REMOVED lines=11> */
.L_x_7396:
[----:B------:R-:W-:Y:S05]  /*2b50*/  BSYNC B0 ;  /* 0x0000000000007941 */ /* 0x000fea0003800000 */
.L_x_7395:
        /* <DEDUP_REMOVED lines=34> */
.L_x_7416:
[----:B------:R-:W-:Y:S05]  /*2d80*/  BSYNC B1 ;  /* 0x0000000000017941 */ /* 0x000fea0003800000 */
.L_x_7415:
        /* <DEDUP_REMOVED lines=12> */
.L_x_7418:
[----:B------:R-:W-:Y:S05]  /*2e50*/  BSYNC B1 ;  /* 0x0000000000017941 */ /* 0x000fea0003800000 */
.L_x_7417:
        /* <DEDUP_REMOVED lines=9> */
.L_x_7420:
[----:B------:R-:W-:Y:S05]  /*2ef0*/  BSYNC B1 ;  /* 0x0000000000017941 */ /* 0x000fea0003800000 */
.L_x_7419:
        /* <DEDUP_REMOVED lines=9> */
.L_x_7422:
[----:B------:R-:W-:Y:S05]  /*2f90*/  BSYNC B1 ;  /* 0x0000000000017941 */ /* 0x000fea0003800000 */
.L_x_7421:
        /* <DEDUP_REMOVED lines=9> */
.L_x_7424:
[----:B------:R-:W-:Y:S05]  /*3030*/  BSYNC B1 ;  /* 0x0000000000017941 */ /* 0x000fea0003800000 */
.L_x_7423:
        /* <DEDUP_REMOVED lines=9> */
.L_x_7426:
[----:B------:R-:W-:Y:S05]  /*30d0*/  BSYNC B1 ;  /* 0x0000000000017941 */ /* 0x000fea0003800000 */
.L_x_7425:
        /* <DEDUP_REMOVED lines=9> */
.L_x_7428:
[----:B------:R-:W-:Y:S05]  /*3170*/  BSYNC B1 ;  /* 0x0000000000017941 */ /* 0x000fea0003800000 */
.L_x_7427:
        /* <DEDUP_REMOVED lines=9> */
.L_x_7430:
[----:B------:R-:W-:Y:S05]  /*3210*/  BSYNC B1 ;  /* 0x0000000000017941 */ /* 0x000fea0003800000 */
.L_x_7429:
        /* <DEDUP_REMOVED lines=14> */
[----:B------:R-:W-:-:S02]  /*3300*/  @P4 PRMT R136, R141, 0x7610, R136 ;  /* 0x000076108d884816 */ /* 0x000fc40000000088 */
[----:B------:R-:W-:Y:S02]  /*3310*/  @P4 F2FP.PACK_AB R142, RZ, R142 ;  /* 0x0000008eff8e423e */ /* 0x000fe400000000ff */
[----:B------:R-:W-:Y:S02]  /*3320*/  @P4 PRMT R137, R147, 0x7610, R137 ;  /* 0x0000761093894816 */ /* 0x000fe40000000089 */
[----:B------:R-:W-:Y:S02]  /*3330*/  @P5 MOV R143, 0x20 ;  /* 0x00000020008f5802 */ /* 0x000fe40000000f00 */
[----:B------:R-:W-:Y:S02]  /*3340*/  @P4 F2FP.PACK_AB R140, RZ, R140 ;  /* 0x0000008cff8c423e */ /* 0x000fe400000000ff */
[----:B------:R-:W-:Y:S02]  /*3350*/  @P4 MOV R141, 0x10 ;  /* 0x00000010008d4802 */ /* 0x000fe40000000f00 */
[----:B------:R-:W-:-:S02]  /*3360*/  @P4 PRMT R138, R149, 0x7610, R138 ;  /* 0x00007610958a4816 */ /* 0x000fc4000000008a */
[----:B------:R-:W-:Y:S02]  /*3370*/  @P4 F2FP.PACK_AB R146, RZ, R146 ;  /* 0x00000092ff92423e */ /* 0x000fe400000000ff */
[----:B------:R-:W-:Y:S02]  /*3380*/  @P4 F2FP.PACK_AB R148, RZ, R148 ;  /* 0x00000094ff94423e */ /* 0x000fe400000000ff */
        /* <DEDUP_REMOVED lines=12> */
.L_x_7414:
[----:B------:R-:W-:Y:S05]  /*3450*/  BSYNC B0 ;  /* 0x0000000000007941 */ /* 0x000fea0003800000 */
.L_x_7413:
        /* <DEDUP_REMOVED lines=34> */
.L_x_7434:
[----:B------:R-:W-:Y:S05]  /*3680*/  BSYNC B1 ;  /* 0x0000000000017941 */ /* 0x000fea0003800000 */
.L_x_7433:
        /* <DEDUP_REMOVED lines=12> */
.L_x_7436:
[----:B------:R-:W-:Y:S05]  /*3750*/  BSYNC B1 ;  /* 0x0000000000017941 */ /* 0x000fea0003800000 */
.L_x_7435:
        /* <DEDUP_REMOVED lines=9> */
.L_x_7438:
[----:B------:R-:W-:Y:S05]  /*37f0*/  BSYNC B1 ;  /* 0x0000000000017941 */ /* 0x000fea0003800000 */
.L_x_7437:
        /* <DEDUP_REMOVED lines=9> */
.L_x_7440:
[----:B------:R-:W-:Y:S05]  /*3890*/  BSYNC B1 ;  /* 0x0000000000017941 */ /* 0x000fea0003800000 */
.L_x_7439:
        /* <DEDUP_REMOVED lines=9> */
.L_x_7442:
[----:B------:R-:W-:Y:S05]  /*3930*/  BSYNC B1 ;  /* 0x0000000000017941 */ /* 0x000fea0003800000 */
.L_x_7441:
        /* <DEDUP_REMOVED lines=9> */
.L_x_7444:
[----:B------:R-:W-:Y:S05]  /*39d0*/  BSYNC B1 ;  /* 0x0000000000017941 */ /* 0x000fea0003800000 */
.L_x_7443:
        /* <DEDUP_REMOVED lines=9> */
.L_x_7446:
[----:B------:R-:W-:Y:S05]  /*3a70*/  BSYNC B1 ;  /* 0x0000000000017941 */ /* 0x000fea0003800000 */
.L_x_7445:
        /* <DEDUP_REMOVED lines=9> */
.L_x_7448:
[----:B------:R-:W-:Y:S05]  /*3b10*/  BSYNC B1 ;  /* 0x0000000000017941 */ /* 0x000fea0003800000 */
.L_x_7447:
        /* <DEDUP_REMOVED lines=35> */
.L_x_7432:
[----:B------:R-:W-:Y:S05]  /*3d50*/  BSYNC B0 ;  /* 0x0000000000007941 */ /* 0x000fea0003800000 */
.L_x_7431:
        /* <DEDUP_REMOVED lines=35> */
.L_x_7452:
[----:B------:R-:W-:Y:S05]  /*3f90*/  BSYNC B1 ;  /* 0x0000000000017941 */ /* 0x000fea0003800000 */
.L_x_7451:
        /* <DEDUP_REMOVED lines=9> */
.L_x_7454:
[----:B------:R-:W-:Y:S05]  /*4030*/  BSYNC B1 ;  /* 0x0000000000017941 */ /* 0x000fea0003800000 */
.L_x_7453:
        /* <DEDUP_REMOVED lines=9> */
.L_x_7456:
[----:B------:R-:W-:Y:S05]  /*40d0*/  BSYNC B1 ;  /* 0x0000000000017941 */ /* 0x000fea0003800000 */
.L_x_7455:
        /* <DEDUP_REMOVED lines=9> */
.L_x_7458:
[----:B------:R-:W-:Y:S05]  /*4170*/  BSYNC B1 ;  /* 0x0000000000017941 */ /* 0x000fea0003800000 */
.L_x_7457:
        /* <DEDUP_REMOVED lines=9> */
.L_x_7460:
[----:B------:R-:W-:Y:S05]  /*4210*/  BSYNC B1 ;  /* 0x0000000000017941 */ /* 0x000fea0003800000 */
.L_x_7459:
        /* <DEDUP_REMOVED lines=8> */
.L_x_7462:
[----:B------:R-:W-:Y:S05]  /*42a0*/  BSYNC B1 ;  /* 0x0000000000017941 */ /* 0x000fea0003800000 */
.L_x_7461:
        /* <DEDUP_REMOVED lines=8> */
.L_x_7464:
[----:B------:R-:W-:Y:S05]  /*4330*/  BSYNC B1 ;  /* 0x0000000000017941 */ /* 0x000fea0003800000 */
.L_x_7463:
        /* <DEDUP_REMOVED lines=8> */
.L_x_7466:
[----:B------:R-:W-:Y:S05]  /*43c0*/  BSYNC B1 ;  /* 0x0000000000017941 */ /* 0x000fea0003800000 */
.L_x_7465:
[----:B------:R-:W-:Y:S01]  /*43d0*/  ISETP.NE.U32.AND P3, PT, RZ, c[0x0][0x258], PT ;  /* 0x00009600ff007a0c */ /* 0x000fe20003f65070 */
[----:B------:R-:W-:Y:S01]  /*43e0*/  @P4 FMUL.FTZ R2, R151, c[0x0][0x1ec] ;  /* 0x00007b0097024a20 */ /* 0x000fe20000410000 */
[----:B------:R-:W-:Y:S01]  /*43f0*/  @P4 F2FP.PACK_AB R142, RZ, R142 ;  /* 0x0000008eff8e423e */ /* 0x000fe200000000ff */
[----:B------:R-:W-:Y:S01]  /*4400*/  @P4 FMUL.FTZ R145, R155, c[0x0][0x1ec] ;  /* 0x00007b009b914a20 */ /* 0x000fe20000410000 */
[----:B------:R-:W-:Y:S01]  /*4410*/  ISETP.NE.AND.EX P3, PT, RZ, c[0x0][0x25c], PT, P3 ;  /* 0x00009700ff007a0c */ /* 0x000fe20003f65330 */
[----:B------:R-:W-:Y:S01]  /*4420*/  @P4 FMUL.FTZ R144, R152, c[0x0][0x1ec] ;  /* 0x00007b0098904a20 */ /* 0x000fe20000410000 */
[----:B------:R-:W-:Y:S02]  /*4430*/  ISETP.NE.U32.AND P5, PT, RZ, c[0x0][0x258], PT ;  /* 0x00009600ff007a0c */ /* 0x000fe40003fa5070 */
[----:B------:R-:W-:Y:S02]  /*4440*/  @P4 F2FP.PACK_AB R2, RZ, R2 ;  /* 0x00000002ff02423e */ /* 0x000fe400000000ff */
[----:B------:R-:W-:-:S02]  /*4450*/  @P4 F2FP.PACK_AB R143, RZ, R143 ;  /* 0x0000008fff8f423e */ /* 0x000fc400000000ff */
[----:B------:R-:W-:Y:S02]  /*4460*/  @P4 PRMT R136, R142, 0x7610, R136 ;  /* 0x000076108e884816 */ /* 0x000fe40000000088 */
[----:B------:R-:W-:Y:S02]  /*4470*/  ISETP.NE.AND.EX P5, PT, RZ, c[0x0][0x25c], PT, P5 ;  /* 0x00009700ff007a0c */ /* 0x000fe40003fa5350 */
[----:B------:R-:W-:Y:S01]  /*4480*/  @P4 PRMT R138, R2, 0x7610, R138 ;  /* 0x00007610028a4816 */ /* 0x000fe2000000008a */
[----:B------:R-:W-:Y:S01]  /*4490*/  @P4 FMUL.FTZ R2, R140, c[0x0][0x1ec] ;  /* 0x00007b008c024a20 */ /* 0x000fe20000410000 */
[----:B------:R-:W-:Y:S02]  /*44a0*/  @P4 F2FP.PACK_AB R148, RZ, R148 ;  /* 0x00000094ff94423e */ /* 0x000fe400000000ff */
[----:B------:R-:W-:Y:S02]  /*44b0*/  @P4 F2FP.PACK_AB R145, RZ, R145 ;  /* 0x00000091ff91423e */ /* 0x000fe400000000ff */
[----:B------:R-:W-:-:S02]  /*44c0*/  @P4 PRMT R136, R136, 0x5410, R143 ;  /* 0x0000541088884816 */ /* 0x000fc4000000008f */
[----:B------:R-:W-:Y:S02]  /*44d0*/  SEL R128, R141, R128, P5 ;  /* 0x000000808d807207 */ /* 0x000fe40002800000 */
[----:B------:R-:W-:Y:S02]  /*44e0*/  @P3 MOV R143, 0x20 ;  /* 0x00000020008f3802 */ /* 0x000fe40000000f00 */
[----:B------:R-:W-:Y:S02]  /*44f0*/  @P4 MOV R141, 0x10 ;  /* 0x00000010008d4802 */ /* 0x000fe40000000f00 */
[----:B------:R-:W-:Y:S01]  /*4500*/  @P4 F2FP.PACK_AB R149, RZ, R149 ;  /* 0x00000095ff95423e */ /* 0x000fe200000000ff */
[----:B------:R-:W-:Y:S01]  /*4510*/  @P3 IMAD.WIDE.U32 R142, R164, R143, c[0x0][0x258] ;  /* 0x00009600a48e3625 */ /* 0x000fe200078e008f */
[----:B------:R-:W-:Y:S02]  /*4520*/  @P4 F2FP.PACK_AB R144, RZ, R144 ;  /* 0x00000090ff90423e */ /* 0x000fe400000000ff */
[----:B------:R-:W-:-:S02]  /*4530*/  @P4 PRMT R137, R148, 0x7610, R137 ;  /* 0x0000761094894816 */ /* 0x000fc40000000089 */
[----:B------:R-:W-:Y:S02]  /*4540*/  @P4 F2FP.PACK_AB R2, RZ, R2 ;  /* 0x00000002ff02423e */ /* 0x000fe400000000ff */
        /* <DEDUP_REMOVED lines=15> */
.L_x_7450:
[----:B------:R-:W-:Y:S05]  /*4640*/  BSYNC B0 ;  /* 0x0000000000007941 */ /* 0x000fea0003800000 */
.L_x_7449:
[----:B------:R-:W-:Y:S02]  /*4650*/  IADD3 R4, R4, c[0x0][0x160], RZ ;  /* 0x0000580004047a10 */ /* 0x000fe40007ffe0ff */
[----:B------:R-:W-:Y:S02]  /*4660*/  LOP3.LUT P4, RZ, R3, 0xff, RZ, 0xc0, !PT ;  /* 0x000000ff03ff7812 */ /* 0x000fe4000788c0ff */
[----:B------:R-:W-:Y:S02]  /*4670*/  ISETP.GE.AND P3, PT, R4, c[0x0][0x164], PT ;  /* 0x0000590004007a0c */ /* 0x000fe40003f66270 */
[----:B------:R-:W-:-:S11]  /*4680*/  SEL R3, RZ, 0x1, P4 ;  /* 0x00000001ff037807 */ /* 0x000fd60002000000 */
[----:B0-----:R-:W-:Y:S01]  /*4690*/  @P3 CALL.REL.NOINC `(.L_x_7374) ;  /* 0x0000001000003944 */ /* 0x001fe20003c00000 */
[----:B------:R-:W-:Y:S05]  /*46a0*/  BRA `(.L_x_7467) ;  /* 0xffffbf9000007947 */ /* 0x000fea000383ffff */
.L_x_7374:
[----:B-1----:R-:W0:Y:S01]  /*46b0*/  S2UR UR6, SR_CTAID.X ;  /* 0x00000000000679c3 */ /* 0x002e220000002500 */
[----:B------:R-:W0:Y:S01]  /*46c0*/  S2R R2, SR_TID.X ;  /* 0x0000000000027919 */ /* 0x000e220000002100 */
[----:B------:R-:W-:Y:S02]  /*46d0*/  @P0 MOV R5, 0x20 ;  /* 0x0000002000050802 */ /* 0x000fe40000000f00 */
[----:B------:R-:W-:Y:S02]  /*46e0*/  @P1 MOV R9, 0x20 ;  /* 0x0000002000091802 */ /* 0x000fe40000000f00 */
[----:B------:R-:W-:Y:S02]  /*46f0*/  ISETP.GE.U32.AND P3, PT, R162, 0x400, PT ;  /* 0x00000400a200780c */ /* 0x000fe40003f66070 */
[----:B-----5:R-:W-:Y:S02]  /*4700*/  @P2 MOV R13, 0x20 ;  /* 0x00000020000d2802 */ /* 0x020fe40000000f00 */
        /* <DEDUP_REMOVED lines=34> */
.L_x_7393:
[----:B------:R-:W-:Y:S01]  /*4930*/  HFMA2.MMA R149, -RZ, RZ, 0, 9.5367431640625e-07 ;  /* 0x00000010ff957435 */ /* 0x000fe200000001ff */
[----:B------:R-:W-:-:S02]  /*4940*/  MOV R146, R195 ;  /* 0x000000c300927202 */ /* 0x000fc40000000f00 */
[----:B------:R-:W-:Y:S02]  /*4950*/  MOV R148, 0x1f ;  /* 0x0000001f00947802 */ /* 0x000fe40000000f00 */
[----:B------:R-:W-:Y:S02]  /*4960*/  MOV R151, 0xffffffff ;  /* 0xffffffff00977802 */ /* 0x000fe40000000f00 */
[----:B-1----:R-:W-:Y:S02]  /*4970*/  MOV R140, 0x4990 ;  /* 0x00004990008c7802 */ /* 0x002fe40000000f00 */
[----:B0----5:R-:W-:Y:S05]  /*4980*/  CALL.REL.NOINC `($__internal_122_$__cuda_sm70_shflsync_down_p) ;  /* 0x0000046000007944 */ /* 0x021fea0003c00000 */
[----:B-1----:R-:W-:Y:S01]  /*4990*/  MOV R144, R146 ;  /* 0x0000009200907202 */ /* 0x002fe20000000f00 */
[----:B0-----:R-:W-:Y:S05]  /*49a0*/  BRA `(.L_x_7468) ;  /* 0xffffd52000007947 */ /* 0x001fea000383ffff */
.L_x_7394:
[----:B------:R-:W-:Y:S01]  /*49b0*/  HFMA2.MMA R149, -RZ, RZ, 0, 9.5367431640625e-07 ;  /* 0x00000010ff957435 */ /* 0x000fe200000001ff */
[----:B------:R-:W-:Y:S02]  /*49c0*/  MOV R146, R155 ;  /* 0x0000009b00927202 */ /* 0x000fe40000000f00 */
[----:B------:R-:W-:Y:S02]  /*49d0*/  MOV R148, 0x1f ;  /* 0x0000001f00947802 */ /* 0x000fe40000000f00 */
[----:B------:R-:W-:-:S02]  /*49e0*/  MOV R151, 0xffffffff ;  /* 0xffffffff00977802 */ /* 0x000fc40000000f00 */
[----:B-1----:R-:W-:Y:S02]  /*49f0*/  MOV R140, 0x4a10 ;  /* 0x00004a10008c7802 */ /* 0x002fe40000000f00 */
[----:B0-23-5:R-:W-:Y:S05]  /*4a00*/  CALL.REL.NOINC `($__internal_122_$__cuda_sm70_shflsync_down_p) ;  /* 0x000003e000007944 */ /* 0x02dfea0003c00000 */
[----:B------:R-:W-:Y:S01]  /*4a10*/  FADD.FTZ R144, R144, R195 ;  /* 0x000000c390907221 */ /* 0x000fe20000010000 */
[----:B0-----:R-:W-:Y:S01]  /*4a20*/  HFMA2.MMA R149, -RZ, RZ, 0, 4.76837158203125e-07 ;  /* 0x00000008ff957435 */ /* 0x001fe200000001ff */
[----:B-1----:R-:W-:Y:S01]  /*4a30*/  FADD.FTZ R155, R155, R146 ;  /* 0x000000929b9b7221 */ /* 0x002fe20000010000 */
[----:B------:R-:W-:Y:S02]  /*4a40*/  MOV R148, 0x1f ;  /* 0x0000001f00947802 */ /* 0x000fe40000000f00 */
[----:B------:R-:W-:Y:S02]  /*4a50*/  MOV R151, 0xffffffff ;  /* 0xffffffff00977802 */ /* 0x000fe40000000f00 */
[----:B------:R-:W-:Y:S02]  /*4a60*/  MOV R146, R144 ;  /* 0x0000009000927202 */ /* 0x000fe40000000f00 */
[----:B------:R-:W-:Y:S02]  /*4a70*/  MOV R140, 0x4a90 ;  /* 0x00004a90008c7802 */ /* 0x000fe40000000f00 */
[----:B------:R-:W-:Y:S05]  /*4a80*/  CALL.REL.NOINC `($__internal_122_$__cuda_sm70_shflsync_down_p) ;  /* 0x0000036000007944 */ /* 0x000fea0003c00000 */
[----:B0-----:R-:W-:Y:S01]  /*4a90*/  HFMA2.MMA R149, -RZ, RZ, 0, 4.76837158203125e-07 ;  /* 0x00000008ff957435 */ /* 0x001fe200000001ff */
[----:B-1----:R-:W-:-:S02]  /*4aa0*/  MOV R143, R146 ;  /* 0x00000092008f7202 */ /* 0x002fc40000000f00 */
[----:B------:R-:W-:Y:S02]  /*4ab0*/  MOV R146, R155 ;  /* 0x0000009b00927202 */ /* 0x000fe40000000f00 */
[----:B------:R-:W-:Y:S02]  /*4ac0*/  MOV R148, 0x1f ;  /* 0x0000001f00947802 */ /* 0x000fe40000000f00 */
[----:B------:R-:W-:Y:S02]  /*4ad0*/  MOV R151, 0xffffffff ;  /* 0xffffffff00977802 */ /* 0x000fe40000000f00 */
[----:B------:R-:W-:Y:S02]  /*4ae0*/  MOV R140, 0x4b00 ;  /* 0x00004b00008c7802 */ /* 0x000fe40000000f00 */
[----:B------:R-:W-:Y:S05]  /*4af0*/  CALL.REL.NOINC `($__internal_122_$__cuda_sm70_shflsync_down_p) ;  /* 0x000002f000007944 */ /* 0x000fea0003c00000 */
[----:B------:R-:W-:Y:S01]  /*4b00*/  FADD.FTZ R144, R143, R144 ;  /* 0x000000908f907221 */ /* 0x000fe20000010000 */
[----:B0-----:R-:W-:Y:S01]  /*4b10*/  HFMA2.MMA R149, -RZ, RZ, 0, 2.384185791015625e-07 ;  /* 0x00000004ff957435 */ /* 0x001fe200000001ff */
[----:B-1----:R-:W-:Y:S01]  /*4b20*/  FADD.FTZ R155, R155, R146 ;  /* 0x000000929b9b7221 */ /* 0x002fe20000010000 */
[----:B------:R-:W-:Y:S02]  /*4b30*/  MOV R148, 0x1f ;  /* 0x0000001f00947802 */ /* 0x000fe40000000f00 */
[----:B------:R-:W-:-:S02]  /*4b40*/  MOV R151, 0xffffffff ;  /* 0xffffffff00977802 */ /* 0x000fc40000000f00 */
[----:B------:R-:W-:Y:S02]  /*4b50*/  MOV R146, R144 ;  /* 0x0000009000927202 */ /* 0x000fe40000000f00 */
[----:B------:R-:W-:Y:S02]  /*4b60*/  MOV R140, 0x4b80 ;  /* 0x00004b80008c7802 */ /* 0x000fe40000000f00 */
[----:B------:R-:W-:Y:S05]  /*4b70*/  CALL.REL.NOINC `($__internal_122_$__cuda_sm70_shflsync_down_p) ;  /* 0x0000027000007944 */ /* 0x000fea0003c00000 */
[----:B0-----:R-:W-:Y:S01]  /*4b80*/  HFMA2.MMA R149, -RZ, RZ, 0, 2.384185791015625e-07 ;  /* 0x00000004ff957435 */ /* 0x001fe200000001ff */
[----:B-1----:R-:W-:Y:S02]  /*4b90*/  MOV R143, R146 ;  /* 0x00000092008f7202 */ /* 0x002fe40000000f00 */
[----:B------:R-:W-:Y:S02]  /*4ba0*/  MOV R146, R155 ;  /* 0x0000009b00927202 */ /* 0x000fe40000000f00 */
[----:B------:R-:W-:Y:S02]  /*4bb0*/  MOV R148, 0x1f ;  /* 0x0000001f00947802 */ /* 0x000fe40000000f00 */
[----:B------:R-:W-:Y:S02]  /*4bc0*/  MOV R151, 0xffffffff ;  /* 0xffffffff00977802 */ /* 0x000fe40000000f00 */
[----:B------:R-:W-:-:S02]  /*4bd0*/  MOV R140, 0x4bf0 ;  /* 0x00004bf0008c7802 */ /* 0x000fc40000000f00 */
[----:B------:R-:W-:Y:S05]  /*4be0*/  CALL.REL.NOINC `($__internal_122_$__cuda_sm70_shflsync_down_p) ;  /* 0x0000020000007944 */ /* 0x000fea0003c00000 */
[----:B------:R-:W-:Y:S01]  /*4bf0*/  FADD.FTZ R144, R143, R144 ;  /* 0x000000908f907221 */ /* 0x000fe20000010000 */
[----:B0-----:R-:W-:Y:S01]  /*4c00*/  HFMA2.MMA R149, -RZ, RZ, 0, 1.1920928955078125e-07 ;  /* 0x00000002ff957435 */ /* 0x001fe200000001ff */
[----:B-1----:R-:W-:Y:S01]  /*4c10*/  FADD.FTZ R147, R155, R146 ;  /* 0x000000929b937221 */ /* 0x002fe20000010000 */
[----:B------:R-:W-:-:S02]  /*4c20*/  MOV R148, 0x1f ;  /* 0x0000001f00947802 */ /* 0x000fc40000000f00 */
[----:B------:R-:W-:Y:S02]  /*4c30*/  MOV R151, 0xffffffff ;  /* 0xffffffff00977802 */ /* 0x000fe40000000f00 */
[----:B------:R-:W-:Y:S02]  /*4c40*/  MOV R146, R144 ;  /* 0x0000009000927202 */ /* 0x000fe40000000f00 */
[----:B------:R-:W-:Y:S02]  /*4c50*/  MOV R140, 0x4c70 ;  /* 0x00004c70008c7802 */ /* 0x000fe40000000f00 */
[----:B------:R-:W-:Y:S05]  /*4c60*/  CALL.REL.NOINC `($__internal_122_$__cuda_sm70_shflsync_down_p) ;  /* 0x0000018000007944 */ /* 0x000fea0003c00000 */
[----:B0-----:R-:W-:Y:S01]  /*4c70*/  HFMA2.MMA R149, -RZ, RZ, 0, 1.1920928955078125e-07 ;  /* 0x00000002ff957435 */ /* 0x001fe200000001ff */
[----:B-1----:R-:W-:Y:S02]  /*4c80*/  MOV R143, R146 ;  /* 0x00000092008f7202 */ /* 0x002fe40000000f00 */
[----:B------:R-:W-:Y:S02]  /*4c90*/  MOV R146, R147 ;  /* 0x0000009300927202 */ /* 0x000fe40000000f00 */
[----:B------:R-:W-:Y:S02]  /*4ca0*/  MOV R148, 0x1f ;  /* 0x0000001f00947802 */ /* 0x000fe40000000f00 */
[----:B------:R-:W-:-:S02]  /*4cb0*/  MOV R151, 0xffffffff ;  /* 0xffffffff00977802 */ /* 0x000fc40000000f00 */
[----:B------:R-:W-:Y:S02]  /*4cc0*/  MOV R140, 0x4ce0 ;  /* 0x00004ce0008c7802 */ /* 0x000fe40000000f00 */
[----:B------:R-:W-:Y:S05]  /*4cd0*/  CALL.REL.NOINC `($__internal_122_$__cuda_sm70_shflsync_down_p) ;  /* 0x0000011000007944 */ /* 0x000fea0003c00000 */
[----:B------:R-:W-:Y:S01]  /*4ce0*/  FADD.FTZ R145, R143, R144 ;  /* 0x000000908f917221 */ /* 0x000fe20000010000 */
[----:B0-----:R-:W-:Y:S01]  /*4cf0*/  HFMA2.MMA R149, -RZ, RZ, 0, 5.9604644775390625e-08 ;  /* 0x00000001ff957435 */ /* 0x001fe200000001ff */
[----:B-1----:R-:W-:Y:S01]  /*4d00*/  FADD.FTZ R147, R147, R146 ;  /* 0x0000009293937221 */ /* 0x002fe20000010000 */
[----:B------:R-:W-:Y:S02]  /*4d10*/  MOV R148, 0x1f ;  /* 0x0000001f00947802 */ /* 0x000fe40000000f00 */
[----:B------:R-:W-:Y:S02]  /*4d20*/  MOV R151, 0xffffffff ;  /* 0xffffffff00977802 */ /* 0x000fe40000000f00 */
[----:B------:R-:W-:Y:S02]  /*4d30*/  MOV R146, R145 ;  /* 0x0000009100927202 */ /* 0x000fe40000000f00 */
[----:B------:R-:W-:Y:S02]  /*4d40*/  MOV R140, 0x4d60 ;  /* 0x00004d60008c7802 */ /* 0x000fe40000000f00 */
[----:B------:R-:W-:Y:S05]  /*4d50*/  CALL.REL.NOINC `($__internal_122_$__cuda_sm70_shflsync_down_p) ;  /* 0x0000009000007944 */ /* 0x000fea0003c00000 */
[----:B0-----:R-:W-:Y:S01]  /*4d60*/  HFMA2.MMA R149, -RZ, RZ, 0, 5.9604644775390625e-08 ;  /* 0x00000001ff957435 */ /* 0x001fe200000001ff */
[----:B-1----:R-:W-:-:S02]  /*4d70*/  MOV R194, R146 ;  /* 0x0000009200c27202 */ /* 0x002fc40000000f00 */
[----:B------:R-:W-:Y:S02]  /*4d80*/  MOV R146, R147 ;  /* 0x0000009300927202 */ /* 0x000fe40000000f00 */
[----:B------:R-:W-:Y:S02]  /*4d90*/  MOV R148, 0x1f ;  /* 0x0000001f00947802 */ /* 0x000fe40000000f00 */
[----:B------:R-:W-:Y:S02]  /*4da0*/  MOV R151, 0xffffffff ;  /* 0xffffffff00977802 */ /* 0x000fe40000000f00 */
[----:B------:R-:W-:Y:S02]  /*4db0*/  MOV R140, 0x4dd0 ;  /* 0x00004dd0008c7802 */ /* 0x000fe40000000f00 */
[----:B------:R-:W-:Y:S05]  /*4dc0*/  CALL.REL.NOINC `($__internal_122_$__cuda_sm70_shflsync_down_p) ;  /* 0x0000002000007944 */ /* 0x000fea0003c00000 */
[----:B-1----:R-:W-:Y:S01]  /*4dd0*/  MOV R140, R146 ;  /* 0x00000092008c7202 */ /* 0x002fe20000000f00 */
[----:B0-----:R-:W-:Y:S05]  /*4de0*/  BRA `(.L_x_7469) ;  /* 0xffffd20000007947 */ /* 0x001fea000383ffff */
        .weak           $__internal_122_$__cuda_sm70_shflsync_down_p
        .type           $__internal_122_$__cuda_sm70_shflsync_down_p,@function
        .size           $__internal_122_$__cuda_sm70_shflsync_down_p,(.L_x_11856 - $__internal_122_$__cuda_sm70_shflsync_down_p)
$__internal_122_$__cuda_sm70_shflsync_down_p:
[----:B------:R-:W-:Y:S01]  /*4df0*/  HFMA2.MMA R141, -RZ, RZ, 0, 0 ;  /* 0x00000000ff8d7435 */ /* 0x000fe200000001ff */
[----:B------:R-:W-:Y:S04]  /*4e00*/  WARPSYNC R151 ;  /* 0x0000009700007348 */ /* 0x000fe80003800000 */
[----:B------:R0:W1:Y:S01]  /*4e10*/  SHFL.DOWN PT, R146, R146, R149, R148 ;  /* 0x0800009592927389 */ /* 0x00006200000e0094 */
[----:B------:R-:W-:Y:S05]  /*4e20*/  RET.REL.NODEC R140 `(_ZN10layer_norm13ln_bwd_kernelINS_13Kernel_traitsI6__halfS2_fS2_fjLj8192ELj1ELj1ELj8ELj16ENS_18Kernel_traits_baseILj8192ES2_S2_fS2_fjLj256EEEEELb0ELb0ELb1ELb0EEEvNS_9BwdParamsE) ;  /* 0xffffb1d08c007950 */ /* 0x000fea0003c3ffff */
.L_x_7470:
        /* <DEDUP_REMOVED lines=13> */
.L_x_11856:


//--------------------- .text._ZN10layer_norm13ln_bwd_kernelINS_13Kernel_traitsI6__halfS2_fS2_fjLj8192ELj1ELj1ELj8ELj16ENS_18Kernel_traits_baseILj8192ES2_S2_fS2_fjLj256EEEEELb0ELb0ELb1ELb1EEEvNS_9BwdParamsE --------------------------
	.section	.text._ZN10layer_norm13ln_bwd_kernelINS_13Kernel_traitsI6__halfS2_fS2_fjLj8192ELj1ELj1ELj8ELj16ENS_18Kernel_traits_baseILj8192ES2_S2_fS2_fjLj256EEEEELb0ELb0ELb1ELb1EEEvNS_9BwdParamsE,"ax",@progbits
	.sectioninfo	@"SHI_REGISTERS=254"
	.align	128
        .global         _ZN10layer_norm13ln_bwd_kernelINS_13Kernel_traitsI6__halfS2_fS2_fjLj8192ELj1ELj1ELj8ELj16ENS_18Kernel_traits_baseILj8192ES2_S2_fS2_fjLj256EEEEELb0ELb0ELb1ELb1EEEvNS_9BwdParamsE
        .type           _ZN10layer_norm13ln_bwd_kernelINS_13Kernel_traitsI6__halfS2_fS2_fjLj8192ELj1ELj1ELj8ELj16ENS_18Kernel_traits_baseILj8192ES2_S2_fS2_fjLj256EEEEELb0ELb0ELb1ELb1EEEvNS_9BwdParamsE,@function
        .size           _ZN10layer_norm13ln_bwd_kernelINS_13Kernel_traitsI6__halfS2_fS2_fjLj8192ELj1ELj1ELj8ELj16ENS_18Kernel_traits_baseILj8192ES2_S2_fS2_fjLj256EEEEELb0ELb0ELb1ELb1EEEvNS_9BwdParamsE,(.L_x_11857 - _ZN10layer_norm13ln_bwd_kernelINS_13Kernel_traitsI6__halfS2_fS2_fjLj8192ELj1ELj1ELj8ELj16ENS_18Kernel_traits_baseILj8192ES2_S2_fS2_fjLj256EEEEELb0ELb0ELb1ELb1EEEvNS_9BwdParamsE)
        .other          _ZN10layer_norm13ln_bwd_kernelINS_13Kernel_traitsI6__halfS2_fS2_fjLj8192ELj1ELj1ELj8ELj16ENS_18Kernel_traits_baseILj8192ES2_S2_fS2_fjLj256EEEEELb0ELb0ELb1ELb1EEEvNS_9BwdParamsE,@"STO_CUDA_ENTRY STV_DEFAULT"
_ZN10layer_norm13ln_bwd_kernelINS_13Kernel_traitsI6__halfS2_fS2_fjLj8192ELj1ELj1ELj8ELj16ENS_18Kernel_traits_baseILj8192ES2_S2_fS2_fjLj256EEEEELb0ELb0ELb1ELb1EEEvNS_9BwdParamsE:
.text._ZN10layer_norm13ln_bwd_kernelINS_13Kernel_traitsI6__halfS2_fS2_fjLj8192ELj1ELj1ELj8ELj16ENS_18Kernel_traits_baseILj8192ES2_S2_fS2_fjLj256EEEEELb0ELb0ELb1ELb1EEEvNS_9BwdParamsE:
        /* <DEDUP_REMOVED lines=40> */
.L_x_7471:
        /* <DEDUP_REMOVED lines=17> */
[----:B0-----:R-:W-:Y:S01]  /*0390*/  HFMA2.MMA R3, -RZ, RZ, 0, 5.9604644775390625e-08 ;  /* 0x00000001ff037435 */ /* 0x001fe200000001ff */
        /* <DEDUP_REMOVED lines=21> */
[----:B------:R-:W0:Y:S01]  /*04f0*/  LDC.U8 R4, c[0x0][0x1f0] ;  /* 0x00007c00ff047b82 */ /* 0x000e220000000000 */
        /* <DEDUP_REMOVED lines=34> */
.L_x_7542:
        /* <DEDUP_REMOVED lines=39> */
.L_x_7474:
        /* <DEDUP_REMOVED lines=44> */
[----:B----4-:R-:W-:-:S03]  /*0c50*/  HADD2.F32 R231, -RZ, R136.H0_H0 ;  /* 0x20000088ffe77230 */ /* 0x010fc60000004100 */
[----:B-----5:R-:W-:Y:S02]  /*0c60*/  FMUL.FTZ R232, R2, R201 ;  /* 0x000000c902e87220 */ /* 0x020fe40000410000 */
[C---:B------:R-:W-:Y:S02]  /*0c70*/  FADD.FTZ R217, -R200.reuse, R142 ;  /* 0x0000008ec8d97221 */ /* 0x040fe40000010100 */
[C---:B------:R-:W-:Y:S02]  /*0c80*/  FADD.FTZ R219, -R200.reuse, R143 ;  /* 0x0000008fc8db7221 */ /* 0x040fe40000010100 */
[C---:B0-----:R-:W-:Y:S01]  /*0c90*/  FADD.FTZ R235, -R200.reuse, R146 ;  /* 0x00000092c8eb7221 */ /* 0x041fe20000010100 */
[--C-:B------:R-:W-:Y:S01]  /*0ca0*/  HADD2.F32 R132, -RZ, R139.reuse.H1_H1 ;  /* 0x3000008bff847230 */ /* 0x100fe20000004100 */
[C---:B------:R-:W-:Y:S01]  /*0cb0*/  FADD.FTZ R203, -R200.reuse, R133 ;  /* 0x00000085c8cb7221 */ /* 0x040fe20000010100 */
[--C-:B------:R-:W-:Y:S02]  /*0cc0*/  HADD2.F32 R143, -RZ, R148.reuse.H0_H0 ;  /* 0x20000094ff8f7230 */ /* 0x100fe40000004100 */
[----:B------:R-:W-:Y:S01]  /*0cd0*/  HADD2.F32 R146, -RZ, R148.H1_H1 ;  /* 0x30000094ff927230 */ /* 0x000fe20000004100 */
[C---:B------:R-:W-:Y:S01]  /*0ce0*/  FADD.FTZ R153, -R200.reuse, R153 ;  /* 0x00000099c8997221 */ /* 0x040fe20000010100 */
[----:B------:R-:W-:Y:S01]  /*0cf0*/  HADD2.F32 R133, -RZ, R139.H0_H0 ;  /* 0x2000008bff857230 */ /* 0x000fe20000004100 */
[----:B------:R-:W-:-:S02]  /*0d00*/  FADD.FTZ R209, -R200, R140 ;  /* 0x0000008cc8d17221 */ /* 0x000fc40000010100 */
[C---:B------:R-:W-:Y:S01]  /*0d10*/  FADD.FTZ R148, -R200.reuse, R170 ;  /* 0x000000aac8947221 */ /* 0x040fe20000010100 */
[----:B------:R-:W-:Y:S01]  /*0d20*/  HADD2.F32 R136, -RZ, R136.H1_H1 ;  /* 0x30000088ff887230 */ /* 0x000fe20000004100 */
[----:B------:R-:W-:Y:S01]  /*0d30*/  FADD.FTZ R229, -R200, R144 ;  /* 0x00000090c8e57221 */ /* 0x000fe20000010100 */
[--C-:B------:R-:W-:Y:S01]  /*0d40*/  HADD2.F32 R223, -RZ, R173.reuse.H0_H0 ;  /* 0x200000adffdf7230 */ /* 0x100fe20000004100 */
[C---:B------:R-:W-:Y:S01]  /*0d50*/  FMUL.FTZ R170, R2.reuse, R219 ;  /* 0x000000db02aa7220 */ /* 0x040fe20000410000 */
[----:B------:R-:W-:Y:S01]  /*0d60*/  HADD2.F32 R224, -RZ, R173.H1_H1 ;  /* 0x300000adffe07230 */ /* 0x000fe20000004100 */
[----:B------:R-:W-:Y:S02]  /*0d70*/  FMUL.FTZ R173, R2, R217 ;  /* 0x000000d902ad7220 */ /* 0x000fe40000410000 */
[----:B------:R-:W-:Y:S02]  /*0d80*/  FADD.FTZ R202, -R200, R177 ;  /* 0x000000b1c8ca7221 */ /* 0x000fe40000010100 */
[----:B------:R-:W-:-:S02]  /*0d90*/  FFMA.FTZ R24, R232, R231, R24 ;  /* 0x000000e7e8187223 */ /* 0x000fc40000010018 */
[----:B------:R-:W-:Y:S02]  /*0da0*/  FADD.FTZ R243, -R200, R164 ;  /* 0x000000a4c8f37221 */ /* 0x000fe40000010100 */
[----:B------:R-:W-:Y:S01]  /*0db0*/  FADD.FTZ R68, R68, R231 ;  /* 0x000000e744447221 */ /* 0x000fe20000010000 */
[--C-:B------:R-:W-:Y:S01]  /*0dc0*/  HADD2.F32 R144, -RZ, R149.reuse.H1_H1 ;  /* 0x30000095ff907230 */ /* 0x100fe20000004100 */
[----:B------:R-:W-:Y:S01]  /*0dd0*/  FADD.FTZ R211, -R200, R141 ;  /* 0x0000008dc8d37221 */ /* 0x000fe20000010100 */
[----:B------:R-:W-:Y:S01]  /*0de0*/  HADD2.F32 R141, -RZ, R149.H0_H0 ;  /* 0x20000095ff8d7230 */ /* 0x000fe20000004100 */
[----:B------:R-:W-:Y:S01]  /*0df0*/  FMUL.FTZ R164, R2, R153 ;  /* 0x0000009902a47220 */ /* 0x000fe20000410000 */
[--C-:B------:R-:W-:Y:S01]  /*0e00*/  HADD2.F32 R139, -RZ, R150.reuse.H0_H0 ;  /* 0x20000096ff8b7230 */ /* 0x100fe20000004100 */
[----:B------:R-:W-:Y:S01]  /*0e10*/  FMUL.FTZ R231, R192, R231 ;  /* 0x000000e7c0e77220 */ /* 0x000fe20000410000 */
[----:B------:R-:W-:Y:S01]  /*0e20*/  HADD2.F32 R142, -RZ, R150.H1_H1 ;  /* 0x30000096ff8e7230 */ /* 0x000fe20000004100 */
[----:B------:R-:W-:Y:S01]  /*0e30*/  FADD.FTZ R207, -R200, R135 ;  /* 0x00000087c8cf7221 */ /* 0x000fe20000010100 */
[----:B------:R-:W-:Y:S01]  /*0e40*/  HADD2.F32 R135, -RZ, R138.H0_H0 ;  /* 0x2000008aff877230 */ /* 0x000fe20000004100 */
[----:B------:R-:W-:Y:S01]  /*0e50*/  FMUL.FTZ R153, R2, R148 ;  /* 0x0000009402997220 */ /* 0x000fe20000410000 */
[--C-:B------:R-:W-:Y:S01]  /*0e60*/  HADD2.F32 R227, -RZ, R175.reuse.H0_H0 ;  /* 0x200000afffe37230 */ /* 0x100fe20000004100 */
[C---:B------:R-:W-:Y:S01]  /*0e70*/  FADD.FTZ R149, -R200.reuse, R152 ;  /* 0x00000098c8957221 */ /* 0x040fe20000010100 */
[----:B------:R-:W-:Y:S01]  /*0e80*/  HADD2.F32 R234, -RZ, R175.H1_H1 ;  /* 0x300000afffea7230 */ /* 0x000fe20000004100 */
[----:B------:R-:W-:Y:S01]  /*0e90*/  FADD.FTZ R150, -R200, R171 ;  /* 0x000000abc8967221 */ /* 0x000fe20000010100 */
[----:B------:R-:W-:Y:S01]  /*0ea0*/  HADD2.F32 R199, -RZ, R137.H0_H0 ;  /* 0x20000089ffc77230 */ /* 0x000fe20000004100 */
[----:B------:R-:W-:-:S02]  /*0eb0*/  FMUL.FTZ R230, R2, R203 ;  /* 0x000000cb02e67220 */ /* 0x000fc40000410000 */
[----:B------:R-:W-:Y:S02]  /*0ec0*/  FMUL.FTZ R148, R2, R202 ;  /* 0x000000ca02947220 */ /* 0x000fe40000410000 */
[C---:B------:R-:W-:Y:S01]  /*0ed0*/  FADD.FTZ R205, -R200.reuse, R134 ;  /* 0x00000086c8cd7221 */ /* 0x040fe20000010100 */
[----:B------:R-:W-:Y:S01]  /*0ee0*/  HADD2.F32 R134, -RZ, R137.H1_H1 ;  /* 0x30000089ff867230 */ /* 0x000fe20000004100 */
        /* <DEDUP_REMOVED lines=9> */
[--C-:B------:R-:W-:Y:S01]  /*0f80*/  HADD2.F32 R137, -RZ, R151.reuse.H0_H0 ;  /* 0x20000097ff897230 */ /* 0x100fe20000004100 */
[----:B------:R-:W-:Y:S01]  /*0f90*/  FMUL.FTZ R229, R191, R136 ;  /* 0x00000088bfe57220 */ /* 0x000fe20000410000 */
[----:B------:R-:W-:Y:S01]  /*0fa0*/  HADD2.F32 R140, -RZ, R151.H1_H1 ;  /* 0x30000097ff8c7230 */ /* 0x000fe20000004100 */
        /* <DEDUP_REMOVED lines=26> */
[--C-:B------:R-:W-:Y:S01]  /*1150*/  HADD2.F32 R225, -RZ, R174.reuse.H0_H0 ;  /* 0x200000aeffe17230 */ /* 0x100fe20000004100 */
[----:B------:R-:W-:Y:S01]  /*1160*/  FFMA.FTZ R26, R179, R199, R26 ;  /* 0x000000c7b31a7223 */ /* 0x000fe2000001001a */
[----:B------:R-:W-:Y:S01]  /*1170*/  HADD2.F32 R226, -RZ, R174.H1_H1 ;  /* 0x300000aeffe27230 */ /* 0x000fe20000004100 */
[----:B------:R-:W-:Y:S02]  /*1180*/  FADD.FTZ R70, R70, R199 ;  /* 0x000000c746467221 */ /* 0x000fe40000010000 */
[----:B------:R-:W-:Y:S02]  /*1190*/  FMUL.FTZ R174, R2, R207 ;  /* 0x000000cf02ae7220 */ /* 0x000fe40000410000 */
[----:B------:R-:W-:Y:S02]  /*11a0*/  FMUL.FTZ R199, R189, R134 ;  /* 0x00000086bdc77220 */ /* 0x000fe40000410000 */
[----:B------:R-:W-:-:S02]  /*11b0*/  FADD.FTZ R132, R135, R178 ;  /* 0x000000b287847221 */ /* 0x000fc40000010000 */
[----:B------:R-:W-:Y:S01]  /*11c0*/  FFMA.FTZ R133, R179, R178, R133 ;  /* 0x000000b2b3857223 */ /* 0x000fe20000010085 */
[----:B------:R-:W-:Y:S01]  /*11d0*/  HADD2.F32 R138, -RZ, R138.H1_H1 ;  /* 0x3000008aff8a7230 */ /* 0x000fe20000004100 */
[----:B------:R-:W-:Y:S02]  /*11e0*/  FADD.FTZ R135, R132, R199 ;  /* 0x000000c784877221 */ /* 0x000fe40000010000 */
[----:B------:R-:W-:Y:S01]  /*11f0*/  FFMA.FTZ R133, R174, R199, R133 ;  /* 0x000000c7ae857223 */ /* 0x000fe20000010085 */
[--C-:B------:R-:W-:Y:S01]  /*1200*/  HADD2.F32 R221, -RZ, R172.reuse.H0_H0 ;  /* 0x200000acffdd7230 */ /* 0x100fe20000004100 */
[----:B------:R-:W-:Y:S01]  /*1210*/  FMUL.FTZ R201, R187, R138 ;  /* 0x0000008abbc97220 */ /* 0x000fe20000410000 */
[----:B------:R-:W-:Y:S01]  /*1220*/  HADD2.F32 R222, -RZ, R172.H1_H1 ;  /* 0x300000acffde7230 */ /* 0x000fe20000004100 */
        /* <DEDUP_REMOVED lines=32> */
[----:B------:R-:W-:Y:S01]  /*1430*/  HADD2.F32 R213, -RZ, R160.H0_H0 ;  /* 0x200000a0ffd57230 */ /* 0x000fe20000004100 */
[----:B------:R-:W-:Y:S01]  /*1440*/  FMUL.FTZ R211, R21, R140 ;  /* 0x0000008c15d37220 */ /* 0x000fe20000410000 */
[--C-:B------:R-:W-:Y:S01]  /*1450*/  HADD2.F32 R147, -RZ, R162.reuse.H0_H0 ;  /* 0x200000a2ff937230 */ /* 0x100fe20000004100 */
[----:B------:R-:W-:Y:S01]  /*1460*/  FADD.FTZ R132, R135, R210 ;  /* 0x000000d287847221 */ /* 0x000fe20000010000 */
[----:B------:R-:W-:Y:S01]  /*1470*/  HADD2.F32 R218, -RZ, R162.H1_H1 ;  /* 0x300000a2ffda7230 */ /* 0x000fe20000004100 */
[----:B------:R-:W-:-:S02]  /*1480*/  FMUL.FTZ R162, R2, R155 ;  /* 0x0000009b02a27220 */ /* 0x000fc40000410000 */
[----:B------:R-:W-:Y:S01]  /*1490*/  FFMA.FTZ R133, R165, R210, R133 ;  /* 0x000000d2a5857223 */ /* 0x000fe20000010085 */
[--C-:B------:R-:W-:Y:S02]  /*14a0*/  HADD2.F32 R145, -RZ, R163.reuse.H0_H0 ;  /* 0x200000a3ff917230 */ /* 0x100fe40000004100 */
[----:B------:R-:W-:Y:S01]  /*14b0*/  HADD2.F32 R220, -RZ, R163.H1_H1 ;  /* 0x300000a3ffdc7230 */ /* 0x000fe20000004100 */
[----:B------:R-:W-:Y:S01]  /*14c0*/  FMUL.FTZ R163, R2, R239 ;  /* 0x000000ef02a37220 */ /* 0x000fe20000410000 */
[----:B------:R-:W-:Y:S01]  /*14d0*/  HADD2.F32 R214, -RZ, R160.H1_H1 ;  /* 0x300000a0ffd67230 */ /* 0x000fe20000004100 */
[----:B------:R-:W-:Y:S02]  /*14e0*/  FMUL.FTZ R212, R20, R213 ;  /* 0x000000d514d47220 */ /* 0x000fe40000410000 */
[----:B------:R-:W-:Y:S02]  /*14f0*/  FADD.FTZ R135, R132, R211 ;  /* 0x000000d384877221 */ /* 0x000fe40000010000 */
[----:B------:R-:W-:Y:S01]  /*1500*/  FFMA.FTZ R133, R162, R211, R133 ;  /* 0x000000d3a2857223 */ /* 0x000fe20000010085 */
[----:B------:R-:W-:Y:S01]  /*1510*/  HADD2.F32 R215, -RZ, R161.H0_H0 ;  /* 0x200000a1ffd77230 */ /* 0x000fe20000004100 */
[----:B------:R-:W-:-:S02]  /*1520*/  FMUL.FTZ R160, R2, R157 ;  /* 0x0000009d02a07220 */ /* 0x000fc40000410000 */
[----:B------:R-:W-:Y:S02]  /*1530*/  FFMA.FTZ R84, R163, R213, R84 ;  /* 0x000000d5a3547223 */ /* 0x000fe40000010054 */
[----:B------:R-:W-:Y:S02]  /*1540*/  FADD.FTZ R52, R52, R213 ;  /* 0x000000d534347221 */ /* 0x000fe40000010000 */
[----:B------:R-:W-:Y:S02]  /*1550*/  FMUL.FTZ R213, R19, R214 ;  /* 0x000000d613d57220 */ /* 0x000fe40000410000 */
[----:B------:R-:W-:Y:S02]  /*1560*/  FADD.FTZ R132, R135, R212 ;  /* 0x000000d487847221 */ /* 0x000fe40000010000 */
[----:B------:R-:W-:Y:S01]  /*1570*/  FFMA.FTZ R133, R163, R212, R133 ;  /* 0x000000d4a3857223 */ /* 0x000fe20000010085 */
[----:B------:R-:W-:Y:S01]  /*1580*/  HADD2.F32 R216, -RZ, R161.H1_H1 ;  /* 0x300000a1ffd87230 */ /* 0x000fe20000004100 */
        /* <DEDUP_REMOVED lines=107> */
.L_x_7475:
[----:B------:R-:W-:Y:S05]  /*1c40*/  BSYNC B0 ;  /* 0x0000000000007941 */ /* 0x000fea0003800000 */
.L_x_7473:
[----:B------:R-:W-:Y:S02]  /*1c50*/  LOP3.LUT P1, RZ, R3, 0xff, RZ, 0xc0, !PT ;  /* 0x000000ff03ff7812 */ /* 0x000fe4000782c0ff */
[----:B------:R-:W-:Y:S02]  /*1c60*/  SHF.R.U32.HI R134, RZ, 0x5, R194 ;  /* 0x00000005ff867819 */ /* 0x000fe400000116c2 */
[----:B------:R-:W-:-:S02]  /*1c70*/  LOP3.LUT P0, RZ, R194, 0x1f, RZ, 0xc0, !PT ;  /* 0x0000001fc2ff7812 */ /* 0x000fc4000780c0ff */
[----:B------:R-:W-:-:S07]  /*1c80*/  LOP3.LUT R233, R134, 0x7fffff8, RZ, 0xc0, !PT ;  /* 0x07fffff886e97812 */ /* 0x000fce00078ec0ff */
[----:B------:R-:W-:Y:S01]  /*1c90*/  @!P1 IADD3 R233, R233, 0x8, RZ ;  /* 0x00000008e9e99810 */ /* 0x000fe20007ffe0ff */
[----:B------:R-:W-:Y:S05]  /*1ca0*/  BRA.DIV ~URZ, `(.L_x_7476) ;  /* 0x000027c27f007947 */ /* 0x000fea000b800000 */
[----:B------:R1:W2:Y:S02]  /*1cb0*/  SHFL.DOWN PT, R138, R135, 0x10, 0x1f ;  /* 0x0a001f00878a7f89 */ /* 0x0002a400000e0000 */
.L_x_7543:
        /* <DEDUP_REMOVED lines=18> */
.L_x_7544:
        /* <DEDUP_REMOVED lines=60> */
.L_x_7479:
[----:B------:R-:W-:Y:S05]  /*21a0*/  BSYNC B0 ;  /* 0x0000000000007941 */ /* 0x000fea0003800000 */
.L_x_7478:
        /* <DEDUP_REMOVED lines=8> */
[----:B------:R-:W-:Y:S02]  /*2230*/  @P6 F2FP.PACK_AB R147, RZ, R147 ;  /* 0x00000093ff93623e */ /* 0x000fe400000000ff */
        /* <DEDUP_REMOVED lines=8> */
.L_x_7481:
[----:B------:R-:W-:Y:S05]  /*22c0*/  BSYNC B0 ;  /* 0x0000000000007941 */ /* 0x000fea0003800000 */
.L_x_7480:
        /* <DEDUP_REMOVED lines=8> */
.L_x_7483:
[----:B------:R-:W-:Y:S05]  /*2350*/  BSYNC B0 ;  /* 0x0000000000007941 */ /* 0x000fea0003800000 */
.L_x_7482:
        /* <DEDUP_REMOVED lines=8> */
.L_x_7485:
[----:B------:R-:W-:Y:S05]  /*23e0*/  BSYNC B0 ;  /* 0x0000000000007941 */ /* 0x000fea0003800000 */
.L_x_7484:
        /* <DEDUP_REMOVED lines=8> */
.L_x_7487:
[----:B------:R-:W-:Y:S05]  /*2470*/  BSYNC B0 ;  /* 0x0000000000007941 */ /* 0x000fea0003800000 */
.L_x_7486:
        /* <DEDUP_REMOVED lines=21> */
.L_x_7489:
[----:B------:R-:W-:Y:S05]  /*25d0*/  BSYNC B0 ;  /* 0x0000000000007941 */ /* 0x000fea0003800000 */
.L_x_7488:
        /* <DEDUP_REMOVED lines=10> */
.L_x_7491:
[----:B------:R-:W-:Y:S05]  /*2680*/  BSYNC B0 ;  /* 0x0000000000007941 */ /* 0x000fea0003800000 */
.L_x_7490:
        /* <DEDUP_REMOVED lines=10> */
.L_x_7493:
[----:B------:R-:W-:Y:S05]  /*2730*/  BSYNC B0 ;  /* 0x0000000000007941 */ /* 0x000fea0003800000 */
.L_x_7492:
[----:B------:R-:W-:Y:S01]  /*2740*/  @P0 STG.E.128 [R140.64], R132 ;  /* 0x000000848c000986 */ /* 0x000fe2000c101d04 */
[----:B------:R-:W-:Y:S01]  /*2750*/  @P6 FMUL.FTZ R143, R143, c[0x0][0x1ec] ;  /* 0x00007b008f8f6a20 */ /* 0x000fe20000410000 */
[----:B------:R-:W-:Y:S01]  /*2760*/  @!P5 ISETP.NE.U32.AND P2, PT, RZ, c[0x0][0x218], PT ;  /* 0x00008600ff00da0c */ /* 0x000fe20003f45070 */
[----:B------:R-:W-:Y:S01]  /*2770*/  @P6 FMUL.FTZ R177, R177, c[0x0][0x1ec] ;  /* 0x00007b00b1b16a20 */ /* 0x000fe20000410000 */
[----:B------:R-:W-:Y:S01]  /*2780*/  SEL R139, R234, R127, P3 ;  /* 0x0000007fea8b7207 */ /* 0x000fe20001800000 */
[----:B------:R-:W-:Y:S01]  /*2790*/  @P6 FMUL.FTZ R176, R176, c[0x0][0x1ec] ;  /* 0x00007b00b0b06a20 */ /* 0x000fe20000410000 */
[----:B------:R-:W-:Y:S01]  /*27a0*/  @P6 F2FP.PACK_AB R143, RZ, R143 ;  /* 0x0000008fff8f623e */ /* 0x000fe200000000ff */
[----:B------:R-:W-:Y:S01]  /*27b0*/  @P6 FMUL.FTZ R142, R142, c[0x0][0x1ec] ;  /* 0x00007b008e8e6a20 */ /* 0x000fe20000410000 */
[----:B------:R-:W-:Y:S01]  /*27c0*/  @P6 F2FP.PACK_AB R177, RZ, R177 ;  /* 0x000000b1ffb1623e */ /* 0x000fe200000000ff */
[----:B------:R-:W-:Y:S01]  /*27d0*/  @P6 FMUL.FTZ R198, R198, c[0x0][0x1ec] ;  /* 0x00007b00c6c66a20 */ /* 0x000fe20000410000 */
[----:B------:R-:W-:Y:S01]  /*27e0*/  @P6 PRMT R128, R147, 0x7610, R128 ;  /* 0x0000761093806816 */ /* 0x000fe20000000080 */
[----:B------:R-:W-:Y:S01]  /*27f0*/  @P6 FMUL.FTZ R197, R197, c[0x0][0x1ec] ;  /* 0x00007b00c5c56a20 */ /* 0x000fe20000410000 */
[----:B------:R-:W-:Y:S01]  /*2800*/  @P6 F2FP.PACK_AB R176, RZ, R176 ;  /* 0x000000b0ffb0623e */ /* 0x000fe200000000ff */
[----:B------:R-:W-:Y:S01]  /*2810*/  BSSY B0, `(.L_x_7494) ;  /* 0x0000015000007945 */ /* 0x000fe20003800000 */
[----:B------:R-:W-:Y:S01]  /*2820*/  @P6 PRMT R129, R143, 0x7610, R129 ;  /* 0x000076108f816816 */ /* 0x000fe20000000081 */
[----:B------:R0:W-:Y:S01]  /*2830*/  @P0 STG.E.128 [R140.64+0x10], R136 ;  /* 0x000010888c000986 */ /* 0x0001e2000c101d04 */
[----:B------:R-:W-:-:S02]  /*2840*/  @P6 F2FP.PACK_AB R142, RZ, R142 ;  /* 0x0000008eff8e623e */ /* 0x000fc400000000ff */
[----:B------:R-:W-:Y:S02]  /*2850*/  @P6 F2FP.PACK_AB R198, RZ, R198 ;  /* 0x000000c6ffc6623e */ /* 0x000fe400000000ff */
[----:B------:R-:W-:Y:S02]  /*2860*/  @!P5 ISETP.NE.AND.EX P2, PT, RZ, c[0x0][0x21c], PT, P2 ;  /* 0x00008700ff00da0c */ /* 0x000fe40003f45320 */
[----:B------:R-:W-:Y:S02]  /*2870*/  @P6 PRMT R130, R177, 0x7610, R130 ;  /* 0x00007610b1826816 */ /* 0x000fe40000000082 */
[----:B------:R-:W-:Y:S02]  /*2880*/  @P6 PRMT R128, R128, 0x5410, R176 ;  /* 0x0000541080806816 */ /* 0x000fe400000000b0 */
[----:B------:R-:W-:Y:S02]  /*2890*/  @!P5 ISETP.NE.U32.AND P4, PT, RZ, c[0x0][0x218], PT ;  /* 0x00008600ff00da0c */ /* 0x000fe40003f85070 */
[----:B------:R-:W-:-:S02]  /*28a0*/  @!P5 ISETP.NE.U32.AND P1, PT, RZ, c[0x0][0x218], PT ;  /* 0x00008600ff00da0c */ /* 0x000fc40003f25070 */
[----:B------:R-:W-:Y:S02]  /*28b0*/  @P6 PRMT R129, R129, 0x5410, R142 ;  /* 0x0000541081816816 */ /* 0x000fe4000000008e */
[----:B------:R-:W-:Y:S02]  /*28c0*/  @P6 PRMT R130, R130, 0x5410, R198 ;  /* 0x0000541082826816 */ /* 0x000fe400000000c6 */
[----:B------:R-:W-:Y:S02]  /*28d0*/  @P6 F2FP.PACK_AB R197, RZ, R197 ;  /* 0x000000c5ffc5623e */ /* 0x000fe400000000ff */
        /* <DEDUP_REMOVED lines=8> */
.L_x_7495:
[----:B------:R-:W-:Y:S05]  /*2960*/  BSYNC B0 ;  /* 0x0000000000007941 */ /* 0x000fea0003800000 */
.L_x_7494:
        /* <DEDUP_REMOVED lines=11> */
[----:B------:R-:W-:Y:S02]  /*2a20*/  @P6 F2FP.PACK_AB R234, RZ, R234 ;  /* 0x000000eaffea623e */ /* 0x000fe400000000ff */
        /* <DEDUP_REMOVED lines=9> */
.L_x_7497:
[----:B------:R-:W-:Y:S05]  /*2ac0*/  BSYNC B0 ;  /* 0x0000000000007941 */ /* 0x000fea0003800000 */
.L_x_7496:
        /* <DEDUP_REMOVED lines=10> */
.L_x_7499:
[----:B------:R-:W-:Y:S05]  /*2b70*/  BSYNC B0 ;  /* 0x0000000000007941 */ /* 0x000fea0003800000 */
.L_x_7498:
        /* <DEDUP_REMOVED lines=10> */
.L_x_7501:
[----:B------:R-:W-:Y:S05]  /*2c20*/  BSYNC B0 ;  /* 0x0000000000007941 */ /* 0x000fea0003800000 */
.L_x_7500:
        /* <DEDUP_REMOVED lines=15> */
[----:B------:R-:W-:Y:S02]  /*2d20*/  @P6 F2FP.PACK_AB R140, RZ, R140 ;  /* 0x0000008cff8c623e */ /* 0x000fe400000000ff */
[----:B------:R-:W-:Y:S02]  /*2d30*/  @!P5 FSEL R138, R101, RZ, P2 ;  /* 0x000000ff658ad208 */ /* 0x000fe40001000000 */
[----:B------:R-:W-:Y:S02]  /*2d40*/  @!P5 ISETP.NE.U32.AND P2, PT, RZ, c[0x0][0x218], PT ;  /* 0x00008600ff00da0c */ /* 0x000fe40003f45070 */
[----:B------:R-:W-:Y:S02]  /*2d50*/  @P6 F2FP.PACK_AB R141, RZ, R141 ;  /* 0x0000008dff8d623e */ /* 0x000fe400000000ff */
[----:B0-----:R-:W-:Y:S02]  /*2d60*/  @P6 F2FP.PACK_AB R137, RZ, R139 ;  /* 0x0000008bff89623e */ /* 0x001fe400000000ff */
        /* <DEDUP_REMOVED lines=12> */
.L_x_7503:
[----:B------:R-:W-:Y:S05]  /*2e30*/  BSYNC B0 ;  /* 0x0000000000007941 */ /* 0x000fea0003800000 */
.L_x_7502:
        /* <DEDUP_REMOVED lines=8> */
.L_x_7505:
[----:B------:R-:W-:Y:S05]  /*2ec0*/  BSYNC B0 ;  /* 0x0000000000007941 */ /* 0x000fea0003800000 */
.L_x_7504:
[----:B------:R-:W-:Y:S01]  /*2ed0*/  @P6 FMUL.FTZ R132, R139, c[0x0][0x1ec] ;  /* 0x00007b008b846a20 */ /* 0x000fe20000410000 */
[----:B------:R-:W-:Y:S01]  /*2ee0*/  @P6 F2FP.PACK_AB R142, RZ, R142 ;  /* 0x0000008eff8e623e */ /* 0x000fe200000000ff */
[----:B------:R-:W-:Y:S01]  /*2ef0*/  @P6 FMUL.FTZ R133, R138, c[0x0][0x1ec] ;  /* 0x00007b008a856a20 */ /* 0x000fe20000410000 */
[----:B------:R-:W-:Y:S01]  /*2f00*/  @!P5 ISETP.NE.AND.EX P4, PT, RZ, c[0x0][0x21c], PT, P4 ;  /* 0x00008700ff00da0c */ /* 0x000fe20003f85340 */
[----:B------:R-:W-:Y:S01]  /*2f10*/  BSSY B0, `(.L_x_7506) ;  /* 0x000000e000007945 */ /* 0x000fe20003800000 */
[----:B------:R-:W-:Y:S02]  /*2f20*/  @P6 PRMT R129, R141, 0x7610, R129 ;  /* 0x000076108d816816 */ /* 0x000fe40000000081 */
[----:B------:R-:W-:Y:S02]  /*2f30*/  @!P5 ISETP.NE.U32.AND P1, PT, RZ, c[0x0][0x218], PT ;  /* 0x00008600ff00da0c */ /* 0x000fe40003f25070 */
[----:B------:R-:W-:Y:S02]  /*2f40*/  @P6 F2FP.PACK_AB R132, RZ, R132 ;  /* 0x00000084ff84623e */ /* 0x000fe400000000ff */
[----:B------:R-:W-:-:S02]  /*2f50*/  @P6 F2FP.PACK_AB R133, RZ, R133 ;  /* 0x00000085ff85623e */ /* 0x000fc400000000ff */
        /* <DEDUP_REMOVED lines=9> */
.L_x_7507:
[----:B------:R-:W-:Y:S05]  /*2ff0*/  BSYNC B0 ;  /* 0x0000000000007941 */ /* 0x000fea0003800000 */
.L_x_7506:
        /* <DEDUP_REMOVED lines=8> */
.L_x_7509:
[----:B------:R-:W-:Y:S05]  /*3080*/  BSYNC B0 ;  /* 0x0000000000007941 */ /* 0x000fea0003800000 */
.L_x_7508:
[----:B------:R-:W-:Y:S01]  /*3090*/  @P6 FMUL.FTZ R134, R135, c[0x0][0x1ec] ;  /* 0x00007b0087866a20 */ /* 0x000fe20000410000 */
[----:B------:R-:W-:Y:S01]  /*30a0*/  @P6 PRMT R130, R132, 0x7610, R130 ;  /* 0x0000761084826816 */ /* 0x000fe20000000082 */
[----:B------:R-:W-:Y:S01]  /*30b0*/  @P6 FMUL.FTZ R137, R136, c[0x0][0x1ec] ;  /* 0x00007b0088896a20 */ /* 0x000fe20000410000 */
[----:B------:R-:W-:Y:S01]  /*30c0*/  @!P5 ISETP.NE.AND.EX P2, PT, RZ, c[0x0][0x21c], PT, P2 ;  /* 0x00008700ff00da0c */ /* 0x000fe20003f45320 */
[----:B------:R-:W-:Y:S01]  /*30d0*/  BSSY B0, `(.L_x_7510) ;  /* 0x000000d000007945 */ /* 0x000fe20003800000 */
[----:B------:R-:W-:Y:S02]  /*30e0*/  @!P5 ISETP.NE.U32.AND P4, PT, RZ, c[0x0][0x218], PT ;  /* 0x00008600ff00da0c */ /* 0x000fe40003f85070 */
[----:B------:R-:W-:Y:S02]  /*30f0*/  @P6 PRMT R130, R130, 0x5410, R133 ;  /* 0x0000541082826816 */ /* 0x000fe40000000085 */
[----:B------:R-:W-:Y:S02]  /*3100*/  @P6 F2FP.PACK_AB R147, RZ, R134 ;  /* 0x00000086ff93623e */ /* 0x000fe400000000ff */
[----:B------:R-:W-:-:S02]  /*3110*/  @P6 F2FP.PACK_AB R176, RZ, R137 ;  /* 0x00000089ffb0623e */ /* 0x000fc400000000ff */
        /* <DEDUP_REMOVED lines=8> */
.L_x_7511:
[----:B------:R-:W-:Y:S05]  /*31a0*/  BSYNC B0 ;  /* 0x0000000000007941 */ /* 0x000fea0003800000 */
.L_x_7510:
        /* <DEDUP_REMOVED lines=23> */
.L_x_7513:
[----:B------:R-:W-:Y:S05]  /*3320*/  BSYNC B0 ;  /* 0x0000000000007941 */ /* 0x000fea0003800000 */
.L_x_7512:
        /* <DEDUP_REMOVED lines=10> */
.L_x_7515:
[----:B------:R-:W-:Y:S05]  /*33d0*/  BSYNC B0 ;  /* 0x0000000000007941 */ /* 0x000fea0003800000 */
.L_x_7514:
        /* <DEDUP_REMOVED lines=10> */
.L_x_7517:
[----:B------:R-:W-:Y:S05]  /*3480*/  BSYNC B0 ;  /* 0x0000000000007941 */ /* 0x000fea0003800000 */
.L_x_7516:
        /* <DEDUP_REMOVED lines=8> */
[----:B------:R-:W-:Y:S01]  /*3510*/  @P6 F2FP.PACK_AB R177, RZ, R177 ;  /* 0x000000b1ffb1623e */ /* 0x000fe200000000ff */
[----:B------:R1:W-:Y:S01]  /*3520*/  @P6 STG.E.128 [R142.64], R128 ;  /* 0x000000808e006986 */ /* 0x0003e2000c101d04 */
[----:B------:R-:W-:Y:S01]  /*3530*/  @!P5 ISETP.NE.AND.EX P1, PT, RZ, c[0x0][0x21c], PT, P1 ;  /* 0x00008700ff00da0c */ /* 0x000fe20003f25310 */
[----:B------:R-:W-:Y:S01]  /*3540*/  BSSY B0, `(.L_x_7518) ;  /* 0x000000f000007945 */ /* 0x000fe20003800000 */
[----:B------:R-:W-:Y:S01]  /*3550*/  @!P5 ISETP.NE.U32.AND P2, PT, RZ, c[0x0][0x218], PT ;  /* 0x00008600ff00da0c */ /* 0x000fe20003f45070 */
[----:B------:R2:W-:Y:S01]  /*3560*/  @P0 STG.E.128 [R140.64], R136 ;  /* 0x000000888c000986 */ /* 0x0005e2000c101d04 */
[----:B------:R-:W-:-:S02]  /*3570*/  @!P5 ISETP.NE.U32.AND P4, PT, RZ, c[0x0][0x218], PT ;  /* 0x00008600ff00da0c */ /* 0x000fc40003f85070 */
[----:B------:R-:W-:Y:S02]  /*3580*/  @P6 F2FP.PACK_AB R198, RZ, R198 ;  /* 0x000000c6ffc6623e */ /* 0x000fe400000000ff */
[----:B------:R-:W-:Y:S02]  /*3590*/  @P6 F2FP.PACK_AB R195, RZ, R195 ;  /* 0x000000c3ffc3623e */ /* 0x000fe400000000ff */
        /* <DEDUP_REMOVED lines=9> */
.L_x_7519:
[----:B------:R-:W-:Y:S05]  /*3630*/  BSYNC B0 ;  /* 0x0000000000007941 */ /* 0x000fea0003800000 */
.L_x_7518:
        /* <DEDUP_REMOVED lines=8> */
[----:B------:R-:W-:Y:S02]  /*36c0*/  @P6 F2FP.PACK_AB R234, RZ, R234 ;  /* 0x000000eaffea623e */ /* 0x000fe400000000ff */
        /* <DEDUP_REMOVED lines=9> */
.L_x_7521:
[----:B------:R-:W-:Y:S05]  /*3760*/  BSYNC B0 ;  /* 0x0000000000007941 */ /* 0x000fea0003800000 */
.L_x_7520:
        /* <DEDUP_REMOVED lines=10> */
.L_x_7523:
[----:B------:R-:W-:Y:S05]  /*3810*/  BSYNC B0 ;  /* 0x0000000000007941 */ /* 0x000fea0003800000 */
.L_x_7522:
[----:B------:R-:W-:Y:S01]  /*3820*/  @P6 FMUL.FTZ R138, R137, c[0x0][0x1ec] ;  /* 0x00007b00898a6a20 */ /* 0x000fe20000410000 */
[----:B------:R-:W-:Y:S01]  /*3830*/  @!P5 ISETP.NE.AND.EX P1, PT, RZ, c[0x0][0x21c], PT, P1 ;  /* 0x00008700ff00da0c */ /* 0x000fe20003f25310 */
[----:B------:R-:W-:Y:S01]  /*3840*/  BSSY B0, `(.L_x_7524) ;  /* 0x000000f000007945 */ /* 0x000fe20003800000 */
[----:B------:R-:W-:Y:S02]  /*3850*/  @P6 PRMT R129, R129, 0x5410, R234 ;  /* 0x0000541081816816 */ /* 0x000fe400000000ea */
[----:B------:R-:W-:Y:S02]  /*3860*/  @P6 PRMT R130, R132, 0x7610, R130 ;  /* 0x0000761084826816 */ /* 0x000fe40000000082 */
[----:B------:R-:W-:Y:S02]  /*3870*/  @P6 F2FP.PACK_AB R136, RZ, R135 ;  /* 0x00000087ff88623e */ /* 0x000fe400000000ff */
[----:B------:R-:W-:Y:S02]  /*3880*/  @P6 F2FP.PACK_AB R138, RZ, R138 ;  /* 0x0000008aff8a623e */ /* 0x000fe400000000ff */
        /* <DEDUP_REMOVED lines=10> */
.L_x_7525:
[----:B------:R-:W-:Y:S05]  /*3930*/  BSYNC B0 ;  /* 0x0000000000007941 */ /* 0x000fea0003800000 */
.L_x_7524:
[----:B------:R-:W-:Y:S01]  /*3940*/  @P6 FMUL.FTZ R139, R142, c[0x0][0x1ec] ;  /* 0x00007b008e8b6a20 */ /* 0x000fe20000410000 */
[----:B------:R-:W-:Y:S01]  /*3950*/  @P6 PRMT R131, R138, 0x7610, R131 ;  /* 0x000076108a836816 */ /* 0x000fe20000000083 */
[----:B------:R-:W-:Y:S01]  /*3960*/  BSSY B0, `(.L_x_7526) ;  /* 0x0000020000007945 */ /* 0x000fe20003800000 */
[----:B------:R-:W-:Y:S02]  /*3970*/  SEL R132, R133, R124, P3 ;  /* 0x0000007c85847207 */ /* 0x000fe40001800000 */
[----:B------:R-:W-:Y:S02]  /*3980*/  @P6 F2FP.PACK_AB R139, RZ, R139 ;  /* 0x0000008bff8b623e */ /* 0x000fe400000000ff */
        /* <DEDUP_REMOVED lines=29> */
.L_x_7527:
[----:B-1----:R-:W-:Y:S05]  /*3b60*/  BSYNC B0 ;  /* 0x0000000000007941 */ /* 0x002fea0003800000 */
.L_x_7526:
        /* <DEDUP_REMOVED lines=8> */
.L_x_7529:
[----:B------:R-:W-:Y:S05]  /*3bf0*/  BSYNC B0 ;  /* 0x0000000000007941 */ /* 0x000fea0003800000 */
.L_x_7528:
        /* <DEDUP_REMOVED lines=8> */
.L_x_7531:
[----:B------:R-:W-:Y:S05]  /*3c80*/  BSYNC B0 ;  /* 0x0000000000007941 */ /* 0x000fea0003800000 */
.L_x_7530:
        /* <DEDUP_REMOVED lines=8> */
.L_x_7533:
[----:B------:R-:W-:Y:S05]  /*3d10*/  BSYNC B0 ;  /* 0x0000000000007941 */ /* 0x000fea0003800000 */
.L_x_7532:
        /* <DEDUP_REMOVED lines=19> */
.L_x_7535:
[----:B------:R-:W-:Y:S05]  /*3e50*/  BSYNC B0 ;  /* 0x0000000000007941 */ /* 0x000fea0003800000 */
.L_x_7534:
        /* <DEDUP_REMOVED lines=10> */
.L_x_7537:
[----:B------:R-:W-:Y:S05]  /*3f00*/  BSYNC B0 ;  /* 0x0000000000007941 */ /* 0x000fea0003800000 */
.L_x_7536:
        /* <DEDUP_REMOVED lines=10> */
.L_x_7539:
[----:B------:R-:W-:Y:S05]  /*3fb0*/  BSYNC B0 ;  /* 0x0000000000007941 */ /* 0x000fea0003800000 */
.L_x_7538:
[----:B------:R-:W-:Y:S01]  /*3fc0*/  @P6 FMUL.FTZ R176, R147, c[0x0][0x1ec] ;  /* 0x00007b0093b06a20 */ /* 0x000fe20000410000 */
[----:B------:R-:W-:Y:S01]  /*3fd0*/  @P6 F2FP.PACK_AB R136, RZ, R136 ;  /* 0x00000088ff88623e */ /* 0x000fe200000000ff */
[----:B------:R-:W-:Y:S01]  /*3fe0*/  BSSY B0, `(.L_x_7540) ;  /* 0x000001d000007945 */ /* 0x000fe20003800000 */
[----:B------:R-:W-:Y:S02]  /*3ff0*/  @P6 F2FP.PACK_AB R140, RZ, R140 ;  /* 0x0000008cff8c623e */ /* 0x000fe400000000ff */
[----:B------:R-:W-:Y:S02]  /*4000*/  @!P5 ISETP.NE.U32.AND P1, PT, RZ, c[0x0][0x218], PT ;  /* 0x00008600ff00da0c */ /* 0x000fe40003f25070 */
[----:B------:R-:W-:Y:S02]  /*4010*/  @P6 F2FP.PACK_AB R137, RZ, R137 ;  /* 0x00000089ff89623e */ /* 0x000fe400000000ff */
[----:B------:R-:W-:Y:S02]  /*4020*/  @P6 F2FP.PACK_AB R143, RZ, R143 ;  /* 0x0000008fff8f623e */ /* 0x000fe400000000ff */
[----:B------:R-:W-:-:S02]  /*4030*/  @P6 F2FP.PACK_AB R176, RZ, R176 ;  /* 0x000000b0ffb0623e */ /* 0x000fc400000000ff */
        /* <DEDUP_REMOVED lines=23> */
.L_x_7541:
[----:B------:R-:W-:Y:S05]  /*41b0*/  BSYNC B0 ;  /* 0x0000000000007941 */ /* 0x000fea0003800000 */
.L_x_7540:
[----:B------:R-:W-:Y:S01]  /*41c0*/  @P6 FMUL.FTZ R2, R132, c[0x0][0x1ec] ;  /* 0x00007b0084026a20 */ /* 0x000fe20000410000 */
[----:B------:R-:W-:Y:S02]  /*41d0*/  @P0 MOV R135, 0x20 ;  /* 0x0000002000870802 */ /* 0x000fe40000000f00 */
[----:B------:R-:W-:Y:S02]  /*41e0*/  @P6 IADD3 R133, R146, 0x300, RZ ;  /* 0x0000030092856810 */ /* 0x000fe40007ffe0ff */
[----:B------:R-:W-:Y:S01]  /*41f0*/  @P6 MOV R136, 0x10 ;  /* 0x0000001000886802 */ /* 0x000fe20000000f00 */
[----:B------:R-:W-:Y:S01]  /*4200*/  @P0 IMAD.WIDE.U32 R134, R0, R135, c[0x0][0x258] ;  /* 0x0000960000860625 */ /* 0x000fe200078e0087 */
[----:B------:R-:W-:Y:S02]  /*4210*/  @P6 F2FP.PACK_AB R2, RZ, R2 ;  /* 0x00000002ff02623e */ /* 0x000fe400000000ff */
        /* <DEDUP_REMOVED lines=12> */
.L_x_7472:
        /* <DEDUP_REMOVED lines=25> */
.L_x_7476:
[----:B------:R-:W-:Y:S01]  /*4470*/  HFMA2.MMA R142, -RZ, RZ, 0, 9.5367431640625e-07 ;  /* 0x00000010ff8e7435 */ /* 0x000fe200000001ff */
[----:B------:R-:W-:-:S02]  /*4480*/  MOV R137, R135 ;  /* 0x0000008700897202 */ /* 0x000fc40000000f00 */
[----:B------:R-:W-:Y:S02]  /*4490*/  MOV R177, 0x1f ;  /* 0x0000001f00b17802 */ /* 0x000fe40000000f00 */
[----:B------:R-:W-:Y:S02]  /*44a0*/  MOV R144, 0xffffffff ;  /* 0xffffffff00907802 */ /* 0x000fe40000000f00 */
[----:B------:R-:W-:Y:S02]  /*44b0*/  MOV R132, 0x44d0 ;  /* 0x000044d000847802 */ /* 0x000fe40000000f00 */
[----:B0----5:R-:W-:Y:S05]  /*44c0*/  CALL.REL.NOINC `($__internal_123_$__cuda_sm70_shflsync_down_p) ;  /* 0x0000045000007944 */ /* 0x021fea0003c00000 */
[----:B-1----:R-:W-:Y:S01]  /*44d0*/  MOV R138, R177 ;  /* 0x000000b1008a7202 */ /* 0x002fe20000000f00 */
[----:B0-----:R-:W-:Y:S05]  /*44e0*/  BRA `(.L_x_7543) ;  /* 0xffffd7d000007947 */ /* 0x001fea000383ffff */
.L_x_7477:
[----:B------:R-:W-:Y:S01]  /*44f0*/  HFMA2.MMA R142, -RZ, RZ, 0, 9.5367431640625e-07 ;  /* 0x00000010ff8e7435 */ /* 0x000fe200000001ff */
[----:B------:R-:W-:Y:S02]  /*4500*/  MOV R137, R136 ;  /* 0x0000008800897202 */ /* 0x000fe40000000f00 */
[----:B------:R-:W-:Y:S02]  /*4510*/  MOV R177, 0x1f ;  /* 0x0000001f00b17802 */ /* 0x000fe40000000f00 */
[----:B------:R-:W-:-:S02]  /*4520*/  MOV R144, 0xffffffff ;  /* 0xffffffff00907802 */ /* 0x000fc40000000f00 */
[----:B------:R-:W-:Y:S02]  /*4530*/  MOV R132, 0x4550 ;  /* 0x0000455000847802 */ /* 0x000fe40000000f00 */
[----:B012--5:R-:W-:Y:S05]  /*4540*/  CALL.REL.NOINC `($__internal_123_$__cuda_sm70_shflsync_down_p) ;  /* 0x000003d000007944 */ /* 0x027fea0003c00000 */
[----:B------:R-:W-:Y:S01]  /*4550*/  FADD.FTZ R138, R138, R135 ;  /* 0x000000878a8a7221 */ /* 0x000fe20000010000 */
[----:B0-----:R-:W-:Y:S01]  /*4560*/  HFMA2.MMA R142, -RZ, RZ, 0, 4.76837158203125e-07 ;  /* 0x00000008ff8e7435 */ /* 0x001fe200000001ff */
[----:B-1----:R-:W-:Y:S01]  /*4570*/  FADD.FTZ R136, R136, R177 ;  /* 0x000000b188887221 */ /* 0x002fe20000010000 */
[----:B------:R-:W-:Y:S02]  /*4580*/  MOV R177, 0x1f ;  /* 0x0000001f00b17802 */ /* 0x000fe40000000f00 */
[----:B------:R-:W-:Y:S02]  /*4590*/  MOV R144, 0xffffffff ;  /* 0xffffffff00907802 */ /* 0x000fe40000000f00 */
[----:B------:R-:W-:Y:S02]  /*45a0*/  MOV R137, R138 ;  /* 0x0000008a00897202 */ /* 0x000fe40000000f00 */
[----:B------:R-:W-:Y:S02]  /*45b0*/  MOV R132, 0x45d0 ;  /* 0x000045d000847802 */ /* 0x000fe40000000f00 */
[----:B------:R-:W-:Y:S05]  /*45c0*/  CALL.REL.NOINC `($__internal_123_$__cuda_sm70_shflsync_down_p) ;  /* 0x0000035000007944 */ /* 0x000fea0003c00000 */
[----:B0-----:R-:W-:Y:S01]  /*45d0*/  HFMA2.MMA R142, -RZ, RZ, 0, 4.76837158203125e-07 ;  /* 0x00000008ff8e7435 */ /* 0x001fe200000001ff */
[----:B-1----:R-:W-:-:S02]  /*45e0*/  MOV R135, R177 ;  /* 0x000000b100877202 */ /* 0x002fc40000000f00 */
[----:B------:R-:W-:Y:S02]  /*45f0*/  MOV R137, R136 ;  /* 0x0000008800897202 */ /* 0x000fe40000000f00 */
[----:B------:R-:W-:Y:S02]  /*4600*/  MOV R177, 0x1f ;  /* 0x0000001f00b17802 */ /* 0x000fe40000000f00 */
[----:B------:R-:W-:Y:S02]  /*4610*/  MOV R144, 0xffffffff ;  /* 0xffffffff00907802 */ /* 0x000fe40000000f00 */
[----:B------:R-:W-:Y:S02]  /*4620*/  MOV R132, 0x4640 ;  /* 0x0000464000847802 */ /* 0x000fe40000000f00 */
[----:B------:R-:W-:Y:S05]  /*4630*/  CALL.REL.NOINC `($__internal_123_$__cuda_sm70_shflsync_down_p) ;  /* 0x000002e000007944 */ /* 0x000fea0003c00000 */
[----:B------:R-:W-:Y:S01]  /*4640*/  FADD.FTZ R138, R135, R138 ;  /* 0x0000008a878a7221 */ /* 0x000fe20000010000 */
[----:B0-----:R-:W-:Y:S01]  /*4650*/  HFMA2.MMA R142, -RZ, RZ, 0, 2.384185791015625e-07 ;  /* 0x00000004ff8e7435 */ /* 0x001fe200000001ff */
[----:B-1----:R-:W-:Y:S01]  /*4660*/  FADD.FTZ R136, R136, R177 ;  /* 0x000000b188887221 */ /* 0x002fe20000010000 */
[----:B------:R-:W-:Y:S02]  /*4670*/  MOV R177, 0x1f ;  /* 0x0000001f00b17802 */ /* 0x000fe40000000f00 */
[----:B------:R-:W-:-:S02]  /*4680*/  MOV R144, 0xffffffff ;  /* 0xffffffff00907802 */ /* 0x000fc40000000f00 */
[----:B------:R-:W-:Y:S02]  /*4690*/  MOV R137, R138 ;  /* 0x0000008a00897202 */ /* 0x000fe40000000f00 */
[----:B------:R-:W-:Y:S02]  /*46a0*/  MOV R132, 0x46c0 ;  /* 0x000046c000847802 */ /* 0x000fe40000000f00 */
[----:B------:R-:W-:Y:S05]  /*46b0*/  CALL.REL.NOINC `($__internal_123_$__cuda_sm70_shflsync_down_p) ;  /* 0x0000026000007944 */ /* 0x000fea0003c00000 */
[----:B0-----:R-:W-:Y:S01]  /*46c0*/  HFMA2.MMA R142, -RZ, RZ, 0, 2.384185791015625e-07 ;  /* 0x00000004ff8e7435 */ /* 0x001fe200000001ff */
[----:B-1----:R-:W-:Y:S02]  /*46d0*/  MOV R135, R177 ;  /* 0x000000b100877202 */ /* 0x002fe40000000f00 */
[----:B------:R-:W-:Y:S02]  /*46e0*/  MOV R137, R136 ;  /* 0x0000008800897202 */ /* 0x000fe40000000f00 */
[----:B------:R-:W-:Y:S02]  /*46f0*/  MOV R177, 0x1f ;  /* 0x0000001f00b17802 */ /* 0x000fe40000000f00 */
[----:B------:R-:W-:Y:S02]  /*4700*/  MOV R144, 0xffffffff ;  /* 0xffffffff00907802 */ /* 0x000fe40000000f00 */
[----:B------:R-:W-:-:S02]  /*4710*/  MOV R132, 0x4730 ;  /* 0x0000473000847802 */ /* 0x000fc40000000f00 */
[----:B------:R-:W-:Y:S05]  /*4720*/  CALL.REL.NOINC `($__internal_123_$__cuda_sm70_shflsync_down_p) ;  /* 0x000001f000007944 */ /* 0x000fea0003c00000 */
[----:B------:R-:W-:Y:S01]  /*4730*/  FADD.FTZ R138, R135, R138 ;  /* 0x0000008a878a7221 */ /* 0x000fe20000010000 */
[----:B0-----:R-:W-:Y:S01]  /*4740*/  HFMA2.MMA R142, -RZ, RZ, 0, 1.1920928955078125e-07 ;  /* 0x00000002ff8e7435 */ /* 0x001fe200000001ff */
[----:B-1----:R-:W-:Y:S01]  /*4750*/  FADD.FTZ R140, R136, R177 ;  /* 0x000000b1888c7221 */ /* 0x002fe20000010000 */
[----:B------:R-:W-:-:S02]  /*4760*/  MOV R177, 0x1f ;  /* 0x0000001f00b17802 */ /* 0x000fc40000000f00 */
[----:B------:R-:W-:Y:S02]  /*4770*/  MOV R144, 0xffffffff ;  /* 0xffffffff00907802 */ /* 0x000fe40000000f00 */
[----:B------:R-:W-:Y:S02]  /*4780*/  MOV R137, R138 ;  /* 0x0000008a00897202 */ /* 0x000fe40000000f00 */
[----:B------:R-:W-:Y:S02]  /*4790*/  MOV R132, 0x47b0 ;  /* 0x000047b000847802 */ /* 0x000fe40000000f00 */
[----:B------:R-:W-:Y:S05]  /*47a0*/  CALL.REL.NOINC `($__internal_123_$__cuda_sm70_shflsync_down_p) ;  /* 0x0000017000007944 */ /* 0x000fea0003c00000 */
[----:B0-----:R-:W-:Y:S01]  /*47b0*/  HFMA2.MMA R142, -RZ, RZ, 0, 1.1920928955078125e-07 ;  /* 0x00000002ff8e7435 */ /* 0x001fe200000001ff */
[----:B-1----:R-:W-:Y:S02]  /*47c0*/  MOV R135, R177 ;  /* 0x000000b100877202 */ /* 0x002fe40000000f00 */
[----:B------:R-:W-:Y:S02]  /*47d0*/  MOV R137, R140 ;  /* 0x0000008c00897202 */ /* 0x000fe40000000f00 */
[----:B------:R-:W-:Y:S02]  /*47e0*/  MOV R177, 0x1f ;  /* 0x0000001f00b17802 */ /* 0x000fe40000000f00 */
[----:B------:R-:W-:-:S02]  /*47f0*/  MOV R144, 0xffffffff ;  /* 0xffffffff00907802 */ /* 0x000fc40000000f00 */
[----:B------:R-:W-:Y:S02]  /*4800*/  MOV R132, 0x4820 ;  /* 0x0000482000847802 */ /* 0x000fe40000000f00 */
[----:B------:R-:W-:Y:S05]  /*4810*/  CALL.REL.NOINC `($__internal_123_$__cuda_sm70_shflsync_down_p) ;  /* 0x0000010000007944 */ /* 0x000fea0003c00000 */
[----:B------:R-:W-:Y:S01]  /*4820*/  FADD.FTZ R136, R135, R138 ;  /* 0x0000008a87887221 */ /* 0x000fe20000010000 */
[----:B0-----:R-:W-:Y:S01]  /*4830*/  HFMA2.MMA R142, -RZ, RZ, 0, 5.9604644775390625e-08 ;  /* 0x00000001ff8e7435 */ /* 0x001fe200000001ff */
[----:B-1----:R-:W-:Y:S01]  /*4840*/  FADD.FTZ R140, R140, R177 ;  /* 0x000000b18c8c7221 */ /* 0x002fe20000010000 */
[----:B------:R-:W-:Y:S02]  /*4850*/  MOV R177, 0x1f ;  /* 0x0000001f00b17802 */ /* 0x000fe40000000f00 */
[----:B------:R-:W-:Y:S02]  /*4860*/  MOV R144, 0xffffffff ;  /* 0xffffffff00907802 */ /* 0x000fe40000000f00 */
[----:B------:R-:W-:Y:S02]  /*4870*/  MOV R137, R136 ;  /* 0x0000008800897202 */ /* 0x000fe40000000f00 */
[----:B------:R-:W-:Y:S02]  /*4880*/  MOV R132, 0x48a0 ;  /* 0x000048a000847802 */ /* 0x000fe40000000f00 */
[----:B------:R-:W-:Y:S05]  /*4890*/  CALL.REL.NOINC `($__internal_123_$__cuda_sm70_shflsync_down_p) ;  /* 0x0000008000007944 */ /* 0x000fea0003c00000 */
[----:B0-----:R-:W-:Y:S01]  /*48a0*/  HFMA2.MMA R142, -RZ, RZ, 0, 5.9604644775390625e-08 ;  /* 0x00000001ff8e7435 */ /* 0x001fe200000001ff */
[----:B-1----:R-:W-:-:S02]  /*48b0*/  MOV R139, R177 ;  /* 0x000000b1008b7202 */ /* 0x002fc40000000f00 */
[----:B------:R-:W-:Y:S02]  /*48c0*/  MOV R137, R140 ;  /* 0x0000008c00897202 */ /* 0x000fe40000000f00 */
[----:B------:R-:W-:Y:S02]  /*48d0*/  MOV R177, 0x1f ;  /* 0x0000001f00b17802 */ /* 0x000fe40000000f00 */
[----:B------:R-:W-:Y:S02]  /*48e0*/  MOV R144, 0xffffffff ;  /* 0xffffffff00907802 */ /* 0x000fe40000000f00 */
[----:B------:R-:W-:Y:S02]  /*48f0*/  MOV R132, 0x4910 ;  /* 0x0000491000847802 */ /* 0x000fe40000000f00 */
[----:B------:R-:W-:Y:S05]  /*4900*/  CALL.REL.NOINC `($__internal_123_$__cuda_sm70_shflsync_down_p) ;  /* 0x0000001000007944 */ /* 0x000fea0003c00000 */
[----:B01----:R-:W-:Y:S05]  /*4910*/  BRA `(.L_x_7544) ;  /* 0xffffd4c000007947 */ /* 0x003fea000383ffff */
        .weak           $__internal_123_$__cuda_sm70_shflsync_down_p
        .type           $__internal_123_$__cuda_sm70_shflsync_down_p,@function
        .size           $__internal_123_$__cuda_sm70_shflsync_down_p,(.L_x_11857 - $__internal_123_$__cuda_sm70_shflsync_down_p)
$__internal_123_$__cuda_sm70_shflsync_down_p:
[----:B------:R-:W-:Y:S01]  /*4920*/  HFMA2.MMA R133, -RZ, RZ, 0, 0 ;  /* 0x00000000ff857435 */ /* 0x000fe200000001ff */
[----:B------:R-:W-:Y:S04]  /*4930*/  WARPSYNC R144 ;  /* 0x0000009000007348 */ /* 0x000fe80003800000 */
[----:B------:R0:W1:Y:S01]  /*4940*/  SHFL.DOWN PT, R177, R137, R142, R177 ;  /* 0x0800008e89b17389 */ /* 0x00006200000e00b1 */
[----:B------:R-:W-:Y:S05]  /*4950*/  RET.REL.NODEC R132 `(_ZN10layer_norm13ln_bwd_kernelINS_13Kernel_traitsI6__halfS2_fS2_fjLj8192ELj1ELj1ELj8ELj16ENS_18Kernel_traits_baseILj8192ES2_S2_fS2_fjLj256EEEEELb0ELb0ELb1ELb1EEEvNS_9BwdParamsE) ;  /* 0xffffb6a084007950 */ /* 0x000fea0003c3ffff */
.L_x_7545:
        /* <DEDUP_REMOVED lines=10> */
.L_x_11857:


//--------------------- .text._ZN10layer_norm13ln_bwd_kernelINS_13Kernel_traitsI6__halfS2_fS2_fjLj8192ELj1ELj1ELj8ELj16ENS_18Kernel_traits_baseILj8192ES2_S2_fS2_fjLj256EEEEELb0ELb1ELb0ELb0EEEvNS_9BwdParamsE --------------------------
	.section	.text._ZN10layer_norm13ln_bwd_kernelINS_13Kernel_traitsI6__halfS2_fS2_fjLj8192ELj1ELj1ELj8ELj16ENS_18Kernel_traits_baseILj8192ES2_S2_fS2_fjLj256EEEEELb0ELb1ELb0ELb0EEEvNS_9BwdParamsE,"ax",@progbits
	.sectioninfo	@"SHI_REGISTERS=255"
	.align	128
        .global         _ZN10layer_norm13ln_bwd_kernelINS_13Kernel_traitsI6__halfS2_fS2_fjLj8192ELj1ELj1ELj8ELj16ENS_18Kernel_traits_baseILj8192ES2_S2_fS2_fjLj256EEEEELb0ELb1ELb0ELb0EEEvNS_9BwdParamsE
        .type           _ZN10layer_norm13ln_bwd_kernelINS_13Kernel_traitsI6__halfS2_fS2_fjLj8192ELj1ELj1ELj8ELj16ENS_18Kernel_traits_baseILj8192ES2_S2_fS2_fjLj256EEEEELb0ELb1ELb0ELb0EEEvNS_9BwdParamsE,@function
        .size           _ZN10layer_norm13ln_bwd_kernelINS_13Kernel_traitsI6__halfS2_fS2_fjLj8192ELj1ELj1ELj8ELj16ENS_18Kernel_traits_baseILj8192ES2_S2_fS2_fjLj256EEEEELb0ELb1ELb0ELb0EEEvNS_9BwdParamsE,(.L_x_11858 - _ZN10layer_norm13ln_bwd_kernelINS_13Kernel_traitsI6__halfS2_fS2_fjLj8192ELj1ELj1ELj8ELj16ENS_18Kernel_traits_baseILj8192ES2_S2_fS2_fjLj256EEEEELb0ELb1ELb0ELb0EEEvNS_9BwdParamsE)
        .other          _ZN10layer_norm13ln_bwd_kernelINS_13Kernel_traitsI6__halfS2_fS2_fjLj8192ELj1ELj1ELj8ELj16ENS_18Kernel_traits_baseILj8192ES2_S2_fS2_fjLj256EEEEELb0ELb1ELb0ELb0EEEvNS_9BwdParamsE,@"STO_CUDA_ENTRY STV_DEFAULT"
_ZN10layer_norm13ln_bwd_kernelINS_13Kernel_traitsI6__halfS2_fS2_fjLj8192ELj1ELj1ELj8ELj16ENS_18Kernel_traits_baseILj8192ES2_S2_fS2_fjLj256EEEEELb0ELb1ELb0ELb0EEEvNS_9BwdParamsE:
.text._ZN10layer_norm13ln_bwd_kernelINS_13Kernel_traitsI6__halfS2_fS2_fjLj8192ELj1ELj1ELj8ELj16ENS_18Kernel_traits_baseILj8192ES2_S2_fS2_fjLj256EEEEELb0ELb1ELb0ELb0EEEvNS_9BwdParamsE:
        /* <DEDUP_REMOVED lines=89> */
[--C-:B0----5:R-:W-:Y:S01]  /*0590*/  HADD2.F32 R3, -RZ, R48.reuse.H0_H0 ;  /* 0x20000030ff037230 */ /* 0x121fe20000004100 */
[----:B------:R-:W-:Y:S01]  /*05a0*/  HFMA2.MMA R217, -RZ, RZ, 0, 5.9604644775390625e-08 ;  /* 0x00000001ffd97435 */ /* 0x000fe200000001ff */
[----:B------:R-:W-:Y:S01]  /*05b0*/  HADD2.F32 R2, -RZ, R48.H1_H1 ;  /* 0x30000030ff027230 */ /* 0x000fe20000004100 */
[----:B------:R-:W-:Y:S01]  /*05c0*/  MOV R145, RZ ;  /* 0x000000ff00917202 */ /* 0x000fe20000000f00 */
[----:B------:R-:W-:Y:S01]  /*05d0*/  HADD2.F32 R32, -RZ, R49.H0_H0 ;  /* 0x20000031ff207230 */ /* 0x000fe20000004100 */
[----:B------:R0:W-:Y:S01]  /*05e0*/  STL [R1+0x7c], R3 ;  /* 0x00007c0301007387 */ /* 0x0001e20000100800 */
[----:B------:R-:W-:-:S02]  /*05f0*/  HADD2.F32 R249, -RZ, R16.H0_H0 ;  /* 0x20000010fff97230 */ /* 0x000fc40000004100 */
[----:B------:R-:W-:Y:S01]  /*0600*/  HADD2.F32 R248, -RZ, R16.H1_H1 ;  /* 0x30000010fff87230 */ /* 0x000fe20000004100 */
[----:B------:R1:W-:Y:S01]  /*0610*/  STL [R1+0x78], R2 ;  /* 0x0000780201007387 */ /* 0x0003e20000100800 */
[--C-:B------:R-:W-:Y:S02]  /*0620*/  HADD2.F32 R247, -RZ, R17.reuse.H0_H0 ;  /* 0x20000011fff77230 */ /* 0x100fe40000004100 */
[----:B------:R-:W-:Y:S01]  /*0630*/  HADD2.F32 R246, -RZ, R17.H1_H1 ;  /* 0x30000011fff67230 */ /* 0x000fe20000004100 */
[----:B------:R2:W-:Y:S01]  /*0640*/  STL [R1+0x74], R32 ;  /* 0x0000742001007387 */ /* 0x0005e20000100800 */
[--C-:B------:R-:W-:Y:S02]  /*0650*/  HADD2.F32 R245, -RZ, R18.reuse.H0_H0 ;  /* 0x20000012fff57230 */ /* 0x100fe40000004100 */
[----:B0-----:R-:W-:Y:S02]  /*0660*/  HADD2.F32 R3, -RZ, R49.H1_H1 ;  /* 0x30000031ff037230 */ /* 0x001fe40000004100 */
[----:B------:R-:W-:-:S02]  /*0670*/  HADD2.F32 R244, -RZ, R18.H1_H1 ;  /* 0x30000012fff47230 */ /* 0x000fc40000004100 */
[--C-:B-1----:R-:W-:Y:S01]  /*0680*/  HADD2.F32 R2, -RZ, R50.reuse.H0_H0 ;  /* 0x20000032ff027230 */ /* 0x102fe20000004100 */
[----:B------:R0:W-:Y:S01]  /*0690*/  STL [R1+0x70], R3 ;  /* 0x0000700301007387 */ /* 0x0001e20000100800 */
[--C-:B------:R-:W-:Y:S02]  /*06a0*/  HADD2.F32 R243, -RZ, R19.reuse.H0_H0 ;  /* 0x20000013fff37230 */ /* 0x100fe40000004100 */
[----:B--2---:R-:W-:Y:S01]  /*06b0*/  HADD2.F32 R32, -RZ, R50.H1_H1 ;  /* 0x30000032ff207230 */ /* 0x004fe20000004100 */
[----:B------:R1:W-:Y:S01]  /*06c0*/  STL [R1+0x6c], R2 ;  /* 0x00006c0201007387 */ /* 0x0003e20000100800 */
[----:B------:R-:W-:Y:S02]  /*06d0*/  HADD2.F32 R242, -RZ, R19.H1_H1 ;  /* 0x30000013fff27230 */ /* 0x000fe40000004100 */
[--C-:B------:R-:W-:Y:S01]  /*06e0*/  HADD2.F32 R241, -RZ, R12.reuse.H0_H0 ;  /* 0x2000000cfff17230 */ /* 0x100fe20000004100 */
[----:B------:R2:W-:Y:S01]  /*06f0*/  STL [R1+0x68], R32 ;  /* 0x0000682001007387 */ /* 0x0005e20000100800 */
[----:B------:R-:W-:-:S02]  /*0700*/  HADD2.F32 R240, -RZ, R12.H1_H1 ;  /* 0x3000000cfff07230 */ /* 0x000fc40000004100 */
[----:B0-----:R-:W-:Y:S02]  /*0710*/  HADD2.F32 R3, -RZ, R51.H0_H0 ;  /* 0x20000033ff037230 */ /* 0x001fe40000004100 */
[----:B------:R-:W-:Y:S02]  /*0720*/  HADD2.F32 R239, -RZ, R13.H0_H0 ;  /* 0x2000000dffef7230 */ /* 0x000fe40000004100 */
[----:B-1----:R-:W-:Y:S01]  /*0730*/  HADD2.F32 R2, -RZ, R51.H1_H1 ;  /* 0x30000033ff027230 */ /* 0x002fe20000004100 */
[----:B------:R0:W-:Y:S01]  /*0740*/  STL [R1+0x64], R3 ;  /* 0x0000640301007387 */ /* 0x0001e20000100800 */
[----:B------:R-:W-:Y:S02]  /*0750*/  HADD2.F32 R238, -RZ, R13.H1_H1 ;  /* 0x3000000dffee7230 */ /* 0x000fe40000004100 */
[----:B--2---:R-:W-:Y:S01]  /*0760*/  HADD2.F32 R32, -RZ, R28.H0_H0 ;  /* 0x2000001cff207230 */ /* 0x004fe20000004100 */
[----:B------:R1:W-:Y:S01]  /*0770*/  STL [R1+0x60], R2 ;  /* 0x0000600201007387 */ /* 0x0003e20000100800 */
[----:B------:R-:W-:-:S02]  /*0780*/  HADD2.F32 R237, -RZ, R14.H0_H0 ;  /* 0x2000000effed7230 */ /* 0x000fc40000004100 */
[----:B------:R-:W-:Y:S01]  /*0790*/  HADD2.F32 R236, -RZ, R14.H1_H1 ;  /* 0x3000000effec7230 */ /* 0x000fe20000004100 */
[----:B------:R-:W-:Y:S01]  /*07a0*/  STL [R1+0x5c], R32 ;  /* 0x00005c2001007387 */ /* 0x000fe20000100800 */
[----:B------:R-:W-:Y:S02]  /*07b0*/  HADD2.F32 R235, -RZ, R15.H0_H0 ;  /* 0x2000000fffeb7230 */ /* 0x000fe40000004100 */
[----:B0-----:R-:W-:Y:S02]  /*07c0*/  HADD2.F32 R3, -RZ, R28.H1_H1 ;  /* 0x3000001cff037230 */ /* 0x001fe40000004100 */
[--C-:B------:R-:W-:Y:S02]  /*07d0*/  HADD2.F32 R28, -RZ, R29.reuse.H1_H1 ;  /* 0x3000001dff1c7230 */ /* 0x100fe40000004100 */
[----:B-1----:R-:W-:Y:S01]  /*07e0*/  HADD2.F32 R2, -RZ, R29.H0_H0 ;  /* 0x2000001dff027230 */ /* 0x002fe20000004100 */
        /* <DEDUP_REMOVED lines=8> */
[----:B0-----:R-:W-:Y:S02]  /*0870*/  HADD2.F32 R3, -RZ, R30.H0_H0 ;  /* 0x2000001eff037230 */ /* 0x001fe40000004100 */
[----:B------:R-:W-:-:S02]  /*0880*/  HADD2.F32 R229, -RZ, R10.H0_H0 ;  /* 0x2000000affe57230 */ /* 0x000fc40000004100 */
[----:B-1----:R-:W-:Y:S01]  /*0890*/  HADD2.F32 R2, -RZ, R30.H1_H1 ;  /* 0x3000001eff027230 */ /* 0x002fe20000004100 */
[----:B------:R0:W-:Y:S01]  /*08a0*/  STL [R1+0x4c], R3 ;  /* 0x00004c0301007387 */ /* 0x0001e20000100800 */
[----:B------:R-:W-:Y:S02]  /*08b0*/  HADD2.F32 R228, -RZ, R10.H1_H1 ;  /* 0x3000000affe47230 */ /* 0x000fe40000004100 */
[----:B--2---:R-:W-:Y:S01]  /*08c0*/  HADD2.F32 R28, -RZ, R31.H0_H0 ;  /* 0x2000001fff1c7230 */ /* 0x004fe20000004100 */
[----:B------:R1:W-:Y:S01]  /*08d0*/  STL [R1+0x48], R2 ;  /* 0x0000480201007387 */ /* 0x0003e20000100800 */
[--C-:B------:R-:W-:Y:S02]  /*08e0*/  HADD2.F32 R227, -RZ, R11.reuse.H0_H0 ;  /* 0x2000000bffe37230 */ /* 0x100fe40000004100 */
[----:B------:R-:W-:Y:S01]  /*08f0*/  HADD2.F32 R226, -RZ, R11.H1_H1 ;  /* 0x3000000bffe27230 */ /* 0x000fe20000004100 */
[----:B------:R-:W-:Y:S01]  /*0900*/  STL [R1+0x44], R28 ;  /* 0x0000441c01007387 */ /* 0x000fe20000100800 */
[----:B------:R-:W-:-:S02]  /*0910*/  HADD2.F32 R225, -RZ, R4.H0_H0 ;  /* 0x20000004ffe17230 */ /* 0x000fc40000004100 */
[----:B0-----:R-:W-:Y:S02]  /*0920*/  HADD2.F32 R3, -RZ, R31.H1_H1 ;  /* 0x3000001fff037230 */ /* 0x001fe40000004100 */
[----:B------:R-:W-:Y:S02]  /*0930*/  HADD2.F32 R224, -RZ, R4.H1_H1 ;  /* 0x30000004ffe07230 */ /* 0x000fe40000004100 */
[--C-:B-1----:R-:W-:Y:S01]  /*0940*/  HADD2.F32 R2, -RZ, R24.reuse.H0_H0 ;  /* 0x20000018ff027230 */ /* 0x102fe20000004100 */
[----:B------:R0:W-:Y:S01]  /*0950*/  STL [R1+0x40], R3 ;  /* 0x0000400301007387 */ /* 0x0001e20000100800 */
[----:B------:R-:W-:Y:S02]  /*0960*/  HADD2.F32 R24, -RZ, R24.H1_H1 ;  /* 0x30000018ff187230 */ /* 0x000fe40000004100 */
[--C-:B------:R-:W-:Y:S01]  /*0970*/  HADD2.F32 R223, -RZ, R5.reuse.H0_H0 ;  /* 0x20000005ffdf7230 */ /* 0x100fe20000004100 */
[----:B------:R1:W-:Y:S01]  /*0980*/  STL [R1+0x3c], R2 ;  /* 0x00003c0201007387 */ /* 0x0003e20000100800 */
[----:B------:R-:W-:-:S02]  /*0990*/  HADD2.F32 R222, -RZ, R5.H1_H1 ;  /* 0x30000005ffde7230 */ /* 0x000fc40000004100 */
[--C-:B------:R-:W-:Y:S01]  /*09a0*/  HADD2.F32 R221, -RZ, R6.reuse.H0_H0 ;  /* 0x20000006ffdd7230 */ /* 0x100fe20000004100 */
[----:B------:R2:W-:Y:S01]  /*09b0*/  STL [R1+0x38], R24 ;  /* 0x0000381801007387 */ /* 0x0005e20000100800 */
[----:B------:R-:W-:Y:S02]  /*09c0*/  HADD2.F32 R220, -RZ, R6.H1_H1 ;  /* 0x30000006ffdc7230 */ /* 0x000fe40000004100 */
[----:B0-----:R-:W-:Y:S02]  /*09d0*/  HADD2.F32 R3, -RZ, R25.H0_H0 ;  /* 0x20000019ff037230 */ /* 0x001fe40000004100 */
[----:B------:R-:W-:Y:S02]  /*09e0*/  HADD2.F32 R219, -RZ, R7.H0_H0 ;  /* 0x20000007ffdb7230 */ /* 0x000fe40000004100 */
[----:B-1----:R-:W-:Y:S01]  /*09f0*/  HADD2.F32 R2, -RZ, R25.H1_H1 ;  /* 0x30000019ff027230 */ /* 0x002fe20000004100 */
[----:B------:R0:W-:Y:S01]  /*0a00*/  STL [R1+0x34], R3 ;  /* 0x0000340301007387 */ /* 0x0001e20000100800 */
[----:B------:R-:W-:-:S02]  /*0a10*/  HADD2.F32 R218, -RZ, R7.H1_H1 ;  /* 0x30000007ffda7230 */ /* 0x000fc40000004100 */
[--C-:B--2---:R-:W-:Y:S01]  /*0a20*/  HADD2.F32 R24, -RZ, R26.reuse.H0_H0 ;  /* 0x2000001aff187230 */ /* 0x104fe20000004100 */
[----:B------:R1:W-:Y:S04]  /*0a30*/  STL [R1+0x30], R2 ;  /* 0x0000300201007387 */ /* 0x0003e80000100800 */
[----:B------:R2:W-:Y:S01]  /*0a40*/  STL [R1+0x2c], R24 ;  /* 0x00002c1801007387 */ /* 0x0005e20000100800 */
[----:B0-----:R-:W-:Y:S02]  /*0a50*/  HADD2.F32 R3, -RZ, R26.H1_H1 ;  /* 0x3000001aff037230 */ /* 0x001fe40000004100 */
[----:B-1----:R-:W-:-:S03]  /*0a60*/  HADD2.F32 R2, -RZ, R27.H0_H0 ;  /* 0x2000001bff027230 */ /* 0x002fc60000004100 */
[----:B------:R0:W-:Y:S01]  /*0a70*/  STL [R1+0x28], R3 ;  /* 0x0000280301007387 */ /* 0x0001e20000100800 */
[----:B--2---:R-:W-:-:S03]  /*0a80*/  HADD2.F32 R24, -RZ, R27.H1_H1 ;  /* 0x3000001bff187230 */ /* 0x004fc60000004100 */
[----:B------:R1:W-:Y:S04]  /*0a90*/  STL [R1+0x24], R2 ;  /* 0x0000240201007387 */ /* 0x0003e80000100800 */
[----:B------:R-:W-:Y:S01]  /*0aa0*/  STL [R1+0x20], R24 ;  /* 0x0000201801007387 */ /* 0x000fe20000100800 */
[--C-:B0-----:R-:W-:Y:S02]  /*0ab0*/  HADD2.F32 R3, -RZ, R20.reuse.H0_H0 ;  /* 0x20000014ff037230 */ /* 0x101fe40000004100 */
[----:B-1----:R-:W-:-:S03]  /*0ac0*/  HADD2.F32 R2, -RZ, R20.H1_H1 ;  /* 0x30000014ff027230 */ /* 0x002fc60000004100 */
[----:B------:R0:W-:Y:S01]  /*0ad0*/  STL [R1+0x1c], R3 ;  /* 0x00001c0301007387 */ /* 0x0001e20000100800 */
[----:B------:R-:W-:-:S03]  /*0ae0*/  HADD2.F32 R20, -RZ, R21.H0_H0 ;  /* 0x20000015ff147230 */ /* 0x000fc60000004100 */
[----:B------:R1:W-:Y:S04]  /*0af0*/  STL [R1+0x18], R2 ;  /* 0x0000180201007387 */ /* 0x0003e80000100800 */
[----:B------:R2:W-:Y:S01]  /*0b00*/  STL [R1+0x14], R20 ;  /* 0x0000141401007387 */ /* 0x0005e20000100800 */
[----:B0-----:R-:W-:Y:S02]  /*0b10*/  HADD2.F32 R3, -RZ, R21.H1_H1 ;  /* 0x30000015ff037230 */ /* 0x001fe40000004100 */
[----:B-1----:R-:W-:-:S03]  /*0b20*/  HADD2.F32 R2, -RZ, R22.H0_H0 ;  /* 0x20000016ff027230 */ /* 0x002fc60000004100 */
[----:B------:R0:W-:Y:S01]  /*0b30*/  STL [R1+0x10], R3 ;  /* 0x0000100301007387 */ /* 0x0001e20000100800 */
[----:B--2---:R-:W-:-:S03]  /*0b40*/  HADD2.F32 R20, -RZ, R22.H1_H1 ;  /* 0x30000016ff147230 */ /* 0x004fc60000004100 */
[----:B------:R1:W-:Y:S04]  /*0b50*/  STL [R1+0xc], R2 ;  /* 0x00000c0201007387 */ /* 0x0003e80000100800 */
[----:B------:R2:W-:Y:S01]  /*0b60*/  STL [R1+0x8], R20 ;  /* 0x0000081401007387 */ /* 0x0005e20000100800 */
[--C-:B0-----:R-:W-:Y:S02]  /*0b70*/  HADD2.F32 R3, -RZ, R23.reuse.H0_H0 ;  /* 0x20000017ff037230 */ /* 0x101fe40000004100 */
[----:B-1----:R-:W-:-:S03]  /*0b80*/  HADD2.F32 R2, -RZ, R23.H1_H1 ;  /* 0x30000017ff027230 */ /* 0x002fc60000004100 */
[----:B------:R2:W-:Y:S04]  /*0b90*/  STL [R1+0x4], R3 ;  /* 0x0000040301007387 */ /* 0x0005e80000100800 */
[----:B------:R2:W-:Y:S02]  /*0ba0*/  STL [R1], R2 ;  /* 0x0000000201007387 */ /* 0x0005e40000100800 */
.L_x_7565:
        /* <DEDUP_REMOVED lines=10> */
[C---:B------:R-:W-:Y:S02]  /*0c50*/  IMAD.WIDE R176, R0.reuse, R176, c[0x0][0x1a8] ;  /* 0x00006a0000b07625 */ /* 0x040fe400078e02b0 */
[----:B------:R-:W4:Y:S04]  /*0c60*/  S2R R250, SR_TID.X ;  /* 0x0000000000fa7919 */ /* 0x000f280000002100 */
[----:B------:R0:W5:Y:S01]  /*0c70*/  LDG.E R176, [R176.64] ;  /* 0x00000004b0b07981 */ /* 0x000162000c1e1900 */
[----:B------:R-:W-:Y:S01]  /*0c80*/  BSSY B0, `(.L_x_7547) ;  /* 0x0000063000007945 */ /* 0x000fe20003800000 */
[----:B------:R-:W-:Y:S01]  /*0c90*/  CS2R R210, SRZ ;  /* 0x0000000000d27805 */ /* 0x000fe2000001ff00 */
[----:B0-----:R-:W-:Y:S01]  /*0ca0*/  MOV R177, 0x3f800000 ;  /* 0x3f80000000b17802 */ /* 0x001fe20000000f00 */
[----:B--2---:R-:W-:Y:S01]  /*0cb0*/  @P0 HADD2.F32 R177, -RZ, R2.H0_H0 ;  /* 0x20000002ffb10230 */ /* 0x004fe20000004100 */
        /* <DEDUP_REMOVED lines=29> */
[--C-:B--2---:R-:W-:Y:S02]  /*0e90*/  HADD2.F32 R169, -RZ, R164.reuse.H0_H0 ;  /* 0x200000a4ffa97230 */ /* 0x104fe40000004100 */
[----:B------:R-:W-:Y:S01]  /*0ea0*/  HADD2.F32 R216, -RZ, R164.H1_H1 ;  /* 0x300000a4ffd87230 */ /* 0x000fe20000004100 */
        /* <DEDUP_REMOVED lines=8> */
[--C-:B------:R-:W-:Y:S01]  /*0f30*/  HADD2.F32 R215, -RZ, R165.reuse.H0_H0 ;  /* 0x200000a5ffd77230 */ /* 0x100fe20000004100 */
[C---:B------:R-:W-:Y:S01]  /*0f40*/  FADD.FTZ R9, -R209.reuse, R10 ;  /* 0x0000000ad1097221 */ /* 0x040fe20000010100 */
[----:B------:R-:W-:Y:S01]  /*0f50*/  HADD2.F32 R165, -RZ, R165.H1_H1 ;  /* 0x300000a5ffa57230 */ /* 0x000fe20000004100 */
        /* <DEDUP_REMOVED lines=19> */
[----:B------:R-:W-:Y:S01]  /*1090*/  HADD2.F32 R207, -RZ, R166.H0_H0 ;  /* 0x200000a6ffcf7230 */ /* 0x000fe20000004100 */
        /* <DEDUP_REMOVED lines=9> */
[--C-:B------:R-:W-:Y:S01]  /*1130*/  HADD2.F32 R205, -RZ, R167.reuse.H0_H0 ;  /* 0x200000a7ffcd7230 */ /* 0x100fe20000004100 */
[----:B------:R-:W-:Y:S02]  /*1140*/  FMUL.FTZ R10, R176, R10 ;  /* 0x0000000ab00a7220 */ /* 0x000fe40000410000 */
[----:B------:R-:W-:Y:S02]  /*1150*/  FMUL.FTZ R206, R251, R166 ;  /* 0x000000a6fbce7220 */ /* 0x000fe40000410000 */
[----:B------:R-:W-:Y:S02]  /*1160*/  FADD.FTZ R165, R165, R207 ;  /* 0x000000cfa5a57221 */ /* 0x000fe40000010000 */
[----:B------:R-:W-:Y:S01]  /*1170*/  FFMA.FTZ R164, R8, R207, R164 ;  /* 0x000000cf08a47223 */ /* 0x000fe200000100a4 */
[----:B------:R-:W-:Y:S01]  /*1180*/  HADD2.F32 R167, -RZ, R167.H1_H1 ;  /* 0x300000a7ffa77230 */ /* 0x000fe20000004100 */
        /* <DEDUP_REMOVED lines=18> */
.L_x_7548:
[----:B------:R-:W-:Y:S05]  /*12b0*/  BSYNC B0 ;  /* 0x0000000000007941 */ /* 0x000fea0003800000 */
.L_x_7547:
        /* <DEDUP_REMOVED lines=21> */
[----:B--2---:R-:W-:-:S03]  /*1410*/  HADD2.F32 R208, -RZ, R168.H0_H0 ;  /* 0x200000a8ffd07230 */ /* 0x004fc60000004100 */
[----:B-----5:R-:W-:Y:S01]  /*1420*/  FMUL.FTZ R14, R176, R14 ;  /* 0x0000000eb00e7220 */ /* 0x020fe20000410000 */
[----:B------:R-:W-:Y:S01]  /*1430*/  HADD2.F32 R168, -RZ, R168.H1_H1 ;  /* 0x300000a8ffa87230 */ /* 0x000fe20000004100 */
        /* <DEDUP_REMOVED lines=16> */
[----:B------:R-:W-:Y:S01]  /*1540*/  HADD2.F32 R202, -RZ, R169.H0_H0 ;  /* 0x200000a9ffca7230 */ /* 0x000fe20000004100 */
        /* <DEDUP_REMOVED lines=8> */
[----:B------:R-:W-:Y:S01]  /*15d0*/  FFMA.FTZ R210, R14, R203, R210 ;  /* 0x000000cb0ed27223 */ /* 0x000fe200000100d2 */
[----:B------:R-:W-:Y:S01]  /*15e0*/  HADD2.F32 R200, -RZ, R170.H0_H0 ;  /* 0x200000aaffc87230 */ /* 0x000fe20000004100 */
[----:B------:R-:W-:-:S02]  /*15f0*/  FADD.FTZ R165, -R209, R17 ;  /* 0x00000011d1a57221 */ /* 0x000fc40000010100 */
[----:B------:R-:W-:Y:S01]  /*1600*/  FMUL.FTZ R17, R176, R166 ;  /* 0x000000a6b0117220 */ /* 0x000fe20000410000 */
[----:B------:R-:W-:Y:S01]  /*1610*/  HADD2.F32 R170, -RZ, R170.H1_H1 ;  /* 0x300000aaffaa7230 */ /* 0x000fe20000004100 */
        /* <DEDUP_REMOVED lines=11> */
[----:B------:R-:W-:-:S02]  /*16d0*/  FADD.FTZ R211, R211, R200 ;  /* 0x000000c8d3d37221 */ /* 0x000fc40000010000 */
[----:B------:R-:W-:Y:S01]  /*16e0*/  FFMA.FTZ R210, R17, R200, R210 ;  /* 0x000000c811d27223 */ /* 0x000fe200000100d2 */
[----:B------:R-:W-:Y:S01]  /*16f0*/  HADD2.F32 R171, -RZ, R171.H1_H1 ;  /* 0x300000abffab7230 */ /* 0x000fe20000004100 */
        /* <DEDUP_REMOVED lines=20> */
.L_x_7550:
[----:B------:R-:W-:Y:S05]  /*1840*/  BSYNC B0 ;  /* 0x0000000000007941 */ /* 0x000fea0003800000 */
.L_x_7549:
        /* <DEDUP_REMOVED lines=25> */
[----:B--2---:R-:W-:-:S03]  /*19e0*/  HADD2.F32 R196, -RZ, R168.H0_H0 ;  /* 0x200000a8ffc47230 */ /* 0x004fc60000004100 */
[----:B------:R0:W5:Y:S01]  /*19f0*/  @P0 LDG.E.128 R28, [R22.64+0x10] ;  /* 0x00001004161c0981 */ /* 0x000162000c1e1d00 */
[----:B------:R-:W-:Y:S01]  /*1a00*/  HADD2.F32 R168, -RZ, R168.H1_H1 ;  /* 0x300000a8ffa87230 */ /* 0x000fe20000004100 */
[----:B------:R-:W-:Y:S02]  /*1a10*/  FADD.FTZ R96, R96, R196 ;  /* 0x000000c460607221 */ /* 0x000fe40000010000 */
[-C--:B------:R-:W-:Y:S02]  /*1a20*/  FFMA.FTZ R128, R13, R196.reuse, R128 ;  /* 0x000000c40d807223 */ /* 0x080fe40000010080 */
[----:B------:R-:W-:Y:S02]  /*1a30*/  FMUL.FTZ R196, R195, R196 ;  /* 0x000000c4c3c47220 */ /* 0x000fe40000410000 */
[----:B0-----:R-:W-:Y:S01]  /*1a40*/  FADD.FTZ R22, -R209, R166 ;  /* 0x000000a6d1167221 */ /* 0x001fe20000010100 */
[----:B------:R-:W-:Y:S01]  /*1a50*/  HADD2.F32 R194, -RZ, R169.H0_H0 ;  /* 0x200000a9ffc27230 */ /* 0x000fe20000004100 */
[----:B------:R-:W-:-:S02]  /*1a60*/  FMUL.FTZ R21, R176, R21 ;  /* 0x00000015b0157220 */ /* 0x000fc40000410000 */
[----:B------:R-:W-:Y:S02]  /*1a70*/  FMUL.FTZ R22, R176, R22 ;  /* 0x00000016b0167220 */ /* 0x000fe40000410000 */
[----:B---3--:R-:W-:Y:S02]  /*1a80*/  FMUL.FTZ R195, R193, R168 ;  /* 0x000000a8c1c37220 */ /* 0x008fe40000410000 */
[----:B------:R-:W-:Y:S02]  /*1a90*/  FADD.FTZ R211, R211, R196 ;  /* 0x000000c4d3d37221 */ /* 0x000fe40000010000 */
[----:B------:R-:W-:Y:S01]  /*1aa0*/  FFMA.FTZ R210, R13, R196, R210 ;  /* 0x000000c40dd27223 */ /* 0x000fe200000100d2 */
[----:B------:R-:W-:Y:S01]  /*1ab0*/  HADD2.F32 R169, -RZ, R169.H1_H1 ;  /* 0x300000a9ffa97230 */ /* 0x000fe20000004100 */
[----:B------:R-:W-:Y:S02]  /*1ac0*/  FADD.FTZ R24, -R209, R24 ;  /* 0x00000018d1187221 */ /* 0x000fe40000010100 */
        /* <DEDUP_REMOVED lines=9> */
[----:B------:R-:W-:Y:S02]  /*1b60*/  FMUL.FTZ R193, R189, R169 ;  /* 0x000000a9bdc17220 */ /* 0x000fe40000410000 */
        /* <DEDUP_REMOVED lines=38> */
.L_x_7552:
[----:B------:R-:W-:Y:S05]  /*1dd0*/  BSYNC B0 ;  /* 0x0000000000007941 */ /* 0x000fea0003800000 */
.L_x_7551:
        /* <DEDUP_REMOVED lines=27> */
[--C-:B--2---:R-:W-:Y:S01]  /*1f90*/  HADD2.F32 R188, -RZ, R172.reuse.H0_H0 ;  /* 0x200000acffbc7230 */ /* 0x104fe20000004100 */
[----:B------:R-:W-:Y:S01]  /*1fa0*/  FADD.FTZ R166, -R209, R166 ;  /* 0x000000a6d1a67221 */ /* 0x000fe20000010100 */
[----:B------:R-:W-:-:S03]  /*1fb0*/  HADD2.F32 R186, -RZ, R172.H1_H1 ;  /* 0x300000acffba7230 */ /* 0x000fc60000004100 */
[----:B------:R-:W-:Y:S02]  /*1fc0*/  FADD.FTZ R88, R88, R188 ;  /* 0x000000bc58587221 */ /* 0x000fe40000010000 */
[-C--:B------:R-:W-:Y:S02]  /*1fd0*/  FFMA.FTZ R120, R213, R188.reuse, R120 ;  /* 0x000000bcd5787223 */ /* 0x080fe40000010078 */
[----:B------:R-:W-:Y:S01]  /*1fe0*/  FMUL.FTZ R188, R185, R188 ;  /* 0x000000bcb9bc7220 */ /* 0x000fe20000410000 */
[----:B------:R-:W-:Y:S01]  /*1ff0*/  HADD2.F32 R184, -RZ, R173.H0_H0 ;  /* 0x200000adffb87230 */ /* 0x000fe20000004100 */
[----:B------:R-:W-:Y:S02]  /*2000*/  FADD.FTZ R167, -R209, R167 ;  /* 0x000000a7d1a77221 */ /* 0x000fe40000010100 */
[----:B------:R-:W-:Y:S02]  /*2010*/  FADD.FTZ R89, R89, R186 ;  /* 0x000000ba59597221 */ /* 0x000fe40000010000 */
[----:B------:R-:W-:-:S02]  /*2020*/  FMUL.FTZ R185, R176, R166 ;  /* 0x000000a6b0b97220 */ /* 0x000fc40000410000 */
[-C--:B------:R-:W-:Y:S02]  /*2030*/  FFMA.FTZ R121, R187, R186.reuse, R121 ;  /* 0x000000babb797223 */ /* 0x080fe40000010079 */
[----:B---3--:R-:W-:Y:S02]  /*2040*/  FMUL.FTZ R186, R183, R186 ;  /* 0x000000bab7ba7220 */ /* 0x008fe40000410000 */
[----:B------:R-:W-:Y:S02]  /*2050*/  FADD.FTZ R211, R211, R188 ;  /* 0x000000bcd3d37221 */ /* 0x000fe40000010000 */
[----:B------:R-:W-:Y:S01]  /*2060*/  FFMA.FTZ R210, R213, R188, R210 ;  /* 0x000000bcd5d27223 */ /* 0x000fe200000100d2 */
[----:B------:R-:W-:Y:S01]  /*2070*/  HADD2.F32 R182, -RZ, R173.H1_H1 ;  /* 0x300000adffb67230 */ /* 0x000fe20000004100 */
[----:B------:R-:W-:Y:S02]  /*2080*/  FADD.FTZ R168, -R209, R168 ;  /* 0x000000a8d1a87221 */ /* 0x000fe40000010100 */
[----:B------:R-:W-:-:S02]  /*2090*/  FADD.FTZ R90, R90, R184 ;  /* 0x000000b85a5a7221 */ /* 0x000fc40000010000 */
        /* <DEDUP_REMOVED lines=14> */
[----:B------:R-:W-:Y:S02]  /*2180*/  FADD.FTZ R170, -R209, R170 ;  /* 0x000000aad1aa7221 */ /* 0x000fe40000010100 */
[----:B------:R-:W-:Y:S02]  /*2190*/  FADD.FTZ R84, R84, R180 ;  /* 0x000000b454547221 */ /* 0x000fe40000010000 */
[-C--:B------:R-:W-:Y:S02]  /*21a0*/  FFMA.FTZ R116, R181, R180.reuse, R116 ;  /* 0x000000b4b5747223 */ /* 0x080fe40000010074 */
[----:B------:R-:W-:Y:S02]  /*21b0*/  FMUL.FTZ R180, R252, R180 ;  /* 0x000000b4fcb47220 */ /* 0x000fe40000410000 */
[----:B------:R-:W-:Y:S02]  /*21c0*/  FADD.FTZ R211, R211, R182 ;  /* 0x000000b6d3d37221 */ /* 0x000fe40000010000 */
[----:B------:R-:W-:Y:S01]  /*21d0*/  FFMA.FTZ R210, R183, R182, R210 ;  /* 0x000000b6b7d27223 */ /* 0x000fe200000100d2 */
[--C-:B------:R-:W-:Y:S01]  /*21e0*/  HADD2.F32 R173, -RZ, R175.reuse.H0_H0 ;  /* 0x200000afffad7230 */ /* 0x100fe20000004100 */
[----:B0-----:R-:W-:Y:S01]  /*21f0*/  FMUL.FTZ R179, R176, R169 ;  /* 0x000000a9b0b37220 */ /* 0x001fe20000410000 */
[----:B------:R-:W-:Y:S01]  /*2200*/  HADD2.F32 R172, -RZ, R175.H1_H1 ;  /* 0x300000afffac7230 */ /* 0x000fe20000004100 */
        /* <DEDUP_REMOVED lines=20> */
.L_x_7554:
[----:B------:R-:W-:Y:S05]  /*2350*/  BSYNC B0 ;  /* 0x0000000000007941 */ /* 0x000fea0003800000 */
.L_x_7553:
[----:B------:R-:W-:Y:S02]  /*2360*/  LOP3.LUT P1, RZ, R217, 0xff, RZ, 0xc0, !PT ;  /* 0x000000ffd9ff7812 */ /* 0x000fe4000782c0ff */
[----:B------:R-:W-:Y:S02]  /*2370*/  SHF.R.U32.HI R169, RZ, 0x5, R250 ;  /* 0x00000005ffa97819 */ /* 0x000fe400000116fa */
[----:B------:R-:W-:Y:S02]  /*2380*/  LOP3.LUT P0, RZ, R250, 0x1f, RZ, 0xc0, !PT ;  /* 0x0000001ffaff7812 */ /* 0x000fe4000780c0ff */
[----:B------:R-:W-:-:S07]  /*2390*/  LOP3.LUT R168, R169, 0x7fffff8, RZ, 0xc0, !PT ;  /* 0x07fffff8a9a87812 */ /* 0x000fce00078ec0ff */
[----:B------:R-:W-:Y:S01]  /*23a0*/  @!P1 IADD3 R168, R168, 0x8, RZ ;  /* 0x00000008a8a89810 */ /* 0x000fe20007ffe0ff */
[----:B------:R-:W-:Y:S05]  /*23b0*/  BRA.DIV ~URZ, `(.L_x_7555) ;  /* 0x00001f327f007947 */ /* 0x000fea000b800000 */
[----:B------:R0:W1:Y:S02]  /*23c0*/  SHFL.DOWN PT, R167, R211, 0x10, 0x1f ;  /* 0x0a001f00d3a77f89 */ /* 0x00006400000e0000 */
.L_x_7572:
        /* <DEDUP_REMOVED lines=18> */
.L_x_7573:
        /* <DEDUP_REMOVED lines=37> */
[-C--:B------:R-:W-:Y:S01]  /*2740*/  FFMA.FTZ R168, R3, R209.reuse, R210 ;  /* 0x000000d103a87223 */ /* 0x080fe200000100d2 */
[----:B------:R-:W-:Y:S02]  /*2750*/  ISETP.NE.U32.AND P1, PT, RZ, c[0x0][0x218], PT ;  /* 0x00008600ff007a0c */ /* 0x000fe40003f25070 */
[----:B------:R-:W-:Y:S01]  /*2760*/  ISETP.NE.U32.AND P0, PT, RZ, c[0x0][0x258], PT ;  /* 0x00009600ff007a0c */ /* 0x000fe20003f05070 */
[----:B------:R-:W-:Y:S01]  /*2770*/  FADD.FTZ R168, R5, -R168 ;  /* 0x800000a805a87221 */ /* 0x000fe20000010000 */
[----:B------:R-:W-:Y:S02]  /*2780*/  ISETP.NE.AND.EX P1, PT, RZ, c[0x0][0x21c], PT, P1 ;  /* 0x00008700ff007a0c */ /* 0x000fe40003f25310 */
[----:B------:R-:W-:Y:S01]  /*2790*/  ISETP.NE.AND.EX P0, PT, RZ, c[0x0][0x25c], PT, P0 ;  /* 0x00009700ff007a0c */ /* 0x000fe20003f05300 */
[----:B-----5:R-:W-:Y:S01]  /*27a0*/  FMUL.FTZ R169, R176, R168 ;  /* 0x000000a8b0a97220 */ /* 0x020fe20000410000 */
[----:B------:R-:W-:Y:S01]  /*27b0*/  ISETP.NE.U32.AND P6, PT, RZ, c[0x0][0x258], PT ;  /* 0x00009600ff007a0c */ /* 0x000fe20003fc5070 */
[----:B------:R-:W-:-:S04]  /*27c0*/  FFMA.FTZ R168, R4, R209, R210 ;  /* 0x000000d104a87223 */ /* 0x000fc800000100d2 */
[----:B------:R-:W-:-:S04]  /*27d0*/  FADD.FTZ R168, R216, -R168 ;  /* 0x800000a8d8a87221 */ /* 0x000fc80000010000 */
[----:B------:R-:W-:Y:S02]  /*27e0*/  FMUL.FTZ R168, R176, R168 ;  /* 0x000000a8b0a87220 */ /* 0x000fe40000410000 */
[----:B------:R-:W-:Y:S02]  /*27f0*/  @P1 FADD.FTZ R169, R48, R169 ;  /* 0x000000a930a91221 */ /* 0x000fe40000010000 */
[----:B------:R-:W-:-:S03]  /*2800*/  @P1 FADD.FTZ R168, R49, R168 ;  /* 0x000000a831a81221 */ /* 0x000fc60000010000 */
[C---:B------:R-:W-:Y:S01]  /*2810*/  SEL R156, R169.reuse, R156, P0 ;  /* 0x0000009ca99c7207 */ /* 0x040fe20000000000 */
[----:B------:R-:W-:Y:S01]  /*2820*/  FMUL.FTZ R169, R169, R177 ;  /* 0x000000b1a9a97220 */ /* 0x000fe20000410000 */
[C---:B------:R-:W-:Y:S01]  /*2830*/  SEL R157, R168.reuse, R157, P0 ;  /* 0x0000009da89d7207 */ /* 0x040fe20000000000 */
[----:B------:R-:W-:Y:S01]  /*2840*/  FMUL.FTZ R168, R168, R177 ;  /* 0x000000b1a8a87220 */ /* 0x000fe20000410000 */
[--C-:B--2---:R-:W-:Y:S02]  /*2850*/  HADD2.F32 R170, -RZ, R164.reuse.H0_H0 ;  /* 0x200000a4ffaa7230 */ /* 0x104fe40000004100 */
[----:B------:R-:W-:-:S03]  /*2860*/  HADD2.F32 R164, -RZ, R164.H1_H1 ;  /* 0x300000a4ffa47230 */ /* 0x000fc60000004100 */
[----:B------:R-:W-:Y:S01]  /*2870*/  FFMA.FTZ R80, R169, R170, R80 ;  /* 0x000000aaa9507223 */ /* 0x000fe20000010050 */
[--C-:B------:R-:W-:Y:S01]  /*2880*/  HADD2.F32 R170, -RZ, R165.reuse.H0_H0 ;  /* 0x200000a5ffaa7230 */ /* 0x100fe20000004100 */
[----:B------:R-:W-:Y:S01]  /*2890*/  FFMA.FTZ R81, R168, R164, R81 ;  /* 0x000000a4a8517223 */ /* 0x000fe20000010051 */
[----:B------:R-:W-:Y:S01]  /*28a0*/  HADD2.F32 R165, -RZ, R165.H1_H1 ;  /* 0x300000a5ffa57230 */ /* 0x000fe20000004100 */
[----:B------:R-:W-:Y:S02]  /*28b0*/  FMUL.FTZ R164, R249, R169 ;  /* 0x000000a9f9a47220 */ /* 0x000fe40000410000 */
[----:B------:R-:W-:-:S05]  /*28c0*/  FMUL.FTZ R168, R248, R168 ;  /* 0x000000a8f8a87220 */ /* 0x000fca0000410000 */
[----:B------:R-:W-:Y:S01]  /*28d0*/  F2FP.PACK_AB R164, R168, R164 ;  /* 0x000000a4a8a4723e */ /* 0x000fe200000000ff */
[----:B------:R-:W-:-:S04]  /*28e0*/  FFMA.FTZ R168, R6, R209, R210 ;  /* 0x000000d106a87223 */ /* 0x000fc800000100d2 */
[----:B------:R-:W-:-:S04]  /*28f0*/  FADD.FTZ R168, R215, -R168 ;  /* 0x800000a8d7a87221 */ /* 0x000fc80000010000 */
[----:B------:R-:W-:Y:S02]  /*2900*/  FMUL.FTZ R169, R176, R168 ;  /* 0x000000a8b0a97220 */ /* 0x000fe40000410000 */
[----:B------:R-:W-:Y:S02]  /*2910*/  FFMA.FTZ R168, R7, R209, R210 ;  /* 0x000000d107a87223 */ /* 0x000fe400000100d2 */
[----:B------:R-:W-:Y:S02]  /*2920*/  @P1 FADD.FTZ R169, R50, R169 ;  /* 0x000000a932a91221 */ /* 0x000fe40000010000 */
[----:B------:R-:W-:-:S03]  /*2930*/  FADD.FTZ R168, R214, -R168 ;  /* 0x800000a8d6a87221 */ /* 0x000fc60000010000 */
[C---:B------:R-:W-:Y:S01]  /*2940*/  SEL R158, R169.reuse, R158, P0 ;  /* 0x0000009ea99e7207 */ /* 0x040fe20000000000 */
[----:B------:R-:W-:Y:S02]  /*2950*/  FMUL.FTZ R168, R176, R168 ;  /* 0x000000a8b0a87220 */ /* 0x000fe40000410000 */
[----:B------:R-:W-:Y:S02]  /*2960*/  FMUL.FTZ R169, R169, R177 ;  /* 0x000000b1a9a97220 */ /* 0x000fe40000410000 */
[----:B------:R-:W-:Y:S02]  /*2970*/  @P1 FADD.FTZ R168, R51, R168 ;  /* 0x000000a833a81221 */ /* 0x000fe40000010000 */
[----:B------:R-:W-:Y:S01]  /*2980*/  FFMA.FTZ R82, R169, R170, R82 ;  /* 0x000000aaa9527223 */ /* 0x000fe20000010052 */
[--C-:B------:R-:W-:Y:S02]  /*2990*/  HADD2.F32 R170, -RZ, R166.reuse.H0_H0 ;  /* 0x200000a6ffaa7230 */ /* 0x100fe40000004100 */
[C---:B------:R-:W-:Y:S01]  /*29a0*/  SEL R159, R168.reuse, R159, P0 ;  /* 0x0000009fa89f7207 */ /* 0x040fe20000000000 */
[----:B------:R-:W-:Y:S01]  /*29b0*/  FMUL.FTZ R168, R168, R177 ;  /* 0x000000b1a8a87220 */ /* 0x000fe20000410000 */
[----:B------:R-:W-:-:S03]  /*29c0*/  HADD2.F32 R166, -RZ, R166.H1_H1 ;  /* 0x300000a6ffa67230 */ /* 0x000fc60000004100 */
[----:B------:R-:W-:Y:S02]  /*29d0*/  FFMA.FTZ R83, R168, R165, R83 ;  /* 0x000000a5a8537223 */ /* 0x000fe40000010053 */
        /* <DEDUP_REMOVED lines=31> */
[----:B------:R-:W-:Y:S01]  /*2bd0*/  @P1 FADD.FTZ R168, R47, R168 ;  /* 0x000000a82fa81221 */ /* 0x000fe20000010000 */
[----:B------:R-:W-:Y:S01]  /*2be0*/  ISETP.NE.AND.EX P1, PT, RZ, c[0x0][0x25c], PT, P6 ;  /* 0x00009700ff007a0c */ /* 0x000fe20003f25360 */
[----:B------:R-:W-:-:S03]  /*2bf0*/  FFMA.FTZ R78, R169, R170, R78 ;  /* 0x000000aaa94e7223 */ /* 0x000fc6000001004e */
[C---:B------:R-:W-:Y:S01]  /*2c00*/  SEL R163, R168.reuse, R163, P0 ;  /* 0x000000a3a8a37207 */ /* 0x040fe20000000000 */
[----:B------:R-:W-:-:S04]  /*2c10*/  FMUL.FTZ R168, R168, R177 ;  /* 0x000000b1a8a87220 */ /* 0x000fc80000410000 */
[----:B------:R-:W-:Y:S02]  /*2c20*/  FFMA.FTZ R79, R168, R167, R79 ;  /* 0x000000a7a84f7223 */ /* 0x000fe4000001004f */
[----:B------:R-:W-:Y:S02]  /*2c30*/  FMUL.FTZ R167, R243, R169 ;  /* 0x000000a9f3a77220 */ /* 0x000fe40000410000 */
[----:B------:R-:W-:-:S05]  /*2c40*/  FMUL.FTZ R168, R242, R168 ;  /* 0x000000a8f2a87220 */ /* 0x000fca0000410000 */
[----:B------:R-:W-:Y:S02]  /*2c50*/  F2FP.PACK_AB R167, R168, R167 ;  /* 0x000000a7a8a7723e */ /* 0x000fe400000000ff */
[----:B------:R-:W-:-:S05]  /*2c60*/  @P1 MOV R168, 0x20 ;  /* 0x0000002000a81802 */ /* 0x000fca0000000f00 */
[----:B------:R-:W-:-:S05]  /*2c70*/  @P1 IMAD.WIDE.U32 R168, R2, R168, c[0x0][0x258] ;  /* 0x0000960002a81625 */ /* 0x000fca00078e00a8 */
[----:B------:R-:W-:Y:S04]  /*2c80*/  @P1 STG.E.128 [R168.64], R156 ;  /* 0x0000009ca8001986 */ /* 0x000fe8000c101d04 */
[----:B------:R0:W-:Y:S02]  /*2c90*/  @P1 STG.E.128 [R168.64+0x10], R160 ;  /* 0x000010a0a8001986 */ /* 0x0001e4000c101d04 */
[C---:B0-----:R-:W-:Y:S01]  /*2ca0*/  IMAD.WIDE.U32 R168, R2.reuse, R171, c[0x0][0x248] ;  /* 0x0000920002a87625 */ /* 0x041fe200078e00ab */
[----:B------:R-:W-:-:S04]  /*2cb0*/  IADD3 R2, R2, 0x100, RZ ;  /* 0x0000010002027810 */ /* 0x000fc80007ffe0ff */
[----:B------:R0:W-:Y:S03]  /*2cc0*/  STG.E.128 [R168.64], R164 ;  /* 0x000000a4a8007986 */ /* 0x0001e6000c101d04 */
.L_x_7558:
[----:B------:R-:W-:Y:S05]  /*2cd0*/  BSYNC B0 ;  /* 0x0000000000007941 */ /* 0x000fea0003800000 */
.L_x_7557:
        /* <DEDUP_REMOVED lines=53> */
[--C-:B--2---:R-:W-:Y:S02]  /*3030*/  HADD2.F32 R170, -RZ, R164.reuse.H0_H0 ;  /* 0x200000a4ffaa7230 */ /* 0x104fe40000004100 */
[----:B------:R-:W-:-:S03]  /*3040*/  HADD2.F32 R164, -RZ, R164.H1_H1 ;  /* 0x300000a4ffa47230 */ /* 0x000fc60000004100 */
[----:B------:R-:W-:Y:S02]  /*3050*/  FFMA.FTZ R72, R168, R170, R72 ;  /* 0x000000aaa8487223 */ /* 0x000fe40000010048 */
[----:B------:R-:W-:Y:S01]  /*3060*/  FFMA.FTZ R73, R169, R164, R73 ;  /* 0x000000a4a9497223 */ /* 0x000fe20000010049 */
[--C-:B------:R-:W-:Y:S01]  /*3070*/  HADD2.F32 R164, -RZ, R165.reuse.H0_H0 ;  /* 0x200000a5ffa47230 */ /* 0x100fe20000004100 */
[----:B------:R-:W-:Y:S01]  /*3080*/  FMUL.FTZ R168, R241, R168 ;  /* 0x000000a8f1a87220 */ /* 0x000fe20000410000 */
[----:B------:R-:W-:-:S03]  /*3090*/  HADD2.F32 R165, -RZ, R165.H1_H1 ;  /* 0x300000a5ffa57230 */ /* 0x000fc60000004100 */
[----:B------:R-:W-:Y:S02]  /*30a0*/  FFMA.FTZ R74, R251, R164, R74 ;  /* 0x000000a4fb4a7223 */ /* 0x000fe4000001004a */
[----:B------:R-:W-:Y:S02]  /*30b0*/  FFMA.FTZ R164, R17, R209, R210 ;  /* 0x000000d111a47223 */ /* 0x000fe400000100d2 */
[----:B------:R-:W-:Y:S02]  /*30c0*/  FFMA.FTZ R75, R252, R165, R75 ;  /* 0x000000a5fc4b7223 */ /* 0x000fe4000001004b */
[----:B------:R-:W-:Y:S02]  /*30d0*/  FADD.FTZ R164, R200, -R164 ;  /* 0x800000a4c8a47221 */ /* 0x000fe40000010000 */
[----:B------:R-:W-:Y:S02]  /*30e0*/  FMUL.FTZ R165, R240, R169 ;  /* 0x000000a9f0a57220 */ /* 0x000fe40000410000 */
[----:B------:R-:W-:-:S02]  /*30f0*/  FMUL.FTZ R164, R176, R164 ;  /* 0x000000a4b0a47220 */ /* 0x000fc40000410000 */
[----:B------:R-:W-:Y:S01]  /*3100*/  FMUL.FTZ R169, R239, R251 ;  /* 0x000000fbefa97220 */ /* 0x000fe20000410000 */
[----:B------:R-:W-:Y:S01]  /*3110*/  F2FP.PACK_AB R168, R165, R168 ;  /* 0x000000a8a5a8723e */ /* 0x000fe200000000ff */
[----:B------:R-:W-:Y:S01]  /*3120*/  @P0 FADD.FTZ R164, R36, R164 ;  /* 0x000000a424a40221 */ /* 0x000fe20000010000 */
[----:B------:R-:W-:Y:S01]  /*3130*/  @P6 LEA R170, P0, R2, c[0x0][0x258], 0x5 ;  /* 0x0000960002aa6a11 */ /* 0x000fe200078028ff */
[--C-:B------:R-:W-:Y:S01]  /*3140*/  HADD2.F32 R165, -RZ, R166.reuse.H0_H0 ;  /* 0x200000a6ffa57230 */ /* 0x100fe20000004100 */
[----:B------:R-:W-:Y:S01]  /*3150*/  FMUL.FTZ R252, R238, R252 ;  /* 0x000000fceefc7220 */ /* 0x000fe20000410000 */
[----:B------:R-:W-:Y:S01]  /*3160*/  HADD2.F32 R166, -RZ, R166.H1_H1 ;  /* 0x300000a6ffa67230 */ /* 0x000fe20000004100 */
[C---:B------:R-:W-:Y:S01]  /*3170*/  SEL R160, R164.reuse, R160, P1 ;  /* 0x000000a0a4a07207 */ /* 0x040fe20000800000 */
[----:B------:R-:W-:Y:S01]  /*3180*/  FMUL.FTZ R164, R164, R177 ;  /* 0x000000b1a4a47220 */ /* 0x000fe20000410000 */
[----:B------:R-:W-:Y:S02]  /*3190*/  @P6 LEA.HI.X R171, R2, c[0x0][0x25c], RZ, 0x5, P0 ;  /* 0x0000970002ab6a11 */ /* 0x000fe400000f2cff */
[----:B------:R-:W-:Y:S01]  /*31a0*/  F2FP.PACK_AB R169, R252, R169 ;  /* 0x000000a9fca9723e */ /* 0x000fe200000000ff */
[----:B------:R-:W-:-:S02]  /*31b0*/  FFMA.FTZ R68, R164, R165, R68 ;  /* 0x000000a5a4447223 */ /* 0x000fc40000010044 */
[----:B------:R-:W-:Y:S01]  /*31c0*/  @P6 STG.E.128 [R170.64], R156 ;  /* 0x0000009caa006986 */ /* 0x000fe2000c101d04 */
[----:B------:R-:W-:Y:S02]  /*31d0*/  FMUL.FTZ R165, R236, R211 ;  /* 0x000000d3eca57220 */ /* 0x000fe40000410000 */
[----:B------:R-:W-:Y:S01]  /*31e0*/  FFMA.FTZ R69, R211, R166, R69 ;  /* 0x000000a6d3457223 */ /* 0x000fe20000010045 */
[----:B------:R0:W-:Y:S02]  /*31f0*/  @P6 STG.E.128 [R170.64+0x10], R160 ;  /* 0x000010a0aa006986 */ /* 0x0001e4000c101d04 */
[----:B0-----:R-:W-:Y:S02]  /*3200*/  FMUL.FTZ R170, R237, R164 ;  /* 0x000000a4edaa7220 */ /* 0x001fe40000410000 */
[----:B------:R-:W-:Y:S02]  /*3210*/  FMUL.FTZ R171, R235, R212 ;  /* 0x000000d4ebab7220 */ /* 0x000fe40000410000 */
[----:B------:R-:W-:Y:S01]  /*3220*/  FMUL.FTZ R164, R234, R250 ;  /* 0x000000faeaa47220 */ /* 0x000fe20000410000 */
[----:B------:R-:W-:-:S04]  /*3230*/  F2FP.PACK_AB R170, R165, R170 ;  /* 0x000000aaa5aa723e */ /* 0x000fc800000000ff */
[----:B------:R-:W-:Y:S02]  /*3240*/  F2FP.PACK_AB R171, R164, R171 ;  /* 0x000000aba4ab723e */ /* 0x000fe400000000ff */
[----:B------:R-:W-:-:S04]  /*3250*/  LEA R164, P0, R2, c[0x0][0x248], 0x4 ;  /* 0x0000920002a47a11 */ /* 0x000fc800078020ff */
[C---:B------:R-:W-:Y:S02]  /*3260*/  LEA.HI.X R165, R2.reuse, c[0x0][0x24c], RZ, 0x4, P0 ;  /* 0x0000930002a57a11 */ /* 0x040fe400000f24ff */
[----:B------:R-:W-:-:S03]  /*3270*/  IADD3 R2, R2, 0x100, RZ ;  /* 0x0000010002027810 */ /* 0x000fc60007ffe0ff */
[----:B------:R0:W-:Y:S02]  /*3280*/  STG.E.128 [R164.64], R168 ;  /* 0x000000a8a4007986 */ /* 0x0001e4000c101d04 */
[--C-:B0-----:R-:W-:Y:S02]  /*3290*/  HADD2.F32 R164, -RZ, R167.reuse.H0_H0 ;  /* 0x200000a7ffa47230 */ /* 0x101fe40000004100 */
[----:B------:R-:W-:-:S03]  /*32a0*/  HADD2.F32 R167, -RZ, R167.H1_H1 ;  /* 0x300000a7ffa77230 */ /* 0x000fc60000004100 */
[----:B------:R-:W-:Y:S02]  /*32b0*/  FFMA.FTZ R70, R212, R164, R70 ;  /* 0x000000a4d4467223 */ /* 0x000fe40000010046 */
[----:B------:R-:W-:Y:S02]  /*32c0*/  FFMA.FTZ R71, R250, R167, R71 ;  /* 0x000000a7fa477223 */ /* 0x000fe40000010047 */
.L_x_7560:
[----:B------:R-:W-:Y:S05]  /*32d0*/  BSYNC B0 ;  /* 0x0000000000007941 */ /* 0x000fea0003800000 */
.L_x_7559:
        /* <DEDUP_REMOVED lines=95> */
.L_x_7562:
[----:B------:R-:W-:Y:S05]  /*38d0*/  BSYNC B0 ;  /* 0x0000000000007941 */ /* 0x000fea0003800000 */
.L_x_7561:
        /* <DEDUP_REMOVED lines=58> */
[----:B------:R-:W-:Y:S01]  /*3c80*/  ISETP.NE.AND.EX P0, PT, RZ, c[0x0][0x25c], PT, P0 ;  /* 0x00009700ff007a0c */ /* 0x000fe20003f05300 */
[--C-:B--2---:R-:W-:Y:S02]  /*3c90*/  HADD2.F32 R170, -RZ, R164.reuse.H0_H0 ;  /* 0x200000a4ffaa7230 */ /* 0x104fe40000004100 */
[----:B------:R-:W-:-:S03]  /*3ca0*/  HADD2.F32 R164, -RZ, R164.H1_H1 ;  /* 0x300000a4ffa47230 */ /* 0x000fc60000004100 */
[----:B------:R-:W-:-:S07]  /*3cb0*/  FFMA.FTZ R56, R168, R170, R56 ;  /* 0x000000aaa8387223 */ /* 0x000fce0000010038 */
[C---:B------:R-:W-:Y:S01]  /*3cc0*/  @P0 LEA R170, P1, R2.reuse, c[0x0][0x258], 0x5 ;  /* 0x0000960002aa0a11 */ /* 0x040fe200078228ff */
[----:B------:R-:W-:Y:S01]  /*3cd0*/  FFMA.FTZ R57, R169, R164, R57 ;  /* 0x000000a4a9397223 */ /* 0x000fe20000010039 */
[--C-:B------:R-:W-:Y:S01]  /*3ce0*/  HADD2.F32 R164, -RZ, R165.reuse.H0_H0 ;  /* 0x200000a5ffa47230 */ /* 0x100fe20000004100 */
[----:B------:R-:W-:Y:S01]  /*3cf0*/  FMUL.FTZ R168, R225, R168 ;  /* 0x000000a8e1a87220 */ /* 0x000fe20000410000 */
[----:B------:R-:W-:Y:S01]  /*3d00*/  @P0 LEA.HI.X R171, R2, c[0x0][0x25c], RZ, 0x5, P1 ;  /* 0x0000970002ab0a11 */ /* 0x000fe200008f2cff */
[----:B------:R-:W-:Y:S02]  /*3d10*/  HADD2.F32 R165, -RZ, R165.H1_H1 ;  /* 0x300000a5ffa57230 */ /* 0x000fe40000004100 */
[----:B------:R-:W-:Y:S02]  /*3d20*/  FFMA.FTZ R58, R211, R164, R58 ;  /* 0x000000a4d33a7223 */ /* 0x000fe4000001003a */
[----:B------:R-:W-:Y:S01]  /*3d30*/  FMUL.FTZ R164, R224, R169 ;  /* 0x000000a9e0a47220 */ /* 0x000fe20000410000 */
[----:B------:R-:W-:Y:S01]  /*3d40*/  @P0 STG.E.128 [R170.64], R156 ;  /* 0x0000009caa000986 */ /* 0x000fe2000c101d04 */
[----:B------:R-:W-:-:S02]  /*3d50*/  FFMA.FTZ R59, R212, R165, R59 ;  /* 0x000000a5d43b7223 */ /* 0x000fc4000001003b */
[----:B------:R-:W-:Y:S01]  /*3d60*/  FMUL.FTZ R165, R220, R209 ;  /* 0x000000d1dca57220 */ /* 0x000fe20000410000 */
[----:B------:R-:W-:Y:S01]  /*3d70*/  F2FP.PACK_AB R168, R164, R168 ;  /* 0x000000a8a4a8723e */ /* 0x000fe200000000ff */
[--C-:B------:R-:W-:Y:S01]  /*3d80*/  HADD2.F32 R164, -RZ, R166.reuse.H0_H0 ;  /* 0x200000a6ffa47230 */ /* 0x100fe20000004100 */
[----:B------:R0:W-:Y:S01]  /*3d90*/  @P0 STG.E.128 [R170.64+0x10], R160 ;  /* 0x000010a0aa000986 */ /* 0x0001e2000c101d04 */
[----:B------:R-:W-:Y:S01]  /*3da0*/  FMUL.FTZ R169, R223, R211 ;  /* 0x000000d3dfa97220 */ /* 0x000fe20000410000 */
[----:B------:R-:W-:Y:S01]  /*3db0*/  HADD2.F32 R166, -RZ, R166.H1_H1 ;  /* 0x300000a6ffa67230 */ /* 0x000fe20000004100 */
[----:B------:R-:W-:Y:S02]  /*3dc0*/  FMUL.FTZ R212, R222, R212 ;  /* 0x000000d4ded47220 */ /* 0x000fe40000410000 */
[----:B------:R-:W-:Y:S02]  /*3dd0*/  FFMA.FTZ R52, R210, R164, R52 ;  /* 0x000000a4d2347223 */ /* 0x000fe40000010034 */
[----:B------:R-:W-:Y:S01]  /*3de0*/  FMUL.FTZ R164, R218, R177 ;  /* 0x000000b1daa47220 */ /* 0x000fe20000410000 */
[----:B------:R-:W-:Y:S01]  /*3df0*/  F2FP.PACK_AB R169, R212, R169 ;  /* 0x000000a9d4a9723e */ /* 0x000fe200000000ff */
[----:B------:R-:W-:-:S02]  /*3e00*/  FFMA.FTZ R53, R209, R166, R53 ;  /* 0x000000a6d1357223 */ /* 0x000fc40000010035 */
[----:B0-----:R-:W-:Y:S02]  /*3e10*/  FMUL.FTZ R171, R219, R176 ;  /* 0x000000b0dbab7220 */ /* 0x001fe40000410000 */
[----:B------:R-:W-:-:S03]  /*3e20*/  FMUL.FTZ R170, R221, R210 ;  /* 0x000000d2ddaa7220 */ /* 0x000fc60000410000 */
[----:B------:R-:W-:Y:S02]  /*3e30*/  F2FP.PACK_AB R171, R164, R171 ;  /* 0x000000aba4ab723e */ /* 0x000fe400000000ff */
[C---:B------:R-:W-:Y:S02]  /*3e40*/  LEA R164, P0, R2.reuse, c[0x0][0x248], 0x4 ;  /* 0x0000920002a47a11 */ /* 0x040fe400078020ff */
[----:B------:R-:W-:Y:S02]  /*3e50*/  F2FP.PACK_AB R170, R165, R170 ;  /* 0x000000aaa5aa723e */ /* 0x000fe400000000ff */
[----:B------:R-:W-:Y:S01]  /*3e60*/  LEA.HI.X R165, R2, c[0x0][0x24c], RZ, 0x4, P0 ;  /* 0x0000930002a57a11 */ /* 0x000fe200000f24ff */
[--C-:B------:R-:W-:Y:S02]  /*3e70*/  HADD2.F32 R2, -RZ, R167.reuse.H0_H0 ;  /* 0x200000a7ff027230 */ /* 0x100fe40000004100 */
[----:B------:R-:W-:Y:S02]  /*3e80*/  HADD2.F32 R167, -RZ, R167.H1_H1 ;  /* 0x300000a7ffa77230 */ /* 0x000fe40000004100 */
[----:B------:R0:W-:Y:S01]  /*3e90*/  STG.E.128 [R164.64], R168 ;  /* 0x000000a8a4007986 */ /* 0x0001e2000c101d04 */
[----:B------:R-:W-:-:S02]  /*3ea0*/  FFMA.FTZ R54, R176, R2, R54 ;  /* 0x00000002b0367223 */ /* 0x000fc40000010036 */
[----:B------:R-:W-:Y:S02]  /*3eb0*/  FFMA.FTZ R55, R177, R167, R55 ;  /* 0x000000a7b1377223 */ /* 0x000fe40000010037 */
.L_x_7564:
[----:B------:R-:W-:Y:S05]  /*3ec0*/  BSYNC B0 ;  /* 0x0000000000007941 */ /* 0x000fea0003800000 */
.L_x_7563:
[----:B------:R-:W-:Y:S02]  /*3ed0*/  IADD3 R0, R0, c[0x0][0x160], RZ ;  /* 0x0000580000007a10 */ /* 0x000fe40007ffe0ff */
[----:B------:R-:W-:Y:S02]  /*3ee0*/  LOP3.LUT P1, RZ, R217, 0xff, RZ, 0xc0, !PT ;  /* 0x000000ffd9ff7812 */ /* 0x000fe4000782c0ff */
[----:B------:R-:W-:Y:S02]  /*3ef0*/  ISETP.GE.AND P0, PT, R0, c[0x0][0x164], PT ;  /* 0x0000590000007a0c */ /* 0x000fe40003f06270 */
[----:B------:R-:W-:-:S11]  /*3f00*/  SEL R217, RZ, 0x1, P1 ;  /* 0x00000001ffd97807 */ /* 0x000fd60000800000 */
[----:B0----5:R-:W-:Y:S01]  /*3f10*/  @P0 CALL.REL.NOINC `(.L_x_7546) ;  /* 0x0000001000000944 */ /* 0x021fe20003c00000 */
[----:B------:R-:W-:Y:S05]  /*3f20*/  BRA `(.L_x_7565) ;  /* 0xffffcc8000007947 */ /* 0x000fea000383ffff */
.L_x_7546:
        /* <DEDUP_REMOVED lines=19> */
.L_x_7567:
[----:B------:R-:W-:Y:S05]  /*4060*/  BSYNC B0 ;  /* 0x0000000000007941 */ /* 0x000fea0003800000 */
.L_x_7566:
        /* <DEDUP_REMOVED lines=13> */
.L_x_7569:
[----:B------:R-:W-:Y:S05]  /*4140*/  BSYNC B0 ;  /* 0x0000000000007941 */ /* 0x000fea0003800000 */
.L_x_7568:
        /* <DEDUP_REMOVED lines=13> */
.L_x_7571:
[----:B------:R-:W-:Y:S05]  /*4220*/  BSYNC B0 ;  /* 0x0000000000007941 */ /* 0x000fea0003800000 */
.L_x_7570:
        /* <DEDUP_REMOVED lines=12> */
.L_x_7555:
[----:B------:R-:W-:Y:S01]  /*42f0*/  HFMA2.MMA R166, -RZ, RZ, 0, 9.5367431640625e-07 ;  /* 0x00000010ffa67435 */ /* 0x000fe200000001ff */
[----:B------:R-:W-:-:S02]  /*4300*/  MOV R165, R211 ;  /* 0x000000d300a57202 */ /* 0x000fc40000000f00 */
[----:B------:R-:W-:Y:S02]  /*4310*/  MOV R171, 0x1f ;  /* 0x0000001f00ab7802 */ /* 0x000fe40000000f00 */
[----:B------:R-:W-:Y:S02]  /*4320*/  MOV R170, 0xffffffff ;  /* 0xffffffff00aa7802 */ /* 0x000fe40000000f00 */
[----:B------:R-:W-:Y:S02]  /*4330*/  MOV R164, 0x4350 ;  /* 0x0000435000a47802 */ /* 0x000fe40000000f00 */
[----:B-----5:R-:W-:Y:S05]  /*4340*/  CALL.REL.NOINC `($__internal_124_$__cuda_sm70_shflsync_down_p) ;  /* 0x0000046000007944 */ /* 0x020fea0003c00000 */
[----:B-1----:R-:W-:Y:S01]  /*4350*/  MOV R167, R166 ;  /* 0x000000a600a77202 */ /* 0x002fe20000000f00 */
[----:B------:R-:W-:Y:S05]  /*4360*/  BRA `(.L_x_7572) ;  /* 0xffffe06000007947 */ /* 0x000fea000383ffff */
.L_x_7556:
[----:B------:R-:W-:Y:S01]  /*4370*/  HFMA2.MMA R166, -RZ, RZ, 0, 9.5367431640625e-07 ;  /* 0x00000010ffa67435 */ /* 0x000fe200000001ff */
[----:B------:R-:W-:Y:S02]  /*4380*/  MOV R165, R210 ;  /* 0x000000d200a57202 */ /* 0x000fe40000000f00 */
[----:B------:R-:W-:Y:S02]  /*4390*/  MOV R171, 0x1f ;  /* 0x0000001f00ab7802 */ /* 0x000fe40000000f00 */
[----:B------:R-:W-:-:S02]  /*43a0*/  MOV R170, 0xffffffff ;  /* 0xffffffff00aa7802 */ /* 0x000fc40000000f00 */
[----:B------:R-:W-:Y:S02]  /*43b0*/  MOV R164, 0x43d0 ;  /* 0x000043d000a47802 */ /* 0x000fe40000000f00 */
[----:B01---5:R-:W-:Y:S05]  /*43c0*/  CALL.REL.NOINC `($__internal_124_$__cuda_sm70_shflsync_down_p) ;  /* 0x000003e000007944 */ /* 0x023fea0003c00000 */
[----:B------:R-:W-:Y:S01]  /*43d0*/  FADD.FTZ R211, R167, R211 ;  /* 0x000000d3a7d37221 */ /* 0x000fe20000010000 */
[----:B------:R-:W-:Y:S01]  /*43e0*/  MOV R171, 0x1f ;  /* 0x0000001f00ab7802 */ /* 0x000fe20000000f00 */
[----:B-1----:R-:W-:Y:S01]  /*43f0*/  FADD.FTZ R210, R210, R166 ;  /* 0x000000a6d2d27221 */ /* 0x002fe20000010000 */
[----:B------:R-:W-:Y:S01]  /*4400*/  HFMA2.MMA R166, -RZ, RZ, 0, 4.76837158203125e-07 ;  /* 0x00000008ffa67435 */ /* 0x000fe200000001ff */
[----:B------:R-:W-:Y:S02]  /*4410*/  MOV R170, 0xffffffff ;  /* 0xffffffff00aa7802 */ /* 0x000fe40000000f00 */
[----:B------:R-:W-:Y:S02]  /*4420*/  MOV R165, R211 ;  /* 0x000000d300a57202 */ /* 0x000fe40000000f00 */
[----:B------:R-:W-:Y:S02]  /*4430*/  MOV R164, 0x4450 ;  /* 0x0000445000a47802 */ /* 0x000fe40000000f00 */
[----:B------:R-:W-:Y:S05]  /*4440*/  CALL.REL.NOINC `($__internal_124_$__cuda_sm70_shflsync_down_p) ;  /* 0x0000036000007944 */ /* 0x000fea0003c00000 */
[----:B-1----:R-:W-:Y:S01]  /*4450*/  MOV R167, R166 ;  /* 0x000000a600a77202 */ /* 0x002fe20000000f00 */
[----:B------:R-:W-:Y:S01]  /*4460*/  HFMA2.MMA R166, -RZ, RZ, 0, 4.76837158203125e-07 ;  /* 0x00000008ffa67435 */ /* 0x000fe200000001ff */
[----:B------:R-:W-:-:S02]  /*4470*/  MOV R165, R210 ;  /* 0x000000d200a57202 */ /* 0x000fc40000000f00 */
[----:B------:R-:W-:Y:S02]  /*4480*/  MOV R171, 0x1f ;  /* 0x0000001f00ab7802 */ /* 0x000fe40000000f00 */
[----:B------:R-:W-:Y:S02]  /*4490*/  MOV R170, 0xffffffff ;  /* 0xffffffff00aa7802 */ /* 0x000fe40000000f00 */
[----:B------:R-:W-:Y:S02]  /*44a0*/  MOV R164, 0x44c0 ;  /* 0x000044c000a47802 */ /* 0x000fe40000000f00 */
[----:B------:R-:W-:Y:S05]  /*44b0*/  CALL.REL.NOINC `($__internal_124_$__cuda_sm70_shflsync_down_p) ;  /* 0x000002f000007944 */ /* 0x000fea0003c00000 */
[----:B------:R-:W-:Y:S01]  /*44c0*/  FADD.FTZ R211, R167, R211 ;  /* 0x000000d3a7d37221 */ /* 0x000fe20000010000 */
[----:B------:R-:W-:Y:S01]  /*44d0*/  MOV R171, 0x1f ;  /* 0x0000001f00ab7802 */ /* 0x000fe20000000f00 */
[----:B-1----:R-:W-:Y:S01]  /*44e0*/  FADD.FTZ R210, R210, R166 ;  /* 0x000000a6d2d27221 */ /* 0x002fe20000010000 */
[----:B------:R-:W-:Y:S01]  /*44f0*/  HFMA2.MMA R166, -RZ, RZ, 0, 2.384185791015625e-07 ;  /* 0x00000004ffa67435 */ /* 0x000fe200000001ff */
[----:B------:R-:W-:Y:S02]  /*4500*/  MOV R170, 0xffffffff ;  /* 0xffffffff00aa7802 */ /* 0x000fe40000000f00 */
[----:B------:R-:W-:-:S02]  /*4510*/  MOV R165, R211 ;  /* 0x000000d300a57202 */ /* 0x000fc40000000f00 */
[----:B------:R-:W-:Y:S02]  /*4520*/  MOV R164, 0x4540 ;  /* 0x0000454000a47802 */ /* 0x000fe40000000f00 */
[----:B------:R-:W-:Y:S05]  /*4530*/  CALL.REL.NOINC `($__internal_124_$__cuda_sm70_shflsync_down_p) ;  /* 0x0000027000007944 */ /* 0x000fea0003c00000 */
[----:B-1----:R-:W-:Y:S01]  /*4540*/  MOV R167, R166 ;  /* 0x000000a600a77202 */ /* 0x002fe20000000f00 */
[----:B------:R-:W-:Y:S01]  /*4550*/  HFMA2.MMA R166, -RZ, RZ, 0, 2.384185791015625e-07 ;  /* 0x00000004ffa67435 */ /* 0x000fe200000001ff */
[----:B------:R-:W-:Y:S02]  /*4560*/  MOV R165, R210 ;  /* 0x000000d200a57202 */ /* 0x000fe40000000f00 */
[----:B------:R-:W-:Y:S02]  /*4570*/  MOV R171, 0x1f ;  /* 0x0000001f00ab7802 */ /* 0x000fe40000000f00 */
[----:B------:R-:W-:Y:S02]  /*4580*/  MOV R170, 0xffffffff ;  /* 0xffffffff00aa7802 */ /* 0x000fe40000000f00 */
[----:B------:R-:W-:Y:S02]  /*4590*/  MOV R164, 0x45b0 ;  /* 0x000045b000a47802 */ /* 0x000fe40000000f00 */
[----:B------:R-:W-:Y:S05]  /*45a0*/  CALL.REL.NOINC `($__internal_124_$__cuda_sm70_shflsync_down_p) ;  /* 0x0000020000007944 */ /* 0x000fea0003c00000 */
[----:B------:R-:W-:Y:S01]  /*45b0*/  FADD.FTZ R211, R167, R211 ;  /* 0x000000d3a7d37221 */ /* 0x000fe20000010000 */
[----:B------:R-:W-:Y:S01]  /*45c0*/  MOV R171, 0x1f ;  /* 0x0000001f00ab7802 */ /* 0x000fe20000000f00 */
[----:B-1----:R-:W-:Y:S01]  /*45d0*/  FADD.FTZ R210, R210, R166 ;  /* 0x000000a6d2d27221 */ /* 0x002fe20000010000 */
[----:B------:R-:W-:Y:S01]  /*45e0*/  HFMA2.MMA R166, -RZ, RZ, 0, 1.1920928955078125e-07 ;  /* 0x00000002ffa67435 */ /* 0x000fe200000001ff */
[----:B------:R-:W-:-:S02]  /*45f0*/  MOV R170, 0xffffffff ;  /* 0xffffffff00aa7802 */ /* 0x000fc40000000f00 */
[----:B------:R-:W-:Y:S02]  /*4600*/  MOV R165, R211 ;  /* 0x000000d300a57202 */ /* 0x000fe40000000f00 */
[----:B------:R-:W-:Y:S02]  /*4610*/  MOV R164, 0x4630 ;  /* 0x0000463000a47802 */ /* 0x000fe40000000f00 */
[----:B------:R-:W-:Y:S05]  /*4620*/  CALL.REL.NOINC `($__internal_124_$__cuda_sm70_shflsync_down_p) ;  /* 0x0000018000007944 */ /* 0x000fea0003c00000 */
[----:B-1----:R-:W-:Y:S01]  /*4630*/  MOV R167, R166 ;  /* 0x000000a600a77202 */ /* 0x002fe20000000f00 */
[----:B------:R-:W-:Y:S01]  /*4640*/  HFMA2.MMA R166, -RZ, RZ, 0, 1.1920928955078125e-07 ;  /* 0x00000002ffa67435 */ /* 0x000fe200000001ff */
[----:B------:R-:W-:Y:S02]  /*4650*/  MOV R165, R210 ;  /* 0x000000d200a57202 */ /* 0x000fe40000000f00 */
[----:B------:R-:W-:Y:S02]  /*4660*/  MOV R171, 0x1f ;  /* 0x0000001f00ab7802 */ /* 0x000fe40000000f00 */
[----:B------:R-:W-:Y:S02]  /*4670*/  MOV R170, 0xffffffff ;  /* 0xffffffff00aa7802 */ /* 0x000fe40000000f00 */
[----:B------:R-:W-:-:S02]  /*4680*/  MOV R164, 0x46a0 ;  /* 0x000046a000a47802 */ /* 0x000fc40000000f00 */
[----:B------:R-:W-:Y:S05]  /*4690*/  CALL.REL.NOINC `($__internal_124_$__cuda_sm70_shflsync_down_p) ;  /* 0x0000011000007944 */ /* 0x000fea0003c00000 */
[----:B------:R-:W-:Y:S01]  /*46a0*/  FADD.FTZ R211, R167, R211 ;  /* 0x000000d3a7d37221 */ /* 0x000fe20000010000 */
[----:B------:R-:W-:Y:S01]  /*46b0*/  MOV R171, 0x1f ;  /* 0x0000001f00ab7802 */ /* 0x000fe20000000f00 */
[----:B-1----:R-:W-:Y:S01]  /*46c0*/  FADD.FTZ R210, R210, R166 ;  /* 0x000000a6d2d27221 */ /* 0x002fe20000010000 */
[----:B------:R-:W-:Y:S01]  /*46d0*/  HFMA2.MMA R166, -RZ, RZ, 0, 5.9604644775390625e-08 ;  /* 0x00000001ffa67435 */ /* 0x000fe200000001ff */
[----:B------:R-:W-:-:S02]  /*46e0*/  MOV R170, 0xffffffff ;  /* 0xffffffff00aa7802 */ /* 0x000fc40000000f00 */
[----:B------:R-:W-:Y:S02]  /*46f0*/  MOV R165, R211 ;  /* 0x000000d300a57202 */ /* 0x000fe40000000f00 */
[----:B------:R-:W-:Y:S02]  /*4700*/  MOV R164, 0x4720 ;  /* 0x0000472000a47802 */ /* 0x000fe40000000f00 */
[----:B------:R-:W-:Y:S05]  /*4710*/  CALL.REL.NOINC `($__internal_124_$__cuda_sm70_shflsync_down_p) ;  /* 0x0000009000007944 */ /* 0x000fea0003c00000 */
[----:B-1----:R-:W-:Y:S01]  /*4720*/  MOV R167, R166 ;  /* 0x000000a600a77202 */ /* 0x002fe20000000f00 */
[----:B------:R-:W-:Y:S01]  /*4730*/  HFMA2.MMA R166, -RZ, RZ, 0, 5.9604644775390625e-08 ;  /* 0x00000001ffa67435 */ /* 0x000fe200000001ff */
[----:B------:R-:W-:Y:S02]  /*4740*/  MOV R165, R210 ;  /* 0x000000d200a57202 */ /* 0x000fe40000000f00 */
[----:B------:R-:W-:Y:S02]  /*4750*/  MOV R171, 0x1f ;  /* 0x0000001f00ab7802 */ /* 0x000fe40000000f00 */
[----:B------:R-:W-:Y:S02]  /*4760*/  MOV R170, 0xffffffff ;  /* 0xffffffff00aa7802 */ /* 0x000fe40000000f00 */
[----:B------:R-:W-:-:S02]  /*4770*/  MOV R164, 0x4790 ;  /* 0x0000479000a47802 */ /* 0x000fc40000000f00 */
[----:B------:R-:W-:Y:S05]  /*4780*/  CALL.REL.NOINC `($__internal_124_$__cuda_sm70_shflsync_down_p) ;  /* 0x0000002000007944 */ /* 0x000fea0003c00000 */
[----:B-1----:R-:W-:Y:S01]  /*4790*/  MOV R165, R166 ;  /* 0x000000a600a57202 */ /* 0x002fe20000000f00 */
[----:B------:R-:W-:Y:S05]  /*47a0*/  BRA `(.L_x_7573) ;  /* 0xffffdd4000007947 */ /* 0x000fea000383ffff */
        .weak           $__internal_124_$__cuda_sm70_shflsync_down_p
        .type           $__internal_124_$__cuda_sm70_shflsync_down_p,@function
        .size           $__internal_124_$__cuda_sm70_shflsync_down_p,(.L_x_11858 - $__internal_124_$__cuda_sm70_shflsync_down_p)
$__internal_124_$__cuda_sm70_shflsync_down_p:
[----:B------:R-:W-:Y:S04]  /*47b0*/  WARPSYNC R170 ;  /* 0x000000aa00007348 */ /* 0x000fe80003800000 */
[----:B------:R0:W1:Y:S02]  /*47c0*/  SHFL.DOWN PT, R166, R165, R166, R171 ;  /* 0x080000a6a5a67389 */ /* 0x00006400000e00ab */
[----:B0-----:R-:W-:-:S06]  /*47d0*/  HFMA2.MMA R165, -RZ, RZ, 0, 0 ;  /* 0x00000000ffa57435 */ /* 0x001fcc00000001ff */
[----:B------:R-:W-:Y:S05]  /*47e0*/  RET.REL.NODEC R164 `(_ZN10layer_norm13ln_bwd_kernelINS_13Kernel_traitsI6__halfS2_fS2_fjLj8192ELj1ELj1ELj8ELj16ENS_18Kernel_traits_baseILj8192ES2_S2_fS2_fjLj256EEEEELb0ELb1ELb0ELb0EEEvNS_9BwdParamsE) ;  /* 0xffffb810a4007950 */ /* 0x000fea0003c3ffff */
.L_x_7574:
        /* <DEDUP_REMOVED lines=9> */
.L_x_11858:


//--------------------- .text._ZN10layer_norm13ln_bwd_kernelINS_13Kernel_traitsI6__halfS2_fS2_fjLj8192ELj1ELj1ELj8ELj16ENS_18Kernel_traits_baseILj8192ES2_S2_fS2_fjLj256EEEEELb0ELb1ELb0ELb1EEEvNS_9BwdParamsE --------------------------
	.section	.text._ZN10layer_norm13ln_bwd_kernelINS_13Kernel_traitsI6__halfS2_fS2_fjLj8192ELj1ELj1ELj8ELj16ENS_18Kernel_traits_baseILj8192ES2_S2_fS2_fjLj256EEEEELb0ELb1ELb0ELb1EEEvNS_9BwdParamsE,"ax",@progbits
	.sectioninfo	@"SHI_REGISTERS=255"
	.align	128
        .global         _ZN10layer_norm13ln_bwd_kernelINS_13Kernel_traitsI6__halfS2_fS2_fjLj8192ELj1ELj1ELj8ELj16ENS_18Kernel_traits_baseILj8192ES2_S2_fS2_fjLj256EEEEELb0ELb1ELb0ELb1EEEvNS_9BwdParamsE
        .type           _ZN10layer_norm13ln_bwd_kernelINS_13Kernel_traitsI6__halfS2_fS2_fjLj8192ELj1ELj1ELj8ELj16ENS_18Kernel_traits_baseILj8192ES2_S2_fS2_fjLj256EEEEELb0ELb1ELb0ELb1EEEvNS_9BwdParamsE,@function
        .size           _ZN10layer_norm13ln_bwd_kernelINS_13Kernel_traitsI6__halfS2_fS2_fjLj8192ELj1ELj1ELj8ELj16ENS_18Kernel_traits_baseILj8192ES2_S2_fS2_fjLj256EEEEELb0ELb1ELb0ELb1EEEvNS_9BwdParamsE,(.L_x_11859 - _ZN10layer_norm13ln_bwd_kernelINS_13Kernel_traitsI6__halfS2_fS2_fjLj8192ELj1ELj1ELj8ELj16ENS_18Kernel_traits_baseILj8192ES2_S2_fS2_fjLj256EEEEELb0ELb1ELb0ELb1EEEvNS_9BwdParamsE)
        .other          _ZN10layer_norm13ln_bwd_kernelINS_13Kernel_traitsI6__halfS2_fS2_fjLj8192ELj1ELj1ELj8ELj16ENS_18Kernel_traits_baseILj8192ES2_S2_fS2_fjLj256EEEEELb0ELb1ELb0ELb1EEEvNS_9BwdParamsE,@"STO_CUDA_ENTRY STV_DEFAULT"
_ZN10layer_norm13ln_bwd_kernelINS_13Kernel_traitsI6__halfS2_fS2_fjLj8192ELj1ELj1ELj8ELj16ENS_18Kernel_traits_baseILj8192ES2_S2_fS2_fjLj256EEEEELb0ELb1ELb0ELb1EEEvNS_9BwdParamsE:
.text._ZN10layer_norm13ln_bwd_kernelINS_13Kernel_traitsI6__halfS2_fS2_fjLj8192ELj1ELj1ELj8ELj16ENS_18Kernel_traits_baseILj8192ES2_S2_fS2_fjLj256EEEEELb0ELb1ELb0ELb1EEEvNS_9BwdParamsE:
        /* <DEDUP_REMOVED lines=57> */
.L_x_7575:
        /* <DEDUP_REMOVED lines=10> */
[----:B------:R0:W3:Y:S04]  /*0430*/  LDG.E.128 R200, [R8.64+0x3000] ;  /* 0x0030000408c87981 */ /* 0x0000e8000c1e1d00 */
[----:B------:R0:W3:Y:S04]  /*0440*/  LDG.E.128 R16, [R8.64] ;  /* 0x0000000408107981 */ /* 0x0000e8000c1e1d00 */
[----:B------:R0:W3:Y:S04]  /*0450*/  LDG.E.128 R24, [R8.64+0x1000] ;  /* 0x0010000408187981 */ /* 0x0000e8000c1e1d00 */
[----:B------:R0:W3:Y:S01]  /*0460*/  LDG.E.128 R4, [R8.64+0x2000] ;  /* 0x0020000408047981 */ /* 0x0000e2000c1e1d00 */
[----:B------:R-:W-:-:S02]  /*0470*/  HFMA2.MMA R194, -RZ, RZ, 0, 0 ;  /* 0x00000000ffc27435 */ /* 0x000fc400000001ff */
[----:B------:R-:W-:Y:S02]  /*0480*/  HFMA2.MMA R183, -RZ, RZ, 0, 0 ;  /* 0x00000000ffb77435 */ /* 0x000fe400000001ff */
[----:B------:R-:W-:Y:S01]  /*0490*/  HFMA2.MMA R177, -RZ, RZ, 0, 0 ;  /* 0x00000000ffb17435 */ /* 0x000fe200000001ff */
[----:B------:R-:W-:Y:S01]  /*04a0*/  MOV R196, RZ ;  /* 0x000000ff00c47202 */ /* 0x000fe20000000f00 */
[----:B------:R-:W-:Y:S01]  /*04b0*/  CS2R R192, SRZ ;  /* 0x0000000000c07805 */ /* 0x000fe2000001ff00 */
[----:B------:R-:W-:Y:S01]  /*04c0*/  CS2R R190, SRZ ;  /* 0x0000000000be7805 */ /* 0x000fe2000001ff00 */
        /* <DEDUP_REMOVED lines=30> */
[----:B0-----:R-:W-:Y:S02]  /*06b0*/  HADD2.F32 R8, -RZ, R12.H1_H1 ;  /* 0x3000000cff087230 */ /* 0x001fe40000004100 */
[--C-:B------:R-:W-:Y:S01]  /*06c0*/  HADD2.F32 R3, -RZ, R13.reuse.H0_H0 ;  /* 0x2000000dff037230 */ /* 0x100fe20000004100 */
[----:B------:R0:W-:Y:S04]  /*06d0*/  STL [R1+0x78], R2 ;  /* 0x0000780201007387 */ /* 0x0001e80000100800 */
[----:B------:R1:W-:Y:S01]  /*06e0*/  STL [R1+0x74], R8 ;  /* 0x0000740801007387 */ /* 0x0003e20000100800 */
[----:B0-----:R-:W-:-:S03]  /*06f0*/  HADD2.F32 R2, -RZ, R13.H1_H1 ;  /* 0x3000000dff027230 */ /* 0x001fc60000004100 */
[----:B------:R0:W-:Y:S01]  /*0700*/  STL [R1+0x70], R3 ;  /* 0x0000700301007387 */ /* 0x0001e20000100800 */
[----:B-1----:R-:W-:-:S03]  /*0710*/  HADD2.F32 R8, -RZ, R14.H0_H0 ;  /* 0x2000000eff087230 */ /* 0x002fc60000004100 */
[----:B------:R1:W-:Y:S01]  /*0720*/  STL [R1+0x6c], R2 ;  /* 0x00006c0201007387 */ /* 0x0003e20000100800 */
[----:B0-----:R-:W-:-:S03]  /*0730*/  HADD2.F32 R3, -RZ, R14.H1_H1 ;  /* 0x3000000eff037230 */ /* 0x001fc60000004100 */
[----:B------:R0:W-:Y:S01]  /*0740*/  STL [R1+0x68], R8 ;  /* 0x0000680801007387 */ /* 0x0001e20000100800 */
[----:B-1----:R-:W-:-:S03]  /*0750*/  HADD2.F32 R2, -RZ, R15.H0_H0 ;  /* 0x2000000fff027230 */ /* 0x002fc60000004100 */
[----:B------:R3:W-:Y:S04]  /*0760*/  STL [R1+0x64], R3 ;  /* 0x0000640301007387 */ /* 0x0007e80000100800 */
[----:B------:R1:W-:Y:S01]  /*0770*/  STL [R1+0x60], R2 ;  /* 0x0000600201007387 */ /* 0x0003e20000100800 */
[----:B0-----:R-:W-:Y:S02]  /*0780*/  HADD2.F32 R8, -RZ, R15.H1_H1 ;  /* 0x3000000fff087230 */ /* 0x001fe40000004100 */
[----:B---3--:R-:W-:-:S03]  /*0790*/  HADD2.F32 R3, -RZ, R20.H0_H0 ;  /* 0x20000014ff037230 */ /* 0x008fc60000004100 */
[----:B------:R0:W-:Y:S01]  /*07a0*/  STL [R1+0x5c], R8 ;  /* 0x00005c0801007387 */ /* 0x0001e20000100800 */
[----:B-1----:R-:W-:-:S03]  /*07b0*/  HADD2.F32 R2, -RZ, R20.H1_H1 ;  /* 0x30000014ff027230 */ /* 0x002fc60000004100 */
[----:B------:R1:W-:Y:S04]  /*07c0*/  STL [R1+0x58], R3 ;  /* 0x0000580301007387 */ /* 0x0003e80000100800 */
[----:B------:R2:W-:Y:S01]  /*07d0*/  STL [R1+0x54], R2 ;  /* 0x0000540201007387 */ /* 0x0005e20000100800 */
[--C-:B0-----:R-:W-:Y:S02]  /*07e0*/  HADD2.F32 R8, -RZ, R21.reuse.H0_H0 ;  /* 0x20000015ff087230 */ /* 0x101fe40000004100 */
[----:B-1----:R-:W-:-:S03]  /*07f0*/  HADD2.F32 R3, -RZ, R21.H1_H1 ;  /* 0x30000015ff037230 */ /* 0x002fc60000004100 */
[----:B------:R0:W-:Y:S01]  /*0800*/  STL [R1+0x50], R8 ;  /* 0x0000500801007387 */ /* 0x0001e20000100800 */
[----:B--2---:R-:W-:-:S03]  /*0810*/  HADD2.F32 R2, -RZ, R22.H0_H0 ;  /* 0x20000016ff027230 */ /* 0x004fc60000004100 */
        /* <DEDUP_REMOVED lines=8> */
[--C-:B----4-:R-:W-:Y:S02]  /*08a0*/  HADD2.F32 R8, -RZ, R28.reuse.H0_H0 ;  /* 0x2000001cff087230 */ /* 0x110fe40000004100 */
[----:B0-----:R-:W-:-:S03]  /*08b0*/  HADD2.F32 R3, -RZ, R28.H1_H1 ;  /* 0x3000001cff037230 */ /* 0x001fc60000004100 */
[----:B------:R0:W-:Y:S01]  /*08c0*/  STL [R1+0x38], R8 ;  /* 0x0000380801007387 */ /* 0x0001e20000100800 */
[----:B-1----:R-:W-:-:S03]  /*08d0*/  HADD2.F32 R2, -RZ, R29.H0_H0 ;  /* 0x2000001dff027230 */ /* 0x002fc60000004100 */
        /* <DEDUP_REMOVED lines=10> */
[----:B------:R0:W-:Y:S01]  /*0980*/  STL [R1+0x20], R8 ;  /* 0x0000200801007387 */ /* 0x0001e20000100800 */
[----:B-----5:R-:W-:-:S03]  /*0990*/  HADD2.F32 R2, -RZ, R32.H0_H0 ;  /* 0x20000020ff027230 */ /* 0x020fc60000004100 */
[----:B------:R1:W-:Y:S04]  /*09a0*/  STL [R1+0x1c], R3 ;  /* 0x00001c0301007387 */ /* 0x0003e80000100800 */
[----:B------:R2:W-:Y:S01]  /*09b0*/  STL [R1+0x18], R2 ;  /* 0x0000180201007387 */ /* 0x0005e20000100800 */
[----:B0-----:R-:W-:Y:S02]  /*09c0*/  HADD2.F32 R8, -RZ, R32.H1_H1 ;  /* 0x30000020ff087230 */ /* 0x001fe40000004100 */
[----:B-1----:R-:W-:-:S03]  /*09d0*/  HADD2.F32 R3, -RZ, R33.H0_H0 ;  /* 0x20000021ff037230 */ /* 0x002fc60000004100 */
[----:B------:R0:W-:Y:S01]  /*09e0*/  STL [R1+0x14], R8 ;  /* 0x0000140801007387 */ /* 0x0001e20000100800 */
[----:B--2---:R-:W-:-:S03]  /*09f0*/  HADD2.F32 R2, -RZ, R33.H1_H1 ;  /* 0x30000021ff027230 */ /* 0x004fc60000004100 */
[----:B------:R1:W-:Y:S01]  /*0a00*/  STL [R1+0x10], R3 ;  /* 0x0000100301007387 */ /* 0x0003e20000100800 */
[----:B------:R-:W-:-:S03]  /*0a10*/  HADD2.F32 R212, -RZ, R200.H0_H0 ;  /* 0x200000c8ffd47230 */ /* 0x000fc60000004100 */
[----:B------:R2:W-:Y:S01]  /*0a20*/  STL [R1+0xc], R2 ;  /* 0x00000c0201007387 */ /* 0x0005e20000100800 */
[--C-:B0-----:R-:W-:Y:S02]  /*0a30*/  HADD2.F32 R8, -RZ, R34.reuse.H0_H0 ;  /* 0x20000022ff087230 */ /* 0x101fe40000004100 */
[----:B-1----:R-:W-:-:S03]  /*0a40*/  HADD2.F32 R3, -RZ, R34.H1_H1 ;  /* 0x30000022ff037230 */ /* 0x002fc60000004100 */
[----:B------:R0:W-:Y:S01]  /*0a50*/  STL [R1+0x8], R8 ;  /* 0x0000080801007387 */ /* 0x0001e20000100800 */
[----:B------:R-:W-:Y:S02]  /*0a60*/  HADD2.F32 R211, -RZ, R200.H1_H1 ;  /* 0x300000c8ffd37230 */ /* 0x000fe40000004100 */
[--C-:B--2---:R-:W-:Y:S01]  /*0a70*/  HADD2.F32 R2, -RZ, R35.reuse.H0_H0 ;  /* 0x20000023ff027230 */ /* 0x104fe20000004100 */
[----:B------:R-:W-:Y:S01]  /*0a80*/  STL [R1+0x4], R3 ;  /* 0x0000040301007387 */ /* 0x000fe20000100800 */
[--C-:B------:R-:W-:Y:S02]  /*0a90*/  HADD2.F32 R200, -RZ, R202.reuse.H0_H0 ;  /* 0x200000caffc87230 */ /* 0x100fe40000004100 */
[----:B------:R-:W-:Y:S01]  /*0aa0*/  HADD2.F32 R199, -RZ, R202.H1_H1 ;  /* 0x300000caffc77230 */ /* 0x000fe20000004100 */
[----:B------:R-:W-:Y:S01]  /*0ab0*/  HFMA2.MMA R202, -RZ, RZ, 0, 5.9604644775390625e-08 ;  /* 0x00000001ffca7435 */ /* 0x000fe200000001ff */
[----:B------:R-:W-:Y:S01]  /*0ac0*/  HADD2.F32 R252, -RZ, R35.H1_H1 ;  /* 0x30000023fffc7230 */ /* 0x000fe20000004100 */
[----:B------:R1:W-:Y:S01]  /*0ad0*/  STL [R1], R2 ;  /* 0x0000000201007387 */ /* 0x0003e20000100800 */
[--C-:B------:R-:W-:Y:S01]  /*0ae0*/  HADD2.F32 R251, -RZ, R16.reuse.H0_H0 ;  /* 0x20000010fffb7230 */ /* 0x100fe20000004100 */
[----:B0-----:R-:W-:Y:S01]  /*0af0*/  CS2R R8, SRZ ;  /* 0x0000000000087805 */ /* 0x001fe2000001ff00 */
[----:B------:R-:W-:Y:S01]  /*0b00*/  HADD2.F32 R250, -RZ, R16.H1_H1 ;  /* 0x30000010fffa7230 */ /* 0x000fe20000004100 */
[----:B------:R-:W-:Y:S01]  /*0b10*/  CS2R R12, SRZ ;  /* 0x00000000000c7805 */ /* 0x000fe2000001ff00 */
[--C-:B------:R-:W-:Y:S01]  /*0b20*/  HADD2.F32 R249, -RZ, R17.reuse.H0_H0 ;  /* 0x20000011fff97230 */ /* 0x100fe20000004100 */
[----:B------:R-:W-:Y:S01]  /*0b30*/  CS2R R14, SRZ ;  /* 0x00000000000e7805 */ /* 0x000fe2000001ff00 */
[----:B------:R-:W-:Y:S01]  /*0b40*/  HADD2.F32 R248, -RZ, R17.H1_H1 ;  /* 0x30000011fff87230 */ /* 0x000fe20000004100 */
[----:B------:R-:W-:Y:S01]  /*0b50*/  CS2R R16, SRZ ;  /* 0x0000000000107805 */ /* 0x000fe2000001ff00 */
[--C-:B------:R-:W-:Y:S01]  /*0b60*/  HADD2.F32 R247, -RZ, R18.reuse.H0_H0 ;  /* 0x20000012fff77230 */ /* 0x100fe20000004100 */
[----:B-1----:R-:W-:Y:S01]  /*0b70*/  CS2R R2, SRZ ;  /* 0x0000000000027805 */ /* 0x002fe2000001ff00 */
[----:B------:R-:W-:Y:S01]  /*0b80*/  HADD2.F32 R246, -RZ, R18.H1_H1 ;  /* 0x30000012fff67230 */ /* 0x000fe20000004100 */
[----:B------:R-:W-:Y:S01]  /*0b90*/  CS2R R22, SRZ ;  /* 0x0000000000167805 */ /* 0x000fe2000001ff00 */
[--C-:B------:R-:W-:Y:S01]  /*0ba0*/  HADD2.F32 R245, -RZ, R19.reuse.H0_H0 ;  /* 0x20000013fff57230 */ /* 0x100fe20000004100 */
[----:B------:R-:W-:Y:S01]  /*0bb0*/  CS2R R30, SRZ ;  /* 0x00000000001e7805 */ /* 0x000fe2000001ff00 */
        /* <DEDUP_REMOVED lines=29> */
[----:B------:R-:W-:Y:S02]  /*0d90*/  HADD2.F32 R197, -RZ, R203.H1_H1 ;  /* 0x300000cbffc57230 */ /* 0x000fe40000004100 */
.L_x_7580:
[----:B------:R-:W0:Y:S01]  /*0da0*/  S2R R86, SR_TID.X ;  /* 0x0000000000567919 */ /* 0x000e220000002100 */
[----:B------:R-:W-:Y:S01]  /*0db0*/  ISETP.NE.U32.AND P0, PT, RZ, c[0x0][0x1c0], PT ;  /* 0x00007000ff007a0c */ /* 0x000fe20003f05070 */
[----:B------:R-:W-:Y:S02]  /*0dc0*/  IMAD R84, R0, c[0x0][0x168], RZ ;  /* 0x00005a0000547a24 */ /* 0x000fe400078e02ff */
[----:B------:R-:W2:Y:S01]  /*0dd0*/  LDL R220, [R1+0x74] ;  /* 0x0000740001dc7983 */ /* 0x000ea20000100800 */
[----:B------:R-:W-:Y:S02]  /*0de0*/  ISETP.NE.AND.EX P0, PT, RZ, c[0x0][0x1c4], PT, P0 ;  /* 0x00007100ff007a0c */ /* 0x000fe40003f05300 */
[----:B------:R-:W-:Y:S01]  /*0df0*/  SHF.R.S32.HI R85, RZ, 0x1f, R84 ;  /* 0x0000001fff557819 */ /* 0x000fe20000011454 */
[----:B------:R-:W3:Y:S01]  /*0e00*/  LDL R207, [R1+0x70] ;  /* 0x0000700001cf7983 */ /* 0x000ee20000100800 */
[----:B------:R-:W-:Y:S02]  /*0e10*/  MOV R168, 0x4 ;  /* 0x0000000400a87802 */ /* 0x000fe40000000f00 */
[----:B------:R-:W-:Y:S01]  /*0e20*/  LEA.HI R85, R85, R84, RZ, 0x3 ;  /* 0x0000005455557211 */ /* 0x000fe200078f18ff */
[----:B------:R-:W4:Y:S01]  /*0e30*/  LDL R205, [R1+0x6c] ;  /* 0x00006c0001cd7983 */ /* 0x000f220000100800 */
[----:B------:R-:W-:-:S02]  /*0e40*/  SHF.R.S32.HI R89, RZ, 0x1f, R0 ;  /* 0x0000001fff597819 */ /* 0x000fc40000011400 */
        /* <DEDUP_REMOVED lines=63> */
[--C-:B------:R-:W-:Y:S01]  /*1240*/  HADD2.F32 R85, -RZ, R129.reuse.H0_H0 ;  /* 0x20000081ff557230 */ /* 0x100fe20000004100 */
[C---:B------:R-:W-:Y:S01]  /*1250*/  FADD.FTZ R224, -R172.reuse, R86 ;  /* 0x00000056ace07221 */ /* 0x040fe20000010100 */
[----:B------:R-:W-:Y:S01]  /*1260*/  HADD2.F32 R86, -RZ, R129.H1_H1 ;  /* 0x30000081ff567230 */ /* 0x000fe20000004100 */
[C---:B------:R-:W-:Y:S01]  /*1270*/  FADD.FTZ R99, -R172.reuse, R105 ;  /* 0x00000069ac637221 */ /* 0x040fe20000010100 */
[----:B------:R-:W3:Y:S01]  /*1280*/  LDL R129, [R1+0x64] ;  /* 0x0000640001817983 */ /* 0x000ee20000100800 */
[C---:B------:R-:W-:Y:S02]  /*1290*/  FADD.FTZ R100, -R172.reuse, R106 ;  /* 0x0000006aac647221 */ /* 0x040fe40000010100 */
[C---:B------:R-:W-:Y:S02]  /*12a0*/  FADD.FTZ R98, -R172.reuse, R107 ;  /* 0x0000006bac627221 */ /* 0x040fe40000010100 */
[----:B------:R-:W-:-:S02]  /*12b0*/  FADD.FTZ R112, -R172, R116 ;  /* 0x00000074ac707221 */ /* 0x000fc40000010100 */
[C---:B------:R-:W-:Y:S01]  /*12c0*/  FADD.FTZ R105, -R172.reuse, R113 ;  /* 0x00000071ac697221 */ /* 0x040fe20000010100 */
[--C-:B------:R-:W-:Y:S01]  /*12d0*/  HADD2.F32 R113, -RZ, R130.reuse.H0_H0 ;  /* 0x20000082ff717230 */ /* 0x100fe20000004100 */
[C---:B------:R-:W-:Y:S02]  /*12e0*/  FADD.FTZ R106, -R172.reuse, R114 ;  /* 0x00000072ac6a7221 */ /* 0x040fe40000010100 */
[C---:B------:R-:W-:Y:S01]  /*12f0*/  FADD.FTZ R107, -R172.reuse, R115 ;  /* 0x00000073ac6b7221 */ /* 0x040fe20000010100 */
[----:B------:R-:W-:Y:S01]  /*1300*/  HADD2.F32 R115, -RZ, R130.H1_H1 ;  /* 0x30000082ff737230 */ /* 0x000fe20000004100 */
[C---:B------:R-:W-:Y:S01]  /*1310*/  FADD.FTZ R116, -R172.reuse, R118 ;  /* 0x00000076ac747221 */ /* 0x040fe20000010100 */
[----:B------:R-:W4:Y:S01]  /*1320*/  LDL R130, [R1+0x68] ;  /* 0x0000680001827983 */ /* 0x000f220000100800 */
[C---:B------:R-:W-:Y:S01]  /*1330*/  FADD.FTZ R114, -R172.reuse, R117 ;  /* 0x00000075ac727221 */ /* 0x040fe20000010100 */
[--C-:B------:R-:W-:Y:S01]  /*1340*/  HADD2.F32 R117, -RZ, R131.reuse.H0_H0 ;  /* 0x20000083ff757230 */ /* 0x100fe20000004100 */
[----:B------:R-:W-:Y:S01]  /*1350*/  FADD.FTZ R118, -R172, R119 ;  /* 0x00000077ac767221 */ /* 0x000fe20000010100 */
[----:B------:R-:W-:-:S02]  /*1360*/  HADD2.F32 R119, -RZ, R131.H1_H1 ;  /* 0x30000083ff777230 */ /* 0x000fc40000004100 */
[----:B------:R-:W4:Y:S01]  /*1370*/  LDL R131, [R1+0x5c] ;  /* 0x00005c0001837983 */ /* 0x000f220000100800 */
[----:B------:R-:W-:-:S03]  /*1380*/  FADD.FTZ R219, -R172, R93 ;  /* 0x0000005dacdb7221 */ /* 0x000fc60000010100 */
[----:B------:R-:W0:Y:S01]  /*1390*/  S2R R93, SR_TID.X ;  /* 0x00000000005d7919 */ /* 0x000e220000002100 */
[--C-:B------:R-:W-:Y:S01]  /*13a0*/  HADD2.F32 R221, -RZ, R88.reuse.H1_H1 ;  /* 0x30000058ffdd7230 */ /* 0x100fe20000004100 */
[----:B------:R-:W-:Y:S02]  /*13b0*/  FMUL.FTZ R225, R182, R225 ;  /* 0x000000e1b6e17220 */ /* 0x000fe40000410000 */
[----:B------:R-:W-:Y:S01]  /*13c0*/  FADD.FTZ R92, -R172, R92 ;  /* 0x0000005cac5c7221 */ /* 0x000fe20000010100 */
[----:B------:R-:W-:Y:S01]  /*13d0*/  HADD2.F32 R222, -RZ, R88.H0_H0 ;  /* 0x20000058ffde7230 */ /* 0x000fe20000004100 */
[----:B------:R-:W-:Y:S01]  /*13e0*/  FADD.FTZ R138, R221, R138 ;  /* 0x0000008add8a7221 */ /* 0x000fe20000010000 */
[--C-:B------:R-:W-:Y:S01]  /*13f0*/  HADD2.F32 R218, -RZ, R90.reuse.H0_H0 ;  /* 0x2000005affda7230 */ /* 0x100fe20000004100 */
[-C--:B------:R-:W-:Y:S01]  /*1400*/  FFMA.FTZ R40, R225, R221.reuse, R40 ;  /* 0x000000dde1287223 */ /* 0x080fe20000010028 */
[----:B------:R-:W-:Y:S01]  /*1410*/  HADD2.F32 R90, -RZ, R90.H1_H1 ;  /* 0x3000005aff5a7230 */ /* 0x000fe20000004100 */
[----:B------:R-:W-:Y:S01]  /*1420*/  FMUL.FTZ R226, R182, R226 ;  /* 0x000000e2b6e27220 */ /* 0x000fe20000410000 */
[----:B-1----:R-:W-:Y:S01]  /*1430*/  HADD2.F32 R169, -RZ, R89.H0_H0 ;  /* 0x20000059ffa97230 */ /* 0x002fe20000004100 */
[----:B------:R-:W-:Y:S01]  /*1440*/  FMUL.FTZ R221, R220, R221 ;  /* 0x000000dddcdd7220 */ /* 0x000fe20000410000 */
[--C-:B------:R-:W-:Y:S01]  /*1450*/  HADD2.F32 R170, -RZ, R91.reuse.H0_H0 ;  /* 0x2000005bffaa7230 */ /* 0x100fe20000004100 */
[C---:B------:R-:W-:Y:S01]  /*1460*/  FMUL.FTZ R220, R182.reuse, R92 ;  /* 0x0000005cb6dc7220 */ /* 0x040fe20000410000 */
[----:B------:R-:W-:Y:S01]  /*1470*/  HADD2.F32 R91, -RZ, R91.H1_H1 ;  /* 0x3000005bff5b7230 */ /* 0x000fe20000004100 */
[----:B------:R-:W-:-:S02]  /*1480*/  FMUL.FTZ R219, R182, R219 ;  /* 0x000000dbb6db7220 */ /* 0x000fc40000410000 */
[C---:B------:R-:W-:Y:S02]  /*1490*/  FMUL.FTZ R224, R182.reuse, R224 ;  /* 0x000000e0b6e07220 */ /* 0x040fe40000410000 */
[----:B------:R-:W-:Y:S01]  /*14a0*/  FMUL.FTZ R171, R182, R171 ;  /* 0x000000abb6ab7220 */ /* 0x000fe20000410000 */
[--C-:B------:R-:W-:Y:S01]  /*14b0*/  HADD2.F32 R88, -RZ, R128.reuse.H1_H1 ;  /* 0x30000080ff587230 */ /* 0x100fe20000004100 */
[C---:B------:R-:W-:Y:S01]  /*14c0*/  FADD.FTZ R223, -R172.reuse, R87 ;  /* 0x00000057acdf7221 */ /* 0x040fe20000010100 */
[----:B------:R-:W-:Y:S01]  /*14d0*/  HADD2.F32 R87, -RZ, R128.H0_H0 ;  /* 0x20000080ff577230 */ /* 0x000fe20000004100 */
        /* <DEDUP_REMOVED lines=24> */
[----:B------:R-:W-:Y:S01]  /*1660*/  HADD2.F32 R89, -RZ, R89.H1_H1 ;  /* 0x30000059ff597230 */ /* 0x000fe20000004100 */
[----:B------:R-:W-:Y:S01]  /*1670*/  FMUL.FTZ R223, R182, R223 ;  /* 0x000000dfb6df7220 */ /* 0x000fe20000410000 */
[--C-:B------:R-:W-:Y:S02]  /*1680*/  HADD2.F32 R213, -RZ, R120.reuse.H0_H0 ;  /* 0x20000078ffd57230 */ /* 0x100fe40000004100 */
[----:B------:R-:W-:Y:S01]  /*1690*/  HADD2.F32 R214, -RZ, R120.H1_H1 ;  /* 0x30000078ffd67230 */ /* 0x000fe20000004100 */
[----:B----4-:R-:W-:Y:S01]  /*16a0*/  FMUL.FTZ R218, R130, R218 ;  /* 0x000000da82da7220 */ /* 0x010fe20000410000 */
[--C-:B------:R-:W-:Y:S01]  /*16b0*/  HADD2.F32 R215, -RZ, R121.reuse.H0_H0 ;  /* 0x20000079ffd77230 */ /* 0x100fe20000004100 */
[----:B------:R-:W4:Y:S01]  /*16c0*/  LDL R130, [R1+0x50] ;  /* 0x0000500001827983 */ /* 0x000f220000100800 */
[----:B------:R-:W-:Y:S01]  /*16d0*/  FMUL.FTZ R169, R131, R91 ;  /* 0x0000005b83a97220 */ /* 0x000fe20000410000 */
[----:B------:R-:W-:-:S02]  /*16e0*/  HADD2.F32 R216, -RZ, R121.H1_H1 ;  /* 0x30000079ffd87230 */ /* 0x000fc40000004100 */
[----:B------:R-:W4:Y:S01]  /*16f0*/  LDL R91, [R1+0x38] ;  /* 0x00003800015b7983 */ /* 0x000f220000100800 */
[--C-:B------:R-:W-:Y:S01]  /*1700*/  HADD2.F32 R208, -RZ, R123.reuse.H0_H0 ;  /* 0x2000007bffd07230 */ /* 0x100fe20000004100 */
[----:B------:R-:W-:Y:S01]  /*1710*/  FADD.FTZ R140, R89, R140 ;  /* 0x0000008c598c7221 */ /* 0x000fe20000010000 */
[----:B------:R-:W-:Y:S01]  /*1720*/  HADD2.F32 R209, -RZ, R123.H1_H1 ;  /* 0x3000007bffd17230 */ /* 0x000fe20000004100 */
[-C--:B------:R-:W-:Y:S01]  /*1730*/  FFMA.FTZ R141, R223, R89.reuse, R141 ;  /* 0x00000059df8d7223 */ /* 0x080fe2000001008d */
[--C-:B------:R-:W-:Y:S01]  /*1740*/  HADD2.F32 R120, -RZ, R125.reuse.H0_H0 ;  /* 0x2000007dff787230 */ /* 0x100fe20000004100 */
[----:B------:R-:W-:Y:S01]  /*1750*/  FMUL.FTZ R92, R205, R89 ;  /* 0x00000059cd5c7220 */ /* 0x000fe20000410000 */
[----:B------:R-:W-:Y:S01]  /*1760*/  HADD2.F32 R121, -RZ, R125.H1_H1 ;  /* 0x3000007dff797230 */ /* 0x000fe20000004100 */
[----:B------:R-:W4:Y:S01]  /*1770*/  LDL R89, [R1+0x3c] ;  /* 0x00003c0001597983 */ /* 0x000f220000100800 */
[--C-:B------:R-:W-:Y:S02]  /*1780*/  HADD2.F32 R125, -RZ, R126.reuse.H0_H0 ;  /* 0x2000007eff7d7230 */ /* 0x100fe40000004100 */
[----:B------:R-:W-:Y:S01]  /*1790*/  HADD2.F32 R123, -RZ, R126.H1_H1 ;  /* 0x3000007eff7b7230 */ /* 0x000fe20000004100 */
[----:B------:R-:W-:Y:S01]  /*17a0*/  MOV R168, 0x3f800000 ;  /* 0x3f80000000a87802 */ /* 0x000fe20000000f00 */
[----:B------:R-:W4:Y:S01]  /*17b0*/  LDL R126, [R1+0x54] ;  /* 0x00005400017e7983 */ /* 0x000f220000100800 */
[----:B------:R-:W-:Y:S01]  /*17c0*/  @P0 HADD2.F32 R168, -RZ, R204.H0_H0 ;  /* 0x200000ccffa80230 */ /* 0x000fe20000004100 */
[C---:B------:R-:W-:Y:S01]  /*17d0*/  FMUL.FTZ R217, R182.reuse, R217 ;  /* 0x000000d9b6d97220 */ /* 0x040fe20000410000 */
[--C-:B------:R-:W-:Y:S01]  /*17e0*/  HADD2.F32 R204, -RZ, R122.reuse.H0_H0 ;  /* 0x2000007affcc7230 */ /* 0x100fe20000004100 */
[C---:B------:R-:W-:Y:S01]  /*17f0*/  FMUL.FTZ R94, R182.reuse, R94 ;  /* 0x0000005eb65e7220 */ /* 0x040fe20000410000 */
[----:B------:R-:W-:Y:S01]  /*1800*/  HADD2.F32 R206, -RZ, R122.H1_H1 ;  /* 0x3000007affce7230 */ /* 0x000fe20000004100 */
[C---:B------:R-:W-:Y:S01]  /*1810*/  FMUL.FTZ R173, R182.reuse, R173 ;  /* 0x000000adb6ad7220 */ /* 0x040fe20000410000 */
[----:B------:R-:W-:Y:S01]  /*1820*/  HADD2.F32 R122, -RZ, R124.H0_H0 ;  /* 0x2000007cff7a7230 */ /* 0x000fe20000004100 */
        /* <DEDUP_REMOVED lines=26> */
[----:B------:R-:W-:Y:S01]  /*19d0*/  HADD2.F32 R227, -RZ, R124.H1_H1 ;  /* 0x3000007cffe37230 */ /* 0x000fe20000004100 */
        /* <DEDUP_REMOVED lines=57> */
[----:B------:R-:W-:Y:S01]  /*1d70*/  HADD2.F32 R124, -RZ, R127.H0_H0 ;  /* 0x2000007fff7c7230 */ /* 0x000fe20000004100 */
[----:B------:R-:W4:Y:S01]  /*1d80*/  LDL R109, [R1+0x14] ;  /* 0x00001400016d7983 */ /* 0x000f220000100800 */
[----:B------:R-:W-:-:S02]  /*1d90*/  FADD.FTZ R89, R89, R208 ;  /* 0x000000d059597221 */ /* 0x000fc40000010000 */
[----:B------:R-:W-:Y:S02]  /*1da0*/  FADD.FTZ R165, R123, R165 ;  /* 0x000000a57ba57221 */ /* 0x000fe40000010000 */
[-C--:B------:R-:W-:Y:S01]  /*1db0*/  FFMA.FTZ R26, R120, R123.reuse, R26 ;  /* 0x0000007b781a7223 */ /* 0x080fe2000001001a */
[----:B------:R-:W-:Y:S01]  /*1dc0*/  HADD2.F32 R127, -RZ, R127.H1_H1 ;  /* 0x3000007fff7f7230 */ /* 0x000fe20000004100 */
        /* <DEDUP_REMOVED lines=93> */
.L_x_7581:
        /* <DEDUP_REMOVED lines=18> */
.L_x_7582:
        /* <DEDUP_REMOVED lines=113> */
[----:B------:R-:W-:Y:S01]  /*2bd0*/  F2FP.PACK_AB R91, R92, R91 ;  /* 0x0000005b5c5b723e */ /* 0x000fe200000000ff */
        /* <DEDUP_REMOVED lines=18> */
[----:B------:R-:W-:Y:S01]  /*2d00*/  FADD.FTZ R100, R128, -R100 ;  /* 0x8000006480647221 */ /* 0x000fe20000010000 */
[----:B------:R-:W-:Y:S01]  /*2d10*/  IADD3 R128, R180, 0x200, RZ ;  /* 0x00000200b4807810 */ /* 0x000fe20007ffe0ff */
[----:B------:R-:W-:-:S02]  /*2d20*/  FADD.FTZ R131, R130, -R131 ;  /* 0x8000008382837221 */ /* 0x000fc40000010000 */
[----:B------:R-:W-:Y:S02]  /*2d30*/  FADD.FTZ R99, R129, -R99 ;  /* 0x8000006381637221 */ /* 0x000fe40000010000 */
[----:B------:R-:W-:Y:S02]  /*2d40*/  FADD.FTZ R98, R101, -R98 ;  /* 0x8000006265627221 */ /* 0x000fe40000010000 */
[-CC-:B------:R-:W-:Y:S02]  /*2d50*/  FFMA.FTZ R120, R120, R127.reuse, R126.reuse ;  /* 0x0000007f78787223 */ /* 0x180fe4000001007e */
[-CC-:B------:R-:W-:Y:S02]  /*2d60*/  FFMA.FTZ R121, R121, R127.reuse, R126.reuse ;  /* 0x0000007f79797223 */ /* 0x180fe4000001007e */
[-CC-:B------:R-:W-:Y:S02]  /*2d70*/  FFMA.FTZ R122, R122, R127.reuse, R126.reuse ;  /* 0x0000007f7a7a7223 */ /* 0x180fe4000001007e */
[----:B------:R-:W-:-:S02]  /*2d80*/  FFMA.FTZ R124, R124, R127, R126 ;  /* 0x0000007f7c7c7223 */ /* 0x000fc4000001007e */
[C---:B------:R-:W-:Y:S02]  /*2d90*/  FMUL.FTZ R131, R182.reuse, R131 ;  /* 0x00000083b6837220 */ /* 0x040fe40000410000 */
[C---:B------:R-:W-:Y:S02]  /*2da0*/  FMUL.FTZ R208, R182.reuse, R99 ;  /* 0x00000063b6d07220 */ /* 0x040fe40000410000 */
[C---:B------:R-:W-:Y:S02]  /*2db0*/  FMUL.FTZ R129, R182.reuse, R100 ;  /* 0x00000064b6817220 */ /* 0x040fe40000410000 */
[----:B------:R-:W-:Y:S02]  /*2dc0*/  FMUL.FTZ R130, R182, R98 ;  /* 0x00000062b6827220 */ /* 0x000fe40000410000 */
[----:B------:R-:W-:Y:S02]  /*2dd0*/  FADD.FTZ R120, R123, -R120 ;  /* 0x800000787b787221 */ /* 0x000fe40000010000 */
[----:B------:R-:W-:-:S02]  /*2de0*/  FADD.FTZ R121, R125, -R121 ;  /* 0x800000797d797221 */ /* 0x000fc40000010000 */
[----:B------:R-:W-:Y:S02]  /*2df0*/  FADD.FTZ R103, R103, -R122 ;  /* 0x8000007a67677221 */ /* 0x000fe40000010000 */
[----:B------:R-:W-:Y:S01]  /*2e00*/  FADD.FTZ R124, R102, -R124 ;  /* 0x8000007c667c7221 */ /* 0x000fe20000010000 */
[----:B------:R-:W-:Y:S01]  /*2e10*/  @P1 MOV R101, 0x20 ;  /* 0x0000002000651802 */ /* 0x000fe20000000f00 */
[----:B------:R-:W-:Y:S02]  /*2e20*/  @P0 FADD.FTZ R131, R60, R131 ;  /* 0x000000833c830221 */ /* 0x000fe40000010000 */
[----:B------:R-:W-:Y:S02]  /*2e30*/  @P0 FADD.FTZ R208, R61, R208 ;  /* 0x000000d03dd00221 */ /* 0x000fe40000010000 */
        /* <DEDUP_REMOVED lines=13> */
[--C-:B--2---:R-:W-:Y:S02]  /*2f10*/  HADD2.F32 R88, -RZ, R84.reuse.H0_H0 ;  /* 0x20000054ff587230 */ /* 0x104fe40000004100 */
[----:B------:R-:W-:Y:S02]  /*2f20*/  HADD2.F32 R84, -RZ, R84.H1_H1 ;  /* 0x30000054ff547230 */ /* 0x000fe40000004100 */
[----:B------:R-:W-:Y:S01]  /*2f30*/  HADD2.F32 R89, -RZ, R85.H0_H0 ;  /* 0x20000055ff597230 */ /* 0x000fe20000004100 */
        /* <DEDUP_REMOVED lines=9> */
[----:B------:R-:W-:Y:S01]  /*2fd0*/  F2FP.PACK_AB R89, R90, R89 ;  /* 0x000000595a59723e */ /* 0x000fe200000000ff */
[----:B------:R-:W-:-:S02]  /*2fe0*/  FMUL.FTZ R90, R247, R169 ;  /* 0x000000a9f75a7220 */ /* 0x000fc40000410000 */
[----:B------:R-:W-:Y:S02]  /*2ff0*/  FMUL.FTZ R223, R250, R223 ;  /* 0x000000dffadf7220 */ /* 0x000fe40000410000 */
[----:B------:R-:W-:Y:S01]  /*3000*/  FADD.FTZ R202, R215, -R202 ;  /* 0x800000cad7ca7221 */ /* 0x000fe20000010000 */
[----:B------:R-:W-:Y:S01]  /*3010*/  F2FP.PACK_AB R90, R93, R90 ;  /* 0x0000005a5d5a723e */ /* 0x000fe200000000ff */
[----:B------:R-:W-:Y:S01]  /*3020*/  @P1 IMAD.WIDE.U32 R96, R195, R96, c[0x0][0x258] ;  /* 0x00009600c3601625 */ /* 0x000fe200078e0060 */
[----:B------:R-:W-:Y:S02]  /*3030*/  F2FP.PACK_AB R88, R223, R88 ;  /* 0x00000058df58723e */ /* 0x000fe400000000ff */
        /* <DEDUP_REMOVED lines=35> */
[----:B------:R-:W-:Y:S01]  /*3270*/  F2FP.PACK_AB R88, R91, R88 ;  /* 0x000000585b58723e */ /* 0x000fe200000000ff */
[----:B------:R-:W-:Y:S02]  /*3280*/  FMUL.FTZ R91, R237, R206 ;  /* 0x000000ceed5b7220 */ /* 0x000fe40000410000 */
[----:B------:R-:W-:Y:S01]  /*3290*/  FMUL.FTZ R96, R236, R207 ;  /* 0x000000cfec607220 */ /* 0x000fe20000410000 */
[----:B------:R-:W-:Y:S01]  /*32a0*/  F2FP.PACK_AB R89, R90, R89 ;  /* 0x000000595a59723e */ /* 0x000fe200000000ff */
[----:B------:R-:W-:Y:S02]  /*32b0*/  FMUL.FTZ R90, R239, R204 ;  /* 0x000000ccef5a7220 */ /* 0x000fe40000410000 */
[----:B------:R-:W-:Y:S01]  /*32c0*/  FMUL.FTZ R97, R238, R205 ;  /* 0x000000cdee617220 */ /* 0x000fe20000410000 */
[----:B------:R-:W-:Y:S02]  /*32d0*/  F2FP.PACK_AB R91, R96, R91 ;  /* 0x0000005b605b723e */ /* 0x000fe400000000ff */
[----:B------:R-:W-:-:S02]  /*32e0*/  LEA R96, P4, R213, c[0x0][0x248], 0x4 ;  /* 0x00009200d5607a11 */ /* 0x000fc400078820ff */
[----:B------:R-:W-:Y:S02]  /*32f0*/  F2FP.PACK_AB R90, R97, R90 ;  /* 0x0000005a615a723e */ /* 0x000fe400000000ff */
[----:B------:R-:W-:-:S05]  /*3300*/  LEA.HI.X R97, R213, c[0x0][0x24c], RZ, 0x4, P4 ;  /* 0x00009300d5617a11 */ /* 0x000fca00020f24ff */
[----:B------:R0:W-:Y:S02]  /*3310*/  STG.E.128 [R96.64], R88 ;  /* 0x0000005860007986 */ /* 0x0001e4000c101d04 */
[----:B0-----:R-:W-:Y:S01]  /*3320*/  IMAD.WIDE.U32 R88, R128, R227, c[0x0][0x170] ;  /* 0x00005c0080587625 */ /* 0x001fe200078e00e3 */
[----:B------:R-:W-:-:S05]  /*3330*/  SEL R96, R131, R76, P2 ;  /* 0x0000004c83607207 */ /* 0x000fca0001000000 */
[----:B------:R-:W3:Y:S01]  /*3340*/  LDG.E.128 R88, [R88.64] ;  /* 0x0000000458587981 */ /* 0x000ee2000c1e1d00 */
        /* <DEDUP_REMOVED lines=10> */
[-C--:B------:R-:W-:Y:S02]  /*33f0*/  FMUL.FTZ R121, R121, R168.reuse ;  /* 0x000000a879797220 */ /* 0x080fe40000410000 */
[-C--:B------:R-:W-:Y:S02]  /*3400*/  FMUL.FTZ R122, R122, R168.reuse ;  /* 0x000000a87a7a7220 */ /* 0x080fe40000410000 */
[----:B------:R0:W-:Y:S01]  /*3410*/  @P1 STG.E.128 [R100.64+0x10], R96 ;  /* 0x0000106064001986 */ /* 0x0001e2000c101d04 */
[-C--:B------:R-:W-:Y:S02]  /*3420*/  FMUL.FTZ R123, R123, R168.reuse ;  /* 0x000000a87b7b7220 */ /* 0x080fe40000410000 */
[----:B------:R-:W-:Y:S01]  /*3430*/  FMUL.FTZ R120, R120, R168 ;  /* 0x000000a878787220 */ /* 0x000fe20000410000 */
[----:B------:R-:W-:Y:S01]  /*3440*/  IADD3 R180, R180, 0x300, RZ ;  /* 0x00000300b4b47810 */ /* 0x000fe20007ffe0ff */
[----:B0-----:R-:W-:-:S02]  /*3450*/  FMUL.FTZ R96, R235, R131 ;  /* 0x00000083eb607220 */ /* 0x001fc40000410000 */
[----:B------:R-:W-:Y:S02]  /*3460*/  FMUL.FTZ R97, R234, R208 ;  /* 0x000000d0ea617220 */ /* 0x000fe40000410000 */
[----:B------:R-:W-:Y:S02]  /*3470*/  FMUL.FTZ R98, R231, R121 ;  /* 0x00000079e7627220 */ /* 0x000fe40000410000 */
[----:B------:R-:W-:Y:S01]  /*3480*/  FMUL.FTZ R99, R230, R122 ;  /* 0x0000007ae6637220 */ /* 0x000fe20000410000 */
[----:B------:R-:W-:Y:S01]  /*3490*/  F2FP.PACK_AB R96, R97, R96 ;  /* 0x000000606160723e */ /* 0x000fe200000000ff */
[----:B------:R-:W-:Y:S02]  /*34a0*/  FMUL.FTZ R97, R233, R129 ;  /* 0x00000081e9617220 */ /* 0x000fe40000410000 */
[----:B------:R-:W-:Y:S01]  /*34b0*/  FMUL.FTZ R100, R232, R130 ;  /* 0x00000082e8647220 */ /* 0x000fe20000410000 */
[----:B------:R-:W-:Y:S01]  /*34c0*/  F2FP.PACK_AB R98, R99, R98 ;  /* 0x000000626362723e */ /* 0x000fe200000000ff */
[----:B------:R-:W-:-:S02]  /*34d0*/  FMUL.FTZ R99, R229, R123 ;  /* 0x0000007be5637220 */ /* 0x000fc40000410000 */
[----:B------:R-:W-:Y:S01]  /*34e0*/  FMUL.FTZ R101, R228, R120 ;  /* 0x00000078e4657220 */ /* 0x000fe20000410000 */
[----:B------:R-:W-:Y:S02]  /*34f0*/  F2FP.PACK_AB R97, R100, R97 ;  /* 0x000000616461723e */ /* 0x000fe400000000ff */
[----:B------:R-:W-:Y:S02]  /*3500*/  LEA R100, P4, R128, c[0x0][0x248], 0x4 ;  /* 0x0000920080647a11 */ /* 0x000fe400078820ff */
[----:B------:R-:W-:Y:S01]  /*3510*/  F2FP.PACK_AB R99, R101, R99 ;  /* 0x000000636563723e */ /* 0x000fe200000000ff */
        /* <DEDUP_REMOVED lines=10> */
[----:B------:R-:W-:Y:S01]  /*35c0*/  HADD2.F32 R106, -RZ, R85.H1_H1 ;  /* 0x30000055ff6a7230 */ /* 0x000fe20000004100 */
[----:B------:R-:W-:Y:S01]  /*35d0*/  FADD.FTZ R104, R108, -R104 ;  /* 0x800000686c687221 */ /* 0x000fe20000010000 */
[----:B------:R-:W-:Y:S01]  /*35e0*/  HADD2.F32 R85, -RZ, R86.H0_H0 ;  /* 0x20000056ff557230 */ /* 0x000fe20000004100 */
[----:B------:R-:W-:Y:S02]  /*35f0*/  FADD.FTZ R105, R109, -R105 ;  /* 0x800000696d697221 */ /* 0x000fe40000010000 */
[----:B------:R-:W-:Y:S02]  /*3600*/  FADD.FTZ R107, R111, -R107 ;  /* 0x8000006b6f6b7221 */ /* 0x000fe40000010000 */
[----:B------:R-:W-:-:S02]  /*3610*/  FFMA.FTZ R112, R112, R127, R126 ;  /* 0x0000007f70707223 */ /* 0x000fc4000001007e */
[--C-:B------:R-:W-:Y:S02]  /*3620*/  FFMA.FTZ R116, R116, R127, R126.reuse ;  /* 0x0000007f74747223 */ /* 0x100fe4000001007e */
[C---:B------:R-:W-:Y:S02]  /*3630*/  FMUL.FTZ R101, R182.reuse, R104 ;  /* 0x00000068b6657220 */ /* 0x040fe40000410000 */
[----:B------:R-:W-:Y:S01]  /*3640*/  FMUL.FTZ R100, R182, R105 ;  /* 0x00000069b6647220 */ /* 0x000fe20000410000 */
[----:B------:R-:W-:Y:S01]  /*3650*/  HADD2.F32 R86, -RZ, R86.H1_H1 ;  /* 0x30000056ff567230 */ /* 0x000fe20000004100 */
[----:B------:R-:W-:Y:S02]  /*3660*/  FFMA.FTZ R114, R114, R127, R126 ;  /* 0x0000007f72727223 */ /* 0x000fe4000001007e */
[----:B------:R-:W-:Y:S01]  /*3670*/  FMUL.FTZ R102, R182, R107 ;  /* 0x0000006bb6667220 */ /* 0x000fe20000410000 */
[----:B------:R-:W-:Y:S01]  /*3680*/  HADD2.F32 R107, -RZ, R87.H0_H0 ;  /* 0x20000057ff6b7230 */ /* 0x000fe20000004100 */
[----:B------:R-:W-:-:S02]  /*3690*/  FFMA.FTZ R15, R84, R106, R15 ;  /* 0x0000006a540f7223 */ /* 0x000fc4000001000f */
[----:B------:R-:W-:Y:S01]  /*36a0*/  FFMA.FTZ R12, R169, R85, R12 ;  /* 0x00000055a90c7223 */ /* 0x000fe2000001000c */
[----:B------:R-:W-:Y:S01]  /*36b0*/  HADD2.F32 R87, -RZ, R87.H1_H1 ;  /* 0x30000057ff577230 */ /* 0x000fe20000004100 */
[----:B------:R-:W-:Y:S02]  /*36c0*/  FFMA.FTZ R118, R118, R127, R126 ;  /* 0x0000007f76767223 */ /* 0x000fe4000001007e */
[----:B------:R-:W-:Y:S02]  /*36d0*/  FADD.FTZ R112, R113, -R112 ;  /* 0x8000007071707221 */ /* 0x000fe40000010000 */
[----:B------:R-:W-:Y:S02]  /*36e0*/  FADD.FTZ R117, R117, -R116 ;  /* 0x8000007475757221 */ /* 0x000fe40000010000 */
[----:B------:R-:W-:Y:S02]  /*36f0*/  @P0 FADD.FTZ R101, R68, R101 ;  /* 0x0000006544650221 */ /* 0x000fe40000010000 */
[----:B------:R-:W-:-:S02]  /*3700*/  @P0 FADD.FTZ R100, R69, R100 ;  /* 0x0000006445640221 */ /* 0x000fc40000010000 */
[----:B------:R-:W-:Y:S02]  /*3710*/  FADD.FTZ R115, R115, -R114 ;  /* 0x8000007273737221 */ /* 0x000fe40000010000 */
[----:B------:R-:W-:Y:S02]  /*3720*/  FADD.FTZ R119, R119, -R118 ;  /* 0x8000007677777221 */ /* 0x000fe40000010000 */
[C---:B------:R-:W-:Y:S02]  /*3730*/  FMUL.FTZ R105, R182.reuse, R112 ;  /* 0x00000070b6697220 */ /* 0x040fe40000410000 */
[----:B------:R-:W-:Y:S02]  /*3740*/  FMUL.FTZ R117, R182, R117 ;  /* 0x00000075b6757220 */ /* 0x000fe40000410000 */
[----:B------:R-:W-:Y:S01]  /*3750*/  FFMA.FTZ R13, R170, R86, R13 ;  /* 0x00000056aa0d7223 */ /* 0x000fe2000001000d */
[----:B------:R-:W-:Y:S01]  /*3760*/  SEL R76, R101, R76, P2 ;  /* 0x0000004c654c7207 */ /* 0x000fe20001000000 */
[----:B------:R-:W-:Y:S01]  /*3770*/  FFMA.FTZ R11, R172, R87, R11 ;  /* 0x00000057ac0b7223 */ /* 0x000fe2000001000b */
[----:B------:R-:W-:Y:S01]  /*3780*/  SEL R77, R100, R77, P2 ;  /* 0x0000004d644d7207 */ /* 0x000fe20001000000 */
[----:B------:R-:W-:-:S02]  /*3790*/  FMUL.FTZ R104, R182, R115 ;  /* 0x00000073b6687220 */ /* 0x000fc40000410000 */
[----:B------:R-:W-:Y:S02]  /*37a0*/  FMUL.FTZ R182, R182, R119 ;  /* 0x00000077b6b67220 */ /* 0x000fe40000410000 */
[----:B------:R-:W-:Y:S02]  /*37b0*/  @P0 FADD.FTZ R103, R70, R103 ;  /* 0x0000006746670221 */ /* 0x000fe40000010000 */
[----:B------:R-:W-:Y:S02]  /*37c0*/  @P0 FADD.FTZ R102, R71, R102 ;  /* 0x0000006647660221 */ /* 0x000fe40000010000 */
[-C--:B------:R-:W-:Y:S02]  /*37d0*/  FMUL.FTZ R101, R101, R168.reuse ;  /* 0x000000a865657220 */ /* 0x080fe40000410000 */
[----:B------:R-:W-:Y:S02]  /*37e0*/  FMUL.FTZ R100, R100, R168 ;  /* 0x000000a864647220 */ /* 0x000fe40000410000 */
[----:B------:R-:W-:-:S02]  /*37f0*/  @P0 FADD.FTZ R105, R72, R105 ;  /* 0x0000006948690221 */ /* 0x000fc40000010000 */
[----:B------:R-:W-:Y:S02]  /*3800*/  @P0 FADD.FTZ R117, R74, R117 ;  /* 0x000000754a750221 */ /* 0x000fe40000010000 */
[----:B------:R-:W-:Y:S01]  /*3810*/  @P0 FADD.FTZ R104, R73, R104 ;  /* 0x0000006849680221 */ /* 0x000fe20000010000 */
[----:B------:R-:W-:Y:S01]  /*3820*/  SEL R78, R103, R78, P2 ;  /* 0x0000004e674e7207 */ /* 0x000fe20001000000 */
[----:B------:R-:W-:Y:S01]  /*3830*/  @P0 FADD.FTZ R182, R75, R182 ;  /* 0x000000b64bb60221 */ /* 0x000fe20000010000 */
[C---:B------:R-:W-:Y:S01]  /*3840*/  SEL R79, R102.reuse, R79, P2 ;  /* 0x0000004f664f7207 */ /* 0x040fe20001000000 */
[----:B------:R-:W-:Y:S01]  /*3850*/  FMUL.FTZ R103, R103, R168 ;  /* 0x000000a867677220 */ /* 0x000fe20000410000 */
[----:B------:R-:W-:Y:S01]  /*3860*/  SEL R80, R105, R80, P2 ;  /* 0x0000005069507207 */ /* 0x000fe20001000000 */
[----:B------:R-:W-:Y:S01]  /*3870*/  FMUL.FTZ R102, R102, R168 ;  /* 0x000000a866667220 */ /* 0x000fe20000410000 */
[----:B------:R-:W-:Y:S01]  /*3880*/  SEL R82, R117, R82, P2 ;  /* 0x0000005275527207 */ /* 0x000fe20001000000 */
[----:B------:R-:W-:-:S02]  /*3890*/  FMUL.FTZ R105, R105, R168 ;  /* 0x000000a869697220 */ /* 0x000fc40000410000 */
[----:B------:R-:W-:Y:S01]  /*38a0*/  FMUL.FTZ R117, R117, R168 ;  /* 0x000000a875757220 */ /* 0x000fe20000410000 */
[----:B--2---:R-:W-:Y:S02]  /*38b0*/  HADD2.F32 R84, -RZ, R92.H0_H0 ;  /* 0x2000005cff547230 */ /* 0x004fe40000004100 */
[--C-:B------:R-:W-:Y:S02]  /*38c0*/  HADD2.F32 R85, -RZ, R93.reuse.H0_H0 ;  /* 0x2000005dff557230 */ /* 0x100fe40000004100 */
[----:B------:R-:W-:Y:S01]  /*38d0*/  HADD2.F32 R86, -RZ, R93.H1_H1 ;  /* 0x3000005dff567230 */ /* 0x000fe20000004100 */
[----:B------:R-:W-:Y:S02]  /*38e0*/  FFMA.FTZ R8, R173, R84, R8 ;  /* 0x00000054ad087223 */ /* 0x000fe40000010008 */
[----:B------:R-:W-:Y:S01]  /*38f0*/  FFMA.FTZ R6, R202, R85, R6 ;  /* 0x00000055ca067223 */ /* 0x000fe20000010006 */
[----:B------:R-:W-:Y:S02]  /*3900*/  HADD2.F32 R87, -RZ, R94.H0_H0 ;  /* 0x2000005eff577230 */ /* 0x000fe40000004100 */
[----:B------:R-:W-:Y:S01]  /*3910*/  HADD2.F32 R93, -RZ, R95.H0_H0 ;  /* 0x2000005fff5d7230 */ /* 0x000fe20000004100 */
[----:B------:R-:W-:Y:S01]  /*3920*/  FFMA.FTZ R7, R203, R86, R7 ;  /* 0x00000056cb077223 */ /* 0x000fe20000010007 */
[----:B------:R-:W-:Y:S01]  /*3930*/  HADD2.F32 R92, -RZ, R92.H1_H1 ;  /* 0x3000005cff5c7230 */ /* 0x000fe20000004100 */
[----:B------:R-:W-:Y:S01]  /*3940*/  FFMA.FTZ R4, R204, R87, R4 ;  /* 0x00000057cc047223 */ /* 0x000fe20000010004 */
[----:B------:R-:W-:Y:S01]  /*3950*/  HADD2.F32 R94, -RZ, R94.H1_H1 ;  /* 0x3000005eff5e7230 */ /* 0x000fe20000004100 */
[----:B------:R-:W-:-:S02]  /*3960*/  FFMA.FTZ R2, R206, R93, R2 ;  /* 0x0000005dce027223 */ /* 0x000fc40000010002 */
[-C--:B------:R-:W-:Y:S02]  /*3970*/  FMUL.FTZ R93, R104, R168.reuse ;  /* 0x000000a8685d7220 */ /* 0x080fe40000410000 */
[----:B------:R-:W-:Y:S02]  /*3980*/  FMUL.FTZ R168, R182, R168 ;  /* 0x000000a8b6a87220 */ /* 0x000fe40000410000 */
[----:B------:R-:W-:Y:S01]  /*3990*/  FFMA.FTZ R9, R195, R92, R9 ;  /* 0x0000005cc3097223 */ /* 0x000fe20000010009 */
[----:B------:R-:W-:Y:S01]  /*39a0*/  HADD2.F32 R106, -RZ, R95.H1_H1 ;  /* 0x3000005fff6a7230 */ /* 0x000fe20000004100 */
[----:B------:R-:W-:Y:S01]  /*39b0*/  FFMA.FTZ R5, R205, R94, R5 ;  /* 0x0000005ecd057223 */ /* 0x000fe20000010005 */
[----:B------:R-:W-:Y:S01]  /*39c0*/  SEL R81, R104, R81, P2 ;  /* 0x0000005168517207 */ /* 0x000fe20001000000 */
[----:B------:R-:W-:Y:S02]  /*39d0*/  FMUL.FTZ R94, R199, R93 ;  /* 0x0000005dc75e7220 */ /* 0x000fe40000410000 */
[----:B------:R-:W-:-:S02]  /*39e0*/  FMUL.FTZ R95, R198, R117 ;  /* 0x00000075c65f7220 */ /* 0x000fc40000410000 */
[----:B------:R-:W-:Y:S01]  /*39f0*/  FMUL.FTZ R104, R197, R168 ;  /* 0x000000a8c5687220 */ /* 0x000fe20000410000 */
[----:B------:R-:W-:Y:S02]  /*3a00*/  SEL R83, R182, R83, P2 ;  /* 0x00000053b6537207 */ /* 0x000fe40001000000 */
[----:B------:R-:W-:Y:S01]  /*3a10*/  IADD3 R0, R0, c[0x0][0x160], RZ ;  /* 0x0000580000007a10 */ /* 0x000fe20007ffe0ff */
[----:B------:R-:W-:Y:S01]  /*3a20*/  FFMA.FTZ R10, R171, R107, R10 ;  /* 0x0000006bab0a7223 */ /* 0x000fe2000001000a */
[----:B------:R-:W-:Y:S01]  /*3a30*/  SEL R202, RZ, 0x1, P3 ;  /* 0x00000001ffca7807 */ /* 0x000fe20001800000 */
[----:B------:R-:W-:Y:S01]  /*3a40*/  FFMA.FTZ R3, R207, R106, R3 ;  /* 0x0000006acf037223 */ /* 0x000fe20000010003 */
[----:B---3--:R-:W-:Y:S02]  /*3a50*/  HADD2.F32 R84, -RZ, R88.H0_H0 ;  /* 0x20000058ff547230 */ /* 0x008fe40000004100 */
[----:B------:R-:W-:Y:S02]  /*3a60*/  HADD2.F32 R85, -RZ, R90.H0_H0 ;  /* 0x2000005aff557230 */ /* 0x000fe40000004100 */
[----:B------:R-:W-:Y:S01]  /*3a70*/  HADD2.F32 R86, -RZ, R89.H0_H0 ;  /* 0x20000059ff567230 */ /* 0x000fe20000004100 */
[----:B------:R-:W-:-:S02]  /*3a80*/  FFMA.FTZ R178, R131, R84, R178 ;  /* 0x0000005483b27223 */ /* 0x000fc400000100b2 */
[----:B------:R-:W-:Y:S01]  /*3a90*/  FFMA.FTZ R184, R121, R85, R184 ;  /* 0x0000005579b87223 */ /* 0x000fe200000100b8 */
[--C-:B------:R-:W-:Y:S01]  /*3aa0*/  HADD2.F32 R87, -RZ, R91.reuse.H0_H0 ;  /* 0x2000005bff577230 */ /* 0x100fe20000004100 */
[----:B------:R-:W-:Y:S02]  /*3ab0*/  FMUL.FTZ R84, R212, R101 ;  /* 0x00000065d4547220 */ /* 0x000fe40000410000 */
[----:B------:R-:W-:Y:S01]  /*3ac0*/  FMUL.FTZ R85, R211, R100 ;  /* 0x00000064d3557220 */ /* 0x000fe20000410000 */
[----:B------:R-:W-:Y:S01]  /*3ad0*/  HADD2.F32 R88, -RZ, R88.H1_H1 ;  /* 0x30000058ff587230 */ /* 0x000fe20000004100 */
[----:B------:R-:W-:Y:S01]  /*3ae0*/  FFMA.FTZ R181, R129, R86, R181 ;  /* 0x0000005681b57223 */ /* 0x000fe200000100b5 */
[----:B------:R-:W-:Y:S01]  /*3af0*/  HADD2.F32 R90, -RZ, R90.H1_H1 ;  /* 0x3000005aff5a7230 */ /* 0x000fe20000004100 */
[----:B------:R-:W-:Y:S01]  /*3b00*/  FFMA.FTZ R186, R123, R87, R186 ;  /* 0x000000577bba7223 */ /* 0x000fe200000100ba */
[----:B------:R-:W-:Y:S01]  /*3b10*/  F2FP.PACK_AB R84, R85, R84 ;  /* 0x000000545554723e */ /* 0x000fe200000000ff */
[----:B------:R-:W-:Y:S01]  /*3b20*/  HADD2.F32 R92, -RZ, R91.H1_H1 ;  /* 0x3000005bff5c7230 */ /* 0x000fe20000004100 */
[----:B------:R-:W-:Y:S01]  /*3b30*/  FMUL.FTZ R85, R210, R103 ;  /* 0x00000067d2557220 */ /* 0x000fe20000410000 */
[----:B------:R-:W-:Y:S01]  /*3b40*/  HADD2.F32 R89, -RZ, R89.H1_H1 ;  /* 0x30000059ff597230 */ /* 0x000fe20000004100 */
[----:B------:R-:W-:Y:S01]  /*3b50*/  FMUL.FTZ R86, R201, R102 ;  /* 0x00000066c9567220 */ /* 0x000fe20000410000 */
[----:B------:R-:W-:Y:S01]  /*3b60*/  @P1 MOV R91, 0x20 ;  /* 0x00000020005b1802 */ /* 0x000fe20000000f00 */
[----:B------:R-:W-:-:S02]  /*3b70*/  FMUL.FTZ R87, R200, R105 ;  /* 0x00000069c8577220 */ /* 0x000fc40000410000 */
[----:B------:R-:W-:Y:S01]  /*3b80*/  FFMA.FTZ R177, R208, R88, R177 ;  /* 0x00000058d0b17223 */ /* 0x000fe200000100b1 */
[----:B------:R-:W-:Y:S01]  /*3b90*/  LEA R88, P0, R180, c[0x0][0x248], 0x4 ;  /* 0x00009200b4587a11 */ /* 0x000fe200078020ff */
[----:B------:R-:W-:Y:S01]  /*3ba0*/  FFMA.FTZ R183, R122, R90, R183 ;  /* 0x0000005a7ab77223 */ /* 0x000fe200000100b7 */
[----:B------:R-:W-:Y:S01]  /*3bb0*/  F2FP.PACK_AB R85, R86, R85 ;  /* 0x000000555655723e */ /* 0x000fe200000000ff */
[----:B------:R-:W-:Y:S01]  /*3bc0*/  FFMA.FTZ R179, R130, R89, R179 ;  /* 0x0000005982b37223 */ /* 0x000fe200000100b3 */
[----:B------:R-:W-:Y:S01]  /*3bd0*/  F2FP.PACK_AB R86, R94, R87 ;  /* 0x000000575e56723e */ /* 0x000fe200000000ff */
[----:B------:R-:W-:Y:S01]  /*3be0*/  @P1 IMAD.WIDE.U32 R90, R176, R91, c[0x0][0x258] ;  /* 0x00009600b05a1625 */ /* 0x000fe200078e005b */
[----:B------:R-:W-:Y:S02]  /*3bf0*/  LEA.HI.X R89, R180, c[0x0][0x24c], RZ, 0x4, P0 ;  /* 0x00009300b4597a11 */ /* 0x000fe400000f24ff */
[----:B------:R-:W-:Y:S02]  /*3c00*/  F2FP.PACK_AB R87, R104, R95 ;  /* 0x0000005f6857723e */ /* 0x000fe400000000ff */
[----:B------:R0:W-:Y:S04]  /*3c10*/  @P1 STG.E.128 [R90.64], R76 ;  /* 0x0000004c5a001986 */ /* 0x0001e8000c101d04 */
[----:B------:R0:W-:Y:S04]  /*3c20*/  @P1 STG.E.128 [R90.64+0x10], R80 ;  /* 0x000010505a001986 */ /* 0x0001e8000c101d04 */
[----:B------:R0:W-:Y:S01]  /*3c30*/  STG.E.128 [R88.64], R84 ;  /* 0x0000005458007986 */ /* 0x0001e2000c101d04 */
[----:B------:R-:W-:Y:S01]  /*3c40*/  ISETP.GE.AND P0, PT, R0, c[0x0][0x164], PT ;  /* 0x0000590000007a0c */ /* 0x000fe20003f06270 */
[----:B------:R-:W-:Y:S01]  /*3c50*/  FFMA.FTZ R185, R120, R92, R185 ;  /* 0x0000005c78b97223 */ /* 0x000fe200000100b9 */
[----:B----4-:R-:W-:-:S02]  /*3c60*/  HADD2.F32 R92, -RZ, R96.H0_H0 ;  /* 0x20000060ff5c7230 */ /* 0x010fc40000004100 */
[----:B------:R-:W-:Y:S02]  /*3c70*/  HADD2.F32 R94, -RZ, R97.H0_H0 ;  /* 0x20000061ff5e7230 */ /* 0x000fe40000004100 */
[----:B------:R-:W-:Y:S02]  /*3c80*/  HADD2.F32 R104, -RZ, R98.H0_H0 ;  /* 0x20000062ff687230 */ /* 0x000fe40000004100 */
[----:B------:R-:W-:Y:S02]  /*3c90*/  HADD2.F32 R95, -RZ, R99.H0_H0 ;  /* 0x20000063ff5f7230 */ /* 0x000fe40000004100 */
[----:B------:R-:W-:Y:S02]  /*3ca0*/  HADD2.F32 R96, -RZ, R96.H1_H1 ;  /* 0x30000060ff607230 */ /* 0x000fe40000004100 */
[----:B------:R-:W-:Y:S02]  /*3cb0*/  HADD2.F32 R97, -RZ, R97.H1_H1 ;  /* 0x30000061ff617230 */ /* 0x000fe40000004100 */
[----:B------:R-:W-:-:S02]  /*3cc0*/  HADD2.F32 R98, -RZ, R98.H1_H1 ;  /* 0x30000062ff627230 */ /* 0x000fc40000004100 */
[----:B------:R-:W-:Y:S01]  /*3cd0*/  HADD2.F32 R99, -RZ, R99.H1_H1 ;  /* 0x30000063ff637230 */ /* 0x000fe20000004100 */
        /* <DEDUP_REMOVED lines=8> */
[----:B0-----:R-:W-:Y:S01]  /*3d60*/  @P0 CALL.REL.NOINC `(.L_x_7579) ;  /* 0x0000001000000944 */ /* 0x001fe20003c00000 */
[----:B------:R-:W-:Y:S05]  /*3d70*/  BRA `(.L_x_7580) ;  /* 0xffffd02000007947 */ /* 0x000fea000383ffff */
.L_x_7579:
        /* <DEDUP_REMOVED lines=80> */
.L_x_7576:
        /* <DEDUP_REMOVED lines=35> */
.L_x_7577:
[----:B------:R-:W-:Y:S01]  /*44b0*/  HFMA2.MMA R87, -RZ, RZ, 0, 9.5367431640625e-07 ;  /* 0x00000010ff577435 */ /* 0x000fe200000001ff */
[----:B------:R-:W-:-:S02]  /*44c0*/  MOV R85, R88 ;  /* 0x0000005800557202 */ /* 0x000fc40000000f00 */
[----:B------:R-:W-:Y:S02]  /*44d0*/  MOV R126, 0x1f ;  /* 0x0000001f007e7802 */ /* 0x000fe40000000f00 */
[----:B------:R-:W-:Y:S02]  /*44e0*/  MOV R90, 0xffffffff ;  /* 0xffffffff005a7802 */ /* 0x000fe40000000f00 */
[----:B------:R-:W-:Y:S02]  /*44f0*/  MOV R84, 0x4510 ;  /* 0x0000451000547802 */ /* 0x000fe40000000f00 */
[----:B-----5:R-:W-:Y:S05]  /*4500*/  CALL.REL.NOINC `($__internal_125_$__cuda_sm70_shflsync_down_p) ;  /* 0x0000046000007944 */ /* 0x020fea0003c00000 */
[----:B-1----:R-:W-:Y:S01]  /*4510*/  MOV R89, R87 ;  /* 0x0000005700597202 */ /* 0x002fe20000000f00 */
[----:B------:R-:W-:Y:S05]  /*4520*/  BRA `(.L_x_7581) ;  /* 0xffffde7000007947 */ /* 0x000fea000383ffff */
.L_x_7578:
[----:B------:R-:W-:Y:S01]  /*4530*/  HFMA2.MMA R87, -RZ, RZ, 0, 9.5367431640625e-07 ;  /* 0x00000010ff577435 */ /* 0x000fe200000001ff */
[----:B------:R-:W-:Y:S02]  /*4540*/  MOV R85, R86 ;  /* 0x0000005600557202 */ /* 0x000fe40000000f00 */
[----:B------:R-:W-:Y:S02]  /*4550*/  MOV R126, 0x1f ;  /* 0x0000001f007e7802 */ /* 0x000fe40000000f00 */
[----:B------:R-:W-:-:S02]  /*4560*/  MOV R90, 0xffffffff ;  /* 0xffffffff005a7802 */ /* 0x000fc40000000f00 */
[----:B------:R-:W-:Y:S02]  /*4570*/  MOV R84, 0x4590 ;  /* 0x0000459000547802 */ /* 0x000fe40000000f00 */
[----:B01---5:R-:W-:Y:S05]  /*4580*/  CALL.REL.NOINC `($__internal_125_$__cuda_sm70_shflsync_down_p) ;  /* 0x000003e000007944 */ /* 0x023fea0003c00000 */
[----:B------:R-:W-:Y:S01]  /*4590*/  FADD.FTZ R88, R88, R89 ;  /* 0x0000005958587221 */ /* 0x000fe20000010000 */
[----:B------:R-:W-:Y:S01]  /*45a0*/  MOV R126, 0x1f ;  /* 0x0000001f007e7802 */ /* 0x000fe20000000f00 */
[----:B-1----:R-:W-:Y:S01]  /*45b0*/  FADD.FTZ R86, R86, R87 ;  /* 0x0000005756567221 */ /* 0x002fe20000010000 */
[----:B------:R-:W-:Y:S01]  /*45c0*/  HFMA2.MMA R87, -RZ, RZ, 0, 4.76837158203125e-07 ;  /* 0x00000008ff577435 */ /* 0x000fe200000001ff */
[----:B------:R-:W-:Y:S02]  /*45d0*/  MOV R90, 0xffffffff ;  /* 0xffffffff005a7802 */ /* 0x000fe40000000f00 */
[----:B------:R-:W-:Y:S02]  /*45e0*/  MOV R85, R88 ;  /* 0x0000005800557202 */ /* 0x000fe40000000f00 */
[----:B------:R-:W-:Y:S02]  /*45f0*/  MOV R84, 0x4610 ;  /* 0x0000461000547802 */ /* 0x000fe40000000f00 */
[----:B------:R-:W-:Y:S05]  /*4600*/  CALL.REL.NOINC `($__internal_125_$__cuda_sm70_shflsync_down_p) ;  /* 0x0000036000007944 */ /* 0x000fea0003c00000 */
[----:B-1----:R-:W-:Y:S01]  /*4610*/  MOV R89, R87 ;  /* 0x0000005700597202 */ /* 0x002fe20000000f00 */
[----:B------:R-:W-:Y:S01]  /*4620*/  HFMA2.MMA R87, -RZ, RZ, 0, 4.76837158203125e-07 ;  /* 0x00000008ff577435 */ /* 0x000fe200000001ff */
[----:B------:R-:W-:-:S02]  /*4630*/  MOV R85, R86 ;  /* 0x0000005600557202 */ /* 0x000fc40000000f00 */
[----:B------:R-:W-:Y:S02]  /*4640*/  MOV R126, 0x1f ;  /* 0x0000001f007e7802 */ /* 0x000fe40000000f00 */
[----:B------:R-:W-:Y:S02]  /*4650*/  MOV R90, 0xffffffff ;  /* 0xffffffff005a7802 */ /* 0x000fe40000000f00 */
[----:B------:R-:W-:Y:S02]  /*4660*/  MOV R84, 0x4680 ;  /* 0x0000468000547802 */ /* 0x000fe40000000f00 */
[----:B------:R-:W-:Y:S05]  /*4670*/  CALL.REL.NOINC `($__internal_125_$__cuda_sm70_shflsync_down_p) ;  /* 0x000002f000007944 */ /* 0x000fea0003c00000 */
[----:B------:R-:W-:Y:S01]  /*4680*/  FADD.FTZ R88, R89, R88 ;  /* 0x0000005859587221 */ /* 0x000fe20000010000 */
[----:B------:R-:W-:Y:S01]  /*4690*/  MOV R126, 0x1f ;  /* 0x0000001f007e7802 */ /* 0x000fe20000000f00 */
[----:B-1----:R-:W-:Y:S01]  /*46a0*/  FADD.FTZ R86, R86, R87 ;  /* 0x0000005756567221 */ /* 0x002fe20000010000 */
[----:B------:R-:W-:Y:S01]  /*46b0*/  HFMA2.MMA R87, -RZ, RZ, 0, 2.384185791015625e-07 ;  /* 0x00000004ff577435 */ /* 0x000fe200000001ff */
[----:B------:R-:W-:Y:S02]  /*46c0*/  MOV R90, 0xffffffff ;  /* 0xffffffff005a7802 */ /* 0x000fe40000000f00 */
[----:B------:R-:W-:-:S02]  /*46d0*/  MOV R85, R88 ;  /* 0x0000005800557202 */ /* 0x000fc40000000f00 */
[----:B------:R-:W-:Y:S02]  /*46e0*/  MOV R84, 0x4700 ;  /* 0x0000470000547802 */ /* 0x000fe40000000f00 */
[----:B------:R-:W-:Y:S05]  /*46f0*/  CALL.REL.NOINC `($__internal_125_$__cuda_sm70_shflsync_down_p) ;  /* 0x0000027000007944 */ /* 0x000fea0003c00000 */
[----:B-1----:R-:W-:Y:S01]  /*4700*/  MOV R89, R87 ;  /* 0x0000005700597202 */ /* 0x002fe20000000f00 */
[----:B------:R-:W-:Y:S01]  /*4710*/  HFMA2.MMA R87, -RZ, RZ, 0, 2.384185791015625e-07 ;  /* 0x00000004ff577435 */ /* 0x000fe200000001ff */
[----:B------:R-:W-:Y:S02]  /*4720*/  MOV R85, R86 ;  /* 0x0000005600557202 */ /* 0x000fe40000000f00 */
[----:B------:R-:W-:Y:S02]  /*4730*/  MOV R126, 0x1f ;  /* 0x0000001f007e7802 */ /* 0x000fe40000000f00 */
[----:B------:R-:W-:Y:S02]  /*4740*/  MOV R90, 0xffffffff ;  /* 0xffffffff005a7802 */ /* 0x000fe40000000f00 */
[----:B------:R-:W-:Y:S02]  /*4750*/  MOV R84, 0x4770 ;  /* 0x0000477000547802 */ /* 0x000fe40000000f00 */
[----:B------:R-:W-:Y:S05]  /*4760*/  CALL.REL.NOINC `($__internal_125_$__cuda_sm70_shflsync_down_p) ;  /* 0x0000020000007944 */ /* 0x000fea0003c00000 */
[----:B------:R-:W-:Y:S01]  /*4770*/  FADD.FTZ R88, R89, R88 ;  /* 0x0000005859587221 */ /* 0x000fe20000010000 */
[----:B------:R-:W-:Y:S01]  /*4780*/  MOV R126, 0x1f ;  /* 0x0000001f007e7802 */ /* 0x000fe20000000f00 */
[----:B-1----:R-:W-:Y:S01]  /*4790*/  FADD.FTZ R86, R86, R87 ;  /* 0x0000005756567221 */ /* 0x002fe20000010000 */
[----:B------:R-:W-:Y:S01]  /*47a0*/  HFMA2.MMA R87, -RZ, RZ, 0, 1.1920928955078125e-07 ;  /* 0x00000002ff577435 */ /* 0x000fe200000001ff */
[----:B------:R-:W-:-:S02]  /*47b0*/  MOV R90, 0xffffffff ;  /* 0xffffffff005a7802 */ /* 0x000fc40000000f00 */
[----:B------:R-:W-:Y:S02]  /*47c0*/  MOV R85, R88 ;  /* 0x0000005800557202 */ /* 0x000fe40000000f00 */
[----:B------:R-:W-:Y:S02]  /*47d0*/  MOV R84, 0x47f0 ;  /* 0x000047f000547802 */ /* 0x000fe40000000f00 */
[----:B------:R-:W-:Y:S05]  /*47e0*/  CALL.REL.NOINC `($__internal_125_$__cuda_sm70_shflsync_down_p) ;  /* 0x0000018000007944 */ /* 0x000fea0003c00000 */
[----:B-1----:R-:W-:Y:S01]  /*47f0*/  MOV R89, R87 ;  /* 0x0000005700597202 */ /* 0x002fe20000000f00 */
[----:B------:R-:W-:Y:S01]  /*4800*/  HFMA2.MMA R87, -RZ, RZ, 0, 1.1920928955078125e-07 ;  /* 0x00000002ff577435 */ /* 0x000fe200000001ff */
[----:B------:R-:W-:Y:S02]  /*4810*/  MOV R85, R86 ;  /* 0x0000005600557202 */ /* 0x000fe40000000f00 */
[----:B------:R-:W-:Y:S02]  /*4820*/  MOV R126, 0x1f ;  /* 0x0000001f007e7802 */ /* 0x000fe40000000f00 */
[----:B------:R-:W-:Y:S02]  /*4830*/  MOV R90, 0xffffffff ;  /* 0xffffffff005a7802 */ /* 0x000fe40000000f00 */
[----:B------:R-:W-:-:S02]  /*4840*/  MOV R84, 0x4860 ;  /* 0x0000486000547802 */ /* 0x000fc40000000f00 */
[----:B------:R-:W-:Y:S05]  /*4850*/  CALL.REL.NOINC `($__internal_125_$__cuda_sm70_shflsync_down_p) ;  /* 0x0000011000007944 */ /* 0x000fea0003c00000 */
[----:B------:R-:W-:Y:S01]  /*4860*/  FADD.FTZ R88, R89, R88 ;  /* 0x0000005859587221 */ /* 0x000fe20000010000 */
[----:B------:R-:W-:Y:S01]  /*4870*/  MOV R126, 0x1f ;  /* 0x0000001f007e7802 */ /* 0x000fe20000000f00 */
[----:B-1----:R-:W-:Y:S01]  /*4880*/  FADD.FTZ R86, R86, R87 ;  /* 0x0000005756567221 */ /* 0x002fe20000010000 */
[----:B------:R-:W-:Y:S01]  /*4890*/  HFMA2.MMA R87, -RZ, RZ, 0, 5.9604644775390625e-08 ;  /* 0x00000001ff577435 */ /* 0x000fe200000001ff */
[----:B------:R-:W-:-:S02]  /*48a0*/  MOV R90, 0xffffffff ;  /* 0xffffffff005a7802 */ /* 0x000fc40000000f00 */
[----:B------:R-:W-:Y:S02]  /*48b0*/  MOV R85, R88 ;  /* 0x0000005800557202 */ /* 0x000fe40000000f00 */
[----:B------:R-:W-:Y:S02]  /*48c0*/  MOV R84, 0x48e0 ;  /* 0x000048e000547802 */ /* 0x000fe40000000f00 */
[----:B------:R-:W-:Y:S05]  /*48d0*/  CALL.REL.NOINC `($__internal_125_$__cuda_sm70_shflsync_down_p) ;  /* 0x0000009000007944 */ /* 0x000fea0003c00000 */
[----:B-1----:R-:W-:Y:S01]  /*48e0*/  MOV R89, R87 ;  /* 0x0000005700597202 */ /* 0x002fe20000000f00 */
[----:B------:R-:W-:Y:S01]  /*48f0*/  HFMA2.MMA R87, -RZ, RZ, 0, 5.9604644775390625e-08 ;  /* 0x00000001ff577435 */ /* 0x000fe200000001ff */
[----:B------:R-:W-:Y:S02]  /*4900*/  MOV R85, R86 ;  /* 0x0000005600557202 */ /* 0x000fe40000000f00 */
[----:B------:R-:W-:Y:S02]  /*4910*/  MOV R126, 0x1f ;  /* 0x0000001f007e7802 */ /* 0x000fe40000000f00 */
[----:B------:R-:W-:Y:S02]  /*4920*/  MOV R90, 0xffffffff ;  /* 0xffffffff005a7802 */ /* 0x000fe40000000f00 */
[----:B------:R-:W-:-:S02]  /*4930*/  MOV R84, 0x4950 ;  /* 0x0000495000547802 */ /* 0x000fc40000000f00 */
[----:B------:R-:W-:Y:S05]  /*4940*/  CALL.REL.NOINC `($__internal_125_$__cuda_sm70_shflsync_down_p) ;  /* 0x0000002000007944 */ /* 0x000fea0003c00000 */
[----:B-1----:R-:W-:Y:S01]  /*4950*/  MOV R85, R87 ;  /* 0x0000005700557202 */ /* 0x002fe20000000f00 */
[----:B------:R-:W-:Y:S05]  /*4960*/  BRA `(.L_x_7582) ;  /* 0xffffdb5000007947 */ /* 0x000fea000383ffff */
        .weak           $__internal_125_$__cuda_sm70_shflsync_down_p
        .type           $__internal_125_$__cuda_sm70_shflsync_down_p,@function
        .size           $__internal_125_$__cuda_sm70_shflsync_down_p,(.L_x_11859 - $__internal_125_$__cuda_sm70_shflsync_down_p)
$__internal_125_$__cuda_sm70_shflsync_down_p:
[----:B------:R-:W-:Y:S04]  /*4970*/  WARPSYNC R90 ;  /* 0x0000005a00007348 */ /* 0x000fe80003800000 */
[----:B------:R0:W1:Y:S02]  /*4980*/  SHFL.DOWN PT, R87, R85, R87, R126 ;  /* 0x0800005755577389 */ /* 0x00006400000e007e */
[----:B0-----:R-:W-:-:S06]  /*4990*/  HFMA2.MMA R85, -RZ, RZ, 0, 0 ;  /* 0x00000000ff557435 */ /* 0x001fcc00000001ff */
[----:B------:R-:W-:Y:S05]  /*49a0*/  RET.REL.NODEC R84 `(_ZN10layer_norm13ln_bwd_kernelINS_13Kernel_traitsI6__halfS2_fS2_fjLj8192ELj1ELj1ELj8ELj16ENS_18Kernel_traits_baseILj8192ES2_S2_fS2_fjLj256EEEEELb0ELb1ELb0ELb1EEEvNS_9BwdParamsE) ;  /* 0xffffb65054007950 */ /* 0x000fea0003c3ffff */
.L_x_7583:
        /* <DEDUP_REMOVED lines=13> */
.L_x_11859:


//--------------------- .text._ZN10layer_norm13ln_bwd_kernelINS_13Kernel_traitsI6__halfS2_fS2_fjLj8192ELj1ELj1ELj8ELj16ENS_18Kernel_traits_baseILj8192ES2_S2_fS2_fjLj256EEEEELb0ELb1ELb1ELb0EEEvNS_9BwdParamsE --------------------------
	.section	.text._ZN10layer_norm13ln_bwd_kernelINS_13Kernel_traitsI6__halfS2_fS2_fjLj8192ELj1ELj1ELj8ELj16ENS_18Kernel_traits_baseILj8192ES2_S2_fS2_fjLj256EEEEELb0ELb1ELb1ELb0EEEvNS_9BwdParamsE,"ax",@progbits
	.sectioninfo	@"SHI_REGISTERS=255"
	.align	128
        .global         _ZN10layer_norm13ln_bwd_kernelINS_13Kernel_traitsI6__halfS2_fS2_fjLj8192ELj1ELj1ELj8ELj16ENS_18Kernel_traits_baseILj8192ES2_S2_fS2_fjLj256EEEEELb0ELb1ELb1ELb0EEEvNS_9BwdParamsE
        .type           _ZN10layer_norm13ln_bwd_kernelINS_13Kernel_traitsI6__halfS2_fS2_fjLj8192ELj1ELj1ELj8ELj16ENS_18Kernel_traits_baseILj8192ES2_S2_fS2_fjLj256EEEEELb0ELb1ELb1ELb0EEEvNS_9BwdParamsE,@function
        .size           _ZN10layer_norm13ln_bwd_kernelINS_13Kernel_traitsI6__halfS2_fS2_fjLj8192ELj1ELj1ELj8ELj16ENS_18Kernel_traits_baseILj8192ES2_S2_fS2_fjLj256EEEEELb0ELb1ELb1ELb0EEEvNS_9BwdParamsE,(.L_x_11860 - _ZN10layer_norm13ln_bwd_kernelINS_13Kernel_traitsI6__halfS2_fS2_fjLj8192ELj1ELj1ELj8ELj16ENS_18Kernel_traits_baseILj8192ES2_S2_fS2_fjLj256EEEEELb0ELb1ELb1ELb0EEEvNS_9BwdParamsE)
        .other          _ZN10layer_norm13ln_bwd_kernelINS_13Kernel_traitsI6__halfS2_fS2_fjLj8192ELj1ELj1ELj8ELj16ENS_18Kernel_traits_baseILj8192ES2_S2_fS2_fjLj256EEEEELb0ELb1ELb1ELb0EEEvNS_9BwdParamsE,@"STO_CUDA_ENTRY STV_DEFAULT"
_ZN10layer_norm13ln_bwd_kernelINS_13Kernel_traitsI6__halfS2_fS2_fjLj8192ELj1ELj1ELj8ELj16ENS_18Kernel_traits_baseILj8192ES2_S2_fS2_fjLj256EEEEELb0ELb1ELb1ELb0EEEvNS_9BwdParamsE:
.text._ZN10layer_norm13ln_bwd_kernelINS_13Kernel_traitsI6__halfS2_fS2_fjLj8192ELj1ELj1ELj8ELj16ENS_18Kernel_traits_baseILj8192ES2_S2_fS2_fjLj256EEEEELb0ELb1ELb1ELb0EEEvNS_9BwdParamsE:
        /* <DEDUP_REMOVED lines=95> */
[----:B------:R-:W-:Y:S01]  /*05f0*/  HADD2.F32 R252, -RZ, R251.H0_H0 ;  /* 0x200000fbfffc7230 */ /* 0x000fe20000004100 */
[----:B------:R-:W-:Y:S01]  /*0600*/  MOV R33, RZ ;  /* 0x000000ff00217202 */ /* 0x000fe20000000f00 */
[----:B------:R-:W-:Y:S01]  /*0610*/  HADD2.F32 R247, -RZ, R241.H1_H1 ;  /* 0x300000f1fff77230 */ /* 0x000fe20000004100 */
[----:B------:R2:W-:Y:S01]  /*0620*/  STL [R1+0xb0], R25 ;  /* 0x0000b01901007387 */ /* 0x0005e20000100800 */
[----:B------:R-:W-:-:S02]  /*0630*/  HADD2.F32 R246, -RZ, R242.H0_H0 ;  /* 0x200000f2fff67230 */ /* 0x000fc40000004100 */
[----:B------:R-:W-:Y:S01]  /*0640*/  HADD2.F32 R245, -RZ, R242.H1_H1 ;  /* 0x300000f2fff57230 */ /* 0x000fe20000004100 */
[----:B------:R3:W-:Y:S01]  /*0650*/  STL [R1+0xac], R24 ;  /* 0x0000ac1801007387 */ /* 0x0007e20000100800 */
[----:B------:R-:W-:Y:S02]  /*0660*/  HADD2.F32 R244, -RZ, R243.H0_H0 ;  /* 0x200000f3fff47230 */ /* 0x000fe40000004100 */
[----:B-1----:R-:W-:Y:S02]  /*0670*/  HADD2.F32 R0, -RZ, R125.H1_H1 ;  /* 0x3000007dff007230 */ /* 0x002fe40000004100 */
[----:B------:R-:W-:Y:S02]  /*0680*/  HADD2.F32 R251, -RZ, R251.H1_H1 ;  /* 0x300000fbfffb7230 */ /* 0x000fe40000004100 */
[----:B--2---:R-:W-:Y:S01]  /*0690*/  HADD2.F32 R25, -RZ, R126.H0_H0 ;  /* 0x2000007eff197230 */ /* 0x004fe20000004100 */
[----:B------:R1:W-:Y:S01]  /*06a0*/  STL [R1+0xa8], R0 ;  /* 0x0000a80001007387 */ /* 0x0003e20000100800 */
[----:B------:R-:W-:-:S02]  /*06b0*/  HADD2.F32 R243, -RZ, R243.H1_H1 ;  /* 0x300000f3fff37230 */ /* 0x000fc40000004100 */
[----:B---3--:R-:W-:Y:S01]  /*06c0*/  HADD2.F32 R24, -RZ, R126.H1_H1 ;  /* 0x3000007eff187230 */ /* 0x008fe20000004100 */
[----:B------:R2:W-:Y:S01]  /*06d0*/  STL [R1+0xa4], R25 ;  /* 0x0000a41901007387 */ /* 0x0005e20000100800 */
[----:B------:R-:W-:Y:S02]  /*06e0*/  HADD2.F32 R242, -RZ, R4.H0_H0 ;  /* 0x20000004fff27230 */ /* 0x000fe40000004100 */
        /* <DEDUP_REMOVED lines=9> */
[----:B------:R-:W-:Y:S01]  /*0780*/  STL [R1+0x98], R25 ;  /* 0x0000981901007387 */ /* 0x000fe20000100800 */
[----:B------:R-:W-:-:S03]  /*0790*/  HADD2.F32 R235, -RZ, R7.H1_H1 ;  /* 0x30000007ffeb7230 */ /* 0x000fc60000004100 */
[----:B------:R-:W-:Y:S01]  /*07a0*/  STL [R1+0x94], R24 ;  /* 0x0000941801007387 */ /* 0x000fe20000100800 */
[----:B-1----:R-:W-:Y:S02]  /*07b0*/  HADD2.F32 R0, -RZ, R20.H1_H1 ;  /* 0x30000014ff007230 */ /* 0x002fe40000004100 */
[--C-:B------:R-:W-:Y:S02]  /*07c0*/  HADD2.F32 R20, -RZ, R21.reuse.H0_H0 ;  /* 0x20000015ff147230 */ /* 0x100fe40000004100 */
[----:B------:R-:W-:Y:S01]  /*07d0*/  HADD2.F32 R21, -RZ, R21.H1_H1 ;  /* 0x30000015ff157230 */ /* 0x000fe20000004100 */
[----:B------:R1:W-:Y:S04]  /*07e0*/  STL [R1+0x90], R0 ;  /* 0x0000900001007387 */ /* 0x0003e80000100800 */
[----:B------:R2:W-:Y:S04]  /*07f0*/  STL [R1+0x8c], R20 ;  /* 0x00008c1401007387 */ /* 0x0005e80000100800 */
[----:B------:R3:W-:Y:S01]  /*0800*/  STL [R1+0x88], R21 ;  /* 0x0000881501007387 */ /* 0x0007e20000100800 */
[----:B-1----:R-:W-:-:S02]  /*0810*/  HADD2.F32 R0, -RZ, R22.H0_H0 ;  /* 0x20000016ff007230 */ /* 0x002fc40000004100 */
[----:B--2---:R-:W-:-:S03]  /*0820*/  HADD2.F32 R20, -RZ, R22.H1_H1 ;  /* 0x30000016ff147230 */ /* 0x004fc60000004100 */
[----:B------:R1:W-:Y:S01]  /*0830*/  STL [R1+0x84], R0 ;  /* 0x0000840001007387 */ /* 0x0003e20000100800 */
[----:B---3--:R-:W-:-:S03]  /*0840*/  HADD2.F32 R21, -RZ, R23.H0_H0 ;  /* 0x20000017ff157230 */ /* 0x008fc60000004100 */
[----:B------:R2:W-:Y:S04]  /*0850*/  STL [R1+0x80], R20 ;  /* 0x0000801401007387 */ /* 0x0005e80000100800 */
[----:B------:R-:W-:Y:S01]  /*0860*/  STL [R1+0x7c], R21 ;  /* 0x00007c1501007387 */ /* 0x000fe20000100800 */
[----:B-1----:R-:W-:Y:S02]  /*0870*/  HADD2.F32 R0, -RZ, R23.H1_H1 ;  /* 0x30000017ff007230 */ /* 0x002fe40000004100 */
[----:B--2---:R-:W-:-:S03]  /*0880*/  HADD2.F32 R20, -RZ, R16.H0_H0 ;  /* 0x20000010ff147230 */ /* 0x004fc60000004100 */
[----:B------:R1:W-:Y:S01]  /*0890*/  STL [R1+0x78], R0 ;  /* 0x0000780001007387 */ /* 0x0003e20000100800 */
[----:B------:R-:W-:-:S03]  /*08a0*/  HADD2.F32 R16, -RZ, R16.H1_H1 ;  /* 0x30000010ff107230 */ /* 0x000fc60000004100 */
[----:B------:R-:W-:Y:S04]  /*08b0*/  STL [R1+0x74], R20 ;  /* 0x0000741401007387 */ /* 0x000fe80000100800 */
[----:B------:R2:W-:Y:S01]  /*08c0*/  STL [R1+0x70], R16 ;  /* 0x0000701001007387 */ /* 0x0005e20000100800 */
[--C-:B-1----:R-:W-:Y:S02]  /*08d0*/  HADD2.F32 R0, -RZ, R17.reuse.H0_H0 ;  /* 0x20000011ff007230 */ /* 0x102fe40000004100 */
[----:B------:R-:W-:-:S03]  /*08e0*/  HADD2.F32 R17, -RZ, R17.H1_H1 ;  /* 0x30000011ff117230 */ /* 0x000fc60000004100 */
[----:B------:R1:W-:Y:S01]  /*08f0*/  STL [R1+0x6c], R0 ;  /* 0x00006c0001007387 */ /* 0x0003e20000100800 */
[----:B--2---:R-:W-:-:S03]  /*0900*/  HADD2.F32 R16, -RZ, R18.H0_H0 ;  /* 0x20000012ff107230 */ /* 0x004fc60000004100 */
[----:B------:R2:W-:Y:S04]  /*0910*/  STL [R1+0x68], R17 ;  /* 0x0000681101007387 */ /* 0x0005e80000100800 */
[----:B------:R3:W-:Y:S01]  /*0920*/  STL [R1+0x64], R16 ;  /* 0x0000641001007387 */ /* 0x0007e20000100800 */
[----:B-1----:R-:W-:Y:S02]  /*0930*/  HADD2.F32 R0, -RZ, R18.H1_H1 ;  /* 0x30000012ff007230 */ /* 0x002fe40000004100 */
[----:B--2---:R-:W-:-:S03]  /*0940*/  HADD2.F32 R17, -RZ, R19.H0_H0 ;  /* 0x20000013ff117230 */ /* 0x004fc60000004100 */
[----:B------:R1:W-:Y:S01]  /*0950*/  STL [R1+0x60], R0 ;  /* 0x0000600001007387 */ /* 0x0003e20000100800 */
[----:B---3--:R-:W-:-:S03]  /*0960*/  HADD2.F32 R16, -RZ, R19.H1_H1 ;  /* 0x30000013ff107230 */ /* 0x008fc60000004100 */
[----:B------:R-:W-:Y:S04]  /*0970*/  STL [R1+0x5c], R17 ;  /* 0x00005c1101007387 */ /* 0x000fe80000100800 */
[----:B------:R2:W-:Y:S01]  /*0980*/  STL [R1+0x58], R16 ;  /* 0x0000581001007387 */ /* 0x0005e20000100800 */
[--C-:B-1----:R-:W-:Y:S02]  /*0990*/  HADD2.F32 R0, -RZ, R12.reuse.H0_H0 ;  /* 0x2000000cff007230 */ /* 0x102fe40000004100 */
[----:B------:R-:W-:-:S03]  /*09a0*/  HADD2.F32 R12, -RZ, R12.H1_H1 ;  /* 0x3000000cff0c7230 */ /* 0x000fc60000004100 */
[----:B------:R1:W-:Y:S01]  /*09b0*/  STL [R1+0x54], R0 ;  /* 0x0000540001007387 */ /* 0x0003e20000100800 */
[----:B--2---:R-:W-:-:S03]  /*09c0*/  HADD2.F32 R16, -RZ, R13.H0_H0 ;  /* 0x2000000dff107230 */ /* 0x004fc60000004100 */
[----:B------:R2:W-:Y:S04]  /*09d0*/  STL [R1+0x50], R12 ;  /* 0x0000500c01007387 */ /* 0x0005e80000100800 */
[----:B------:R-:W-:Y:S01]  /*09e0*/  STL [R1+0x4c], R16 ;  /* 0x00004c1001007387 */ /* 0x000fe20000100800 */
[----:B-1----:R-:W-:Y:S02]  /*09f0*/  HADD2.F32 R0, -RZ, R13.H1_H1 ;  /* 0x3000000dff007230 */ /* 0x002fe40000004100 */
[--C-:B------:R-:W-:Y:S02]  /*0a00*/  HADD2.F32 R13, -RZ, R14.reuse.H1_H1 ;  /* 0x3000000eff0d7230 */ /* 0x100fe40000004100 */
[----:B--2---:R-:W-:Y:S01]  /*0a10*/  HADD2.F32 R12, -RZ, R14.H0_H0 ;  /* 0x2000000eff0c7230 */ /* 0x004fe20000004100 */
        /* <DEDUP_REMOVED lines=10> */
[--C-:B------:R-:W-:Y:S02]  /*0ac0*/  HADD2.F32 R8, -RZ, R9.reuse.H1_H1 ;  /* 0x30000009ff087230 */ /* 0x100fe40000004100 */
[----:B--2---:R-:W-:Y:S01]  /*0ad0*/  HADD2.F32 R12, -RZ, R9.H0_H0 ;  /* 0x20000009ff0c7230 */ /* 0x004fe20000004100 */
[----:B------:R1:W-:Y:S01]  /*0ae0*/  STL [R1+0x30], R0 ;  /* 0x0000300001007387 */ /* 0x0003e20000100800 */
[----:B------:R-:W-:-:S03]  /*0af0*/  HADD2.F32 R9, -RZ, R10.H1_H1 ;  /* 0x3000000aff097230 */ /* 0x000fc60000004100 */
[----:B------:R-:W-:Y:S04]  /*0b00*/  STL [R1+0x2c], R12 ;  /* 0x00002c0c01007387 */ /* 0x000fe80000100800 */
[----:B------:R2:W-:Y:S01]  /*0b10*/  STL [R1+0x28], R8 ;  /* 0x0000280801007387 */ /* 0x0005e20000100800 */
[----:B-1----:R-:W-:-:S05]  /*0b20*/  HADD2.F32 R0, -RZ, R10.H0_H0 ;  /* 0x2000000aff007230 */ /* 0x002fca0000004100 */
        /* <DEDUP_REMOVED lines=8> */
[----:B------:R2:W-:Y:S01]  /*0bb0*/  STL [R1+0x14], R9 ;  /* 0x0000140901007387 */ /* 0x0005e20000100800 */
[----:B------:R-:W-:Y:S02]  /*0bc0*/  HADD2.F32 R248, -RZ, R241.H0_H0 ;  /* 0x200000f1fff87230 */ /* 0x000fe40000004100 */
[----:B------:R-:W-:Y:S01]  /*0bd0*/  HADD2.F32 R241, -RZ, R4.H1_H1 ;  /* 0x30000004fff17230 */ /* 0x000fe20000004100 */
[----:B------:R3:W-:Y:S01]  /*0be0*/  STL [R1+0x10], R8 ;  /* 0x0000100801007387 */ /* 0x0007e20000100800 */
[--C-:B-1----:R-:W-:Y:S02]  /*0bf0*/  HADD2.F32 R0, -RZ, R249.reuse.H0_H0 ;  /* 0x200000f9ff007230 */ /* 0x102fe40000004100 */
[----:B--2---:R-:W-:-:S03]  /*0c00*/  HADD2.F32 R9, -RZ, R249.H1_H1 ;  /* 0x300000f9ff097230 */ /* 0x004fc60000004100 */
[----:B------:R1:W-:Y:S01]  /*0c10*/  STL [R1+0xc], R0 ;  /* 0x00000c0001007387 */ /* 0x0003e20000100800 */
[----:B------:R-:W-:Y:S02]  /*0c20*/  HADD2.F32 R249, -RZ, R240.H1_H1 ;  /* 0x300000f0fff97230 */ /* 0x000fe40000004100 */
[--C-:B---3--:R-:W-:Y:S01]  /*0c30*/  HADD2.F32 R8, -RZ, R250.reuse.H0_H0 ;  /* 0x200000faff087230 */ /* 0x108fe20000004100 */
[----:B------:R2:W-:Y:S04]  /*0c40*/  STL [R1+0x8], R9 ;  /* 0x0000080901007387 */ /* 0x0005e80000100800 */
[----:B------:R2:W-:Y:S01]  /*0c50*/  STL [R1+0x4], R8 ;  /* 0x0000040801007387 */ /* 0x0005e20000100800 */
[----:B-1----:R-:W-:Y:S02]  /*0c60*/  HADD2.F32 R0, -RZ, R250.H1_H1 ;  /* 0x300000faff007230 */ /* 0x002fe40000004100 */
[----:B------:R-:W-:-:S02]  /*0c70*/  HADD2.F32 R250, -RZ, R240.H0_H0 ;  /* 0x200000f0fffa7230 */ /* 0x000fc40000004100 */
[----:B------:R-:W-:Y:S01]  /*0c80*/  HADD2.F32 R240, -RZ, R5.H0_H0 ;  /* 0x20000005fff07230 */ /* 0x000fe20000004100 */
[----:B0-----:R2:W-:Y:S04]  /*0c90*/  STL [R1], R0 ;  /* 0x0000000001007387 */ /* 0x0015e80000100800 */
.L_x_7685:
        /* <DEDUP_REMOVED lines=26> */
.L_x_7589:
[----:B------:R-:W-:Y:S02]  /*0e40*/  IADD3 R168, R4, 0x100, RZ ;  /* 0x0000010004a87810 */ /* 0x000fe40007ffe0ff */
.L_x_7588:
[----:B------:R-:W-:Y:S05]  /*0e50*/  BSYNC B1 ;  /* 0x0000000000017941 */ /* 0x000fea0003800000 */
.L_x_7587:
        /* <DEDUP_REMOVED lines=8> */
.L_x_7592:
[----:B------:R-:W-:Y:S02]  /*0ee0*/  IADD3 R168, R168, 0x100, RZ ;  /* 0x00000100a8a87810 */ /* 0x000fe40007ffe0ff */
.L_x_7591:
[----:B------:R-:W-:Y:S05]  /*0ef0*/  BSYNC B1 ;  /* 0x0000000000017941 */ /* 0x000fea0003800000 */
.L_x_7590:
        /* <DEDUP_REMOVED lines=8> */
.L_x_7595:
[----:B------:R-:W-:Y:S02]  /*0f80*/  IADD3 R168, R168, 0x100, RZ ;  /* 0x00000100a8a87810 */ /* 0x000fe40007ffe0ff */
.L_x_7594:
[----:B------:R-:W-:Y:S05]  /*0f90*/  BSYNC B1 ;  /* 0x0000000000017941 */ /* 0x000fea0003800000 */
.L_x_7593:
[----:B------:R-:W-:Y:S01]  /*0fa0*/  ISETP.NE.U32.AND P0, PT, RZ, c[0x0][0x218], PT ;  /* 0x00008600ff007a0c */ /* 0x000fe20003f05070 */
[----:B------:R-:W-:Y:S01]  /*0fb0*/  HFMA2.MMA R219, -RZ, RZ, 0, 0 ;  /* 0x00000000ffdb7435 */ /* 0x000fe200000001ff */
        /* <DEDUP_REMOVED lines=8> */
.L_x_7586:
        /* <DEDUP_REMOVED lines=9> */
[----:B------:R-:W-:Y:S01]  /*10d0*/  HFMA2.MMA R219, -RZ, RZ, 0, 0 ;  /* 0x00000000ffdb7435 */ /* 0x000fe200000001ff */
[----:B------:R-:W-:Y:S02]  /*10e0*/  MOV R217, RZ ;  /* 0x000000ff00d97202 */ /* 0x000fe40000000f00 */
[----:B------:R-:W-:Y:S02]  /*10f0*/  MOV R221, R4 ;  /* 0x0000000400dd7202 */ /* 0x000fe40000000f00 */
[----:B--2---:R-:W-:Y:S01]  /*1100*/  FSEL R212, R168, RZ, !P0 ;  /* 0x000000ffa8d47208 */ /* 0x004fe20004000000 */
[----:B------:R-:W-:Y:S05]  /*1110*/  @!P1 BRA `(.L_x_7598) ;  /* 0x0000054000009947 */ /* 0x000fea0003800000 */
[----:B------:R-:W-:Y:S01]  /*1120*/  IMAD.WIDE.U32 R176, R4, R173, c[0x0][0x188] ;  /* 0x0000620004b07625 */ /* 0x000fe200078e00ad */
[----:B------:R-:W-:Y:S01]  /*1130*/  MOV R172, 0x10 ;  /* 0x0000001000ac7802 */ /* 0x000fe20000000f00 */
[----:B------:R-:W2:Y:S04]  /*1140*/  LDL R230, [R1+0xb0] ;  /* 0x0000b00001e67983 */ /* 0x000ea80000100800 */
[----:B------:R0:W3:Y:S01]  /*1150*/  LDG.E.128 R168, [R176.64] ;  /* 0x00000004b0a87981 */ /* 0x0000e2000c1e1d00 */
[----:B------:R-:W-:Y:S01]  /*1160*/  ISETP.NE.U32.AND P0, PT, RZ, c[0x0][0x218], PT ;  /* 0x00008600ff007a0c */ /* 0x000fe20003f05070 */
[----:B------:R-:W-:-:S02]  /*1170*/  IMAD.WIDE.U32 R172, R218, R172, c[0x0][0x208] ;  /* 0x00008200daac7625 */ /* 0x000fc400078e00ac */
[----:B------:R-:W4:Y:S01]  /*1180*/  LDL R226, [R1+0xac] ;  /* 0x0000ac0001e27983 */ /* 0x000f220000100800 */
[----:B------:R-:W-:-:S03]  /*1190*/  ISETP.NE.AND.EX P0, PT, RZ, c[0x0][0x21c], PT, P0 ;  /* 0x00008700ff007a0c */ /* 0x000fc60003f05300 */
[----:B------:R-:W2:Y:S04]  /*11a0*/  LDG.E.128 R172, [R172.64] ;  /* 0x00000004acac7981 */ /* 0x000ea8000c1e1d00 */
[----:B0-----:R-:W4:Y:S04]  /*11b0*/  LDG.E.128 R176, [R176.64+0x10] ;  /* 0x00001004b0b07981 */ /* 0x001f28000c1e1d00 */
[----:B------:R-:W4:Y:S04]  /*11c0*/  LDL R221, [R1+0xa8] ;  /* 0x0000a80001dd7983 */ /* 0x000f280000100800 */
        /* <DEDUP_REMOVED lines=9> */
[----:B------:R-:W-:Y:S01]  /*1260*/  FADD.FTZ R5, -R212, R168 ;  /* 0x000000a8d4057221 */ /* 0x000fe20000010100 */
[----:B--2---:R-:W-:-:S03]  /*1270*/  HADD2.F32 R7, -RZ, R172.H0_H0 ;  /* 0x200000acff077230 */ /* 0x004fc60000004100 */
[----:B------:R-:W-:Y:S01]  /*1280*/  FMUL.FTZ R5, R0, R5 ;  /* 0x0000000500057220 */ /* 0x000fe20000410000 */
[----:B------:R-:W-:Y:S01]  /*1290*/  HADD2.F32 R172, -RZ, R172.H1_H1 ;  /* 0x300000acffac7230 */ /* 0x000fe20000004100 */
[----:B------:R-:W-:Y:S02]  /*12a0*/  FADD.FTZ R170, -R212, R170 ;  /* 0x000000aad4aa7221 */ /* 0x000fe40000010100 */
[----:B------:R-:W-:Y:S02]  /*12b0*/  FFMA.FTZ R32, R5, R7, R32 ;  /* 0x0000000705207223 */ /* 0x000fe40000010020 */
[----:B------:R-:W-:Y:S02]  /*12c0*/  FADD.FTZ R60, R60, R7 ;  /* 0x000000073c3c7221 */ /* 0x000fe40000010000 */
[----:B------:R-:W-:Y:S01]  /*12d0*/  FADD.FTZ R169, -R212, R169 ;  /* 0x000000a9d4a97221 */ /* 0x000fe20000010100 */
[----:B------:R-:W-:Y:S01]  /*12e0*/  HADD2.F32 R228, -RZ, R173.H0_H0 ;  /* 0x200000adffe47230 */ /* 0x000fe20000004100 */
[----:B------:R-:W-:-:S02]  /*12f0*/  FMUL.FTZ R229, R0, R170 ;  /* 0x000000aa00e57220 */ /* 0x000fc40000410000 */
[----:B------:R-:W-:Y:S02]  /*1300*/  FMUL.FTZ R231, R0, R169 ;  /* 0x000000a900e77220 */ /* 0x000fe40000410000 */
[----:B------:R-:W-:Y:S01]  /*1310*/  FMUL.FTZ R230, R230, R172 ;  /* 0x000000ace6e67220 */ /* 0x000fe20000410000 */
[----:B------:R-:W-:Y:S01]  /*1320*/  HADD2.F32 R173, -RZ, R173.H1_H1 ;  /* 0x300000adffad7230 */ /* 0x000fe20000004100 */
        /* <DEDUP_REMOVED lines=8> */
[----:B------:R-:W-:Y:S01]  /*13b0*/  HADD2.F32 R224, -RZ, R174.H0_H0 ;  /* 0x200000aeffe07230 */ /* 0x000fe20000004100 */
[----:B------:R-:W-:-:S02]  /*13c0*/  FFMA.FTZ R169, R231, R230, R169 ;  /* 0x000000e6e7a97223 */ /* 0x000fc400000100a9 */
        /* <DEDUP_REMOVED lines=8> */
[----:B------:R-:W-:Y:S02]  /*1450*/  FMUL.FTZ R224, R219, R224 ;  /* 0x000000e0dbe07220 */ /* 0x000fe40000410000 */
[----:B------:R-:W-:Y:S02]  /*1460*/  FADD.FTZ R168, R168, R226 ;  /* 0x000000e2a8a87221 */ /* 0x000fe40000010000 */
[C---:B------:R-:W-:Y:S02]  /*1470*/  FADD.FTZ R177, -R212.reuse, R177 ;  /* 0x000000b1d4b17221 */ /* 0x040fe40000010100 */
[----:B------:R-:W-:Y:S01]  /*1480*/  FFMA.FTZ R170, R227, R226, R169 ;  /* 0x000000e2e3aa7223 */ /* 0x000fe200000100a9 */
[----:B------:R-:W-:Y:S01]  /*1490*/  HADD2.F32 R8, -RZ, R175.H0_H0 ;  /* 0x200000afff087230 */ /* 0x000fe20000004100 */
[----:B------:R-:W-:-:S02]  /*14a0*/  FADD.FTZ R6, -R212, R179 ;  /* 0x000000b3d4067221 */ /* 0x000fc40000010100 */
[----:B------:R-:W-:Y:S02]  /*14b0*/  FMUL.FTZ R210, R0, R178 ;  /* 0x000000b200d27220 */ /* 0x000fe40000410000 */
[----:B------:R-:W-:Y:S02]  /*14c0*/  FADD.FTZ R169, R168, R224 ;  /* 0x000000e0a8a97221 */ /* 0x000fe40000010000 */
[C---:B------:R-:W-:Y:S02]  /*14d0*/  FMUL.FTZ R223, R0.reuse, R177 ;  /* 0x000000b100df7220 */ /* 0x040fe40000410000 */
[----:B------:R-:W-:Y:S02]  /*14e0*/  FMUL.FTZ R211, R211, R174 ;  /* 0x000000aed3d37220 */ /* 0x000fe40000410000 */
[----:B------:R-:W-:Y:S01]  /*14f0*/  FFMA.FTZ R168, R225, R224, R170 ;  /* 0x000000e0e1a87223 */ /* 0x000fe200000100aa */
[----:B------:R-:W-:Y:S01]  /*1500*/  HADD2.F32 R9, -RZ, R175.H1_H1 ;  /* 0x300000afff097230 */ /* 0x000fe20000004100 */
        /* <DEDUP_REMOVED lines=21> */
.L_x_7598:
[----:B------:R-:W-:Y:S05]  /*1660*/  BSYNC B1 ;  /* 0x0000000000017941 */ /* 0x000fea0003800000 */
.L_x_7597:
[----:B------:R-:W-:Y:S01]  /*1670*/  BSSY B1, `(.L_x_7599) ;  /* 0x0000058000017945 */ /* 0x000fe20003800000 */
[----:B------:R-:W-:Y:S05]  /*1680*/  @!P2 BRA `(.L_x_7600) ;  /* 0x000005600000a947 */ /* 0x000fea0003800000 */
[----:B------:R-:W-:Y:S01]  /*1690*/  HFMA2.MMA R202, -RZ, RZ, 0, 1.9073486328125e-06 ;  /* 0x00000020ffca7435 */ /* 0x000fe200000001ff */
[----:B------:R-:W-:Y:S01]  /*16a0*/  MOV R172, 0x10 ;  /* 0x0000001000ac7802 */ /* 0x000fe20000000f00 */
[----:B------:R-:W2:Y:S04]  /*16b0*/  LDL R214, [R1+0x90] ;  /* 0x0000900001d67983 */ /* 0x000ea80000100800 */
[----:B------:R-:W-:Y:S01]  /*16c0*/  IMAD.WIDE.U32 R172, R218, R172, c[0x0][0x208] ;  /* 0x00008200daac7625 */ /* 0x000fe200078e00ac */
[----:B------:R-:W-:Y:S01]  /*16d0*/  ISETP.NE.U32.AND P0, PT, RZ, c[0x0][0x218], PT ;  /* 0x00008600ff007a0c */ /* 0x000fe20003f05070 */
[----:B------:R-:W3:Y:S02]  /*16e0*/  LDL R203, [R1+0x8c] ;  /* 0x00008c0001cb7983 */ /* 0x000ee40000100800 */
[----:B------:R-:W-:-:S02]  /*16f0*/  IMAD.WIDE.U32 R176, R221, R202, c[0x0][0x188] ;  /* 0x00006200ddb07625 */ /* 0x000fc400078e00ca */
        /* <DEDUP_REMOVED lines=17> */
[--C-:B----4-:R-:W-:Y:S01]  /*1810*/  HADD2.F32 R216, -RZ, R172.reuse.H0_H0 ;  /* 0x200000acffd87230 */ /* 0x110fe20000004100 */
[----:B------:R-:W-:Y:S01]  /*1820*/  FADD.FTZ R169, -R212, R169 ;  /* 0x000000a9d4a97221 */ /* 0x000fe20000010100 */
[----:B------:R-:W-:-:S03]  /*1830*/  HADD2.F32 R172, -RZ, R172.H1_H1 ;  /* 0x300000acffac7230 */ /* 0x000fc60000004100 */
[----:B------:R-:W-:Y:S02]  /*1840*/  FFMA.FTZ R40, R220, R216, R40 ;  /* 0x000000d8dc287223 */ /* 0x000fe40000010028 */
[----:B------:R-:W-:Y:S01]  /*1850*/  FADD.FTZ R68, R68, R216 ;  /* 0x000000d844447221 */ /* 0x000fe20000010000 */
[--C-:B------:R-:W-:Y:S01]  /*1860*/  HADD2.F32 R187, -RZ, R173.reuse.H0_H0 ;  /* 0x200000adffbb7230 */ /* 0x100fe20000004100 */
[----:B------:R-:W-:Y:S02]  /*1870*/  FMUL.FTZ R215, R0, R169 ;  /* 0x000000a900d77220 */ /* 0x000fe40000410000 */
[----:B------:R-:W-:Y:S01]  /*1880*/  FMUL.FTZ R214, R214, R172 ;  /* 0x000000acd6d67220 */ /* 0x000fe20000410000 */
[----:B------:R-:W-:Y:S01]  /*1890*/  HADD2.F32 R173, -RZ, R173.H1_H1 ;  /* 0x300000adffad7230 */ /* 0x000fe20000004100 */
[----:B---3--:R-:W-:Y:S02]  /*18a0*/  FADD.FTZ R176, -R212, R176 ;  /* 0x000000b0d4b07221 */ /* 0x008fe40000010100 */
[----:B------:R-:W-:-:S02]  /*18b0*/  FFMA.FTZ R42, R213, R187, R42 ;  /* 0x000000bbd52a7223 */ /* 0x000fc4000001002a */
[----:B------:R-:W-:Y:S02]  /*18c0*/  FADD.FTZ R70, R70, R187 ;  /* 0x000000bb46467221 */ /* 0x000fe40000010000 */
[----:B------:R-:W-:Y:S02]  /*18d0*/  FADD.FTZ R171, -R212, R171 ;  /* 0x000000abd4ab7221 */ /* 0x000fe40000010100 */
[----:B------:R-:W-:Y:S01]  /*18e0*/  FMUL.FTZ R187, R203, R187 ;  /* 0x000000bbcbbb7220 */ /* 0x000fe20000410000 */
[--C-:B------:R-:W-:Y:S01]  /*18f0*/  HADD2.F32 R189, -RZ, R174.reuse.H0_H0 ;  /* 0x200000aeffbd7230 */ /* 0x100fe20000004100 */
[C---:B0-----:R-:W-:Y:S02]  /*1900*/  FMUL.FTZ R183, R0.reuse, R176 ;  /* 0x000000b000b77220 */ /* 0x041fe40000410000 */
[----:B------:R-:W-:Y:S02]  /*1910*/  FMUL.FTZ R182, R0, R171 ;  /* 0x000000ab00b67220 */ /* 0x000fe40000410000 */
        /* <DEDUP_REMOVED lines=8> */
[C---:B------:R-:W-:Y:S02]  /*19a0*/  FMUL.FTZ R185, R0.reuse, R178 ;  /* 0x000000b200b97220 */ /* 0x040fe40000410000 */
[----:B------:R-:W-:-:S02]  /*19b0*/  FMUL.FTZ R184, R0, R177 ;  /* 0x000000b100b87220 */ /* 0x000fc40000410000 */
[----:B------:R-:W-:Y:S01]  /*19c0*/  FMUL.FTZ R190, R190, R174 ;  /* 0x000000aebebe7220 */ /* 0x000fe20000410000 */
[----:B------:R-:W-:Y:S01]  /*19d0*/  HADD2.F32 R175, -RZ, R175.H1_H1 ;  /* 0x300000afffaf7230 */ /* 0x000fe20000004100 */
        /* <DEDUP_REMOVED lines=33> */
.L_x_7600:
[----:B------:R-:W-:Y:S05]  /*1bf0*/  BSYNC B1 ;  /* 0x0000000000017941 */ /* 0x000fea0003800000 */
.L_x_7599:
[----:B------:R-:W-:Y:S01]  /*1c00*/  BSSY B1, `(.L_x_7601) ;  /* 0x0000058000017945 */ /* 0x000fe20003800000 */
[----:B------:R-:W-:Y:S05]  /*1c10*/  @!P3 BRA `(.L_x_7602) ;  /* 0x000005600000b947 */ /* 0x000fea0003800000 */
[----:B------:R-:W-:Y:S01]  /*1c20*/  MOV R16, 0x10 ;  /* 0x0000001000107802 */ /* 0x000fe20000000f00 */
[----:B------:R-:W2:Y:S01]  /*1c30*/  LDL R174, [R1+0x74] ;  /* 0x0000740001ae7983 */ /* 0x000ea20000100800 */
[----:B------:R-:W-:-:S03]  /*1c40*/  HFMA2.MMA R168, -RZ, RZ, 0, 1.9073486328125e-06 ;  /* 0x00000020ffa87435 */ /* 0x000fc600000001ff */
[----:B------:R-:W-:Y:S01]  /*1c50*/  IMAD.WIDE.U32 R16, R218, R16, c[0x0][0x208] ;  /* 0x00008200da107625 */ /* 0x000fe200078e0010 */
[----:B------:R-:W3:Y:S04]  /*1c60*/  LDL R179, [R1+0x6c] ;  /* 0x00006c0001b37983 */ /* 0x000ee80000100800 */
[----:B------:R-:W4:Y:S02]  /*1c70*/  LDL R202, [R1+0x70] ;  /* 0x0000700001ca7983 */ /* 0x000f240000100800 */
[----:B------:R-:W-:Y:S02]  /*1c80*/  IMAD.WIDE.U32 R20, R221, R168, c[0x0][0x188] ;  /* 0x00006200dd147625 */ /* 0x000fe400078e00a8 */
        /* <DEDUP_REMOVED lines=12> */
[----:B--2---:R-:W-:Y:S02]  /*1d50*/  HADD2.F32 R172, -RZ, R16.H0_H0 ;  /* 0x20000010ffac7230 */ /* 0x004fe40000004100 */
[--C-:B------:R-:W-:Y:S02]  /*1d60*/  HADD2.F32 R168, -RZ, R18.reuse.H0_H0 ;  /* 0x20000012ffa87230 */ /* 0x100fe40000004100 */
[----:B------:R-:W-:Y:S01]  /*1d70*/  HADD2.F32 R169, -RZ, R18.H1_H1 ;  /* 0x30000012ffa97230 */ /* 0x000fe20000004100 */
[----:B------:R-:W-:-:S02]  /*1d80*/  FMUL.FTZ R18, R174, R172 ;  /* 0x000000acae127220 */ /* 0x000fc40000410000 */
[----:B------:R-:W2:Y:S01]  /*1d90*/  LDL R174, [R1+0x58] ;  /* 0x0000580001ae7983 */ /* 0x000ea20000100800 */
[C---:B---3--:R-:W-:Y:S02]  /*1da0*/  FADD.FTZ R10, -R212.reuse, R12 ;  /* 0x0000000cd40a7221 */ /* 0x048fe40000010100 */
[----:B------:R-:W-:Y:S01]  /*1db0*/  FADD.FTZ R12, -R212, R14 ;  /* 0x0000000ed40c7221 */ /* 0x000fe20000010100 */
[--C-:B------:R-:W-:Y:S02]  /*1dc0*/  HADD2.F32 R170, -RZ, R17.reuse.H0_H0 ;  /* 0x20000011ffaa7230 */ /* 0x100fe40000004100 */
[----:B------:R-:W-:Y:S01]  /*1dd0*/  HADD2.F32 R173, -RZ, R16.H1_H1 ;  /* 0x30000010ffad7230 */ /* 0x000fe20000004100 */
[----:B-----5:R-:W-:Y:S02]  /*1de0*/  FMUL.FTZ R12, R0, R12 ;  /* 0x0000000c000c7220 */ /* 0x020fe40000410000 */
[----:B------:R-:W-:Y:S02]  /*1df0*/  FADD.FTZ R11, -R212, R13 ;  /* 0x0000000dd40b7221 */ /* 0x000fe40000010100 */
[----:B------:R-:W-:Y:S01]  /*1e00*/  FMUL.FTZ R10, R0, R10 ;  /* 0x0000000a000a7220 */ /* 0x000fe20000410000 */
[----:B------:R-:W-:Y:S01]  /*1e10*/  HADD2.F32 R171, -RZ, R17.H1_H1 ;  /* 0x30000011ffab7230 */ /* 0x000fe20000004100 */
[----:B----4-:R-:W-:Y:S01]  /*1e20*/  FADD.FTZ R14, -R212, R20 ;  /* 0x00000014d40e7221 */ /* 0x010fe20000010100 */
[--C-:B------:R-:W-:Y:S01]  /*1e30*/  HADD2.F32 R180, -RZ, R19.reuse.H0_H0 ;  /* 0x20000013ffb47230 */ /* 0x100fe20000004100 */
[----:B------:R-:W-:Y:S01]  /*1e40*/  FFMA.FTZ R50, R12, R170, R50 ;  /* 0x000000aa0c327223 */ /* 0x000fe20000010032 */
[----:B------:R-:W-:Y:S01]  /*1e50*/  HADD2.F32 R181, -RZ, R19.H1_H1 ;  /* 0x30000013ffb57230 */ /* 0x000fe20000004100 */
        /* <DEDUP_REMOVED lines=50> */
.L_x_7602:
[----:B------:R-:W-:Y:S05]  /*2180*/  BSYNC B1 ;  /* 0x0000000000017941 */ /* 0x000fea0003800000 */
.L_x_7601:
[----:B------:R-:W-:-:S13]  /*2190*/  ISETP.GE.U32.AND P0, PT, R3, 0x400, PT ;  /* 0x000004000300780c */ /* 0x000fda0003f06070 */
        /* <DEDUP_REMOVED lines=13> */
[----:B0-----:R-:W3:Y:S04]  /*2270*/  LDG.E.128 R172, [R172.64+0x10] ;  /* 0x00001004acac7981 */ /* 0x001ee8000c1e1d00 */
[----:B------:R-:W3:Y:S01]  /*2280*/  LDL R207, [R1+0x44] ;  /* 0x0000440001cf7983 */ /* 0x000ee20000100800 */
[----:B------:R-:W-:-:S03]  /*2290*/  @P0 IMAD.WIDE.U32 R194, R221, R202, c[0x0][0x218] ;  /* 0x00008600ddc20625 */ /* 0x000fc600078e00ca */
[----:B------:R-:W3:Y:S04]  /*22a0*/  LDL R203, [R1+0x40] ;  /* 0x0000400001cb7983 */ /* 0x000ee80000100800 */
[----:B------:R-:W3:Y:S04]  /*22b0*/  LDL R202, [R1+0x3c] ;  /* 0x00003c0001ca7983 */ /* 0x000ee80000100800 */
[----:B------:R0:W5:Y:S04]  /*22c0*/  @P0 LDG.E.128 R28, [R194.64] ;  /* 0x00000004c21c0981 */ /* 0x000168000c1e1d00 */
[----:B------:R0:W5:Y:S01]  /*22d0*/  @P0 LDG.E.128 R24, [R194.64+0x10] ;  /* 0x00001004c2180981 */ /* 0x000162000c1e1d00 */
[----:B--2---:R-:W-:-:S04]  /*22e0*/  FADD.FTZ R170, -R212, R170 ;  /* 0x000000aad4aa7221 */ /* 0x004fc80000010100 */
[----:B0----5:R-:W-:Y:S02]  /*22f0*/  FMUL.FTZ R194, R0, R170 ;  /* 0x000000aa00c27220 */ /* 0x021fe40000410000 */
[----:B------:R-:W2:Y:S01]  /*2300*/  LDL R170, [R1+0x38] ;  /* 0x0000380001aa7983 */ /* 0x000ea20000100800 */
[----:B------:R-:W-:Y:S01]  /*2310*/  FADD.FTZ R168, -R212, R168 ;  /* 0x000000a8d4a87221 */ /* 0x000fe20000010100 */
[----:B----4-:R-:W-:-:S03]  /*2320*/  HADD2.F32 R200, -RZ, R176.H0_H0 ;  /* 0x200000b0ffc87230 */ /* 0x010fc60000004100 */
[----:B------:R-:W-:Y:S01]  /*2330*/  FMUL.FTZ R222, R0, R168 ;  /* 0x000000a800de7220 */ /* 0x000fe20000410000 */
[----:B------:R-:W-:Y:S01]  /*2340*/  HADD2.F32 R176, -RZ, R176.H1_H1 ;  /* 0x300000b0ffb07230 */ /* 0x000fe20000004100 */
[----:B------:R-:W-:Y:S02]  /*2350*/  FADD.FTZ R169, -R212, R169 ;  /* 0x000000a9d4a97221 */ /* 0x000fe40000010100 */
[-C--:B------:R-:W-:Y:S02]  /*2360*/  FFMA.FTZ R152, R222, R200.reuse, R152 ;  /* 0x000000c8de987223 */ /* 0x080fe40000010098 */
[----:B------:R-:W-:Y:S02]  /*2370*/  FADD.FTZ R56, R56, R200 ;  /* 0x000000c838387221 */ /* 0x000fe40000010000 */
[----:B---3--:R-:W-:Y:S01]  /*2380*/  FMUL.FTZ R200, R218, R200 ;  /* 0x000000c8dac87220 */ /* 0x008fe20000410000 */
[----:B------:R-:W-:Y:S01]  /*2390*/  HADD2.F32 R204, -RZ, R177.H0_H0 ;  /* 0x200000b1ffcc7230 */ /* 0x000fe20000004100 */
        /* <DEDUP_REMOVED lines=50> */
[----:B--2---:R-:W-:-:S04]  /*26c0*/  FMUL.FTZ R209, R170, R179 ;  /* 0x000000b3aad17220 */ /* 0x004fc80000410000 */
[----:B------:R-:W-:Y:S02]  /*26d0*/  FADD.FTZ R219, R169, R209 ;  /* 0x000000d1a9db7221 */ /* 0x000fe40000010000 */
[----:B------:R-:W-:Y:S02]  /*26e0*/  FFMA.FTZ R217, R199, R209, R168 ;  /* 0x000000d1c7d97223 */ /* 0x000fe400000100a8 */
.L_x_7596:
[----:B------:R-:W-:Y:S05]  /*26f0*/  BSYNC B0 ;  /* 0x0000000000007941 */ /* 0x000fea0003800000 */
.L_x_7585:
        /* <DEDUP_REMOVED lines=8> */
.L_x_7692:
        /* <DEDUP_REMOVED lines=18> */
.L_x_7693:
[----:B---3-5:R-:W-:Y:S01]  /*28a0*/  ISETP.GE.AND P5, PT, R232, 0x1, PT ;  /* 0x00000001e800780c */ /* 0x028fe20003fa6270 */
[----:B------:R-:W-:Y:S01]  /*28b0*/  FADD.FTZ R168, R171, R219 ;  /* 0x000000dbaba87221 */ /* 0x000fe20000010000 */
[----:B------:R-:W-:Y:S01]  /*28c0*/  @!P0 LOP3.LUT R170, R172, 0x7, RZ, 0xc0, !PT ;  /* 0x00000007acaa8812 */ /* 0x000fe200078ec0ff */
[----:B-1----:R-:W-:Y:S01]  /*28d0*/  FADD.FTZ R169, R169, R217 ;  /* 0x000000d9a9a97221 */ /* 0x002fe20000010000 */
[----:B------:R-:W1:Y:S01]  /*28e0*/  S2R R174, SR_TID.X ;  /* 0x0000000000ae7919 */ /* 0x000e620000002100 */
[----:B------:R-:W-:Y:S01]  /*28f0*/  WARPSYNC 0xffffffff ;  /* 0xffffffff00007948 */ /* 0x000fe20003800000 */
[----:B------:R-:W-:Y:S01]  /*2900*/  @!P0 IADD3 R170, R173, R170, RZ ;  /* 0x000000aaadaa8210 */ /* 0x000fe20007ffe0ff */
[----:B------:R-:W-:Y:S01]  /*2910*/  HFMA2.MMA R172, -RZ, RZ, 0, 0 ;  /* 0x00000000ffac7435 */ /* 0x000fe200000001ff */
        /* <DEDUP_REMOVED lines=39> */
.L_x_7608:
[----:B------:R-:W-:Y:S05]  /*2b90*/  BSYNC B1 ;  /* 0x0000000000017941 */ /* 0x000fea0003800000 */
.L_x_7607:
        /* <DEDUP_REMOVED lines=11> */
.L_x_7610:
[----:B------:R-:W-:Y:S05]  /*2c50*/  BSYNC B1 ;  /* 0x0000000000017941 */ /* 0x000fea0003800000 */
.L_x_7609:
[----:B------:R-:W3:Y:S01]  /*2c60*/  LDL R173, [R1+0x34] ;  /* 0x0000340001ad7983 */ /* 0x000ee20000100800 */
[----:B------:R-:W-:Y:S01]  /*2c70*/  ISETP.NE.U32.AND P6, PT, RZ, c[0x0][0x258], PT ;  /* 0x00009600ff007a0c */ /* 0x000fe20003fc5070 */
[----:B-----5:R-:W-:Y:S01]  /*2c80*/  @P5 HADD2.F32 R169, -RZ, R156.H0_H0 ;  /* 0x2000009cffa95230 */ /* 0x020fe20000004100 */
[----:B------:R-:W-:Y:S01]  /*2c90*/  @!P4 ISETP.NE.U32.AND P0, PT, RZ, c[0x0][0x218], PT ;  /* 0x00008600ff00ca0c */ /* 0x000fe20003f05070 */
[----:B------:R-:W-:Y:S01]  /*2ca0*/  BSSY B1, `(.L_x_7611) ;  /* 0x0000013000017945 */ /* 0x000fe20003800000 */
[----:B------:R-:W-:Y:S02]  /*2cb0*/  ISETP.NE.AND.EX P6, PT, RZ, c[0x0][0x25c], PT, P6 ;  /* 0x00009700ff007a0c */ /* 0x000fe40003fc5360 */
[----:B------:R-:W-:Y:S02]  /*2cc0*/  @!P4 ISETP.NE.AND.EX P0, PT, RZ, c[0x0][0x21c], PT, P0 ;  /* 0x00008700ff00ca0c */ /* 0x000fe40003f05300 */
[C---:B------:R-:W-:Y:S01]  /*2cd0*/  SEL R160, R168.reuse, R160, P6 ;  /* 0x000000a0a8a07207 */ /* 0x040fe20003000000 */
[----:B------:R-:W-:-:S04]  /*2ce0*/  @P5 FMUL.FTZ R168, R168, c[0x0][0x1ec] ;  /* 0x00007b00a8a85a20 */ /* 0x000fc80000410000 */
[----:B------:R-:W-:Y:S02]  /*2cf0*/  @P5 FFMA.FTZ R92, R168, R169, R92 ;  /* 0x000000a9a85c5223 */ /* 0x000fe4000001005c */
[----:B---3--:R-:W-:-:S05]  /*2d00*/  @P5 FMUL.FTZ R168, R173, R168 ;  /* 0x000000a8ada85220 */ /* 0x008fca0000410000 */
[----:B------:R-:W-:-:S04]  /*2d10*/  @P5 F2FP.PACK_AB R168, RZ, R168 ;  /* 0x000000a8ffa8523e */ /* 0x000fc800000000ff */
        /* <DEDUP_REMOVED lines=11> */
.L_x_7612:
[----:B------:R-:W-:Y:S05]  /*2dd0*/  BSYNC B1 ;  /* 0x0000000000017941 */ /* 0x000fea0003800000 */
.L_x_7611:
[----:B------:R-:W3:Y:S01]  /*2de0*/  LDL R173, [R1+0x30] ;  /* 0x0000300001ad7983 */ /* 0x000ee20000100800 */
[C---:B------:R-:W-:Y:S01]  /*2df0*/  SEL R161, R168.reuse, R161, P6 ;  /* 0x000000a1a8a17207 */ /* 0x040fe20003000000 */
[----:B------:R-:W-:Y:S01]  /*2e00*/  @P5 HADD2.F32 R169, -RZ, R156.H1_H1 ;  /* 0x3000009cffa95230 */ /* 0x000fe20000004100 */
[----:B------:R-:W-:Y:S01]  /*2e10*/  @P5 FMUL.FTZ R168, R168, c[0x0][0x1ec] ;  /* 0x00007b00a8a85a20 */ /* 0x000fe20000410000 */
[----:B------:R-:W-:Y:S01]  /*2e20*/  @!P4 ISETP.NE.U32.AND P0, PT, RZ, c[0x0][0x218], PT ;  /* 0x00008600ff00ca0c */ /* 0x000fe20003f05070 */
[----:B------:R-:W-:Y:S02]  /*2e30*/  BSSY B1, `(.L_x_7613) ;  /* 0x0000010000017945 */ /* 0x000fe40003800000 */
[----:B------:R-:W-:Y:S01]  /*2e40*/  @P5 FFMA.FTZ R93, R168, R169, R93 ;  /* 0x000000a9a85d5223 */ /* 0x000fe2000001005d */
[----:B------:R-:W-:Y:S01]  /*2e50*/  @!P4 ISETP.NE.AND.EX P0, PT, RZ, c[0x0][0x21c], PT, P0 ;  /* 0x00008700ff00ca0c */ /* 0x000fe20003f05300 */
        /* <DEDUP_REMOVED lines=13> */
.L_x_7614:
[----:B------:R-:W-:Y:S05]  /*2f30*/  BSYNC B1 ;  /* 0x0000000000017941 */ /* 0x000fea0003800000 */
.L_x_7613:
[----:B------:R-:W3:Y:S01]  /*2f40*/  LDL R173, [R1+0x2c] ;  /* 0x00002c0001ad7983 */ /* 0x000ee20000100800 */
[C---:B------:R-:W-:Y:S01]  /*2f50*/  SEL R162, R168.reuse, R162, P6 ;  /* 0x000000a2a8a27207 */ /* 0x040fe20003000000 */
[----:B------:R-:W-:Y:S01]  /*2f60*/  @P5 HADD2.F32 R169, -RZ, R157.H0_H0 ;  /* 0x2000009dffa95230 */ /* 0x000fe20000004100 */
        /* <DEDUP_REMOVED lines=18> */
.L_x_7616:
[----:B------:R-:W-:Y:S05]  /*3090*/  BSYNC B1 ;  /* 0x0000000000017941 */ /* 0x000fea0003800000 */
.L_x_7615:
        /* <DEDUP_REMOVED lines=21> */
.L_x_7618:
[----:B------:R-:W-:Y:S05]  /*31f0*/  BSYNC B1 ;  /* 0x0000000000017941 */ /* 0x000fea0003800000 */
.L_x_7617:
        /* <DEDUP_REMOVED lines=21> */
.L_x_7620:
[----:B------:R-:W-:Y:S05]  /*3350*/  BSYNC B1 ;  /* 0x0000000000017941 */ /* 0x000fea0003800000 */
.L_x_7619:
        /* <DEDUP_REMOVED lines=21> */
.L_x_7622:
[----:B------:R-:W-:Y:S05]  /*34b0*/  BSYNC B1 ;  /* 0x0000000000017941 */ /* 0x000fea0003800000 */
.L_x_7621:
        /* <DEDUP_REMOVED lines=21> */
.L_x_7624:
[----:B------:R-:W-:Y:S05]  /*3610*/  BSYNC B1 ;  /* 0x0000000000017941 */ /* 0x000fea0003800000 */
.L_x_7623:
[----:B------:R-:W3:Y:S01]  /*3620*/  LDL R173, [R1+0x18] ;  /* 0x0000180001ad7983 */ /* 0x000ee20000100800 */
[----:B------:R-:W-:Y:S01]  /*3630*/  ISETP.NE.U32.AND P0, PT, RZ, c[0x0][0x258], PT ;  /* 0x00009600ff007a0c */ /* 0x000fe20003f05070 */
[----:B------:R-:W-:Y:S01]  /*3640*/  @P5 HADD2.F32 R169, -RZ, R159.H1_H1 ;  /* 0x3000009fffa95230 */ /* 0x000fe20000004100 */
[C---:B------:R-:W-:Y:S01]  /*3650*/  SEL R151, R168.reuse, R151, P6 ;  /* 0x00000097a8977207 */ /* 0x040fe20003000000 */
[----:B------:R-:W-:Y:S01]  /*3660*/  @P5 FMUL.FTZ R168, R168, c[0x0][0x1ec] ;  /* 0x00007b00a8a85a20 */ /* 0x000fe20000410000 */
[----:B------:R-:W-:-:S03]  /*3670*/  ISETP.NE.AND.EX P0, PT, RZ, c[0x0][0x25c], PT, P0 ;  /* 0x00009700ff007a0c */ /* 0x000fc60003f05300 */
[----:B------:R-:W-:Y:S02]  /*3680*/  @P5 FFMA.FTZ R99, R168, R169, R99 ;  /* 0x000000a9a8635223 */ /* 0x000fe40000010063 */
[----:B---3--:R-:W-:-:S05]  /*3690*/  @P5 FMUL.FTZ R168, R173, R168 ;  /* 0x000000a8ada85220 */ /* 0x008fca0000410000 */
[----:B------:R-:W-:-:S04]  /*36a0*/  @P5 F2FP.PACK_AB R168, RZ, R168 ;  /* 0x000000a8ffa8523e */ /* 0x000fc800000000ff */
[----:B------:R-:W-:Y:S02]  /*36b0*/  @P5 PRMT R167, R167, 0x5410, R168 ;  /* 0x00005410a7a75816 */ /* 0x000fe400000000a8 */
[----:B------:R-:W-:-:S05]  /*36c0*/  @P0 MOV R168, 0x20 ;  /* 0x0000002000a80802 */ /* 0x000fca0000000f00 */
        /* <DEDUP_REMOVED lines=8> */
.L_x_7606:
[----:B------:R-:W-:Y:S05]  /*3750*/  BSYNC B0 ;  /* 0x0000000000007941 */ /* 0x000fea0003800000 */
.L_x_7605:
        /* <DEDUP_REMOVED lines=9> */
.L_x_7628:
[----:B------:R-:W-:Y:S05]  /*37f0*/  BSYNC B1 ;  /* 0x0000000000017941 */ /* 0x000fea0003800000 */
.L_x_7627:
        /* <DEDUP_REMOVED lines=11> */
.L_x_7630:
[----:B------:R-:W-:Y:S05]  /*38b0*/  BSYNC B1 ;  /* 0x0000000000017941 */ /* 0x000fea0003800000 */
.L_x_7629:
        /* <DEDUP_REMOVED lines=9> */
[-C--:B------:R-:W-:Y:S02]  /*3950*/  @P5 FFMA.FTZ R100, R169, R168.reuse, R100 ;  /* 0x000000a8a9645223 */ /* 0x080fe40000010064 */
        /* <DEDUP_REMOVED lines=13> */
.L_x_7632:
[----:B------:R-:W-:Y:S05]  /*3a30*/  BSYNC B1 ;  /* 0x0000000000017941 */ /* 0x000fea0003800000 */
.L_x_7631:
[----:B------:R-:W3:Y:S01]  /*3a40*/  LDL R173, [R1+0x10] ;  /* 0x0000100001ad7983 */ /* 0x000ee20000100800 */
[C---:B------:R-:W-:Y:S01]  /*3a50*/  SEL R161, R168.reuse, R161, P6 ;  /* 0x000000a1a8a17207 */ /* 0x040fe20003000000 */
[----:B------:R-:W-:Y:S01]  /*3a60*/  @P5 HADD2.F32 R169, -RZ, R156.H1_H1 ;  /* 0x3000009cffa95230 */ /* 0x000fe20000004100 */
[----:B------:R-:W-:Y:S01]  /*3a70*/  @P5 FMUL.FTZ R168, R168, c[0x0][0x1ec] ;  /* 0x00007b00a8a85a20 */ /* 0x000fe20000410000 */
[----:B------:R-:W-:Y:S01]  /*3a80*/  @!P4 ISETP.NE.U32.AND P0, PT, RZ, c[0x0][0x218], PT ;  /* 0x00008600ff00ca0c */ /* 0x000fe20003f05070 */
[----:B------:R-:W-:Y:S02]  /*3a90*/  BSSY B1, `(.L_x_7633) ;  /* 0x0000010000017945 */ /* 0x000fe40003800000 */
[-C--:B------:R-:W-:Y:S01]  /*3aa0*/  @P5 FFMA.FTZ R101, R169, R168.reuse, R101 ;  /* 0x000000a8a9655223 */ /* 0x080fe20000010065 */
        /* <DEDUP_REMOVED lines=14> */
.L_x_7634:
[----:B------:R-:W-:Y:S05]  /*3b90*/  BSYNC B1 ;  /* 0x0000000000017941 */ /* 0x000fea0003800000 */
.L_x_7633:
[----:B------:R-:W3:Y:S01]  /*3ba0*/  LDL R173, [R1+0xc] ;  /* 0x00000c0001ad7983 */ /* 0x000ee20000100800 */
[C---:B------:R-:W-:Y:S01]  /*3bb0*/  SEL R162, R168.reuse, R162, P6 ;  /* 0x000000a2a8a27207 */ /* 0x040fe20003000000 */
[----:B------:R-:W-:Y:S01]  /*3bc0*/  @P5 HADD2.F32 R169, -RZ, R157.H0_H0 ;  /* 0x2000009dffa95230 */ /* 0x000fe20000004100 */
        /* <DEDUP_REMOVED lines=18> */
.L_x_7636:
[----:B------:R-:W-:Y:S05]  /*3cf0*/  BSYNC B1 ;  /* 0x0000000000017941 */ /* 0x000fea0003800000 */
.L_x_7635:
        /* <DEDUP_REMOVED lines=21> */
.L_x_7638:
[----:B------:R-:W-:Y:S05]  /*3e50*/  BSYNC B1 ;  /* 0x0000000000017941 */ /* 0x000fea0003800000 */
.L_x_7637:
        /* <DEDUP_REMOVED lines=21> */
.L_x_7640:
[----:B------:R-:W-:Y:S05]  /*3fb0*/  BSYNC B1 ;  /* 0x0000000000017941 */ /* 0x000fea0003800000 */
.L_x_7639:
[----:B------:R-:W3:Y:S01]  /*3fc0*/  LDL R173, [R1] ;  /* 0x0000000001ad7983 */ /* 0x000ee20000100800 */
        /* <DEDUP_REMOVED lines=20> */
.L_x_7642:
[----:B------:R-:W-:Y:S05]  /*4110*/  BSYNC B1 ;  /* 0x0000000000017941 */ /* 0x000fea0003800000 */
.L_x_7641:
[C---:B------:R-:W-:Y:S01]  /*4120*/  SEL R150, R168.reuse, R150, P6 ;  /* 0x00000096a8967207 */ /* 0x040fe20003000000 */
[----:B------:R-:W-:Y:S01]  /*4130*/  @P5 HADD2.F32 R169, -RZ, R159.H0_H0 ;  /* 0x2000009fffa95230 */ /* 0x000fe20000004100 */
[----:B------:R-:W-:Y:S01]  /*4140*/  @P5 FMUL.FTZ R168, R168, c[0x0][0x1ec] ;  /* 0x00007b00a8a85a20 */ /* 0x000fe20000410000 */
[----:B------:R-:W-:Y:S01]  /*4150*/  @!P4 ISETP.NE.U32.AND P0, PT, RZ, c[0x0][0x218], PT ;  /* 0x00008600ff00ca0c */ /* 0x000fe20003f05070 */
[----:B------:R-:W-:Y:S02]  /*4160*/  BSSY B1, `(.L_x_7643) ;  /* 0x0000010000017945 */ /* 0x000fe40003800000 */
[-C--:B------:R-:W-:Y:S01]  /*4170*/  @P5 FFMA.FTZ R106, R169, R168.reuse, R106 ;  /* 0x000000a8a96a5223 */ /* 0x080fe2000001006a */
[----:B------:R-:W-:Y:S01]  /*4180*/  @!P4 ISETP.NE.AND.EX P0, PT, RZ, c[0x0][0x21c], PT, P0 ;  /* 0x00008700ff00ca0c */ /* 0x000fe20003f05300 */
[----:B------:R-:W-:-:S05]  /*4190*/  @P5 FMUL.FTZ R168, R252, R168 ;  /* 0x000000a8fca85220 */ /* 0x000fca0000410000 */
        /* <DEDUP_REMOVED lines=12> */
.L_x_7644:
[----:B------:R-:W-:Y:S05]  /*4260*/  BSYNC B1 ;  /* 0x0000000000017941 */ /* 0x000fea0003800000 */
.L_x_7643:
[----:B------:R-:W-:Y:S01]  /*4270*/  ISETP.NE.U32.AND P0, PT, RZ, c[0x0][0x258], PT ;  /* 0x00009600ff007a0c */ /* 0x000fe20003f05070 */
[----:B------:R-:W-:Y:S01]  /*4280*/  @P5 HADD2.F32 R169, -RZ, R159.H1_H1 ;  /* 0x3000009fffa95230 */ /* 0x000fe20000004100 */
[C---:B------:R-:W-:Y:S01]  /*4290*/  SEL R151, R168.reuse, R151, P6 ;  /* 0x00000097a8977207 */ /* 0x040fe20003000000 */
[----:B------:R-:W-:Y:S01]  /*42a0*/  @P5 FMUL.FTZ R168, R168, c[0x0][0x1ec] ;  /* 0x00007b00a8a85a20 */ /* 0x000fe20000410000 */
[----:B------:R-:W-:-:S03]  /*42b0*/  ISETP.NE.AND.EX P0, PT, RZ, c[0x0][0x25c], PT, P0 ;  /* 0x00009700ff007a0c */ /* 0x000fc60003f05300 */
[-C--:B------:R-:W-:Y:S02]  /*42c0*/  @P5 FFMA.FTZ R107, R169, R168.reuse, R107 ;  /* 0x000000a8a96b5223 */ /* 0x080fe4000001006b */
[----:B------:R-:W-:-:S05]  /*42d0*/  @P5 FMUL.FTZ R168, R251, R168 ;  /* 0x000000a8fba85220 */ /* 0x000fca0000410000 */
        /* <DEDUP_REMOVED lines=11> */
.L_x_7626:
[----:B------:R-:W-:Y:S05]  /*4390*/  BSYNC B0 ;  /* 0x0000000000007941 */ /* 0x000fea0003800000 */
.L_x_7625:
        /* <DEDUP_REMOVED lines=9> */
.L_x_7648:
[----:B------:R-:W-:Y:S05]  /*4430*/  BSYNC B1 ;  /* 0x0000000000017941 */ /* 0x000fea0003800000 */
.L_x_7647:
        /* <DEDUP_REMOVED lines=11> */
.L_x_7650:
[----:B------:R-:W-:Y:S05]  /*44f0*/  BSYNC B1 ;  /* 0x0000000000017941 */ /* 0x000fea0003800000 */
.L_x_7649:
        /* <DEDUP_REMOVED lines=22> */
.L_x_7652:
[----:B------:R-:W-:Y:S05]  /*4660*/  BSYNC B1 ;  /* 0x0000000000017941 */ /* 0x000fea0003800000 */
.L_x_7651:
[C---:B------:R-:W-:Y:S01]  /*4670*/  SEL R161, R168.reuse, R161, P6 ;  /* 0x000000a1a8a17207 */ /* 0x040fe20003000000 */
[----:B------:R-:W-:Y:S01]  /*4680*/  @P5 HADD2.F32 R169, -RZ, R156.H1_H1 ;  /* 0x3000009cffa95230 */ /* 0x000fe20000004100 */
        /* <DEDUP_REMOVED lines=18> */
.L_x_7654:
[----:B------:R-:W-:Y:S05]  /*47b0*/  BSYNC B1 ;  /* 0x0000000000017941 */ /* 0x000fea0003800000 */
.L_x_7653:
        /* <DEDUP_REMOVED lines=20> */
.L_x_7656:
[----:B------:R-:W-:Y:S05]  /*4900*/  BSYNC B1 ;  /* 0x0000000000017941 */ /* 0x000fea0003800000 */
.L_x_7655:
        /* <DEDUP_REMOVED lines=20> */
.L_x_7658:
[----:B------:R-:W-:Y:S05]  /*4a50*/  BSYNC B1 ;  /* 0x0000000000017941 */ /* 0x000fea0003800000 */
.L_x_7657:
        /* <DEDUP_REMOVED lines=20> */
.L_x_7660:
[----:B------:R-:W-:Y:S05]  /*4ba0*/  BSYNC B1 ;  /* 0x0000000000017941 */ /* 0x000fea0003800000 */
.L_x_7659:
        /* <DEDUP_REMOVED lines=20> */
.L_x_7662:
[----:B------:R-:W-:Y:S05]  /*4cf0*/  BSYNC B1 ;  /* 0x0000000000017941 */ /* 0x000fea0003800000 */
.L_x_7661:
        /* <DEDUP_REMOVED lines=20> */
.L_x_7664:
[----:B------:R-:W-:Y:S05]  /*4e40*/  BSYNC B1 ;  /* 0x0000000000017941 */ /* 0x000fea0003800000 */
.L_x_7663:
        /* <DEDUP_REMOVED lines=18> */
.L_x_7646:
[----:B------:R-:W-:Y:S05]  /*4f70*/  BSYNC B0 ;  /* 0x0000000000007941 */ /* 0x000fea0003800000 */
.L_x_7645:
        /* <DEDUP_REMOVED lines=10> */
.L_x_7668:
[----:B------:R-:W-:Y:S05]  /*5020*/  BSYNC B1 ;  /* 0x0000000000017941 */ /* 0x000fea0003800000 */
.L_x_7667:
        /* <DEDUP_REMOVED lines=11> */
.L_x_7670:
[----:B------:R-:W-:Y:S05]  /*50e0*/  BSYNC B1 ;  /* 0x0000000000017941 */ /* 0x000fea0003800000 */
.L_x_7669:
        /* <DEDUP_REMOVED lines=22> */
.L_x_7672:
[----:B------:R-:W-:Y:S05]  /*5250*/  BSYNC B1 ;  /* 0x0000000000017941 */ /* 0x000fea0003800000 */
.L_x_7671:
        /* <DEDUP_REMOVED lines=20> */
.L_x_7674:
[----:B------:R-:W-:Y:S05]  /*53a0*/  BSYNC B1 ;  /* 0x0000000000017941 */ /* 0x000fea0003800000 */
.L_x_7673:
        /* <DEDUP_REMOVED lines=20> */
.L_x_7676:
[----:B------:R-:W-:Y:S05]  /*54f0*/  BSYNC B1 ;  /* 0x0000000000017941 */ /* 0x000fea0003800000 */
.L_x_7675:
        /* <DEDUP_REMOVED lines=20> */
.L_x_7678:
[----:B------:R-:W-:Y:S05]  /*5640*/  BSYNC B1 ;  /* 0x0000000000017941 */ /* 0x000fea0003800000 */
.L_x_7677:
        /* <DEDUP_REMOVED lines=20> */
.L_x_7680:
[----:B------:R-:W-:Y:S05]  /*5790*/  BSYNC B1 ;  /* 0x0000000000017941 */ /* 0x000fea0003800000 */
.L_x_7679:
        /* <DEDUP_REMOVED lines=20> */
.L_x_7682:
[----:B------:R-:W-:Y:S05]  /*58e0*/  BSYNC B1 ;  /* 0x0000000000017941 */ /* 0x000fea0003800000 */
.L_x_7681:
        /* <DEDUP_REMOVED lines=20> */
.L_x_7684:
[----:B------:R-:W-:Y:S05]  /*5a30*/  BSYNC B1 ;  /* 0x0000000000017941 */ /* 0x000fea0003800000 */
.L_x_7683:
[----:B------:R-:W-:Y:S01]  /*5a40*/  ISETP.NE.U32.AND P0, PT, RZ, c[0x0][0x258], PT ;  /* 0x00009600ff007a0c */ /* 0x000fe20003f05070 */
[C---:B------:R-:W-:Y:S01]  /*5a50*/  @P5 FMUL.FTZ R0, R168.reuse, c[0x0][0x1ec] ;  /* 0x00007b00a8005a20 */ /* 0x040fe20000410000 */
[----:B------:R-:W-:Y:S01]  /*5a60*/  SEL R151, R168, R151, P6 ;  /* 0x00000097a8977207 */ /* 0x000fe20003000000 */
[----:B------:R-:W-:Y:S01]  /*5a70*/  @P5 HADD2.F32 R168, -RZ, R159.H1_H1 ;  /* 0x3000009fffa85230 */ /* 0x000fe20000004100 */
[----:B------:R-:W-:-:S04]  /*5a80*/  ISETP.NE.AND.EX P0, PT, RZ, c[0x0][0x25c], PT, P0 ;  /* 0x00009700ff007a0c */ /* 0x000fc80003f05300 */
[-C--:B------:R-:W-:Y:S02]  /*5a90*/  @P5 FFMA.FTZ R123, R168, R0.reuse, R123 ;  /* 0x00000000a87b5223 */ /* 0x080fe4000001007b */
[----:B------:R-:W-:-:S05]  /*5aa0*/  @P5 FMUL.FTZ R0, R235, R0 ;  /* 0x00000000eb005220 */ /* 0x000fca0000410000 */
[----:B------:R-:W-:Y:S02]  /*5ab0*/  @P5 F2FP.PACK_AB R0, RZ, R0 ;  /* 0x00000000ff00523e */ /* 0x000fe400000000ff */
[----:B------:R-:W-:Y:S02]  /*5ac0*/  @P0 MOV R168, 0x20 ;  /* 0x0000002000a80802 */ /* 0x000fe40000000f00 */
[----:B------:R-:W-:-:S03]  /*5ad0*/  @P5 PRMT R167, R167, 0x5410, R0 ;  /* 0x00005410a7a75816 */ /* 0x000fc60000000000 */
[----:B------:R-:W-:-:S05]  /*5ae0*/  @P0 IMAD.WIDE.U32 R168, R4, R168, c[0x0][0x258] ;  /* 0x0000960004a80625 */ /* 0x000fca00078e00a8 */
[----:B------:R-:W-:Y:S04]  /*5af0*/  @P0 STG.E.128 [R168.64], R160 ;  /* 0x000000a0a8000986 */ /* 0x000fe8000c101d04 */
[----:B------:R1:W-:Y:S02]  /*5b00*/  @P0 STG.E.128 [R168.64+0x10], R148 ;  /* 0x00001094a8000986 */ /* 0x0003e4000c101d04 */
[----:B-1----:R-:W-:-:S05]  /*5b10*/  @P5 MOV R168, 0x10 ;  /* 0x0000001000a85802 */ /* 0x002fca0000000f00 */
[----:B------:R-:W-:-:S05]  /*5b20*/  @P5 IMAD.WIDE.U32 R168, R172, R168, c[0x0][0x248] ;  /* 0x00009200aca85625 */ /* 0x000fca00078e00a8 */
[----:B------:R1:W-:Y:S02]  /*5b30*/  @P5 STG.E.128 [R168.64], R164 ;  /* 0x000000a4a8005986 */ /* 0x0003e4000c101d04 */
.L_x_7666:
[----:B------:R-:W-:Y:S05]  /*5b40*/  BSYNC B0 ;  /* 0x0000000000007941 */ /* 0x000fea0003800000 */
.L_x_7665:
[----:B------:R-:W-:Y:S02]  /*5b50*/  IADD3 R2, R2, c[0x0][0x160], RZ ;  /* 0x0000580002027a10 */ /* 0x000fe40007ffe0ff */
[----:B------:R-:W-:Y:S02]  /*5b60*/  LOP3.LUT P4, RZ, R233, 0xff, RZ, 0xc0, !PT ;  /* 0x000000ffe9ff7812 */ /* 0x000fe4000788c0ff */
[----:B------:R-:W-:Y:S02]  /*5b70*/  ISETP.GE.AND P0, PT, R2, c[0x0][0x164], PT ;  /* 0x0000590002007a0c */ /* 0x000fe40003f06270 */
[----:B------:R-:W-:-:S11]  /*5b80*/  SEL R233, RZ, 0x1, P4 ;  /* 0x00000001ffe97807 */ /* 0x000fd60002000000 */
[----:B012---:R-:W-:Y:S01]  /*5b90*/  @P0 CALL.REL.NOINC `(.L_x_7584) ;  /* 0x0000001000000944 */ /* 0x007fe20003c00000 */
[----:B------:R-:W-:Y:S05]  /*5ba0*/  BRA `(.L_x_7685) ;  /* 0xffffb0f000007947 */ /* 0x000fea000383ffff */
.L_x_7584:
        /* <DEDUP_REMOVED lines=19> */
.L_x_7687:
[----:B------:R-:W-:Y:S05]  /*5ce0*/  BSYNC B0 ;  /* 0x0000000000007941 */ /* 0x000fea0003800000 */
.L_x_7686:
        /* <DEDUP_REMOVED lines=13> */
.L_x_7689:
[----:B------:R-:W-:Y:S05]  /*5dc0*/  BSYNC B0 ;  /* 0x0000000000007941 */ /* 0x000fea0003800000 */
.L_x_7688:
        /* <DEDUP_REMOVED lines=13> */
.L_x_7691:
[----:B------:R-:W-:Y:S05]  /*5ea0*/  BSYNC B0 ;  /* 0x0000000000007941 */ /* 0x000fea0003800000 */
.L_x_7690:
        /* <DEDUP_REMOVED lines=13> */
.L_x_7603:
[----:B------:R-:W-:Y:S01]  /*5f80*/  HFMA2.MMA R170, -RZ, RZ, 0, 9.5367431640625e-07 ;  /* 0x00000010ffaa7435 */ /* 0x000fe200000001ff */
[----:B------:R-:W-:-:S02]  /*5f90*/  MOV R169, R219 ;  /* 0x000000db00a97202 */ /* 0x000fc40000000f00 */
[----:B------:R-:W-:Y:S02]  /*5fa0*/  MOV R175, 0x1f ;  /* 0x0000001f00af7802 */ /* 0x000fe40000000f00 */
[----:B------:R-:W-:Y:S02]  /*5fb0*/  MOV R174, 0xffffffff ;  /* 0xffffffff00ae7802 */ /* 0x000fe40000000f00 */
[----:B------:R-:W-:Y:S02]  /*5fc0*/  MOV R168, 0x5fe0 ;  /* 0x00005fe000a87802 */ /* 0x000fe40000000f00 */
[----:B0----5:R-:W-:Y:S05]  /*5fd0*/  CALL.REL.NOINC `($__internal_126_$__cuda_sm70_shflsync_down_p) ;  /* 0x0000046000007944 */ /* 0x021fea0003c00000 */
[----:B-1----:R-:W-:Y:S01]  /*5fe0*/  MOV R171, R170 ;  /* 0x000000aa00ab7202 */ /* 0x002fe20000000f00 */
[----:B------:R-:W-:Y:S05]  /*5ff0*/  BRA `(.L_x_7692) ;  /* 0xffffc78000007947 */ /* 0x000fea000383ffff */
.L_x_7604:
[----:B------:R-:W-:Y:S01]  /*6000*/  HFMA2.MMA R170, -RZ, RZ, 0, 9.5367431640625e-07 ;  /* 0x00000010ffaa7435 */ /* 0x000fe200000001ff */
[----:B------:R-:W-:Y:S02]  /*6010*/  MOV R169, R217 ;  /* 0x000000d900a97202 */ /* 0x000fe40000000f00 */
[----:B------:R-:W-:Y:S02]  /*6020*/  MOV R175, 0x1f ;  /* 0x0000001f00af7802 */ /* 0x000fe40000000f00 */
[----:B------:R-:W-:-:S02]  /*6030*/  MOV R174, 0xffffffff ;  /* 0xffffffff00ae7802 */ /* 0x000fc40000000f00 */
[----:B------:R-:W-:Y:S02]  /*6040*/  MOV R168, 0x6060 ;  /* 0x0000606000a87802 */ /* 0x000fe40000000f00 */
[----:B012--5:R-:W-:Y:S05]  /*6050*/  CALL.REL.NOINC `($__internal_126_$__cuda_sm70_shflsync_down_p) ;  /* 0x000003e000007944 */ /* 0x027fea0003c00000 */
[----:B------:R-:W-:Y:S01]  /*6060*/  FADD.FTZ R219, R171, R219 ;  /* 0x000000dbabdb7221 */ /* 0x000fe20000010000 */
[----:B------:R-:W-:Y:S01]  /*6070*/  MOV R175, 0x1f ;  /* 0x0000001f00af7802 */ /* 0x000fe20000000f00 */
[----:B-1----:R-:W-:Y:S01]  /*6080*/  FADD.FTZ R217, R217, R170 ;  /* 0x000000aad9d97221 */ /* 0x002fe20000010000 */
[----:B------:R-:W-:Y:S01]  /*6090*/  HFMA2.MMA R170, -RZ, RZ, 0, 4.76837158203125e-07 ;  /* 0x00000008ffaa7435 */ /* 0x000fe200000001ff */
[----:B------:R-:W-:Y:S02]  /*60a0*/  MOV R174, 0xffffffff ;  /* 0xffffffff00ae7802 */ /* 0x000fe40000000f00 */
[----:B------:R-:W-:Y:S02]  /*60b0*/  MOV R169, R219 ;  /* 0x000000db00a97202 */ /* 0x000fe40000000f00 */
[----:B------:R-:W-:Y:S02]  /*60c0*/  MOV R168, 0x60e0 ;  /* 0x000060e000a87802 */ /* 0x000fe40000000f00 */
[----:B------:R-:W-:Y:S05]  /*60d0*/  CALL.REL.NOINC `($__internal_126_$__cuda_sm70_shflsync_down_p) ;  /* 0x0000036000007944 */ /* 0x000fea0003c00000 */
[----:B-1----:R-:W-:Y:S01]  /*60e0*/  MOV R171, R170 ;  /* 0x000000aa00ab7202 */ /* 0x002fe20000000f00 */
[----:B------:R-:W-:Y:S01]  /*60f0*/  HFMA2.MMA R170, -RZ, RZ, 0, 4.76837158203125e-07 ;  /* 0x00000008ffaa7435 */ /* 0x000fe200000001ff */
[----:B------:R-:W-:-:S02]  /*6100*/  MOV R169, R217 ;  /* 0x000000d900a97202 */ /* 0x000fc40000000f00 */
[----:B------:R-:W-:Y:S02]  /*6110*/  MOV R175, 0x1f ;  /* 0x0000001f00af7802 */ /* 0x000fe40000000f00 */
[----:B------:R-:W-:Y:S02]  /*6120*/  MOV R174, 0xffffffff ;  /* 0xffffffff00ae7802 */ /* 0x000fe40000000f00 */
[----:B------:R-:W-:Y:S02]  /*6130*/  MOV R168, 0x6150 ;  /* 0x0000615000a87802 */ /* 0x000fe40000000f00 */
[----:B------:R-:W-:Y:S05]  /*6140*/  CALL.REL.NOINC `($__internal_126_$__cuda_sm70_shflsync_down_p) ;  /* 0x000002f000007944 */ /* 0x000fea0003c00000 */
[----:B------:R-:W-:Y:S01]  /*6150*/  FADD.FTZ R219, R171, R219 ;  /* 0x000000dbabdb7221 */ /* 0x000fe20000010000 */
[----:B------:R-:W-:Y:S01]  /*6160*/  MOV R175, 0x1f ;  /* 0x0000001f00af7802 */ /* 0x000fe20000000f00 */
[----:B-1----:R-:W-:Y:S01]  /*6170*/  FADD.FTZ R217, R217, R170 ;  /* 0x000000aad9d97221 */ /* 0x002fe20000010000 */
[----:B------:R-:W-:Y:S01]  /*6180*/  HFMA2.MMA R170, -RZ, RZ, 0, 2.384185791015625e-07 ;  /* 0x00000004ffaa7435 */ /* 0x000fe200000001ff */
[----:B------:R-:W-:Y:S02]  /*6190*/  MOV R174, 0xffffffff ;  /* 0xffffffff00ae7802 */ /* 0x000fe40000000f00 */
[----:B------:R-:W-:-:S02]  /*61a0*/  MOV R169, R219 ;  /* 0x000000db00a97202 */ /* 0x000fc40000000f00 */
[----:B------:R-:W-:Y:S02]  /*61b0*/  MOV R168, 0x61d0 ;  /* 0x000061d000a87802 */ /* 0x000fe40000000f00 */
[----:B------:R-:W-:Y:S05]  /*61c0*/  CALL.REL.NOINC `($__internal_126_$__cuda_sm70_shflsync_down_p) ;  /* 0x0000027000007944 */ /* 0x000fea0003c00000 */
[----:B-1----:R-:W-:Y:S01]  /*61d0*/  MOV R171, R170 ;  /* 0x000000aa00ab7202 */ /* 0x002fe20000000f00 */
[----:B------:R-:W-:Y:S01]  /*61e0*/  HFMA2.MMA R170, -RZ, RZ, 0, 2.384185791015625e-07 ;  /* 0x00000004ffaa7435 */ /* 0x000fe200000001ff */
[----:B------:R-:W-:Y:S02]  /*61f0*/  MOV R169, R217 ;  /* 0x000000d900a97202 */ /* 0x000fe40000000f00 */
[----:B------:R-:W-:Y:S02]  /*6200*/  MOV R175, 0x1f ;  /* 0x0000001f00af7802 */ /* 0x000fe40000000f00 */
[----:B------:R-:W-:Y:S02]  /*6210*/  MOV R174, 0xffffffff ;  /* 0xffffffff00ae7802 */ /* 0x000fe40000000f00 */
[----:B------:R-:W-:Y:S02]  /*6220*/  MOV R168, 0x6240 ;  /* 0x0000624000a87802 */ /* 0x000fe40000000f00 */
[----:B------:R-:W-:Y:S05]  /*6230*/  CALL.REL.NOINC `($__internal_126_$__cuda_sm70_shflsync_down_p) ;  /* 0x0000020000007944 */ /* 0x000fea0003c00000 */
[----:B------:R-:W-:Y:S01]  /*6240*/  FADD.FTZ R219, R171, R219 ;  /* 0x000000dbabdb7221 */ /* 0x000fe20000010000 */
[----:B------:R-:W-:Y:S01]  /*6250*/  MOV R175, 0x1f ;  /* 0x0000001f00af7802 */ /* 0x000fe20000000f00 */
[----:B-1----:R-:W-:Y:S01]  /*6260*/  FADD.FTZ R217, R217, R170 ;  /* 0x000000aad9d97221 */ /* 0x002fe20000010000 */
[----:B------:R-:W-:Y:S01]  /*6270*/  HFMA2.MMA R170, -RZ, RZ, 0, 1.1920928955078125e-07 ;  /* 0x00000002ffaa7435 */ /* 0x000fe200000001ff */
[----:B------:R-:W-:-:S02]  /*6280*/  MOV R174, 0xffffffff ;  /* 0xffffffff00ae7802 */ /* 0x000fc40000000f00 */
[----:B------:R-:W-:Y:S02]  /*6290*/  MOV R169, R219 ;  /* 0x000000db00a97202 */ /* 0x000fe40000000f00 */
[----:B------:R-:W-:Y:S02]  /*62a0*/  MOV R168, 0x62c0 ;  /* 0x000062c000a87802 */ /* 0x000fe40000000f00 */
[----:B------:R-:W-:Y:S05]  /*62b0*/  CALL.REL.NOINC `($__internal_126_$__cuda_sm70_shflsync_down_p) ;  /* 0x0000018000007944 */ /* 0x000fea0003c00000 */
[----:B-1----:R-:W-:Y:S01]  /*62c0*/  MOV R171, R170 ;  /* 0x000000aa00ab7202 */ /* 0x002fe20000000f00 */
[----:B------:R-:W-:Y:S01]  /*62d0*/  HFMA2.MMA R170, -RZ, RZ, 0, 1.1920928955078125e-07 ;  /* 0x00000002ffaa7435 */ /* 0x000fe200000001ff */
[----:B------:R-:W-:Y:S02]  /*62e0*/  MOV R169, R217 ;  /* 0x000000d900a97202 */ /* 0x000fe40000000f00 */
[----:B------:R-:W-:Y:S02]  /*62f0*/  MOV R175, 0x1f ;  /* 0x0000001f00af7802 */ /* 0x000fe40000000f00 */
[----:B------:R-:W-:Y:S02]  /*6300*/  MOV R174, 0xffffffff ;  /* 0xffffffff00ae7802 */ /* 0x000fe40000000f00 */
[----:B------:R-:W-:-:S02]  /*6310*/  MOV R168, 0x6330 ;  /* 0x0000633000a87802 */ /* 0x000fc40000000f00 */
[----:B------:R-:W-:Y:S05]  /*6320*/  CALL.REL.NOINC `($__internal_126_$__cuda_sm70_shflsync_down_p) ;  /* 0x0000011000007944 */ /* 0x000fea0003c00000 */
[----:B------:R-:W-:Y:S01]  /*6330*/  FADD.FTZ R219, R171, R219 ;  /* 0x000000dbabdb7221 */ /* 0x000fe20000010000 */
[----:B------:R-:W-:Y:S01]  /*6340*/  MOV R175, 0x1f ;  /* 0x0000001f00af7802 */ /* 0x000fe20000000f00 */
[----:B-1----:R-:W-:Y:S01]  /*6350*/  FADD.FTZ R217, R217, R170 ;  /* 0x000000aad9d97221 */ /* 0x002fe20000010000 */
[----:B------:R-:W-:Y:S01]  /*6360*/  HFMA2.MMA R170, -RZ, RZ, 0, 5.9604644775390625e-08 ;  /* 0x00000001ffaa7435 */ /* 0x000fe200000001ff */
[----:B------:R-:W-:-:S02]  /*6370*/  MOV R174, 0xffffffff ;  /* 0xffffffff00ae7802 */ /* 0x000fc40000000f00 */
[----:B------:R-:W-:Y:S02]  /*6380*/  MOV R169, R219 ;  /* 0x000000db00a97202 */ /* 0x000fe40000000f00 */
[----:B------:R-:W-:Y:S02]  /*6390*/  MOV R168, 0x63b0 ;  /* 0x000063b000a87802 */ /* 0x000fe40000000f00 */
[----:B------:R-:W-:Y:S05]  /*63a0*/  CALL.REL.NOINC `($__internal_126_$__cuda_sm70_shflsync_down_p) ;  /* 0x0000009000007944 */ /* 0x000fea0003c00000 */
[----:B-1----:R-:W-:Y:S01]  /*63b0*/  MOV R171, R170 ;  /* 0x000000aa00ab7202 */ /* 0x002fe20000000f00 */
[----:B------:R-:W-:Y:S01]  /*63c0*/  HFMA2.MMA R170, -RZ, RZ, 0, 5.9604644775390625e-08 ;  /* 0x00000001ffaa7435 */ /* 0x000fe200000001ff */
[----:B------:R-:W-:Y:S02]  /*63d0*/  MOV R169, R217 ;  /* 0x000000d900a97202 */ /* 0x000fe40000000f00 */
[----:B------:R-:W-:Y:S02]  /*63e0*/  MOV R175, 0x1f ;  /* 0x0000001f00af7802 */ /* 0x000fe40000000f00 */
[----:B------:R-:W-:Y:S02]  /*63f0*/  MOV R174, 0xffffffff ;  /* 0xffffffff00ae7802 */ /* 0x000fe40000000f00 */
[----:B------:R-:W-:-:S02]  /*6400*/  MOV R168, 0x6420 ;  /* 0x0000642000a87802 */ /* 0x000fc40000000f00 */
[----:B------:R-:W-:Y:S05]  /*6410*/  CALL.REL.NOINC `($__internal_126_$__cuda_sm70_shflsync_down_p) ;  /* 0x0000002000007944 */ /* 0x000fea0003c00000 */
[----:B-1----:R-:W-:Y:S01]  /*6420*/  MOV R169, R170 ;  /* 0x000000aa00a97202 */ /* 0x002fe20000000f00 */
[----:B------:R-:W-:Y:S05]  /*6430*/  BRA `(.L_x_7693) ;  /* 0xffffc46000007947 */ /* 0x000fea000383ffff */
        .weak           $__internal_126_$__cuda_sm70_shflsync_down_p
        .type           $__internal_126_$__cuda_sm70_shflsync_down_p,@function
        .size           $__internal_126_$__cuda_sm70_shflsync_down_p,(.L_x_11860 - $__internal_126_$__cuda_sm70_shflsync_down_p)
$__internal_126_$__cuda_sm70_shflsync_down_p:
[----:B------:R-:W-:Y:S04]  /*6440*/  WARPSYNC R174 ;  /* 0x000000ae00007348 */ /* 0x000fe80003800000 */
[----:B------:R0:W1:Y:S02]  /*6450*/  SHFL.DOWN PT, R170, R169, R170, R175 ;  /* 0x080000aaa9aa7389 */ /* 0x00006400000e00af */
[----:B0-----:R-:W-:-:S06]  /*6460*/  HFMA2.MMA R169, -RZ, RZ, 0, 0 ;  /* 0x00000000ffa97435 */ /* 0x001fcc00000001ff */
[----:B------:R-:W-:Y:S05]  /*6470*/  RET.REL.NODEC R168 `(_ZN10layer_norm13ln_bwd_kernelINS_13Kernel_traitsI6__halfS2_fS2_fjLj8192ELj1ELj1ELj8ELj16ENS_18Kernel_traits_baseILj8192ES2_S2_fS2_fjLj256EEEEELb0ELb1ELb1ELb0EEEvNS_9BwdParamsE) ;  /* 0xffff9b80a8007950 */ /* 0x000fea0003c3ffff */
.L_x_7694:
        /* <DEDUP_REMOVED lines=16> */
.L_x_11860:


//--------------------- .text._ZN10layer_norm13ln_bwd_kernelINS_13Kernel_traitsI6__halfS2_fS2_fjLj8192ELj1ELj1ELj8ELj16ENS_18Kernel_traits_baseILj8192ES2_S2_fS2_fjLj256EEEEELb0ELb1ELb1ELb1EEEvNS_9BwdParamsE --------------------------
	.section	.text._ZN10layer_norm13ln_bwd_kernelINS_13Kernel_traitsI6__halfS2_fS2_fjLj8192ELj1ELj1ELj8ELj16ENS_18Kernel_traits_baseILj8192ES2_S2_fS2_fjLj256EEEEELb0ELb1ELb1ELb1EEEvNS_9BwdParamsE,"ax",@progbits
	.sectioninfo	@"SHI_REGISTERS=255"
	.align	128
        .global         _ZN10layer_norm13ln_bwd_kernelINS_13Kernel_traitsI6__halfS2_fS2_fjLj8192ELj1ELj1ELj8ELj16ENS_18Kernel_traits_baseILj8192ES2_S2_fS2_fjLj256EEEEELb0ELb1ELb1ELb1EEEvNS_9BwdParamsE
        .type           _ZN10layer_norm13ln_bwd_kernelINS_13Kernel_traitsI6__halfS2_fS2_fjLj8192ELj1ELj1ELj8ELj16ENS_18Kernel_traits_baseILj8192ES2_S2_fS2_fjLj256EEEEELb0ELb1ELb1ELb1EEEvNS_9BwdParamsE,@function
        .size           _ZN10layer_norm13ln_bwd_kernelINS_13Kernel_traitsI6__halfS2_fS2_fjLj8192ELj1ELj1ELj8ELj16ENS_18Kernel_traits_baseILj8192ES2_S2_fS2_fjLj256EEEEELb0ELb1ELb1ELb1EEEvNS_9BwdParamsE,(.L_x_11861 - _ZN10layer_norm13ln_bwd_kernelINS_13Kernel_traitsI6__halfS2_fS2_fjLj8192ELj1ELj1ELj8ELj16ENS_18Kernel_traits_baseILj8192ES2_S2_fS2_fjLj256EEEEELb0ELb1ELb1ELb1EEEvNS_9BwdParamsE)
        .other          _ZN10layer_norm13ln_bwd_kernelINS_13Kernel_traitsI6__halfS2_fS2_fjLj8192ELj1ELj1ELj8ELj16ENS_18Kernel_traits_baseILj8192ES2_S2_fS2_fjLj256EEEEELb0ELb1ELb1ELb1EEEvNS_9BwdParamsE,@"STO_CUDA_ENTRY STV_DEFAULT"
_ZN10layer_norm13ln_bwd_kernelINS_13Kernel_traitsI6__halfS2_fS2_fjLj8192ELj1ELj1ELj8ELj16ENS_18Kernel_traits_baseILj8192ES2_S2_fS2_fjLj256EEEEELb0ELb1ELb1ELb1EEEvNS_9BwdParamsE:
.text._ZN10layer_norm13ln_bwd_kernelINS_13Kernel_traitsI6__halfS2_fS2_fjLj8192ELj1ELj1ELj8ELj16ENS_18Kernel_traits_baseILj8192ES2_S2_fS2_fjLj256EEEEELb0ELb1ELb1ELb1EEEvNS_9BwdParamsE:
        /* <DEDUP_REMOVED lines=66> */
.L_x_7695:
[----:B0-----:R-:W-:-:S04]  /*0420*/  LEA R4, P0, R6, c[0x0][0x1b0], 0x4 ;  /* 0x00006c0006047a11 */ /* 0x001fc800078020ff */
[----:B------:R-:W-:-:S05]  /*0430*/  IADD3.X R5, RZ, c[0x0][0x1b4], RZ, P0, !PT ;  /* 0x00006d00ff057a10 */ /* 0x000fca00007fe4ff */
[----:B------:R-:W2:Y:S04]  /*0440*/  LDG.E.128 R8, [R4.64] ;  /* 0x0000000404087981 */ /* 0x000ea8000c1e1d00 */
[----:B------:R0:W3:Y:S04]  /*0450*/  LDG.E.128 R12, [R4.64+0x1000] ;  /* 0x00100004040c7981 */ /* 0x0000e8000c1e1d00 */
[----:B------:R0:W4:Y:S04]  /*0460*/  LDG.E.128 R16, [R4.64+0x2000] ;  /* 0x0020000404107981 */ /* 0x000128000c1e1d00 */
[----:B------:R0:W3:Y:S01]  /*0470*/  LDG.E.128 R20, [R4.64+0x3000] ;  /* 0x0030000404147981 */ /* 0x0000e2000c1e1d00 */
        /* <DEDUP_REMOVED lines=52> */
[----:B0-----:R-:W-:Y:S01]  /*07c0*/  HADD2.F32 R4, -RZ, R9.H0_H0 ;  /* 0x20000009ff047230 */ /* 0x001fe20000004100 */
[----:B------:R0:W-:Y:S04]  /*07d0*/  STL [R1+0x70], R3 ;  /* 0x0000700301007387 */ /* 0x0001e80000100800 */
[----:B------:R2:W-:Y:S01]  /*07e0*/  STL [R1+0x6c], R0 ;  /* 0x00006c0001007387 */ /* 0x0005e20000100800 */
[----:B---3--:R-:W-:-:S03]  /*07f0*/  HADD2.F32 R252, -RZ, R22.H1_H1 ;  /* 0x30000016fffc7230 */ /* 0x008fc60000004100 */
[----:B------:R3:W-:Y:S01]  /*0800*/  STL [R1+0x68], R4 ;  /* 0x0000680401007387 */ /* 0x0007e20000100800 */
[----:B------:R-:W-:Y:S02]  /*0810*/  HADD2.F32 R251, -RZ, R23.H0_H0 ;  /* 0x20000017fffb7230 */ /* 0x000fe40000004100 */
[----:B0-----:R-:W-:Y:S02]  /*0820*/  HADD2.F32 R3, -RZ, R9.H1_H1 ;  /* 0x30000009ff037230 */ /* 0x001fe40000004100 */
[----:B------:R-:W-:Y:S02]  /*0830*/  HADD2.F32 R250, -RZ, R23.H1_H1 ;  /* 0x30000017fffa7230 */ /* 0x000fe40000004100 */
[--C-:B--2---:R-:W-:Y:S01]  /*0840*/  HADD2.F32 R0, -RZ, R10.reuse.H0_H0 ;  /* 0x2000000aff007230 */ /* 0x104fe20000004100 */
[----:B------:R0:W-:Y:S01]  /*0850*/  STL [R1+0x64], R3 ;  /* 0x0000640301007387 */ /* 0x0001e20000100800 */
[----:B---3--:R-:W-:-:S03]  /*0860*/  HADD2.F32 R4, -RZ, R10.H1_H1 ;  /* 0x3000000aff047230 */ /* 0x008fc60000004100 */
[----:B------:R2:W-:Y:S04]  /*0870*/  STL [R1+0x60], R0 ;  /* 0x0000600001007387 */ /* 0x0005e80000100800 */
[----:B------:R3:W-:Y:S01]  /*0880*/  STL [R1+0x5c], R4 ;  /* 0x00005c0401007387 */ /* 0x0007e20000100800 */
[--C-:B0-----:R-:W-:Y:S02]  /*0890*/  HADD2.F32 R3, -RZ, R11.reuse.H0_H0 ;  /* 0x2000000bff037230 */ /* 0x101fe40000004100 */
[----:B--2---:R-:W-:-:S03]  /*08a0*/  HADD2.F32 R0, -RZ, R11.H1_H1 ;  /* 0x3000000bff007230 */ /* 0x004fc60000004100 */
[----:B------:R0:W-:Y:S01]  /*08b0*/  STL [R1+0x58], R3 ;  /* 0x0000580301007387 */ /* 0x0001e20000100800 */
[----:B---3--:R-:W-:-:S03]  /*08c0*/  HADD2.F32 R4, -RZ, R12.H0_H0 ;  /* 0x2000000cff047230 */ /* 0x008fc60000004100 */
[----:B------:R2:W-:Y:S04]  /*08d0*/  STL [R1+0x54], R0 ;  /* 0x0000540001007387 */ /* 0x0005e80000100800 */
[----:B------:R3:W-:Y:S01]  /*08e0*/  STL [R1+0x50], R4 ;  /* 0x0000500401007387 */ /* 0x0007e20000100800 */
[----:B0-----:R-:W-:Y:S02]  /*08f0*/  HADD2.F32 R3, -RZ, R12.H1_H1 ;  /* 0x3000000cff037230 */ /* 0x001fe40000004100 */
[----:B--2---:R-:W-:-:S03]  /*0900*/  HADD2.F32 R0, -RZ, R13.H0_H0 ;  /* 0x2000000dff007230 */ /* 0x004fc60000004100 */
        /* <DEDUP_REMOVED lines=11> */
[----:B----4-:R-:W-:-:S03]  /*09c0*/  HADD2.F32 R0, -RZ, R16.H0_H0 ;  /* 0x20000010ff007230 */ /* 0x010fc60000004100 */
[----:B------:R0:W-:Y:S01]  /*09d0*/  STL [R1+0x34], R3 ;  /* 0x0000340301007387 */ /* 0x0001e20000100800 */
[----:B--2---:R-:W-:-:S03]  /*09e0*/  HADD2.F32 R4, -RZ, R16.H1_H1 ;  /* 0x30000010ff047230 */ /* 0x004fc60000004100 */
        /* <DEDUP_REMOVED lines=22> */
[----:B------:R3:W-:Y:S04]  /*0b50*/  STL [R1+0x4], R3 ;  /* 0x0000040301007387 */ /* 0x0007e80000100800 */
[----:B-1----:R3:W-:Y:S02]  /*0b60*/  STL [R1], R0 ;  /* 0x0000000001007387 */ /* 0x0027e40000100800 */
.L_x_7766:
[----:B------:R-:W-:-:S05]  /*0b70*/  MOV R189, 0x4 ;  /* 0x0000000400bd7802 */ /* 0x000fca0000000f00 */
        /* <DEDUP_REMOVED lines=39> */
.L_x_7698:
[----:B------:R-:W-:Y:S01]  /*0df0*/  IADD3 R188, R188, -0x1, RZ ;  /* 0xffffffffbcbc7810 */ /* 0x000fe20007ffe0ff */
[----:B------:R-:W-:Y:S01]  /*0e00*/  IMAD.WIDE R4, R2, R189, c[0x0][0x1a0] ;  /* 0x0000680002047625 */ /* 0x000fe200078e02bd */
[----:B------:R-:W-:-:S03]  /*0e10*/  HFMA2.MMA R225, -RZ, RZ, 0, 9.5367431640625e-07 ;  /* 0x00000010ffe17435 */ /* 0x000fc600000001ff */
[----:B------:R-:W-:-:S05]  /*0e20*/  IMAD R188, R188, c[0x0][0x168], RZ ;  /* 0x00005a00bcbc7a24 */ /* 0x000fca00078e02ff */
        /* <DEDUP_REMOVED lines=56> */
[--C-:B-1----:R-:W-:Y:S01]  /*11b0*/  HADD2.F32 R185, -RZ, R214.reuse.H0_H0 ;  /* 0x200000d6ffb97230 */ /* 0x102fe20000004100 */
[C---:B------:R-:W-:Y:S01]  /*11c0*/  FMUL.FTZ R219, R0.reuse, R188 ;  /* 0x000000bc00db7220 */ /* 0x040fe20000410000 */
[----:B------:R-:W-:Y:S01]  /*11d0*/  HADD2.F32 R184, -RZ, R214.H1_H1 ;  /* 0x300000d6ffb87230 */ /* 0x000fe20000004100 */
[----:B------:R-:W4:Y:S01]  /*11e0*/  LDL R188, [R1+0x58] ;  /* 0x0000580001bc7983 */ /* 0x000f220000100800 */
[----:B------:R-:W-:-:S03]  /*11f0*/  FMUL.FTZ R214, R0, R189 ;  /* 0x000000bd00d67220 */ /* 0x000fc60000410000 */
[----:B------:R-:W4:Y:S01]  /*1200*/  LDL R189, [R1+0x5c] ;  /* 0x00005c0001bd7983 */ /* 0x000f220000100800 */
[----:B------:R-:W-:-:S05]  /*1210*/  HADD2.F32 R242, -RZ, R8.H1_H1 ;  /* 0x30000008fff27230 */ /* 0x000fca0000004100 */
[-C--:B------:R-:W-:Y:S02]  /*1220*/  FFMA.FTZ R53, R243, R242.reuse, R53 ;  /* 0x000000f2f3357223 */ /* 0x080fe40000010035 */
[----:B------:R-:W-:Y:S02]  /*1230*/  FADD.FTZ R145, R145, R242 ;  /* 0x000000f291917221 */ /* 0x000fe40000010000 */
[----:B------:R-:W-:Y:S02]  /*1240*/  FADD.FTZ R6, -R180, R6 ;  /* 0x00000006b4067221 */ /* 0x000fe40000010100 */
[----:B---3--:R-:W-:Y:S02]  /*1250*/  FMUL.FTZ R242, R198, R242 ;  /* 0x000000f2c6f27220 */ /* 0x008fe40000410000 */
[----:B------:R-:W3:Y:S01]  /*1260*/  LDL R198, [R1+0x48] ;  /* 0x0000480001c67983 */ /* 0x000ee20000100800 */
[--C-:B------:R-:W-:Y:S01]  /*1270*/  HADD2.F32 R240, -RZ, R9.reuse.H0_H0 ;  /* 0x20000009fff07230 */ /* 0x100fe20000004100 */
[----:B------:R-:W-:Y:S01]  /*1280*/  FMUL.FTZ R241, R0, R6 ;  /* 0x0000000600f17220 */ /* 0x000fe20000410000 */
[----:B------:R-:W-:Y:S01]  /*1290*/  HADD2.F32 R221, -RZ, R8.H0_H0 ;  /* 0x20000008ffdd7230 */ /* 0x000fe20000004100 */
[C---:B------:R-:W-:Y:S01]  /*12a0*/  FADD.FTZ R8, -R180.reuse, R194 ;  /* 0x000000c2b4087221 */ /* 0x040fe20000010100 */
[----:B------:R-:W-:Y:S01]  /*12b0*/  HADD2.F32 R238, -RZ, R9.H1_H1 ;  /* 0x30000009ffee7230 */ /* 0x000fe20000004100 */
[----:B------:R-:W3:Y:S01]  /*12c0*/  LDL R194, [R1+0x70] ;  /* 0x0000700001c27983 */ /* 0x000ee20000100800 */
[--C-:B------:R-:W-:Y:S01]  /*12d0*/  HADD2.F32 R236, -RZ, R10.reuse.H0_H0 ;  /* 0x2000000affec7230 */ /* 0x100fe20000004100 */
[C---:B------:R-:W-:Y:S01]  /*12e0*/  FADD.FTZ R9, -R180.reuse, R195 ;  /* 0x000000c3b4097221 */ /* 0x040fe20000010100 */
[----:B------:R-:W-:Y:S01]  /*12f0*/  HADD2.F32 R234, -RZ, R10.H1_H1 ;  /* 0x3000000affea7230 */ /* 0x000fe20000004100 */
[----:B------:R-:W-:Y:S01]  /*1300*/  FADD.FTZ R10, -R180, R196 ;  /* 0x000000c4b40a7221 */ /* 0x000fe20000010100 */
[----:B------:R-:W-:-:S02]  /*1310*/  HADD2.F32 R232, -RZ, R11.H0_H0 ;  /* 0x2000000bffe87230 */ /* 0x000fc40000004100 */
[----:B------:R-:W-:Y:S01]  /*1320*/  HADD2.F32 R229, -RZ, R11.H1_H1 ;  /* 0x3000000bffe57230 */ /* 0x000fe20000004100 */
[----:B------:R-:W-:Y:S01]  /*1330*/  FADD.FTZ R11, -R180, R197 ;  /* 0x000000c5b40b7221 */ /* 0x000fe20000010100 */
[--C-:B--2---:R-:W-:Y:S01]  /*1340*/  HADD2.F32 R217, -RZ, R210.reuse.H0_H0 ;  /* 0x200000d2ffd97230 */ /* 0x104fe20000004100 */
[-C--:B------:R-:W-:Y:S01]  /*1350*/  FFMA.FTZ R54, R241, R240.reuse, R54 ;  /* 0x000000f0f1367223 */ /* 0x080fe20000010036 */
[----:B------:R-:W-:Y:S01]  /*1360*/  HADD2.F32 R195, -RZ, R210.H1_H1 ;  /* 0x300000d2ffc37230 */ /* 0x000fe20000004100 */
[----:B------:R-:W-:Y:S01]  /*1370*/  FADD.FTZ R146, R146, R240 ;  /* 0x000000f092927221 */ /* 0x000fe20000010000 */
[--C-:B------:R-:W-:Y:S01]  /*1380*/  HADD2.F32 R196, -RZ, R211.reuse.H0_H0 ;  /* 0x200000d3ffc47230 */ /* 0x100fe20000004100 */
[----:B----4-:R-:W-:Y:S01]  /*1390*/  FMUL.FTZ R240, R181, R240 ;  /* 0x000000f0b5f07220 */ /* 0x010fe20000410000 */
[----:B------:R-:W-:Y:S01]  /*13a0*/  HADD2.F32 R197, -RZ, R211.H1_H1 ;  /* 0x300000d3ffc57230 */ /* 0x000fe20000004100 */
[----:B------:R-:W2:Y:S01]  /*13b0*/  LDL R181, [R1+0x44] ;  /* 0x0000440001b57983 */ /* 0x000ea20000100800 */
[----:B------:R-:W-:-:S02]  /*13c0*/  HADD2.F32 R248, -RZ, R227.H0_H0 ;  /* 0x200000e3fff87230 */ /* 0x000fc40000004100 */
[----:B------:R-:W-:Y:S02]  /*13d0*/  HADD2.F32 R247, -RZ, R227.H1_H1 ;  /* 0x300000e3fff77230 */ /* 0x000fe40000004100 */
[--C-:B------:R-:W-:Y:S01]  /*13e0*/  HADD2.F32 R211, -RZ, R225.reuse.H0_H0 ;  /* 0x200000e1ffd37230 */ /* 0x100fe20000004100 */
[----:B------:R-:W4:Y:S01]  /*13f0*/  LDL R227, [R1+0x54] ;  /* 0x0000540001e37983 */ /* 0x000f220000100800 */
[----:B------:R-:W-:Y:S01]  /*1400*/  HADD2.F32 R210, -RZ, R225.H1_H1 ;  /* 0x300000e1ffd27230 */ /* 0x000fe20000004100 */
        /* <DEDUP_REMOVED lines=23> */
[----:B------:R-:W-:Y:S01]  /*1580*/  HADD2.F32 R223, -RZ, R209.H0_H0 ;  /* 0x200000d1ffdf7230 */ /* 0x000fe20000004100 */
[----:B------:R-:W-:Y:S01]  /*1590*/  FADD.FTZ R4, -R180, R190 ;  /* 0x000000beb4047221 */ /* 0x000fe20000010100 */
[--C-:B------:R-:W-:Y:S02]  /*15a0*/  HADD2.F32 R190, -RZ, R224.reuse.H0_H0 ;  /* 0x200000e0ffbe7230 */ /* 0x100fe40000004100 */
[----:B------:R-:W-:Y:S01]  /*15b0*/  HADD2.F32 R187, -RZ, R224.H1_H1 ;  /* 0x300000e0ffbb7230 */ /* 0x000fe20000004100 */
        /* <DEDUP_REMOVED lines=61> */
[----:B------:R-:W-:Y:S01]  /*1990*/  HADD2.F32 R208, -RZ, R208.H1_H1 ;  /* 0x300000d0ffd07230 */ /* 0x000fe20000004100 */
[----:B------:R-:W-:Y:S01]  /*19a0*/  FMUL.FTZ R6, R0, R192 ;  /* 0x000000c000067220 */ /* 0x000fe20000410000 */
[----:B------:R-:W-:-:S03]  /*19b0*/  HADD2.F32 R182, -RZ, R212.H0_H0 ;  /* 0x200000d4ffb67230 */ /* 0x000fc60000004100 */
[----:B------:R-:W-:Y:S02]  /*19c0*/  FMUL.FTZ R225, R200, R208 ;  /* 0x000000d0c8e17220 */ /* 0x000fe40000410000 */
[----:B------:R-:W4:Y:S01]  /*19d0*/  LDL R200, [R1+0x28] ;  /* 0x0000280001c87983 */ /* 0x000f220000100800 */
[-C--:B------:R-:W-:Y:S02]  /*19e0*/  FFMA.FTZ R68, R6, R182.reuse, R68 ;  /* 0x000000b606447223 */ /* 0x080fe40000010044 */
[----:B------:R-:W-:Y:S02]  /*19f0*/  FADD.FTZ R128, R128, R182 ;  /* 0x000000b680807221 */ /* 0x000fe40000010000 */
[----:B---3--:R-:W-:Y:S02]  /*1a00*/  FMUL.FTZ R198, R198, R182 ;  /* 0x000000b6c6c67220 */ /* 0x008fe40000410000 */
[----:B------:R-:W3:Y:S01]  /*1a10*/  LDL R182, [R1+0x14] ;  /* 0x0000140001b67983 */ /* 0x000ee20000100800 */
[----:B------:R-:W-:Y:S01]  /*1a20*/  HADD2.F32 R199, -RZ, R212.H1_H1 ;  /* 0x300000d4ffc77230 */ /* 0x000fe20000004100 */
[----:B------:R-:W-:Y:S01]  /*1a30*/  FMUL.FTZ R7, R0, R193 ;  /* 0x000000c100077220 */ /* 0x000fe20000410000 */
[----:B------:R-:W-:-:S02]  /*1a40*/  HADD2.F32 R246, -RZ, R226.H0_H0 ;  /* 0x200000e2fff67230 */ /* 0x000fc40000004100 */
[----:B------:R-:W-:Y:S01]  /*1a50*/  HADD2.F32 R212, -RZ, R226.H1_H1 ;  /* 0x300000e2ffd47230 */ /* 0x000fe20000004100 */
[C---:B------:R-:W-:Y:S02]  /*1a60*/  FMUL.FTZ R226, R0.reuse, R17 ;  /* 0x0000001100e27220 */ /* 0x040fe40000410000 */
[----:B------:R-:W-:Y:S02]  /*1a70*/  FMUL.FTZ R17, R0, R203 ;  /* 0x000000cb00117220 */ /* 0x000fe40000410000 */
[----:B------:R-:W3:Y:S01]  /*1a80*/  LDL R203, [R1+0x1c] ;  /* 0x00001c0001cb7983 */ /* 0x000ee20000100800 */
[----:B------:R-:W-:Y:S02]  /*1a90*/  FFMA.FTZ R69, R7, R199, R69 ;  /* 0x000000c707457223 */ /* 0x000fe40000010045 */
[----:B------:R-:W-:Y:S01]  /*1aa0*/  FADD.FTZ R129, R129, R199 ;  /* 0x000000c781817221 */ /* 0x000fe20000010000 */
[--C-:B------:R-:W-:Y:S02]  /*1ab0*/  HADD2.F32 R183, -RZ, R213.reuse.H0_H0 ;  /* 0x200000d5ffb77230 */ /* 0x100fe40000004100 */
[----:B------:R-:W-:Y:S01]  /*1ac0*/  HADD2.F32 R213, -RZ, R213.H1_H1 ;  /* 0x300000d5ffd57230 */ /* 0x000fe20000004100 */
[----:B------:R-:W-:-:S02]  /*1ad0*/  FADD.FTZ R135, R135, R197 ;  /* 0x000000c587877221 */ /* 0x000fc40000010000 */
[----:B------:R-:W-:Y:S02]  /*1ae0*/  FFMA.FTZ R67, R5, R197, R67 ;  /* 0x000000c505437223 */ /* 0x000fe40000010043 */
[C---:B------:R-:W-:Y:S02]  /*1af0*/  FMUL.FTZ R16, R0.reuse, R202 ;  /* 0x000000ca00107220 */ /* 0x040fe40000410000 */
[C---:B------:R-:W-:Y:S02]  /*1b00*/  FMUL.FTZ R10, R0.reuse, R10 ;  /* 0x0000000a000a7220 */ /* 0x040fe40000410000 */
[----:B------:R-:W-:Y:S02]  /*1b10*/  FMUL.FTZ R8, R0, R8 ;  /* 0x0000000800087220 */ /* 0x000fe40000410000 */
[----:B------:R-:W-:Y:S02]  /*1b20*/  FADD.FTZ R124, R124, R185 ;  /* 0x000000b97c7c7221 */ /* 0x000fe40000010000 */
[----:B------:R-:W-:Y:S01]  /*1b30*/  FFMA.FTZ R72, R10, R185, R72 ;  /* 0x000000b90a487223 */ /* 0x000fe20000010048 */
[--C-:B------:R-:W-:Y:S01]  /*1b40*/  HADD2.F32 R186, -RZ, R215.reuse.H0_H0 ;  /* 0x200000d7ffba7230 */ /* 0x100fe20000004100 */
[----:B------:R-:W-:Y:S01]  /*1b50*/  FFMA.FTZ R70, R8, R183, R70 ;  /* 0x000000b708467223 */ /* 0x000fe20000010046 */
[----:B------:R-:W-:Y:S01]  /*1b60*/  HADD2.F32 R215, -RZ, R215.H1_H1 ;  /* 0x300000d7ffd77230 */ /* 0x000fe20000004100 */
        /* <DEDUP_REMOVED lines=112> */
.L_x_7699:
[----:B------:R-:W-:Y:S05]  /*2270*/  BSYNC B0 ;  /* 0x0000000000007941 */ /* 0x000fea0003800000 */
.L_x_7697:
        /* <DEDUP_REMOVED lines=8> */
.L_x_7767:
        /* <DEDUP_REMOVED lines=18> */
.L_x_7768:
[----:B--2---:R-:W-:Y:S01]  /*2420*/  @!P0 LOP3.LUT R182, R184, 0x7, RZ, 0xc0, !PT ;  /* 0x00000007b8b68812 */ /* 0x004fe200078ec0ff */
[----:B------:R-:W-:Y:S01]  /*2430*/  FADD.FTZ R180, R183, R190 ;  /* 0x000000beb7b47221 */ /* 0x000fe20000010000 */
[----:B-----5:R-:W-:Y:S01]  /*2440*/  ISETP.GE.AND P3, PT, R244, 0x1, PT ;  /* 0x00000001f400780c */ /* 0x020fe20003f66270 */
[----:B0-----:R-:W-:Y:S01]  /*2450*/  FADD.FTZ R181, R181, R189 ;  /* 0x000000bdb5b57221 */ /* 0x001fe20000010000 */
[----:B------:R-:W-:Y:S01]  /*2460*/  @!P0 IADD3 R182, R188, R182, RZ ;  /* 0x000000b6bcb68210 */ /* 0x000fe20007ffe0ff */
[----:B------:R-:W0:Y:S01]  /*2470*/  S2R R185, SR_TID.X ;  /* 0x0000000000b97919 */ /* 0x000e220000002100 */
[----:B------:R-:W-:Y:S01]  /*2480*/  WARPSYNC 0xffffffff ;  /* 0xffffffff00007948 */ /* 0x000fe20003800000 */
[----:B------:R-:W-:Y:S02]  /*2490*/  MOV R215, RZ ;  /* 0x000000ff00d77202 */ /* 0x000fe40000000f00 */
        /* <DEDUP_REMOVED lines=47> */
.L_x_7703:
[----:B------:R-:W-:Y:S05]  /*2790*/  BSYNC B0 ;  /* 0x0000000000007941 */ /* 0x000fea0003800000 */
.L_x_7702:
[----:B-----5:R-:W-:Y:S01]  /*27a0*/  @P3 HADD2.F32 R181, -RZ, R164.H0_H0 ;  /* 0x200000a4ffb53230 */ /* 0x020fe20000004100 */
[----:B------:R-:W-:Y:S01]  /*27b0*/  @P3 FMUL.FTZ R182, R180, c[0x0][0x1ec] ;  /* 0x00007b00b4b63a20 */ /* 0x000fe20000410000 */
[----:B------:R-:W-:Y:S01]  /*27c0*/  @P3 HADD2.F32 R184, -RZ, R160.H0_H0 ;  /* 0x200000a0ffb83230 */ /* 0x000fe20000004100 */
[----:B------:R-:W-:Y:S01]  /*27d0*/  @!P4 ISETP.NE.AND.EX P0, PT, RZ, c[0x0][0x21c], PT, P0 ;  /* 0x00008700ff00ca0c */ /* 0x000fe20003f05300 */
[----:B------:R-:W-:Y:S01]  /*27e0*/  BSSY B0, `(.L_x_7704) ;  /* 0x000000d000007945 */ /* 0x000fe20003800000 */
[C---:B------:R-:W-:Y:S02]  /*27f0*/  @P3 FFMA.FTZ R112, R182.reuse, R181, R112 ;  /* 0x000000b5b6703223 */ /* 0x040fe40000010070 */
[----:B------:R-:W-:Y:S01]  /*2800*/  @P3 FMUL.FTZ R184, R182, R184 ;  /* 0x000000b8b6b83220 */ /* 0x000fe20000410000 */
        /* <DEDUP_REMOVED lines=10> */
.L_x_7705:
[----:B------:R-:W-:Y:S05]  /*28b0*/  BSYNC B0 ;  /* 0x0000000000007941 */ /* 0x000fea0003800000 */
.L_x_7704:
[----:B------:R-:W-:Y:S01]  /*28c0*/  @P3 HADD2.F32 R182, -RZ, R160.H1_H1 ;  /* 0x300000a0ffb63230 */ /* 0x000fe20000004100 */
[----:B------:R-:W-:Y:S01]  /*28d0*/  @P3 FMUL.FTZ R185, R181, c[0x0][0x1ec] ;  /* 0x00007b00b5b93a20 */ /* 0x000fe20000410000 */
[----:B------:R-:W-:Y:S01]  /*28e0*/  @!P4 ISETP.NE.U32.AND P1, PT, RZ, c[0x0][0x218], PT ;  /* 0x00008600ff00ca0c */ /* 0x000fe20003f25070 */
[----:B------:R-:W-:Y:S01]  /*28f0*/  @P3 HADD2.F32 R183, -RZ, R164.H1_H1 ;  /* 0x300000a4ffb73230 */ /* 0x000fe20000004100 */
[----:B------:R-:W-:Y:S01]  /*2900*/  BSSY B0, `(.L_x_7706) ;  /* 0x0000011000007945 */ /* 0x000fe20003800000 */
[C---:B------:R-:W-:Y:S01]  /*2910*/  @P3 FMUL.FTZ R189, R185.reuse, R182 ;  /* 0x000000b6b9bd3220 */ /* 0x040fe20000410000 */
[----:B------:R-:W-:Y:S02]  /*2920*/  @!P4 ISETP.NE.AND.EX P1, PT, RZ, c[0x0][0x21c], PT, P1 ;  /* 0x00008700ff00ca0c */ /* 0x000fe40003f25310 */
[----:B------:R-:W-:Y:S01]  /*2930*/  @P3 FFMA.FTZ R113, R185, R183, R113 ;  /* 0x000000b7b9713223 */ /* 0x000fe20000010071 */
[----:B------:R-:W-:Y:S02]  /*2940*/  @!P4 ISETP.NE.U32.AND P0, PT, RZ, c[0x0][0x218], PT ;  /* 0x00008600ff00ca0c */ /* 0x000fe40003f05070 */
[----:B------:R-:W-:-:S02]  /*2950*/  @P3 F2FP.PACK_AB R184, RZ, R184 ;  /* 0x000000b8ffb8323e */ /* 0x000fc400000000ff */
[----:B------:R-:W-:Y:S02]  /*2960*/  @P3 F2FP.PACK_AB R189, RZ, R189 ;  /* 0x000000bdffbd323e */ /* 0x000fe400000000ff */
        /* <DEDUP_REMOVED lines=10> */
.L_x_7707:
[----:B------:R-:W-:Y:S05]  /*2a10*/  BSYNC B0 ;  /* 0x0000000000007941 */ /* 0x000fea0003800000 */
.L_x_7706:
[----:B------:R-:W-:Y:S01]  /*2a20*/  @P3 HADD2.F32 R183, -RZ, R165.H0_H0 ;  /* 0x200000a5ffb73230 */ /* 0x000fe20000004100 */
        /* <DEDUP_REMOVED lines=16> */
.L_x_7709:
[----:B------:R-:W-:Y:S05]  /*2b30*/  BSYNC B0 ;  /* 0x0000000000007941 */ /* 0x000fea0003800000 */
.L_x_7708:
        /* <DEDUP_REMOVED lines=21> */
.L_x_7711:
[----:B------:R-:W-:Y:S05]  /*2c90*/  BSYNC B0 ;  /* 0x0000000000007941 */ /* 0x000fea0003800000 */
.L_x_7710:
[----:B------:R-:W-:Y:S01]  /*2ca0*/  @P3 HADD2.F32 R190, -RZ, R162.H0_H0 ;  /* 0x200000a2ffbe3230 */ /* 0x000fe20000004100 */
[----:B------:R-:W-:Y:S01]  /*2cb0*/  @P3 FMUL.FTZ R244, R247, c[0x0][0x1ec] ;  /* 0x00007b00f7f43a20 */ /* 0x000fe20000410000 */
[----:B------:R-:W-:Y:S01]  /*2cc0*/  @P3 HADD2.F32 R191, -RZ, R166.H0_H0 ;  /* 0x200000a6ffbf3230 */ /* 0x000fe20000004100 */
[----:B------:R-:W-:Y:S01]  /*2cd0*/  @!P4 ISETP.NE.AND.EX P0, PT, RZ, c[0x0][0x21c], PT, P0 ;  /* 0x00008700ff00ca0c */ /* 0x000fe20003f05300 */
[----:B------:R-:W-:Y:S01]  /*2ce0*/  BSSY B0, `(.L_x_7712) ;  /* 0x000000d000007945 */ /* 0x000fe20003800000 */
[C---:B------:R-:W-:Y:S02]  /*2cf0*/  @P3 FMUL.FTZ R190, R244.reuse, R190 ;  /* 0x000000bef4be3220 */ /* 0x040fe40000410000 */
[----:B------:R-:W-:Y:S01]  /*2d00*/  @P3 FFMA.FTZ R108, R244, R191, R108 ;  /* 0x000000bff46c3223 */ /* 0x000fe2000001006c */
        /* <DEDUP_REMOVED lines=10> */
.L_x_7713:
[----:B------:R-:W-:Y:S05]  /*2db0*/  BSYNC B0 ;  /* 0x0000000000007941 */ /* 0x000fea0003800000 */
.L_x_7712:
[----:B------:R-:W-:Y:S01]  /*2dc0*/  @P3 HADD2.F32 R244, -RZ, R166.H1_H1 ;  /* 0x300000a6fff43230 */ /* 0x000fe20000004100 */
[----:B------:R-:W-:Y:S01]  /*2dd0*/  @P3 FMUL.FTZ R191, R246, c[0x0][0x1ec] ;  /* 0x00007b00f6bf3a20 */ /* 0x000fe20000410000 */
[----:B------:R-:W-:Y:S01]  /*2de0*/  @P3 F2FP.PACK_AB R190, RZ, R190 ;  /* 0x000000beffbe323e */ /* 0x000fe200000000ff */
[----:B------:R-:W-:Y:S01]  /*2df0*/  BSSY B0, `(.L_x_7714) ;  /* 0x000001a000007945 */ /* 0x000fe20003800000 */
[----:B------:R-:W-:Y:S01]  /*2e00*/  @!P4 ISETP.NE.U32.AND P2, PT, RZ, c[0x0][0x218], PT ;  /* 0x00008600ff00ca0c */ /* 0x000fe20003f45070 */
[C---:B------:R-:W-:Y:S01]  /*2e10*/  @P3 FFMA.FTZ R109, R191.reuse, R244, R109 ;  /* 0x000000f4bf6d3223 */ /* 0x040fe2000001006d */
[----:B------:R-:W-:Y:S01]  /*2e20*/  @P3 HADD2.F32 R244, -RZ, R162.H1_H1 ;  /* 0x300000a2fff43230 */ /* 0x000fe20000004100 */
[----:B------:R-:W-:Y:S02]  /*2e30*/  @P3 PRMT R178, R190, 0x7610, R178 ;  /* 0x00007610beb23816 */ /* 0x000fe400000000b2 */
[----:B------:R-:W-:Y:S02]  /*2e40*/  @P3 PRMT R176, R184, 0x7610, R176 ;  /* 0x00007610b8b03816 */ /* 0x000fe400000000b0 */
[----:B------:R-:W-:Y:S01]  /*2e50*/  @P3 FMUL.FTZ R244, R191, R244 ;  /* 0x000000f4bff43220 */ /* 0x000fe20000410000 */
[----:B------:R-:W-:-:S02]  /*2e60*/  @P3 PRMT R177, R188, 0x7610, R177 ;  /* 0x00007610bcb13816 */ /* 0x000fc400000000b1 */
[----:B------:R-:W-:Y:S02]  /*2e70*/  ISETP.NE.U32.AND P0, PT, RZ, c[0x0][0x258], PT ;  /* 0x00009600ff007a0c */ /* 0x000fe40003f05070 */
[----:B------:R-:W-:Y:S02]  /*2e80*/  @P3 F2FP.PACK_AB R244, RZ, R244 ;  /* 0x000000f4fff4323e */ /* 0x000fe400000000ff */
[----:B------:R-:W-:Y:S02]  /*2e90*/  @!P4 ISETP.NE.AND.EX P2, PT, RZ, c[0x0][0x21c], PT, P2 ;  /* 0x00008700ff00ca0c */ /* 0x000fe40003f45320 */
[----:B------:R-:W-:Y:S02]  /*2ea0*/  @P3 PRMT R178, R178, 0x5410, R244 ;  /* 0x00005410b2b23816 */ /* 0x000fe400000000f4 */
[----:B------:R-:W-:Y:S02]  /*2eb0*/  @P3 PRMT R176, R176, 0x5410, R189 ;  /* 0x00005410b0b03816 */ /* 0x000fe400000000bd */
[----:B------:R-:W-:-:S02]  /*2ec0*/  @P3 PRMT R177, R177, 0x5410, R185 ;  /* 0x00005410b1b13816 */ /* 0x000fc400000000b9 */
[----:B------:R-:W-:Y:S02]  /*2ed0*/  @!P4 ISETP.NE.U32.AND P1, PT, RZ, c[0x0][0x218], PT ;  /* 0x00008600ff00ca0c */ /* 0x000fe40003f25070 */
[----:B------:R-:W-:Y:S02]  /*2ee0*/  ISETP.NE.AND.EX P0, PT, RZ, c[0x0][0x25c], PT, P0 ;  /* 0x00009700ff007a0c */ /* 0x000fe40003f05300 */
        /* <DEDUP_REMOVED lines=10> */
.L_x_7715:
[----:B------:R-:W-:Y:S05]  /*2f90*/  BSYNC B0 ;  /* 0x0000000000007941 */ /* 0x000fea0003800000 */
.L_x_7714:
        /* <DEDUP_REMOVED lines=17> */
.L_x_7717:
[----:B------:R-:W-:Y:S05]  /*30b0*/  BSYNC B0 ;  /* 0x0000000000007941 */ /* 0x000fea0003800000 */
.L_x_7716:
[----:B------:R-:W-:Y:S01]  /*30c0*/  ISETP.NE.U32.AND P1, PT, RZ, c[0x0][0x258], PT ;  /* 0x00009600ff007a0c */ /* 0x000fe20003f25070 */
[----:B------:R-:W-:Y:S01]  /*30d0*/  @P3 HADD2.F32 R190, -RZ, R163.H1_H1 ;  /* 0x300000a3ffbe3230 */ /* 0x000fe20000004100 */
[----:B------:R-:W-:Y:S01]  /*30e0*/  @P0 MOV R184, 0x20 ;  /* 0x0000002000b80802 */ /* 0x000fe20000000f00 */
[----:B------:R-:W-:Y:S01]  /*30f0*/  @P3 FMUL.FTZ R188, R191, c[0x0][0x1ec] ;  /* 0x00007b00bfbc3a20 */ /* 0x000fe20000410000 */
[----:B------:R-:W-:Y:S02]  /*3100*/  ISETP.NE.AND.EX P1, PT, RZ, c[0x0][0x25c], PT, P1 ;  /* 0x00009700ff007a0c */ /* 0x000fe40003f25310 */
[----:B------:R-:W-:Y:S01]  /*3110*/  @P3 F2FP.PACK_AB R189, RZ, R189 ;  /* 0x000000bdffbd323e */ /* 0x000fe200000000ff */
[----:B------:R-:W-:Y:S01]  /*3120*/  @P0 IMAD.WIDE.U32 R184, R230, R184, c[0x0][0x258] ;  /* 0x00009600e6b80625 */ /* 0x000fe200078e00b8 */
[----:B------:R-:W-:Y:S02]  /*3130*/  SEL R180, R180, R168, P1 ;  /* 0x000000a8b4b47207 */ /* 0x000fe40000800000 */
[----:B------:R-:W-:Y:S01]  /*3140*/  SEL R181, R181, R169, P1 ;  /* 0x000000a9b5b57207 */ /* 0x000fe20000800000 */
[----:B------:R-:W-:Y:S01]  /*3150*/  @P3 FMUL.FTZ R190, R188, R190 ;  /* 0x000000bebcbe3220 */ /* 0x000fe20000410000 */
[----:B------:R-:W-:-:S02]  /*3160*/  SEL R182, R182, R170, P1 ;  /* 0x000000aab6b67207 */ /* 0x000fc40000800000 */
[----:B------:R-:W-:Y:S02]  /*3170*/  SEL R183, R183, R171, P1 ;  /* 0x000000abb7b77207 */ /* 0x000fe40000800000 */
[----:B------:R-:W-:Y:S02]  /*3180*/  @P3 F2FP.PACK_AB R190, RZ, R190 ;  /* 0x000000beffbe323e */ /* 0x000fe400000000ff */
[----:B------:R-:W-:Y:S01]  /*3190*/  @P3 PRMT R179, R189, 0x7610, R179 ;  /* 0x00007610bdb33816 */ /* 0x000fe200000000b3 */
[----:B------:R0:W-:Y:S01]  /*31a0*/  @P0 STG.E.128 [R184.64], R180 ;  /* 0x000000b4b8000986 */ /* 0x0001e2000c101d04 */
[----:B------:R-:W-:Y:S02]  /*31b0*/  IADD3 R189, R215, 0x100, RZ ;  /* 0x00000100d7bd7810 */ /* 0x000fe40007ffe0ff */
[----:B------:R-:W-:Y:S02]  /*31c0*/  @P3 PRMT R179, R179, 0x5410, R190 ;  /* 0x00005410b3b33816 */ /* 0x000fe400000000be */
[----:B0-----:R-:W-:-:S02]  /*31d0*/  SEL R180, R247, R172, P1 ;  /* 0x000000acf7b47207 */ /* 0x001fc40000800000 */
[----:B------:R-:W-:Y:S02]  /*31e0*/  SEL R181, R246, R173, P1 ;  /* 0x000000adf6b57207 */ /* 0x000fe40000800000 */
[----:B------:R-:W-:Y:S02]  /*31f0*/  SEL R182, R244, R174, P1 ;  /* 0x000000aef4b67207 */ /* 0x000fe40000800000 */
[----:B------:R-:W-:-:S05]  /*3200*/  SEL R183, R191, R175, P1 ;  /* 0x000000afbfb77207 */ /* 0x000fca0000800000 */
[----:B------:R0:W-:Y:S01]  /*3210*/  @P0 STG.E.128 [R184.64+0x10], R180 ;  /* 0x000010b4b8000986 */ /* 0x0001e2000c101d04 */
[----:B------:R-:W-:Y:S02]  /*3220*/  @!P4 ISETP.NE.U32.AND P5, PT, RZ, c[0x0][0x218], PT ;  /* 0x00008600ff00ca0c */ /* 0x000fe40003fa5070 */
[----:B0-----:R-:W-:Y:S01]  /*3230*/  @P3 MOV R180, 0x10 ;  /* 0x0000001000b43802 */ /* 0x001fe20000000f00 */
[----:B------:R-:W-:-:S04]  /*3240*/  @P3 HADD2.F32 R182, -RZ, R167.H1_H1 ;  /* 0x300000a7ffb63230 */ /* 0x000fc80000004100 */
[----:B------:R-:W-:-:S05]  /*3250*/  @P3 IMAD.WIDE.U32 R180, R215, R180, c[0x0][0x248] ;  /* 0x00009200d7b43625 */ /* 0x000fca00078e00b4 */
        /* <DEDUP_REMOVED lines=18> */
.L_x_7719:
[----:B------:R-:W-:Y:S05]  /*3380*/  BSYNC B0 ;  /* 0x0000000000007941 */ /* 0x000fea0003800000 */
.L_x_7718:
[----:B-----5:R-:W-:Y:S01]  /*3390*/  @P3 HADD2.F32 R181, -RZ, R164.H0_H0 ;  /* 0x200000a4ffb53230 */ /* 0x020fe20000004100 */
[----:B------:R-:W-:Y:S01]  /*33a0*/  @P3 FMUL.FTZ R182, R180, c[0x0][0x1ec] ;  /* 0x00007b00b4b63a20 */ /* 0x000fe20000410000 */
[----:B------:R-:W-:Y:S01]  /*33b0*/  @P3 HADD2.F32 R230, -RZ, R156.H0_H0 ;  /* 0x2000009cffe63230 */ /* 0x000fe20000004100 */
[----:B------:R-:W-:Y:S01]  /*33c0*/  @!P4 ISETP.NE.AND.EX P2, PT, RZ, c[0x0][0x21c], PT, P2 ;  /* 0x00008700ff00ca0c */ /* 0x000fe20003f45320 */
[----:B------:R-:W-:Y:S01]  /*33d0*/  BSSY B0, `(.L_x_7720) ;  /* 0x000000d000007945 */ /* 0x000fe20003800000 */
[----:B------:R-:W-:Y:S02]  /*33e0*/  @P3 FFMA.FTZ R104, R181, R182, R104 ;  /* 0x000000b6b5683223 */ /* 0x000fe40000010068 */
        /* <DEDUP_REMOVED lines=11> */
.L_x_7721:
[----:B------:R-:W-:Y:S05]  /*34a0*/  BSYNC B0 ;  /* 0x0000000000007941 */ /* 0x000fea0003800000 */
.L_x_7720:
[----:B------:R-:W-:Y:S01]  /*34b0*/  @P3 HADD2.F32 R182, -RZ, R156.H1_H1 ;  /* 0x3000009cffb63230 */ /* 0x000fe20000004100 */
[----:B------:R-:W-:Y:S01]  /*34c0*/  @P3 FMUL.FTZ R184, R181, c[0x0][0x1ec] ;  /* 0x00007b00b5b83a20 */ /* 0x000fe20000410000 */
[----:B------:R-:W-:Y:S01]  /*34d0*/  @!P4 ISETP.NE.U32.AND P5, PT, RZ, c[0x0][0x218], PT ;  /* 0x00008600ff00ca0c */ /* 0x000fe20003fa5070 */
[----:B------:R-:W-:Y:S01]  /*34e0*/  @P3 HADD2.F32 R183, -RZ, R164.H1_H1 ;  /* 0x300000a4ffb73230 */ /* 0x000fe20000004100 */
[----:B------:R-:W-:Y:S01]  /*34f0*/  BSSY B0, `(.L_x_7722) ;  /* 0x0000011000007945 */ /* 0x000fe20003800000 */
[----:B------:R-:W-:Y:S01]  /*3500*/  @P3 FMUL.FTZ R190, R184, R182 ;  /* 0x000000b6b8be3220 */ /* 0x000fe20000410000 */
        /* <DEDUP_REMOVED lines=15> */
.L_x_7723:
[----:B------:R-:W-:Y:S05]  /*3600*/  BSYNC B0 ;  /* 0x0000000000007941 */ /* 0x000fea0003800000 */
.L_x_7722:
[----:B------:R-:W-:Y:S01]  /*3610*/  @P3 HADD2.F32 R183, -RZ, R165.H0_H0 ;  /* 0x200000a5ffb73230 */ /* 0x000fe20000004100 */
        /* <DEDUP_REMOVED lines=16> */
.L_x_7725:
[----:B------:R-:W-:Y:S05]  /*3720*/  BSYNC B0 ;  /* 0x0000000000007941 */ /* 0x000fea0003800000 */
.L_x_7724:
[----:B------:R-:W-:Y:S01]  /*3730*/  @P3 HADD2.F32 R188, -RZ, R165.H1_H1 ;  /* 0x300000a5ffbc3230 */ /* 0x000fe20000004100 */
[----:B------:R-:W-:Y:S01]  /*3740*/  @P3 FMUL.FTZ R191, R183, c[0x0][0x1ec] ;  /* 0x00007b00b7bf3a20 */ /* 0x000fe20000410000 */
[----:B------:R-:W-:Y:S01]  /*3750*/  @P3 HADD2.F32 R184, -RZ, R157.H1_H1 ;  /* 0x3000009dffb83230 */ /* 0x000fe20000004100 */
[----:B------:R-:W-:Y:S01]  /*3760*/  @!P4 ISETP.NE.U32.AND P5, PT, RZ, c[0x0][0x218], PT ;  /* 0x00008600ff00ca0c */ /* 0x000fe20003fa5070 */
[----:B------:R-:W-:Y:S01]  /*3770*/  BSSY B0, `(.L_x_7726) ;  /* 0x0000011000007945 */ /* 0x000fe20003800000 */
[----:B------:R-:W-:Y:S01]  /*3780*/  @P3 FFMA.FTZ R107, R188, R191, R107 ;  /* 0x000000bfbc6b3223 */ /* 0x000fe2000001006b */
[----:B------:R-:W-:Y:S01]  /*3790*/  @!P4 ISETP.NE.U32.AND P2, PT, RZ, c[0x0][0x218], PT ;  /* 0x00008600ff00ca0c */ /* 0x000fe20003f45070 */
[----:B------:R-:W-:Y:S01]  /*37a0*/  @P3 FMUL.FTZ R188, R191, R184 ;  /* 0x000000b8bfbc3220 */ /* 0x000fe20000410000 */
[----:B------:R-:W-:Y:S02]  /*37b0*/  @!P4 ISETP.NE.AND.EX P5, PT, RZ, c[0x0][0x21c], PT, P5 ;  /* 0x00008700ff00ca0c */ /* 0x000fe40003fa5350 */
        /* <DEDUP_REMOVED lines=12> */
.L_x_7727:
[----:B------:R-:W-:Y:S05]  /*3880*/  BSYNC B0 ;  /* 0x0000000000007941 */ /* 0x000fea0003800000 */
.L_x_7726:
[----:B------:R-:W-:Y:S01]  /*3890*/  @P3 HADD2.F32 R191, -RZ, R158.H0_H0 ;  /* 0x2000009effbf3230 */ /* 0x000fe20000004100 */
[----:B------:R-:W-:Y:S01]  /*38a0*/  @P3 FMUL.FTZ R244, R247, c[0x0][0x1ec] ;  /* 0x00007b00f7f43a20 */ /* 0x000fe20000410000 */
[----:B------:R-:W-:Y:S01]  /*38b0*/  @P3 HADD2.F32 R184, -RZ, R166.H0_H0 ;  /* 0x200000a6ffb83230 */ /* 0x000fe20000004100 */
[----:B------:R-:W-:Y:S01]  /*38c0*/  @!P4 ISETP.NE.AND.EX P2, PT, RZ, c[0x0][0x21c], PT, P2 ;  /* 0x00008700ff00ca0c */ /* 0x000fe20003f45320 */
[----:B------:R-:W-:Y:S01]  /*38d0*/  BSSY B0, `(.L_x_7728) ;  /* 0x000000d000007945 */ /* 0x000fe20003800000 */
[----:B------:R-:W-:Y:S02]  /*38e0*/  @P3 FMUL.FTZ R191, R244, R191 ;  /* 0x000000bff4bf3220 */ /* 0x000fe40000410000 */
        /* <DEDUP_REMOVED lines=11> */
.L_x_7729:
[----:B------:R-:W-:Y:S05]  /*39a0*/  BSYNC B0 ;  /* 0x0000000000007941 */ /* 0x000fea0003800000 */
.L_x_7728:
[----:B------:R-:W-:Y:S01]  /*39b0*/  @P3 HADD2.F32 R244, -RZ, R166.H1_H1 ;  /* 0x300000a6fff43230 */ /* 0x000fe20000004100 */
[----:B------:R-:W-:Y:S01]  /*39c0*/  @P3 FMUL.FTZ R184, R246, c[0x0][0x1ec] ;  /* 0x00007b00f6b83a20 */ /* 0x000fe20000410000 */
[----:B------:R-:W-:Y:S01]  /*39d0*/  @!P4 ISETP.NE.U32.AND P2, PT, RZ, c[0x0][0x218], PT ;  /* 0x00008600ff00ca0c */ /* 0x000fe20003f45070 */
[----:B------:R-:W-:Y:S01]  /*39e0*/  BSSY B0, `(.L_x_7730) ;  /* 0x0000013000007945 */ /* 0x000fe20003800000 */
[----:B------:R-:W-:Y:S01]  /*39f0*/  @P3 PRMT R176, R230, 0x7610, R176 ;  /* 0x00007610e6b03816 */ /* 0x000fe200000000b0 */
[----:B------:R-:W-:Y:S01]  /*3a00*/  @P3 FFMA.FTZ R101, R244, R184, R101 ;  /* 0x000000b8f4653223 */ /* 0x000fe20000010065 */
[----:B------:R-:W-:Y:S01]  /*3a10*/  @P3 HADD2.F32 R244, -RZ, R158.H1_H1 ;  /* 0x3000009efff43230 */ /* 0x000fe20000004100 */
[----:B------:R-:W-:Y:S02]  /*3a20*/  @!P4 ISETP.NE.AND.EX P2, PT, RZ, c[0x0][0x21c], PT, P2 ;  /* 0x00008700ff00ca0c */ /* 0x000fe40003f45320 */
[----:B------:R-:W-:Y:S02]  /*3a30*/  @P3 F2FP.PACK_AB R191, RZ, R191 ;  /* 0x000000bfffbf323e */ /* 0x000fe400000000ff */
[----:B------:R-:W-:Y:S01]  /*3a40*/  @P3 FMUL.FTZ R184, R184, R244 ;  /* 0x000000f4b8b83220 */ /* 0x000fe20000410000 */
[----:B------:R-:W-:-:S02]  /*3a50*/  @P3 PRMT R176, R176, 0x5410, R190 ;  /* 0x00005410b0b03816 */ /* 0x000fc400000000be */
[----:B------:R-:W-:Y:S02]  /*3a60*/  @!P4 FSEL R244, R38, RZ, P2 ;  /* 0x000000ff26f4c208 */ /* 0x000fe40001000000 */
[----:B------:R-:W-:Y:S01]  /*3a70*/  @P3 F2FP.PACK_AB R184, RZ, R184 ;  /* 0x000000b8ffb8323e */ /* 0x000fe200000000ff */
        /* <DEDUP_REMOVED lines=9> */
.L_x_7731:
[----:B------:R-:W-:Y:S05]  /*3b10*/  BSYNC B0 ;  /* 0x0000000000007941 */ /* 0x000fea0003800000 */
.L_x_7730:
[----:B------:R-:W-:Y:S01]  /*3b20*/  @P3 HADD2.F32 R230, -RZ, R167.H0_H0 ;  /* 0x200000a7ffe63230 */ /* 0x000fe20000004100 */
[----:B------:R-:W-:Y:S01]  /*3b30*/  @P3 FMUL.FTZ R190, R244, c[0x0][0x1ec] ;  /* 0x00007b00f4be3a20 */ /* 0x000fe20000410000 */
[----:B------:R-:W-:Y:S01]  /*3b40*/  @!P4 ISETP.NE.U32.AND P2, PT, RZ, c[0x0][0x218], PT ;  /* 0x00008600ff00ca0c */ /* 0x000fe20003f45070 */
[----:B------:R-:W-:Y:S01]  /*3b50*/  BSSY B0, `(.L_x_7732) ;  /* 0x0000013000007945 */ /* 0x000fe20003800000 */
[----:B------:R-:W-:Y:S01]  /*3b60*/  @P3 PRMT R177, R185, 0x7610, R177 ;  /* 0x00007610b9b13816 */ /* 0x000fe200000000b1 */
[----:B------:R-:W-:Y:S01]  /*3b70*/  @P3 FFMA.FTZ R102, R230, R190, R102 ;  /* 0x000000bee6663223 */ /* 0x000fe20000010066 */
[----:B------:R-:W-:Y:S01]  /*3b80*/  @P3 HADD2.F32 R230, -RZ, R159.H0_H0 ;  /* 0x2000009fffe63230 */ /* 0x000fe20000004100 */
[----:B------:R-:W-:Y:S02]  /*3b90*/  @!P4 ISETP.NE.AND.EX P2, PT, RZ, c[0x0][0x21c], PT, P2 ;  /* 0x00008700ff00ca0c */ /* 0x000fe40003f45320 */
[----:B------:R-:W-:Y:S02]  /*3ba0*/  @P3 PRMT R177, R177, 0x5410, R188 ;  /* 0x00005410b1b13816 */ /* 0x000fe400000000bc */
        /* <DEDUP_REMOVED lines=13> */
.L_x_7733:
[----:B------:R-:W-:Y:S05]  /*3c80*/  BSYNC B0 ;  /* 0x0000000000007941 */ /* 0x000fea0003800000 */
.L_x_7732:
[----:B------:R-:W-:Y:S01]  /*3c90*/  @P3 HADD2.F32 R185, -RZ, R159.H1_H1 ;  /* 0x3000009fffb93230 */ /* 0x000fe20000004100 */
[----:B------:R-:W-:Y:S01]  /*3ca0*/  @P3 PRMT R178, R178, 0x5410, R184 ;  /* 0x00005410b2b23816 */ /* 0x000fe200000000b8 */
[----:B------:R-:W-:Y:S01]  /*3cb0*/  @P3 FMUL.FTZ R188, R230, c[0x0][0x1ec] ;  /* 0x00007b00e6bc3a20 */ /* 0x000fe20000410000 */
[----:B------:R-:W-:Y:S02]  /*3cc0*/  @P0 MOV R184, 0x20 ;  /* 0x0000002000b80802 */ /* 0x000fe40000000f00 */
[----:B------:R-:W-:Y:S01]  /*3cd0*/  SEL R180, R180, R168, P1 ;  /* 0x000000a8b4b47207 */ /* 0x000fe20000800000 */
[----:B------:R-:W-:Y:S01]  /*3ce0*/  @P3 FMUL.FTZ R191, R188, R185 ;  /* 0x000000b9bcbf3220 */ /* 0x000fe20000410000 */
[----:B------:R-:W-:Y:S01]  /*3cf0*/  SEL R181, R181, R169, P1 ;  /* 0x000000a9b5b57207 */ /* 0x000fe20000800000 */
[----:B------:R-:W-:Y:S01]  /*3d00*/  @P0 IMAD.WIDE.U32 R184, R218, R184, c[0x0][0x258] ;  /* 0x00009600dab80625 */ /* 0x000fe200078e00b8 */
[----:B------:R-:W-:Y:S02]  /*3d10*/  SEL R182, R182, R170, P1 ;  /* 0x000000aab6b67207 */ /* 0x000fe40000800000 */
[----:B------:R-:W-:-:S02]  /*3d20*/  SEL R183, R183, R171, P1 ;  /* 0x000000abb7b77207 */ /* 0x000fc40000800000 */
[----:B------:R-:W-:Y:S02]  /*3d30*/  @P3 F2FP.PACK_AB R191, RZ, R191 ;  /* 0x000000bfffbf323e */ /* 0x000fe400000000ff */
[----:B------:R-:W-:Y:S01]  /*3d40*/  @P3 PRMT R179, R190, 0x7610, R179 ;  /* 0x00007610beb33816 */ /* 0x000fe200000000b3 */
[----:B------:R0:W-:Y:S03]  /*3d50*/  @P0 STG.E.128 [R184.64], R180 ;  /* 0x000000b4b8000986 */ /* 0x0001e6000c101d04 */
[----:B------:R-:W-:Y:S02]  /*3d60*/  @P3 PRMT R179, R179, 0x5410, R191 ;  /* 0x00005410b3b33816 */ /* 0x000fe400000000bf */
[----:B0-----:R-:W-:Y:S02]  /*3d70*/  SEL R180, R247, R172, P1 ;  /* 0x000000acf7b47207 */ /* 0x001fe40000800000 */
[----:B------:R-:W-:-:S02]  /*3d80*/  SEL R181, R246, R173, P1 ;  /* 0x000000adf6b57207 */ /* 0x000fc40000800000 */
[----:B------:R-:W-:Y:S02]  /*3d90*/  SEL R182, R244, R174, P1 ;  /* 0x000000aef4b67207 */ /* 0x000fe40000800000 */
[----:B------:R-:W-:-:S05]  /*3da0*/  SEL R183, R230, R175, P1 ;  /* 0x000000afe6b77207 */ /* 0x000fca0000800000 */
[----:B------:R0:W-:Y:S01]  /*3db0*/  @P0 STG.E.128 [R184.64+0x10], R180 ;  /* 0x000010b4b8000986 */ /* 0x0001e2000c101d04 */
[----:B------:R-:W-:Y:S02]  /*3dc0*/  @!P4 ISETP.NE.U32.AND P5, PT, RZ, c[0x0][0x218], PT ;  /* 0x00008600ff00ca0c */ /* 0x000fe40003fa5070 */
[----:B0-----:R-:W-:Y:S01]  /*3dd0*/  @P3 MOV R180, 0x10 ;  /* 0x0000001000b43802 */ /* 0x001fe20000000f00 */
[----:B------:R-:W-:-:S04]  /*3de0*/  @P3 HADD2.F32 R182, -RZ, R167.H1_H1 ;  /* 0x300000a7ffb63230 */ /* 0x000fc80000004100 */
        /* <DEDUP_REMOVED lines=20> */
.L_x_7735:
[----:B------:R-:W-:Y:S05]  /*3f30*/  BSYNC B0 ;  /* 0x0000000000007941 */ /* 0x000fea0003800000 */
.L_x_7734:
        /* <DEDUP_REMOVED lines=17> */
.L_x_7737:
[----:B------:R-:W-:Y:S05]  /*4050*/  BSYNC B0 ;  /* 0x0000000000007941 */ /* 0x000fea0003800000 */
.L_x_7736:
        /* <DEDUP_REMOVED lines=21> */
.L_x_7739:
[----:B------:R-:W-:Y:S05]  /*41b0*/  BSYNC B0 ;  /* 0x0000000000007941 */ /* 0x000fea0003800000 */
.L_x_7738:
[----:B------:R-:W-:Y:S01]  /*41c0*/  @P3 HADD2.F32 R183, -RZ, R165.H0_H0 ;  /* 0x200000a5ffb73230 */ /* 0x000fe20000004100 */
[----:B------:R-:W-:Y:S01]  /*41d0*/  @P3 FMUL.FTZ R184, R182, c[0x0][0x1ec] ;  /* 0x00007b00b6b83a20 */ /* 0x000fe20000410000 */
[----:B------:R-:W-:Y:S01]  /*41e0*/  @P3 HADD2.F32 R191, -RZ, R153.H0_H0 ;  /* 0x20000099ffbf3230 */ /* 0x000fe20000004100 */
[----:B------:R-:W-:Y:S01]  /*41f0*/  @!P4 ISETP.NE.AND.EX P2, PT, RZ, c[0x0][0x21c], PT, P2 ;  /* 0x00008700ff00ca0c */ /* 0x000fe20003f45320 */
[----:B------:R-:W-:Y:S01]  /*4200*/  BSSY B0, `(.L_x_7740) ;  /* 0x000000e000007945 */ /* 0x000fe20003800000 */
[----:B------:R-:W-:Y:S01]  /*4210*/  @P3 FFMA.FTZ R98, R183, R184, R98 ;  /* 0x000000b8b7623223 */ /* 0x000fe20000010062 */
[----:B------:R-:W-:Y:S01]  /*4220*/  @!P4 ISETP.NE.U32.AND P5, PT, RZ, c[0x0][0x218], PT ;  /* 0x00008600ff00ca0c */ /* 0x000fe20003fa5070 */
        /* <DEDUP_REMOVED lines=11> */
.L_x_7741:
[----:B------:R-:W-:Y:S05]  /*42e0*/  BSYNC B0 ;  /* 0x0000000000007941 */ /* 0x000fea0003800000 */
.L_x_7740:
[----:B------:R-:W-:Y:S01]  /*42f0*/  @P3 HADD2.F32 R230, -RZ, R153.H1_H1 ;  /* 0x30000099ffe63230 */ /* 0x000fe20000004100 */
[----:B------:R-:W-:Y:S01]  /*4300*/  @P3 FMUL.FTZ R190, R183, c[0x0][0x1ec] ;  /* 0x00007b00b7be3a20 */ /* 0x000fe20000410000 */
[----:B------:R-:W-:Y:S01]  /*4310*/  @P3 HADD2.F32 R184, -RZ, R165.H1_H1 ;  /* 0x300000a5ffb83230 */ /* 0x000fe20000004100 */
[----:B------:R-:W-:Y:S01]  /*4320*/  @!P4 ISETP.NE.AND.EX P5, PT, RZ, c[0x0][0x21c], PT, P5 ;  /* 0x00008700ff00ca0c */ /* 0x000fe20003fa5350 */
[----:B------:R-:W-:Y:S01]  /*4330*/  BSSY B0, `(.L_x_7742) ;  /* 0x000000e000007945 */ /* 0x000fe20003800000 */
[----:B------:R-:W-:Y:S01]  /*4340*/  @!P4 ISETP.NE.U32.AND P2, PT, RZ, c[0x0][0x218], PT ;  /* 0x00008600ff00ca0c */ /* 0x000fe20003f45070 */
[----:B------:R-:W-:Y:S01]  /*4350*/  @P3 FMUL.FTZ R230, R190, R230 ;  /* 0x000000e6bee63220 */ /* 0x000fe20000410000 */
        /* <DEDUP_REMOVED lines=11> */
.L_x_7743:
[----:B------:R-:W-:Y:S05]  /*4410*/  BSYNC B0 ;  /* 0x0000000000007941 */ /* 0x000fea0003800000 */
.L_x_7742:
        /* <DEDUP_REMOVED lines=17> */
.L_x_7745:
[----:B------:R-:W-:Y:S05]  /*4530*/  BSYNC B0 ;  /* 0x0000000000007941 */ /* 0x000fea0003800000 */
.L_x_7744:
[----:B------:R-:W-:Y:S01]  /*4540*/  @P3 HADD2.F32 R190, -RZ, R166.H1_H1 ;  /* 0x300000a6ffbe3230 */ /* 0x000fe20000004100 */
[----:B------:R-:W-:Y:S01]  /*4550*/  @P3 FMUL.FTZ R184, R246, c[0x0][0x1ec] ;  /* 0x00007b00f6b83a20 */ /* 0x000fe20000410000 */
[----:B------:R-:W-:Y:S01]  /*4560*/  @!P4 ISETP.NE.U32.AND P2, PT, RZ, c[0x0][0x218], PT ;  /* 0x00008600ff00ca0c */ /* 0x000fe20003f45070 */
[----:B------:R-:W-:Y:S01]  /*4570*/  BSSY B0, `(.L_x_7746) ;  /* 0x0000013000007945 */ /* 0x000fe20003800000 */
[----:B------:R-:W-:Y:S01]  /*4580*/  @P3 F2FP.PACK_AB R191, RZ, R191 ;  /* 0x000000bfffbf323e */ /* 0x000fe200000000ff */
[----:B------:R-:W-:Y:S01]  /*4590*/  @P3 FFMA.FTZ R93, R190, R184, R93 ;  /* 0x000000b8be5d3223 */ /* 0x000fe2000001005d */
[----:B------:R-:W-:Y:S01]  /*45a0*/  @P3 HADD2.F32 R190, -RZ, R154.H1_H1 ;  /* 0x3000009affbe3230 */ /* 0x000fe20000004100 */
[----:B------:R-:W-:Y:S02]  /*45b0*/  @!P4 ISETP.NE.AND.EX P2, PT, RZ, c[0x0][0x21c], PT, P2 ;  /* 0x00008700ff00ca0c */ /* 0x000fe40003f45320 */
[----:B------:R-:W-:Y:S02]  /*45c0*/  @P3 F2FP.PACK_AB R230, RZ, R230 ;  /* 0x000000e6ffe6323e */ /* 0x000fe400000000ff */
[----:B------:R-:W-:Y:S01]  /*45d0*/  @P3 FMUL.FTZ R184, R184, R190 ;  /* 0x000000beb8b83220 */ /* 0x000fe20000410000 */
[----:B------:R-:W-:-:S02]  /*45e0*/  @P3 F2FP.PACK_AB R248, RZ, R248 ;  /* 0x000000f8fff8323e */ /* 0x000fc400000000ff */
        /* <DEDUP_REMOVED lines=11> */
.L_x_7747:
[----:B------:R-:W-:Y:S05]  /*46a0*/  BSYNC B0 ;  /* 0x0000000000007941 */ /* 0x000fea0003800000 */
.L_x_7746:
[----:B------:R-:W-:Y:S01]  /*46b0*/  @P3 HADD2.F32 R190, -RZ, R155.H0_H0 ;  /* 0x2000009bffbe3230 */ /* 0x000fe20000004100 */
        /* <DEDUP_REMOVED lines=8> */
[----:B------:R-:W-:Y:S02]  /*4740*/  @P3 F2FP.PACK_AB R190, RZ, R190 ;  /* 0x000000beffbe323e */ /* 0x000fe400000000ff */
        /* <DEDUP_REMOVED lines=12> */
.L_x_7749:
[----:B------:R-:W-:Y:S05]  /*4810*/  BSYNC B0 ;  /* 0x0000000000007941 */ /* 0x000fea0003800000 */
.L_x_7748:
        /* <DEDUP_REMOVED lines=20> */
[----:B0-----:R-:W-:Y:S01]  /*4960*/  @P3 MOV R180, 0x10 ;  /* 0x0000001000b43802 */ /* 0x001fe20000000f00 */
[----:B------:R-:W-:-:S04]  /*4970*/  @P3 HADD2.F32 R182, -RZ, R167.H1_H1 ;  /* 0x300000a7ffb63230 */ /* 0x000fc80000004100 */
[----:B------:R-:W-:-:S05]  /*4980*/  @P3 IMAD.WIDE.U32 R180, R180, R189, c[0x0][0x248] ;  /* 0x00009200b4b43625 */ /* 0x000fca00078e00bd */
[----:B------:R0:W-:Y:S01]  /*4990*/  @P3 STG.E.128 [R180.64], R176 ;  /* 0x000000b0b4003986 */ /* 0x0001e2000c101d04 */
[----:B------:R-:W-:Y:S01]  /*49a0*/  @!P4 ISETP.NE.U32.AND P5, PT, RZ, c[0x0][0x218], PT ;  /* 0x00008600ff00ca0c */ /* 0x000fe20003fa5070 */
[----:B------:R-:W-:Y:S03]  /*49b0*/  BSSY B0, `(.L_x_7750) ;  /* 0x0000013000007945 */ /* 0x000fe60003800000 */
[----:B------:R-:W-:Y:S01]  /*49c0*/  @!P4 ISETP.NE.AND.EX P5, PT, RZ, c[0x0][0x21c], PT, P5 ;  /* 0x00008700ff00ca0c */ /* 0x000fe20003fa5350 */
[----:B0-----:R-:W-:-:S05]  /*49d0*/  @P3 HADD2.F32 R180, -RZ, R167.H0_H0 ;  /* 0x200000a7ffb43230 */ /* 0x001fca0000004100 */
[----:B------:R-:W-:Y:S01]  /*49e0*/  @P3 FFMA.FTZ R94, R180, R218, R94 ;  /* 0x000000dab45e3223 */ /* 0x000fe2000001005e */
[----:B------:R-:W-:-:S05]  /*49f0*/  @P3 MOV R180, 0x10 ;  /* 0x0000001000b43802 */ /* 0x000fca0000000f00 */
[----:B------:R-:W-:Y:S01]  /*4a00*/  @P3 IMAD.WIDE.U32 R180, R215, R180, c[0x0][0x170] ;  /* 0x00005c00d7b43625 */ /* 0x000fe200078e00b4 */
[----:B------:R-:W-:-:S03]  /*4a10*/  @!P4 ISETP.NE.U32.AND P2, PT, RZ, c[0x0][0x218], PT ;  /* 0x00008600ff00ca0c */ /* 0x000fc60003f45070 */
[----:B------:R-:W-:Y:S01]  /*4a20*/  @P3 FFMA.FTZ R95, R182, R188, R95 ;  /* 0x000000bcb65f3223 */ /* 0x000fe2000001005f */
        /* <DEDUP_REMOVED lines=11> */
.L_x_7751:
[----:B------:R-:W-:Y:S05]  /*4ae0*/  BSYNC B0 ;  /* 0x0000000000007941 */ /* 0x000fea0003800000 */
.L_x_7750:
[----:B-----5:R-:W-:Y:S01]  /*4af0*/  @P3 HADD2.F32 R182, -RZ, R164.H0_H0 ;  /* 0x200000a4ffb63230 */ /* 0x020fe20000004100 */
        /* <DEDUP_REMOVED lines=17> */
.L_x_7753:
[----:B------:R-:W-:Y:S05]  /*4c10*/  BSYNC B0 ;  /* 0x0000000000007941 */ /* 0x000fea0003800000 */
.L_x_7752:
[----:B------:R-:W-:Y:S01]  /*4c20*/  @P3 HADD2.F32 R184, -RZ, R164.H1_H1 ;  /* 0x300000a4ffb83230 */ /* 0x000fe20000004100 */
[----:B------:R-:W-:Y:S01]  /*4c30*/  @P3 FMUL.FTZ R185, R182, c[0x0][0x1ec] ;  /* 0x00007b00b6b93a20 */ /* 0x000fe20000410000 */
[----:B------:R-:W-:Y:S01]  /*4c40*/  @P3 HADD2.F32 R183, -RZ, R148.H1_H1 ;  /* 0x30000094ffb73230 */ /* 0x000fe20000004100 */
        /* <DEDUP_REMOVED lines=15> */
.L_x_7755:
[----:B------:R-:W-:Y:S05]  /*4d40*/  BSYNC B0 ;  /* 0x0000000000007941 */ /* 0x000fea0003800000 */
.L_x_7754:
        /* <DEDUP_REMOVED lines=18> */
.L_x_7757:
[----:B------:R-:W-:Y:S05]  /*4e70*/  BSYNC B0 ;  /* 0x0000000000007941 */ /* 0x000fea0003800000 */
.L_x_7756:
        /* <DEDUP_REMOVED lines=18> */
.L_x_7759:
[----:B------:R-:W-:Y:S05]  /*4fa0*/  BSYNC B0 ;  /* 0x0000000000007941 */ /* 0x000fea0003800000 */
.L_x_7758:
        /* <DEDUP_REMOVED lines=17> */
.L_x_7761:
[----:B------:R-:W-:Y:S05]  /*50c0*/  BSYNC B0 ;  /* 0x0000000000007941 */ /* 0x000fea0003800000 */
.L_x_7760:
[----:B------:R-:W-:Y:S01]  /*50d0*/  @P3 HADD2.F32 R218, -RZ, R150.H1_H1 ;  /* 0x30000096ffda3230 */ /* 0x000fe20000004100 */
[----:B------:R-:W-:Y:S01]  /*50e0*/  @P3 FMUL.FTZ R244, R216, c[0x0][0x1ec] ;  /* 0x00007b00d8f43a20 */ /* 0x000fe20000410000 */
[----:B------:R-:W-:Y:S01]  /*50f0*/  @!P4 ISETP.NE.U32.AND P2, PT, RZ, c[0x0][0x218], PT ;  /* 0x00008600ff00ca0c */ /* 0x000fe20003f45070 */
[----:B------:R-:W-:Y:S01]  /*5100*/  @P3 HADD2.F32 R230, -RZ, R166.H1_H1 ;  /* 0x300000a6ffe63230 */ /* 0x000fe20000004100 */
[----:B------:R-:W-:Y:S01]  /*5110*/  BSSY B0, `(.L_x_7762) ;  /* 0x0000017000007945 */ /* 0x000fe20003800000 */
[----:B------:R-:W-:Y:S01]  /*5120*/  @P3 FMUL.FTZ R218, R244, R218 ;  /* 0x000000daf4da3220 */ /* 0x000fe20000410000 */
[----:B------:R-:W-:Y:S02]  /*5130*/  @!P4 ISETP.NE.AND.EX P2, PT, RZ, c[0x0][0x21c], PT, P2 ;  /* 0x00008700ff00ca0c */ /* 0x000fe40003f45320 */
[----:B------:R-:W-:Y:S01]  /*5140*/  SEL R168, R180, R168, P1 ;  /* 0x000000a8b4a87207 */ /* 0x000fe20000800000 */
[----:B------:R-:W-:Y:S01]  /*5150*/  @P3 FFMA.FTZ R85, R230, R244, R85 ;  /* 0x000000f4e6553223 */ /* 0x000fe20000010055 */
[----:B------:R-:W-:-:S02]  /*5160*/  @P3 F2FP.PACK_AB R181, RZ, R181 ;  /* 0x000000b5ffb5323e */ /* 0x000fc400000000ff */
[----:B------:R-:W-:Y:S02]  /*5170*/  @P3 F2FP.PACK_AB R183, RZ, R183 ;  /* 0x000000b7ffb7323e */ /* 0x000fe400000000ff */
[----:B------:R-:W-:Y:S02]  /*5180*/  @P3 F2FP.PACK_AB R185, RZ, R185 ;  /* 0x000000b9ffb9323e */ /* 0x000fe400000000ff */
[----:B------:R-:W-:Y:S02]  /*5190*/  @P3 F2FP.PACK_AB R189, RZ, R189 ;  /* 0x000000bdffbd323e */ /* 0x000fe400000000ff */
[----:B------:R-:W-:Y:S02]  /*51a0*/  @P3 F2FP.PACK_AB R191, RZ, R191 ;  /* 0x000000bfffbf323e */ /* 0x000fe400000000ff */
[----:B------:R-:W-:Y:S02]  /*51b0*/  @P3 F2FP.PACK_AB R218, RZ, R218 ;  /* 0x000000daffda323e */ /* 0x000fe400000000ff */
[----:B------:R-:W-:-:S02]  /*51c0*/  SEL R169, R182, R169, P1 ;  /* 0x000000a9b6a97207 */ /* 0x000fc40000800000 */
[----:B------:R-:W-:Y:S02]  /*51d0*/  SEL R170, R184, R170, P1 ;  /* 0x000000aab8aa7207 */ /* 0x000fe40000800000 */
        /* <DEDUP_REMOVED lines=10> */
.L_x_7763:
[----:B------:R-:W-:Y:S05]  /*5280*/  BSYNC B0 ;  /* 0x0000000000007941 */ /* 0x000fea0003800000 */
.L_x_7762:
[----:B------:R-:W-:Y:S01]  /*5290*/  @P3 HADD2.F32 R182, -RZ, R151.H0_H0 ;  /* 0x20000097ffb63230 */ /* 0x000fe20000004100 */
[----:B------:R-:W-:Y:S01]  /*52a0*/  @P3 FMUL.FTZ R230, R180, c[0x0][0x1ec] ;  /* 0x00007b00b4e63a20 */ /* 0x000fe20000410000 */
[----:B------:R-:W-:Y:S01]  /*52b0*/  @!P4 ISETP.NE.U32.AND P2, PT, RZ, c[0x0][0x218], PT ;  /* 0x00008600ff00ca0c */ /* 0x000fe20003f45070 */
[----:B------:R-:W-:Y:S01]  /*52c0*/  @P3 HADD2.F32 R184, -RZ, R167.H0_H0 ;  /* 0x200000a7ffb83230 */ /* 0x000fe20000004100 */
[----:B------:R-:W-:Y:S01]  /*52d0*/  @P3 PRMT R176, R181, 0x7610, R176 ;  /* 0x00007610b5b03816 */ /* 0x000fe200000000b0 */
[----:B------:R-:W-:Y:S01]  /*52e0*/  @P3 FMUL.FTZ R182, R230, R182 ;  /* 0x000000b6e6b63220 */ /* 0x000fe20000410000 */
[----:B------:R-:W-:Y:S01]  /*52f0*/  @P3 PRMT R177, R185, 0x7610, R177 ;  /* 0x00007610b9b13816 */ /* 0x000fe200000000b1 */
[----:B------:R-:W-:Y:S01]  /*5300*/  BSSY B0, `(.L_x_7764) ;  /* 0x0000017000007945 */ /* 0x000fe20003800000 */
[----:B------:R-:W-:Y:S01]  /*5310*/  @!P4 ISETP.NE.AND.EX P2, PT, RZ, c[0x0][0x21c], PT, P2 ;  /* 0x00008700ff00ca0c */ /* 0x000fe20003f45320 */
[----:B------:R-:W-:Y:S01]  /*5320*/  @P3 FFMA.FTZ R86, R184, R230, R86 ;  /* 0x000000e6b8563223 */ /* 0x000fe20000010056 */
[----:B------:R-:W-:-:S02]  /*5330*/  @P3 F2FP.PACK_AB R182, RZ, R182 ;  /* 0x000000b6ffb6323e */ /* 0x000fc400000000ff */
[----:B------:R-:W-:Y:S02]  /*5340*/  @P3 PRMT R178, R191, 0x7610, R178 ;  /* 0x00007610bfb23816 */ /* 0x000fe400000000b2 */
[----:B------:R-:W-:Y:S02]  /*5350*/  SEL R174, R180, R174, P1 ;  /* 0x000000aeb4ae7207 */ /* 0x000fe40000800000 */
        /* <DEDUP_REMOVED lines=17> */
.L_x_7765:
[----:B------:R-:W-:Y:S05]  /*5470*/  BSYNC B0 ;  /* 0x0000000000007941 */ /* 0x000fea0003800000 */
.L_x_7764:
[C---:B------:R-:W-:Y:S01]  /*5480*/  SEL R175, R180.reuse, R175, P1 ;  /* 0x000000afb4af7207 */ /* 0x040fe20000800000 */
[----:B------:R-:W-:Y:S01]  /*5490*/  @P3 HADD2.F32 R0, -RZ, R167.H1_H1 ;  /* 0x300000a7ff003230 */ /* 0x000fe20000004100 */
[----:B------:R-:W-:Y:S01]  /*54a0*/  @P3 FMUL.FTZ R180, R180, c[0x0][0x1ec] ;  /* 0x00007b00b4b43a20 */ /* 0x000fe20000410000 */
[----:B------:R-:W-:Y:S02]  /*54b0*/  IADD3 R2, R2, c[0x0][0x160], RZ ;  /* 0x0000580002027a10 */ /* 0x000fe40007ffe0ff */
[----:B------:R-:W-:Y:S01]  /*54c0*/  LOP3.LUT P1, RZ, R245, 0xff, RZ, 0xc0, !PT ;  /* 0x000000fff5ff7812 */ /* 0x000fe2000782c0ff */
[----:B------:R-:W-:Y:S01]  /*54d0*/  @P3 FFMA.FTZ R87, R0, R180, R87 ;  /* 0x000000b400573223 */ /* 0x000fe20000010057 */
[----:B------:R-:W-:Y:S02]  /*54e0*/  @P3 HADD2.F32 R0, -RZ, R151.H1_H1 ;  /* 0x30000097ff003230 */ /* 0x000fe40000004100 */
[----:B------:R-:W-:-:S03]  /*54f0*/  SEL R245, RZ, 0x1, P1 ;  /* 0x00000001fff57807 */ /* 0x000fc60000800000 */
[----:B------:R-:W-:Y:S01]  /*5500*/  @P3 FMUL.FTZ R0, R180, R0 ;  /* 0x00000000b4003220 */ /* 0x000fe20000410000 */
[----:B------:R-:W-:-:S04]  /*5510*/  @P0 MOV R180, 0x20 ;  /* 0x0000002000b40802 */ /* 0x000fc80000000f00 */
[----:B------:R-:W-:Y:S01]  /*5520*/  @P3 F2FP.PACK_AB R0, RZ, R0 ;  /* 0x00000000ff00323e */ /* 0x000fe200000000ff */
[----:B------:R-:W-:-:S03]  /*5530*/  @P0 IMAD.WIDE.U32 R180, R220, R180, c[0x0][0x258] ;  /* 0x00009600dcb40625 */ /* 0x000fc600078e00b4 */
[----:B------:R-:W-:Y:S02]  /*5540*/  @P3 PRMT R179, R179, 0x5410, R0 ;  /* 0x00005410b3b33816 */ /* 0x000fe40000000000 */
[----:B------:R-:W-:Y:S04]  /*5550*/  @P0 STG.E.128 [R180.64], R168 ;  /* 0x000000a8b4000986 */ /* 0x000fe8000c101d04 */
[----:B------:R0:W-:Y:S01]  /*5560*/  @P0 STG.E.128 [R180.64+0x10], R172 ;  /* 0x000010acb4000986 */ /* 0x0001e2000c101d04 */
[----:B------:R-:W-:Y:S02]  /*5570*/  ISETP.GE.AND P0, PT, R2, c[0x0][0x164], PT ;  /* 0x0000590002007a0c */ /* 0x000fe40003f06270 */
[----:B0-----:R-:W-:-:S05]  /*5580*/  @P3 MOV R180, 0x10 ;  /* 0x0000001000b43802 */ /* 0x001fca0000000f00 */
[----:B------:R-:W-:-:S05]  /*5590*/  @P3 IMAD.WIDE.U32 R180, R215, R180, c[0x0][0x248] ;  /* 0x00009200d7b43625 */ /* 0x000fca00078e00b4 */
[----:B------:R0:W-:Y:S02]  /*55a0*/  @P3 STG.E.128 [R180.64], R176 ;  /* 0x000000b0b4003986 */ /* 0x0001e4000c101d04 */
[----:B0-----:R-:W-:Y:S01]  /*55b0*/  @P0 CALL.REL.NOINC `(.L_x_7696) ;  /* 0x0000001000000944 */ /* 0x001fe20003c00000 */
[----:B------:R-:W-:Y:S05]  /*55c0*/  BRA `(.L_x_7766) ;  /* 0xffffb5a000007947 */ /* 0x000fea000383ffff */
.L_x_7696:
        /* <DEDUP_REMOVED lines=36> */
.L_x_7700:
[----:B------:R-:W-:Y:S01]  /*5810*/  HFMA2.MMA R182, -RZ, RZ, 0, 9.5367431640625e-07 ;  /* 0x00000010ffb67435 */ /* 0x000fe200000001ff */
[----:B------:R-:W-:-:S02]  /*5820*/  MOV R181, R190 ;  /* 0x000000be00b57202 */ /* 0x000fc40000000f00 */
[----:B------:R-:W-:Y:S02]  /*5830*/  MOV R186, 0x1f ;  /* 0x0000001f00ba7802 */ /* 0x000fe40000000f00 */
[----:B------:R-:W-:Y:S02]  /*5840*/  MOV R185, 0xffffffff ;  /* 0xffffffff00b97802 */ /* 0x000fe40000000f00 */
[----:B------:R-:W-:Y:S02]  /*5850*/  MOV R180, 0x5870 ;  /* 0x0000587000b47802 */ /* 0x000fe40000000f00 */
[----:B-----5:R-:W-:Y:S05]  /*5860*/  CALL.REL.NOINC `($__internal_127_$__cuda_sm70_shflsync_down_p) ;  /* 0x0000046000007944 */ /* 0x020fea0003c00000 */
[----:B-1----:R-:W-:Y:S01]  /*5870*/  MOV R183, R182 ;  /* 0x000000b600b77202 */ /* 0x002fe20000000f00 */
[----:B------:R-:W-:Y:S05]  /*5880*/  BRA `(.L_x_7767) ;  /* 0xffffca7000007947 */ /* 0x000fea000383ffff */
.L_x_7701:
[----:B------:R-:W-:Y:S01]  /*5890*/  HFMA2.MMA R182, -RZ, RZ, 0, 9.5367431640625e-07 ;  /* 0x00000010ffb67435 */ /* 0x000fe200000001ff */
[----:B------:R-:W-:Y:S02]  /*58a0*/  MOV R181, R189 ;  /* 0x000000bd00b57202 */ /* 0x000fe40000000f00 */
[----:B------:R-:W-:Y:S02]  /*58b0*/  MOV R186, 0x1f ;  /* 0x0000001f00ba7802 */ /* 0x000fe40000000f00 */
[----:B------:R-:W-:-:S02]  /*58c0*/  MOV R185, 0xffffffff ;  /* 0xffffffff00b97802 */ /* 0x000fc40000000f00 */
[----:B------:R-:W-:Y:S02]  /*58d0*/  MOV R180, 0x58f0 ;  /* 0x000058f000b47802 */ /* 0x000fe40000000f00 */
[----:B01---5:R-:W-:Y:S05]  /*58e0*/  CALL.REL.NOINC `($__internal_127_$__cuda_sm70_shflsync_down_p) ;  /* 0x000003e000007944 */ /* 0x023fea0003c00000 */
[----:B------:R-:W-:Y:S01]  /*58f0*/  FADD.FTZ R190, R183, R190 ;  /* 0x000000beb7be7221 */ /* 0x000fe20000010000 */
[----:B------:R-:W-:Y:S01]  /*5900*/  MOV R186, 0x1f ;  /* 0x0000001f00ba7802 */ /* 0x000fe20000000f00 */
[----:B-1----:R-:W-:Y:S01]  /*5910*/  FADD.FTZ R189, R189, R182 ;  /* 0x000000b6bdbd7221 */ /* 0x002fe20000010000 */
[----:B------:R-:W-:Y:S01]  /*5920*/  HFMA2.MMA R182, -RZ, RZ, 0, 4.76837158203125e-07 ;  /* 0x00000008ffb67435 */ /* 0x000fe200000001ff */
[----:B------:R-:W-:Y:S02]  /*5930*/  MOV R185, 0xffffffff ;  /* 0xffffffff00b97802 */ /* 0x000fe40000000f00 */
[----:B------:R-:W-:Y:S02]  /*5940*/  MOV R181, R190 ;  /* 0x000000be00b57202 */ /* 0x000fe40000000f00 */
[----:B------:R-:W-:Y:S02]  /*5950*/  MOV R180, 0x5970 ;  /* 0x0000597000b47802 */ /* 0x000fe40000000f00 */
[----:B------:R-:W-:Y:S05]  /*5960*/  CALL.REL.NOINC `($__internal_127_$__cuda_sm70_shflsync_down_p) ;  /* 0x0000036000007944 */ /* 0x000fea0003c00000 */
[----:B-1----:R-:W-:Y:S01]  /*5970*/  MOV R183, R182 ;  /* 0x000000b600b77202 */ /* 0x002fe20000000f00 */
[----:B------:R-:W-:Y:S01]  /*5980*/  HFMA2.MMA R182, -RZ, RZ, 0, 4.76837158203125e-07 ;  /* 0x00000008ffb67435 */ /* 0x000fe200000001ff */
[----:B------:R-:W-:-:S02]  /*5990*/  MOV R181, R189 ;  /* 0x000000bd00b57202 */ /* 0x000fc40000000f00 */
[----:B------:R-:W-:Y:S02]  /*59a0*/  MOV R186, 0x1f ;  /* 0x0000001f00ba7802 */ /* 0x000fe40000000f00 */
[----:B------:R-:W-:Y:S02]  /*59b0*/  MOV R185, 0xffffffff ;  /* 0xffffffff00b97802 */ /* 0x000fe40000000f00 */
[----:B------:R-:W-:Y:S02]  /*59c0*/  MOV R180, 0x59e0 ;  /* 0x000059e000b47802 */ /* 0x000fe40000000f00 */
[----:B------:R-:W-:Y:S05]  /*59d0*/  CALL.REL.NOINC `($__internal_127_$__cuda_sm70_shflsync_down_p) ;  /* 0x000002f000007944 */ /* 0x000fea0003c00000 */
[----:B------:R-:W-:Y:S01]  /*59e0*/  FADD.FTZ R190, R183, R190 ;  /* 0x000000beb7be7221 */ /* 0x000fe20000010000 */
[----:B------:R-:W-:Y:S01]  /*59f0*/  MOV R186, 0x1f ;  /* 0x0000001f00ba7802 */ /* 0x000fe20000000f00 */
[----:B-1----:R-:W-:Y:S01]  /*5a00*/  FADD.FTZ R189, R189, R182 ;  /* 0x000000b6bdbd7221 */ /* 0x002fe20000010000 */
[----:B------:R-:W-:Y:S01]  /*5a10*/  HFMA2.MMA R182, -RZ, RZ, 0, 2.384185791015625e-07 ;  /* 0x00000004ffb67435 */ /* 0x000fe200000001ff */
[----:B------:R-:W-:Y:S02]  /*5a20*/  MOV R185, 0xffffffff ;  /* 0xffffffff00b97802 */ /* 0x000fe40000000f00 */
[----:B------:R-:W-:-:S02]  /*5a30*/  MOV R181, R190 ;  /* 0x000000be00b57202 */ /* 0x000fc40000000f00 */
[----:B------:R-:W-:Y:S02]  /*5a40*/  MOV R180, 0x5a60 ;  /* 0x00005a6000b47802 */ /* 0x000fe40000000f00 */
[----:B------:R-:W-:Y:S05]  /*5a50*/  CALL.REL.NOINC `($__internal_127_$__cuda_sm70_shflsync_down_p) ;  /* 0x0000027000007944 */ /* 0x000fea0003c00000 */
[----:B-1----:R-:W-:Y:S01]  /*5a60*/  MOV R183, R182 ;  /* 0x000000b600b77202 */ /* 0x002fe20000000f00 */
[----:B------:R-:W-:Y:S01]  /*5a70*/  HFMA2.MMA R182, -RZ, RZ, 0, 2.384185791015625e-07 ;  /* 0x00000004ffb67435 */ /* 0x000fe200000001ff */
[----:B------:R-:W-:Y:S02]  /*5a80*/  MOV R181, R189 ;  /* 0x000000bd00b57202 */ /* 0x000fe40000000f00 */
[----:B------:R-:W-:Y:S02]  /*5a90*/  MOV R186, 0x1f ;  /* 0x0000001f00ba7802 */ /* 0x000fe40000000f00 */
[----:B------:R-:W-:Y:S02]  /*5aa0*/  MOV R185, 0xffffffff ;  /* 0xffffffff00b97802 */ /* 0x000fe40000000f00 */
[----:B------:R-:W-:Y:S02]  /*5ab0*/  MOV R180, 0x5ad0 ;  /* 0x00005ad000b47802 */ /* 0x000fe40000000f00 */
[----:B------:R-:W-:Y:S05]  /*5ac0*/  CALL.REL.NOINC `($__internal_127_$__cuda_sm70_shflsync_down_p) ;  /* 0x0000020000007944 */ /* 0x000fea0003c00000 */
[----:B------:R-:W-:Y:S01]  /*5ad0*/  FADD.FTZ R190, R183, R190 ;  /* 0x000000beb7be7221 */ /* 0x000fe20000010000 */
[----:B------:R-:W-:Y:S01]  /*5ae0*/  MOV R186, 0x1f ;  /* 0x0000001f00ba7802 */ /* 0x000fe20000000f00 */
[----:B-1----:R-:W-:Y:S01]  /*5af0*/  FADD.FTZ R189, R189, R182 ;  /* 0x000000b6bdbd7221 */ /* 0x002fe20000010000 */
[----:B------:R-:W-:Y:S01]  /*5b00*/  HFMA2.MMA R182, -RZ, RZ, 0, 1.1920928955078125e-07 ;  /* 0x00000002ffb67435 */ /* 0x000fe200000001ff */
[----:B------:R-:W-:-:S02]  /*5b10*/  MOV R185, 0xffffffff ;  /* 0xffffffff00b97802 */ /* 0x000fc40000000f00 */
[----:B------:R-:W-:Y:S02]  /*5b20*/  MOV R181, R190 ;  /* 0x000000be00b57202 */ /* 0x000fe40000000f00 */
[----:B------:R-:W-:Y:S02]  /*5b30*/  MOV R180, 0x5b50 ;  /* 0x00005b5000b47802 */ /* 0x000fe40000000f00 */
[----:B------:R-:W-:Y:S05]  /*5b40*/  CALL.REL.NOINC `($__internal_127_$__cuda_sm70_shflsync_down_p) ;  /* 0x0000018000007944 */ /* 0x000fea0003c00000 */
[----:B-1----:R-:W-:Y:S01]  /*5b50*/  MOV R183, R182 ;  /* 0x000000b600b77202 */ /* 0x002fe20000000f00 */
[----:B------:R-:W-:Y:S01]  /*5b60*/  HFMA2.MMA R182, -RZ, RZ, 0, 1.1920928955078125e-07 ;  /* 0x00000002ffb67435 */ /* 0x000fe200000001ff */
[----:B------:R-:W-:Y:S02]  /*5b70*/  MOV R181, R189 ;  /* 0x000000bd00b57202 */ /* 0x000fe40000000f00 */
[----:B------:R-:W-:Y:S02]  /*5b80*/  MOV R186, 0x1f ;  /* 0x0000001f00ba7802 */ /* 0x000fe40000000f00 */
[----:B------:R-:W-:Y:S02]  /*5b90*/  MOV R185, 0xffffffff ;  /* 0xffffffff00b97802 */ /* 0x000fe40000000f00 */
[----:B------:R-:W-:-:S02]  /*5ba0*/  MOV R180, 0x5bc0 ;  /* 0x00005bc000b47802 */ /* 0x000fc40000000f00 */
[----:B------:R-:W-:Y:S05]  /*5bb0*/  CALL.REL.NOINC `($__internal_127_$__cuda_sm70_shflsync_down_p) ;  /* 0x0000011000007944 */ /* 0x000fea0003c00000 */
[----:B------:R-:W-:Y:S01]  /*5bc0*/  FADD.FTZ R190, R183, R190 ;  /* 0x000000beb7be7221 */ /* 0x000fe20000010000 */
[----:B------:R-:W-:Y:S01]  /*5bd0*/  MOV R186, 0x1f ;  /* 0x0000001f00ba7802 */ /* 0x000fe20000000f00 */
[----:B-1----:R-:W-:Y:S01]  /*5be0*/  FADD.FTZ R189, R189, R182 ;  /* 0x000000b6bdbd7221 */ /* 0x002fe20000010000 */
[----:B------:R-:W-:Y:S01]  /*5bf0*/  HFMA2.MMA R182, -RZ, RZ, 0, 5.9604644775390625e-08 ;  /* 0x00000001ffb67435 */ /* 0x000fe200000001ff */
[----:B------:R-:W-:-:S02]  /*5c00*/  MOV R185, 0xffffffff ;  /* 0xffffffff00b97802 */ /* 0x000fc40000000f00 */
[----:B------:R-:W-:Y:S02]  /*5c10*/  MOV R181, R190 ;  /* 0x000000be00b57202 */ /* 0x000fe40000000f00 */
[----:B------:R-:W-:Y:S02]  /*5c20*/  MOV R180, 0x5c40 ;  /* 0x00005c4000b47802 */ /* 0x000fe40000000f00 */
[----:B------:R-:W-:Y:S05]  /*5c30*/  CALL.REL.NOINC `($__internal_127_$__cuda_sm70_shflsync_down_p) ;  /* 0x0000009000007944 */ /* 0x000fea0003c00000 */
[----:B-1----:R-:W-:Y:S01]  /*5c40*/  MOV R183, R182 ;  /* 0x000000b600b77202 */ /* 0x002fe20000000f00 */
[----:B------:R-:W-:Y:S01]  /*5c50*/  HFMA2.MMA R182, -RZ, RZ, 0, 5.9604644775390625e-08 ;  /* 0x00000001ffb67435 */ /* 0x000fe200000001ff */
[----:B------:R-:W-:Y:S02]  /*5c60*/  MOV R181, R189 ;  /* 0x000000bd00b57202 */ /* 0x000fe40000000f00 */
[----:B------:R-:W-:Y:S02]  /*5c70*/  MOV R186, 0x1f ;  /* 0x0000001f00ba7802 */ /* 0x000fe40000000f00 */
[----:B------:R-:W-:Y:S02]  /*5c80*/  MOV R185, 0xffffffff ;  /* 0xffffffff00b97802 */ /* 0x000fe40000000f00 */
[----:B------:R-:W-:-:S02]  /*5c90*/  MOV R180, 0x5cb0 ;  /* 0x00005cb000b47802 */ /* 0x000fc40000000f00 */
[----:B------:R-:W-:Y:S05]  /*5ca0*/  CALL.REL.NOINC `($__internal_127_$__cuda_sm70_shflsync_down_p) ;  /* 0x0000002000007944 */ /* 0x000fea0003c00000 */
[----:B-1----:R-:W-:Y:S01]  /*5cb0*/  MOV R181, R182 ;  /* 0x000000b600b57202 */ /* 0x002fe20000000f00 */
[----:B------:R-:W-:Y:S05]  /*5cc0*/  BRA `(.L_x_7768) ;  /* 0xffffc75000007947 */ /* 0x000fea000383ffff */
        .weak           $__internal_127_$__cuda_sm70_shflsync_down_p
        .type           $__internal_127_$__cuda_sm70_shflsync_down_p,@function
        .size           $__internal_127_$__cuda_sm70_shflsync_down_p,(.L_x_11861 - $__internal_127_$__cuda_sm70_shflsync_down_p)
$__internal_127_$__cuda_sm70_shflsync_down_p:
[----:B------:R-:W-:Y:S04]  /*5cd0*/  WARPSYNC R185 ;  /* 0x000000b900007348 */ /* 0x000fe80003800000 */
[----:B------:R0:W1:Y:S02]  /*5ce0*/  SHFL.DOWN PT, R182, R181, R182, R186 ;  /* 0x080000b6b5b67389 */ /* 0x00006400000e00ba */
[----:B0-----:R-:W-:-:S06]  /*5cf0*/  HFMA2.MMA R181, -RZ, RZ, 0, 0 ;  /* 0x00000000ffb57435 */ /* 0x001fcc00000001ff */
[----:B------:R-:W-:Y:S05]  /*5d00*/  RET.REL.NODEC R180 `(_ZN10layer_norm13ln_bwd_kernelINS_13Kernel_traitsI6__halfS2_fS2_fjLj8192ELj1ELj1ELj8ELj16ENS_18Kernel_traits_baseILj8192ES2_S2_fS2_fjLj256EEEEELb0ELb1ELb1ELb1EEEvNS_9BwdParamsE) ;  /* 0xffffa2f0b4007950 */ /* 0x000fea0003c3ffff */
.L_x_7769:
        /* <DEDUP_REMOVED lines=15> */
.L_x_11861:


//--------------------- .text._ZN10layer_norm13ln_bwd_kernelINS_13Kernel_traitsI6__halfS2_fS2_fjLj8192ELj1ELj1ELj8ELj16ENS_18Kernel_traits_baseILj8192ES2_S2_fS2_fjLj256EEEEELb1ELb0ELb0ELb0EEEvNS_9BwdParamsE --------------------------
	.section	.text._ZN10layer_norm13ln_bwd_kernelINS_13Kernel_traitsI6__halfS2_fS2_fjLj8192ELj1ELj1ELj8ELj16ENS_18Kernel_traits_baseILj8192ES2_S2_fS2_fjLj256EEEEELb1ELb0ELb0ELb0EEEvNS_9BwdParamsE,"ax",@progbits
	.sectioninfo	@"SHI_REGISTERS=240"
	.align	128
        .global         _ZN10layer_norm13ln_bwd_kernelINS_13Kernel_traitsI6__halfS2_fS2_fjLj8192ELj1ELj1ELj8ELj16ENS_18Kernel_traits_baseILj8192ES2_S2_fS2_fjLj256EEEEELb1ELb0ELb0ELb0EEEvNS_9BwdParamsE
        .type           _ZN10layer_norm13ln_bwd_kernelINS_13Kernel_traitsI6__halfS2_fS2_fjLj8192ELj1ELj1ELj8ELj16ENS_18Kernel_traits_baseILj8192ES2_S2_fS2_fjLj256EEEEELb1ELb0ELb0ELb0EEEvNS_9BwdParamsE,@function
        .size           _ZN10layer_norm13ln_bwd_kernelINS_13Kernel_traitsI6__halfS2_fS2_fjLj8192ELj1ELj1ELj8ELj16ENS_18Kernel_traits_baseILj8192ES2_S2_fS2_fjLj256EEEEELb1ELb0ELb0ELb0EEEvNS_9BwdParamsE,(.L_x_11862 - _ZN10layer_norm13ln_bwd_kernelINS_13Kernel_traitsI6__halfS2_fS2_fjLj8192ELj1ELj1ELj8ELj16ENS_18Kernel_traits_baseILj8192ES2_S2_fS2_fjLj256EEEEELb1ELb0ELb0ELb0EEEvNS_9BwdParamsE)
        .other          _ZN10layer_norm13ln_bwd_kernelINS_13Kernel_traitsI6__halfS2_fS2_fjLj8192ELj1ELj1ELj8ELj16ENS_18Kernel_traits_baseILj8192ES2_S2_fS2_fjLj256EEEEELb1ELb0ELb0ELb0EEEvNS_9BwdParamsE,@"STO_CUDA_ENTRY STV_DEFAULT"
_ZN10layer_norm13ln_bwd_kernelINS_13Kernel_traitsI6__halfS2_fS2_fjLj8192ELj1ELj1ELj8ELj16ENS_18Kernel_traits_baseILj8192ES2_S2_fS2_fjLj256EEEEELb1ELb0ELb0ELb0EEEvNS_9BwdParamsE:
.text._ZN10layer_norm13ln_bwd_kernelINS_13Kernel_traitsI6__halfS2_fS2_fjLj8192ELj1ELj1ELj8ELj16ENS_18Kernel_traits_baseILj8192ES2_S2_fS2_fjLj256EEEEELb1ELb0ELb0ELb0EEEvNS_9BwdParamsE:
        /* <DEDUP_REMOVED lines=99> */
.L_x_7789:
        /* <DEDUP_REMOVED lines=80> */
[----:B0-----:R-:W-:Y:S01]  /*0b30*/  HADD2.F32 R154, -RZ, R147.H1_H1 ;  /* 0x30000093ff9a7230 */ /* 0x001fe20000004100 */
        /* <DEDUP_REMOVED lines=23> */
.L_x_7772:
[----:B0-----:R-:W-:Y:S05]  /*0cb0*/  BSYNC B0 ;  /* 0x0000000000007941 */ /* 0x001fea0003800000 */
.L_x_7771:
        /* <DEDUP_REMOVED lines=21> */
[----:B---3--:R-:W-:Y:S01]  /*0e10*/  HADD2.F32 R141, -RZ, R144.H0_H0 ;  /* 0x20000090ff8d7230 */ /* 0x008fe20000004100 */
[----:B------:R-:W-:-:S02]  /*0e20*/  FADD.FTZ R169, -R152, R140 ;  /* 0x0000008c98a97221 */ /* 0x000fc40000010100 */
[----:B------:R-:W-:Y:S01]  /*0e30*/  FADD.FTZ R201, -R152, R142 ;  /* 0x0000008e98c97221 */ /* 0x000fe20000010100 */
[--C-:B------:R-:W-:Y:S01]  /*0e40*/  HADD2.F32 R142, -RZ, R145.reuse.H1_H1 ;  /* 0x30000091ff8e7230 */ /* 0x100fe20000004100 */
[C---:B-----5:R-:W-:Y:S01]  /*0e50*/  FMUL.FTZ R204, R158.reuse, R143 ;  /* 0x0000008f9ecc7220 */ /* 0x060fe20000410000 */
[----:B------:R-:W-:Y:S01]  /*0e60*/  HADD2.F32 R144, -RZ, R144.H1_H1 ;  /* 0x30000090ff907230 */ /* 0x000fe20000004100 */
[----:B0-----:R-:W-:Y:S02]  /*0e70*/  FMUL.FTZ R163, R158, R169 ;  /* 0x000000a99ea37220 */ /* 0x001fe40000410000 */
[----:B------:R-:W-:Y:S01]  /*0e80*/  FMUL.FTZ R210, R28, R141 ;  /* 0x0000008d1cd27220 */ /* 0x000fe20000410000 */
[----:B------:R-:W-:Y:S01]  /*0e90*/  HADD2.F32 R205, -RZ, R145.H0_H0 ;  /* 0x20000091ffcd7230 */ /* 0x000fe20000004100 */
        /* <DEDUP_REMOVED lines=13> */
[----:B------:R-:W-:Y:S01]  /*0f70*/  HADD2.F32 R225, -RZ, R146.H0_H0 ;  /* 0x20000092ffe17230 */ /* 0x000fe20000004100 */
[----:B----4-:R-:W-:-:S02]  /*0f80*/  FADD.FTZ R145, -R152, R148 ;  /* 0x0000009498917221 */ /* 0x010fc40000010100 */
[----:B------:R-:W-:Y:S02]  /*0f90*/  FADD.FTZ R142, R142, R205 ;  /* 0x000000cd8e8e7221 */ /* 0x000fe40000010000 */
[----:B------:R-:W-:Y:S01]  /*0fa0*/  FFMA.FTZ R155, R206, R205, R155 ;  /* 0x000000cdce9b7223 */ /* 0x000fe2000001009b */
[----:B------:R-:W-:Y:S01]  /*0fb0*/  HADD2.F32 R146, -RZ, R146.H1_H1 ;  /* 0x30000092ff927230 */ /* 0x000fe20000004100 */
[----:B------:R-:W-:Y:S02]  /*0fc0*/  FADD.FTZ R149, -R152, R149 ;  /* 0x0000009598957221 */ /* 0x000fe40000010100 */
[----:B------:R-:W-:Y:S02]  /*0fd0*/  FMUL.FTZ R202, R158, R145 ;  /* 0x000000919eca7220 */ /* 0x000fe40000410000 */
[----:B------:R-:W-:Y:S02]  /*0fe0*/  FMUL.FTZ R201, R24, R225 ;  /* 0x000000e118c97220 */ /* 0x000fe40000410000 */
[----:B------:R-:W-:-:S02]  /*0ff0*/  FADD.FTZ R142, R142, R203 ;  /* 0x000000cb8e8e7221 */ /* 0x000fc40000010000 */
[----:B------:R-:W-:Y:S01]  /*1000*/  FFMA.FTZ R155, R204, R203, R155 ;  /* 0x000000cbcc9b7223 */ /* 0x000fe2000001009b */
[--C-:B------:R-:W-:Y:S01]  /*1010*/  HADD2.F32 R235, -RZ, R147.reuse.H0_H0 ;  /* 0x20000093ffeb7230 */ /* 0x100fe20000004100 */
[----:B------:R-:W-:Y:S01]  /*1020*/  FMUL.FTZ R160, R158, R149 ;  /* 0x000000959ea07220 */ /* 0x000fe20000410000 */
[----:B------:R-:W-:Y:S01]  /*1030*/  HADD2.F32 R140, -RZ, R147.H1_H1 ;  /* 0x30000093ff8c7230 */ /* 0x000fe20000004100 */
        /* <DEDUP_REMOVED lines=27> */
.L_x_7774:
[----:B------:R-:W-:Y:S05]  /*11f0*/  BSYNC B0 ;  /* 0x0000000000007941 */ /* 0x000fea0003800000 */
.L_x_7773:
        /* <DEDUP_REMOVED lines=20> */
[----:B------:R-:W-:Y:S01]  /*1340*/  FADD.FTZ R161, -R152, R140 ;  /* 0x0000008c98a17221 */ /* 0x000fe20000010100 */
[----:B----4-:R-:W-:-:S03]  /*1350*/  HADD2.F32 R141, -RZ, R144.H0_H0 ;  /* 0x20000090ff8d7230 */ /* 0x010fc60000004100 */
[----:B-----5:R-:W-:Y:S01]  /*1360*/  FMUL.FTZ R161, R158, R161 ;  /* 0x000000a19ea17220 */ /* 0x020fe20000410000 */
[----:B------:R-:W-:Y:S01]  /*1370*/  HADD2.F32 R144, -RZ, R144.H1_H1 ;  /* 0x30000090ff907230 */ /* 0x000fe20000004100 */
[----:B------:R-:W-:Y:S02]  /*1380*/  FADD.FTZ R177, -R152, R143 ;  /* 0x0000008f98b17221 */ /* 0x000fe40000010100 */
[----:B0-----:R-:W-:Y:S01]  /*1390*/  FMUL.FTZ R170, R20, R141 ;  /* 0x0000008d14aa7220 */ /* 0x001fe20000410000 */
[----:B------:R-:W-:Y:S01]  /*13a0*/  HADD2.F32 R143, -RZ, R145.H0_H0 ;  /* 0x20000091ff8f7230 */ /* 0x000fe20000004100 */
[----:B------:R-:W-:Y:S02]  /*13b0*/  FADD.FTZ R175, -R152, R142 ;  /* 0x0000008e98af7221 */ /* 0x000fe40000010100 */
[----:B------:R-:W-:Y:S02]  /*13c0*/  FMUL.FTZ R168, R158, R173 ;  /* 0x000000ad9ea87220 */ /* 0x000fe40000410000 */
[----:B------:R-:W-:-:S02]  /*13d0*/  FMUL.FTZ R173, R19, R144 ;  /* 0x0000009013ad7220 */ /* 0x000fc40000410000 */
        /* <DEDUP_REMOVED lines=53> */
.L_x_7776:
[----:B------:R-:W-:Y:S05]  /*1730*/  BSYNC B0 ;  /* 0x0000000000007941 */ /* 0x000fea0003800000 */
.L_x_7775:
[----:B------:R-:W-:Y:S01]  /*1740*/  BSSY B0, `(.L_x_7777) ;  /* 0x0000052000007945 */ /* 0x000fe20003800000 */
[----:B------:R-:W-:Y:S05]  /*1750*/  @!P4 BRA `(.L_x_7778) ;  /* 0x000005000000c947 */ /* 0x000fea0003800000 */
[----:B------:R-:W-:Y:S02]  /*1760*/  LEA R186, P5, R154, c[0x0][0x188], 0x5 ;  /* 0x000062009aba7a11 */ /* 0x000fe400078a28ff */
[----:B------:R-:W-:-:S02]  /*1770*/  MOV R145, 0x10 ;  /* 0x0000001000917802 */ /* 0x000fc40000000f00 */
[----:B------:R-:W-:-:S03]  /*1780*/  LEA.HI.X R187, R154, c[0x0][0x18c], RZ, 0x5, P5 ;  /* 0x000063009abb7a11 */ /* 0x000fc600028f2cff */
[----:B------:R-:W-:Y:S02]  /*1790*/  IMAD.WIDE.U32 R144, R154, R145, c[0x0][0x208] ;  /* 0x000082009a907625 */ /* 0x000fe400078e0091 */
        /* <DEDUP_REMOVED lines=12> */
[----:B--2---:R-:W-:Y:S01]  /*1860*/  FADD.FTZ R159, -R152, R140 ;  /* 0x0000008c989f7221 */ /* 0x004fe20000010100 */
[----:B---3--:R-:W-:-:S03]  /*1870*/  HADD2.F32 R186, -RZ, R144.H0_H0 ;  /* 0x20000090ffba7230 */ /* 0x008fc60000004100 */
[----:B-----5:R-:W-:Y:S01]  /*1880*/  FMUL.FTZ R159, R158, R159 ;  /* 0x0000009f9e9f7220 */ /* 0x020fe20000410000 */
[----:B------:R-:W-:Y:S01]  /*1890*/  HADD2.F32 R144, -RZ, R144.H1_H1 ;  /* 0x30000090ff907230 */ /* 0x000fe20000004100 */
[----:B------:R-:W-:Y:S02]  /*18a0*/  FADD.FTZ R187, -R152, R142 ;  /* 0x0000008e98bb7221 */ /* 0x000fe40000010100 */
[----:B------:R-:W-:Y:S02]  /*18b0*/  FADD.FTZ R40, R40, R186 ;  /* 0x000000ba28287221 */ /* 0x000fe40000010000 */
[-C--:B------:R-:W-:Y:S02]  /*18c0*/  FFMA.FTZ R72, R159, R186.reuse, R72 ;  /* 0x000000ba9f487223 */ /* 0x080fe40000010048 */
[----:B------:R-:W-:Y:S02]  /*18d0*/  FADD.FTZ R141, -R152, R141 ;  /* 0x0000008d988d7221 */ /* 0x000fe40000010100 */
[----:B------:R-:W-:Y:S01]  /*18e0*/  FMUL.FTZ R186, R11, R186 ;  /* 0x000000ba0bba7220 */ /* 0x000fe20000410000 */
[----:B------:R-:W-:Y:S01]  /*18f0*/  HADD2.F32 R190, -RZ, R145.H0_H0 ;  /* 0x20000091ffbe7230 */ /* 0x000fe20000004100 */
[----:B0-----:R-:W-:-:S02]  /*1900*/  FMUL.FTZ R185, R158, R187 ;  /* 0x000000bb9eb97220 */ /* 0x001fc40000410000 */
[----:B------:R-:W-:Y:S02]  /*1910*/  FMUL.FTZ R184, R158, R141 ;  /* 0x0000008d9eb87220 */ /* 0x000fe40000410000 */
[----:B------:R-:W-:Y:S02]  /*1920*/  FMUL.FTZ R187, R10, R144 ;  /* 0x000000900abb7220 */ /* 0x000fe40000410000 */
[----:B------:R-:W-:Y:S02]  /*1930*/  FADD.FTZ R140, R195, R186 ;  /* 0x000000bac38c7221 */ /* 0x000fe40000010000 */
[----:B------:R-:W-:Y:S01]  /*1940*/  FFMA.FTZ R155, R159, R186, R155 ;  /* 0x000000ba9f9b7223 */ /* 0x000fe2000001009b */
[----:B------:R-:W-:Y:S01]  /*1950*/  HADD2.F32 R145, -RZ, R145.H1_H1 ;  /* 0x30000091ff917230 */ /* 0x000fe20000004100 */
[----:B----4-:R-:W-:Y:S02]  /*1960*/  FADD.FTZ R191, -R152, R148 ;  /* 0x0000009498bf7221 */ /* 0x010fe40000010100 */
        /* <DEDUP_REMOVED lines=47> */
.L_x_7778:
[----:B------:R-:W-:Y:S05]  /*1c60*/  BSYNC B0 ;  /* 0x0000000000007941 */ /* 0x000fea0003800000 */
.L_x_7777:
        /* <DEDUP_REMOVED lines=9> */
.L_x_7790:
        /* <DEDUP_REMOVED lines=18> */
.L_x_7791:
        /* <DEDUP_REMOVED lines=70> */
[----:B------:R-:W-:Y:S01]  /*2280*/  F2FP.PACK_AB R140, R143, R140 ;  /* 0x0000008c8f8c723e */ /* 0x000fe200000000ff */
        /* <DEDUP_REMOVED lines=12> */
[----:B------:R-:W-:Y:S01]  /*2350*/  F2FP.PACK_AB R141, R142, R141 ;  /* 0x0000008d8e8d723e */ /* 0x000fe200000000ff */
        /* <DEDUP_REMOVED lines=38> */
.L_x_7782:
[----:B------:R-:W-:Y:S05]  /*25c0*/  BSYNC B0 ;  /* 0x0000000000007941 */ /* 0x000fea0003800000 */
.L_x_7781:
        /* <DEDUP_REMOVED lines=45> */
[----:B------:R-:W-:Y:S01]  /*28a0*/  F2FP.PACK_AB R140, R143, R140 ;  /* 0x0000008c8f8c723e */ /* 0x000fe200000000ff */
[----:B------:R-:W-:Y:S01]  /*28b0*/  FADD.FTZ R145, R167, -R146 ;  /* 0x80000092a7917221 */ /* 0x000fe20000010000 */
[----:B------:R-:W-:Y:S01]  /*28c0*/  FSEL R142, R147, RZ, P6 ;  /* 0x000000ff938e7208 */ /* 0x000fe20003000000 */
[----:B------:R-:W-:Y:S01]  /*28d0*/  FADD.FTZ R143, R201, -R144 ;  /* 0x80000090c98f7221 */ /* 0x000fe20000010000 */
[----:B------:R-:W-:Y:S01]  /*28e0*/  LOP3.LUT P6, RZ, R231, 0xff, RZ, 0xc0, !PT ;  /* 0x000000ffe7ff7812 */ /* 0x000fe200078cc0ff */
[-CC-:B------:R-:W-:Y:S01]  /*28f0*/  FFMA.FTZ R147, R169, R148.reuse, R149.reuse ;  /* 0x00000094a9937223 */ /* 0x180fe20000010095 */
[----:B------:R-:W-:Y:S01]  /*2900*/  F2FP.PACK_AB R141, R142, R141 ;  /* 0x0000008d8e8d723e */ /* 0x000fe200000000ff */
        /* <DEDUP_REMOVED lines=39> */
.L_x_7784:
[----:B------:R-:W-:Y:S05]  /*2b80*/  BSYNC B0 ;  /* 0x0000000000007941 */ /* 0x000fea0003800000 */
.L_x_7783:
        /* <DEDUP_REMOVED lines=91> */
.L_x_7786:
[----:B------:R-:W-:Y:S05]  /*3140*/  BSYNC B0 ;  /* 0x0000000000007941 */ /* 0x000fea0003800000 */
.L_x_7785:
        /* <DEDUP_REMOVED lines=56> */
[----:B------:R-:W-:Y:S01]  /*34d0*/  F2FP.PACK_AB R140, R141, R140 ;  /* 0x0000008c8d8c723e */ /* 0x000fe200000000ff */
        /* <DEDUP_REMOVED lines=25> */
[----:B------:R-:W-:Y:S01]  /*3670*/  F2FP.PACK_AB R141, R144, R141 ;  /* 0x0000008d908d723e */ /* 0x000fe200000000ff */
[----:B------:R-:W-:Y:S01]  /*3680*/  @P5 IMAD.WIDE.U32 R144, R0, R145, c[0x0][0x258] ;  /* 0x0000960000905625 */ /* 0x000fe200078e0091 */
[----:B------:R-:W-:Y:S02]  /*3690*/  F2FP.PACK_AB R142, R143, R142 ;  /* 0x0000008e8f8e723e */ /* 0x000fe400000000ff */
[----:B------:R-:W-:Y:S01]  /*36a0*/  F2FP.PACK_AB R143, R146, R153 ;  /* 0x00000099928f723e */ /* 0x000fe200000000ff */
[----:B------:R-:W-:Y:S01]  /*36b0*/  IMAD.WIDE.U32 R146, R0, R147, c[0x0][0x248] ;  /* 0x0000920000927625 */ /* 0x000fe200078e0093 */
[----:B------:R0:W-:Y:S04]  /*36c0*/  @P5 STG.E.128 [R144.64], R132 ;  /* 0x0000008490005986 */ /* 0x0001e8000c101d04 */
[----:B------:R0:W-:Y:S04]  /*36d0*/  @P5 STG.E.128 [R144.64+0x10], R136 ;  /* 0x0000108890005986 */ /* 0x0001e8000c101d04 */
[----:B------:R0:W-:Y:S02]  /*36e0*/  STG.E.128 [R146.64], R140 ;  /* 0x0000008c92007986 */ /* 0x0001e4000c101d04 */
.L_x_7788:
[----:B------:R-:W-:Y:S05]  /*36f0*/  BSYNC B0 ;  /* 0x0000000000007941 */ /* 0x000fea0003800000 */
.L_x_7787:
[----:B------:R-:W-:Y:S02]  /*3700*/  IADD3 R3, R3, c[0x0][0x160], RZ ;  /* 0x0000580003037a10 */ /* 0x000fe40007ffe0ff */
[----:B------:R-:W-:-:S02]  /*3710*/  LOP3.LUT P5, RZ, R2, 0xff, RZ, 0xc0, !PT ;  /* 0x000000ff02ff7812 */ /* 0x000fc400078ac0ff */
[----:B------:R-:W-:Y:S02]  /*3720*/  ISETP.GE.AND P0, PT, R3, c[0x0][0x164], PT ;  /* 0x0000590003007a0c */ /* 0x000fe40003f06270 */
[----:B------:R-:W-:-:S11]  /*3730*/  SEL R2, RZ, 0x1, P5 ;  /* 0x00000001ff027807 */ /* 0x000fd60002800000 */
[----:B0-----:R-:W-:Y:S01]  /*3740*/  @P0 CALL.REL.NOINC `(.L_x_7770) ;  /* 0x0000001000000944 */ /* 0x001fe20003c00000 */
[----:B------:R-:W-:Y:S05]  /*3750*/  BRA `(.L_x_7789) ;  /* 0xffffced000007947 */ /* 0x000fea000383ffff */
.L_x_7770:
        /* <DEDUP_REMOVED lines=39> */
.L_x_7779:
[----:B------:R-:W-:Y:S02]  /*39d0*/  MOV R146, R195 ;  /* 0x000000c300927202 */ /* 0x000fe40000000f00 */
[----:B------:R-:W-:-:S02]  /*39e0*/  MOV R149, 0x10 ;  /* 0x0000001000957802 */ /* 0x000fc40000000f00 */
[----:B------:R-:W-:Y:S02]  /*39f0*/  MOV R148, 0x1f ;  /* 0x0000001f00947802 */ /* 0x000fe40000000f00 */
[----:B------:R-:W-:Y:S02]  /*3a00*/  MOV R151, 0xffffffff ;  /* 0xffffffff00977802 */ /* 0x000fe40000000f00 */
[----:B------:R-:W-:Y:S02]  /*3a10*/  MOV R140, 0x3a30 ;  /* 0x00003a30008c7802 */ /* 0x000fe40000000f00 */
[----:B------:R-:W-:Y:S05]  /*3a20*/  CALL.REL.NOINC `($__internal_128_$__cuda_sm70_shflsync_down_p) ;  /* 0x0000046000007944 */ /* 0x000fea0003c00000 */
[----:B-1----:R-:W-:Y:S01]  /*3a30*/  MOV R144, R146 ;  /* 0x0000009200907202 */ /* 0x002fe20000000f00 */
[----:B0-----:R-:W-:Y:S05]  /*3a40*/  BRA `(.L_x_7790) ;  /* 0xffffe2b000007947 */ /* 0x001fea000383ffff */
.L_x_7780:
[----:B------:R-:W-:Y:S01]  /*3a50*/  HFMA2.MMA R149, -RZ, RZ, 0, 9.5367431640625e-07 ;  /* 0x00000010ff957435 */ /* 0x000fe200000001ff */
[----:B------:R-:W-:Y:S02]  /*3a60*/  MOV R146, R155 ;  /* 0x0000009b00927202 */ /* 0x000fe40000000f00 */
[----:B------:R-:W-:Y:S02]  /*3a70*/  MOV R148, 0x1f ;  /* 0x0000001f00947802 */ /* 0x000fe40000000f00 */
[----:B------:R-:W-:-:S02]  /*3a80*/  MOV R151, 0xffffffff ;  /* 0xffffffff00977802 */ /* 0x000fc40000000f00 */
[----:B------:R-:W-:Y:S02]  /*3a90*/  MOV R140, 0x3ab0 ;  /* 0x00003ab0008c7802 */ /* 0x000fe40000000f00 */
[----:B01----:R-:W-:Y:S05]  /*3aa0*/  CALL.REL.NOINC `($__internal_128_$__cuda_sm70_shflsync_down_p) ;  /* 0x000003e000007944 */ /* 0x003fea0003c00000 */
[----:B------:R-:W-:Y:S01]  /*3ab0*/  FADD.FTZ R144, R144, R195 ;  /* 0x000000c390907221 */ /* 0x000fe20000010000 */
[----:B0-----:R-:W-:Y:S01]  /*3ac0*/  HFMA2.MMA R149, -RZ, RZ, 0, 4.76837158203125e-07 ;  /* 0x00000008ff957435 */ /* 0x001fe200000001ff */
[----:B-1----:R-:W-:Y:S01]  /*3ad0*/  FADD.FTZ R155, R155, R146 ;  /* 0x000000929b9b7221 */ /* 0x002fe20000010000 */
[----:B------:R-:W-:Y:S02]  /*3ae0*/  MOV R148, 0x1f ;  /* 0x0000001f00947802 */ /* 0x000fe40000000f00 */
[----:B------:R-:W-:Y:S02]  /*3af0*/  MOV R151, 0xffffffff ;  /* 0xffffffff00977802 */ /* 0x000fe40000000f00 */
[----:B------:R-:W-:Y:S02]  /*3b00*/  MOV R146, R144 ;  /* 0x0000009000927202 */ /* 0x000fe40000000f00 */
[----:B------:R-:W-:Y:S02]  /*3b10*/  MOV R140, 0x3b30 ;  /* 0x00003b30008c7802 */ /* 0x000fe40000000f00 */
[----:B------:R-:W-:Y:S05]  /*3b20*/  CALL.REL.NOINC `($__internal_128_$__cuda_sm70_shflsync_down_p) ;  /* 0x0000036000007944 */ /* 0x000fea0003c00000 */
[----:B0-----:R-:W-:Y:S01]  /*3b30*/  HFMA2.MMA R149, -RZ, RZ, 0, 4.76837158203125e-07 ;  /* 0x00000008ff957435 */ /* 0x001fe200000001ff */
[----:B-1----:R-:W-:-:S02]  /*3b40*/  MOV R143, R146 ;  /* 0x00000092008f7202 */ /* 0x002fc40000000f00 */
[----:B------:R-:W-:Y:S02]  /*3b50*/  MOV R146, R155 ;  /* 0x0000009b00927202 */ /* 0x000fe40000000f00 */
[----:B------:R-:W-:Y:S02]  /*3b60*/  MOV R148, 0x1f ;  /* 0x0000001f00947802 */ /* 0x000fe40000000f00 */
[----:B------:R-:W-:Y:S02]  /*3b70*/  MOV R151, 0xffffffff ;  /* 0xffffffff00977802 */ /* 0x000fe40000000f00 */
[----:B------:R-:W-:Y:S02]  /*3b80*/  MOV R140, 0x3ba0 ;  /* 0x00003ba0008c7802 */ /* 0x000fe40000000f00 */
[----:B------:R-:W-:Y:S05]  /*3b90*/  CALL.REL.NOINC `($__internal_128_$__cuda_sm70_shflsync_down_p) ;  /* 0x000002f000007944 */ /* 0x000fea0003c00000 */
[----:B------:R-:W-:Y:S01]  /*3ba0*/  FADD.FTZ R144, R143, R144 ;  /* 0x000000908f907221 */ /* 0x000fe20000010000 */
[----:B0-----:R-:W-:Y:S01]  /*3bb0*/  HFMA2.MMA R149, -RZ, RZ, 0, 2.384185791015625e-07 ;  /* 0x00000004ff957435 */ /* 0x001fe200000001ff */
[----:B-1----:R-:W-:Y:S01]  /*3bc0*/  FADD.FTZ R155, R155, R146 ;  /* 0x000000929b9b7221 */ /* 0x002fe20000010000 */
[----:B------:R-:W-:Y:S02]  /*3bd0*/  MOV R148, 0x1f ;  /* 0x0000001f00947802 */ /* 0x000fe40000000f00 */
[----:B------:R-:W-:-:S02]  /*3be0*/  MOV R151, 0xffffffff ;  /* 0xffffffff00977802 */ /* 0x000fc40000000f00 */
[----:B------:R-:W-:Y:S02]  /*3bf0*/  MOV R146, R144 ;  /* 0x0000009000927202 */ /* 0x000fe40000000f00 */
[----:B------:R-:W-:Y:S02]  /*3c00*/  MOV R140, 0x3c20 ;  /* 0x00003c20008c7802 */ /* 0x000fe40000000f00 */
[----:B------:R-:W-:Y:S05]  /*3c10*/  CALL.REL.NOINC `($__internal_128_$__cuda_sm70_shflsync_down_p) ;  /* 0x0000027000007944 */ /* 0x000fea0003c00000 */
[----:B0-----:R-:W-:Y:S01]  /*3c20*/  HFMA2.MMA R149, -RZ, RZ, 0, 2.384185791015625e-07 ;  /* 0x00000004ff957435 */ /* 0x001fe200000001ff */
[----:B-1----:R-:W-:Y:S02]  /*3c30*/  MOV R143, R146 ;  /* 0x00000092008f7202 */ /* 0x002fe40000000f00 */
[----:B------:R-:W-:Y:S02]  /*3c40*/  MOV R146, R155 ;  /* 0x0000009b00927202 */ /* 0x000fe40000000f00 */
[----:B------:R-:W-:Y:S02]  /*3c50*/  MOV R148, 0x1f ;  /* 0x0000001f00947802 */ /* 0x000fe40000000f00 */
[----:B------:R-:W-:Y:S02]  /*3c60*/  MOV R151, 0xffffffff ;  /* 0xffffffff00977802 */ /* 0x000fe40000000f00 */
[----:B------:R-:W-:-:S02]  /*3c70*/  MOV R140, 0x3c90 ;  /* 0x00003c90008c7802 */ /* 0x000fc40000000f00 */
[----:B------:R-:W-:Y:S05]  /*3c80*/  CALL.REL.NOINC `($__internal_128_$__cuda_sm70_shflsync_down_p) ;  /* 0x0000020000007944 */ /* 0x000fea0003c00000 */
[----:B------:R-:W-:Y:S01]  /*3c90*/  FADD.FTZ R144, R143, R144 ;  /* 0x000000908f907221 */ /* 0x000fe20000010000 */
[----:B0-----:R-:W-:Y:S01]  /*3ca0*/  HFMA2.MMA R149, -RZ, RZ, 0, 1.1920928955078125e-07 ;  /* 0x00000002ff957435 */ /* 0x001fe200000001ff */
[----:B-1----:R-:W-:Y:S01]  /*3cb0*/  FADD.FTZ R147, R155, R146 ;  /* 0x000000929b937221 */ /* 0x002fe20000010000 */
[----:B------:R-:W-:-:S02]  /*3cc0*/  MOV R148, 0x1f ;  /* 0x0000001f00947802 */ /* 0x000fc40000000f00 */
[----:B------:R-:W-:Y:S02]  /*3cd0*/  MOV R151, 0xffffffff ;  /* 0xffffffff00977802 */ /* 0x000fe40000000f00 */
[----:B------:R-:W-:Y:S02]  /*3ce0*/  MOV R146, R144 ;  /* 0x0000009000927202 */ /* 0x000fe40000000f00 */
[----:B------:R-:W-:Y:S02]  /*3cf0*/  MOV R140, 0x3d10 ;  /* 0x00003d10008c7802 */ /* 0x000fe40000000f00 */
[----:B------:R-:W-:Y:S05]  /*3d00*/  CALL.REL.NOINC `($__internal_128_$__cuda_sm70_shflsync_down_p) ;  /* 0x0000018000007944 */ /* 0x000fea0003c00000 */
[----:B0-----:R-:W-:Y:S01]  /*3d10*/  HFMA2.MMA R149, -RZ, RZ, 0, 1.1920928955078125e-07 ;  /* 0x00000002ff957435 */ /* 0x001fe200000001ff */
[----:B-1----:R-:W-:Y:S02]  /*3d20*/  MOV R143, R146 ;  /* 0x00000092008f7202 */ /* 0x002fe40000000f00 */
[----:B------:R-:W-:Y:S02]  /*3d30*/  MOV R146, R147 ;  /* 0x0000009300927202 */ /* 0x000fe40000000f00 */
[----:B------:R-:W-:Y:S02]  /*3d40*/  MOV R148, 0x1f ;  /* 0x0000001f00947802 */ /* 0x000fe40000000f00 */
[----:B------:R-:W-:-:S02]  /*3d50*/  MOV R151, 0xffffffff ;  /* 0xffffffff00977802 */ /* 0x000fc40000000f00 */
[----:B------:R-:W-:Y:S02]  /*3d60*/  MOV R140, 0x3d80 ;  /* 0x00003d80008c7802 */ /* 0x000fe40000000f00 */
[----:B------:R-:W-:Y:S05]  /*3d70*/  CALL.REL.NOINC `($__internal_128_$__cuda_sm70_shflsync_down_p) ;  /* 0x0000011000007944 */ /* 0x000fea0003c00000 */
[----:B------:R-:W-:Y:S01]  /*3d80*/  FADD.FTZ R145, R143, R144 ;  /* 0x000000908f917221 */ /* 0x000fe20000010000 */
[----:B0-----:R-:W-:Y:S01]  /*3d90*/  HFMA2.MMA R149, -RZ, RZ, 0, 5.9604644775390625e-08 ;  /* 0x00000001ff957435 */ /* 0x001fe200000001ff */
[----:B-1----:R-:W-:Y:S01]  /*3da0*/  FADD.FTZ R147, R147, R146 ;  /* 0x0000009293937221 */ /* 0x002fe20000010000 */
[----:B------:R-:W-:Y:S02]  /*3db0*/  MOV R148, 0x1f ;  /* 0x0000001f00947802 */ /* 0x000fe40000000f00 */
[----:B------:R-:W-:Y:S02]  /*3dc0*/  MOV R151, 0xffffffff ;  /* 0xffffffff00977802 */ /* 0x000fe40000000f00 */
[----:B------:R-:W-:Y:S02]  /*3dd0*/  MOV R146, R145 ;  /* 0x0000009100927202 */ /* 0x000fe40000000f00 */
[----:B------:R-:W-:Y:S02]  /*3de0*/  MOV R140, 0x3e00 ;  /* 0x00003e00008c7802 */ /* 0x000fe40000000f00 */
[----:B------:R-:W-:Y:S05]  /*3df0*/  CALL.REL.NOINC `($__internal_128_$__cuda_sm70_shflsync_down_p) ;  /* 0x0000009000007944 */ /* 0x000fea0003c00000 */
[----:B0-----:R-:W-:Y:S01]  /*3e00*/  HFMA2.MMA R149, -RZ, RZ, 0, 5.9604644775390625e-08 ;  /* 0x00000001ff957435 */ /* 0x001fe200000001ff */
[----:B-1----:R-:W-:-:S02]  /*3e10*/  MOV R194, R146 ;  /* 0x0000009200c27202 */ /* 0x002fc40000000f00 */
[----:B------:R-:W-:Y:S02]  /*3e20*/  MOV R146, R147 ;  /* 0x0000009300927202 */ /* 0x000fe40000000f00 */
[----:B------:R-:W-:Y:S02]  /*3e30*/  MOV R148, 0x1f ;  /* 0x0000001f00947802 */ /* 0x000fe40000000f00 */
[----:B------:R-:W-:Y:S02]  /*3e40*/  MOV R151, 0xffffffff ;  /* 0xffffffff00977802 */ /* 0x000fe40000000f00 */
[----:B------:R-:W-:Y:S02]  /*3e50*/  MOV R140, 0x3e70 ;  /* 0x00003e70008c7802 */ /* 0x000fe40000000f00 */
[----:B------:R-:W-:Y:S05]  /*3e60*/  CALL.REL.NOINC `($__internal_128_$__cuda_sm70_shflsync_down_p) ;  /* 0x0000002000007944 */ /* 0x000fea0003c00000 */
[----:B-1----:R-:W-:Y:S01]  /*3e70*/  MOV R140, R146 ;  /* 0x00000092008c7202 */ /* 0x002fe20000000f00 */
[----:B0-----:R-:W-:Y:S05]  /*3e80*/  BRA `(.L_x_7791) ;  /* 0xffffdf9000007947 */ /* 0x001fea000383ffff */
        .weak           $__internal_128_$__cuda_sm70_shflsync_down_p
        .type           $__internal_128_$__cuda_sm70_shflsync_down_p,@function
        .size           $__internal_128_$__cuda_sm70_shflsync_down_p,(.L_x_11862 - $__internal_128_$__cuda_sm70_shflsync_down_p)
$__internal_128_$__cuda_sm70_shflsync_down_p:
[----:B------:R-:W-:Y:S01]  /*3e90*/  HFMA2.MMA R141, -RZ, RZ, 0, 0 ;  /* 0x00000000ff8d7435 */ /* 0x000fe200000001ff */
[----:B------:R-:W-:Y:S04]  /*3ea0*/  WARPSYNC R151 ;  /* 0x0000009700007348 */ /* 0x000fe80003800000 */
[----:B------:R0:W1:Y:S01]  /*3eb0*/  SHFL.DOWN PT, R146, R146, R149, R148 ;  /* 0x0800009592927389 */ /* 0x00006200000e0094 */
[----:B------:R-:W-:Y:S05]  /*3ec0*/  RET.REL.NODEC R140 `(_ZN10layer_norm13ln_bwd_kernelINS_13Kernel_traitsI6__halfS2_fS2_fjLj8192ELj1ELj1ELj8ELj16ENS_18Kernel_traits_baseILj8192ES2_S2_fS2_fjLj256EEEEELb1ELb0ELb0ELb0EEEvNS_9BwdParamsE) ;  /* 0xffffc1308c007950 */ /* 0x000fea0003c3ffff */
.L_x_7792:
        /* <DEDUP_REMOVED lines=11> */
.L_x_11862:


//--------------------- .text._ZN10layer_norm13ln_bwd_kernelINS_13Kernel_traitsI6__halfS2_fS2_fjLj8192ELj1ELj1ELj8ELj16ENS_18Kernel_traits_baseILj8192ES2_S2_fS2_fjLj256EEEEELb1ELb0ELb0ELb1EEEvNS_9BwdParamsE --------------------------
	.section	.text._ZN10layer_norm13ln_bwd_kernelINS_13Kernel_traitsI6__halfS2_fS2_fjLj8192ELj1ELj1ELj8ELj16ENS_18Kernel_traits_baseILj8192ES2_S2_fS2_fjLj256EEEEELb1ELb0ELb0ELb1EEEvNS_9BwdParamsE,"ax",@progbits
	.sectioninfo	@"SHI_REGISTERS=255"
	.align	128
        .global         _ZN10layer_norm13ln_bwd_kernelINS_13Kernel_traitsI6__halfS2_fS2_fjLj8192ELj1ELj1ELj8ELj16ENS_18Kernel_traits_baseILj8192ES2_S2_fS2_fjLj256EEEEELb1ELb0ELb0ELb1EEEvNS_9BwdParamsE
        .type           _ZN10layer_norm13ln_bwd_kernelINS_13Kernel_traitsI6__halfS2_fS2_fjLj8192ELj1ELj1ELj8ELj16ENS_18Kernel_traits_baseILj8192ES2_S2_fS2_fjLj256EEEEELb1ELb0ELb0ELb1EEEvNS_9BwdParamsE,@function
        .size           _ZN10layer_norm13ln_bwd_kernelINS_13Kernel_traitsI6__halfS2_fS2_fjLj8192ELj1ELj1ELj8ELj16ENS_18Kernel_traits_baseILj8192ES2_S2_fS2_fjLj256EEEEELb1ELb0ELb0ELb1EEEvNS_9BwdParamsE,(.L_x_11863 - _ZN10layer_norm13ln_bwd_kernelINS_13Kernel_traitsI6__halfS2_fS2_fjLj8192ELj1ELj1ELj8ELj16ENS_18Kernel_traits_baseILj8192ES2_S2_fS2_fjLj256EEEEELb1ELb0ELb0ELb1EEEvNS_9BwdParamsE)
        .other          _ZN10layer_norm13ln_bwd_kernelINS_13Kernel_traitsI6__halfS2_fS2_fjLj8192ELj1ELj1ELj8ELj16ENS_18Kernel_traits_baseILj8192ES2_S2_fS2_fjLj256EEEEELb1ELb0ELb0ELb1EEEvNS_9BwdParamsE,@"STO_CUDA_ENTRY STV_DEFAULT"
_ZN10layer_norm13ln_bwd_kernelINS_13Kernel_traitsI6__halfS2_fS2_fjLj8192ELj1ELj1ELj8ELj16ENS_18Kernel_traits_baseILj8192ES2_S2_fS2_fjLj256EEEEELb1ELb0ELb0ELb1EEEvNS_9BwdParamsE:
.text._ZN10layer_norm13ln_bwd_kernelINS_13Kernel_traitsI6__halfS2_fS2_fjLj8192ELj1ELj1ELj8ELj16ENS_18Kernel_traits_baseILj8192ES2_S2_fS2_fjLj256EEEEELb1ELb0ELb0ELb1EEEvNS_9BwdParamsE:
        /* <DEDUP_REMOVED lines=40> */
.L_x_7793:
        /* <DEDUP_REMOVED lines=73> */
.L_x_7798:
[----:B------:R-:W-:Y:S01]  /*0710*/  IMAD R84, R194, c[0x0][0x168], RZ ;  /* 0x00005a00c2547a24 */ /* 0x000fe200078e02ff */
[----:B------:R-:W-:Y:S02]  /*0720*/  ISETP.NE.U32.AND P0, PT, RZ, c[0x0][0x1c0], PT ;  /* 0x00007000ff007a0c */ /* 0x000fe40003f05070 */
[----:B------:R-:W-:Y:S02]  /*0730*/  LOP3.LUT R196, R0, 0xff, RZ, 0xc0, !PT ;  /* 0x000000ff00c47812 */ /* 0x000fe400078ec0ff */
[----:B------:R-:W-:Y:S02]  /*0740*/  SHF.R.S32.HI R85, RZ, 0x1f, R84 ;  /* 0x0000001fff557819 */ /* 0x000fe40000011454 */
[----:B------:R-:W-:Y:S02]  /*0750*/  ISETP.NE.AND.EX P0, PT, RZ, c[0x0][0x1c4], PT, P0 ;  /* 0x00007100ff007a0c */ /* 0x000fe40003f05300 */
[----:B------:R-:W-:-:S02]  /*0760*/  LEA.HI R85, R85, R84, RZ, 0x3 ;  /* 0x0000005455557211 */ /* 0x000fc400078f18ff */
[----:B------:R-:W-:Y:S02]  /*0770*/  MOV R159, 0x4 ;  /* 0x00000004009f7802 */ /* 0x000fe40000000f00 */
[----:B------:R-:W-:Y:S02]  /*0780*/  LEA.HI.SX32 R196, R85, R196, 0x1d ;  /* 0x000000c455c47211 */ /* 0x000fe400078feaff */
[----:B------:R-:W-:Y:S01]  /*0790*/  MOV R124, 0x10 ;  /* 0x00000010007c7802 */ /* 0x000fe20000000f00 */
[----:B------:R-:W-:Y:S01]  /*07a0*/  IMAD.WIDE R96, R194, R159, c[0x0][0x1a0] ;  /* 0x00006800c2607625 */ /* 0x000fe200078e029f */
[----:B------:R-:W-:Y:S02]  /*07b0*/  MOV R198, 0x20 ;  /* 0x0000002000c67802 */ /* 0x000fe40000000f00 */
[C---:B------:R-:W-:Y:S01]  /*07c0*/  IADD3 R195, R196.reuse, 0x300, RZ ;  /* 0x00000300c4c37810 */ /* 0x040fe20007ffe0ff */
[----:B------:R-:W-:Y:S01]  /*07d0*/  IMAD.WIDE.U32 R88, R196, R124, c[0x0][0x208] ;  /* 0x00008200c4587625 */ /* 0x000fe200078e007c */
[----:B------:R-:W-:Y:S01]  /*07e0*/  SHF.R.S32.HI R87, RZ, 0x1f, R194 ;  /* 0x0000001fff577819 */ /* 0x000fe200000114c2 */
[----:B------:R0:W2:Y:S01]  /*07f0*/  LDG.E R211, [R96.64] ;  /* 0x0000000460d37981 */ /* 0x0000a2000c1e1900 */
[----:B------:R-:W-:Y:S01]  /*0800*/  @P0 LEA R104, P1, R194, c[0x0][0x1c0], 0x1 ;  /* 0x00007000c2680a11 */ /* 0x000fe200078208ff */
[CC--:B------:R-:W-:Y:S01]  /*0810*/  IMAD.WIDE.U32 R116, R196.reuse, R198.reuse, c[0x0][0x188] ;  /* 0x00006200c4747625 */ /* 0x0c0fe200078e00c6 */
[C---:B------:R-:W-:Y:S01]  /*0820*/  IADD3 R197, R196.reuse, 0x100, RZ ;  /* 0x00000100c4c57810 */ /* 0x040fe20007ffe0ff */
[----:B------:R-:W3:Y:S01]  /*0830*/  LDG.E.128 R88, [R88.64] ;  /* 0x0000000458587981 */ /* 0x000ee2000c1e1d00 */
[----:B------:R-:W-:Y:S01]  /*0840*/  IADD3 R206, R196, 0x200, RZ ;  /* 0x00000200c4ce7810 */ /* 0x000fe20007ffe0ff */
[-C--:B------:R-:W-:Y:S01]  /*0850*/  IMAD.WIDE.U32 R160, R195, R198.reuse, c[0x0][0x188] ;  /* 0x00006200c3a07625 */ /* 0x080fe200078e00c6 */
[----:B------:R-:W-:Y:S01]  /*0860*/  @P0 LEA.HI.X R105, R194, c[0x0][0x1c4], R87, 0x1, P1 ;  /* 0x00007100c2690a11 */ /* 0x000fe200008f0c57 */
[----:B------:R1:W4:Y:S02]  /*0870*/  LDG.E.128 R92, [R116.64+0x10] ;  /* 0x00001004745c7981 */ /* 0x000324000c1e1d00 */
[----:B------:R-:W-:-:S02]  /*0880*/  IMAD.WIDE.U32 R128, R197, R198, c[0x0][0x188] ;  /* 0x00006200c5807625 */ /* 0x000fc400078e00c6 */
[----:B------:R1:W4:Y:S02]  /*0890*/  LDG.E.128 R84, [R116.64] ;  /* 0x0000000474547981 */ /* 0x000324000c1e1d00 */
[----:B------:R-:W-:Y:S02]  /*08a0*/  IMAD.WIDE R158, R194, R159, c[0x0][0x1a8] ;  /* 0x00006a00c29e7625 */ /* 0x000fe400078e029f */
[----:B------:R0:W4:Y:S02]  /*08b0*/  @P0 LDG.E.U16 R209, [R104.64] ;  /* 0x0000000468d10981 */ /* 0x000124000c1e1500 */
[C---:B------:R-:W-:Y:S02]  /*08c0*/  IMAD.WIDE.U32 R112, R206.reuse, R124, c[0x0][0x208] ;  /* 0x00008200ce707625 */ /* 0x040fe400078e007c */
[----:B------:R1:W4:Y:S04]  /*08d0*/  LDG.E.128 R120, [R160.64] ;  /* 0x00000004a0787981 */ /* 0x000328000c1e1d00 */
[----:B------:R1:W4:Y:S01]  /*08e0*/  LDG.E R207, [R158.64] ;  /* 0x000000049ecf7981 */ /* 0x000322000c1e1900 */
[----:B------:R-:W-:-:S03]  /*08f0*/  IMAD.WIDE.U32 R162, R206, R198, c[0x0][0x188] ;  /* 0x00006200cea27625 */ /* 0x000fc600078e00c6 */
[----:B0-----:R0:W4:Y:S04]  /*0900*/  LDG.E.128 R104, [R128.64+0x10] ;  /* 0x0000100480687981 */ /* 0x001128000c1e1d00 */
[----:B------:R0:W4:Y:S04]  /*0910*/  LDG.E.128 R96, [R128.64] ;  /* 0x0000000480607981 */ /* 0x000128000c1e1d00 */
[----:B------:R-:W4:Y:S01]  /*0920*/  LDG.E.128 R112, [R112.64] ;  /* 0x0000000470707981 */ /* 0x000f22000c1e1d00 */
[----:B------:R-:W-:-:S03]  /*0930*/  IMAD.WIDE.U32 R100, R197, R124, c[0x0][0x208] ;  /* 0x00008200c5647625 */ /* 0x000fc600078e007c */
[----:B------:R1:W4:Y:S04]  /*0940*/  LDG.E.128 R108, [R162.64] ;  /* 0x00000004a26c7981 */ /* 0x000328000c1e1d00 */
[----:B0-----:R0:W4:Y:S01]  /*0950*/  LDG.E.128 R128, [R160.64+0x10] ;  /* 0x00001004a0807981 */ /* 0x001122000c1e1d00 */
[----:B------:R-:W-:-:S03]  /*0960*/  IMAD.WIDE.U32 R124, R195, R124, c[0x0][0x208] ;  /* 0x00008200c37c7625 */ /* 0x000fc600078e007c */
[----:B-1----:R1:W4:Y:S04]  /*0970*/  LDG.E.128 R116, [R162.64+0x10] ;  /* 0x00001004a2747981 */ /* 0x002328000c1e1d00 */
[----:B------:R-:W4:Y:S04]  /*0980*/  LDG.E.128 R124, [R124.64] ;  /* 0x000000047c7c7981 */ /* 0x000f28000c1e1d00 */
[----:B------:R-:W4:Y:S01]  /*0990*/  LDG.E.128 R100, [R100.64] ;  /* 0x0000000464647981 */ /* 0x000f22000c1e1d00 */
[----:B------:R-:W-:-:S05]  /*09a0*/  MOV R210, 0x8 ;  /* 0x0000000800d27802 */ /* 0x000fca0000000f00 */
[----:B0-----:R-:W-:-:S04]  /*09b0*/  IMAD.WIDE.U32 R160, R196, R210, c[0x0][0x190] ;  /* 0x00006400c4a07625 */ /* 0x001fc800078e00d2 */
[-C--:B-1----:R-:W-:Y:S02]  /*09c0*/  IMAD.WIDE.U32 R162, R197, R210.reuse, c[0x0][0x190] ;  /* 0x00006400c5a27625 */ /* 0x082fe400078e00d2 */
        /* <DEDUP_REMOVED lines=22> */
[----:B0-----:R-:W-:Y:S02]  /*0b30*/  MOV R200, 0x3f800000 ;  /* 0x3f80000000c87802 */ /* 0x001fe40000000f00 */
[----:B--2---:R-:W-:Y:S01]  /*0b40*/  FSEL R201, R211, RZ, !P1 ;  /* 0x000000ffd3c97208 */ /* 0x004fe20004800000 */
[--C-:B---3--:R-:W-:Y:S02]  /*0b50*/  HADD2.F32 R198, -RZ, R88.reuse.H0_H0 ;  /* 0x20000058ffc67230 */ /* 0x108fe40000004100 */
[----:B------:R-:W-:Y:S02]  /*0b60*/  HADD2.F32 R199, -RZ, R88.H1_H1 ;  /* 0x30000058ffc77230 */ /* 0x000fe40000004100 */
[C---:B----4-:R-:W-:Y:S02]  /*0b70*/  FADD.FTZ R216, -R201.reuse, R92 ;  /* 0x0000005cc9d87221 */ /* 0x050fe40000010100 */
[C---:B------:R-:W-:Y:S02]  /*0b80*/  FADD.FTZ R88, -R201.reuse, R95 ;  /* 0x0000005fc9587221 */ /* 0x040fe40000010100 */
[----:B-1----:R-:W-:-:S02]  /*0b90*/  FADD.FTZ R202, -R201, R85 ;  /* 0x00000055c9ca7221 */ /* 0x002fc40000010100 */
[C---:B------:R-:W-:Y:S01]  /*0ba0*/  FADD.FTZ R214, -R201.reuse, R84 ;  /* 0x00000054c9d67221 */ /* 0x040fe20000010100 */
[----:B------:R-:W-:Y:S02]  /*0bb0*/  HADD2.F32 R85, -RZ, R90.H0_H0 ;  /* 0x2000005aff557230 */ /* 0x000fe40000004100 */
[----:B------:R-:W-:Y:S01]  /*0bc0*/  HADD2.F32 R84, -RZ, R91.H1_H1 ;  /* 0x3000005bff547230 */ /* 0x000fe20000004100 */
[----:B------:R-:W-:Y:S02]  /*0bd0*/  FADD.FTZ R240, -R201, R121 ;  /* 0x00000079c9f07221 */ /* 0x000fe40000010100 */
[C---:B------:R-:W-:Y:S02]  /*0be0*/  FMUL.FTZ R202, R207.reuse, R202 ;  /* 0x000000cacfca7220 */ /* 0x040fe40000410000 */
[----:B------:R-:W-:Y:S02]  /*0bf0*/  FMUL.FTZ R216, R207, R216 ;  /* 0x000000d8cfd87220 */ /* 0x000fe40000410000 */
[----:B------:R-:W-:-:S02]  /*0c00*/  FADD.FTZ R226, -R201, R107 ;  /* 0x0000006bc9e27221 */ /* 0x000fc40000010100 */
[C---:B------:R-:W-:Y:S02]  /*0c10*/  FMUL.FTZ R121, R207.reuse, R88 ;  /* 0x00000058cf797220 */ /* 0x040fe40000410000 */
[----:B------:R-:W-:Y:S02]  /*0c20*/  FMUL.FTZ R214, R207, R214 ;  /* 0x000000d6cfd67220 */ /* 0x000fe40000410000 */
[----:B------:R-:W-:Y:S02]  /*0c30*/  FMUL.FTZ R107, R193, R198 ;  /* 0x000000c6c16b7220 */ /* 0x000fe40000410000 */
[C---:B------:R-:W-:Y:S01]  /*0c40*/  FADD.FTZ R224, -R201.reuse, R105 ;  /* 0x00000069c9e07221 */ /* 0x040fe20000010100 */
[--C-:B------:R-:W-:Y:S01]  /*0c50*/  HADD2.F32 R105, -RZ, R115.reuse.H0_H0 ;  /* 0x20000073ff697230 */ /* 0x100fe20000004100 */
[----:B------:R-:W-:Y:S01]  /*0c60*/  FADD.FTZ R204, -R201, R86 ;  /* 0x00000056c9cc7221 */ /* 0x000fe20000010100 */
[----:B------:R-:W-:Y:S01]  /*0c70*/  HADD2.F32 R234, -RZ, R115.H1_H1 ;  /* 0x30000073ffea7230 */ /* 0x000fe20000004100 */
[----:B------:R-:W-:Y:S01]  /*0c80*/  FADD.FTZ R150, R199, R150 ;  /* 0x00000096c7967221 */ /* 0x000fe20000010000 */
[----:B------:R-:W-:Y:S01]  /*0c90*/  HADD2.F32 R86, -RZ, R89.H0_H0 ;  /* 0x20000059ff567230 */ /* 0x000fe20000004100 */
        /* <DEDUP_REMOVED lines=12> */
[C---:B------:R-:W-:Y:S02]  /*0d60*/  FADD.FTZ R228, -R201.reuse, R109 ;  /* 0x0000006dc9e47221 */ /* 0x040fe40000010100 */
[----:B------:R-:W-:-:S02]  /*0d70*/  FADD.FTZ R210, -R201, R87 ;  /* 0x00000057c9d27221 */ /* 0x000fc40000010100 */
[----:B------:R-:W-:Y:S02]  /*0d80*/  FMUL.FTZ R204, R207, R204 ;  /* 0x000000cccfcc7220 */ /* 0x000fe40000410000 */
[----:B------:R-:W-:Y:S02]  /*0d90*/  FMUL.FTZ R109, R191, R86 ;  /* 0x00000056bf6d7220 */ /* 0x000fe40000410000 */
[----:B------:R-:W-:Y:S02]  /*0da0*/  FADD.FTZ R84, R84, R199 ;  /* 0x000000c754547221 */ /* 0x000fe40000010000 */
[----:B------:R-:W-:Y:S02]  /*0db0*/  FFMA.FTZ R85, R202, R199, R85 ;  /* 0x000000c7ca557223 */ /* 0x000fe40000010055 */
[C---:B------:R-:W-:Y:S02]  /*0dc0*/  FADD.FTZ R94, -R201.reuse, R94 ;  /* 0x0000005ec95e7221 */ /* 0x040fe40000010100 */
[----:B------:R-:W-:-:S02]  /*0dd0*/  FADD.FTZ R230, -R201, R111 ;  /* 0x0000006fc9e67221 */ /* 0x000fc40000010100 */
[----:B------:R-:W-:Y:S02]  /*0de0*/  FMUL.FTZ R210, R207, R210 ;  /* 0x000000d2cfd27220 */ /* 0x000fe40000410000 */
[----:B------:R-:W-:Y:S02]  /*0df0*/  FMUL.FTZ R111, R190, R89 ;  /* 0x00000059be6f7220 */ /* 0x000fe40000410000 */
[----:B------:R-:W-:Y:S02]  /*0e00*/  FADD.FTZ R84, R84, R109 ;  /* 0x0000006d54547221 */ /* 0x000fe40000010000 */
[----:B------:R-:W-:Y:S01]  /*0e10*/  FFMA.FTZ R85, R204, R109, R85 ;  /* 0x0000006dcc557223 */ /* 0x000fe20000010055 */
[----:B------:R-:W-:Y:S01]  /*0e20*/  HADD2.F32 R87, -RZ, R91.H0_H0 ;  /* 0x2000005bff577230 */ /* 0x000fe20000004100 */
[----:B------:R-:W-:Y:S01]  /*0e30*/  FADD.FTZ R236, -R201, R117 ;  /* 0x00000075c9ec7221 */ /* 0x000fe20000010100 */
[----:B------:R-:W-:Y:S01]  /*0e40*/  HADD2.F32 R90, -RZ, R90.H1_H1 ;  /* 0x3000005aff5a7230 */ /* 0x000fe20000004100 */
[----:B------:R-:W-:Y:S01]  /*0e50*/  FMUL.FTZ R117, R207, R94 ;  /* 0x0000005ecf757220 */ /* 0x000fe20000410000 */
[----:B------:R-:W-:Y:S01]  /*0e60*/  HADD2.F32 R246, -RZ, R125.H1_H1 ;  /* 0x3000007dfff67230 */ /* 0x000fe20000004100 */
[----:B------:R-:W-:-:S02]  /*0e70*/  FADD.FTZ R92, -R201, R93 ;  /* 0x0000005dc95c7221 */ /* 0x000fc40000010100 */
[C---:B------:R-:W-:Y:S01]  /*0e80*/  FADD.FTZ R242, -R201.reuse, R123 ;  /* 0x0000007bc9f27221 */ /* 0x040fe20000010100 */
[----:B------:R-:W-:Y:S01]  /*0e90*/  HADD2.F32 R123, -RZ, R125.H0_H0 ;  /* 0x2000007dff7b7230 */ /* 0x000fe20000004100 */
[----:B------:R-:W-:Y:S02]  /*0ea0*/  FADD.FTZ R84, R84, R111 ;  /* 0x0000006f54547221 */ /* 0x000fe40000010000 */
[----:B------:R-:W-:Y:S01]  /*0eb0*/  FFMA.FTZ R85, R210, R111, R85 ;  /* 0x0000006fd2557223 */ /* 0x000fe20000010055 */
[--C-:B------:R-:W-:Y:S01]  /*0ec0*/  HADD2.F32 R93, -RZ, R101.reuse.H0_H0 ;  /* 0x20000065ff5d7230 */ /* 0x100fe20000004100 */
[----:B------:R-:W-:Y:S01]  /*0ed0*/  FADD.FTZ R238, -R201, R119 ;  /* 0x00000077c9ee7221 */ /* 0x000fe20000010100 */
[----:B------:R-:W-:Y:S01]  /*0ee0*/  HADD2.F32 R220, -RZ, R101.H1_H1 ;  /* 0x30000065ffdc7230 */ /* 0x000fe20000004100 */
        /* <DEDUP_REMOVED lines=8> */
[----:B------:R-:W-:Y:S01]  /*0f70*/  FMUL.FTZ R113, R207, R92 ;  /* 0x0000005ccf717220 */ /* 0x000fe20000410000 */
[--C-:B------:R-:W-:Y:S01]  /*0f80*/  HADD2.F32 R119, -RZ, R124.reuse.H0_H0 ;  /* 0x2000007cff777230 */ /* 0x100fe20000004100 */
[----:B------:R-:W-:Y:S01]  /*0f90*/  FFMA.FTZ R85, R216, R115, R85 ;  /* 0x00000073d8557223 */ /* 0x000fe20000010055 */
[----:B------:R-:W-:Y:S01]  /*0fa0*/  HADD2.F32 R244, -RZ, R124.H1_H1 ;  /* 0x3000007cfff47230 */ /* 0x000fe20000004100 */
[----:B------:R-:W-:Y:S01]  /*0fb0*/  FMUL.FTZ R124, R188, R90 ;  /* 0x0000005abc7c7220 */ /* 0x000fe20000410000 */
[----:B------:R-:W-:-:S03]  /*0fc0*/  HADD2.F32 R91, -RZ, R100.H0_H0 ;  /* 0x20000064ff5b7230 */ /* 0x000fc60000004100 */
[----:B------:R-:W-:Y:S02]  /*0fd0*/  FADD.FTZ R87, R87, R124 ;  /* 0x0000007c57577221 */ /* 0x000fe40000010000 */
[----:B------:R-:W-:Y:S02]  /*0fe0*/  FFMA.FTZ R85, R113, R124, R85 ;  /* 0x0000007c71557223 */ /* 0x000fe40000010055 */
        /* <DEDUP_REMOVED lines=27> */
[----:B------:R-:W-:Y:S02]  /*11a0*/  FMUL.FTZ R131, R184, R100 ;  /* 0x00000064b8837220 */ /* 0x000fe40000410000 */
[----:B------:R-:W-:Y:S02]  /*11b0*/  FADD.FTZ R84, R87, R198 ;  /* 0x000000c657547221 */ /* 0x000fe40000010000 */
[----:B------:R-:W-:Y:S01]  /*11c0*/  FFMA.FTZ R85, R127, R198, R85 ;  /* 0x000000c67f557223 */ /* 0x000fe20000010055 */
[----:B------:R-:W-:Y:S01]  /*11d0*/  @P0 HADD2.F32 R200, -RZ, R209.H0_H0 ;  /* 0x200000d1ffc80230 */ /* 0x000fe20000004100 */
        /* <DEDUP_REMOVED lines=114> */
[----:B------:R-:W-:Y:S01]  /*1900*/  LOP3.LUT P1, RZ, R0, 0x1f, RZ, 0xc0, !PT ;  /* 0x0000001f00ff7812 */ /* 0x000fe2000782c0ff */
        /* <DEDUP_REMOVED lines=40> */
.L_x_7799:
        /* <DEDUP_REMOVED lines=18> */
.L_x_7800:
        /* <DEDUP_REMOVED lines=82> */
[----:B------:R-:W-:Y:S01]  /*21d0*/  F2FP.PACK_AB R85, R88, R85 ;  /* 0x000000555855723e */ /* 0x000fe200000000ff */
        /* <DEDUP_REMOVED lines=35> */
[----:B------:R-:W-:Y:S01]  /*2410*/  F2FP.PACK_AB R84, R87, R84 ;  /* 0x000000545754723e */ /* 0x000fe200000000ff */
        /* <DEDUP_REMOVED lines=15> */
[----:B------:R-:W-:Y:S01]  /*2510*/  F2FP.PACK_AB R87, R111, R202 ;  /* 0x000000ca6f57723e */ /* 0x000fe200000000ff */
        /* <DEDUP_REMOVED lines=33> */
[----:B------:R-:W-:Y:S01]  /*2730*/  F2FP.PACK_AB R88, R109, R198 ;  /* 0x000000c66d58723e */ /* 0x000fe200000000ff */
[----:B------:R-:W-:Y:S02]  /*2740*/  @P0 FADD.FTZ R160, R57, R160 ;  /* 0x000000a039a00221 */ /* 0x000fe40000010000 */
[----:B------:R-:W-:Y:S01]  /*2750*/  @P0 FADD.FTZ R129, R58, R129 ;  /* 0x000000813a810221 */ /* 0x000fe20000010000 */
[----:B------:R-:W-:Y:S01]  /*2760*/  FSEL R106, R92, RZ, P6 ;  /* 0x000000ff5c6a7208 */ /* 0x000fe20003000000 */
[----:B------:R-:W-:Y:S01]  /*2770*/  @P0 FADD.FTZ R162, R59, R162 ;  /* 0x000000a23ba20221 */ /* 0x000fe20000010000 */
[----:B------:R-:W-:Y:S01]  /*2780*/  LOP3.LUT P6, RZ, R164, 0xff00, RZ, 0xc0, !PT ;  /* 0x0000ff00a4ff7812 */ /* 0x000fe200078cc0ff */
[----:B------:R-:W-:-:S02]  /*2790*/  FFMA.FTZ R116, R116, R86, R89 ;  /* 0x0000005674747223 */ /* 0x000fc40000010059 */
[----:B------:R-:W-:Y:S02]  /*27a0*/  FADD.FTZ R100, R221, -R108 ;  /* 0x8000006cdd647221 */ /* 0x000fe40000010000 */
[----:B------:R-:W-:Y:S02]  /*27b0*/  FADD.FTZ R228, R223, -R228 ;  /* 0x800000e4dfe47221 */ /* 0x000fe40000010000 */
[----:B------:R-:W-:Y:S02]  /*27c0*/  FADD.FTZ R110, R225, -R110 ;  /* 0x8000006ee16e7221 */ /* 0x000fe40000010000 */
[-C--:B------:R-:W-:Y:S02]  /*27d0*/  FMUL.FTZ R95, R160, R200.reuse ;  /* 0x000000c8a05f7220 */ /* 0x080fe40000410000 */
[-C--:B------:R-:W-:Y:S02]  /*27e0*/  FMUL.FTZ R96, R129, R200.reuse ;  /* 0x000000c881607220 */ /* 0x080fe40000410000 */
[----:B------:R-:W-:-:S02]  /*27f0*/  FMUL.FTZ R92, R162, R200 ;  /* 0x000000c8a25c7220 */ /* 0x000fc40000410000 */
[-CC-:B------:R-:W-:Y:S02]  /*2800*/  FFMA.FTZ R118, R118, R86.reuse, R89.reuse ;  /* 0x0000005676767223 */ /* 0x180fe40000010059 */
[-CC-:B------:R-:W-:Y:S02]  /*2810*/  FFMA.FTZ R236, R236, R86.reuse, R89.reuse ;  /* 0x00000056ecec7223 */ /* 0x180fe40000010059 */
[----:B------:R-:W-:Y:S02]  /*2820*/  FADD.FTZ R116, R103, -R116 ;  /* 0x8000007467747221 */ /* 0x000fe40000010000 */
[----:B------:R-:W-:Y:S02]  /*2830*/  FFMA.FTZ R230, R230, R86, R89 ;  /* 0x00000056e6e67223 */ /* 0x000fe40000010059 */
[C---:B------:R-:W-:Y:S02]  /*2840*/  FMUL.FTZ R161, R207.reuse, R100 ;  /* 0x00000064cfa17220 */ /* 0x040fe40000410000 */
[----:B------:R-:W-:-:S02]  /*2850*/  FMUL.FTZ R128, R207, R228 ;  /* 0x000000e4cf807220 */ /* 0x000fc40000410000 */
[----:B------:R-:W-:Y:S02]  /*2860*/  FMUL.FTZ R127, R207, R110 ;  /* 0x0000006ecf7f7220 */ /* 0x000fe40000410000 */
        /* <DEDUP_REMOVED lines=9> */
[----:B------:R-:W-:Y:S02]  /*2900*/  FMUL.FTZ R95, R95, c[0x0][0x1e8] ;  /* 0x00007a005f5f7a20 */ /* 0x000fe40000410000 */
[----:B------:R-:W-:-:S02]  /*2910*/  FMUL.FTZ R96, R96, c[0x0][0x1e8] ;  /* 0x00007a0060607a20 */ /* 0x000fc40000410000 */
[----:B------:R-:W-:Y:S01]  /*2920*/  FMUL.FTZ R92, R92, c[0x0][0x1e8] ;  /* 0x00007a005c5c7a20 */ /* 0x000fe20000410000 */
[----:B------:R-:W-:Y:S01]  /*2930*/  FSEL R163, R95, RZ, P4 ;  /* 0x000000ff5fa37208 */ /* 0x000fe20002000000 */
[----:B------:R-:W-:Y:S01]  /*2940*/  FADD.FTZ R86, R105, -R118 ;  /* 0x8000007669567221 */ /* 0x000fe20000010000 */
[----:B------:R-:W-:Y:S01]  /*2950*/  FSEL R108, R96, RZ, P5 ;  /* 0x000000ff606c7208 */ /* 0x000fe20002800000 */
[----:B------:R-:W-:Y:S01]  /*2960*/  FADD.FTZ R236, R229, -R236 ;  /* 0x800000ece5ec7221 */ /* 0x000fe20000010000 */
[----:B------:R-:W-:Y:S01]  /*2970*/  FSEL R209, R92, RZ, P1 ;  /* 0x000000ff5cd17208 */ /* 0x000fe20000800000 */
[----:B------:R-:W-:Y:S01]  /*2980*/  FMUL.FTZ R105, R207, R116 ;  /* 0x00000074cf697220 */ /* 0x000fe20000410000 */
[----:B------:R-:W-:Y:S01]  /*2990*/  LOP3.LUT P4, RZ, R164, 0xff0000, RZ, 0xc0, !PT ;  /* 0x00ff0000a4ff7812 */ /* 0x000fe2000788c0ff */
[----:B------:R-:W-:Y:S01]  /*29a0*/  @P0 FADD.FTZ R161, R60, R161 ;  /* 0x000000a13ca10221 */ /* 0x000fe20000010000 */
[----:B------:R-:W-:Y:S01]  /*29b0*/  LOP3.LUT P1, RZ, R165, 0xff, RZ, 0xc0, !PT ;  /* 0x000000ffa5ff7812 */ /* 0x000fe2000782c0ff */
[----:B------:R-:W-:Y:S01]  /*29c0*/  @P0 FADD.FTZ R128, R61, R128 ;  /* 0x000000803d800221 */ /* 0x000fe20000010000 */
[----:B------:R-:W-:Y:S01]  /*29d0*/  LOP3.LUT P5, RZ, R164, 0xff000000, RZ, 0xc0, !PT ;  /* 0xff000000a4ff7812 */ /* 0x000fe200078ac0ff */
[----:B------:R-:W-:-:S02]  /*29e0*/  @P0 FADD.FTZ R127, R62, R127 ;  /* 0x0000007f3e7f0221 */ /* 0x000fc40000010000 */
[----:B------:R-:W-:Y:S02]  /*29f0*/  FMUL.FTZ R118, R207, R236 ;  /* 0x000000eccf767220 */ /* 0x000fe40000410000 */
[----:B------:R-:W-:Y:S02]  /*2a00*/  @P0 FADD.FTZ R105, R64, R105 ;  /* 0x0000006940690221 */ /* 0x000fe40000010000 */
[----:B------:R-:W-:Y:S02]  /*2a10*/  FADD.FTZ R230, R227, -R230 ;  /* 0x800000e6e3e67221 */ /* 0x000fe40000010000 */
[-C--:B------:R-:W-:Y:S02]  /*2a20*/  FMUL.FTZ R95, R161, R200.reuse ;  /* 0x000000c8a15f7220 */ /* 0x080fe40000410000 */
[-C--:B------:R-:W-:Y:S02]  /*2a30*/  FMUL.FTZ R96, R128, R200.reuse ;  /* 0x000000c880607220 */ /* 0x080fe40000410000 */
[----:B------:R-:W-:-:S02]  /*2a40*/  FMUL.FTZ R92, R127, R200 ;  /* 0x000000c87f5c7220 */ /* 0x000fc40000410000 */
[----:B------:R-:W-:Y:S02]  /*2a50*/  FADD.FTZ R238, R231, -R238 ;  /* 0x800000eee7ee7221 */ /* 0x000fe40000010000 */
[----:B------:R-:W-:Y:S02]  /*2a60*/  FADD.FTZ R120, R119, -R120 ;  /* 0x8000007877787221 */ /* 0x000fe40000010000 */
[----:B------:R-:W-:Y:S02]  /*2a70*/  FMUL.FTZ R119, R207, R86 ;  /* 0x00000056cf777220 */ /* 0x000fe40000410000 */
[----:B------:R-:W-:Y:S02]  /*2a80*/  @P0 FADD.FTZ R118, R65, R118 ;  /* 0x0000007641760221 */ /* 0x000fe40000010000 */
[----:B------:R-:W-:Y:S02]  /*2a90*/  FMUL.FTZ R86, R105, R200 ;  /* 0x000000c869567220 */ /* 0x000fe40000410000 */
[----:B------:R-:W-:-:S02]  /*2aa0*/  FMUL.FTZ R104, R207, R230 ;  /* 0x000000e6cf687220 */ /* 0x000fc40000410000 */
[----:B------:R-:W-:Y:S02]  /*2ab0*/  FMUL.FTZ R95, R95, c[0x0][0x1e8] ;  /* 0x00007a005f5f7a20 */ /* 0x000fe40000410000 */
[----:B------:R-:W-:Y:S02]  /*2ac0*/  FMUL.FTZ R96, R96, c[0x0][0x1e8] ;  /* 0x00007a0060607a20 */ /* 0x000fe40000410000 */
[----:B------:R-:W-:Y:S01]  /*2ad0*/  FMUL.FTZ R92, R92, c[0x0][0x1e8] ;  /* 0x00007a005c5c7a20 */ /* 0x000fe20000410000 */
[----:B------:R-:W-:Y:S01]  /*2ae0*/  FSEL R121, R95, RZ, P2 ;  /* 0x000000ff5f797208 */ /* 0x000fe20001000000 */
[----:B------:R-:W-:Y:S01]  /*2af0*/  FMUL.FTZ R116, R207, R238 ;  /* 0x000000eecf747220 */ /* 0x000fe20000410000 */
[----:B------:R-:W-:Y:S01]  /*2b00*/  FSEL R124, R96, RZ, P6 ;  /* 0x000000ff607c7208 */ /* 0x000fe20003000000 */
[----:B------:R-:W-:Y:S01]  /*2b10*/  FADD.FTZ R102, R102, -R89 ;  /* 0x8000005966667221 */ /* 0x000fe20000010000 */
[----:B------:R-:W-:Y:S01]  /*2b20*/  FSEL R117, R92, RZ, P4 ;  /* 0x000000ff5c757208 */ /* 0x000fe20002000000 */
[----:B------:R-:W-:Y:S01]  /*2b30*/  FADD.FTZ R122, R123, -R122 ;  /* 0x8000007a7b7a7221 */ /* 0x000fe20000010000 */
[C---:B------:R-:W-:Y:S01]  /*2b40*/  LOP3.LUT P2, RZ, R165.reuse, 0xff00, RZ, 0xc0, !PT ;  /* 0x0000ff00a5ff7812 */ /* 0x040fe2000784c0ff */
[----:B------:R-:W-:Y:S01]  /*2b50*/  FMUL.FTZ R89, R118, R200 ;  /* 0x000000c876597220 */ /* 0x000fe20000410000 */
[C---:B------:R-:W-:Y:S01]  /*2b60*/  LOP3.LUT P6, RZ, R165.reuse, 0xff0000, RZ, 0xc0, !PT ;  /* 0x00ff0000a5ff7812 */ /* 0x040fe200078cc0ff */
[----:B------:R-:W-:Y:S01]  /*2b70*/  FMUL.FTZ R86, R86, c[0x0][0x1e8] ;  /* 0x00007a0056567a20 */ /* 0x000fe20000410000 */
[----:B------:R-:W-:Y:S01]  /*2b80*/  LOP3.LUT P4, RZ, R165, 0xff000000, RZ, 0xc0, !PT ;  /* 0xff000000a5ff7812 */ /* 0x000fe2000788c0ff */
[----:B------:R-:W-:Y:S01]  /*2b90*/  @P0 FADD.FTZ R104, R63, R104 ;  /* 0x000000683f680221 */ /* 0x000fe20000010000 */
[----:B------:R-:W-:Y:S01]  /*2ba0*/  MOV R95, R158 ;  /* 0x0000009e005f7202 */ /* 0x000fe20000000f00 */
[----:B------:R-:W-:-:S02]  /*2bb0*/  FADD.FTZ R248, R248, -R205 ;  /* 0x800000cdf8f87221 */ /* 0x000fc40000010000 */
[----:B------:R-:W-:Y:S02]  /*2bc0*/  @P0 FADD.FTZ R119, R66, R119 ;  /* 0x0000007742770221 */ /* 0x000fe40000010000 */
[----:B------:R-:W-:Y:S02]  /*2bd0*/  @P0 FADD.FTZ R116, R67, R116 ;  /* 0x0000007443740221 */ /* 0x000fe40000010000 */
        /* <DEDUP_REMOVED lines=29> */
[----:B------:R-:W-:Y:S01]  /*2db0*/  LOP3.LUT P4, RZ, R158, 0xff0000, RZ, 0xc0, !PT ;  /* 0x00ff00009eff7812 */ /* 0x000fe2000788c0ff */
[----:B------:R-:W-:Y:S01]  /*2dc0*/  @P0 FADD.FTZ R164, R71, R164 ;  /* 0x000000a447a40221 */ /* 0x000fe20000010000 */
[----:B------:R-:W-:Y:S01]  /*2dd0*/  @P2 MOV R101, 0x20 ;  /* 0x0000002000652802 */ /* 0x000fe20000000f00 */
[----:B------:R-:W-:Y:S01]  /*2de0*/  FADD.FTZ R130, R203, -R130 ;  /* 0x80000082cb827221 */ /* 0x000fe20000010000 */
[----:B------:R-:W-:Y:S01]  /*2df0*/  FSEL R203, R92, RZ, P6 ;  /* 0x000000ff5ccb7208 */ /* 0x000fe20003000000 */
[----:B------:R-:W-:Y:S01]  /*2e00*/  FMUL.FTZ R89, R89, c[0x0][0x1e8] ;  /* 0x00007a0059597a20 */ /* 0x000fe20000410000 */
[----:B------:R-:W-:Y:S01]  /*2e10*/  LOP3.LUT P6, RZ, R158, 0xff00, RZ, 0xc0, !PT ;  /* 0x0000ff009eff7812 */ /* 0x000fe200078cc0ff */
[-C--:B------:R-:W-:Y:S01]  /*2e20*/  FMUL.FTZ R92, R212, R200.reuse ;  /* 0x000000c8d45c7220 */ /* 0x080fe20000410000 */
[----:B------:R-:W-:Y:S01]  /*2e30*/  SEL R99, R210, R83, P1 ;  /* 0x00000053d2637207 */ /* 0x000fe20000800000 */
[-C--:B------:R-:W-:Y:S01]  /*2e40*/  FMUL.FTZ R86, R165, R200.reuse ;  /* 0x000000c8a5567220 */ /* 0x080fe20000410000 */
[----:B------:R-:W-:Y:S01]  /*2e50*/  FSEL R211, R89, RZ, P5 ;  /* 0x000000ff59d37208 */ /* 0x000fe20002800000 */
[----:B------:R-:W-:Y:S01]  /*2e60*/  FMUL.FTZ R95, R164, R200 ;  /* 0x000000c8a45f7220 */ /* 0x000fe20000410000 */
[----:B------:R-:W-:Y:S01]  /*2e70*/  LOP3.LUT P5, RZ, R158, 0xff000000, RZ, 0xc0, !PT ;  /* 0xff0000009eff7812 */ /* 0x000fe200078ac0ff */
[----:B------:R-:W-:Y:S01]  /*2e80*/  FADD.FTZ R252, R125, -R252 ;  /* 0x800000fc7dfc7221 */ /* 0x000fe20000010000 */
[----:B------:R-:W-:Y:S01]  /*2e90*/  @P2 MOV R110, 0x20 ;  /* 0x00000020006e2802 */ /* 0x000fe20000000f00 */
[----:B------:R-:W-:Y:S01]  /*2ea0*/  FMUL.FTZ R123, R207, R130 ;  /* 0x00000082cf7b7220 */ /* 0x000fe20000410000 */
[----:B------:R-:W-:Y:S01]  /*2eb0*/  F2FP.PACK_AB R89, R208, R107 ;  /* 0x0000006bd059723e */ /* 0x000fe200000000ff */
        /* <DEDUP_REMOVED lines=28> */
[----:B------:R-:W-:Y:S01]  /*3080*/  F2FP.PACK_AB R91, R209, R108 ;  /* 0x0000006cd15b723e */ /* 0x000fe200000000ff */
[----:B------:R-:W-:Y:S01]  /*3090*/  IMAD.WIDE.U32 R108, R196, R159, c[0x0][0x248] ;  /* 0x00009200c46c7625 */ /* 0x000fe200078e009f */
[----:B------:R-:W-:Y:S01]  /*30a0*/  F2FP.PACK_AB R86, R199, R204 ;  /* 0x000000ccc756723e */ /* 0x000fe200000000ff */
[----:B------:R1:W-:Y:S01]  /*30b0*/  @P2 STG.E.128 [R100.64], R92 ;  /* 0x0000005c64002986 */ /* 0x0003e2000c101d04 */
[----:B------:R-:W-:Y:S01]  /*30c0*/  F2FP.PACK_AB R90, R163, R106 ;  /* 0x0000006aa35a723e */ /* 0x000fe200000000ff */
[----:B------:R-:W-:Y:S01]  /*30d0*/  IMAD.WIDE.U32 R106, R159, R102, c[0x0][0x248] ;  /* 0x000092009f6a7625 */ /* 0x000fe200078e0066 */
[----:B------:R-:W-:Y:S01]  /*30e0*/  SEL R105, R118, R81, P1 ;  /* 0x0000005176697207 */ /* 0x000fe20000800000 */
[----:B------:R2:W-:Y:S01]  /*30f0*/  STG.E.128 [R108.64], R84 ;  /* 0x000000546c007986 */ /* 0x0005e2000c101d04 */
[----:B------:R-:W-:-:S02]  /*3100*/  @P2 MOV R207, 0x20 ;  /* 0x0000002000cf2802 */ /* 0x000fc40000000f00 */
[----:B------:R-:W-:Y:S02]  /*3110*/  SEL R102, R127, R78, P1 ;  /* 0x0000004e7f667207 */ /* 0x000fe40000800000 */
[----:B------:R-:W-:Y:S01]  /*3120*/  SEL R208, RZ, 0x1, P3 ;  /* 0x00000001ffd07807 */ /* 0x000fe20001800000 */
[----:B------:R-:W-:Y:S01]  /*3130*/  @P2 IMAD.WIDE.U32 R206, R206, R207, c[0x0][0x258] ;  /* 0x00009600cece2625 */ /* 0x000fe200078e00cf */
[----:B0-----:R-:W-:Y:S02]  /*3140*/  SEL R96, R131, R80, P1 ;  /* 0x0000005083607207 */ /* 0x001fe40000800000 */
[----:B------:R-:W-:Y:S02]  /*3150*/  SEL R97, R160, R81, P1 ;  /* 0x00000051a0617207 */ /* 0x000fe40000800000 */
[----:B-1----:R-:W-:Y:S02]  /*3160*/  SEL R92, R115, R76, P1 ;  /* 0x0000004c735c7207 */ /* 0x002fe40000800000 */
[----:B------:R-:W-:-:S02]  /*3170*/  SEL R93, R114, R77, P1 ;  /* 0x0000004d725d7207 */ /* 0x000fc40000800000 */
[----:B------:R-:W-:Y:S02]  /*3180*/  SEL R94, R113, R78, P1 ;  /* 0x0000004e715e7207 */ /* 0x000fe40000800000 */
[----:B------:R-:W-:Y:S02]  /*3190*/  SEL R95, R112, R79, P1 ;  /* 0x0000004f705f7207 */ /* 0x000fe40000800000 */
[----:B------:R-:W-:Y:S02]  /*31a0*/  SEL R98, R129, R82, P1 ;  /* 0x0000005281627207 */ /* 0x000fe40000800000 */
[----:B------:R-:W-:Y:S01]  /*31b0*/  SEL R99, R162, R83, P1 ;  /* 0x00000053a2637207 */ /* 0x000fe20000800000 */
[----:B------:R0:W-:Y:S01]  /*31c0*/  @P2 STG.E.128 [R110.64], R92 ;  /* 0x0000005c6e002986 */ /* 0x0001e2000c101d04 */
[C---:B------:R-:W-:Y:S01]  /*31d0*/  SEL R80, R125.reuse, R80, P1 ;  /* 0x000000507d507207 */ /* 0x040fe20000800000 */
[-C--:B------:R-:W-:Y:S01]  /*31e0*/  FMUL.FTZ R125, R125, R200.reuse ;  /* 0x000000c87d7d7220 */ /* 0x080fe20000410000 */
[C---:B------:R-:W-:Y:S01]  /*31f0*/  SEL R81, R120.reuse, R81, P1 ;  /* 0x0000005178517207 */ /* 0x040fe20000800000 */
[----:B------:R1:W-:Y:S01]  /*3200*/  @P2 STG.E.128 [R110.64+0x10], R96 ;  /* 0x000010606e002986 */ /* 0x0003e2000c101d04 */
[----:B------:R-:W-:Y:S01]  /*3210*/  FMUL.FTZ R120, R120, R200 ;  /* 0x000000c878787220 */ /* 0x000fe20000410000 */
[----:B------:R-:W-:Y:S01]  /*3220*/  SEL R100, R161, R76, P1 ;  /* 0x0000004ca1647207 */ /* 0x000fe20000800000 */
[----:B------:R-:W-:Y:S01]  /*3230*/  FMUL.FTZ R125, R125, c[0x0][0x1e8] ;  /* 0x00007a007d7d7a20 */ /* 0x000fe20000410000 */
[----:B------:R3:W-:Y:S01]  /*3240*/  STG.E.128 [R106.64], R88 ;  /* 0x000000586a007986 */ /* 0x0007e2000c101d04 */
[----:B------:R-:W-:Y:S01]  /*3250*/  FMUL.FTZ R120, R120, c[0x0][0x1e8] ;  /* 0x00007a0078787a20 */ /* 0x000fe20000410000 */
[----:B------:R-:W-:-:S02]  /*3260*/  SEL R101, R128, R77, P1 ;  /* 0x0000004d80657207 */ /* 0x000fc40000800000 */
[----:B--2---:R-:W-:Y:S02]  /*3270*/  F2FP.PACK_AB R84, R124, R121 ;  /* 0x000000797c54723e */ /* 0x004fe400000000ff */
[----:B------:R-:W-:Y:S01]  /*3280*/  F2FP.PACK_AB R85, R126, R117 ;  /* 0x000000757e55723e */ /* 0x000fe200000000ff */
[----:B------:R2:W-:Y:S01]  /*3290*/  @P2 STG.E.128 [R206.64], R100 ;  /* 0x00000064ce002986 */ /* 0x0005e2000c101d04 */
[----:B------:R-:W-:Y:S02]  /*32a0*/  F2FP.PACK_AB R86, R201, R122 ;  /* 0x0000007ac956723e */ /* 0x000fe400000000ff */
[C---:B0-----:R-:W-:Y:S02]  /*32b0*/  IADD3 R92, R196.reuse, 0x200, RZ ;  /* 0x00000200c45c7810 */ /* 0x041fe40007ffe0ff */
[----:B------:R-:W-:Y:S02]  /*32c0*/  IADD3 R94, R196, 0x300, RZ ;  /* 0x00000300c45e7810 */ /* 0x000fe40007ffe0ff */
[----:B-1----:R-:W-:Y:S01]  /*32d0*/  @P2 MOV R96, 0x20 ;  /* 0x0000002000602802 */ /* 0x002fe20000000f00 */
[----:B------:R-:W-:Y:S01]  /*32e0*/  IMAD.WIDE.U32 R92, R159, R92, c[0x0][0x248] ;  /* 0x000092009f5c7625 */ /* 0x000fe200078e005c */
[----:B------:R-:W-:-:S02]  /*32f0*/  F2FP.PACK_AB R87, R214, R203 ;  /* 0x000000cbd657723e */ /* 0x000fc400000000ff */
[----:B---3--:R-:W-:Y:S01]  /*3300*/  SEL R106, R119, R82, P1 ;  /* 0x00000052776a7207 */ /* 0x008fe20000800000 */
[----:B------:R-:W-:Y:S01]  /*3310*/  @P2 IMAD.WIDE.U32 R96, R195, R96, c[0x0][0x258] ;  /* 0x00009600c3602625 */ /* 0x000fe200078e0060 */
[----:B------:R-:W-:Y:S02]  /*3320*/  SEL R82, R123, R82, P1 ;  /* 0x000000527b527207 */ /* 0x000fe40000800000 */
        /* <DEDUP_REMOVED lines=17> */
[----:B------:R-:W-:Y:S01]  /*3440*/  F2FP.PACK_AB R90, R91, R90 ;  /* 0x0000005a5b5a723e */ /* 0x000fe200000000ff */
[----:B------:R2:W-:Y:S01]  /*3450*/  @P2 STG.E.128 [R96.64], R76 ;  /* 0x0000004c60002986 */ /* 0x0005e2000c101d04 */
[----:B------:R-:W-:Y:S02]  /*3460*/  F2FP.PACK_AB R88, R158, R211 ;  /* 0x000000d39e58723e */ /* 0x000fe400000000ff */
[----:B------:R-:W-:Y:S01]  /*3470*/  F2FP.PACK_AB R89, R216, R213 ;  /* 0x000000d5d859723e */ /* 0x000fe200000000ff */
[----:B------:R2:W-:Y:S01]  /*3480*/  @P2 STG.E.128 [R96.64+0x10], R80 ;  /* 0x0000105060002986 */ /* 0x0005e2000c101d04 */
[----:B------:R-:W-:-:S02]  /*3490*/  F2FP.PACK_AB R91, R200, R123 ;  /* 0x0000007bc85b723e */ /* 0x000fc400000000ff */
[----:B------:R-:W-:-:S03]  /*34a0*/  ISETP.GE.AND P0, PT, R194, c[0x0][0x164], PT ;  /* 0x00005900c2007a0c */ /* 0x000fc60003f06270 */
[----:B------:R2:W-:Y:S10]  /*34b0*/  STG.E.128 [R94.64], R88 ;  /* 0x000000585e007986 */ /* 0x0005f4000c101d04 */
[----:B--2---:R-:W-:Y:S01]  /*34c0*/  @P0 CALL.REL.NOINC `(.L_x_7797) ;  /* 0x0000001000000944 */ /* 0x004fe20003c00000 */
[----:B------:R-:W-:Y:S05]  /*34d0*/  BRA `(.L_x_7798) ;  /* 0xffffd23000007947 */ /* 0x000fea000383ffff */
.L_x_7797:
        /* <DEDUP_REMOVED lines=40> */
.L_x_7794:
        /* <DEDUP_REMOVED lines=25> */
.L_x_7795:
[----:B------:R-:W-:Y:S01]  /*38f0*/  HFMA2.MMA R88, -RZ, RZ, 0, 9.5367431640625e-07 ;  /* 0x00000010ff587435 */ /* 0x000fe200000001ff */
[----:B------:R-:W-:-:S02]  /*3900*/  MOV R87, R89 ;  /* 0x0000005900577202 */ /* 0x000fc40000000f00 */
[----:B------:R-:W-:Y:S02]  /*3910*/  MOV R90, 0x1f ;  /* 0x0000001f005a7802 */ /* 0x000fe40000000f00 */
[----:B------:R-:W-:Y:S02]  /*3920*/  MOV R93, 0xffffffff ;  /* 0xffffffff005d7802 */ /* 0x000fe40000000f00 */
[----:B------:R-:W-:Y:S02]  /*3930*/  MOV R84, 0x3950 ;  /* 0x0000395000547802 */ /* 0x000fe40000000f00 */
[----:B-----5:R-:W-:Y:S05]  /*3940*/  CALL.REL.NOINC `($__internal_129_$__cuda_sm70_shflsync_down_p) ;  /* 0x0000046000007944 */ /* 0x020fea0003c00000 */
[----:B-1----:R-:W-:Y:S01]  /*3950*/  MOV R86, R87 ;  /* 0x0000005700567202 */ /* 0x002fe20000000f00 */
[----:B0-----:R-:W-:Y:S05]  /*3960*/  BRA `(.L_x_7799) ;  /* 0xffffe22000007947 */ /* 0x001fea000383ffff */
.L_x_7796:
[----:B------:R-:W-:Y:S01]  /*3970*/  HFMA2.MMA R88, -RZ, RZ, 0, 9.5367431640625e-07 ;  /* 0x00000010ff587435 */ /* 0x000fe200000001ff */
[----:B------:R-:W-:Y:S02]  /*3980*/  MOV R87, R91 ;  /* 0x0000005b00577202 */ /* 0x000fe40000000f00 */
[----:B------:R-:W-:Y:S02]  /*3990*/  MOV R90, 0x1f ;  /* 0x0000001f005a7802 */ /* 0x000fe40000000f00 */
[----:B------:R-:W-:-:S02]  /*39a0*/  MOV R93, 0xffffffff ;  /* 0xffffffff005d7802 */ /* 0x000fc40000000f00 */
[----:B------:R-:W-:Y:S02]  /*39b0*/  MOV R84, 0x39d0 ;  /* 0x000039d000547802 */ /* 0x000fe40000000f00 */
[----:B01---5:R-:W-:Y:S05]  /*39c0*/  CALL.REL.NOINC `($__internal_129_$__cuda_sm70_shflsync_down_p) ;  /* 0x000003e000007944 */ /* 0x023fea0003c00000 */
[----:B------:R-:W-:Y:S01]  /*39d0*/  FADD.FTZ R89, R89, R86 ;  /* 0x0000005659597221 */ /* 0x000fe20000010000 */
[----:B0-----:R-:W-:Y:S01]  /*39e0*/  HFMA2.MMA R88, -RZ, RZ, 0, 4.76837158203125e-07 ;  /* 0x00000008ff587435 */ /* 0x001fe200000001ff */
[----:B-1----:R-:W-:Y:S01]  /*39f0*/  FADD.FTZ R92, R91, R87 ;  /* 0x000000575b5c7221 */ /* 0x002fe20000010000 */
[----:B------:R-:W-:Y:S02]  /*3a00*/  MOV R90, 0x1f ;  /* 0x0000001f005a7802 */ /* 0x000fe40000000f00 */
[----:B------:R-:W-:Y:S02]  /*3a10*/  MOV R93, 0xffffffff ;  /* 0xffffffff005d7802 */ /* 0x000fe40000000f00 */
[----:B------:R-:W-:Y:S02]  /*3a20*/  MOV R87, R89 ;  /* 0x0000005900577202 */ /* 0x000fe40000000f00 */
[----:B------:R-:W-:Y:S02]  /*3a30*/  MOV R84, 0x3a50 ;  /* 0x00003a5000547802 */ /* 0x000fe40000000f00 */
[----:B------:R-:W-:Y:S05]  /*3a40*/  CALL.REL.NOINC `($__internal_129_$__cuda_sm70_shflsync_down_p) ;  /* 0x0000036000007944 */ /* 0x000fea0003c00000 */
[----:B0-----:R-:W-:Y:S01]  /*3a50*/  HFMA2.MMA R88, -RZ, RZ, 0, 4.76837158203125e-07 ;  /* 0x00000008ff587435 */ /* 0x001fe200000001ff */
[----:B-1----:R-:W-:-:S02]  /*3a60*/  MOV R86, R87 ;  /* 0x0000005700567202 */ /* 0x002fc40000000f00 */
[----:B------:R-:W-:Y:S02]  /*3a70*/  MOV R87, R92 ;  /* 0x0000005c00577202 */ /* 0x000fe40000000f00 */
[----:B------:R-:W-:Y:S02]  /*3a80*/  MOV R90, 0x1f ;  /* 0x0000001f005a7802 */ /* 0x000fe40000000f00 */
[----:B------:R-:W-:Y:S02]  /*3a90*/  MOV R93, 0xffffffff ;  /* 0xffffffff005d7802 */ /* 0x000fe40000000f00 */
[----:B------:R-:W-:Y:S02]  /*3aa0*/  MOV R84, 0x3ac0 ;  /* 0x00003ac000547802 */ /* 0x000fe40000000f00 */
[----:B------:R-:W-:Y:S05]  /*3ab0*/  CALL.REL.NOINC `($__internal_129_$__cuda_sm70_shflsync_down_p) ;  /* 0x000002f000007944 */ /* 0x000fea0003c00000 */
[----:B------:R-:W-:Y:S01]  /*3ac0*/  FADD.FTZ R89, R86, R89 ;  /* 0x0000005956597221 */ /* 0x000fe20000010000 */
[----:B0-----:R-:W-:Y:S01]  /*3ad0*/  HFMA2.MMA R88, -RZ, RZ, 0, 2.384185791015625e-07 ;  /* 0x00000004ff587435 */ /* 0x001fe200000001ff */
[----:B-1----:R-:W-:Y:S01]  /*3ae0*/  FADD.FTZ R92, R92, R87 ;  /* 0x000000575c5c7221 */ /* 0x002fe20000010000 */
[----:B------:R-:W-:Y:S02]  /*3af0*/  MOV R90, 0x1f ;  /* 0x0000001f005a7802 */ /* 0x000fe40000000f00 */
[----:B------:R-:W-:-:S02]  /*3b00*/  MOV R93, 0xffffffff ;  /* 0xffffffff005d7802 */ /* 0x000fc40000000f00 */
[----:B------:R-:W-:Y:S02]  /*3b10*/  MOV R87, R89 ;  /* 0x0000005900577202 */ /* 0x000fe40000000f00 */
[----:B------:R-:W-:Y:S02]  /*3b20*/  MOV R84, 0x3b40 ;  /* 0x00003b4000547802 */ /* 0x000fe40000000f00 */
[----:B------:R-:W-:Y:S05]  /*3b30*/  CALL.REL.NOINC `($__internal_129_$__cuda_sm70_shflsync_down_p) ;  /* 0x0000027000007944 */ /* 0x000fea0003c00000 */
[----:B0-----:R-:W-:Y:S01]  /*3b40*/  HFMA2.MMA R88, -RZ, RZ, 0, 2.384185791015625e-07 ;  /* 0x00000004ff587435 */ /* 0x001fe200000001ff */
[----:B-1----:R-:W-:Y:S02]  /*3b50*/  MOV R86, R87 ;  /* 0x0000005700567202 */ /* 0x002fe40000000f00 */
[----:B------:R-:W-:Y:S02]  /*3b60*/  MOV R87, R92 ;  /* 0x0000005c00577202 */ /* 0x000fe40000000f00 */
[----:B------:R-:W-:Y:S02]  /*3b70*/  MOV R90, 0x1f ;  /* 0x0000001f005a7802 */ /* 0x000fe40000000f00 */
[----:B------:R-:W-:Y:S02]  /*3b80*/  MOV R93, 0xffffffff ;  /* 0xffffffff005d7802 */ /* 0x000fe40000000f00 */
[----:B------:R-:W-:-:S02]  /*3b90*/  MOV R84, 0x3bb0 ;  /* 0x00003bb000547802 */ /* 0x000fc40000000f00 */
[----:B------:R-:W-:Y:S05]  /*3ba0*/  CALL.REL.NOINC `($__internal_129_$__cuda_sm70_shflsync_down_p) ;  /* 0x0000020000007944 */ /* 0x000fea0003c00000 */
[----:B------:R-:W-:Y:S01]  /*3bb0*/  FADD.FTZ R89, R86, R89 ;  /* 0x0000005956597221 */ /* 0x000fe20000010000 */
[----:B0-----:R-:W-:Y:S01]  /*3bc0*/  HFMA2.MMA R88, -RZ, RZ, 0, 1.1920928955078125e-07 ;  /* 0x00000002ff587435 */ /* 0x001fe200000001ff */
[----:B-1----:R-:W-:Y:S01]  /*3bd0*/  FADD.FTZ R92, R92, R87 ;  /* 0x000000575c5c7221 */ /* 0x002fe20000010000 */
[----:B------:R-:W-:-:S02]  /*3be0*/  MOV R90, 0x1f ;  /* 0x0000001f005a7802 */ /* 0x000fc40000000f00 */
[----:B------:R-:W-:Y:S02]  /*3bf0*/  MOV R93, 0xffffffff ;  /* 0xffffffff005d7802 */ /* 0x000fe40000000f00 */
[----:B------:R-:W-:Y:S02]  /*3c00*/  MOV R87, R89 ;  /* 0x0000005900577202 */ /* 0x000fe40000000f00 */
[----:B------:R-:W-:Y:S02]  /*3c10*/  MOV R84, 0x3c30 ;  /* 0x00003c3000547802 */ /* 0x000fe40000000f00 */
[----:B------:R-:W-:Y:S05]  /*3c20*/  CALL.REL.NOINC `($__internal_129_$__cuda_sm70_shflsync_down_p) ;  /* 0x0000018000007944 */ /* 0x000fea0003c00000 */
[----:B0-----:R-:W-:Y:S01]  /*3c30*/  HFMA2.MMA R88, -RZ, RZ, 0, 1.1920928955078125e-07 ;  /* 0x00000002ff587435 */ /* 0x001fe200000001ff */
[----:B-1----:R-:W-:Y:S02]  /*3c40*/  MOV R86, R87 ;  /* 0x0000005700567202 */ /* 0x002fe40000000f00 */
[----:B------:R-:W-:Y:S02]  /*3c50*/  MOV R87, R92 ;  /* 0x0000005c00577202 */ /* 0x000fe40000000f00 */
[----:B------:R-:W-:Y:S02]  /*3c60*/  MOV R90, 0x1f ;  /* 0x0000001f005a7802 */ /* 0x000fe40000000f00 */
[----:B------:R-:W-:-:S02]  /*3c70*/  MOV R93, 0xffffffff ;  /* 0xffffffff005d7802 */ /* 0x000fc40000000f00 */
[----:B------:R-:W-:Y:S02]  /*3c80*/  MOV R84, 0x3ca0 ;  /* 0x00003ca000547802 */ /* 0x000fe40000000f00 */
[----:B------:R-:W-:Y:S05]  /*3c90*/  CALL.REL.NOINC `($__internal_129_$__cuda_sm70_shflsync_down_p) ;  /* 0x0000011000007944 */ /* 0x000fea0003c00000 */
[----:B------:R-:W-:Y:S01]  /*3ca0*/  FADD.FTZ R89, R86, R89 ;  /* 0x0000005956597221 */ /* 0x000fe20000010000 */
[----:B0-----:R-:W-:Y:S01]  /*3cb0*/  HFMA2.MMA R88, -RZ, RZ, 0, 5.9604644775390625e-08 ;  /* 0x00000001ff587435 */ /* 0x001fe200000001ff */
[----:B-1----:R-:W-:Y:S01]  /*3cc0*/  FADD.FTZ R91, R92, R87 ;  /* 0x000000575c5b7221 */ /* 0x002fe20000010000 */
[----:B------:R-:W-:Y:S02]  /*3cd0*/  MOV R90, 0x1f ;  /* 0x0000001f005a7802 */ /* 0x000fe40000000f00 */
[----:B------:R-:W-:Y:S02]  /*3ce0*/  MOV R93, 0xffffffff ;  /* 0xffffffff005d7802 */ /* 0x000fe40000000f00 */
[----:B------:R-:W-:Y:S02]  /*3cf0*/  MOV R87, R89 ;  /* 0x0000005900577202 */ /* 0x000fe40000000f00 */
[----:B------:R-:W-:Y:S02]  /*3d00*/  MOV R84, 0x3d20 ;  /* 0x00003d2000547802 */ /* 0x000fe40000000f00 */
[----:B------:R-:W-:Y:S05]  /*3d10*/  CALL.REL.NOINC `($__internal_129_$__cuda_sm70_shflsync_down_p) ;  /* 0x0000009000007944 */ /* 0x000fea0003c00000 */
[----:B0-----:R-:W-:Y:S01]  /*3d20*/  HFMA2.MMA R88, -RZ, RZ, 0, 5.9604644775390625e-08 ;  /* 0x00000001ff587435 */ /* 0x001fe200000001ff */
[----:B-1----:R-:W-:-:S02]  /*3d30*/  MOV R100, R87 ;  /* 0x0000005700647202 */ /* 0x002fc40000000f00 */
[----:B------:R-:W-:Y:S02]  /*3d40*/  MOV R87, R91 ;  /* 0x0000005b00577202 */ /* 0x000fe40000000f00 */
[----:B------:R-:W-:Y:S02]  /*3d50*/  MOV R90, 0x1f ;  /* 0x0000001f005a7802 */ /* 0x000fe40000000f00 */
[----:B------:R-:W-:Y:S02]  /*3d60*/  MOV R93, 0xffffffff ;  /* 0xffffffff005d7802 */ /* 0x000fe40000000f00 */
[----:B------:R-:W-:Y:S02]  /*3d70*/  MOV R84, 0x3d90 ;  /* 0x00003d9000547802 */ /* 0x000fe40000000f00 */
[----:B------:R-:W-:Y:S05]  /*3d80*/  CALL.REL.NOINC `($__internal_129_$__cuda_sm70_shflsync_down_p) ;  /* 0x0000002000007944 */ /* 0x000fea0003c00000 */
[----:B-1----:R-:W-:Y:S01]  /*3d90*/  MOV R84, R87 ;  /* 0x0000005700547202 */ /* 0x002fe20000000f00 */
[----:B0-----:R-:W-:Y:S05]  /*3da0*/  BRA `(.L_x_7800) ;  /* 0xffffdf0000007947 */ /* 0x001fea000383ffff */
        .weak           $__internal_129_$__cuda_sm70_shflsync_down_p
        .type           $__internal_129_$__cuda_sm70_shflsync_down_p,@function
        .size           $__internal_129_$__cuda_sm70_shflsync_down_p,(.L_x_11863 - $__internal_129_$__cuda_sm70_shflsync_down_p)
$__internal_129_$__cuda_sm70_shflsync_down_p:
[----:B------:R-:W-:Y:S01]  /*3db0*/  HFMA2.MMA R85, -RZ, RZ, 0, 0 ;  /* 0x00000000ff557435 */ /* 0x000fe200000001ff */
[----:B------:R-:W-:Y:S04]  /*3dc0*/  WARPSYNC R93 ;  /* 0x0000005d00007348 */ /* 0x000fe80003800000 */
[----:B------:R0:W1:Y:S01]  /*3dd0*/  SHFL.DOWN PT, R87, R87, R88, R90 ;  /* 0x0800005857577389 */ /* 0x00006200000e005a */
[----:B------:R-:W-:Y:S05]  /*3de0*/  RET.REL.NODEC R84 `(_ZN10layer_norm13ln_bwd_kernelINS_13Kernel_traitsI6__halfS2_fS2_fjLj8192ELj1ELj1ELj8ELj16ENS_18Kernel_traits_baseILj8192ES2_S2_fS2_fjLj256EEEEELb1ELb0ELb0ELb1EEEvNS_9BwdParamsE) ;  /* 0xffffc21054007950 */ /* 0x000fea0003c3ffff */
.L_x_7801:
        /* <DEDUP_REMOVED lines=9> */
.L_x_11863:


//--------------------- .text._ZN10layer_norm22ln_bwd_finalize_kernelINS_22Kernel_traits_finalizeILj8192E6__halfS2_fS2_fjLb0ELj1024ELj4ENS_18Kernel_traits_baseILj8192ES2_S2_fS2_fjLj1024EEEEELb0ELb0EEEvNS_9BwdParamsE --------------------------
	.section	.text._ZN10layer_norm22ln_bwd_finalize_kernelINS_22Kernel_traits_finalizeILj8192E6__halfS2_fS2_fjLb0ELj1024ELj4ENS_18Kernel_traits_baseILj8192ES2_S2_fS2_fjLj1024EEEEELb0ELb0EEEvNS_9BwdParamsE,"ax",@progbits
	.sectioninfo	@"SHI_REGISTERS=30"
	.align	128
        .global         _ZN10layer_norm22ln_bwd_finalize_kernelINS_22Kernel_traits_finalizeILj8192E6__halfS2_fS2_fjLb0ELj1024ELj4ENS_18Kernel_traits_baseILj8192ES2_S2_fS2_fjLj1024EEEEELb0ELb0EEEvNS_9BwdParamsE
        .type           _ZN10layer_norm22ln_bwd_finalize_kernelINS_22Kernel_traits_finalizeILj8192E6__halfS2_fS2_fjLb0ELj1024ELj4ENS_18Kernel_traits_baseILj8192ES2_S2_fS2_fjLj1024EEEEELb0ELb0EEEvNS_9BwdParamsE,@function
        .size           _ZN10layer_norm22ln_bwd_finalize_kernelINS_22Kernel_traits_finalizeILj8192E6__halfS2_fS2_fjLb0ELj1024ELj4ENS_18Kernel_traits_baseILj8192ES2_S2_fS2_fjLj1024EEEEELb0ELb0EEEvNS_9BwdParamsE,(.L_x_11864 - _ZN10layer_norm22ln_bwd_finalize_kernelINS_22Kernel_traits_finalizeILj8192E6__halfS2_fS2_fjLb0ELj1024ELj4ENS_18Kernel_traits_baseILj8192ES2_S2_fS2_fjLj1024EEEEELb0ELb0EEEvNS_9BwdParamsE)
        .other          _ZN10layer_norm22ln_bwd_finalize_kernelINS_22Kernel_traits_finalizeILj8192E6__halfS2_fS2_fjLb0ELj1024ELj4ENS_18Kernel_traits_baseILj8192ES2_S2_fS2_fjLj1024EEEEELb0ELb0EEEvNS_9BwdParamsE,@"STO_CUDA_ENTRY STV_DEFAULT"
_ZN10layer_norm22ln_bwd_finalize_kernelINS_22Kernel_traits_finalizeILj8192E6__halfS2_fS2_fjLb0ELj1024ELj4ENS_18Kernel_traits_baseILj8192ES2_S2_fS2_fjLj1024EEEEELb0ELb0EEEvNS_9BwdParamsE:
.text._ZN10layer_norm22ln_bwd_finalize_kernelINS_22Kernel_traits_finalizeILj8192E6__halfS2_fS2_fjLb0ELj1024ELj4ENS_18Kernel_traits_baseILj8192ES2_S2_fS2_fjLj1024EEEEELb0ELb0EEEvNS_9BwdParamsE:
        /* <DEDUP_REMOVED lines=19> */
.L_x_7815:
        /* <DEDUP_REMOVED lines=28> */
.L_x_7806:
        /* <DEDUP_REMOVED lines=35> */
.L_x_7805:
[----:B------:R-:W-:Y:S05]  /*0520*/  BSYNC B1 ;  /* 0x0000000000017941 */ /* 0x000fea0003800000 */
.L_x_7804:
        /* <DEDUP_REMOVED lines=23> */
.L_x_7808:
[----:B------:R-:W-:Y:S05]  /*06a0*/  BSYNC B1 ;  /* 0x0000000000017941 */ /* 0x000fea0003800000 */
.L_x_7807:
        /* <DEDUP_REMOVED lines=11> */
.L_x_7809:
[----:B------:R-:W-:Y:S05]  /*0760*/  BSYNC B1 ;  /* 0x0000000000017941 */ /* 0x000fea0003800000 */
.L_x_7803:
[----:B------:R-:W-:Y:S05]  /*0770*/  BSYNC B0 ;  /* 0x0000000000007941 */ /* 0x000fea0003800000 */
.L_x_7802:
        /* <DEDUP_REMOVED lines=11> */
.L_x_7816:
        /* <DEDUP_REMOVED lines=18> */
.L_x_7817:
[----:B---3--:R-:W-:Y:S02]  /*0950*/  FADD.FTZ R4, R4, R9 ;  /* 0x0000000904047221 */ /* 0x008fe40000010000 */
[----:B-12---:R-:W-:-:S03]  /*0960*/  FADD.FTZ R6, R5, R6 ;  /* 0x0000000605067221 */ /* 0x006fc60000010000 */
[----:B------:R1:W-:Y:S04]  /*0970*/  @!P1 STS [R17.X4+0x2000], R4 ;  /* 0x0020000411009388 */ /* 0x0003e80000004800 */
[----:B------:R1:W-:Y:S02]  /*0980*/  @!P1 STS [R17.X4+0x2080], R6 ;  /* 0x0020800611009388 */ /* 0x0003e40000004800 */
.L_x_7810:
        /* <DEDUP_REMOVED lines=17> */
.L_x_7814:
[----:B------:R-:W-:Y:S05]  /*0aa0*/  BSYNC B0 ;  /* 0x0000000000007941 */ /* 0x000fea0003800000 */
.L_x_7813:
[C---:B------:R-:W-:Y:S02]  /*0ab0*/  ISETP.GT.U32.AND P1, PT, R18.reuse, -0x2001, PT ;  /* 0xffffdfff1200780c */ /* 0x040fe40003f24070 */
[----:B------:R-:W-:Y:S02]  /*0ac0*/  IADD3 R18, R18, 0x2000, RZ ;  /* 0x0000200012127810 */ /* 0x000fe40007ffe0ff */
[----:B------:R-:W-:-:S09]  /*0ad0*/  IADD3 R19, R19, 0x1000, RZ ;  /* 0x0000100013137810 */ /* 0x000fd20007ffe0ff */
[----:B01----:R-:W-:Y:S05]  /*0ae0*/  @P1 BRA `(.L_x_7815) ;  /* 0xfffff64000001947 */ /* 0x003fea000383ffff */
[----:B------:R-:W-:Y:S05]  /*0af0*/  EXIT ;  /* 0x000000000000794d */ /* 0x000fea0003800000 */
.L_x_7811:
[----:B--2---:R-:W-:Y:S01]  /*0b00*/  IMAD.MOV.U32 R9, RZ, RZ, R5 ;  /* 0x000000ffff097224 */ /* 0x004fe200078e0005 */
[----:B------:R-:W-:Y:S01]  /*0b10*/  MOV R8, 0x1 ;  /* 0x0000000100087802 */ /* 0x000fe20000000f00 */
[----:B------:R-:W-:Y:S01]  /*0b20*/  IMAD.MOV.U32 R7, RZ, RZ, 0x1f ;  /* 0x0000001fff077424 */ /* 0x000fe200078e00ff */
[----:B------:R-:W-:Y:S02]  /*0b30*/  MOV R10, 0xffffffff ;  /* 0xffffffff000a7802 */ /* 0x000fe40000000f00 */
[----:B------:R-:W-:Y:S02]  /*0b40*/  MOV R2, 0xb60 ;  /* 0x00000b6000027802 */ /* 0x000fe40000000f00 */
[----:B01----:R-:W-:Y:S05]  /*0b50*/  CALL.REL.NOINC `($__internal_130_$__cuda_sm70_shflsync_bfly_p) ;  /* 0x000003b000007944 */ /* 0x003fea0003c00000 */
[----:B-1----:R-:W-:Y:S01]  /*0b60*/  IMAD.MOV.U32 R2, RZ, RZ, R7 ;  /* 0x000000ffff027224 */ /* 0x002fe200078e0007 */
[----:B0-----:R-:W-:Y:S05]  /*0b70*/  BRA `(.L_x_7816) ;  /* 0xfffffcb000007947 */ /* 0x001fea000383ffff */
.L_x_7812:
[----:B------:R-:W-:Y:S01]  /*0b80*/  HFMA2.MMA R8, -RZ, RZ, 0, 1.1920928955078125e-07 ;  /* 0x00000002ff087435 */ /* 0x000fe200000001ff */
[----:B------:R-:W-:Y:S01]  /*0b90*/  IMAD.MOV.U32 R7, RZ, RZ, 0x1f ;  /* 0x0000001fff077424 */ /* 0x000fe200078e00ff */
[----:B------:R-:W-:Y:S02]  /*0ba0*/  MOV R10, 0xffffffff ;  /* 0xffffffff000a7802 */ /* 0x000fe40000000f00 */
[----:B------:R-:W-:-:S02]  /*0bb0*/  MOV R2, 0xbd0 ;  /* 0x00000bd000027802 */ /* 0x000fc40000000f00 */
[----:B012---:R-:W-:Y:S05]  /*0bc0*/  CALL.REL.NOINC `($__internal_130_$__cuda_sm70_shflsync_bfly_p) ;  /* 0x0000034000007944 */ /* 0x007fea0003c00000 */
[----:B01----:R-:W-:Y:S01]  /*0bd0*/  FADD.FTZ R9, R9, R7 ;  /* 0x0000000709097221 */ /* 0x003fe20000010000 */
[----:B------:R-:W-:Y:S01]  /*0be0*/  HFMA2.MMA R7, -RZ, RZ, 0, 1.847743988037109375e-06 ;  /* 0x0000001fff077435 */ /* 0x000fe200000001ff */
[----:B------:R-:W-:Y:S01]  /*0bf0*/  IMAD.MOV.U32 R8, RZ, RZ, 0x4 ;  /* 0x00000004ff087424 */ /* 0x000fe200078e00ff */
[----:B------:R-:W-:Y:S01]  /*0c00*/  MOV R2, 0xc30 ;  /* 0x00000c3000027802 */ /* 0x000fe20000000f00 */
[----:B------:R-:W-:-:S03]  /*0c10*/  IMAD.MOV.U32 R10, RZ, RZ, -0x1 ;  /* 0xffffffffff0a7424 */ /* 0x000fc600078e00ff */
[----:B------:R-:W-:Y:S05]  /*0c20*/  CALL.REL.NOINC `($__internal_130_$__cuda_sm70_shflsync_bfly_p) ;  /* 0x000002e000007944 */ /* 0x000fea0003c00000 */
[----:B01----:R-:W-:Y:S01]  /*0c30*/  FADD.FTZ R9, R9, R7 ;  /* 0x0000000709097221 */ /* 0x003fe20000010000 */
[----:B------:R-:W-:Y:S01]  /*0c40*/  HFMA2.MMA R7, -RZ, RZ, 0, 1.847743988037109375e-06 ;  /* 0x0000001fff077435 */ /* 0x000fe200000001ff */
[----:B------:R-:W-:Y:S01]  /*0c50*/  MOV R8, 0x8 ;  /* 0x0000000800087802 */ /* 0x000fe20000000f00 */
[----:B------:R-:W-:Y:S01]  /*0c60*/  IMAD.MOV.U32 R10, RZ, RZ, -0x1 ;  /* 0xffffffffff0a7424 */ /* 0x000fe200078e00ff */
[----:B------:R-:W-:-:S03]  /*0c70*/  MOV R2, 0xc90 ;  /* 0x00000c9000027802 */ /* 0x000fc60000000f00 */
[----:B------:R-:W-:Y:S05]  /*0c80*/  CALL.REL.NOINC `($__internal_130_$__cuda_sm70_shflsync_bfly_p) ;  /* 0x0000028000007944 */ /* 0x000fea0003c00000 */
[----:B-1----:R-:W-:Y:S01]  /*0c90*/  FADD.FTZ R6, R9, R7 ;  /* 0x0000000709067221 */ /* 0x002fe20000010000 */
[----:B------:R-:W-:Y:S01]  /*0ca0*/  HFMA2.MMA R7, -RZ, RZ, 0, 1.847743988037109375e-06 ;  /* 0x0000001fff077435 */ /* 0x000fe200000001ff */
[----:B0-----:R-:W-:Y:S01]  /*0cb0*/  MOV R8, 0x10 ;  /* 0x0000001000087802 */ /* 0x001fe20000000f00 */
[----:B------:R-:W-:Y:S01]  /*0cc0*/  IMAD.MOV.U32 R10, RZ, RZ, -0x1 ;  /* 0xffffffffff0a7424 */ /* 0x000fe200078e00ff */
[----:B------:R-:W-:-:S02]  /*0cd0*/  MOV R2, 0xd00 ;  /* 0x00000d0000027802 */ /* 0x000fc40000000f00 */
[----:B------:R-:W-:Y:S02]  /*0ce0*/  MOV R9, R6 ;  /* 0x0000000600097202 */ /* 0x000fe40000000f00 */
[----:B------:R-:W-:Y:S05]  /*0cf0*/  CALL.REL.NOINC `($__internal_130_$__cuda_sm70_shflsync_bfly_p) ;  /* 0x0000021000007944 */ /* 0x000fea0003c00000 */
[----:B0-----:R-:W-:Y:S01]  /*0d00*/  HFMA2.MMA R8, -RZ, RZ, 0, 5.9604644775390625e-08 ;  /* 0x00000001ff087435 */ /* 0x001fe200000001ff */
[----:B-1----:R-:W-:Y:S01]  /*0d10*/  MOV R5, R7 ;  /* 0x0000000700057202 */ /* 0x002fe20000000f00 */
[----:B------:R-:W-:Y:S01]  /*0d20*/  IMAD.MOV.U32 R9, RZ, RZ, R4 ;  /* 0x000000ffff097224 */ /* 0x000fe200078e0004 */
[----:B------:R-:W-:Y:S01]  /*0d30*/  MOV R7, 0x1f ;  /* 0x0000001f00077802 */ /* 0x000fe20000000f00 */
[----:B------:R-:W-:Y:S01]  /*0d40*/  IMAD.MOV.U32 R10, RZ, RZ, -0x1 ;  /* 0xffffffffff0a7424 */ /* 0x000fe200078e00ff */
[----:B------:R-:W-:Y:S02]  /*0d50*/  MOV R2, 0xd70 ;  /* 0x00000d7000027802 */ /* 0x000fe40000000f00 */
[----:B------:R-:W-:Y:S05]  /*0d60*/  CALL.REL.NOINC `($__internal_130_$__cuda_sm70_shflsync_bfly_p) ;  /* 0x000001a000007944 */ /* 0x000fea0003c00000 */
[----:B0-----:R-:W-:Y:S01]  /*0d70*/  HFMA2.MMA R8, -RZ, RZ, 0, 1.1920928955078125e-07 ;  /* 0x00000002ff087435 */ /* 0x001fe200000001ff */
[----:B-1----:R-:W-:Y:S01]  /*0d80*/  FADD.FTZ R9, R4, R7 ;  /* 0x0000000704097221 */ /* 0x002fe20000010000 */
[----:B------:R-:W-:Y:S01]  /*0d90*/  MOV R7, 0x1f ;  /* 0x0000001f00077802 */ /* 0x000fe20000000f00 */
[----:B------:R-:W-:Y:S01]  /*0da0*/  IMAD.MOV.U32 R10, RZ, RZ, -0x1 ;  /* 0xffffffffff0a7424 */ /* 0x000fe200078e00ff */
[----:B------:R-:W-:Y:S02]  /*0db0*/  MOV R2, 0xdd0 ;  /* 0x00000dd000027802 */ /* 0x000fe40000000f00 */
[----:B------:R-:W-:Y:S05]  /*0dc0*/  CALL.REL.NOINC `($__internal_130_$__cuda_sm70_shflsync_bfly_p) ;  /* 0x0000014000007944 */ /* 0x000fea0003c00000 */
[----:B0-----:R-:W-:Y:S01]  /*0dd0*/  HFMA2.MMA R8, -RZ, RZ, 0, 2.384185791015625e-07 ;  /* 0x00000004ff087435 */ /* 0x001fe200000001ff */
[----:B-1----:R-:W-:Y:S01]  /*0de0*/  FADD.FTZ R9, R9, R7 ;  /* 0x0000000709097221 */ /* 0x002fe20000010000 */
[----:B------:R-:W-:Y:S01]  /*0df0*/  MOV R7, 0x1f ;  /* 0x0000001f00077802 */ /* 0x000fe20000000f00 */
[----:B------:R-:W-:Y:S01]  /*0e00*/  IMAD.MOV.U32 R10, RZ, RZ, -0x1 ;  /* 0xffffffffff0a7424 */ /* 0x000fe200078e00ff */
[----:B------:R-:W-:-:S02]  /*0e10*/  MOV R2, 0xe30 ;  /* 0x00000e3000027802 */ /* 0x000fc40000000f00 */
[----:B------:R-:W-:Y:S05]  /*0e20*/  CALL.REL.NOINC `($__internal_130_$__cuda_sm70_shflsync_bfly_p) ;  /* 0x000000e000007944 */ /* 0x000fea0003c00000 */
[----:B0-----:R-:W-:Y:S01]  /*0e30*/  HFMA2.MMA R8, -RZ, RZ, 0, 4.76837158203125e-07 ;  /* 0x00000008ff087435 */ /* 0x001fe200000001ff */
[----:B-1----:R-:W-:Y:S01]  /*0e40*/  FADD.FTZ R9, R9, R7 ;  /* 0x0000000709097221 */ /* 0x002fe20000010000 */
[----:B------:R-:W-:Y:S01]  /*0e50*/  MOV R7, 0x1f ;  /* 0x0000001f00077802 */ /* 0x000fe20000000f00 */
[----:B------:R-:W-:Y:S01]  /*0e60*/  IMAD.MOV.U32 R10, RZ, RZ, -0x1 ;  /* 0xffffffffff0a7424 */ /* 0x000fe200078e00ff */
[----:B------:R-:W-:-:S02]  /*0e70*/  MOV R2, 0xe90 ;  /* 0x00000e9000027802 */ /* 0x000fc40000000f00 */
[----:B------:R-:W-:Y:S05]  /*0e80*/  CALL.REL.NOINC `($__internal_130_$__cuda_sm70_shflsync_bfly_p) ;  /* 0x0000008000007944 */ /* 0x000fea0003c00000 */
[----:B0-----:R-:W-:Y:S01]  /*0e90*/  HFMA2.MMA R8, -RZ, RZ, 0, 9.5367431640625e-07 ;  /* 0x00000010ff087435 */ /* 0x001fe200000001ff */
[----:B-1----:R-:W-:Y:S01]  /*0ea0*/  FADD.FTZ R9, R9, R7 ;  /* 0x0000000709097221 */ /* 0x002fe20000010000 */
[----:B------:R-:W-:Y:S01]  /*0eb0*/  MOV R7, 0x1f ;  /* 0x0000001f00077802 */ /* 0x000fe20000000f00 */
[----:B------:R-:W-:Y:S01]  /*0ec0*/  IMAD.MOV.U32 R10, RZ, RZ, -0x1 ;  /* 0xffffffffff0a7424 */ /* 0x000fe200078e00ff */
[----:B------:R-:W-:-:S02]  /*0ed0*/  MOV R2, 0xef0 ;  /* 0x00000ef000027802 */ /* 0x000fc40000000f00 */
[----:B------:R-:W-:Y:S05]  /*0ee0*/  CALL.REL.NOINC `($__internal_130_$__cuda_sm70_shflsync_bfly_p) ;  /* 0x0000002000007944 */ /* 0x000fea0003c00000 */
[----:B-1----:R-:W-:Y:S01]  /*0ef0*/  MOV R4, R7 ;  /* 0x0000000700047202 */ /* 0x002fe20000000f00 */
[----:B0-----:R-:W-:Y:S05]  /*0f00*/  BRA `(.L_x_7817) ;  /* 0xfffffa4000007947 */ /* 0x001fea000383ffff */
        .weak           $__internal_130_$__cuda_sm70_shflsync_bfly_p
        .type           $__internal_130_$__cuda_sm70_shflsync_bfly_p,@function
        .size           $__internal_130_$__cuda_sm70_shflsync_bfly_p,(.L_x_11864 - $__internal_130_$__cuda_sm70_shflsync_bfly_p)
$__internal_130_$__cuda_sm70_shflsync_bfly_p:
[----:B------:R-:W-:Y:S01]  /*0f10*/  HFMA2.MMA R3, -RZ, RZ, 0, 0 ;  /* 0x00000000ff037435 */ /* 0x000fe200000001ff */
[----:B------:R-:W-:Y:S04]  /*0f20*/  WARPSYNC R10 ;  /* 0x0000000a00007348 */ /* 0x000fe80003800000 */
[----:B------:R0:W1:Y:S01]  /*0f30*/  SHFL.BFLY PT, R7, R9, R8, R7 ;  /* 0x0c00000809077389 */ /* 0x00006200000e0007 */
[----:B------:R-:W-:Y:S05]  /*0f40*/  RET.REL.NODEC R2 `(_ZN10layer_norm22ln_bwd_finalize_kernelINS_22Kernel_traits_finalizeILj8192E6__halfS2_fS2_fjLb0ELj1024ELj4ENS_18Kernel_traits_baseILj8192ES2_S2_fS2_fjLj1024EEEEELb0ELb0EEEvNS_9BwdParamsE) ;  /* 0xfffff0b002007950 */ /* 0x000fea0003c3ffff */
.L_x_7818:
        /* <DEDUP_REMOVED lines=11> */
.L_x_11864:


//--------------------- .text._ZN10layer_norm13ln_bwd_kernelINS_13Kernel_traitsI6__halfS2_fS2_fjLj8192ELj1ELj1ELj8ELj16ENS_18Kernel_traits_baseILj8192ES2_S2_fS2_fjLj256EEEEELb1ELb0ELb1ELb0EEEvNS_9BwdParamsE --------------------------
	.section	.text._ZN10layer_norm13ln_bwd_kernelINS_13Kernel_traitsI6__halfS2_fS2_fjLj8192ELj1ELj1ELj8ELj16ENS_18Kernel_traits_baseILj8192ES2_S2_fS2_fjLj256EEEEELb1ELb0ELb1ELb0EEEvNS_9BwdParamsE,"ax",@progbits
	.sectioninfo	@"SHI_REGISTERS=244"
	.align	128
        .global         _ZN10layer_norm13ln_bwd_kernelINS_13Kernel_traitsI6__halfS2_fS2_fjLj8192ELj1ELj1ELj8ELj16ENS_18Kernel_traits_baseILj8192ES2_S2_fS2_fjLj256EEEEELb1ELb0ELb1ELb0EEEvNS_9BwdParamsE
        .type           _ZN10layer_norm13ln_bwd_kernelINS_13Kernel_traitsI6__halfS2_fS2_fjLj8192ELj1ELj1ELj8ELj16ENS_18Kernel_traits_baseILj8192ES2_S2_fS2_fjLj256EEEEELb1ELb0ELb1ELb0EEEvNS_9BwdParamsE,@function
        .size           _ZN10layer_norm13ln_bwd_kernelINS_13Kernel_traitsI6__halfS2_fS2_fjLj8192ELj1ELj1ELj8ELj16ENS_18Kernel_traits_baseILj8192ES2_S2_fS2_fjLj256EEEEELb1ELb0ELb1ELb0EEEvNS_9BwdParamsE,(.L_x_11865 - _ZN10layer_norm13ln_bwd_kernelINS_13Kernel_traitsI6__halfS2_fS2_fjLj8192ELj1ELj1ELj8ELj16ENS_18Kernel_traits_baseILj8192ES2_S2_fS2_fjLj256EEEEELb1ELb0ELb1ELb0EEEvNS_9BwdParamsE)
        .other          _ZN10layer_norm13ln_bwd_kernelINS_13Kernel_traitsI6__halfS2_fS2_fjLj8192ELj1ELj1ELj8ELj16ENS_18Kernel_traits_baseILj8192ES2_S2_fS2_fjLj256EEEEELb1ELb0ELb1ELb0EEEvNS_9BwdParamsE,@"STO_CUDA_ENTRY STV_DEFAULT"
_ZN10layer_norm13ln_bwd_kernelINS_13Kernel_traitsI6__halfS2_fS2_fjLj8192ELj1ELj1ELj8ELj16ENS_18Kernel_traits_baseILj8192ES2_S2_fS2_fjLj256EEEEELb1ELb0ELb1ELb0EEEvNS_9BwdParamsE:
.text._ZN10layer_norm13ln_bwd_kernelINS_13Kernel_traitsI6__halfS2_fS2_fjLj8192ELj1ELj1ELj8ELj16ENS_18Kernel_traits_baseILj8192ES2_S2_fS2_fjLj256EEEEELb1ELb0ELb1ELb0EEEvNS_9BwdParamsE:
        /* <DEDUP_REMOVED lines=99> */
.L_x_7909:
        /* <DEDUP_REMOVED lines=19> */
[----:B------:R-:W-:Y:S01]  /*0760*/  BSSY B1, `(.L_x_7822) ;  /* 0x0000011000017945 */ /* 0x000fe20003800000 */
[----:B------:R-:W-:-:S10]  /*0770*/  MOV R143, R171 ;  /* 0x000000ab008f7202 */ /* 0x000fd40000000f00 */
        /* <DEDUP_REMOVED lines=11> */
[----:B------:R0:W5:Y:S04]  /*0830*/  @P5 LDG.E.128 R96, [R240.64] ;  /* 0x00000004f0605981 */ /* 0x000168000c1e1d00 */
[----:B------:R0:W5:Y:S01]  /*0840*/  @P5 LDG.E.128 R100, [R240.64+0x10] ;  /* 0x00001004f0645981 */ /* 0x000162000c1e1d00 */
[----:B------:R-:W-:Y:S02]  /*0850*/  IADD3 R143, R171, 0x100, RZ ;  /* 0x00000100ab8f7810 */ /* 0x000fe40007ffe0ff */
[----:B------:R-:W-:-:S02]  /*0860*/  IADD3 R142, R142, 0x100, RZ ;  /* 0x000001008e8e7810 */ /* 0x000fc40007ffe0ff */
.L_x_7823:
[----:B------:R-:W-:Y:S05]  /*0870*/  BSYNC B1 ;  /* 0x0000000000017941 */ /* 0x000fea0003800000 */
.L_x_7822:
        /* <DEDUP_REMOVED lines=12> */
.L_x_7825:
[----:B------:R-:W-:Y:S05]  /*0940*/  BSYNC B1 ;  /* 0x0000000000017941 */ /* 0x000fea0003800000 */
.L_x_7824:
        /* <DEDUP_REMOVED lines=12> */
.L_x_7827:
[----:B------:R-:W-:Y:S05]  /*0a10*/  BSYNC B1 ;  /* 0x0000000000017941 */ /* 0x000fea0003800000 */
.L_x_7826:
        /* <DEDUP_REMOVED lines=10> */
[----:B------:R-:W-:Y:S01]  /*0ac0*/  HFMA2.MMA R198, -RZ, RZ, 0, 0 ;  /* 0x00000000ffc67435 */ /* 0x000fe200000001ff */
[----:B------:R-:W-:Y:S05]  /*0ad0*/  BRA `(.L_x_7828) ;  /* 0x000015c000007947 */ /* 0x000fea0003800000 */
.L_x_7821:
[----:B0-----:R-:W-:-:S06]  /*0ae0*/  IMAD.WIDE R140, R4, R149, c[0x0][0x1a0] ;  /* 0x00006800048c7625 */ /* 0x001fcc00078e0295 */
        /* <DEDUP_REMOVED lines=19> */
[----:B------:R-:W-:Y:S02]  /*0c20*/  IMAD.MOV.U32 R145, RZ, RZ, 0x10 ;  /* 0x00000010ff917424 */ /* 0x000fe400078e00ff */
[----:B------:R-:W-:-:S04]  /*0c30*/  IMAD.WIDE.U32 R198, R171, R154, c[0x0][0x188] ;  /* 0x00006200abc67625 */ /* 0x000fc800078e009a */
[----:B------:R-:W-:Y:S01]  /*0c40*/  IMAD.WIDE.U32 R144, R238, R145, c[0x0][0x208] ;  /* 0x00008200ee907625 */ /* 0x000fe200078e0091 */
[----:B------:R-:W2:Y:S04]  /*0c50*/  LDG.E.128 R140, [R198.64] ;  /* 0x00000004c68c7981 */ /* 0x000ea8000c1e1d00 */
[----:B------:R-:W3:Y:S04]  /*0c60*/  LDG.E.128 R148, [R198.64+0x10] ;  /* 0x00001004c6947981 */ /* 0x000ee8000c1e1d00 */
        /* <DEDUP_REMOVED lines=11> */
[----:B--2---:R-:W-:-:S04]  /*0d20*/  FADD.FTZ R237, -R152, R140 ;  /* 0x0000008c98ed7221 */ /* 0x004fc80000010100 */
[----:B------:R-:W-:Y:S01]  /*0d30*/  FMUL.FTZ R237, R2, R237 ;  /* 0x000000ed02ed7220 */ /* 0x000fe20000410000 */
        /* <DEDUP_REMOVED lines=8> */
[----:B------:R-:W-:-:S02]  /*0dc0*/  FADD.FTZ R143, -R152, R143 ;  /* 0x0000008f988f7221 */ /* 0x000fc40000010100 */
[C---:B------:R-:W-:Y:S02]  /*0dd0*/  FMUL.FTZ R235, R2.reuse, R141 ;  /* 0x0000008d02eb7220 */ /* 0x040fe40000410000 */
[----:B------:R-:W-:Y:S02]  /*0de0*/  FMUL.FTZ R233, R2, R233 ;  /* 0x000000e902e97220 */ /* 0x000fe40000410000 */
[----:B------:R-:W-:Y:S02]  /*0df0*/  FMUL.FTZ R234, R168, R144 ;  /* 0x00000090a8ea7220 */ /* 0x000fe40000410000 */
[----:B------:R-:W-:Y:S02]  /*0e00*/  FADD.FTZ R141, RZ, R236 ;  /* 0x000000ecff8d7221 */ /* 0x000fe40000010000 */
[----:B------:R-:W-:Y:S01]  /*0e10*/  FFMA.FTZ R140, R237, R236, RZ ;  /* 0x000000eced8c7223 */ /* 0x000fe200000100ff */
[----:B------:R-:W-:Y:S01]  /*0e20*/  HADD2.F32 R230, -RZ, R145.H1_H1 ;  /* 0x30000091ffe67230 */ /* 0x000fe20000004100 */
[----:B---3--:R-:W-:-:S02]  /*0e30*/  FADD.FTZ R229, -R152, R148 ;  /* 0x0000009498e57221 */ /* 0x008fc40000010100 */
[----:B------:R-:W-:Y:S02]  /*0e40*/  FMUL.FTZ R231, R2, R143 ;  /* 0x0000008f02e77220 */ /* 0x000fe40000410000 */
[-C--:B------:R-:W-:Y:S02]  /*0e50*/  FFMA.FTZ R94, R233, R232.reuse, R94 ;  /* 0x000000e8e95e7223 */ /* 0x080fe4000001005e */
[----:B------:R-:W-:Y:S02]  /*0e60*/  FADD.FTZ R62, R62, R232 ;  /* 0x000000e83e3e7221 */ /* 0x000fe40000010000 */
[----:B------:R-:W-:Y:S02]  /*0e70*/  FMUL.FTZ R232, R159, R232 ;  /* 0x000000e89fe87220 */ /* 0x000fe40000410000 */
[----:B------:R-:W-:Y:S02]  /*0e80*/  FADD.FTZ R141, R141, R234 ;  /* 0x000000ea8d8d7221 */ /* 0x000fe40000010000 */
[----:B------:R-:W-:Y:S01]  /*0e90*/  FFMA.FTZ R140, R235, R234, R140 ;  /* 0x000000eaeb8c7223 */ /* 0x000fe2000001008c */
[----:B------:R-:W-:Y:S01]  /*0ea0*/  HADD2.F32 R228, -RZ, R146.H0_H0 ;  /* 0x20000092ffe47230 */ /* 0x000fe20000004100 */
[----:B------:R-:W-:-:S02]  /*0eb0*/  FMUL.FTZ R229, R2, R229 ;  /* 0x000000e502e57220 */ /* 0x000fc40000410000 */
[-C--:B------:R-:W-:Y:S02]  /*0ec0*/  FFMA.FTZ R95, R231, R230.reuse, R95 ;  /* 0x000000e6e75f7223 */ /* 0x080fe4000001005f */
[----:B------:R-:W-:Y:S02]  /*0ed0*/  FADD.FTZ R63, R63, R230 ;  /* 0x000000e63f3f7221 */ /* 0x000fe40000010000 */
[----:B------:R-:W-:Y:S02]  /*0ee0*/  FMUL.FTZ R230, R158, R230 ;  /* 0x000000e69ee67220 */ /* 0x000fe40000410000 */
[----:B------:R-:W-:Y:S02]  /*0ef0*/  FADD.FTZ R141, R141, R232 ;  /* 0x000000e88d8d7221 */ /* 0x000fe40000010000 */
[----:B------:R-:W-:Y:S01]  /*0f00*/  FFMA.FTZ R140, R233, R232, R140 ;  /* 0x000000e8e98c7223 */ /* 0x000fe2000001008c */
[----:B------:R-:W-:Y:S01]  /*0f10*/  HADD2.F32 R146, -RZ, R146.H1_H1 ;  /* 0x30000092ff927230 */ /* 0x000fe20000004100 */
[----:B------:R-:W-:-:S02]  /*0f20*/  FADD.FTZ R225, -R152, R150 ;  /* 0x0000009698e17221 */ /* 0x000fc40000010100 */
[----:B------:R-:W-:Y:S02]  /*0f30*/  FADD.FTZ R56, R56, R228 ;  /* 0x000000e438387221 */ /* 0x000fe40000010000 */
[-C--:B------:R-:W-:Y:S02]  /*0f40*/  FFMA.FTZ R88, R229, R228.reuse, R88 ;  /* 0x000000e4e5587223 */ /* 0x080fe40000010058 */
[C---:B------:R-:W-:Y:S02]  /*0f50*/  FADD.FTZ R149, -R152.reuse, R149 ;  /* 0x0000009598957221 */ /* 0x040fe40000010100 */
        /* <DEDUP_REMOVED lines=28> */
.L_x_7830:
[----:B0-----:R-:W-:Y:S05]  /*1120*/  BSYNC B1 ;  /* 0x0000000000017941 */ /* 0x001fea0003800000 */
.L_x_7829:
        /* <DEDUP_REMOVED lines=32> */
[----:B------:R-:W-:Y:S02]  /*1330*/  FADD.FTZ R199, R199, R220 ;  /* 0x000000dcc7c77221 */ /* 0x000fe40000010000 */
[----:B------:R-:W-:Y:S01]  /*1340*/  FFMA.FTZ R198, R221, R220, R198 ;  /* 0x000000dcddc67223 */ /* 0x000fe200000100c6 */
[----:B------:R-:W-:Y:S01]  /*1350*/  HADD2.F32 R145, -RZ, R145.H1_H1 ;  /* 0x30000091ff917230 */ /* 0x000fe20000004100 */
[----:B---3--:R-:W-:Y:S02]  /*1360*/  FADD.FTZ R175, -R152, R148 ;  /* 0x0000009498af7221 */ /* 0x008fe40000010100 */
[----:B------:R-:W-:-:S02]  /*1370*/  FFMA.FTZ R86, R217, R216, R86 ;  /* 0x000000d8d9567223 */ /* 0x000fc40000010056 */
[----:B------:R-:W-:Y:S02]  /*1380*/  FADD.FTZ R54, R54, R216 ;  /* 0x000000d836367221 */ /* 0x000fe40000010000 */
        /* <DEDUP_REMOVED lines=11> */
[----:B0-----:R-:W-:Y:S02]  /*1440*/  FADD.FTZ R173, -R152, R150 ;  /* 0x0000009698ad7221 */ /* 0x001fe40000010100 */
        /* <DEDUP_REMOVED lines=33> */
.L_x_7832:
[----:B------:R-:W-:Y:S05]  /*1660*/  BSYNC B1 ;  /* 0x0000000000017941 */ /* 0x000fea0003800000 */
.L_x_7831:
        /* <DEDUP_REMOVED lines=20> */
[----:B------:R-:W-:Y:S02]  /*17b0*/  FADD.FTZ R143, -R152, R143 ;  /* 0x0000008f988f7221 */ /* 0x000fe40000010100 */
[----:B-1----:R-:W-:Y:S01]  /*17c0*/  FMUL.FTZ R183, R2, R187 ;  /* 0x000000bb02b77220 */ /* 0x002fe20000410000 */
[--C-:B----4-:R-:W-:Y:S01]  /*17d0*/  HADD2.F32 R190, -RZ, R144.reuse.H0_H0 ;  /* 0x20000090ffbe7230 */ /* 0x110fe20000004100 */
[C---:B0-----:R-:W-:Y:S01]  /*17e0*/  FADD.FTZ R185, -R152.reuse, R142 ;  /* 0x0000008e98b97221 */ /* 0x041fe20000010100 */
[----:B------:R-:W-:Y:S01]  /*17f0*/  HADD2.F32 R142, -RZ, R145.H1_H1 ;  /* 0x30000091ff8e7230 */ /* 0x000fe20000004100 */
[C---:B------:R-:W-:Y:S01]  /*1800*/  FADD.FTZ R189, -R152.reuse, R141 ;  /* 0x0000008d98bd7221 */ /* 0x040fe20000010100 */
[----:B------:R-:W-:Y:S01]  /*1810*/  HADD2.F32 R144, -RZ, R144.H1_H1 ;  /* 0x30000090ff907230 */ /* 0x000fe20000004100 */
[----:B---3--:R-:W-:Y:S02]  /*1820*/  FADD.FTZ R191, -R152, R150 ;  /* 0x0000009698bf7221 */ /* 0x008fe40000010100 */
[----:B------:R-:W-:-:S02]  /*1830*/  FMUL.FTZ R184, R2, R143 ;  /* 0x0000008f02b87220 */ /* 0x000fc40000410000 */
[-C--:B------:R-:W-:Y:S02]  /*1840*/  FFMA.FTZ R76, R183, R190.reuse, R76 ;  /* 0x000000beb74c7223 */ /* 0x080fe4000001004c */
[----:B------:R-:W-:Y:S02]  /*1850*/  FADD.FTZ R44, R44, R190 ;  /* 0x000000be2c2c7221 */ /* 0x000fe40000010000 */
[----:B------:R-:W-:Y:S01]  /*1860*/  FMUL.FTZ R190, R21, R190 ;  /* 0x000000be15be7220 */ /* 0x000fe20000410000 */
[----:B------:R-:W-:Y:S01]  /*1870*/  HADD2.F32 R192, -RZ, R145.H0_H0 ;  /* 0x20000091ffc07230 */ /* 0x000fe20000004100 */
[C---:B------:R-:W-:Y:S02]  /*1880*/  FMUL.FTZ R182, R2.reuse, R189 ;  /* 0x000000bd02b67220 */ /* 0x040fe40000410000 */
[C---:B------:R-:W-:Y:S02]  /*1890*/  FMUL.FTZ R185, R2.reuse, R185 ;  /* 0x000000b902b97220 */ /* 0x040fe40000410000 */
[----:B------:R-:W-:-:S02]  /*18a0*/  FMUL.FTZ R189, R2, R191 ;  /* 0x000000bf02bd7220 */ /* 0x000fc40000410000 */
[-C--:B------:R-:W-:Y:S02]  /*18b0*/  FFMA.FTZ R79, R184, R142.reuse, R79 ;  /* 0x0000008eb84f7223 */ /* 0x080fe4000001004f */
[----:B------:R-:W-:Y:S02]  /*18c0*/  FADD.FTZ R47, R47, R142 ;  /* 0x0000008e2f2f7221 */ /* 0x000fe40000010000 */
[----:B------:R-:W-:Y:S02]  /*18d0*/  FMUL.FTZ R193, R17, R142 ;  /* 0x0000008e11c17220 */ /* 0x000fe40000410000 */
[----:B------:R-:W-:Y:S02]  /*18e0*/  FMUL.FTZ R191, R20, R144 ;  /* 0x0000009014bf7220 */ /* 0x000fe40000410000 */
[----:B------:R-:W-:Y:S02]  /*18f0*/  FADD.FTZ R142, R199, R190 ;  /* 0x000000bec78e7221 */ /* 0x000fe40000010000 */
[----:B------:R-:W-:-:S02]  /*1900*/  FFMA.FTZ R198, R183, R190, R198 ;  /* 0x000000beb7c67223 */ /* 0x000fc400000100c6 */
[-C--:B------:R-:W-:Y:S02]  /*1910*/  FFMA.FTZ R78, R185, R192.reuse, R78 ;  /* 0x000000c0b94e7223 */ /* 0x080fe4000001004e */
        /* <DEDUP_REMOVED lines=40> */
.L_x_7834:
[----:B------:R-:W-:Y:S05]  /*1ba0*/  BSYNC B1 ;  /* 0x0000000000017941 */ /* 0x000fea0003800000 */
.L_x_7833:
[----:B------:R-:W-:Y:S05]  /*1bb0*/  @!P3 BRA `(.L_x_7828) ;  /* 0x000004e00000b947 */ /* 0x000fea0003800000 */
[----:B------:R-:W-:Y:S01]  /*1bc0*/  HFMA2.MMA R145, -RZ, RZ, 0, 9.5367431640625e-07 ;  /* 0x00000010ff917435 */ /* 0x000fe200000001ff */
[----:B------:R-:W-:-:S05]  /*1bd0*/  IMAD.WIDE.U32 R200, R155, R154, c[0x0][0x188] ;  /* 0x000062009bc87625 */ /* 0x000fca00078e009a */
[----:B------:R-:W2:Y:S04]  /*1be0*/  LDG.E.128 R140, [R200.64] ;  /* 0x00000004c88c7981 */ /* 0x000ea8000c1e1d00 */
[----:B------:R-:W-:Y:S01]  /*1bf0*/  IMAD.WIDE.U32 R144, R238, R145, c[0x0][0x208] ;  /* 0x00008200ee907625 */ /* 0x000fe200078e0091 */
[----:B------:R0:W3:Y:S05]  /*1c00*/  LDG.E.128 R148, [R200.64+0x10] ;  /* 0x00001004c8947981 */ /* 0x0000ea000c1e1d00 */
        /* <DEDUP_REMOVED lines=10> */
[----:B------:R-:W-:Y:S01]  /*1cb0*/  FADD.FTZ R153, -R152, R140 ;  /* 0x0000008c98997221 */ /* 0x000fe20000010100 */
[----:B----4-:R-:W-:-:S03]  /*1cc0*/  HADD2.F32 R141, -RZ, R144.H0_H0 ;  /* 0x20000090ff8d7230 */ /* 0x010fc60000004100 */
[----:B0-----:R-:W-:Y:S01]  /*1cd0*/  FMUL.FTZ R201, R2, R153 ;  /* 0x0000009902c97220 */ /* 0x001fe20000410000 */
[----:B------:R-:W-:Y:S01]  /*1ce0*/  HADD2.F32 R144, -RZ, R144.H1_H1 ;  /* 0x30000090ff907230 */ /* 0x000fe20000004100 */
[----:B------:R-:W-:Y:S02]  /*1cf0*/  FADD.FTZ R207, -R152, R143 ;  /* 0x0000008f98cf7221 */ /* 0x000fe40000010100 */
[----:B------:R-:W-:Y:S01]  /*1d00*/  FMUL.FTZ R206, R12, R141 ;  /* 0x0000008d0cce7220 */ /* 0x000fe20000410000 */
[----:B------:R-:W-:Y:S01]  /*1d10*/  HADD2.F32 R143, -RZ, R145.H0_H0 ;  /* 0x20000091ff8f7230 */ /* 0x000fe20000004100 */
[----:B------:R-:W-:Y:S02]  /*1d20*/  FADD.FTZ R205, -R152, R142 ;  /* 0x0000008e98cd7221 */ /* 0x000fe40000010100 */
[----:B------:R-:W-:Y:S02]  /*1d30*/  FMUL.FTZ R200, R2, R203 ;  /* 0x000000cb02c87220 */ /* 0x000fe40000410000 */
[----:B------:R-:W-:-:S02]  /*1d40*/  FMUL.FTZ R209, R11, R144 ;  /* 0x000000900bd17220 */ /* 0x000fc40000410000 */
[----:B------:R-:W-:Y:S02]  /*1d50*/  FADD.FTZ R142, R199, R206 ;  /* 0x000000cec78e7221 */ /* 0x000fe40000010000 */
[C---:B------:R-:W-:Y:S01]  /*1d60*/  FFMA.FTZ R198, R201.reuse, R206, R198 ;  /* 0x000000cec9c67223 */ /* 0x040fe200000100c6 */
[----:B------:R-:W-:Y:S01]  /*1d70*/  HADD2.F32 R210, -RZ, R145.H1_H1 ;  /* 0x30000091ffd27230 */ /* 0x000fe20000004100 */
[----:B------:R-:W-:Y:S02]  /*1d80*/  FFMA.FTZ R68, R201, R141, R68 ;  /* 0x0000008dc9447223 */ /* 0x000fe40000010044 */
[----:B------:R-:W-:Y:S02]  /*1d90*/  FADD.FTZ R36, R36, R141 ;  /* 0x0000008d24247221 */ /* 0x000fe40000010000 */
[----:B------:R-:W-:Y:S02]  /*1da0*/  FMUL.FTZ R203, R2, R205 ;  /* 0x000000cd02cb7220 */ /* 0x000fe40000410000 */
[----:B------:R-:W-:-:S02]  /*1db0*/  FMUL.FTZ R208, R10, R143 ;  /* 0x0000008f0ad07220 */ /* 0x000fc40000410000 */
[----:B------:R-:W-:Y:S02]  /*1dc0*/  FADD.FTZ R141, R142, R209 ;  /* 0x000000d18e8d7221 */ /* 0x000fe40000010000 */
[----:B------:R-:W-:Y:S01]  /*1dd0*/  FFMA.FTZ R198, R200, R209, R198 ;  /* 0x000000d1c8c67223 */ /* 0x000fe200000100c6 */
[----:B------:R-:W-:Y:S01]  /*1de0*/  HADD2.F32 R213, -RZ, R146.H0_H0 ;  /* 0x20000092ffd57230 */ /* 0x000fe20000004100 */
[----:B---3--:R-:W-:Y:S02]  /*1df0*/  FADD.FTZ R145, -R152, R148 ;  /* 0x0000009498917221 */ /* 0x008fe40000010100 */
[----:B------:R-:W-:Y:S02]  /*1e00*/  FMUL.FTZ R202, R2, R207 ;  /* 0x000000cf02ca7220 */ /* 0x000fe40000410000 */
[----:B------:R-:W-:Y:S02]  /*1e10*/  FMUL.FTZ R211, R9, R210 ;  /* 0x000000d209d37220 */ /* 0x000fe40000410000 */
[----:B------:R-:W-:-:S02]  /*1e20*/  FADD.FTZ R142, R141, R208 ;  /* 0x000000d08d8e7221 */ /* 0x000fc40000010000 */
[----:B------:R-:W-:Y:S01]  /*1e30*/  FFMA.FTZ R198, R203, R208, R198 ;  /* 0x000000d0cbc67223 */ /* 0x000fe200000100c6 */
[----:B------:R-:W-:Y:S01]  /*1e40*/  HADD2.F32 R146, -RZ, R146.H1_H1 ;  /* 0x30000092ff927230 */ /* 0x000fe20000004100 */
[----:B------:R-:W-:Y:S02]  /*1e50*/  FMUL.FTZ R205, R2, R145 ;  /* 0x0000009102cd7220 */ /* 0x000fe40000410000 */
[----:B------:R-:W-:Y:S02]  /*1e60*/  FFMA.FTZ R71, R202, R210, R71 ;  /* 0x000000d2ca477223 */ /* 0x000fe40000010047 */
[----:B------:R-:W-:Y:S02]  /*1e70*/  FADD.FTZ R39, R39, R210 ;  /* 0x000000d227277221 */ /* 0x000fe40000010000 */
[----:B------:R-:W-:Y:S02]  /*1e80*/  FADD.FTZ R149, -R152, R149 ;  /* 0x0000009598957221 */ /* 0x000fe40000010100 */
[----:B------:R-:W-:-:S02]  /*1e90*/  FMUL.FTZ R210, R8, R213 ;  /* 0x000000d508d27220 */ /* 0x000fc40000410000 */
[----:B------:R-:W-:Y:S02]  /*1ea0*/  FADD.FTZ R141, R142, R211 ;  /* 0x000000d38e8d7221 */ /* 0x000fe40000010000 */
[----:B------:R-:W-:Y:S01]  /*1eb0*/  FFMA.FTZ R198, R202, R211, R198 ;  /* 0x000000d3cac67223 */ /* 0x000fe200000100c6 */
[--C-:B-1----:R-:W-:Y:S01]  /*1ec0*/  HADD2.F32 R155, -RZ, R147.reuse.H0_H0 ;  /* 0x20000093ff9b7230 */ /* 0x102fe20000004100 */
[----:B------:R-:W-:Y:S01]  /*1ed0*/  FADD.FTZ R32, R32, R213 ;  /* 0x000000d520207221 */ /* 0x000fe20000010000 */
[----:B------:R-:W-:Y:S01]  /*1ee0*/  HADD2.F32 R140, -RZ, R147.H1_H1 ;  /* 0x30000093ff8c7230 */ /* 0x000fe20000004100 */
        /* <DEDUP_REMOVED lines=27> */
.L_x_7828:
[----:B------:R-:W-:Y:S05]  /*20a0*/  BSYNC B0 ;  /* 0x0000000000007941 */ /* 0x000fea0003800000 */
.L_x_7820:
[----:B------:R-:W-:Y:S02]  /*20b0*/  LOP3.LUT P6, RZ, R3, 0xff, RZ, 0xc0, !PT ;  /* 0x000000ff03ff7812 */ /* 0x000fe400078cc0ff */
[----:B------:R-:W-:-:S02]  /*20c0*/  SHF.R.U32.HI R142, RZ, 0x5, R170 ;  /* 0x00000005ff8e7819 */ /* 0x000fc400000116aa */
[----:B------:R-:W-:Y:S02]  /*20d0*/  LOP3.LUT P5, RZ, R170, 0x1f, RZ, 0xc0, !PT ;  /* 0x0000001faaff7812 */ /* 0x000fe400078ac0ff */
[----:B------:R-:W-:-:S07]  /*20e0*/  LOP3.LUT R238, R142, 0x7fffff8, RZ, 0xc0, !PT ;  /* 0x07fffff88eee7812 */ /* 0x000fce00078ec0ff */
[----:B------:R-:W-:Y:S01]  /*20f0*/  @!P6 IADD3 R238, R238, 0x8, RZ ;  /* 0x00000008eeeee810 */ /* 0x000fe20007ffe0ff */
[----:B------:R-:W-:Y:S05]  /*2100*/  BRA.DIV ~URZ, `(.L_x_7835) ;  /* 0x000030b27f007947 */ /* 0x000fea000b800000 */
[----:B------:R3:W4:Y:S02]  /*2110*/  SHFL.DOWN PT, R144, R199, 0x10, 0x1f ;  /* 0x0a001f00c7907f89 */ /* 0x00072400000e0000 */
.L_x_7910:
        /* <DEDUP_REMOVED lines=18> */
.L_x_7911:
        /* <DEDUP_REMOVED lines=23> */
[----:B------:R-:W-:Y:S01]  /*23b0*/  HFMA2.MMA R0, -RZ, RZ, 0, 0 ;  /* 0x00000000ff007435 */ /* 0x000fe200000001ff */
[----:B------:R-:W-:Y:S01]  /*23c0*/  FADD.FTZ R140, R140, R145 ;  /* 0x000000918c8c7221 */ /* 0x000fe20000010000 */
[----:B------:R-:W-:Y:S01]  /*23d0*/  @P5 LOP3.LUT R141, R170, 0xff, RZ, 0xc0, !PT ;  /* 0x000000ffaa8d5812 */ /* 0x000fe200078ec0ff */
[----:B------:R-:W-:-:S02]  /*23e0*/  FADD.FTZ R241, R146, R241 ;  /* 0x000000f192f17221 */ /* 0x000fc40000010000 */
[----:B------:R-:W-:Y:S01]  /*23f0*/  FADD.FTZ R140, R147, R140 ;  /* 0x0000008c938c7221 */ /* 0x000fe20000010000 */
[----:B------:R-:W-:Y:S01]  /*2400*/  @P5 LEA.HI.SX32 R0, R142, R141, 0x1d ;  /* 0x0000008d8e005211 */ /* 0x000fe200078feaff */
        /* <DEDUP_REMOVED lines=23> */
.L_x_7840:
[----:B------:R-:W-:Y:S05]  /*2580*/  BSYNC B1 ;  /* 0x0000000000017941 */ /* 0x000fea0003800000 */
.L_x_7839:
        /* <DEDUP_REMOVED lines=15> */
.L_x_7842:
[----:B------:R-:W-:Y:S05]  /*2680*/  BSYNC B1 ;  /* 0x0000000000017941 */ /* 0x000fea0003800000 */
.L_x_7841:
        /* <DEDUP_REMOVED lines=15> */
.L_x_7844:
[----:B------:R-:W-:Y:S05]  /*2780*/  BSYNC B1 ;  /* 0x0000000000017941 */ /* 0x000fea0003800000 */
.L_x_7843:
        /* <DEDUP_REMOVED lines=15> */
.L_x_7846:
[----:B------:R-:W-:Y:S05]  /*2880*/  BSYNC B1 ;  /* 0x0000000000017941 */ /* 0x000fea0003800000 */
.L_x_7845:
        /* <DEDUP_REMOVED lines=15> */
.L_x_7848:
[----:B------:R-:W-:Y:S05]  /*2980*/  BSYNC B1 ;  /* 0x0000000000017941 */ /* 0x000fea0003800000 */
.L_x_7847:
        /* <DEDUP_REMOVED lines=15> */
.L_x_7850:
[----:B------:R-:W-:Y:S05]  /*2a80*/  BSYNC B1 ;  /* 0x0000000000017941 */ /* 0x000fea0003800000 */
.L_x_7849:
        /* <DEDUP_REMOVED lines=15> */
.L_x_7852:
[----:B------:R-:W-:Y:S05]  /*2b80*/  BSYNC B1 ;  /* 0x0000000000017941 */ /* 0x000fea0003800000 */
.L_x_7851:
        /* <DEDUP_REMOVED lines=24> */
.L_x_7854:
[----:B------:R-:W-:Y:S05]  /*2d10*/  BSYNC B1 ;  /* 0x0000000000017941 */ /* 0x000fea0003800000 */
.L_x_7853:
[----:B------:R-:W-:Y:S01]  /*2d20*/  @P5 FMUL.FTZ R141, R198, c[0x0][0x1ec] ;  /* 0x00007b00c68d5a20 */ /* 0x000fe20000410000 */
[----:B------:R-:W-:Y:S02]  /*2d30*/  SEL R133, R154, R133, P6 ;  /* 0x000000859a857207 */ /* 0x000fe40003000000 */
[----:B------:R-:W-:Y:S01]  /*2d40*/  SEL R134, R155, R134, P6 ;  /* 0x000000869b867207 */ /* 0x000fe20003000000 */
[----:B------:R-:W-:Y:S01]  /*2d50*/  @P5 FMUL.FTZ R141, R141, c[0x0][0x1e8] ;  /* 0x00007a008d8d5a20 */ /* 0x000fe20000410000 */
[----:B------:R-:W-:Y:S02]  /*2d60*/  SEL R135, R198, R135, P6 ;  /* 0x00000087c6877207 */ /* 0x000fe40003000000 */
[----:B------:R-:W-:Y:S02]  /*2d70*/  @P5 LOP3.LUT P6, RZ, R161, 0xff000000, RZ, 0xc0, !PT ;  /* 0xff000000a1ff5812 */ /* 0x000fe400078cc0ff */
[----:B------:R-:W-:-:S02]  /*2d80*/  @P5 F2FP.PACK_AB R140, RZ, R140 ;  /* 0x0000008cff8c523e */ /* 0x000fc400000000ff */
[----:B------:R-:W-:Y:S02]  /*2d90*/  @P5 FSEL R141, R141, RZ, P6 ;  /* 0x000000ff8d8d5208 */ /* 0x000fe40003000000 */
[----:B------:R-:W-:Y:S02]  /*2da0*/  ISETP.NE.U32.AND P6, PT, RZ, c[0x0][0x258], PT ;  /* 0x00009600ff007a0c */ /* 0x000fe40003fc5070 */
[----:B------:R-:W-:Y:S02]  /*2db0*/  @P5 F2FP.PACK_AB R146, RZ, R146 ;  /* 0x00000092ff92523e */ /* 0x000fe400000000ff */
[----:B------:R-:W-:Y:S02]  /*2dc0*/  ISETP.NE.AND.EX P6, PT, RZ, c[0x0][0x25c], PT, P6 ;  /* 0x00009700ff007a0c */ /* 0x000fe40003fc5360 */
[----:B------:R-:W-:Y:S02]  /*2dd0*/  @P5 F2FP.PACK_AB R149, RZ, R149 ;  /* 0x00000095ff95523e */ /* 0x000fe400000000ff */
[----:B------:R-:W-:-:S02]  /*2de0*/  @P5 F2FP.PACK_AB R151, RZ, R151 ;  /* 0x00000097ff97523e */ /* 0x000fc400000000ff */
[----:B------:R-:W-:Y:S02]  /*2df0*/  @P5 F2FP.PACK_AB R143, RZ, R143 ;  /* 0x0000008fff8f523e */ /* 0x000fe400000000ff */
[----:B------:R-:W-:Y:S02]  /*2e00*/  @P5 PRMT R136, R140, 0x7610, R136 ;  /* 0x000076108c885816 */ /* 0x000fe40000000088 */
[----:B------:R-:W-:Y:S02]  /*2e10*/  @P5 PRMT R137, R146, 0x7610, R137 ;  /* 0x0000761092895816 */ /* 0x000fe40000000089 */
[----:B------:R-:W-:Y:S01]  /*2e20*/  @P5 MOV R147, 0x10 ;  /* 0x0000001000935802 */ /* 0x000fe20000000f00 */
[----:B------:R-:W-:Y:S01]  /*2e30*/  @P6 IMAD.MOV.U32 R142, RZ, RZ, 0x20 ;  /* 0x00000020ff8e6424 */ /* 0x000fe200078e00ff */
[----:B------:R-:W-:Y:S02]  /*2e40*/  @P5 F2FP.PACK_AB R148, RZ, R148 ;  /* 0x00000094ff94523e */ /* 0x000fe400000000ff */
[----:B------:R-:W-:-:S02]  /*2e50*/  @P5 F2FP.PACK_AB R150, RZ, R150 ;  /* 0x00000096ff96523e */ /* 0x000fc400000000ff */
[----:B------:R-:W-:Y:S02]  /*2e60*/  @P5 PRMT R138, R149, 0x7610, R138 ;  /* 0x00007610958a5816 */ /* 0x000fe4000000008a */
[----:B------:R-:W-:Y:S01]  /*2e70*/  @P5 F2FP.PACK_AB R146, RZ, R141 ;  /* 0x0000008dff92523e */ /* 0x000fe200000000ff */
        /* <DEDUP_REMOVED lines=12> */
.L_x_7838:
[----:B------:R-:W-:Y:S05]  /*2f40*/  BSYNC B0 ;  /* 0x0000000000007941 */ /* 0x000fea0003800000 */
.L_x_7837:
        /* <DEDUP_REMOVED lines=13> */
.L_x_7858:
[----:B------:R-:W-:Y:S05]  /*3020*/  BSYNC B1 ;  /* 0x0000000000017941 */ /* 0x000fea0003800000 */
.L_x_7857:
        /* <DEDUP_REMOVED lines=15> */
.L_x_7860:
[----:B------:R-:W-:Y:S05]  /*3120*/  BSYNC B1 ;  /* 0x0000000000017941 */ /* 0x000fea0003800000 */
.L_x_7859:
        /* <DEDUP_REMOVED lines=15> */
.L_x_7862:
[----:B------:R-:W-:Y:S05]  /*3220*/  BSYNC B1 ;  /* 0x0000000000017941 */ /* 0x000fea0003800000 */
.L_x_7861:
        /* <DEDUP_REMOVED lines=15> */
.L_x_7864:
[----:B------:R-:W-:Y:S05]  /*3320*/  BSYNC B1 ;  /* 0x0000000000017941 */ /* 0x000fea0003800000 */
.L_x_7863:
        /* <DEDUP_REMOVED lines=15> */
.L_x_7866:
[----:B------:R-:W-:Y:S05]  /*3420*/  BSYNC B1 ;  /* 0x0000000000017941 */ /* 0x000fea0003800000 */
.L_x_7865:
        /* <DEDUP_REMOVED lines=15> */
.L_x_7868:
[----:B------:R-:W-:Y:S05]  /*3520*/  BSYNC B1 ;  /* 0x0000000000017941 */ /* 0x000fea0003800000 */
.L_x_7867:
        /* <DEDUP_REMOVED lines=15> */
.L_x_7870:
[----:B------:R-:W-:Y:S05]  /*3620*/  BSYNC B1 ;  /* 0x0000000000017941 */ /* 0x000fea0003800000 */
.L_x_7869:
        /* <DEDUP_REMOVED lines=24> */
.L_x_7872:
[----:B------:R-:W-:Y:S05]  /*37b0*/  BSYNC B1 ;  /* 0x0000000000017941 */ /* 0x000fea0003800000 */
.L_x_7871:
        /* <DEDUP_REMOVED lines=16> */
[----:B------:R-:W-:Y:S02]  /*38c0*/  @P5 MOV R147, 0x10 ;  /* 0x0000001000935802 */ /* 0x000fe40000000f00 */
[----:B------:R-:W-:Y:S02]  /*38d0*/  @P6 MOV R142, 0x20 ;  /* 0x00000020008e6802 */ /* 0x000fe40000000f00 */
[----:B------:R-:W-:-:S02]  /*38e0*/  @P5 F2FP.PACK_AB R148, RZ, R148 ;  /* 0x00000094ff94523e */ /* 0x000fc400000000ff */
[----:B------:R-:W-:Y:S02]  /*38f0*/  @P5 F2FP.PACK_AB R153, RZ, R153 ;  /* 0x00000099ff99523e */ /* 0x000fe400000000ff */
[----:B------:R-:W-:Y:S02]  /*3900*/  @P5 PRMT R138, R149, 0x7610, R138 ;  /* 0x00007610958a5816 */ /* 0x000fe4000000008a */
[----:B------:R-:W-:Y:S01]  /*3910*/  @P5 F2FP.PACK_AB R146, RZ, R141 ;  /* 0x0000008dff92523e */ /* 0x000fe200000000ff */
        /* <DEDUP_REMOVED lines=12> */
.L_x_7856:
[----:B------:R-:W-:Y:S05]  /*39e0*/  BSYNC B0 ;  /* 0x0000000000007941 */ /* 0x000fea0003800000 */
.L_x_7855:
        /* <DEDUP_REMOVED lines=13> */
.L_x_7876:
[----:B------:R-:W-:Y:S05]  /*3ac0*/  BSYNC B1 ;  /* 0x0000000000017941 */ /* 0x000fea0003800000 */
.L_x_7875:
        /* <DEDUP_REMOVED lines=15> */
.L_x_7878:
[----:B------:R-:W-:Y:S05]  /*3bc0*/  BSYNC B1 ;  /* 0x0000000000017941 */ /* 0x000fea0003800000 */
.L_x_7877:
        /* <DEDUP_REMOVED lines=15> */
.L_x_7880:
[----:B------:R-:W-:Y:S05]  /*3cc0*/  BSYNC B1 ;  /* 0x0000000000017941 */ /* 0x000fea0003800000 */
.L_x_7879:
        /* <DEDUP_REMOVED lines=15> */
.L_x_7882:
[----:B------:R-:W-:Y:S05]  /*3dc0*/  BSYNC B1 ;  /* 0x0000000000017941 */ /* 0x000fea0003800000 */
.L_x_7881:
        /* <DEDUP_REMOVED lines=15> */
.L_x_7884:
[----:B------:R-:W-:Y:S05]  /*3ec0*/  BSYNC B1 ;  /* 0x0000000000017941 */ /* 0x000fea0003800000 */
.L_x_7883:
        /* <DEDUP_REMOVED lines=15> */
.L_x_7886:
[----:B------:R-:W-:Y:S05]  /*3fc0*/  BSYNC B1 ;  /* 0x0000000000017941 */ /* 0x000fea0003800000 */
.L_x_7885:
        /* <DEDUP_REMOVED lines=15> */
.L_x_7888:
[----:B------:R-:W-:Y:S05]  /*40c0*/  BSYNC B1 ;  /* 0x0000000000017941 */ /* 0x000fea0003800000 */
.L_x_7887:
        /* <DEDUP_REMOVED lines=24> */
.L_x_7890:
[----:B------:R-:W-:Y:S05]  /*4250*/  BSYNC B1 ;  /* 0x0000000000017941 */ /* 0x000fea0003800000 */
.L_x_7889:
[----:B------:R-:W-:Y:S01]  /*4260*/  @P5 FMUL.FTZ R141, R198, c[0x0][0x1ec] ;  /* 0x00007b00c68d5a20 */ /* 0x000fe20000410000 */
[----:B------:R-:W-:Y:S01]  /*4270*/  SEL R133, R152, R133, P6 ;  /* 0x0000008598857207 */ /* 0x000fe20003000000 */
[----:B------:R-:W-:Y:S01]  /*4280*/  @P5 IMAD.MOV.U32 R147, RZ, RZ, 0x10 ;  /* 0x00000010ff935424 */ /* 0x000fe200078e00ff */
        /* <DEDUP_REMOVED lines=14> */
[----:B------:R-:W-:Y:S02]  /*4370*/  @P5 F2FP.PACK_AB R148, RZ, R148 ;  /* 0x00000094ff94523e */ /* 0x000fe400000000ff */
[----:B------:R-:W-:Y:S02]  /*4380*/  @P6 MOV R142, 0x20 ;  /* 0x00000020008e6802 */ /* 0x000fe40000000f00 */
        /* <DEDUP_REMOVED lines=15> */
.L_x_7874:
[----:B------:R-:W-:Y:S05]  /*4480*/  BSYNC B0 ;  /* 0x0000000000007941 */ /* 0x000fea0003800000 */
.L_x_7873:
        /* <DEDUP_REMOVED lines=13> */
.L_x_7894:
[----:B------:R-:W-:Y:S05]  /*4560*/  BSYNC B1 ;  /* 0x0000000000017941 */ /* 0x000fea0003800000 */
.L_x_7893:
        /* <DEDUP_REMOVED lines=15> */
.L_x_7896:
[----:B------:R-:W-:Y:S05]  /*4660*/  BSYNC B1 ;  /* 0x0000000000017941 */ /* 0x000fea0003800000 */
.L_x_7895:
        /* <DEDUP_REMOVED lines=15> */
.L_x_7898:
[----:B------:R-:W-:Y:S05]  /*4760*/  BSYNC B1 ;  /* 0x0000000000017941 */ /* 0x000fea0003800000 */
.L_x_7897:
        /* <DEDUP_REMOVED lines=15> */
.L_x_7900:
[----:B------:R-:W-:Y:S05]  /*4860*/  BSYNC B1 ;  /* 0x0000000000017941 */ /* 0x000fea0003800000 */
.L_x_7899:
        /* <DEDUP_REMOVED lines=15> */
.L_x_7902:
[----:B------:R-:W-:Y:S05]  /*4960*/  BSYNC B1 ;  /* 0x0000000000017941 */ /* 0x000fea0003800000 */
.L_x_7901:
        /* <DEDUP_REMOVED lines=15> */
.L_x_7904:
[----:B------:R-:W-:Y:S05]  /*4a60*/  BSYNC B1 ;  /* 0x0000000000017941 */ /* 0x000fea0003800000 */
.L_x_7903:
        /* <DEDUP_REMOVED lines=15> */
.L_x_7906:
[----:B------:R-:W-:Y:S05]  /*4b60*/  BSYNC B1 ;  /* 0x0000000000017941 */ /* 0x000fea0003800000 */
.L_x_7905:
        /* <DEDUP_REMOVED lines=15> */
.L_x_7908:
[----:B------:R-:W-:Y:S05]  /*4c60*/  BSYNC B1 ;  /* 0x0000000000017941 */ /* 0x000fea0003800000 */
.L_x_7907:
[----:B------:R-:W-:Y:S01]  /*4c70*/  ISETP.NE.U32.AND P6, PT, RZ, c[0x0][0x258], PT ;  /* 0x00009600ff007a0c */ /* 0x000fe20003fc5070 */
[----:B------:R-:W-:Y:S01]  /*4c80*/  @P5 FMUL.FTZ R2, R198, c[0x0][0x1ec] ;  /* 0x00007b00c6025a20 */ /* 0x000fe20000410000 */
[----:B------:R-:W-:Y:S02]  /*4c90*/  ISETP.NE.U32.AND P4, PT, RZ, c[0x0][0x258], PT ;  /* 0x00009600ff007a0c */ /* 0x000fe40003f85070 */
[----:B------:R-:W-:Y:S01]  /*4ca0*/  ISETP.NE.AND.EX P6, PT, RZ, c[0x0][0x25c], PT, P6 ;  /* 0x00009700ff007a0c */ /* 0x000fe20003fc5360 */
[----:B------:R-:W-:Y:S01]  /*4cb0*/  @P5 FMUL.FTZ R2, R2, c[0x0][0x1e8] ;  /* 0x00007a0002025a20 */ /* 0x000fe20000410000 */
[----:B------:R-:W-:Y:S02]  /*4cc0*/  ISETP.NE.AND.EX P4, PT, RZ, c[0x0][0x25c], PT, P4 ;  /* 0x00009700ff007a0c */ /* 0x000fe40003f85340 */
[----:B------:R-:W-:Y:S02]  /*4cd0*/  @P5 F2FP.PACK_AB R142, RZ, R142 ;  /* 0x0000008eff8e523e */ /* 0x000fe400000000ff */
        /* <DEDUP_REMOVED lines=9> */
[----:B------:R-:W-:Y:S02]  /*4d70*/  @P5 F2FP.PACK_AB R147, RZ, R147 ;  /* 0x00000093ff93523e */ /* 0x000fe400000000ff */
[----:B------:R-:W-:Y:S02]  /*4d80*/  @P5 F2FP.PACK_AB R151, RZ, R151 ;  /* 0x00000097ff97523e */ /* 0x000fe400000000ff */
[----:B------:R-:W-:Y:S02]  /*4d90*/  @P5 FSEL R2, R2, RZ, P4 ;  /* 0x000000ff02025208 */ /* 0x000fe40002000000 */
[----:B------:R-:W-:-:S02]  /*4da0*/  @P5 F2FP.PACK_AB R154, RZ, R154 ;  /* 0x0000009aff9a523e */ /* 0x000fc400000000ff */
[----:B------:R-:W-:Y:S02]  /*4db0*/  @P5 PRMT R136, R142, 0x7610, R136 ;  /* 0x000076108e885816 */ /* 0x000fe40000000088 */
[----:B------:R-:W-:Y:S02]  /*4dc0*/  @P6 MOV R142, 0x20 ;  /* 0x00000020008e6802 */ /* 0x000fe40000000f00 */
[----:B------:R-:W-:Y:S02]  /*4dd0*/  @P5 MOV R141, 0x10 ;  /* 0x00000010008d5802 */ /* 0x000fe40000000f00 */
[----:B------:R-:W-:Y:S01]  /*4de0*/  @P5 F2FP.PACK_AB R146, RZ, R146 ;  /* 0x00000092ff92523e */ /* 0x000fe200000000ff */
[----:B------:R-:W-:Y:S01]  /*4df0*/  @P6 IMAD.WIDE.U32 R142, R171, R142, c[0x0][0x258] ;  /* 0x00009600ab8e6625 */ /* 0x000fe200078e008e */
[----:B------:R-:W-:Y:S02]  /*4e00*/  @P5 F2FP.PACK_AB R150, RZ, R150 ;  /* 0x00000096ff96523e */ /* 0x000fe400000000ff */
[----:B------:R-:W-:Y:S01]  /*4e10*/  @P5 PRMT R137, R147, 0x7610, R137 ;  /* 0x0000761093895816 */ /* 0x000fe20000000089 */
[----:B------:R-:W-:Y:S01]  /*4e20*/  @P5 IMAD.WIDE.U32 R140, R0, R141, c[0x0][0x248] ;  /* 0x00009200008c5625 */ /* 0x000fe200078e008d */
[----:B------:R-:W-:Y:S01]  /*4e30*/  @P5 F2FP.PACK_AB R153, RZ, R153 ;  /* 0x00000099ff99523e */ /* 0x000fe200000000ff */
[----:B------:R0:W-:Y:S01]  /*4e40*/  @P6 STG.E.128 [R142.64], R128 ;  /* 0x000000808e006986 */ /* 0x0001e2000c101d04 */
[----:B------:R-:W-:-:S02]  /*4e50*/  @P5 PRMT R138, R151, 0x7610, R138 ;  /* 0x00007610978a5816 */ /* 0x000fc4000000008a */
[----:B------:R-:W-:Y:S01]  /*4e60*/  @P5 F2FP.PACK_AB R2, RZ, R2 ;  /* 0x00000002ff02523e */ /* 0x000fe200000000ff */
[----:B------:R0:W-:Y:S01]  /*4e70*/  @P6 STG.E.128 [R142.64+0x10], R132 ;  /* 0x000010848e006986 */ /* 0x0001e2000c101d04 */
[----:B------:R-:W-:Y:S02]  /*4e80*/  @P5 PRMT R139, R154, 0x7610, R139 ;  /* 0x000076109a8b5816 */ /* 0x000fe4000000008b */
[----:B------:R-:W-:Y:S02]  /*4e90*/  @P5 PRMT R136, R136, 0x5410, R146 ;  /* 0x0000541088885816 */ /* 0x000fe40000000092 */
[----:B------:R-:W-:Y:S02]  /*4ea0*/  @P5 PRMT R137, R137, 0x5410, R150 ;  /* 0x0000541089895816 */ /* 0x000fe40000000096 */
[----:B------:R-:W-:Y:S02]  /*4eb0*/  @P5 PRMT R138, R138, 0x5410, R153 ;  /* 0x000054108a8a5816 */ /* 0x000fe40000000099 */
[----:B------:R-:W-:-:S05]  /*4ec0*/  @P5 PRMT R139, R139, 0x5410, R2 ;  /* 0x000054108b8b5816 */ /* 0x000fca0000000002 */
[----:B------:R0:W-:Y:S02]  /*4ed0*/  @P5 STG.E.128 [R140.64], R136 ;  /* 0x000000888c005986 */ /* 0x0001e4000c101d04 */
.L_x_7892:
[----:B------:R-:W-:Y:S05]  /*4ee0*/  BSYNC B0 ;  /* 0x0000000000007941 */ /* 0x000fea0003800000 */
.L_x_7891:
[----:B------:R-:W-:Y:S02]  /*4ef0*/  IADD3 R4, R4, c[0x0][0x160], RZ ;  /* 0x0000580004047a10 */ /* 0x000fe40007ffe0ff */
[----:B------:R-:W-:Y:S02]  /*4f00*/  LOP3.LUT P5, RZ, R3, 0xff, RZ, 0xc0, !PT ;  /* 0x000000ff03ff7812 */ /* 0x000fe400078ac0ff */
[----:B------:R-:W-:Y:S02]  /*4f10*/  ISETP.GE.AND P4, PT, R4, c[0x0][0x164], PT ;  /* 0x0000590004007a0c */ /* 0x000fe40003f86270 */
[----:B------:R-:W-:-:S11]  /*4f20*/  SEL R3, RZ, 0x1, P5 ;  /* 0x00000001ff037807 */ /* 0x000fd60002800000 */
[----:B0----5:R-:W-:Y:S01]  /*4f30*/  @P4 CALL.REL.NOINC `(.L_x_7819) ;  /* 0x0000001000004944 */ /* 0x021fe20003c00000 */
[----:B------:R-:W-:Y:S05]  /*4f40*/  BRA `(.L_x_7909) ;  /* 0xffffb6e000007947 */ /* 0x000fea000383ffff */
.L_x_7819:
        /* <DEDUP_REMOVED lines=39> */
.L_x_7835:
[----:B------:R-:W-:Y:S01]  /*51c0*/  HFMA2.MMA R150, -RZ, RZ, 0, 9.5367431640625e-07 ;  /* 0x00000010ff967435 */ /* 0x000fe200000001ff */
[----:B------:R-:W-:-:S02]  /*51d0*/  MOV R145, R199 ;  /* 0x000000c700917202 */ /* 0x000fc40000000f00 */
[----:B------:R-:W-:Y:S02]  /*51e0*/  MOV R149, 0x1f ;  /* 0x0000001f00957802 */ /* 0x000fe40000000f00 */
[----:B------:R-:W-:Y:S02]  /*51f0*/  MOV R152, 0xffffffff ;  /* 0xffffffff00987802 */ /* 0x000fe40000000f00 */
[----:B-1----:R-:W-:Y:S02]  /*5200*/  MOV R140, 0x5220 ;  /* 0x00005220008c7802 */ /* 0x002fe40000000f00 */
[----:B0-2--5:R-:W-:Y:S05]  /*5210*/  CALL.REL.NOINC `($__internal_131_$__cuda_sm70_shflsync_down_p) ;  /* 0x0000046000007944 */ /* 0x025fea0003c00000 */
[----:B-1----:R-:W-:Y:S01]  /*5220*/  MOV R144, R145 ;  /* 0x0000009100907202 */ /* 0x002fe20000000f00 */
[----:B0-----:R-:W-:Y:S05]  /*5230*/  BRA `(.L_x_7910) ;  /* 0xffffcee000007947 */ /* 0x001fea000383ffff */
.L_x_7836:
[----:B------:R-:W-:Y:S01]  /*5240*/  HFMA2.MMA R150, -RZ, RZ, 0, 9.5367431640625e-07 ;  /* 0x00000010ff967435 */ /* 0x000fe200000001ff */
[----:B------:R-:W-:Y:S01]  /*5250*/  IMAD.MOV.U32 R145, RZ, RZ, R198 ;  /* 0x000000ffff917224 */ /* 0x000fe200078e00c6 */
[----:B------:R-:W-:Y:S02]  /*5260*/  MOV R149, 0x1f ;  /* 0x0000001f00957802 */ /* 0x000fe40000000f00 */
[----:B------:R-:W-:Y:S02]  /*5270*/  MOV R152, 0xffffffff ;  /* 0xffffffff00987802 */ /* 0x000fe40000000f00 */
[----:B-1----:R-:W-:-:S02]  /*5280*/  MOV R140, 0x52a0 ;  /* 0x000052a0008c7802 */ /* 0x002fc40000000f00 */
[----:B0-2345:R-:W-:Y:S05]  /*5290*/  CALL.REL.NOINC `($__internal_131_$__cuda_sm70_shflsync_down_p) ;  /* 0x000003e000007944 */ /* 0x03dfea0003c00000 */
[----:B------:R-:W-:Y:S01]  /*52a0*/  FADD.FTZ R144, R144, R199 ;  /* 0x000000c790907221 */ /* 0x000fe20000010000 */
[----:B0-----:R-:W-:Y:S01]  /*52b0*/  HFMA2.MMA R150, -RZ, RZ, 0, 4.76837158203125e-07 ;  /* 0x00000008ff967435 */ /* 0x001fe200000001ff */
[----:B-1----:R-:W-:Y:S01]  /*52c0*/  FADD.FTZ R198, R198, R145 ;  /* 0x00000091c6c67221 */ /* 0x002fe20000010000 */
[----:B------:R-:W-:Y:S01]  /*52d0*/  MOV R149, 0x1f ;  /* 0x0000001f00957802 */ /* 0x000fe20000000f00 */
[----:B------:R-:W-:Y:S01]  /*52e0*/  IMAD.MOV.U32 R152, RZ, RZ, -0x1 ;  /* 0xffffffffff987424 */ /* 0x000fe200078e00ff */
[----:B------:R-:W-:-:S02]  /*52f0*/  MOV R145, R144 ;  /* 0x0000009000917202 */ /* 0x000fc40000000f00 */
[----:B------:R-:W-:Y:S02]  /*5300*/  MOV R140, 0x5320 ;  /* 0x00005320008c7802 */ /* 0x000fe40000000f00 */
[----:B------:R-:W-:Y:S05]  /*5310*/  CALL.REL.NOINC `($__internal_131_$__cuda_sm70_shflsync_down_p) ;  /* 0x0000036000007944 */ /* 0x000fea0003c00000 */
[----:B0-----:R-:W-:Y:S01]  /*5320*/  HFMA2.MMA R150, -RZ, RZ, 0, 4.76837158203125e-07 ;  /* 0x00000008ff967435 */ /* 0x001fe200000001ff */
[----:B-1----:R-:W-:Y:S01]  /*5330*/  MOV R143, R145 ;  /* 0x00000091008f7202 */ /* 0x002fe20000000f00 */
[----:B------:R-:W-:Y:S01]  /*5340*/  IMAD.MOV.U32 R152, RZ, RZ, -0x1 ;  /* 0xffffffffff987424 */ /* 0x000fe200078e00ff */
[----:B------:R-:W-:Y:S02]  /*5350*/  MOV R145, R198 ;  /* 0x000000c600917202 */ /* 0x000fe40000000f00 */
[----:B------:R-:W-:Y:S02]  /*5360*/  MOV R149, 0x1f ;  /* 0x0000001f00957802 */ /* 0x000fe40000000f00 */
[----:B------:R-:W-:Y:S02]  /*5370*/  MOV R140, 0x5390 ;  /* 0x00005390008c7802 */ /* 0x000fe40000000f00 */
[----:B------:R-:W-:Y:S05]  /*5380*/  CALL.REL.NOINC `($__internal_131_$__cuda_sm70_shflsync_down_p) ;  /* 0x000002f000007944 */ /* 0x000fea0003c00000 */
[----:B------:R-:W-:Y:S01]  /*5390*/  FADD.FTZ R144, R143, R144 ;  /* 0x000000908f907221 */ /* 0x000fe20000010000 */
[----:B0-----:R-:W-:Y:S01]  /*53a0*/  HFMA2.MMA R150, -RZ, RZ, 0, 2.384185791015625e-07 ;  /* 0x00000004ff967435 */ /* 0x001fe200000001ff */
[----:B-1----:R-:W-:Y:S01]  /*53b0*/  FADD.FTZ R198, R198, R145 ;  /* 0x00000091c6c67221 */ /* 0x002fe20000010000 */
[----:B------:R-:W-:-:S02]  /*53c0*/  MOV R149, 0x1f ;  /* 0x0000001f00957802 */ /* 0x000fc40000000f00 */
[----:B------:R-:W-:Y:S02]  /*53d0*/  MOV R152, 0xffffffff ;  /* 0xffffffff00987802 */ /* 0x000fe40000000f00 */
[----:B------:R-:W-:Y:S02]  /*53e0*/  MOV R145, R144 ;  /* 0x0000009000917202 */ /* 0x000fe40000000f00 */
[----:B------:R-:W-:Y:S02]  /*53f0*/  MOV R140, 0x5410 ;  /* 0x00005410008c7802 */ /* 0x000fe40000000f00 */
[----:B------:R-:W-:Y:S05]  /*5400*/  CALL.REL.NOINC `($__internal_131_$__cuda_sm70_shflsync_down_p) ;  /* 0x0000027000007944 */ /* 0x000fea0003c00000 */
[----:B0-----:R-:W-:Y:S01]  /*5410*/  HFMA2.MMA R150, -RZ, RZ, 0, 2.384185791015625e-07 ;  /* 0x00000004ff967435 */ /* 0x001fe200000001ff */
[----:B-1----:R-:W-:Y:S01]  /*5420*/  MOV R143, R145 ;  /* 0x00000091008f7202 */ /* 0x002fe20000000f00 */
[----:B------:R-:W-:Y:S01]  /*5430*/  IMAD.MOV.U32 R145, RZ, RZ, R198 ;  /* 0x000000ffff917224 */ /* 0x000fe200078e00c6 */
[----:B------:R-:W-:Y:S02]  /*5440*/  MOV R149, 0x1f ;  /* 0x0000001f00957802 */ /* 0x000fe40000000f00 */
[----:B------:R-:W-:Y:S02]  /*5450*/  MOV R152, 0xffffffff ;  /* 0xffffffff00987802 */ /* 0x000fe40000000f00 */
[----:B------:R-:W-:-:S02]  /*5460*/  MOV R140, 0x5480 ;  /* 0x00005480008c7802 */ /* 0x000fc40000000f00 */
[----:B------:R-:W-:Y:S05]  /*5470*/  CALL.REL.NOINC `($__internal_131_$__cuda_sm70_shflsync_down_p) ;  /* 0x0000020000007944 */ /* 0x000fea0003c00000 */
[----:B------:R-:W-:Y:S01]  /*5480*/  FADD.FTZ R144, R143, R144 ;  /* 0x000000908f907221 */ /* 0x000fe20000010000 */
[----:B0-----:R-:W-:Y:S01]  /*5490*/  HFMA2.MMA R150, -RZ, RZ, 0, 1.1920928955078125e-07 ;  /* 0x00000002ff967435 */ /* 0x001fe200000001ff */
[----:B-1----:R-:W-:Y:S01]  /*54a0*/  FADD.FTZ R148, R198, R145 ;  /* 0x00000091c6947221 */ /* 0x002fe20000010000 */
[----:B------:R-:W-:Y:S01]  /*54b0*/  MOV R149, 0x1f ;  /* 0x0000001f00957802 */ /* 0x000fe20000000f00 */
[----:B------:R-:W-:Y:S01]  /*54c0*/  IMAD.MOV.U32 R152, RZ, RZ, -0x1 ;  /* 0xffffffffff987424 */ /* 0x000fe200078e00ff */
[----:B------:R-:W-:-:S02]  /*54d0*/  MOV R145, R144 ;  /* 0x0000009000917202 */ /* 0x000fc40000000f00 */
[----:B------:R-:W-:Y:S02]  /*54e0*/  MOV R140, 0x5500 ;  /* 0x00005500008c7802 */ /* 0x000fe40000000f00 */
[----:B------:R-:W-:Y:S05]  /*54f0*/  CALL.REL.NOINC `($__internal_131_$__cuda_sm70_shflsync_down_p) ;  /* 0x0000018000007944 */ /* 0x000fea0003c00000 */
[----:B0-----:R-:W-:Y:S01]  /*5500*/  HFMA2.MMA R150, -RZ, RZ, 0, 1.1920928955078125e-07 ;  /* 0x00000002ff967435 */ /* 0x001fe200000001ff */
[----:B-1----:R-:W-:Y:S01]  /*5510*/  MOV R143, R145 ;  /* 0x00000091008f7202 */ /* 0x002fe20000000f00 */
[----:B------:R-:W-:Y:S01]  /*5520*/  IMAD.MOV.U32 R152, RZ, RZ, -0x1 ;  /* 0xffffffffff987424 */ /* 0x000fe200078e00ff */
[----:B------:R-:W-:Y:S02]  /*5530*/  MOV R145, R148 ;  /* 0x0000009400917202 */ /* 0x000fe40000000f00 */
[----:B------:R-:W-:Y:S02]  /*5540*/  MOV R149, 0x1f ;  /* 0x0000001f00957802 */ /* 0x000fe40000000f00 */
[----:B------:R-:W-:Y:S02]  /*5550*/  MOV R140, 0x5570 ;  /* 0x00005570008c7802 */ /* 0x000fe40000000f00 */
[----:B------:R-:W-:Y:S05]  /*5560*/  CALL.REL.NOINC `($__internal_131_$__cuda_sm70_shflsync_down_p) ;  /* 0x0000011000007944 */ /* 0x000fea0003c00000 */
[----:B------:R-:W-:Y:S01]  /*5570*/  FADD.FTZ R146, R143, R144 ;  /* 0x000000908f927221 */ /* 0x000fe20000010000 */
[----:B0-----:R-:W-:Y:S01]  /*5580*/  HFMA2.MMA R150, -RZ, RZ, 0, 5.9604644775390625e-08 ;  /* 0x00000001ff967435 */ /* 0x001fe200000001ff */
[----:B-1----:R-:W-:Y:S01]  /*5590*/  FADD.FTZ R148, R148, R145 ;  /* 0x0000009194947221 */ /* 0x002fe20000010000 */
[----:B------:R-:W-:-:S02]  /*55a0*/  MOV R149, 0x1f ;  /* 0x0000001f00957802 */ /* 0x000fc40000000f00 */
[----:B------:R-:W-:Y:S02]  /*55b0*/  MOV R152, 0xffffffff ;  /* 0xffffffff00987802 */ /* 0x000fe40000000f00 */
[----:B------:R-:W-:Y:S02]  /*55c0*/  MOV R145, R146 ;  /* 0x0000009200917202 */ /* 0x000fe40000000f00 */
[----:B------:R-:W-:Y:S02]  /*55d0*/  MOV R140, 0x55f0 ;  /* 0x000055f0008c7802 */ /* 0x000fe40000000f00 */
[----:B------:R-:W-:Y:S05]  /*55e0*/  CALL.REL.NOINC `($__internal_131_$__cuda_sm70_shflsync_down_p) ;  /* 0x0000009000007944 */ /* 0x000fea0003c00000 */
[----:B0-----:R-:W-:Y:S01]  /*55f0*/  HFMA2.MMA R150, -RZ, RZ, 0, 5.9604644775390625e-08 ;  /* 0x00000001ff967435 */ /* 0x001fe200000001ff */
[----:B-1----:R-:W-:Y:S01]  /*5600*/  MOV R147, R145 ;  /* 0x0000009100937202 */ /* 0x002fe20000000f00 */
[----:B------:R-:W-:Y:S01]  /*5610*/  IMAD.MOV.U32 R145, RZ, RZ, R148 ;  /* 0x000000ffff917224 */ /* 0x000fe200078e0094 */
[----:B------:R-:W-:Y:S02]  /*5620*/  MOV R149, 0x1f ;  /* 0x0000001f00957802 */ /* 0x000fe40000000f00 */
[----:B------:R-:W-:Y:S02]  /*5630*/  MOV R152, 0xffffffff ;  /* 0xffffffff00987802 */ /* 0x000fe40000000f00 */
[----:B------:R-:W-:-:S02]  /*5640*/  MOV R140, 0x5660 ;  /* 0x00005660008c7802 */ /* 0x000fc40000000f00 */
[----:B------:R-:W-:Y:S05]  /*5650*/  CALL.REL.NOINC `($__internal_131_$__cuda_sm70_shflsync_down_p) ;  /* 0x0000002000007944 */ /* 0x000fea0003c00000 */
[----:B-1----:R-:W-:Y:S01]  /*5660*/  MOV R199, R145 ;  /* 0x0000009100c77202 */ /* 0x002fe20000000f00 */
[----:B0-----:R-:W-:Y:S05]  /*5670*/  BRA `(.L_x_7911) ;  /* 0xffffcbc000007947 */ /* 0x001fea000383ffff */
        .weak           $__internal_131_$__cuda_sm70_shflsync_down_p
        .type           $__internal_131_$__cuda_sm70_shflsync_down_p,@function
        .size           $__internal_131_$__cuda_sm70_shflsync_down_p,(.L_x_11865 - $__internal_131_$__cuda_sm70_shflsync_down_p)
$__internal_131_$__cuda_sm70_shflsync_down_p:
[----:B------:R-:W-:Y:S01]  /*5680*/  HFMA2.MMA R141, -RZ, RZ, 0, 0 ;  /* 0x00000000ff8d7435 */ /* 0x000fe200000001ff */
[----:B------:R-:W-:Y:S04]  /*5690*/  WARPSYNC R152 ;  /* 0x0000009800007348 */ /* 0x000fe80003800000 */
[----:B------:R0:W1:Y:S01]  /*56a0*/  SHFL.DOWN PT, R145, R145, R150, R149 ;  /* 0x0800009691917389 */ /* 0x00006200000e0095 */
[----:B------:R-:W-:Y:S05]  /*56b0*/  RET.REL.NODEC R140 `(_ZN10layer_norm13ln_bwd_kernelINS_13Kernel_traitsI6__halfS2_fS2_fjLj8192ELj1ELj1ELj8ELj16ENS_18Kernel_traits_baseILj8192ES2_S2_fS2_fjLj256EEEEELb1ELb0ELb1ELb0EEEvNS_9BwdParamsE) ;  /* 0xffffa9408c007950 */ /* 0x000fea0003c3ffff */
.L_x_7912:
        /* <DEDUP_REMOVED lines=12> */
.L_x_11865:


//--------------------- .text._ZN10layer_norm22ln_bwd_finalize_kernelINS_22Kernel_traits_finalizeILj8192E6__halfS2_fS2_fjLb0ELj1024ELj4ENS_18Kernel_traits_baseILj8192ES2_S2_fS2_fjLj1024EEEEELb0ELb1EEEvNS_9BwdParamsE --------------------------
	.section	.text._ZN10layer_norm22ln_bwd_finalize_kernelINS_22Kernel_traits_finalizeILj8192E6__halfS2_fS2_fjLb0ELj1024ELj4ENS_18Kernel_traits_baseILj8192ES2_S2_fS2_fjLj1024EEEEELb0ELb1EEEvNS_9BwdParamsE,"ax",@progbits
	.sectioninfo	@"SHI_REGISTERS=32"
	.align	128
        .global         _ZN10layer_norm22ln_bwd_finalize_kernelINS_22Kernel_traits_finalizeILj8192E6__halfS2_fS2_fjLb0ELj1024ELj4ENS_18Kernel_traits_baseILj8192ES2_S2_fS2_fjLj1024EEEEELb0ELb1EEEvNS_9BwdParamsE
        .type           _ZN10layer_norm22ln_bwd_finalize_kernelINS_22Kernel_traits_finalizeILj8192E6__halfS2_fS2_fjLb0ELj1024ELj4ENS_18Kernel_traits_baseILj8192ES2_S2_fS2_fjLj1024EEEEELb0ELb1EEEvNS_9BwdParamsE,@function
        .size           _ZN10layer_norm22ln_bwd_finalize_kernelINS_22Kernel_traits_finalizeILj8192E6__halfS2_fS2_fjLb0ELj1024ELj4ENS_18Kernel_traits_baseILj8192ES2_S2_fS2_fjLj1024EEEEELb0ELb1EEEvNS_9BwdParamsE,(.L_x_11866 - _ZN10layer_norm22ln_bwd_finalize_kernelINS_22Kernel_traits_finalizeILj8192E6__halfS2_fS2_fjLb0ELj1024ELj4ENS_18Kernel_traits_baseILj8192ES2_S2_fS2_fjLj1024EEEEELb0ELb1EEEvNS_9BwdParamsE)
        .other          _ZN10layer_norm22ln_bwd_finalize_kernelINS_22Kernel_traits_finalizeILj8192E6__halfS2_fS2_fjLb0ELj1024ELj4ENS_18Kernel_traits_baseILj8192ES2_S2_fS2_fjLj1024EEEEELb0ELb1EEEvNS_9BwdParamsE,@"STO_CUDA_ENTRY STV_DEFAULT"
_ZN10layer_norm22ln_bwd_finalize_kernelINS_22Kernel_traits_finalizeILj8192E6__halfS2_fS2_fjLb0ELj1024ELj4ENS_18Kernel_traits_baseILj8192ES2_S2_fS2_fjLj1024EEEEELb0ELb1EEEvNS_9BwdParamsE:
.text._ZN10layer_norm22ln_bwd_finalize_kernelINS_22Kernel_traits_finalizeILj8192E6__halfS2_fS2_fjLb0ELj1024ELj4ENS_18Kernel_traits_baseILj8192ES2_S2_fS2_fjLj1024EEEEELb0ELb1EEEvNS_9BwdParamsE:
        /* <DEDUP_REMOVED lines=19> */
.L_x_7925:
        /* <DEDUP_REMOVED lines=27> */
.L_x_7917:
        /* <DEDUP_REMOVED lines=35> */
.L_x_7916:
[----:B------:R-:W-:Y:S05]  /*0510*/  BSYNC B1 ;  /* 0x0000000000017941 */ /* 0x000fea0003800000 */
.L_x_7915:
        /* <DEDUP_REMOVED lines=23> */
.L_x_7919:
[----:B------:R-:W-:Y:S05]  /*0690*/  BSYNC B1 ;  /* 0x0000000000017941 */ /* 0x000fea0003800000 */
.L_x_7918:
        /* <DEDUP_REMOVED lines=10> */
.L_x_7914:
[----:B------:R-:W-:Y:S05]  /*0740*/  BSYNC B0 ;  /* 0x0000000000007941 */ /* 0x000fea0003800000 */
.L_x_7913:
        /* <DEDUP_REMOVED lines=11> */
.L_x_7926:
        /* <DEDUP_REMOVED lines=18> */
.L_x_7927:
[----:B------:R-:W-:Y:S01]  /*0920*/  @!P1 SHF.R.U32.HI R2, RZ, 0x3, R0 ;  /* 0x00000003ff029819 */ /* 0x000fe20000011600 */
[----:B---3--:R-:W-:Y:S02]  /*0930*/  FADD.FTZ R5, R5, R10 ;  /* 0x0000000a05057221 */ /* 0x008fe40000010000 */
[----:B--2---:R-:W-:Y:S01]  /*0940*/  FADD.FTZ R7, R7, R4 ;  /* 0x0000000407077221 */ /* 0x004fe20000010000 */
[----:B------:R-:W-:-:S05]  /*0950*/  @!P1 LOP3.LUT R2, R2, 0x1ffffffc, RZ, 0xc0, !PT ;  /* 0x1ffffffc02029812 */ /* 0x000fca00078ec0ff */
[----:B------:R2:W-:Y:S04]  /*0960*/  @!P1 STS [R2+0x2000], R5 ;  /* 0x0020000502009388 */ /* 0x0005e80000000800 */
[----:B------:R2:W-:Y:S02]  /*0970*/  @!P1 STS [R2+0x2080], R7 ;  /* 0x0020800702009388 */ /* 0x0005e40000000800 */
.L_x_7920:
        /* <DEDUP_REMOVED lines=13> */
.L_x_7924:
[----:B------:R-:W-:Y:S05]  /*0a50*/  BSYNC B0 ;  /* 0x0000000000007941 */ /* 0x000fea0003800000 */
.L_x_7923:
[C---:B------:R-:W-:Y:S02]  /*0a60*/  ISETP.GT.U32.AND P1, PT, R18.reuse, -0x2001, PT ;  /* 0xffffdfff1200780c */ /* 0x040fe40003f24070 */
[----:B------:R-:W-:Y:S02]  /*0a70*/  IADD3 R18, R18, 0x2000, RZ ;  /* 0x0000200012127810 */ /* 0x000fe40007ffe0ff */
[----:B------:R-:W-:-:S09]  /*0a80*/  IADD3 R19, R19, 0x1000, RZ ;  /* 0x0000100013137810 */ /* 0x000fd20007ffe0ff */
[----:B012---:R-:W-:Y:S05]  /*0a90*/  @P1 BRA `(.L_x_7925) ;  /* 0xfffff69000001947 */ /* 0x007fea000383ffff */
[----:B------:R-:W-:Y:S05]  /*0aa0*/  EXIT ;  /* 0x000000000000794d */ /* 0x000fea0003800000 */
.L_x_7921:
[----:B--2---:R-:W-:Y:S01]  /*0ab0*/  IMAD.MOV.U32 R10, RZ, RZ, R4 ;  /* 0x000000ffff0a7224 */ /* 0x004fe200078e0004 */
[----:B------:R-:W-:Y:S01]  /*0ac0*/  MOV R9, 0x1 ;  /* 0x0000000100097802 */ /* 0x000fe20000000f00 */
[----:B------:R-:W-:Y:S01]  /*0ad0*/  IMAD.MOV.U32 R6, RZ, RZ, 0x1f ;  /* 0x0000001fff067424 */ /* 0x000fe200078e00ff */
[----:B------:R-:W-:Y:S02]  /*0ae0*/  MOV R11, 0xffffffff ;  /* 0xffffffff000b7802 */ /* 0x000fe40000000f00 */
[----:B------:R-:W-:Y:S02]  /*0af0*/  MOV R2, 0xb10 ;  /* 0x00000b1000027802 */ /* 0x000fe40000000f00 */
[----:B01----:R-:W-:Y:S05]  /*0b00*/  CALL.REL.NOINC `($__internal_132_$__cuda_sm70_shflsync_bfly_p) ;  /* 0x000003c000007944 */ /* 0x003fea0003c00000 */
[----:B-1----:R-:W-:Y:S01]  /*0b10*/  IMAD.MOV.U32 R3, RZ, RZ, R6 ;  /* 0x000000ffff037224 */ /* 0x002fe200078e0006 */
[----:B0-----:R-:W-:Y:S05]  /*0b20*/  BRA `(.L_x_7926) ;  /* 0xfffffcd000007947 */ /* 0x001fea000383ffff */
.L_x_7922:
[----:B------:R-:W-:Y:S01]  /*0b30*/  HFMA2.MMA R6, -RZ, RZ, 0, 1.847743988037109375e-06 ;  /* 0x0000001fff067435 */ /* 0x000fe200000001ff */
[----:B------:R-:W-:Y:S01]  /*0b40*/  MOV R10, R13 ;  /* 0x0000000d000a7202 */ /* 0x000fe20000000f00 */
[----:B------:R-:W-:Y:S01]  /*0b50*/  IMAD.MOV.U32 R9, RZ, RZ, 0x2 ;  /* 0x00000002ff097424 */ /* 0x000fe200078e00ff */
[----:B------:R-:W-:Y:S01]  /*0b60*/  MOV R2, 0xb90 ;  /* 0x00000b9000027802 */ /* 0x000fe20000000f00 */
[----:B------:R-:W-:-:S02]  /*0b70*/  IMAD.MOV.U32 R11, RZ, RZ, -0x1 ;  /* 0xffffffffff0b7424 */ /* 0x000fc400078e00ff */
[----:B012---:R-:W-:Y:S05]  /*0b80*/  CALL.REL.NOINC `($__internal_132_$__cuda_sm70_shflsync_bfly_p) ;  /* 0x0000034000007944 */ /* 0x007fea0003c00000 */
[----:B01----:R-:W-:Y:S01]  /*0b90*/  FADD.FTZ R10, R13, R6 ;  /* 0x000000060d0a7221 */ /* 0x003fe20000010000 */
[----:B------:R-:W-:Y:S01]  /*0ba0*/  HFMA2.MMA R6, -RZ, RZ, 0, 1.847743988037109375e-06 ;  /* 0x0000001fff067435 */ /* 0x000fe200000001ff */
[----:B------:R-:W-:Y:S01]  /*0bb0*/  MOV R9, 0x4 ;  /* 0x0000000400097802 */ /* 0x000fe20000000f00 */
[----:B------:R-:W-:Y:S01]  /*0bc0*/  IMAD.MOV.U32 R11, RZ, RZ, -0x1 ;  /* 0xffffffffff0b7424 */ /* 0x000fe200078e00ff */
[----:B------:R-:W-:-:S03]  /*0bd0*/  MOV R2, 0xbf0 ;  /* 0x00000bf000027802 */ /* 0x000fc60000000f00 */
[----:B------:R-:W-:Y:S05]  /*0be0*/  CALL.REL.NOINC `($__internal_132_$__cuda_sm70_shflsync_bfly_p) ;  /* 0x000002e000007944 */ /* 0x000fea0003c00000 */
[----:B01----:R-:W-:Y:S01]  /*0bf0*/  FADD.FTZ R10, R10, R6 ;  /* 0x000000060a0a7221 */ /* 0x003fe20000010000 */
[----:B------:R-:W-:Y:S01]  /*0c00*/  HFMA2.MMA R6, -RZ, RZ, 0, 1.847743988037109375e-06 ;  /* 0x0000001fff067435 */ /* 0x000fe200000001ff */
[----:B------:R-:W-:Y:S01]  /*0c10*/  MOV R9, 0x8 ;  /* 0x0000000800097802 */ /* 0x000fe20000000f00 */
[----:B------:R-:W-:Y:S01]  /*0c20*/  IMAD.MOV.U32 R11, RZ, RZ, -0x1 ;  /* 0xffffffffff0b7424 */ /* 0x000fe200078e00ff */
[----:B------:R-:W-:-:S03]  /*0c30*/  MOV R2, 0xc50 ;  /* 0x00000c5000027802 */ /* 0x000fc60000000f00 */
[----:B------:R-:W-:Y:S05]  /*0c40*/  CALL.REL.NOINC `($__internal_132_$__cuda_sm70_shflsync_bfly_p) ;  /* 0x0000028000007944 */ /* 0x000fea0003c00000 */
[----:B-1----:R-:W-:Y:S01]  /*0c50*/  FADD.FTZ R4, R10, R6 ;  /* 0x000000060a047221 */ /* 0x002fe20000010000 */
[----:B------:R-:W-:Y:S01]  /*0c60*/  HFMA2.MMA R6, -RZ, RZ, 0, 1.847743988037109375e-06 ;  /* 0x0000001fff067435 */ /* 0x000fe200000001ff */
[----:B0-----:R-:W-:Y:S01]  /*0c70*/  MOV R9, 0x10 ;  /* 0x0000001000097802 */ /* 0x001fe20000000f00 */
[----:B------:R-:W-:Y:S01]  /*0c80*/  IMAD.MOV.U32 R11, RZ, RZ, -0x1 ;  /* 0xffffffffff0b7424 */ /* 0x000fe200078e00ff */
[----:B------:R-:W-:-:S02]  /*0c90*/  MOV R2, 0xcc0 ;  /* 0x00000cc000027802 */ /* 0x000fc40000000f00 */
[----:B------:R-:W-:Y:S02]  /*0ca0*/  MOV R10, R4 ;  /* 0x00000004000a7202 */ /* 0x000fe40000000f00 */
[----:B------:R-:W-:Y:S05]  /*0cb0*/  CALL.REL.NOINC `($__internal_132_$__cuda_sm70_shflsync_bfly_p) ;  /* 0x0000021000007944 */ /* 0x000fea0003c00000 */
[----:B0-----:R-:W-:Y:S01]  /*0cc0*/  HFMA2.MMA R9, -RZ, RZ, 0, 5.9604644775390625e-08 ;  /* 0x00000001ff097435 */ /* 0x001fe200000001ff */
[----:B-1----:R-:W-:Y:S01]  /*0cd0*/  MOV R7, R6 ;  /* 0x0000000600077202 */ /* 0x002fe20000000f00 */
[----:B------:R-:W-:Y:S01]  /*0ce0*/  IMAD.MOV.U32 R10, RZ, RZ, R5 ;  /* 0x000000ffff0a7224 */ /* 0x000fe200078e0005 */
[----:B------:R-:W-:Y:S01]  /*0cf0*/  MOV R6, 0x1f ;  /* 0x0000001f00067802 */ /* 0x000fe20000000f00 */
[----:B------:R-:W-:Y:S01]  /*0d00*/  IMAD.MOV.U32 R11, RZ, RZ, -0x1 ;  /* 0xffffffffff0b7424 */ /* 0x000fe200078e00ff */
[----:B------:R-:W-:Y:S02]  /*0d10*/  MOV R2, 0xd30 ;  /* 0x00000d3000027802 */ /* 0x000fe40000000f00 */
[----:B------:R-:W-:Y:S05]  /*0d20*/  CALL.REL.NOINC `($__internal_132_$__cuda_sm70_shflsync_bfly_p) ;  /* 0x000001a000007944 */ /* 0x000fea0003c00000 */
[----:B0-----:R-:W-:Y:S01]  /*0d30*/  HFMA2.MMA R9, -RZ, RZ, 0, 1.1920928955078125e-07 ;  /* 0x00000002ff097435 */ /* 0x001fe200000001ff */
[----:B-1----:R-:W-:Y:S01]  /*0d40*/  FADD.FTZ R10, R5, R6 ;  /* 0x00000006050a7221 */ /* 0x002fe20000010000 */
[----:B------:R-:W-:Y:S01]  /*0d50*/  MOV R6, 0x1f ;  /* 0x0000001f00067802 */ /* 0x000fe20000000f00 */
[----:B------:R-:W-:Y:S01]  /*0d60*/  IMAD.MOV.U32 R11, RZ, RZ, -0x1 ;  /* 0xffffffffff0b7424 */ /* 0x000fe200078e00ff */
[----:B------:R-:W-:Y:S02]  /*0d70*/  MOV R2, 0xd90 ;  /* 0x00000d9000027802 */ /* 0x000fe40000000f00 */
[----:B------:R-:W-:Y:S05]  /*0d80*/  CALL.REL.NOINC `($__internal_132_$__cuda_sm70_shflsync_bfly_p) ;  /* 0x0000014000007944 */ /* 0x000fea0003c00000 */
[----:B0-----:R-:W-:Y:S01]  /*0d90*/  HFMA2.MMA R9, -RZ, RZ, 0, 2.384185791015625e-07 ;  /* 0x00000004ff097435 */ /* 0x001fe200000001ff */
[----:B-1----:R-:W-:Y:S01]  /*0da0*/  FADD.FTZ R10, R10, R6 ;  /* 0x000000060a0a7221 */ /* 0x002fe20000010000 */
[----:B------:R-:W-:Y:S01]  /*0db0*/  MOV R6, 0x1f ;  /* 0x0000001f00067802 */ /* 0x000fe20000000f00 */
[----:B------:R-:W-:Y:S01]  /*0dc0*/  IMAD.MOV.U32 R11, RZ, RZ, -0x1 ;  /* 0xffffffffff0b7424 */ /* 0x000fe200078e00ff */
[----:B------:R-:W-:-:S02]  /*0dd0*/  MOV R2, 0xdf0 ;  /* 0x00000df000027802 */ /* 0x000fc40000000f00 */
[----:B------:R-:W-:Y:S05]  /*0de0*/  CALL.REL.NOINC `($__internal_132_$__cuda_sm70_shflsync_bfly_p) ;  /* 0x000000e000007944 */ /* 0x000fea0003c00000 */
[----:B0-----:R-:W-:Y:S01]  /*0df0*/  HFMA2.MMA R9, -RZ, RZ, 0, 4.76837158203125e-07 ;  /* 0x00000008ff097435 */ /* 0x001fe200000001ff */
[----:B-1----:R-:W-:Y:S01]  /*0e00*/  FADD.FTZ R10, R10, R6 ;  /* 0x000000060a0a7221 */ /* 0x002fe20000010000 */
[----:B------:R-:W-:Y:S01]  /*0e10*/  MOV R6, 0x1f ;  /* 0x0000001f00067802 */ /* 0x000fe20000000f00 */
[----:B------:R-:W-:Y:S01]  /*0e20*/  IMAD.MOV.U32 R11, RZ, RZ, -0x1 ;  /* 0xffffffffff0b7424 */ /* 0x000fe200078e00ff */
[----:B------:R-:W-:-:S02]  /*0e30*/  MOV R2, 0xe50 ;  /* 0x00000e5000027802 */ /* 0x000fc40000000f00 */
[----:B------:R-:W-:Y:S05]  /*0e40*/  CALL.REL.NOINC `($__internal_132_$__cuda_sm70_shflsync_bfly_p) ;  /* 0x0000008000007944 */ /* 0x000fea0003c00000 */
[----:B0-----:R-:W-:Y:S01]  /*0e50*/  HFMA2.MMA R9, -RZ, RZ, 0, 9.5367431640625e-07 ;  /* 0x00000010ff097435 */ /* 0x001fe200000001ff */
[----:B-1----:R-:W-:Y:S01]  /*0e60*/  FADD.FTZ R10, R10, R6 ;  /* 0x000000060a0a7221 */ /* 0x002fe20000010000 */
[----:B------:R-:W-:Y:S01]  /*0e70*/  MOV R6, 0x1f ;  /* 0x0000001f00067802 */ /* 0x000fe20000000f00 */
[----:B------:R-:W-:Y:S01]  /*0e80*/  IMAD.MOV.U32 R11, RZ, RZ, -0x1 ;  /* 0xffffffffff0b7424 */ /* 0x000fe200078e00ff */
[----:B------:R-:W-:-:S02]  /*0e90*/  MOV R2, 0xeb0 ;  /* 0x00000eb000027802 */ /* 0x000fc40000000f00 */
[----:B------:R-:W-:Y:S05]  /*0ea0*/  CALL.REL.NOINC `($__internal_132_$__cuda_sm70_shflsync_bfly_p) ;  /* 0x0000002000007944 */ /* 0x000fea0003c00000 */
[----:B-1----:R-:W-:Y:S01]  /*0eb0*/  MOV R5, R6 ;  /* 0x0000000600057202 */ /* 0x002fe20000000f00 */
[----:B0-----:R-:W-:Y:S05]  /*0ec0*/  BRA `(.L_x_7927) ;  /* 0xfffffa5000007947 */ /* 0x001fea000383ffff */
        .weak           $__internal_132_$__cuda_sm70_shflsync_bfly_p
        .type           $__internal_132_$__cuda_sm70_shflsync_bfly_p,@function
        .size           $__internal_132_$__cuda_sm70_shflsync_bfly_p,(.L_x_11866 - $__internal_132_$__cuda_sm70_shflsync_bfly_p)
$__internal_132_$__cuda_sm70_shflsync_bfly_p:
[----:B------:R-:W-:Y:S01]  /*0ed0*/  HFMA2.MMA R3, -RZ, RZ, 0, 0 ;  /* 0x00000000ff037435 */ /* 0x000fe200000001ff */
[----:B------:R-:W-:Y:S04]  /*0ee0*/  WARPSYNC R11 ;  /* 0x0000000b00007348 */ /* 0x000fe80003800000 */
[----:B------:R0:W1:Y:S01]  /*0ef0*/  SHFL.BFLY PT, R6, R10, R9, R6 ;  /* 0x0c0000090a067389 */ /* 0x00006200000e0006 */
[----:B------:R-:W-:Y:S05]  /*0f00*/  RET.REL.NODEC R2 `(_ZN10layer_norm22ln_bwd_finalize_kernelINS_22Kernel_traits_finalizeILj8192E6__halfS2_fS2_fjLb0ELj1024ELj4ENS_18Kernel_traits_baseILj8192ES2_S2_fS2_fjLj1024EEEEELb0ELb1EEEvNS_9BwdParamsE) ;  /* 0xfffff0f002007950 */ /* 0x000fea0003c3ffff */
.L_x_7928:
        /* <DEDUP_REMOVED lines=15> */
.L_x_11866:


//--------------------- .text._ZN10layer_norm13ln_bwd_kernelINS_13Kernel_traitsI6__halfS2_fS2_fjLj8192ELj1ELj1ELj8ELj16ENS_18Kernel_traits_baseILj8192ES2_S2_fS2_fjLj256EEEEELb1ELb0ELb1ELb1EEEvNS_9BwdParamsE --------------------------
	.section	.text._ZN10layer_norm13ln_bwd_kernelINS_13Kernel_traitsI6__halfS2_fS2_fjLj8192ELj1ELj1ELj8ELj16ENS_18Kernel_traits_baseILj8192ES2_S2_fS2_fjLj256EEEEELb1ELb0ELb1ELb1EEEvNS_9BwdParamsE,"ax",@progbits
	.sectioninfo	@"SHI_REGISTERS=254"
	.align	128
        .global         _ZN10layer_norm13ln_bwd_kernelINS_13Kernel_traitsI6__halfS2_fS2_fjLj8192ELj1ELj1ELj8ELj16ENS_18Kernel_traits_baseILj8192ES2_S2_fS2_fjLj256EEEEELb1ELb0ELb1ELb1EEEvNS_9BwdParamsE
        .type           _ZN10layer_norm13ln_bwd_kernelINS_13Kernel_traitsI6__halfS2_fS2_fjLj8192ELj1ELj1ELj8ELj16ENS_18Kernel_traits_baseILj8192ES2_S2_fS2_fjLj256EEEEELb1ELb0ELb1ELb1EEEvNS_9BwdParamsE,@function
        .size           _ZN10layer_norm13ln_bwd_kernelINS_13Kernel_traitsI6__halfS2_fS2_fjLj8192ELj1ELj1ELj8ELj16ENS_18Kernel_traits_baseILj8192ES2_S2_fS2_fjLj256EEEEELb1ELb0ELb1ELb1EEEvNS_9BwdParamsE,(.L_x_11867 - _ZN10layer_norm13ln_bwd_kernelINS_13Kernel_traitsI6__halfS2_fS2_fjLj8192ELj1ELj1ELj8ELj16ENS_18Kernel_traits_baseILj8192ES2_S2_fS2_fjLj256EEEEELb1ELb0ELb1ELb1EEEvNS_9BwdParamsE)
        .other          _ZN10layer_norm13ln_bwd_kernelINS_13Kernel_traitsI6__halfS2_fS2_fjLj8192ELj1ELj1ELj8ELj16ENS_18Kernel_traits_baseILj8192ES2_S2_fS2_fjLj256EEEEELb1ELb0ELb1ELb1EEEvNS_9BwdParamsE,@"STO_CUDA_ENTRY STV_DEFAULT"
_ZN10layer_norm13ln_bwd_kernelINS_13Kernel_traitsI6__halfS2_fS2_fjLj8192ELj1ELj1ELj8ELj16ENS_18Kernel_traits_baseILj8192ES2_S2_fS2_fjLj256EEEEELb1ELb0ELb1ELb1EEEvNS_9BwdParamsE:
.text._ZN10layer_norm13ln_bwd_kernelINS_13Kernel_traitsI6__halfS2_fS2_fjLj8192ELj1ELj1ELj8ELj16ENS_18Kernel_traits_baseILj8192ES2_S2_fS2_fjLj256EEEEELb1ELb0ELb1ELb1EEEvNS_9BwdParamsE:
        /* <DEDUP_REMOVED lines=40> */
.L_x_7929:
        /* <DEDUP_REMOVED lines=74> */
.L_x_8000:
[----:B------:R-:W-:-:S05]  /*0720*/  MOV R144, 0x4 ;  /* 0x0000000400907802 */ /* 0x000fca0000000f00 */
        /* <DEDUP_REMOVED lines=25> */
[----:B0----5:R-:W-:Y:S01]  /*08c0*/  ISETP.GE.AND P3, PT, R197, 0x1, PT ;  /* 0x00000001c500780c */ /* 0x021fe20003f66270 */
[----:B------:R-:W-:Y:S01]  /*08d0*/  HFMA2.MMA R242, -RZ, RZ, 0, 0 ;  /* 0x00000000fff27435 */ /* 0x000fe200000001ff */
[----:B------:R-:W-:-:S04]  /*08e0*/  ISETP.NE.U32.AND P2, PT, RZ, c[0x0][0x218], PT ;  /* 0x00008600ff007a0c */ /* 0x000fc80003f45070 */
[----:B------:R-:W-:-:S07]  /*08f0*/  ISETP.NE.AND.EX P2, PT, RZ, c[0x0][0x21c], PT, P2 ;  /* 0x00008700ff007a0c */ /* 0x000fce0003f45320 */
[----:B------:R-:W-:-:S05]  /*0900*/  @P3 IADD3 R132, R197, -0x1, RZ ;  /* 0xffffffffc5843810 */ /* 0x000fca0007ffe0ff */
[----:B------:R-:W-:Y:S01]  /*0910*/  @P3 IMAD R132, R132, c[0x0][0x168], RZ ;  /* 0x00005a0084843a24 */ /* 0x000fe200078e02ff */
[----:B------:R-:W-:Y:S01]  /*0920*/  MOV R137, 0x8 ;  /* 0x0000000800897802 */ /* 0x000fe20000000f00 */
[----:B------:R0:W5:Y:S03]  /*0930*/  @P2 LDG.E.128 R88, [R240.64] ;  /* 0x00000004f0582981 */ /* 0x000166000c1e1d00 */
[----:B------:R-:W-:Y:S01]  /*0940*/  @P3 SHF.R.S32.HI R133, RZ, 0x1f, R132 ;  /* 0x0000001fff853819 */ /* 0x000fe20000011484 */
[----:B------:R0:W5:Y:S03]  /*0950*/  @P2 LDG.E.128 R92, [R240.64+0x10] ;  /* 0x00001004f05c2981 */ /* 0x000166000c1e1d00 */
[----:B------:R-:W-:Y:S01]  /*0960*/  @P3 LEA.HI R132, R133, R132, RZ, 0x3 ;  /* 0x0000008485843211 */ /* 0x000fe200078f18ff */
[----:B------:R1:W5:Y:S03]  /*0970*/  @P2 LDG.E.128 R96, [R238.64] ;  /* 0x00000004ee602981 */ /* 0x000366000c1e1d00 */
[----:B------:R-:W-:Y:S01]  /*0980*/  @P3 LEA.HI.SX32 R242, R132, R199, 0x1d ;  /* 0x000000c784f23211 */ /* 0x000fe200078feaff */
[----:B------:R1:W5:Y:S03]  /*0990*/  @P2 LDG.E.128 R100, [R238.64+0x10] ;  /* 0x00001004ee642981 */ /* 0x000366000c1e1d00 */
[C---:B------:R-:W-:Y:S01]  /*09a0*/  IADD3 R132, R242.reuse, 0x100, RZ ;  /* 0x00000100f2847810 */ /* 0x040fe20007ffe0ff */
[----:B------:R2:W5:Y:S01]  /*09b0*/  @P2 LDG.E.128 R104, [R236.64] ;  /* 0x00000004ec682981 */ /* 0x000562000c1e1d00 */
[----:B------:R-:W-:-:S02]  /*09c0*/  IADD3 R134, R242, 0x200, RZ ;  /* 0x00000200f2867810 */ /* 0x000fc40007ffe0ff */
[C---:B------:R-:W-:Y:S01]  /*09d0*/  IADD3 R133, R242.reuse, 0x300, RZ ;  /* 0x00000300f2857810 */ /* 0x040fe20007ffe0ff */
[-C--:B------:R-:W-:Y:S01]  /*09e0*/  IMAD.WIDE.U32 R242, R242, R137.reuse, c[0x0][0x190] ;  /* 0x00006400f2f27625 */ /* 0x080fe200078e0089 */
[----:B------:R2:W5:Y:S03]  /*09f0*/  @P2 LDG.E.128 R108, [R236.64+0x10] ;  /* 0x00001004ec6c2981 */ /* 0x000566000c1e1d00 */
[-C--:B0-----:R-:W-:Y:S01]  /*0a00*/  IMAD.WIDE.U32 R240, R132, R137.reuse, c[0x0][0x190] ;  /* 0x0000640084f07625 */ /* 0x081fe200078e0089 */
[----:B------:R0:W5:Y:S03]  /*0a10*/  @P2 LDG.E.128 R112, [R234.64] ;  /* 0x00000004ea702981 */ /* 0x000166000c1e1d00 */
[-C--:B------:R-:W-:Y:S01]  /*0a20*/  IMAD.WIDE.U32 R134, R134, R137.reuse, c[0x0][0x190] ;  /* 0x0000640086867625 */ /* 0x080fe200078e0089 */
[----:B------:R0:W5:Y:S03]  /*0a30*/  @P2 LDG.E.128 R116, [R234.64+0x10] ;  /* 0x00001004ea742981 */ /* 0x000166000c1e1d00 */
[----:B------:R-:W-:Y:S01]  /*0a40*/  IMAD.WIDE.U32 R132, R133, R137, c[0x0][0x190] ;  /* 0x0000640085847625 */ /* 0x000fe200078e0089 */
[----:B------:R-:W5:Y:S04]  /*0a50*/  LDG.E.64 R242, [R242.64] ;  /* 0x00000004f2f27981 */ /* 0x000f68000c1e1b00 */
[----:B------:R-:W5:Y:S04]  /*0a60*/  LDG.E.64 R240, [R240.64] ;  /* 0x00000004f0f07981 */ /* 0x000f68000c1e1b00 */
[----:B-1----:R0:W5:Y:S04]  /*0a70*/  LDG.E.64 R238, [R134.64] ;  /* 0x0000000486ee7981 */ /* 0x002168000c1e1b00 */
[----:B--2---:R0:W5:Y:S01]  /*0a80*/  LDG.E.64 R236, [R132.64] ;  /* 0x0000000484ec7981 */ /* 0x004162000c1e1b00 */
[----:B------:R-:W-:Y:S01]  /*0a90*/  CS2R R136, SRZ ;  /* 0x0000000000887805 */ /* 0x000fe2000001ff00 */
[----:B------:R-:W-:Y:S05]  /*0aa0*/  BRA `(.L_x_7933) ;  /* 0x000013d000007947 */ /* 0x000fea0003800000 */
.L_x_7932:
[----:B0-----:R-:W-:Y:S01]  /*0ab0*/  IADD3 R132, R136, -0x1, RZ ;  /* 0xffffffff88847810 */ /* 0x001fe20007ffe0ff */
[----:B------:R0:W2:Y:S04]  /*0ac0*/  LDG.E R208, [R144.64] ;  /* 0x0000000490d07981 */ /* 0x0000a8000c1e1900 */
[----:B------:R-:W-:Y:S01]  /*0ad0*/  IMAD R132, R132, c[0x0][0x168], RZ ;  /* 0x00005a0084847a24 */ /* 0x000fe200078e02ff */
[----:B------:R-:W-:-:S04]  /*0ae0*/  HFMA2.MMA R173, -RZ, RZ, 0, 9.5367431640625e-07 ;  /* 0x00000010ffad7435 */ /* 0x000fc800000001ff */
[----:B------:R-:W-:-:S04]  /*0af0*/  SHF.R.S32.HI R133, RZ, 0x1f, R132 ;  /* 0x0000001fff857819 */ /* 0x000fc80000011484 */
[----:B------:R-:W-:-:S04]  /*0b00*/  LEA.HI R132, R133, R132, RZ, 0x3 ;  /* 0x0000008485847211 */ /* 0x000fc800078f18ff */
        /* <DEDUP_REMOVED lines=30> */
[----:B------:R-:W-:Y:S01]  /*0cf0*/  @P3 LEA.HI R204, R205, R204, RZ, 0x3 ;  /* 0x000000cccdcc3211 */ /* 0x000fe200078f18ff */
[----:B------:R-:W-:Y:S01]  /*0d00*/  HFMA2.MMA R205, -RZ, RZ, 0, 4.76837158203125e-07 ;  /* 0x00000008ffcd7435 */ /* 0x000fe200000001ff */
[----:B------:R-:W-:Y:S02]  /*0d10*/  MOV R242, RZ ;  /* 0x000000ff00f27202 */ /* 0x000fe40000000f00 */
[----:B------:R-:W-:Y:S01]  /*0d20*/  @P3 LEA.HI.SX32 R242, R204, R199, 0x1d ;  /* 0x000000c7ccf23211 */ /* 0x000fe200078feaff */
[----:B------:R0:W5:Y:S03]  /*0d30*/  @P2 LDG.E.128 R88, [R240.64] ;  /* 0x00000004f0582981 */ /* 0x000166000c1e1d00 */
[C---:B------:R-:W-:Y:S01]  /*0d40*/  IADD3 R199, R242.reuse, 0x100, RZ ;  /* 0x00000100f2c77810 */ /* 0x040fe20007ffe0ff */
        /* <DEDUP_REMOVED lines=21> */
[--C-:B----4-:R-:W-:Y:S01]  /*0ea0*/  HADD2.F32 R201, -RZ, R136.reuse.H0_H0 ;  /* 0x20000088ffc97230 */ /* 0x110fe20000004100 */
[C---:B0-----:R-:W-:Y:S01]  /*0eb0*/  FADD.FTZ R205, -R200.reuse, R140 ;  /* 0x0000008cc8cd7221 */ /* 0x041fe20000010100 */
[--C-:B------:R-:W-:Y:S01]  /*0ec0*/  HADD2.F32 R199, -RZ, R137.reuse.H0_H0 ;  /* 0x20000089ffc77230 */ /* 0x100fe20000004100 */
[C---:B------:R-:W-:Y:S01]  /*0ed0*/  FADD.FTZ R232, -R200.reuse, R170 ;  /* 0x000000aac8e87221 */ /* 0x040fe20000010100 */
[----:B------:R-:W-:Y:S01]  /*0ee0*/  HADD2.F32 R136, -RZ, R136.H1_H1 ;  /* 0x30000088ff887230 */ /* 0x000fe20000004100 */
[C---:B------:R-:W-:Y:S02]  /*0ef0*/  FADD.FTZ R244, -R200.reuse, R171 ;  /* 0x000000abc8f47221 */ /* 0x040fe40000010100 */
[C---:B------:R-:W-:Y:S01]  /*0f00*/  FADD.FTZ R229, -R200.reuse, R134 ;  /* 0x00000086c8e57221 */ /* 0x040fe20000010100 */
[----:B------:R-:W-:Y:S01]  /*0f10*/  HADD2.F32 R134, -RZ, R137.H1_H1 ;  /* 0x30000089ff867230 */ /* 0x000fe20000004100 */
[----:B------:R-:W-:-:S02]  /*0f20*/  FADD.FTZ R233, -R200, R132 ;  /* 0x00000084c8e97221 */ /* 0x000fc40000010100 */
[C---:B------:R-:W-:Y:S01]  /*0f30*/  FADD.FTZ R231, -R200.reuse, R133 ;  /* 0x00000085c8e77221 */ /* 0x040fe20000010100 */
[----:B------:R-:W-:Y:S01]  /*0f40*/  HADD2.F32 R133, -RZ, R139.H0_H0 ;  /* 0x2000008bff857230 */ /* 0x000fe20000004100 */
[C---:B------:R-:W-:Y:S01]  /*0f50*/  FADD.FTZ R203, -R200.reuse, R135 ;  /* 0x00000087c8cb7221 */ /* 0x040fe20000010100 */
[--C-:B------:R-:W-:Y:S01]  /*0f60*/  HADD2.F32 R137, -RZ, R151.reuse.H0_H0 ;  /* 0x20000097ff897230 */ /* 0x100fe20000004100 */
[C---:B------:R-:W-:Y:S01]  /*0f70*/  FADD.FTZ R202, -R200.reuse, R155 ;  /* 0x0000009bc8ca7221 */ /* 0x040fe20000010100 */
[----:B------:R-:W-:Y:S01]  /*0f80*/  HADD2.F32 R140, -RZ, R151.H1_H1 ;  /* 0x30000097ff8c7230 */ /* 0x000fe20000004100 */
[C---:B------:R-:W-:Y:S01]  /*0f90*/  FADD.FTZ R247, -R200.reuse, R152 ;  /* 0x00000098c8f77221 */ /* 0x040fe20000010100 */
[----:B------:R-:W-:Y:S01]  /*0fa0*/  HADD2.F32 R132, -RZ, R139.H1_H1 ;  /* 0x3000008bff847230 */ /* 0x000fe20000004100 */
[----:B------:R-:W-:Y:S02]  /*0fb0*/  FADD.FTZ R230, -R200, R169 ;  /* 0x000000a9c8e67221 */ /* 0x000fe40000010100 */
[----:B------:R-:W-:-:S02]  /*0fc0*/  FMUL.FTZ R151, R2, R209 ;  /* 0x000000d102977220 */ /* 0x000fc40000410000 */
[C---:B------:R-:W-:Y:S01]  /*0fd0*/  FMUL.FTZ R171, R2.reuse, R232 ;  /* 0x000000e802ab7220 */ /* 0x040fe20000410000 */
[--C-:B------:R-:W-:Y:S01]  /*0fe0*/  HADD2.F32 R213, -RZ, R160.reuse.H0_H0 ;  /* 0x200000a0ffd57230 */ /* 0x100fe20000004100 */
[----:B------:R-:W-:Y:S01]  /*0ff0*/  FMUL.FTZ R152, R2, R211 ;  /* 0x000000d302987220 */ /* 0x000fe20000410000 */
[----:B------:R-:W-:Y:S01]  /*1000*/  HADD2.F32 R214, -RZ, R160.H1_H1 ;  /* 0x300000a0ffd67230 */ /* 0x000fe20000004100 */
[----:B------:R-:W-:Y:S01]  /*1010*/  FMUL.FTZ R232, R192, R201 ;  /* 0x000000c9c0e87220 */ /* 0x000fe20000410000 */
[--C-:B------:R-:W-:Y:S01]  /*1020*/  HADD2.F32 R143, -RZ, R148.reuse.H0_H0 ;  /* 0x20000094ff8f7230 */ /* 0x100fe20000004100 */
[----:B------:R-:W-:Y:S01]  /*1030*/  FADD.FTZ R235, -R200, R146 ;  /* 0x00000092c8eb7221 */ /* 0x000fe20000010100 */
[----:B------:R-:W-:Y:S01]  /*1040*/  HADD2.F32 R146, -RZ, R148.H1_H1 ;  /* 0x30000094ff927230 */ /* 0x000fe20000004100 */
        /* <DEDUP_REMOVED lines=12> */
[--C-:B------:R-:W-:Y:S01]  /*1110*/  HADD2.F32 R227, -RZ, R175.reuse.H0_H0 ;  /* 0x200000afffe37230 */ /* 0x100fe20000004100 */
[----:B------:R-:W-:Y:S01]  /*1120*/  FMUL.FTZ R231, R2, R231 ;  /* 0x000000e702e77220 */ /* 0x000fe20000410000 */
[----:B------:R-:W-:Y:S01]  /*1130*/  HADD2.F32 R234, -RZ, R175.H1_H1 ;  /* 0x300000afffea7230 */ /* 0x000fe20000004100 */
[----:B------:R-:W-:Y:S01]  /*1140*/  FFMA.FTZ R132, R233, R232, RZ ;  /* 0x000000e8e9847223 */ /* 0x000fe200000100ff */
[--C-:B------:R-:W-:Y:S01]  /*1150*/  HADD2.F32 R225, -RZ, R174.reuse.H0_H0 ;  /* 0x200000aeffe17230 */ /* 0x100fe20000004100 */
[----:B------:R-:W-:Y:S01]  /*1160*/  FADD.FTZ R175, -R200, R178 ;  /* 0x000000b2c8af7221 */ /* 0x000fe20000010100 */
[----:B------:R-:W-:Y:S01]  /*1170*/  HADD2.F32 R226, -RZ, R174.H1_H1 ;  /* 0x300000aeffe27230 */ /* 0x000fe20000004100 */
[----:B------:R-:W-:-:S02]  /*1180*/  FMUL.FTZ R178, R190, R199 ;  /* 0x000000c7beb27220 */ /* 0x000fc40000410000 */
[----:B------:R-:W-:Y:S02]  /*1190*/  FADD.FTZ R133, R133, R230 ;  /* 0x000000e685857221 */ /* 0x000fe40000010000 */
[----:B------:R-:W-:Y:S02]  /*11a0*/  FADD.FTZ R174, -R200, R177 ;  /* 0x000000b1c8ae7221 */ /* 0x000fe40000010100 */
[----:B------:R-:W-:Y:S02]  /*11b0*/  FMUL.FTZ R229, R2, R229 ;  /* 0x000000e502e57220 */ /* 0x000fe40000410000 */
[----:B------:R-:W-:Y:S01]  /*11c0*/  FFMA.FTZ R132, R231, R230, R132 ;  /* 0x000000e6e7847223 */ /* 0x000fe20000010084 */
[----:B------:R-:W-:Y:S01]  /*11d0*/  HADD2.F32 R135, -RZ, R138.H0_H0 ;  /* 0x2000008aff877230 */ /* 0x000fe20000004100 */
[----:B------:R-:W-:Y:S02]  /*11e0*/  FADD.FTZ R177, -R200, R179 ;  /* 0x000000b3c8b17221 */ /* 0x000fe40000010100 */
[----:B------:R-:W-:-:S02]  /*11f0*/  FFMA.FTZ R27, R148, R134, R27 ;  /* 0x00000086941b7223 */ /* 0x000fc4000001001b */
[----:B------:R-:W-:Y:S02]  /*1200*/  FADD.FTZ R71, R71, R134 ;  /* 0x0000008647477221 */ /* 0x000fe40000010000 */
[----:B------:R-:W-:Y:S02]  /*1210*/  FMUL.FTZ R179, R189, R134 ;  /* 0x00000086bdb37220 */ /* 0x000fe40000410000 */
[----:B------:R-:W-:Y:S01]  /*1220*/  FADD.FTZ R134, R133, R178 ;  /* 0x000000b285867221 */ /* 0x000fe20000010000 */
[--C-:B------:R-:W-:Y:S01]  /*1230*/  HADD2.F32 R223, -RZ, R173.reuse.H0_H0 ;  /* 0x200000adffdf7230 */ /* 0x100fe20000004100 */
[----:B------:R-:W-:Y:S01]  /*1240*/  FFMA.FTZ R132, R229, R178, R132 ;  /* 0x000000b2e5847223 */ /* 0x000fe20000010084 */
[----:B------:R-:W-:Y:S01]  /*1250*/  HADD2.F32 R224, -RZ, R173.H1_H1 ;  /* 0x300000adffe07230 */ /* 0x000fe20000004100 */
[C---:B-1----:R-:W-:Y:S01]  /*1260*/  FADD.FTZ R207, -R200.reuse, R141 ;  /* 0x0000008dc8cf7221 */ /* 0x042fe20000010100 */
        /* <DEDUP_REMOVED lines=22> */
[--C-:B------:R-:W-:Y:S01]  /*13d0*/  HADD2.F32 R139, -RZ, R150.reuse.H0_H0 ;  /* 0x20000096ff8b7230 */ /* 0x100fe20000004100 */
[----:B------:R-:W-:Y:S01]  /*13e0*/  FFMA.FTZ R24, R233, R201, R24 ;  /* 0x000000c9e9187223 */ /* 0x000fe20000010018 */
[----:B------:R-:W-:Y:S01]  /*13f0*/  HADD2.F32 R142, -RZ, R150.H1_H1 ;  /* 0x30000096ff8e7230 */ /* 0x000fe20000004100 */
        /* <DEDUP_REMOVED lines=8> */
[--C-:B------:R-:W-:Y:S01]  /*1480*/  HADD2.F32 R215, -RZ, R161.reuse.H0_H0 ;  /* 0x200000a1ffd77230 */ /* 0x100fe20000004100 */
[----:B------:R-:W-:Y:S01]  /*1490*/  FFMA.FTZ R132, R151, R202, R132 ;  /* 0x000000ca97847223 */ /* 0x000fe20000010084 */
[----:B------:R-:W-:Y:S01]  /*14a0*/  HADD2.F32 R216, -RZ, R161.H1_H1 ;  /* 0x300000a1ffd87230 */ /* 0x000fe20000004100 */
        /* <DEDUP_REMOVED lines=9> */
[--C-:B------:R-:W-:Y:S01]  /*1540*/  HADD2.F32 R147, -RZ, R162.reuse.H0_H0 ;  /* 0x200000a2ff937230 */ /* 0x100fe20000004100 */
[----:B------:R-:W-:Y:S01]  /*1550*/  FADD.FTZ R64, R64, R135 ;  /* 0x0000008740407221 */ /* 0x000fe20000010000 */
[----:B------:R-:W-:Y:S01]  /*1560*/  HADD2.F32 R218, -RZ, R162.H1_H1 ;  /* 0x300000a2ffda7230 */ /* 0x000fe20000004100 */
        /* <DEDUP_REMOVED lines=10> */
[--C-:B------:R-:W-:Y:S02]  /*1610*/  HADD2.F32 R145, -RZ, R163.reuse.H0_H0 ;  /* 0x200000a3ff917230 */ /* 0x100fe40000004100 */
[----:B------:R-:W-:Y:S01]  /*1620*/  HADD2.F32 R220, -RZ, R163.H1_H1 ;  /* 0x300000a3ffdc7230 */ /* 0x000fe20000004100 */
        /* <DEDUP_REMOVED lines=133> */
.L_x_7933:
[----:B------:R-:W-:Y:S05]  /*1e80*/  BSYNC B0 ;  /* 0x0000000000007941 */ /* 0x000fea0003800000 */
.L_x_7931:
[----:B------:R-:W-:Y:S02]  /*1e90*/  LOP3.LUT P3, RZ, R3, 0xff, RZ, 0xc0, !PT ;  /* 0x000000ff03ff7812 */ /* 0x000fe4000786c0ff */
[----:B0-----:R-:W-:Y:S02]  /*1ea0*/  SHF.R.U32.HI R134, RZ, 0x5, R194 ;  /* 0x00000005ff867819 */ /* 0x001fe400000116c2 */
[----:B-----5:R-:W-:Y:S02]  /*1eb0*/  MOV R132, R242 ;  /* 0x000000f200847202 */ /* 0x020fe40000000f00 */
[----:B------:R-:W-:-:S02]  /*1ec0*/  MOV R133, R240 ;  /* 0x000000f000857202 */ /* 0x000fc40000000f00 */
[----:B------:R-:W-:Y:S02]  /*1ed0*/  MOV R135, R238 ;  /* 0x000000ee00877202 */ /* 0x000fe40000000f00 */
[----:B------:R-:W-:Y:S02]  /*1ee0*/  MOV R138, R236 ;  /* 0x000000ec008a7202 */ /* 0x000fe40000000f00 */
[----:B------:R-:W-:Y:S02]  /*1ef0*/  LOP3.LUT R245, R134, 0x7fffff8, RZ, 0xc0, !PT ;  /* 0x07fffff886f57812 */ /* 0x000fe400078ec0ff */
[----:B------:R-:W-:Y:S02]  /*1f00*/  LOP3.LUT P2, RZ, R194, 0x1f, RZ, 0xc0, !PT ;  /* 0x0000001fc2ff7812 */ /* 0x000fe4000784c0ff */
[----:B------:R-:W-:Y:S02]  /*1f10*/  PRMT R244, R132, 0x7610, R244 ;  /* 0x0000761084f47816 */ /* 0x000fe400000000f4 */
[----:B------:R-:W-:-:S02]  /*1f20*/  PRMT R199, R133, 0x7610, R199 ;  /* 0x0000761085c77816 */ /* 0x000fc400000000c7 */
[----:B------:R-:W-:Y:S02]  /*1f30*/  PRMT R234, R135, 0x7610, R234 ;  /* 0x0000761087ea7816 */ /* 0x000fe400000000ea */
[----:B------:R-:W-:Y:S02]  /*1f40*/  PRMT R235, R138, 0x7610, R235 ;  /* 0x000076108aeb7816 */ /* 0x000fe400000000eb */
[----:B------:R-:W-:Y:S01]  /*1f50*/  @!P3 IADD3 R245, R245, 0x8, RZ ;  /* 0x00000008f5f5b810 */ /* 0x000fe20007ffe0ff */
[----:B------:R-:W-:Y:S05]  /*1f60*/  BRA.DIV ~URZ, `(.L_x_7934) ;  /* 0x00002dc27f007947 */ /* 0x000fea000b800000 */
[----:B------:R0:W1:Y:S02]  /*1f70*/  SHFL.DOWN PT, R135, R136, 0x10, 0x1f ;  /* 0x0a001f0088877f89 */ /* 0x00006400000e0000 */
.L_x_8001:
        /* <DEDUP_REMOVED lines=18> */
.L_x_8002:
        /* <DEDUP_REMOVED lines=27> */
[----:B------:R-:W-:Y:S01]  /*2250*/  FADD.FTZ R132, R132, R137 ;  /* 0x0000008984847221 */ /* 0x000fe20000010000 */
[----:B------:R-:W-:Y:S01]  /*2260*/  @P2 MOV R137, 0x20 ;  /* 0x0000002000892802 */ /* 0x000fe20000000f00 */
        /* <DEDUP_REMOVED lines=19> */
[----:B------:R-:W-:-:S03]  /*23a0*/  @P2 IMAD.WIDE.U32 R136, R198, R137, c[0x0][0x258] ;  /* 0x00009600c6882625 */ /* 0x000fc600078e0089 */
[----:B------:R-:W-:Y:S01]  /*23b0*/  FSEL R138, R138, RZ, !P6 ;  /* 0x000000ff8a8a7208 */ /* 0x000fe20007000000 */
        /* <DEDUP_REMOVED lines=8> */
.L_x_7937:
[----:B------:R-:W-:Y:S05]  /*2440*/  BSYNC B0 ;  /* 0x0000000000007941 */ /* 0x000fea0003800000 */
.L_x_7936:
        /* <DEDUP_REMOVED lines=8> */
.L_x_7939:
[----:B------:R-:W-:Y:S05]  /*24d0*/  BSYNC B0 ;  /* 0x0000000000007941 */ /* 0x000fea0003800000 */
.L_x_7938:
        /* <DEDUP_REMOVED lines=8> */
.L_x_7941:
[----:B------:R-:W-:Y:S05]  /*2560*/  BSYNC B0 ;  /* 0x0000000000007941 */ /* 0x000fea0003800000 */
.L_x_7940:
        /* <DEDUP_REMOVED lines=8> */
.L_x_7943:
[----:B------:R-:W-:Y:S05]  /*25f0*/  BSYNC B0 ;  /* 0x0000000000007941 */ /* 0x000fea0003800000 */
.L_x_7942:
        /* <DEDUP_REMOVED lines=31> */
.L_x_7945:
[----:B------:R-:W-:Y:S05]  /*27f0*/  BSYNC B0 ;  /* 0x0000000000007941 */ /* 0x000fea0003800000 */
.L_x_7944:
        /* <DEDUP_REMOVED lines=15> */
.L_x_7947:
[----:B------:R-:W-:Y:S05]  /*28f0*/  BSYNC B0 ;  /* 0x0000000000007941 */ /* 0x000fea0003800000 */
.L_x_7946:
        /* <DEDUP_REMOVED lines=15> */
.L_x_7949:
[----:B------:R-:W-:Y:S05]  /*29f0*/  BSYNC B0 ;  /* 0x0000000000007941 */ /* 0x000fea0003800000 */
.L_x_7948:
        /* <DEDUP_REMOVED lines=13> */
.L_x_7951:
[----:B------:R-:W-:Y:S05]  /*2ad0*/  BSYNC B0 ;  /* 0x0000000000007941 */ /* 0x000fea0003800000 */
.L_x_7950:
[----:B------:R-:W-:Y:S01]  /*2ae0*/  @P3 F2FP.PACK_AB R141, RZ, R141 ;  /* 0x0000008dff8d323e */ /* 0x000fe200000000ff */
[----:B------:R-:W-:Y:S01]  /*2af0*/  BSSY B0, `(.L_x_7952) ;  /* 0x0000034000007945 */ /* 0x000fe20003800000 */
[----:B------:R-:W-:Y:S02]  /*2b00*/  @P3 IADD3 R197, R197, -0x1, RZ ;  /* 0xffffffffc5c53810 */ /* 0x000fe40007ffe0ff */
[----:B------:R-:W-:Y:S02]  /*2b10*/  @P3 F2FP.PACK_AB R132, RZ, R132 ;  /* 0x00000084ff84323e */ /* 0x000fe400000000ff */
[----:B------:R-:W-:Y:S01]  /*2b20*/  @P3 PRMT R128, R141, 0x7610, R128 ;  /* 0x000076108d803816 */ /* 0x000fe20000000080 */
[----:B------:R-:W-:Y:S01]  /*2b30*/  @P3 IMAD R197, R197, c[0x0][0x168], RZ ;  /* 0x00005a00c5c53a24 */ /* 0x000fe200078e02ff */
[----:B------:R-:W-:Y:S02]  /*2b40*/  @P3 F2FP.PACK_AB R133, RZ, R133 ;  /* 0x00000085ff85323e */ /* 0x000fe400000000ff */
[----:B------:R-:W-:Y:S01]  /*2b50*/  @P3 PRMT R128, R128, 0x5410, R132 ;  /* 0x0000541080803816 */ /* 0x000fe20000000084 */
[----:B------:R-:W-:Y:S01]  /*2b60*/  @P3 FMUL.FTZ R132, R143, c[0x0][0x1ec] ;  /* 0x00007b008f843a20 */ /* 0x000fe20000410000 */
[----:B------:R-:W-:-:S02]  /*2b70*/  @P3 F2FP.PACK_AB R144, RZ, R144 ;  /* 0x00000090ff90323e */ /* 0x000fc400000000ff */
        /* <DEDUP_REMOVED lines=10> */
[----:B------:R-:W-:Y:S02]  /*2c20*/  @P3 F2FP.PACK_AB R145, RZ, R145 ;  /* 0x00000091ff91323e */ /* 0x000fe400000000ff */
[----:B------:R-:W-:Y:S02]  /*2c30*/  SEL R133, R134, R125, P4 ;  /* 0x0000007d86857207 */ /* 0x000fe40002000000 */
[----:B------:R-:W-:Y:S02]  /*2c40*/  @P3 LOP3.LUT R147, R194, 0xff, RZ, 0xc0, !PT ;  /* 0x000000ffc2933812 */ /* 0x000fe400078ec0ff */
[----:B------:R-:W-:Y:S02]  /*2c50*/  SEL R134, R143, R126, P4 ;  /* 0x0000007e8f867207 */ /* 0x000fe40002000000 */
[----:B------:R-:W-:Y:S02]  /*2c60*/  @P3 FSEL R144, R144, RZ, P5 ;  /* 0x000000ff90903208 */ /* 0x000fe40002800000 */
[----:B------:R-:W-:-:S02]  /*2c70*/  @P3 F2FP.PACK_AB R143, RZ, R141 ;  /* 0x0000008dff8f323e */ /* 0x000fc400000000ff */
[----:B------:R-:W-:Y:S02]  /*2c80*/  @P3 PRMT R130, R145, 0x7610, R130 ;  /* 0x0000761091823816 */ /* 0x000fe40000000082 */
[----:B------:R-:W-:Y:S02]  /*2c90*/  @P3 LEA.HI.SX32 R142, R176, R147, 0x1d ;  /* 0x00000093b08e3211 */ /* 0x000fe400078feaff */
[----:B------:R-:W-:Y:S02]  /*2ca0*/  @P3 MOV R145, 0x10 ;  /* 0x0000001000913802 */ /* 0x000fe40000000f00 */
[----:B------:R-:W-:Y:S02]  /*2cb0*/  @P3 F2FP.PACK_AB R146, RZ, R146 ;  /* 0x00000092ff92323e */ /* 0x000fe400000000ff */
[----:B------:R-:W-:Y:S02]  /*2cc0*/  @P3 F2FP.PACK_AB R144, RZ, R144 ;  /* 0x00000090ff90323e */ /* 0x000fe400000000ff */
        /* <DEDUP_REMOVED lines=22> */
.L_x_7953:
[----:B------:R-:W-:Y:S05]  /*2e30*/  BSYNC B0 ;  /* 0x0000000000007941 */ /* 0x000fea0003800000 */
.L_x_7952:
        /* <DEDUP_REMOVED lines=8> */
.L_x_7955:
[----:B------:R-:W-:Y:S05]  /*2ec0*/  BSYNC B0 ;  /* 0x0000000000007941 */ /* 0x000fea0003800000 */
.L_x_7954:
[----:B------:R-:W-:Y:S01]  /*2ed0*/  @!P1 ISETP.NE.U32.AND P6, PT, RZ, c[0x0][0x218], PT ;  /* 0x00008600ff009a0c */ /* 0x000fe20003fc5070 */
[----:B------:R-:W-:Y:S01]  /*2ee0*/  BSSY B0, `(.L_x_7956) ;  /* 0x000000f000007945 */ /* 0x000fe20003800000 */
[----:B------:R-:W-:Y:S02]  /*2ef0*/  @P2 MOV R197, 0x20 ;  /* 0x0000002000c52802 */ /* 0x000fe40000000f00 */
[----:B------:R-:W-:Y:S02]  /*2f00*/  @!P1 ISETP.NE.AND.EX P6, PT, RZ, c[0x0][0x21c], PT, P6 ;  /* 0x00008700ff009a0c */ /* 0x000fe40003fc5360 */
[----:B------:R-:W-:Y:S01]  /*2f10*/  @!P1 ISETP.NE.AND.EX P5, PT, RZ, c[0x0][0x21c], PT, P5 ;  /* 0x00008700ff009a0c */ /* 0x000fe20003fa5350 */
[----:B------:R-:W-:Y:S01]  /*2f20*/  @P2 IMAD.WIDE.U32 R196, R196, R197, c[0x0][0x258] ;  /* 0x00009600c4c42625 */ /* 0x000fe200078e00c5 */
[----:B0-----:R-:W-:Y:S02]  /*2f30*/  SEL R132, R143, R120, P4 ;  /* 0x000000788f847207 */ /* 0x001fe40002000000 */
        /* <DEDUP_REMOVED lines=9> */
.L_x_7957:
[----:B------:R-:W-:Y:S05]  /*2fd0*/  BSYNC B0 ;  /* 0x0000000000007941 */ /* 0x000fea0003800000 */
.L_x_7956:
        /* <DEDUP_REMOVED lines=10> */
.L_x_7959:
[----:B------:R-:W-:Y:S05]  /*3080*/  BSYNC B0 ;  /* 0x0000000000007941 */ /* 0x000fea0003800000 */
.L_x_7958:
        /* <DEDUP_REMOVED lines=22> */
.L_x_7961:
[----:B0-----:R-:W-:Y:S05]  /*31f0*/  BSYNC B0 ;  /* 0x0000000000007941 */ /* 0x001fea0003800000 */
.L_x_7960:
        /* <DEDUP_REMOVED lines=8> */
.L_x_7963:
[----:B------:R-:W-:Y:S05]  /*3280*/  BSYNC B0 ;  /* 0x0000000000007941 */ /* 0x000fea0003800000 */
.L_x_7962:
        /* <DEDUP_REMOVED lines=8> */
.L_x_7965:
[----:B------:R-:W-:Y:S05]  /*3310*/  BSYNC B0 ;  /* 0x0000000000007941 */ /* 0x000fea0003800000 */
.L_x_7964:
        /* <DEDUP_REMOVED lines=8> */
.L_x_7967:
[----:B------:R-:W-:Y:S05]  /*33a0*/  BSYNC B0 ;  /* 0x0000000000007941 */ /* 0x000fea0003800000 */
.L_x_7966:
        /* <DEDUP_REMOVED lines=47> */
.L_x_7969:
[----:B------:R-:W-:Y:S05]  /*36a0*/  BSYNC B0 ;  /* 0x0000000000007941 */ /* 0x000fea0003800000 */
.L_x_7968:
        /* <DEDUP_REMOVED lines=15> */
.L_x_7971:
[----:B------:R-:W-:Y:S05]  /*37a0*/  BSYNC B0 ;  /* 0x0000000000007941 */ /* 0x000fea0003800000 */
.L_x_7970:
        /* <DEDUP_REMOVED lines=15> */
.L_x_7973:
[----:B------:R-:W-:Y:S05]  /*38a0*/  BSYNC B0 ;  /* 0x0000000000007941 */ /* 0x000fea0003800000 */
.L_x_7972:
        /* <DEDUP_REMOVED lines=15> */
.L_x_7975:
[----:B------:R-:W-:Y:S05]  /*39a0*/  BSYNC B0 ;  /* 0x0000000000007941 */ /* 0x000fea0003800000 */
.L_x_7974:
        /* <DEDUP_REMOVED lines=15> */
.L_x_7977:
[----:B------:R-:W-:Y:S05]  /*3aa0*/  BSYNC B0 ;  /* 0x0000000000007941 */ /* 0x000fea0003800000 */
.L_x_7976:
        /* <DEDUP_REMOVED lines=15> */
.L_x_7979:
[----:B------:R-:W-:Y:S05]  /*3ba0*/  BSYNC B0 ;  /* 0x0000000000007941 */ /* 0x000fea0003800000 */
.L_x_7978:
        /* <DEDUP_REMOVED lines=15> */
.L_x_7981:
[----:B------:R-:W-:Y:S05]  /*3ca0*/  BSYNC B0 ;  /* 0x0000000000007941 */ /* 0x000fea0003800000 */
.L_x_7980:
[----:B------:R-:W-:Y:S01]  /*3cb0*/  @!P1 ISETP.NE.U32.AND P6, PT, RZ, c[0x0][0x218], PT ;  /* 0x00008600ff009a0c */ /* 0x000fe20003fc5070 */
[----:B------:R-:W-:Y:S01]  /*3cc0*/  BSSY B0, `(.L_x_7982) ;  /* 0x000000e000007945 */ /* 0x000fe20003800000 */
[----:B------:R-:W-:Y:S02]  /*3cd0*/  @P3 FSEL R145, R145, RZ, P5 ;  /* 0x000000ff91913208 */ /* 0x000fe40002800000 */
[----:B------:R-:W-:Y:S02]  /*3ce0*/  @!P1 ISETP.NE.AND.EX P6, PT, RZ, c[0x0][0x21c], PT, P6 ;  /* 0x00008700ff009a0c */ /* 0x000fe40003fc5360 */
[----:B------:R-:W-:Y:S02]  /*3cf0*/  @P3 LOP3.LUT P5, RZ, R239, 0xff0000, RZ, 0xc0, !PT ;  /* 0x00ff0000efff3812 */ /* 0x000fe400078ac0ff */
        /* <DEDUP_REMOVED lines=10> */
.L_x_7983:
[----:B------:R-:W-:Y:S05]  /*3da0*/  BSYNC B0 ;  /* 0x0000000000007941 */ /* 0x000fea0003800000 */
.L_x_7982:
[----:B------:R-:W-:Y:S01]  /*3db0*/  @P3 F2FP.PACK_AB R140, RZ, R140 ;  /* 0x0000008cff8c323e */ /* 0x000fe200000000ff */
[----:B------:R-:W-:Y:S01]  /*3dc0*/  BSSY B0, `(.L_x_7984) ;  /* 0x000003e000007945 */ /* 0x000fe20003800000 */
[----:B------:R-:W-:Y:S02]  /*3dd0*/  @P3 F2FP.PACK_AB R141, RZ, R141 ;  /* 0x0000008dff8d323e */ /* 0x000fe400000000ff */
[----:B------:R-:W-:Y:S02]  /*3de0*/  @P3 F2FP.PACK_AB R133, RZ, R133 ;  /* 0x00000085ff85323e */ /* 0x000fe400000000ff */
[----:B------:R-:W-:Y:S02]  /*3df0*/  @P3 PRMT R130, R140, 0x7610, R130 ;  /* 0x000076108c823816 */ /* 0x000fe40000000082 */
[----:B------:R-:W-:Y:S02]  /*3e00*/  @P3 PRMT R131, R141, 0x7610, R131 ;  /* 0x000076108d833816 */ /* 0x000fe40000000083 */
[----:B------:R-:W-:-:S02]  /*3e10*/  @P3 MOV R141, 0x10 ;  /* 0x00000010008d3802 */ /* 0x000fc40000000f00 */
[----:B------:R-:W-:Y:S02]  /*3e20*/  @P3 IADD3 R140, R142, 0x100, RZ ;  /* 0x000001008e8c3810 */ /* 0x000fe40007ffe0ff */
[----:B------:R-:W-:Y:S02]  /*3e30*/  @P3 PRMT R128, R137, 0x7610, R128 ;  /* 0x0000761089803816 */ /* 0x000fe40000000080 */
[----:B------:R-:W-:Y:S01]  /*3e40*/  @P3 F2FP.PACK_AB R134, RZ, R134 ;  /* 0x00000086ff86323e */ /* 0x000fe200000000ff */
[----:B------:R-:W-:Y:S01]  /*3e50*/  @P3 IMAD.WIDE.U32 R140, R140, R141, c[0x0][0x248] ;  /* 0x000092008c8c3625 */ /* 0x000fe200078e008d */
[----:B------:R-:W-:Y:S02]  /*3e60*/  @P3 F2FP.PACK_AB R199, RZ, R199 ;  /* 0x000000c7ffc7323e */ /* 0x000fe400000000ff */
[----:B------:R-:W-:Y:S02]  /*3e70*/  @P3 PRMT R129, R133, 0x7610, R129 ;  /* 0x0000761085813816 */ /* 0x000fe40000000081 */
[----:B------:R-:W-:-:S02]  /*3e80*/  @P3 F2FP.PACK_AB R240, RZ, R240 ;  /* 0x000000f0fff0323e */ /* 0x000fc400000000ff */
        /* <DEDUP_REMOVED lines=9> */
[----:B------:R-:W-:-:S02]  /*3f20*/  @P3 F2FP.PACK_AB R241, RZ, R241 ;  /* 0x000000f1fff1323e */ /* 0x000fc400000000ff */
[----:B------:R-:W-:Y:S02]  /*3f30*/  @P3 FSEL R199, R132, RZ, P5 ;  /* 0x000000ff84c73208 */ /* 0x000fe40002800000 */
[----:B------:R-:W-:Y:S02]  /*3f40*/  @P3 F2FP.PACK_AB R196, RZ, R196 ;  /* 0x000000c4ffc4323e */ /* 0x000fe400000000ff */
[----:B------:R-:W-:Y:S02]  /*3f50*/  @P3 F2FP.PACK_AB R176, RZ, R176 ;  /* 0x000000b0ffb0323e */ /* 0x000fe400000000ff */
[----:B------:R-:W-:Y:S02]  /*3f60*/  SEL R132, R197, R120, P4 ;  /* 0x00000078c5847207 */ /* 0x000fe40002000000 */
[----:B------:R-:W-:Y:S02]  /*3f70*/  SEL R133, R234, R121, P4 ;  /* 0x00000079ea857207 */ /* 0x000fe40002000000 */
[----:B------:R-:W-:-:S02]  /*3f80*/  @P3 F2FP.PACK_AB R177, RZ, R177 ;  /* 0x000000b1ffb1323e */ /* 0x000fc400000000ff */
[----:B------:R-:W-:Y:S02]  /*3f90*/  @P3 F2FP.PACK_AB R145, RZ, R145 ;  /* 0x00000091ff91323e */ /* 0x000fe400000000ff */
[----:B------:R-:W-:Y:S01]  /*3fa0*/  @P3 LOP3.LUT P5, RZ, R235, 0xff, RZ, 0xc0, !PT ;  /* 0x000000ffebff3812 */ /* 0x000fe200078ac0ff */
[----:B0-----:R-:W-:Y:S01]  /*3fb0*/  @P3 FMUL.FTZ R140, R144, c[0x0][0x1ec] ;  /* 0x00007b00908c3a20 */ /* 0x001fe20000410000 */
[----:B------:R-:W-:Y:S01]  /*3fc0*/  @P3 F2FP.PACK_AB R141, RZ, R136 ;  /* 0x00000088ff8d323e */ /* 0x000fe200000000ff */
        /* <DEDUP_REMOVED lines=9> */
[----:B------:R-:W-:Y:S02]  /*4060*/  @P3 PRMT R130, R176, 0x7610, R130 ;  /* 0x00007610b0823816 */ /* 0x000fe40000000082 */
[----:B------:R-:W-:Y:S02]  /*4070*/  @!P1 ISETP.NE.AND.EX P6, PT, RZ, c[0x0][0x21c], PT, P6 ;  /* 0x00008700ff009a0c */ /* 0x000fe40003fc5360 */
[----:B------:R-:W-:-:S02]  /*4080*/  @P3 PRMT R128, R128, 0x5410, R141 ;  /* 0x0000541080803816 */ /* 0x000fc4000000008d */
[----:B------:R-:W-:Y:S02]  /*4090*/  @P3 PRMT R129, R129, 0x5410, R177 ;  /* 0x0000541081813816 */ /* 0x000fe400000000b1 */
[----:B------:R-:W-:Y:S02]  /*40a0*/  @P3 PRMT R130, R130, 0x5410, R145 ;  /* 0x0000541082823816 */ /* 0x000fe40000000091 */
[----:B------:R-:W-:Y:S02]  /*40b0*/  @P3 F2FP.PACK_AB R199, RZ, R199 ;  /* 0x000000c7ffc7323e */ /* 0x000fe400000000ff */
[----:B------:R-:W-:Y:S02]  /*40c0*/  @P3 MOV R176, 0x10 ;  /* 0x0000001000b03802 */ /* 0x000fe40000000f00 */
[----:B0-----:R-:W-:Y:S02]  /*40d0*/  SEL R134, R143, R126, P4 ;  /* 0x0000007e8f867207 */ /* 0x001fe40002000000 */
[----:B------:R-:W-:-:S02]  /*40e0*/  @P3 IADD3 R141, R142, 0x200, RZ ;  /* 0x000002008e8d3810 */ /* 0x000fc40007ffe0ff */
        /* <DEDUP_REMOVED lines=11> */
.L_x_7985:
[----:B------:R-:W-:Y:S05]  /*41a0*/  BSYNC B0 ;  /* 0x0000000000007941 */ /* 0x000fea0003800000 */
.L_x_7984:
[----:B------:R-:W-:Y:S01]  /*41b0*/  @P3 F2FP.PACK_AB R144, RZ, R140 ;  /* 0x0000008cff90323e */ /* 0x000fe200000000ff */
        /* <DEDUP_REMOVED lines=26> */
.L_x_7987:
[----:B-1----:R-:W-:Y:S05]  /*4360*/  BSYNC B0 ;  /* 0x0000000000007941 */ /* 0x002fea0003800000 */
.L_x_7986:
        /* <DEDUP_REMOVED lines=8> */
.L_x_7989:
[----:B------:R-:W-:Y:S05]  /*43f0*/  BSYNC B0 ;  /* 0x0000000000007941 */ /* 0x000fea0003800000 */
.L_x_7988:
        /* <DEDUP_REMOVED lines=15> */
.L_x_7991:
[----:B------:R-:W-:Y:S05]  /*44f0*/  BSYNC B0 ;  /* 0x0000000000007941 */ /* 0x000fea0003800000 */
.L_x_7990:
        /* <DEDUP_REMOVED lines=21> */
.L_x_7993:
[----:B------:R-:W-:Y:S05]  /*4650*/  BSYNC B0 ;  /* 0x0000000000007941 */ /* 0x000fea0003800000 */
.L_x_7992:
        /* <DEDUP_REMOVED lines=8> */
.L_x_7995:
[----:B------:R-:W-:Y:S05]  /*46e0*/  BSYNC B0 ;  /* 0x0000000000007941 */ /* 0x000fea0003800000 */
.L_x_7994:
[----:B------:R-:W-:Y:S01]  /*46f0*/  @P3 FMUL.FTZ R140, R137, c[0x0][0x1ec] ;  /* 0x00007b00898c3a20 */ /* 0x000fe20000410000 */
[----:B------:R-:W-:Y:S01]  /*4700*/  @!P1 ISETP.NE.AND.EX P5, PT, RZ, c[0x0][0x21c], PT, P5 ;  /* 0x00008700ff009a0c */ /* 0x000fe20003fa5350 */
[----:B------:R-:W-:Y:S01]  /*4710*/  BSSY B0, `(.L_x_7996) ;  /* 0x000000d000007945 */ /* 0x000fe20003800000 */
[----:B------:R-:W-:Y:S01]  /*4720*/  @P3 LOP3.LUT P6, RZ, R237, 0xff, RZ, 0xc0, !PT ;  /* 0x000000ffedff3812 */ /* 0x000fe200078cc0ff */
[----:B------:R-:W-:Y:S01]  /*4730*/  @P3 FMUL.FTZ R140, R140, c[0x0][0x1e8] ;  /* 0x00007a008c8c3a20 */ /* 0x000fe20000410000 */
[----:B------:R-:W-:Y:S01]  /*4740*/  @P3 F2FP.PACK_AB R145, RZ, R145 ;  /* 0x00000091ff91323e */ /* 0x000fe200000000ff */
        /* <DEDUP_REMOVED lines=9> */
.L_x_7997:
[----:B------:R-:W-:Y:S05]  /*47e0*/  BSYNC B0 ;  /* 0x0000000000007941 */ /* 0x000fea0003800000 */
.L_x_7996:
        /* <DEDUP_REMOVED lines=8> */
[----:B------:R-:W-:Y:S02]  /*4870*/  @P3 F2FP.PACK_AB R135, RZ, R135 ;  /* 0x00000087ff87323e */ /* 0x000fe400000000ff */
[----:B------:R-:W-:-:S02]  /*4880*/  @P3 FSEL R176, R176, RZ, P6 ;  /* 0x000000ffb0b03208 */ /* 0x000fc40003000000 */
[----:B------:R-:W-:Y:S02]  /*4890*/  @P3 F2FP.PACK_AB R140, RZ, R140 ;  /* 0x0000008cff8c323e */ /* 0x000fe400000000ff */
[----:B------:R-:W-:Y:S02]  /*48a0*/  @!P1 ISETP.NE.U32.AND P5, PT, RZ, c[0x0][0x218], PT ;  /* 0x00008600ff009a0c */ /* 0x000fe40003fa5070 */
[----:B------:R-:W-:Y:S02]  /*48b0*/  @P3 F2FP.PACK_AB R134, RZ, R134 ;  /* 0x00000086ff86323e */ /* 0x000fe400000000ff */
[----:B------:R-:W-:Y:S02]  /*48c0*/  @P3 F2FP.PACK_AB R136, RZ, R136 ;  /* 0x00000088ff88323e */ /* 0x000fe400000000ff */
[----:B------:R-:W-:Y:S02]  /*48d0*/  @P3 F2FP.PACK_AB R141, RZ, R141 ;  /* 0x0000008dff8d323e */ /* 0x000fe400000000ff */
[----:B------:R-:W-:-:S02]  /*48e0*/  @P3 F2FP.PACK_AB R176, RZ, R176 ;  /* 0x000000b0ffb0323e */ /* 0x000fc400000000ff */
        /* <DEDUP_REMOVED lines=23> */
.L_x_7999:
[----:B------:R-:W-:Y:S05]  /*4a60*/  BSYNC B0 ;  /* 0x0000000000007941 */ /* 0x000fea0003800000 */
.L_x_7998:
        /* <DEDUP_REMOVED lines=10> */
[----:B------:R-:W-:Y:S01]  /*4b10*/  @P3 F2FP.PACK_AB R2, RZ, R2 ;  /* 0x00000002ff02323e */ /* 0x000fe200000000ff */
        /* <DEDUP_REMOVED lines=8> */
.L_x_7930:
        /* <DEDUP_REMOVED lines=25> */
.L_x_7934:
[----:B------:R-:W-:Y:S01]  /*4d30*/  HFMA2.MMA R141, -RZ, RZ, 0, 9.5367431640625e-07 ;  /* 0x00000010ff8d7435 */ /* 0x000fe200000001ff */
[----:B------:R-:W-:-:S02]  /*4d40*/  MOV R138, R136 ;  /* 0x00000088008a7202 */ /* 0x000fc40000000f00 */
[----:B------:R-:W-:Y:S02]  /*4d50*/  MOV R140, 0x1f ;  /* 0x0000001f008c7802 */ /* 0x000fe40000000f00 */
[----:B------:R-:W-:Y:S02]  /*4d60*/  MOV R143, 0xffffffff ;  /* 0xffffffff008f7802 */ /* 0x000fe40000000f00 */
[----:B------:R-:W-:Y:S02]  /*4d70*/  MOV R132, 0x4d90 ;  /* 0x00004d9000847802 */ /* 0x000fe40000000f00 */
[----:B------:R-:W-:Y:S05]  /*4d80*/  CALL.REL.NOINC `($__internal_133_$__cuda_sm70_shflsync_down_p) ;  /* 0x0000046000007944 */ /* 0x000fea0003c00000 */
[----:B-1----:R-:W-:Y:S01]  /*4d90*/  MOV R135, R138 ;  /* 0x0000008a00877202 */ /* 0x002fe20000000f00 */
[----:B0-----:R-:W-:Y:S05]  /*4da0*/  BRA `(.L_x_8001) ;  /* 0xffffd1d000007947 */ /* 0x001fea000383ffff */
.L_x_7935:
[----:B------:R-:W-:Y:S01]  /*4db0*/  HFMA2.MMA R141, -RZ, RZ, 0, 9.5367431640625e-07 ;  /* 0x00000010ff8d7435 */ /* 0x000fe200000001ff */
[----:B------:R-:W-:Y:S02]  /*4dc0*/  MOV R138, R137 ;  /* 0x00000089008a7202 */ /* 0x000fe40000000f00 */
[----:B------:R-:W-:Y:S02]  /*4dd0*/  MOV R140, 0x1f ;  /* 0x0000001f008c7802 */ /* 0x000fe40000000f00 */
[----:B------:R-:W-:-:S02]  /*4de0*/  MOV R143, 0xffffffff ;  /* 0xffffffff008f7802 */ /* 0x000fc40000000f00 */
[----:B------:R-:W-:Y:S02]  /*4df0*/  MOV R132, 0x4e10 ;  /* 0x00004e1000847802 */ /* 0x000fe40000000f00 */
[----:B01----:R-:W-:Y:S05]  /*4e00*/  CALL.REL.NOINC `($__internal_133_$__cuda_sm70_shflsync_down_p) ;  /* 0x000003e000007944 */ /* 0x003fea0003c00000 */
[----:B------:R-:W-:Y:S01]  /*4e10*/  FADD.FTZ R136, R135, R136 ;  /* 0x0000008887887221 */ /* 0x000fe20000010000 */
[----:B0-----:R-:W-:Y:S01]  /*4e20*/  HFMA2.MMA R141, -RZ, RZ, 0, 4.76837158203125e-07 ;  /* 0x00000008ff8d7435 */ /* 0x001fe200000001ff */
[----:B-1----:R-:W-:Y:S01]  /*4e30*/  FADD.FTZ R137, R137, R138 ;  /* 0x0000008a89897221 */ /* 0x002fe20000010000 */
[----:B------:R-:W-:Y:S02]  /*4e40*/  MOV R140, 0x1f ;  /* 0x0000001f008c7802 */ /* 0x000fe40000000f00 */
[----:B------:R-:W-:Y:S02]  /*4e50*/  MOV R143, 0xffffffff ;  /* 0xffffffff008f7802 */ /* 0x000fe40000000f00 */
[----:B------:R-:W-:Y:S02]  /*4e60*/  MOV R138, R136 ;  /* 0x00000088008a7202 */ /* 0x000fe40000000f00 */
[----:B------:R-:W-:Y:S02]  /*4e70*/  MOV R132, 0x4e90 ;  /* 0x00004e9000847802 */ /* 0x000fe40000000f00 */
[----:B------:R-:W-:Y:S05]  /*4e80*/  CALL.REL.NOINC `($__internal_133_$__cuda_sm70_shflsync_down_p) ;  /* 0x0000036000007944 */ /* 0x000fea0003c00000 */
[----:B0-----:R-:W-:Y:S01]  /*4e90*/  HFMA2.MMA R141, -RZ, RZ, 0, 4.76837158203125e-07 ;  /* 0x00000008ff8d7435 */ /* 0x001fe200000001ff */
[----:B-1----:R-:W-:-:S02]  /*4ea0*/  MOV R135, R138 ;  /* 0x0000008a00877202 */ /* 0x002fc40000000f00 */
[----:B------:R-:W-:Y:S02]  /*4eb0*/  MOV R138, R137 ;  /* 0x00000089008a7202 */ /* 0x000fe40000000f00 */
[----:B------:R-:W-:Y:S02]  /*4ec0*/  MOV R140, 0x1f ;  /* 0x0000001f008c7802 */ /* 0x000fe40000000f00 */
[----:B------:R-:W-:Y:S02]  /*4ed0*/  MOV R143, 0xffffffff ;  /* 0xffffffff008f7802 */ /* 0x000fe40000000f00 */
[----:B------:R-:W-:Y:S02]  /*4ee0*/  MOV R132, 0x4f00 ;  /* 0x00004f0000847802 */ /* 0x000fe40000000f00 */
[----:B------:R-:W-:Y:S05]  /*4ef0*/  CALL.REL.NOINC `($__internal_133_$__cuda_sm70_shflsync_down_p) ;  /* 0x000002f000007944 */ /* 0x000fea0003c00000 */
[----:B------:R-:W-:Y:S01]  /*4f00*/  FADD.FTZ R136, R135, R136 ;  /* 0x0000008887887221 */ /* 0x000fe20000010000 */
[----:B0-----:R-:W-:Y:S01]  /*4f10*/  HFMA2.MMA R141, -RZ, RZ, 0, 2.384185791015625e-07 ;  /* 0x00000004ff8d7435 */ /* 0x001fe200000001ff */
[----:B-1----:R-:W-:Y:S01]  /*4f20*/  FADD.FTZ R137, R137, R138 ;  /* 0x0000008a89897221 */ /* 0x002fe20000010000 */
[----:B------:R-:W-:Y:S02]  /*4f30*/  MOV R140, 0x1f ;  /* 0x0000001f008c7802 */ /* 0x000fe40000000f00 */
[----:B------:R-:W-:-:S02]  /*4f40*/  MOV R143, 0xffffffff ;  /* 0xffffffff008f7802 */ /* 0x000fc40000000f00 */
[----:B------:R-:W-:Y:S02]  /*4f50*/  MOV R138, R136 ;  /* 0x00000088008a7202 */ /* 0x000fe40000000f00 */
[----:B------:R-:W-:Y:S02]  /*4f60*/  MOV R132, 0x4f80 ;  /* 0x00004f8000847802 */ /* 0x000fe40000000f00 */
[----:B------:R-:W-:Y:S05]  /*4f70*/  CALL.REL.NOINC `($__internal_133_$__cuda_sm70_shflsync_down_p) ;  /* 0x0000027000007944 */ /* 0x000fea0003c00000 */
[----:B0-----:R-:W-:Y:S01]  /*4f80*/  HFMA2.MMA R141, -RZ, RZ, 0, 2.384185791015625e-07 ;  /* 0x00000004ff8d7435 */ /* 0x001fe200000001ff */
[----:B-1----:R-:W-:Y:S02]  /*4f90*/  MOV R135, R138 ;  /* 0x0000008a00877202 */ /* 0x002fe40000000f00 */
[----:B------:R-:W-:Y:S02]  /*4fa0*/  MOV R138, R137 ;  /* 0x00000089008a7202 */ /* 0x000fe40000000f00 */
[----:B------:R-:W-:Y:S02]  /*4fb0*/  MOV R140, 0x1f ;  /* 0x0000001f008c7802 */ /* 0x000fe40000000f00 */
[----:B------:R-:W-:Y:S02]  /*4fc0*/  MOV R143, 0xffffffff ;  /* 0xffffffff008f7802 */ /* 0x000fe40000000f00 */
[----:B------:R-:W-:-:S02]  /*4fd0*/  MOV R132, 0x4ff0 ;  /* 0x00004ff000847802 */ /* 0x000fc40000000f00 */
[----:B------:R-:W-:Y:S05]  /*4fe0*/  CALL.REL.NOINC `($__internal_133_$__cuda_sm70_shflsync_down_p) ;  /* 0x0000020000007944 */ /* 0x000fea0003c00000 */
[----:B------:R-:W-:Y:S01]  /*4ff0*/  FADD.FTZ R136, R135, R136 ;  /* 0x0000008887887221 */ /* 0x000fe20000010000 */
[----:B0-----:R-:W-:Y:S01]  /*5000*/  HFMA2.MMA R141, -RZ, RZ, 0, 1.1920928955078125e-07 ;  /* 0x00000002ff8d7435 */ /* 0x001fe200000001ff */
[----:B-1----:R-:W-:Y:S01]  /*5010*/  FADD.FTZ R139, R137, R138 ;  /* 0x0000008a898b7221 */ /* 0x002fe20000010000 */
[----:B------:R-:W-:-:S02]  /*5020*/  MOV R140, 0x1f ;  /* 0x0000001f008c7802 */ /* 0x000fc40000000f00 */
[----:B------:R-:W-:Y:S02]  /*5030*/  MOV R143, 0xffffffff ;  /* 0xffffffff008f7802 */ /* 0x000fe40000000f00 */
[----:B------:R-:W-:Y:S02]  /*5040*/  MOV R138, R136 ;  /* 0x00000088008a7202 */ /* 0x000fe40000000f00 */
[----:B------:R-:W-:Y:S02]  /*5050*/  MOV R132, 0x5070 ;  /* 0x0000507000847802 */ /* 0x000fe40000000f00 */
[----:B------:R-:W-:Y:S05]  /*5060*/  CALL.REL.NOINC `($__internal_133_$__cuda_sm70_shflsync_down_p) ;  /* 0x0000018000007944 */ /* 0x000fea0003c00000 */
[----:B0-----:R-:W-:Y:S01]  /*5070*/  HFMA2.MMA R141, -RZ, RZ, 0, 1.1920928955078125e-07 ;  /* 0x00000002ff8d7435 */ /* 0x001fe200000001ff */
[----:B-1----:R-:W-:Y:S02]  /*5080*/  MOV R135, R138 ;  /* 0x0000008a00877202 */ /* 0x002fe40000000f00 */
[----:B------:R-:W-:Y:S02]  /*5090*/  MOV R138, R139 ;  /* 0x0000008b008a7202 */ /* 0x000fe40000000f00 */
[----:B------:R-:W-:Y:S02]  /*50a0*/  MOV R140, 0x1f ;  /* 0x0000001f008c7802 */ /* 0x000fe40000000f00 */
[----:B------:R-:W-:-:S02]  /*50b0*/  MOV R143, 0xffffffff ;  /* 0xffffffff008f7802 */ /* 0x000fc40000000f00 */
[----:B------:R-:W-:Y:S02]  /*50c0*/  MOV R132, 0x50e0 ;  /* 0x000050e000847802 */ /* 0x000fe40000000f00 */
[----:B------:R-:W-:Y:S05]  /*50d0*/  CALL.REL.NOINC `($__internal_133_$__cuda_sm70_shflsync_down_p) ;  /* 0x0000011000007944 */ /* 0x000fea0003c00000 */
[----:B------:R-:W-:Y:S01]  /*50e0*/  FADD.FTZ R137, R135, R136 ;  /* 0x0000008887897221 */ /* 0x000fe20000010000 */
[----:B0-----:R-:W-:Y:S01]  /*50f0*/  HFMA2.MMA R141, -RZ, RZ, 0, 5.9604644775390625e-08 ;  /* 0x00000001ff8d7435 */ /* 0x001fe200000001ff */
[----:B-1----:R-:W-:Y:S01]  /*5100*/  FADD.FTZ R139, R139, R138 ;  /* 0x0000008a8b8b7221 */ /* 0x002fe20000010000 */
[----:B------:R-:W-:Y:S02]  /*5110*/  MOV R140, 0x1f ;  /* 0x0000001f008c7802 */ /* 0x000fe40000000f00 */
[----:B------:R-:W-:Y:S02]  /*5120*/  MOV R143, 0xffffffff ;  /* 0xffffffff008f7802 */ /* 0x000fe40000000f00 */
[----:B------:R-:W-:Y:S02]  /*5130*/  MOV R138, R137 ;  /* 0x00000089008a7202 */ /* 0x000fe40000000f00 */
[----:B------:R-:W-:Y:S02]  /*5140*/  MOV R132, 0x5160 ;  /* 0x0000516000847802 */ /* 0x000fe40000000f00 */
[----:B------:R-:W-:Y:S05]  /*5150*/  CALL.REL.NOINC `($__internal_133_$__cuda_sm70_shflsync_down_p) ;  /* 0x0000009000007944 */ /* 0x000fea0003c00000 */
[----:B0-----:R-:W-:Y:S01]  /*5160*/  HFMA2.MMA R141, -RZ, RZ, 0, 5.9604644775390625e-08 ;  /* 0x00000001ff8d7435 */ /* 0x001fe200000001ff */
[----:B-1----:R-:W-:-:S02]  /*5170*/  MOV R176, R138 ;  /* 0x0000008a00b07202 */ /* 0x002fc40000000f00 */
[----:B------:R-:W-:Y:S02]  /*5180*/  MOV R138, R139 ;  /* 0x0000008b008a7202 */ /* 0x000fe40000000f00 */
[----:B------:R-:W-:Y:S02]  /*5190*/  MOV R140, 0x1f ;  /* 0x0000001f008c7802 */ /* 0x000fe40000000f00 */
[----:B------:R-:W-:Y:S02]  /*51a0*/  MOV R143, 0xffffffff ;  /* 0xffffffff008f7802 */ /* 0x000fe40000000f00 */
[----:B------:R-:W-:Y:S02]  /*51b0*/  MOV R132, 0x51d0 ;  /* 0x000051d000847802 */ /* 0x000fe40000000f00 */
[----:B------:R-:W-:Y:S05]  /*51c0*/  CALL.REL.NOINC `($__internal_133_$__cuda_sm70_shflsync_down_p) ;  /* 0x0000002000007944 */ /* 0x000fea0003c00000 */
[----:B-1----:R-:W-:Y:S01]  /*51d0*/  MOV R132, R138 ;  /* 0x0000008a00847202 */ /* 0x002fe20000000f00 */
[----:B0-----:R-:W-:Y:S05]  /*51e0*/  BRA `(.L_x_8002) ;  /* 0xffffceb000007947 */ /* 0x001fea000383ffff */
        .weak           $__internal_133_$__cuda_sm70_shflsync_down_p
        .type           $__internal_133_$__cuda_sm70_shflsync_down_p,@function
        .size           $__internal_133_$__cuda_sm70_shflsync_down_p,(.L_x_11867 - $__internal_133_$__cuda_sm70_shflsync_down_p)
$__internal_133_$__cuda_sm70_shflsync_down_p:
[----:B------:R-:W-:Y:S01]  /*51f0*/  HFMA2.MMA R133, -RZ, RZ, 0, 0 ;  /* 0x00000000ff857435 */ /* 0x000fe200000001ff */
[----:B------:R-:W-:Y:S04]  /*5200*/  WARPSYNC R143 ;  /* 0x0000008f00007348 */ /* 0x000fe80003800000 */
[----:B------:R0:W1:Y:S01]  /*5210*/  SHFL.DOWN PT, R138, R138, R141, R140 ;  /* 0x0800008d8a8a7389 */ /* 0x00006200000e008c */
[----:B------:R-:W-:Y:S05]  /*5220*/  RET.REL.NODEC R132 `(_ZN10layer_norm13ln_bwd_kernelINS_13Kernel_traitsI6__halfS2_fS2_fjLj8192ELj1ELj1ELj8ELj16ENS_18Kernel_traits_baseILj8192ES2_S2_fS2_fjLj256EEEEELb1ELb0ELb1ELb1EEEvNS_9BwdParamsE) ;  /* 0xffffadd084007950 */ /* 0x000fea0003c3ffff */
.L_x_8003:
        /* <DEDUP_REMOVED lines=13> */
.L_x_11867:


//--------------------- .text._ZN10layer_norm13ln_bwd_kernelINS_13Kernel_traitsI6__halfS2_fS2_fjLj8192ELj1ELj1ELj8ELj16ENS_18Kernel_traits_baseILj8192ES2_S2_fS2_fjLj256EEEEELb1ELb1ELb0ELb0EEEvNS_9BwdParamsE --------------------------
	.section	.text._ZN10layer_norm13ln_bwd_kernelINS_13Kernel_traitsI6__halfS2_fS2_fjLj8192ELj1ELj1ELj8ELj16ENS_18Kernel_traits_baseILj8192ES2_S2_fS2_fjLj256EEEEELb1ELb1ELb0ELb0EEEvNS_9BwdParamsE,"ax",@progbits
	.sectioninfo	@"SHI_REGISTERS=255"
	.align	128
        .global         _ZN10layer_norm13ln_bwd_kernelINS_13Kernel_traitsI6__halfS2_fS2_fjLj8192ELj1ELj1ELj8ELj16ENS_18Kernel_traits_baseILj8192ES2_S2_fS2_fjLj256EEEEELb1ELb1ELb0ELb0EEEvNS_9BwdParamsE
        .type           _ZN10layer_norm13ln_bwd_kernelINS_13Kernel_traitsI6__halfS2_fS2_fjLj8192ELj1ELj1ELj8ELj16ENS_18Kernel_traits_baseILj8192ES2_S2_fS2_fjLj256EEEEELb1ELb1ELb0ELb0EEEvNS_9BwdParamsE,@function
        .size           _ZN10layer_norm13ln_bwd_kernelINS_13Kernel_traitsI6__halfS2_fS2_fjLj8192ELj1ELj1ELj8ELj16ENS_18Kernel_traits_baseILj8192ES2_S2_fS2_fjLj256EEEEELb1ELb1ELb0ELb0EEEvNS_9BwdParamsE,(.L_x_11868 - _ZN10layer_norm13ln_bwd_kernelINS_13Kernel_traitsI6__halfS2_fS2_fjLj8192ELj1ELj1ELj8ELj16ENS_18Kernel_traits_baseILj8192ES2_S2_fS2_fjLj256EEEEELb1ELb1ELb0ELb0EEEvNS_9BwdParamsE)
        .other          _ZN10layer_norm13ln_bwd_kernelINS_13Kernel_traitsI6__halfS2_fS2_fjLj8192ELj1ELj1ELj8ELj16ENS_18Kernel_traits_baseILj8192ES2_S2_fS2_fjLj256EEEEELb1ELb1ELb0ELb0EEEvNS_9BwdParamsE,@"STO_CUDA_ENTRY STV_DEFAULT"
_ZN10layer_norm13ln_bwd_kernelINS_13Kernel_traitsI6__halfS2_fS2_fjLj8192ELj1ELj1ELj8ELj16ENS_18Kernel_traits_baseILj8192ES2_S2_fS2_fjLj256EEEEELb1ELb1ELb0ELb0EEEvNS_9BwdParamsE:
.text._ZN10layer_norm13ln_bwd_kernelINS_13Kernel_traitsI6__halfS2_fS2_fjLj8192ELj1ELj1ELj8ELj16ENS_18Kernel_traits_baseILj8192ES2_S2_fS2_fjLj256EEEEELb1ELb1ELb0ELb0EEEvNS_9BwdParamsE:
        /* <DEDUP_REMOVED lines=90> */
[----:B------:R-:W-:Y:S01]  /*05a0*/  HFMA2.MMA R225, -RZ, RZ, 0, 5.9604644775390625e-08 ;  /* 0x00000001ffe17435 */ /* 0x000fe200000001ff */
[----:B------:R-:W-:-:S02]  /*05b0*/  HADD2.F32 R2, -RZ, R128.H1_H1 ;  /* 0x30000080ff027230 */ /* 0x000fc40000004100 */
[----:B------:R-:W-:Y:S01]  /*05c0*/  HADD2.F32 R33, -RZ, R129.H0_H0 ;  /* 0x20000081ff217230 */ /* 0x000fe20000004100 */
[----:B------:R0:W-:Y:S01]  /*05d0*/  STL [R1+0x94], R3 ;  /* 0x0000940301007387 */ /* 0x0001e20000100800 */
[--C-:B------:R-:W-:Y:S02]  /*05e0*/  HADD2.F32 R251, -RZ, R19.reuse.H0_H0 ;  /* 0x20000013fffb7230 */ /* 0x100fe40000004100 */
[----:B------:R-:W-:Y:S01]  /*05f0*/  HADD2.F32 R250, -RZ, R19.H1_H1 ;  /* 0x30000013fffa7230 */ /* 0x000fe20000004100 */
[----:B------:R1:W-:Y:S01]  /*0600*/  STL [R1+0x90], R2 ;  /* 0x0000900201007387 */ /* 0x0003e20000100800 */
[--C-:B------:R-:W-:Y:S02]  /*0610*/  HADD2.F32 R249, -RZ, R12.reuse.H0_H0 ;  /* 0x2000000cfff97230 */ /* 0x100fe40000004100 */
[----:B------:R-:W-:Y:S01]  /*0620*/  HADD2.F32 R248, -RZ, R12.H1_H1 ;  /* 0x3000000cfff87230 */ /* 0x000fe20000004100 */
[----:B------:R2:W-:Y:S01]  /*0630*/  STL [R1+0x8c], R33 ;  /* 0x00008c2101007387 */ /* 0x0005e20000100800 */
[----:B------:R-:W-:-:S02]  /*0640*/  HADD2.F32 R247, -RZ, R13.H0_H0 ;  /* 0x2000000dfff77230 */ /* 0x000fc40000004100 */
[----:B0-----:R-:W-:Y:S02]  /*0650*/  HADD2.F32 R3, -RZ, R129.H1_H1 ;  /* 0x30000081ff037230 */ /* 0x001fe40000004100 */
[----:B------:R-:W-:Y:S02]  /*0660*/  HADD2.F32 R246, -RZ, R13.H1_H1 ;  /* 0x3000000dfff67230 */ /* 0x000fe40000004100 */
[----:B-1----:R-:W-:Y:S01]  /*0670*/  HADD2.F32 R2, -RZ, R130.H0_H0 ;  /* 0x20000082ff027230 */ /* 0x002fe20000004100 */
[----:B------:R0:W-:Y:S01]  /*0680*/  STL [R1+0x88], R3 ;  /* 0x0000880301007387 */ /* 0x0001e20000100800 */
[----:B------:R-:W-:Y:S02]  /*0690*/  HADD2.F32 R245, -RZ, R14.H0_H0 ;  /* 0x2000000efff57230 */ /* 0x000fe40000004100 */
[----:B--2---:R-:W-:Y:S01]  /*06a0*/  HADD2.F32 R33, -RZ, R130.H1_H1 ;  /* 0x30000082ff217230 */ /* 0x004fe20000004100 */
[----:B------:R1:W-:Y:S01]  /*06b0*/  STL [R1+0x84], R2 ;  /* 0x0000840201007387 */ /* 0x0003e20000100800 */
[----:B------:R-:W-:-:S02]  /*06c0*/  HADD2.F32 R244, -RZ, R14.H1_H1 ;  /* 0x3000000efff47230 */ /* 0x000fc40000004100 */
[--C-:B------:R-:W-:Y:S01]  /*06d0*/  HADD2.F32 R243, -RZ, R15.reuse.H0_H0 ;  /* 0x2000000ffff37230 */ /* 0x100fe20000004100 */
[----:B------:R2:W-:Y:S01]  /*06e0*/  STL [R1+0x80], R33 ;  /* 0x0000802101007387 */ /* 0x0005e20000100800 */
[----:B------:R-:W-:Y:S02]  /*06f0*/  HADD2.F32 R242, -RZ, R15.H1_H1 ;  /* 0x3000000ffff27230 */ /* 0x000fe40000004100 */
[--C-:B0-----:R-:W-:Y:S02]  /*0700*/  HADD2.F32 R3, -RZ, R131.reuse.H0_H0 ;  /* 0x20000083ff037230 */ /* 0x101fe40000004100 */
[--C-:B------:R-:W-:Y:S02]  /*0710*/  HADD2.F32 R241, -RZ, R8.reuse.H0_H0 ;  /* 0x20000008fff17230 */ /* 0x100fe40000004100 */
[----:B-1----:R-:W-:Y:S01]  /*0720*/  HADD2.F32 R2, -RZ, R131.H1_H1 ;  /* 0x30000083ff027230 */ /* 0x002fe20000004100 */
[----:B------:R0:W-:Y:S01]  /*0730*/  STL [R1+0x7c], R3 ;  /* 0x00007c0301007387 */ /* 0x0001e20000100800 */
[----:B------:R-:W-:-:S02]  /*0740*/  HADD2.F32 R240, -RZ, R8.H1_H1 ;  /* 0x30000008fff07230 */ /* 0x000fc40000004100 */
[----:B--2---:R-:W-:Y:S01]  /*0750*/  HADD2.F32 R33, -RZ, R28.H0_H0 ;  /* 0x2000001cff217230 */ /* 0x004fe20000004100 */
[----:B------:R1:W-:Y:S01]  /*0760*/  STL [R1+0x78], R2 ;  /* 0x0000780201007387 */ /* 0x0003e20000100800 */
[--C-:B------:R-:W-:Y:S02]  /*0770*/  HADD2.F32 R239, -RZ, R9.reuse.H0_H0 ;  /* 0x20000009ffef7230 */ /* 0x100fe40000004100 */
[----:B------:R-:W-:Y:S01]  /*0780*/  HADD2.F32 R238, -RZ, R9.H1_H1 ;  /* 0x30000009ffee7230 */ /* 0x000fe20000004100 */
[----:B------:R2:W-:Y:S01]  /*0790*/  STL [R1+0x74], R33 ;  /* 0x0000742101007387 */ /* 0x0005e20000100800 */
[----:B------:R-:W-:Y:S02]  /*07a0*/  HADD2.F32 R237, -RZ, R10.H0_H0 ;  /* 0x2000000affed7230 */ /* 0x000fe40000004100 */
[----:B0-----:R-:W-:Y:S02]  /*07b0*/  HADD2.F32 R3, -RZ, R28.H1_H1 ;  /* 0x3000001cff037230 */ /* 0x001fe40000004100 */
[----:B------:R-:W-:-:S02]  /*07c0*/  HADD2.F32 R28, -RZ, R29.H1_H1 ;  /* 0x3000001dff1c7230 */ /* 0x000fc40000004100 */
[----:B-1----:R-:W-:Y:S01]  /*07d0*/  HADD2.F32 R2, -RZ, R29.H0_H0 ;  /* 0x2000001dff027230 */ /* 0x002fe20000004100 */
[----:B------:R0:W-:Y:S01]  /*07e0*/  STL [R1+0x70], R3 ;  /* 0x0000700301007387 */ /* 0x0001e20000100800 */
[----:B------:R-:W-:Y:S01]  /*07f0*/  HADD2.F32 R236, -RZ, R10.H1_H1 ;  /* 0x3000000affec7230 */ /* 0x000fe20000004100 */
[----:B--2---:R-:W-:Y:S01]  /*0800*/  MOV R33, RZ ;  /* 0x000000ff00217202 */ /* 0x004fe20000000f00 */
[--C-:B------:R-:W-:Y:S01]  /*0810*/  HADD2.F32 R235, -RZ, R11.reuse.H0_H0 ;  /* 0x2000000bffeb7230 */ /* 0x100fe20000004100 */
[----:B------:R1:W-:Y:S01]  /*0820*/  STL [R1+0x6c], R2 ;  /* 0x00006c0201007387 */ /* 0x0003e20000100800 */
[----:B------:R-:W-:Y:S02]  /*0830*/  HADD2.F32 R234, -RZ, R11.H1_H1 ;  /* 0x3000000bffea7230 */ /* 0x000fe40000004100 */
[--C-:B------:R-:W-:Y:S01]  /*0840*/  HADD2.F32 R233, -RZ, R4.reuse.H0_H0 ;  /* 0x20000004ffe97230 */ /* 0x100fe20000004100 */
[----:B------:R2:W-:Y:S01]  /*0850*/  STL [R1+0x68], R28 ;  /* 0x0000681c01007387 */ /* 0x0005e20000100800 */
[----:B------:R-:W-:-:S02]  /*0860*/  HADD2.F32 R232, -RZ, R4.H1_H1 ;  /* 0x30000004ffe87230 */ /* 0x000fc40000004100 */
[--C-:B0-----:R-:W-:Y:S02]  /*0870*/  HADD2.F32 R3, -RZ, R30.reuse.H0_H0 ;  /* 0x2000001eff037230 */ /* 0x101fe40000004100 */
[--C-:B------:R-:W-:Y:S02]  /*0880*/  HADD2.F32 R231, -RZ, R5.reuse.H0_H0 ;  /* 0x20000005ffe77230 */ /* 0x100fe40000004100 */
        /* <DEDUP_REMOVED lines=10> */
[----:B------:R-:W-:Y:S02]  /*0930*/  HADD2.F32 R226, -RZ, R7.H1_H1 ;  /* 0x30000007ffe27230 */ /* 0x000fe40000004100 */
[--C-:B-1----:R-:W-:Y:S01]  /*0940*/  HADD2.F32 R2, -RZ, R24.reuse.H0_H0 ;  /* 0x20000018ff027230 */ /* 0x102fe20000004100 */
[----:B------:R0:W-:Y:S01]  /*0950*/  STL [R1+0x58], R3 ;  /* 0x0000580301007387 */ /* 0x0001e20000100800 */
[----:B------:R-:W-:-:S03]  /*0960*/  HADD2.F32 R24, -RZ, R24.H1_H1 ;  /* 0x30000018ff187230 */ /* 0x000fc60000004100 */
        /* <DEDUP_REMOVED lines=29> */
[----:B--2---:R-:W-:-:S03]  /*0b40*/  HADD2.F32 R20, -RZ, R16.H0_H0 ;  /* 0x20000010ff147230 */ /* 0x004fc60000004100 */
[----:B------:R1:W-:Y:S04]  /*0b50*/  STL [R1+0x18], R2 ;  /* 0x0000180201007387 */ /* 0x0003e80000100800 */
[----:B------:R-:W-:Y:S01]  /*0b60*/  STL [R1+0x14], R20 ;  /* 0x0000141401007387 */ /* 0x000fe20000100800 */
[----:B0-----:R-:W-:Y:S02]  /*0b70*/  HADD2.F32 R3, -RZ, R16.H1_H1 ;  /* 0x30000010ff037230 */ /* 0x001fe40000004100 */
[--C-:B------:R-:W-:Y:S02]  /*0b80*/  HADD2.F32 R16, -RZ, R17.reuse.H1_H1 ;  /* 0x30000011ff107230 */ /* 0x100fe40000004100 */
[----:B-1----:R-:W-:Y:S01]  /*0b90*/  HADD2.F32 R2, -RZ, R17.H0_H0 ;  /* 0x20000011ff027230 */ /* 0x002fe20000004100 */
[----:B------:R0:W-:Y:S04]  /*0ba0*/  STL [R1+0x10], R3 ;  /* 0x0000100301007387 */ /* 0x0001e80000100800 */
[----:B------:R1:W-:Y:S04]  /*0bb0*/  STL [R1+0xc], R2 ;  /* 0x00000c0201007387 */ /* 0x0003e80000100800 */
[----:B------:R2:W-:Y:S01]  /*0bc0*/  STL [R1+0x8], R16 ;  /* 0x0000081001007387 */ /* 0x0005e20000100800 */
[----:B0-----:R-:W-:-:S02]  /*0bd0*/  HADD2.F32 R3, -RZ, R18.H0_H0 ;  /* 0x20000012ff037230 */ /* 0x001fc40000004100 */
[----:B-1----:R-:W-:-:S03]  /*0be0*/  HADD2.F32 R2, -RZ, R18.H1_H1 ;  /* 0x30000012ff027230 */ /* 0x002fc60000004100 */
[----:B------:R2:W-:Y:S04]  /*0bf0*/  STL [R1+0x4], R3 ;  /* 0x0000040301007387 */ /* 0x0005e80000100800 */
[----:B------:R2:W-:Y:S02]  /*0c00*/  STL [R1], R2 ;  /* 0x0000000201007387 */ /* 0x0005e40000100800 */
.L_x_8023:
        /* <DEDUP_REMOVED lines=17> */
[----:B----4-:R-:W-:Y:S01]  /*0d20*/  ISETP.NE.AND P6, PT, R169, RZ, PT ;  /* 0x000000ffa900720c */ /* 0x010fe20003fc5270 */
[----:B--2---:R-:W-:Y:S01]  /*0d30*/  @P4 HADD2.F32 R11, -RZ, R2.H0_H0 ;  /* 0x20000002ff0b4230 */ /* 0x004fe20000004100 */
        /* <DEDUP_REMOVED lines=34> */
[----:B---3--:R-:W-:-:S02]  /*0f60*/  HADD2.F32 R8, -RZ, R176.H0_H0 ;  /* 0x200000b0ff087230 */ /* 0x008fc40000004100 */
[----:B------:R-:W-:Y:S01]  /*0f70*/  HADD2.F32 R176, -RZ, R176.H1_H1 ;  /* 0x300000b0ffb07230 */ /* 0x000fe20000004100 */
        /* <DEDUP_REMOVED lines=9> */
[----:B------:R-:W-:Y:S01]  /*1010*/  HADD2.F32 R221, -RZ, R178.H0_H0 ;  /* 0x200000b2ffdd7230 */ /* 0x000fe20000004100 */
[----:B------:R-:W-:Y:S02]  /*1020*/  FADD.FTZ R64, R64, R8 ;  /* 0x0000000840407221 */ /* 0x000fe40000010000 */
[----:B------:R-:W-:Y:S02]  /*1030*/  FFMA.FTZ R32, R3, R8, R32 ;  /* 0x0000000803207223 */ /* 0x000fe40000010020 */
[----:B------:R-:W-:Y:S01]  /*1040*/  FMUL.FTZ R8, R10, R168 ;  /* 0x000000a80a087220 */ /* 0x000fe20000410000 */
[----:B------:R-:W-:Y:S01]  /*1050*/  HADD2.F32 R223, -RZ, R177.H0_H0 ;  /* 0x200000b1ffdf7230 */ /* 0x000fe20000004100 */
[----:B------:R-:W-:-:S02]  /*1060*/  FADD.FTZ R68, R68, R221 ;  /* 0x000000dd44447221 */ /* 0x000fc40000010000 */
[----:B------:R-:W-:Y:S02]  /*1070*/  FFMA.FTZ R36, R8, R221, R36 ;  /* 0x000000dd08247223 */ /* 0x000fe40000010024 */
[----:B------:R-:W-:Y:S01]  /*1080*/  FFMA.FTZ R168, R3, R5, RZ ;  /* 0x0000000503a87223 */ /* 0x000fe200000100ff */
[----:B------:R-:W-:Y:S01]  /*1090*/  HADD2.F32 R177, -RZ, R177.H1_H1 ;  /* 0x300000b1ffb17230 */ /* 0x000fe20000004100 */
        /* <DEDUP_REMOVED lines=9> */
[----:B------:R-:W-:-:S03]  /*1130*/  HADD2.F32 R178, -RZ, R178.H1_H1 ;  /* 0x300000b2ffb27230 */ /* 0x000fc60000004100 */
[----:B------:R-:W-:Y:S01]  /*1140*/  FFMA.FTZ R168, R7, R222, R168 ;  /* 0x000000de07a87223 */ /* 0x000fe200000100a8 */
[--C-:B------:R-:W-:Y:S01]  /*1150*/  HADD2.F32 R208, -RZ, R179.reuse.H0_H0 ;  /* 0x200000b3ffd07230 */ /* 0x100fe20000004100 */
[C---:B------:R-:W-:Y:S02]  /*1160*/  FMUL.FTZ R219, R10.reuse, R219 ;  /* 0x000000db0adb7220 */ /* 0x040fe40000410000 */
[----:B------:R-:W-:Y:S02]  /*1170*/  FMUL.FTZ R9, R10, R9 ;  /* 0x000000090a097220 */ /* 0x000fe40000410000 */
[----:B------:R-:W-:Y:S01]  /*1180*/  FMUL.FTZ R220, R212, R178 ;  /* 0x000000b2d4dc7220 */ /* 0x000fe20000410000 */
[----:B------:R-:W-:Y:S01]  /*1190*/  HADD2.F32 R179, -RZ, R179.H1_H1 ;  /* 0x300000b3ffb37230 */ /* 0x000fe20000004100 */
        /* <DEDUP_REMOVED lines=27> */
.L_x_8006:
[----:B------:R-:W-:Y:S05]  /*1350*/  BSYNC B0 ;  /* 0x0000000000007941 */ /* 0x000fea0003800000 */
.L_x_8005:
        /* <DEDUP_REMOVED lines=23> */
[----:B--2---:R-:W-:-:S03]  /*14d0*/  HADD2.F32 R218, -RZ, R168.H0_H0 ;  /* 0x200000a8ffda7230 */ /* 0x004fc60000004100 */
        /* <DEDUP_REMOVED lines=10> */
[----:B------:R-:W-:Y:S01]  /*1580*/  HADD2.F32 R168, -RZ, R168.H1_H1 ;  /* 0x300000a8ffa87230 */ /* 0x000fe20000004100 */
[----:B------:R-:W-:Y:S02]  /*1590*/  FADD.FTZ R18, -R209, R176 ;  /* 0x000000b0d1127221 */ /* 0x000fe40000010100 */
[----:B------:R-:W-:Y:S01]  /*15a0*/  FMUL.FTZ R15, R10, R15 ;  /* 0x0000000f0a0f7220 */ /* 0x000fe20000410000 */
[----:B------:R-:W4:Y:S01]  /*15b0*/  LDL R176, [R1+0x5c] ;  /* 0x00005c0001b07983 */ /* 0x000f220000100800 */
[----:B------:R-:W-:Y:S02]  /*15c0*/  FADD.FTZ R73, R73, R168 ;  /* 0x000000a849497221 */ /* 0x000fe40000010000 */
[----:B------:R-:W-:-:S02]  /*15d0*/  FFMA.FTZ R41, R15, R168, R41 ;  /* 0x000000a80f297223 */ /* 0x000fc40000010029 */
[----:B------:R-:W-:Y:S02]  /*15e0*/  FMUL.FTZ R216, R205, R168 ;  /* 0x000000a8cdd87220 */ /* 0x000fe40000410000 */
[----:B------:R-:W4:Y:S01]  /*15f0*/  LDL R168, [R1+0x58] ;  /* 0x0000580001a87983 */ /* 0x000f220000100800 */
[--C-:B------:R-:W-:Y:S01]  /*1600*/  HADD2.F32 R213, -RZ, R169.reuse.H0_H0 ;  /* 0x200000a9ffd57230 */ /* 0x100fe20000004100 */
        /* <DEDUP_REMOVED lines=19> */
[----:B------:R-:W-:Y:S02]  /*1740*/  FADD.FTZ R214, R214, R211 ;  /* 0x000000d3d6d67221 */ /* 0x000fe40000010000 */
[----:B------:R-:W-:Y:S01]  /*1750*/  FFMA.FTZ R212, R17, R211, R212 ;  /* 0x000000d311d47223 */ /* 0x000fe200000100d4 */
[--C-:B------:R-:W-:Y:S01]  /*1760*/  HADD2.F32 R203, -RZ, R171.reuse.H0_H0 ;  /* 0x200000abffcb7230 */ /* 0x100fe20000004100 */
[C---:B------:R-:W-:Y:S02]  /*1770*/  FMUL.FTZ R204, R10.reuse, R178 ;  /* 0x000000b20acc7220 */ /* 0x040fe40000410000 */
[----:B------:R-:W-:Y:S01]  /*1780*/  FMUL.FTZ R19, R10, R19 ;  /* 0x000000130a137220 */ /* 0x000fe20000410000 */
[----:B------:R-:W-:Y:S01]  /*1790*/  HADD2.F32 R171, -RZ, R171.H1_H1 ;  /* 0x300000abffab7230 */ /* 0x000fe20000004100 */
        /* <DEDUP_REMOVED lines=23> */
.L_x_8008:
[----:B------:R-:W-:Y:S05]  /*1910*/  BSYNC B0 ;  /* 0x0000000000007941 */ /* 0x000fea0003800000 */
.L_x_8007:
        /* <DEDUP_REMOVED lines=23> */
[--C-:B--2---:R-:W-:Y:S01]  /*1a90*/  HADD2.F32 R217, -RZ, R176.reuse.H0_H0 ;  /* 0x200000b0ffd97230 */ /* 0x104fe20000004100 */
[----:B---3--:R-:W-:Y:S02]  /*1aa0*/  FADD.FTZ R193, -R209, R23 ;  /* 0x00000017d1c17221 */ /* 0x008fe40000010100 */
[----:B------:R-:W2:Y:S01]  /*1ab0*/  LDL R23, [R1+0x4c] ;  /* 0x00004c0001177983 */ /* 0x000ea20000100800 */
[----:B------:R-:W-:Y:S01]  /*1ac0*/  HADD2.F32 R176, -RZ, R176.H1_H1 ;  /* 0x300000b0ffb07230 */ /* 0x000fe20000004100 */
        /* <DEDUP_REMOVED lines=14> */
[--C-:B------:R-:W-:Y:S01]  /*1bb0*/  HADD2.F32 R199, -RZ, R177.reuse.H0_H0 ;  /* 0x200000b1ffc77230 */ /* 0x100fe20000004100 */
[----:B------:R-:W-:Y:S02]  /*1bc0*/  FADD.FTZ R214, R214, R217 ;  /* 0x000000d9d6d67221 */ /* 0x000fe40000010000 */
[----:B------:R-:W-:Y:S01]  /*1bd0*/  FFMA.FTZ R212, R12, R217, R212 ;  /* 0x000000d90cd47223 */ /* 0x000fe200000100d4 */
[----:B------:R-:W-:Y:S01]  /*1be0*/  HADD2.F32 R177, -RZ, R177.H1_H1 ;  /* 0x300000b1ffb17230 */ /* 0x000fe20000004100 */
[----:B------:R-:W-:-:S02]  /*1bf0*/  FADD.FTZ R82, R82, R199 ;  /* 0x000000c752527221 */ /* 0x000fc40000010000 */
[----:B------:R-:W-:Y:S02]  /*1c00*/  FFMA.FTZ R50, R21, R199, R50 ;  /* 0x000000c715327223 */ /* 0x000fe40000010032 */
[C---:B------:R-:W-:Y:S02]  /*1c10*/  FADD.FTZ R171, -R209.reuse, R171 ;  /* 0x000000abd1ab7221 */ /* 0x040fe40000010100 */
[----:B------:R-:W-:Y:S02]  /*1c20*/  FADD.FTZ R214, R214, R200 ;  /* 0x000000c8d6d67221 */ /* 0x000fe40000010000 */
[----:B------:R-:W-:Y:S01]  /*1c30*/  FFMA.FTZ R212, R20, R200, R212 ;  /* 0x000000c814d47223 */ /* 0x000fe200000100d4 */
[----:B------:R-:W-:Y:S01]  /*1c40*/  HADD2.F32 R197, -RZ, R178.H0_H0 ;  /* 0x200000b2ffc57230 */ /* 0x000fe20000004100 */
[----:B------:R-:W-:Y:S02]  /*1c50*/  FADD.FTZ R195, -R209, R22 ;  /* 0x00000016d1c37221 */ /* 0x000fe40000010100 */
[----:B------:R-:W-:-:S02]  /*1c60*/  FMUL.FTZ R22, R10, R171 ;  /* 0x000000ab0a167220 */ /* 0x000fc40000410000 */
[----:B------:R-:W-:Y:S01]  /*1c70*/  FMUL.FTZ R198, R198, R177 ;  /* 0x000000b1c6c67220 */ /* 0x000fe20000410000 */
[----:B------:R-:W-:Y:S01]  /*1c80*/  HADD2.F32 R178, -RZ, R178.H1_H1 ;  /* 0x300000b2ffb27230 */ /* 0x000fe20000004100 */
[----:B------:R-:W-:Y:S01]  /*1c90*/  FADD.FTZ R84, R84, R197 ;  /* 0x000000c554547221 */ /* 0x000fe20000010000 */
[--C-:B------:R-:W-:Y:S01]  /*1ca0*/  HADD2.F32 R194, -RZ, R179.reuse.H0_H0 ;  /* 0x200000b3ffc27230 */ /* 0x100fe20000004100 */
[C---:B------:R-:W-:Y:S02]  /*1cb0*/  FMUL.FTZ R195, R10.reuse, R195 ;  /* 0x000000c30ac37220 */ /* 0x040fe40000410000 */
        /* <DEDUP_REMOVED lines=33> */
.L_x_8010:
[----:B------:R-:W-:Y:S05]  /*1ed0*/  BSYNC B0 ;  /* 0x0000000000007941 */ /* 0x000fea0003800000 */
.L_x_8009:
        /* <DEDUP_REMOVED lines=26> */
[--C-:B--2---:R-:W-:Y:S01]  /*2080*/  HADD2.F32 R191, -RZ, R168.reuse.H0_H0 ;  /* 0x200000a8ffbf7230 */ /* 0x104fe20000004100 */
[----:B-----5:R-:W-:Y:S01]  /*2090*/  FMUL.FTZ R25, R10, R25 ;  /* 0x000000190a197220 */ /* 0x020fe20000410000 */
[----:B------:R-:W-:Y:S01]  /*20a0*/  HADD2.F32 R168, -RZ, R168.H1_H1 ;  /* 0x300000a8ffa87230 */ /* 0x000fe20000004100 */
        /* <DEDUP_REMOVED lines=10> */
[--C-:B------:R-:W-:Y:S01]  /*2150*/  HADD2.F32 R189, -RZ, R169.reuse.H0_H0 ;  /* 0x200000a9ffbd7230 */ /* 0x100fe20000004100 */
[----:B------:R-:W-:Y:S01]  /*2160*/  FMUL.FTZ R172, R10, R172 ;  /* 0x000000ac0aac7220 */ /* 0x000fe20000410000 */
[----:B------:R-:W-:Y:S01]  /*2170*/  HADD2.F32 R169, -RZ, R169.H1_H1 ;  /* 0x300000a9ffa97230 */ /* 0x000fe20000004100 */
[----:B---3--:R-:W-:-:S02]  /*2180*/  FADD.FTZ R174, -R209, R176 ;  /* 0x000000b0d1ae7221 */ /* 0x008fc40000010100 */
[----:B------:R-:W-:Y:S02]  /*2190*/  FADD.FTZ R90, R90, R189 ;  /* 0x000000bd5a5a7221 */ /* 0x000fe40000010000 */
[-C--:B------:R-:W-:Y:S02]  /*21a0*/  FFMA.FTZ R58, R172, R189.reuse, R58 ;  /* 0x000000bdac3a7223 */ /* 0x080fe4000001003a */
[----:B------:R-:W-:Y:S01]  /*21b0*/  FMUL.FTZ R189, R188, R189 ;  /* 0x000000bdbcbd7220 */ /* 0x000fe20000410000 */
[----:B------:R-:W-:Y:S01]  /*21c0*/  HADD2.F32 R187, -RZ, R170.H0_H0 ;  /* 0x200000aaffbb7230 */ /* 0x000fe20000004100 */
        /* <DEDUP_REMOVED lines=10> */
[----:B------:R-:W-:Y:S01]  /*2270*/  HADD2.F32 R170, -RZ, R170.H1_H1 ;  /* 0x300000aaffaa7230 */ /* 0x000fe20000004100 */
[C---:B------:R-:W-:Y:S02]  /*2280*/  FADD.FTZ R178, -R209.reuse, R178 ;  /* 0x000000b2d1b27221 */ /* 0x040fe40000010100 */
        /* <DEDUP_REMOVED lines=31> */
.L_x_8012:
[----:B------:R-:W-:Y:S05]  /*2480*/  BSYNC B0 ;  /* 0x0000000000007941 */ /* 0x000fea0003800000 */
.L_x_8011:
[----:B------:R-:W-:Y:S02]  /*2490*/  LOP3.LUT P5, RZ, R225, 0xff, RZ, 0xc0, !PT ;  /* 0x000000ffe1ff7812 */ /* 0x000fe400078ac0ff */
[----:B------:R-:W-:Y:S02]  /*24a0*/  SHF.R.U32.HI R177, RZ, 0x5, R252 ;  /* 0x00000005ffb17819 */ /* 0x000fe400000116fc */
[----:B------:R-:W-:Y:S02]  /*24b0*/  LOP3.LUT P4, RZ, R252, 0x1f, RZ, 0xc0, !PT ;  /* 0x0000001ffcff7812 */ /* 0x000fe4000788c0ff */
[----:B------:R-:W-:-:S07]  /*24c0*/  LOP3.LUT R176, R177, 0x7fffff8, RZ, 0xc0, !PT ;  /* 0x07fffff8b1b07812 */ /* 0x000fce00078ec0ff */
[----:B------:R-:W-:Y:S01]  /*24d0*/  @!P5 IADD3 R176, R176, 0x8, RZ ;  /* 0x00000008b0b0d810 */ /* 0x000fe20007ffe0ff */
[----:B------:R-:W-:Y:S05]  /*24e0*/  BRA.DIV ~URZ, `(.L_x_8013) ;  /* 0x00002a927f007947 */ /* 0x000fea000b800000 */
[----:B------:R0:W1:Y:S02]  /*24f0*/  SHFL.DOWN PT, R171, R214, 0x10, 0x1f ;  /* 0x0a001f00d6ab7f89 */ /* 0x00006400000e0000 */
.L_x_8030:
        /* <DEDUP_REMOVED lines=18> */
.L_x_8031:
        /* <DEDUP_REMOVED lines=38> */
[----:B------:R-:W-:-:S02]  /*2880*/  ISETP.NE.U32.AND P5, PT, RZ, c[0x0][0x218], PT ;  /* 0x00008600ff007a0c */ /* 0x000fc40003fa5070 */
[----:B-1----:R-:W-:-:S04]  /*2890*/  ISETP.NE.AND P6, PT, R179, RZ, PT ;  /* 0x000000ffb300720c */ /* 0x002fc80003fc5270 */
[----:B------:R-:W-:Y:S02]  /*28a0*/  FSEL R178, R209, RZ, !P6 ;  /* 0x000000ffd1b27208 */ /* 0x000fe40007000000 */
[----:B------:R-:W-:-:S03]  /*28b0*/  ISETP.NE.AND.EX P5, PT, RZ, c[0x0][0x21c], PT, P5 ;  /* 0x00008700ff007a0c */ /* 0x000fc60003fa5350 */
[----:B------:R-:W-:Y:S01]  /*28c0*/  FFMA.FTZ R214, R3, R212, R178 ;  /* 0x000000d403d67223 */ /* 0x000fe200000100b2 */
[----:B------:R-:W-:-:S03]  /*28d0*/  MOV R176, R26 ;  /* 0x0000001a00b07202 */ /* 0x000fc60000000f00 */
[----:B------:R-:W-:Y:S01]  /*28e0*/  FADD.FTZ R214, R5, -R214 ;  /* 0x800000d605d67221 */ /* 0x000fe20000010000 */
[----:B------:R-:W-:-:S03]  /*28f0*/  LOP3.LUT P4, RZ, R176, 0xff, RZ, 0xc0, !PT ;  /* 0x000000ffb0ff7812 */ /* 0x000fc6000788c0ff */
[----:B-----5:R-:W-:-:S04]  /*2900*/  FMUL.FTZ R214, R10, R214 ;  /* 0x000000d60ad67220 */ /* 0x020fc80000410000 */
[----:B------:R-:W-:Y:S01]  /*2910*/  @P5 FADD.FTZ R214, R128, R214 ;  /* 0x000000d680d65221 */ /* 0x000fe20000010000 */
[----:B------:R-:W-:-:S03]  /*2920*/  HFMA2.MMA R177, -RZ, RZ, 0, 0 ;  /* 0x00000000ffb17435 */ /* 0x000fc600000001ff */
[----:B------:R-:W-:-:S04]  /*2930*/  FMUL.FTZ R179, R214, R11 ;  /* 0x0000000bd6b37220 */ /* 0x000fc80000410000 */
[----:B------:R-:W-:Y:S01]  /*2940*/  FMUL.FTZ R179, R179, c[0x0][0x1e8] ;  /* 0x00007a00b3b37a20 */ /* 0x000fe20000410000 */
[----:B------:R-:W-:Y:S01]  /*2950*/  LOP3.LUT P6, RZ, R26, 0xff00, RZ, 0xc0, !PT ;  /* 0x0000ff001aff7812 */ /* 0x000fe200078cc0ff */
[----:B----4-:R-:W-:-:S05]  /*2960*/  @P4 HADD2.F32 R176, -RZ, R168.H0_H0 ;  /* 0x200000a8ffb04230 */ /* 0x010fca0000004100 */
[----:B------:R-:W-:Y:S01]  /*2970*/  @P4 FMUL.FTZ R177, R179, R176 ;  /* 0x000000b0b3b14220 */ /* 0x000fe20000410000 */
[----:B------:R-:W-:Y:S01]  /*2980*/  MOV R176, RZ ;  /* 0x000000ff00b07202 */ /* 0x000fe20000000f00 */
[----:B---3--:R-:W-:Y:S02]  /*2990*/  @P4 FMUL.FTZ R176, R0, R179 ;  /* 0x000000b300b04220 */ /* 0x008fe40000410000 */
[----:B------:R-:W3:Y:S01]  /*29a0*/  LDL R0, [R1+0xc] ;  /* 0x00000c0001007983 */ /* 0x000ee20000100800 */
[----:B------:R-:W-:-:S04]  /*29b0*/  FFMA.FTZ R179, R4, R212, R178 ;  /* 0x000000d404b37223 */ /* 0x000fc800000100b2 */
[----:B------:R-:W-:Y:S01]  /*29c0*/  FADD.FTZ R179, R224, -R179 ;  /* 0x800000b3e0b37221 */ /* 0x000fe20000010000 */
[----:B------:R-:W-:-:S03]  /*29d0*/  ISETP.NE.U32.AND P4, PT, RZ, c[0x0][0x258], PT ;  /* 0x00009600ff007a0c */ /* 0x000fc60003f85070 */
[----:B------:R-:W-:Y:S01]  /*29e0*/  FMUL.FTZ R179, R10, R179 ;  /* 0x000000b30ab37220 */ /* 0x000fe20000410000 */
[----:B------:R-:W-:-:S03]  /*29f0*/  ISETP.NE.AND.EX P4, PT, RZ, c[0x0][0x25c], PT, P4 ;  /* 0x00009700ff007a0c */ /* 0x000fc60003f85340 */
[----:B------:R-:W-:Y:S01]  /*2a00*/  @P5 FADD.FTZ R179, R129, R179 ;  /* 0x000000b381b35221 */ /* 0x000fe20000010000 */
[----:B------:R-:W-:Y:S01]  /*2a10*/  SEL R160, R214, R160, P4 ;  /* 0x000000a0d6a07207 */ /* 0x000fe20002000000 */
[----:B------:R-:W-:Y:S02]  /*2a20*/  HFMA2.MMA R214, -RZ, RZ, 0, 0 ;  /* 0x00000000ffd67435 */ /* 0x000fe400000001ff */
[----:B------:R-:W-:Y:S01]  /*2a30*/  FMUL.FTZ R215, R179, R11 ;  /* 0x0000000bb3d77220 */ /* 0x000fe20000410000 */
[----:B------:R-:W-:-:S03]  /*2a40*/  @P6 HADD2.F32 R168, -RZ, R168.H1_H1 ;  /* 0x300000a8ffa86230 */ /* 0x000fc60000004100 */
        /* <DEDUP_REMOVED lines=15> */
[----:B------:R-:W-:Y:S01]  /*2b40*/  @P6 HADD2.F32 R177, -RZ, R169.H0_H0 ;  /* 0x200000a9ffb16230 */ /* 0x000fe20000004100 */
        /* <DEDUP_REMOVED lines=15> */
[----:B------:R-:W-:-:S05]  /*2c40*/  @P6 HADD2.F32 R169, -RZ, R169.H1_H1 ;  /* 0x300000a9ffa96230 */ /* 0x000fca0000004100 */
        /* <DEDUP_REMOVED lines=14> */
[----:B------:R-:W-:Y:S02]  /*2d30*/  @P6 HADD2.F32 R214, -RZ, R170.H0_H0 ;  /* 0x200000aaffd66230 */ /* 0x000fe40000004100 */
        /* <DEDUP_REMOVED lines=14> */
[----:B------:R-:W-:-:S03]  /*2e20*/  @P6 HADD2.F32 R170, -RZ, R170.H1_H1 ;  /* 0x300000aaffaa6230 */ /* 0x000fc60000004100 */
        /* <DEDUP_REMOVED lines=18> */
[----:B------:R-:W-:-:S05]  /*2f50*/  @P5 HADD2.F32 R252, -RZ, R171.H0_H0 ;  /* 0x200000abfffc5230 */ /* 0x000fca0000004100 */
        /* <DEDUP_REMOVED lines=11> */
[----:B------:R-:W-:Y:S01]  /*3010*/  @P5 HADD2.F32 R171, -RZ, R171.H1_H1 ;  /* 0x300000abffab5230 */ /* 0x000fe20000004100 */
[----:B------:R-:W-:-:S04]  /*3020*/  HFMA2.MMA R252, -RZ, RZ, 0, 9.5367431640625e-07 ;  /* 0x00000010fffc7435 */ /* 0x000fc800000001ff */
[----:B------:R-:W-:Y:S01]  /*3030*/  @P5 FMUL.FTZ R179, R178, R171 ;  /* 0x000000abb2b35220 */ /* 0x000fe20000410000 */
[----:B------:R-:W-:Y:S01]  /*3040*/  MOV R171, RZ ;  /* 0x000000ff00ab7202 */ /* 0x000fe20000000f00 */
[----:B------:R-:W-:Y:S01]  /*3050*/  @P5 FMUL.FTZ R171, R250, R178 ;  /* 0x000000b2faab5220 */ /* 0x000fe20000410000 */
[----:B------:R-:W-:Y:S01]  /*3060*/  @P4 MOV R178, 0x20 ;  /* 0x0000002000b24802 */ /* 0x000fe20000000f00 */
[----:B------:R-:W-:Y:S01]  /*3070*/  FADD.FTZ R103, R103, R179 ;  /* 0x000000b367677221 */ /* 0x000fe20000010000 */
[----:B------:R-:W-:Y:S02]  /*3080*/  F2FP.PACK_AB R169, R169, R177 ;  /* 0x000000b1a9a9723e */ /* 0x000fe400000000ff */
[----:B------:R-:W-:Y:S01]  /*3090*/  F2FP.PACK_AB R168, R168, R176 ;  /* 0x000000b0a8a8723e */ /* 0x000fe200000000ff */
[----:B------:R-:W-:Y:S01]  /*30a0*/  @P4 IMAD.WIDE.U32 R178, R2, R178, c[0x0][0x258] ;  /* 0x0000960002b24625 */ /* 0x000fe200078e00b2 */
[----:B------:R-:W-:Y:S02]  /*30b0*/  F2FP.PACK_AB R171, R171, R215 ;  /* 0x000000d7abab723e */ /* 0x000fe400000000ff */
[----:B------:R-:W-:Y:S01]  /*30c0*/  F2FP.PACK_AB R170, R170, R214 ;  /* 0x000000d6aaaa723e */ /* 0x000fe200000000ff */
[C---:B------:R-:W-:Y:S01]  /*30d0*/  IMAD.WIDE.U32 R176, R2.reuse, R252, c[0x0][0x248] ;  /* 0x0000920002b07625 */ /* 0x040fe200078e00fc */
[----:B------:R0:W-:Y:S04]  /*30e0*/  @P4 STG.E.128 [R178.64], R160 ;  /* 0x000000a0b2004986 */ /* 0x0001e8000c101d04 */
[----:B------:R0:W-:Y:S04]  /*30f0*/  @P4 STG.E.128 [R178.64+0x10], R164 ;  /* 0x000010a4b2004986 */ /* 0x0001e8000c101d04 */
[----:B------:R0:W-:Y:S01]  /*3100*/  STG.E.128 [R176.64], R168 ;  /* 0x000000a8b0007986 */ /* 0x0001e2000c101d04 */
[----:B------:R-:W-:-:S03]  /*3110*/  IADD3 R2, R2, 0x100, RZ ;  /* 0x0000010002027810 */ /* 0x000fc60007ffe0ff */
.L_x_8016:
[----:B------:R-:W-:Y:S05]  /*3120*/  BSYNC B0 ;  /* 0x0000000000007941 */ /* 0x000fea0003800000 */
.L_x_8015:
        /* <DEDUP_REMOVED lines=12> */
[----:B------:R-:W-:Y:S01]  /*31f0*/  FFMA.FTZ R214, R182, R212, R178 ;  /* 0x000000d4b6d67223 */ /* 0x000fe200000100b2 */
[----:B------:R-:W-:Y:S02]  /*3200*/  LOP3.LUT P6, RZ, R28, 0xff00, RZ, 0xc0, !PT ;  /* 0x0000ff001cff7812 */ /* 0x000fe400078cc0ff */
[----:B------:R-:W-:Y:S01]  /*3210*/  LOP3.LUT P4, RZ, R176, 0xff, RZ, 0xc0, !PT ;  /* 0x000000ffb0ff7812 */ /* 0x000fe2000788c0ff */
[----:B------:R-:W-:-:S04]  /*3220*/  FADD.FTZ R214, R218, -R214 ;  /* 0x800000d6dad67221 */ /* 0x000fc80000010000 */
[----:B-----5:R-:W-:-:S04]  /*3230*/  FMUL.FTZ R214, R10, R214 ;  /* 0x000000d60ad67220 */ /* 0x020fc80000410000 */
[----:B------:R-:W-:-:S04]  /*3240*/  @P5 FADD.FTZ R214, R136, R214 ;  /* 0x000000d688d65221 */ /* 0x000fc80000010000 */
[----:B------:R-:W-:-:S04]  /*3250*/  FMUL.FTZ R179, R214, R11 ;  /* 0x0000000bd6b37220 */ /* 0x000fc80000410000 */
[----:B------:R-:W-:Y:S01]  /*3260*/  FMUL.FTZ R179, R179, c[0x0][0x1e8] ;  /* 0x00007a00b3b37a20 */ /* 0x000fe20000410000 */
[--C-:B--2---:R-:W-:Y:S02]  /*3270*/  @P4 HADD2.F32 R176, -RZ, R168.reuse.H0_H0 ;  /* 0x200000a8ffb04230 */ /* 0x104fe40000004100 */
[----:B------:R-:W-:-:S03]  /*3280*/  @P6 HADD2.F32 R168, -RZ, R168.H1_H1 ;  /* 0x300000a8ffa86230 */ /* 0x000fc60000004100 */
        /* <DEDUP_REMOVED lines=9> */
[----:B------:R-:W-:Y:S01]  /*3320*/  FMUL.FTZ R179, R10, R179 ;  /* 0x000000b30ab37220 */ /* 0x000fe20000410000 */
[----:B------:R-:W-:-:S03]  /*3330*/  HFMA2.MMA R214, -RZ, RZ, 0, 0 ;  /* 0x00000000ffd67435 */ /* 0x000fc600000001ff */
        /* <DEDUP_REMOVED lines=14> */
[----:B------:R-:W-:-:S03]  /*3420*/  F2FP.PACK_AB R168, R168, R176 ;  /* 0x000000b0a8a8723e */ /* 0x000fc600000000ff */
[C---:B------:R-:W-:Y:S01]  /*3430*/  FMUL.FTZ R215, R179.reuse, R11 ;  /* 0x0000000bb3d77220 */ /* 0x040fe20000410000 */
[----:B------:R-:W-:Y:S01]  /*3440*/  SEL R162, R179, R162, P4 ;  /* 0x000000a2b3a27207 */ /* 0x000fe20002000000 */
[----:B------:R-:W-:Y:S02]  /*3450*/  FFMA.FTZ R179, R17, R212, R178 ;  /* 0x000000d411b37223 */ /* 0x000fe400000100b2 */
[----:B------:R-:W-:Y:S01]  /*3460*/  @P6 HADD2.F32 R177, -RZ, R169.H0_H0 ;  /* 0x200000a9ffb16230 */ /* 0x000fe20000004100 */
        /* <DEDUP_REMOVED lines=13> */
[----:B------:R-:W-:Y:S01]  /*3540*/  @P6 HADD2.F32 R169, -RZ, R169.H1_H1 ;  /* 0x300000a9ffa96230 */ /* 0x000fe20000004100 */
        /* <DEDUP_REMOVED lines=10> */
[----:B------:R-:W-:-:S04]  /*35f0*/  F2FP.PACK_AB R169, R169, R177 ;  /* 0x000000b1a9a9723e */ /* 0x000fc800000000ff */
[C---:B------:R-:W-:Y:S01]  /*3600*/  SEL R164, R179.reuse, R164, P4 ;  /* 0x000000a4b3a47207 */ /* 0x040fe20002000000 */
[----:B------:R-:W-:Y:S02]  /*3610*/  FMUL.FTZ R179, R179, R11 ;  /* 0x0000000bb3b37220 */ /* 0x000fe40000410000 */
[----:B------:R-:W-:Y:S02]  /*3620*/  @P6 HADD2.F32 R214, -RZ, R170.H0_H0 ;  /* 0x200000aaffd66230 */ /* 0x000fe40000004100 */
        /* <DEDUP_REMOVED lines=11> */
[----:B------:R-:W-:-:S04]  /*36e0*/  @P6 HADD2.F32 R170, -RZ, R170.H1_H1 ;  /* 0x300000aaffaa6230 */ /* 0x000fc80000004100 */
        /* <DEDUP_REMOVED lines=8> */
[----:B------:R-:W-:Y:S01]  /*3770*/  F2FP.PACK_AB R170, R170, R214 ;  /* 0x000000d6aaaa723e */ /* 0x000fe200000000ff */
        /* <DEDUP_REMOVED lines=17> */
[----:B------:R-:W-:-:S05]  /*3890*/  @P5 HADD2.F32 R252, -RZ, R171.H0_H0 ;  /* 0x200000abfffc5230 */ /* 0x000fca0000004100 */
[----:B------:R-:W-:-:S04]  /*38a0*/  @P5 FMUL.FTZ R215, R179, R252 ;  /* 0x000000fcb3d75220 */ /* 0x000fc80000410000 */
[----:B------:R-:W-:Y:S01]  /*38b0*/  FADD.FTZ R110, R110, R215 ;  /* 0x000000d76e6e7221 */ /* 0x000fe20000010000 */
[----:B------:R-:W-:Y:S01]  /*38c0*/  MOV R215, RZ ;  /* 0x000000ff00d77202 */ /* 0x000fe20000000f00 */
[----:B------:R-:W-:Y:S01]  /*38d0*/  @P5 FMUL.FTZ R215, R243, R179 ;  /* 0x000000b3f3d75220 */ /* 0x000fe20000410000 */
[----:B------:R-:W-:Y:S01]  /*38e0*/  LOP3.LUT P5, RZ, R29, 0xff000000, RZ, 0xc0, !PT ;  /* 0xff0000001dff7812 */ /* 0x000fe200078ac0ff */
[----:B------:R-:W-:-:S12]  /*38f0*/  HFMA2.MMA R179, -RZ, RZ, 0, 0 ;  /* 0x00000000ffb37435 */ /* 0x000fd800000001ff */
        /* <DEDUP_REMOVED lines=8> */
[----:B------:R0:W-:Y:S04]  /*3980*/  @P4 STG.E.128 [R178.64], R160 ;  /* 0x000000a0b2004986 */ /* 0x0001e8000c101d04 */
[----:B------:R0:W-:Y:S01]  /*3990*/  @P4 STG.E.128 [R178.64+0x10], R164 ;  /* 0x000010a4b2004986 */ /* 0x0001e2000c101d04 */
[----:B------:R-:W-:-:S04]  /*39a0*/  LEA R176, P4, R2, c[0x0][0x248], 0x4 ;  /* 0x0000920002b07a11 */ /* 0x000fc800078820ff */
[C---:B------:R-:W-:Y:S02]  /*39b0*/  LEA.HI.X R177, R2.reuse, c[0x0][0x24c], RZ, 0x4, P4 ;  /* 0x0000930002b17a11 */ /* 0x040fe400020f24ff */
[----:B------:R-:W-:-:S03]  /*39c0*/  IADD3 R2, R2, 0x100, RZ ;  /* 0x0000010002027810 */ /* 0x000fc60007ffe0ff */
[----:B------:R0:W-:Y:S04]  /*39d0*/  STG.E.128 [R176.64], R168 ;  /* 0x000000a8b0007986 */ /* 0x0001e8000c101d04 */
.L_x_8018:
[----:B------:R-:W-:Y:S05]  /*39e0*/  BSYNC B0 ;  /* 0x0000000000007941 */ /* 0x000fea0003800000 */
.L_x_8017:
        /* <DEDUP_REMOVED lines=139> */
.L_x_8020:
[----:B------:R-:W-:Y:S05]  /*42a0*/  BSYNC B0 ;  /* 0x0000000000007941 */ /* 0x000fea0003800000 */
.L_x_8019:
        /* <DEDUP_REMOVED lines=19> */
[----:B------:R-:W-:Y:S01]  /*43e0*/  SEL R160, R176, R160, P5 ;  /* 0x000000a0b0a07207 */ /* 0x000fe20002800000 */
[----:B------:R-:W-:Y:S02]  /*43f0*/  HFMA2.MMA R176, -RZ, RZ, 0, 0 ;  /* 0x00000000ffb07435 */ /* 0x000fe400000001ff */
[----:B------:R-:W-:Y:S01]  /*4400*/  FMUL.FTZ R177, R177, c[0x0][0x1e8] ;  /* 0x00007a00b1b17a20 */ /* 0x000fe20000410000 */
[----:B--2---:R-:W-:-:S05]  /*4410*/  @P6 HADD2.F32 R178, -RZ, R168.H0_H0 ;  /* 0x200000a8ffb26230 */ /* 0x004fca0000004100 */
        /* <DEDUP_REMOVED lines=9> */
[----:B------:R-:W-:-:S03]  /*44b0*/  @P6 HADD2.F32 R168, -RZ, R168.H1_H1 ;  /* 0x300000a8ffa86230 */ /* 0x000fc60000004100 */
[C---:B------:R-:W-:Y:S01]  /*44c0*/  FMUL.FTZ R176, R177.reuse, R11 ;  /* 0x0000000bb1b07220 */ /* 0x040fe20000410000 */
[----:B------:R-:W-:Y:S01]  /*44d0*/  SEL R161, R177, R161, P5 ;  /* 0x000000a1b1a17207 */ /* 0x000fe20002800000 */
[----:B------:R-:W-:Y:S02]  /*44e0*/  HFMA2.MMA R177, -RZ, RZ, 0, 0 ;  /* 0x00000000ffb17435 */ /* 0x000fe400000001ff */
        /* <DEDUP_REMOVED lines=9> */
[----:B------:R-:W-:-:S03]  /*4580*/  F2FP.PACK_AB R168, R168, R178 ;  /* 0x000000b2a8a8723e */ /* 0x000fc600000000ff */
[----:B------:R-:W-:-:S04]  /*4590*/  FMUL.FTZ R176, R10, R176 ;  /* 0x000000b00ab07220 */ /* 0x000fc80000410000 */
[----:B------:R-:W-:Y:S01]  /*45a0*/  @P4 FADD.FTZ R176, R154, R176 ;  /* 0x000000b09ab04221 */ /* 0x000fe20000010000 */
[----:B------:R-:W-:-:S04]  /*45b0*/  @P6 HADD2.F32 R179, -RZ, R169.H0_H0 ;  /* 0x200000a9ffb36230 */ /* 0x000fc80000004100 */
        /* <DEDUP_REMOVED lines=54> */
[----:B------:R-:W-:Y:S01]  /*4920*/  F2FP.PACK_AB R170, R170, R214 ;  /* 0x000000d6aaaa723e */ /* 0x000fe200000000ff */
        /* <DEDUP_REMOVED lines=13> */
[----:B------:R-:W-:Y:S01]  /*4a00*/  @P6 HADD2.F32 R10, -RZ, R171.H0_H0 ;  /* 0x200000abff0a6230 */ /* 0x000fe20000004100 */
[----:B------:R-:W-:Y:S01]  /*4a10*/  ISETP.NE.AND.EX P4, PT, RZ, c[0x0][0x25c], PT, P4 ;  /* 0x00009700ff007a0c */ /* 0x000fe20003f85340 */
[----:B------:R-:W-:-:S02]  /*4a20*/  FMUL.FTZ R176, R176, c[0x0][0x1e8] ;  /* 0x00007a00b0b07a20 */ /* 0x000fc40000410000 */
[----:B------:R-:W-:Y:S02]  /*4a30*/  FMUL.FTZ R11, R11, c[0x0][0x1e8] ;  /* 0x00007a000b0b7a20 */ /* 0x000fe40000410000 */
[----:B------:R-:W-:Y:S01]  /*4a40*/  @P6 FMUL.FTZ R209, R176, R10 ;  /* 0x0000000ab0d16220 */ /* 0x000fe20000410000 */
[----:B------:R-:W-:Y:S01]  /*4a50*/  MOV R10, RZ ;  /* 0x000000ff000a7202 */ /* 0x000fe20000000f00 */
[----:B------:R-:W-:Y:S02]  /*4a60*/  @P6 FMUL.FTZ R10, R227, R176 ;  /* 0x000000b0e30a6220 */ /* 0x000fe40000410000 */
[----:B------:R-:W-:Y:S02]  /*4a70*/  FADD.FTZ R126, R126, R209 ;  /* 0x000000d17e7e7221 */ /* 0x000fe40000010000 */
        /* <DEDUP_REMOVED lines=11> */
[----:B------:R-:W-:-:S05]  /*4b30*/  LEA.HI.X R11, R2, c[0x0][0x24c], RZ, 0x4, P4 ;  /* 0x00009300020b7a11 */ /* 0x000fca00020f24ff */
[----:B------:R0:W-:Y:S04]  /*4b40*/  STG.E.128 [R10.64], R168 ;  /* 0x000000a80a007986 */ /* 0x0001e8000c101d04 */
.L_x_8022:
[----:B------:R-:W-:Y:S05]  /*4b50*/  BSYNC B0 ;  /* 0x0000000000007941 */ /* 0x000fea0003800000 */
.L_x_8021:
[----:B-----5:R-:W-:Y:S02]  /*4b60*/  IADD3 R0, R0, c[0x0][0x160], RZ ;  /* 0x0000580000007a10 */ /* 0x020fe40007ffe0ff */
[----:B------:R-:W-:Y:S02]  /*4b70*/  LOP3.LUT P5, RZ, R225, 0xff, RZ, 0xc0, !PT ;  /* 0x000000ffe1ff7812 */ /* 0x000fe400078ac0ff */
[----:B------:R-:W-:Y:S02]  /*4b80*/  ISETP.GE.AND P4, PT, R0, c[0x0][0x164], PT ;  /* 0x0000590000007a0c */ /* 0x000fe40003f86270 */
[----:B------:R-:W-:-:S11]  /*4b90*/  SEL R225, RZ, 0x1, P5 ;  /* 0x00000001ffe17807 */ /* 0x000fd60002800000 */
[----:B0-----:R-:W-:Y:S01]  /*4ba0*/  @P4 CALL.REL.NOINC `(.L_x_8004) ;  /* 0x0000001000004944 */ /* 0x001fe20003c00000 */
[----:B------:R-:W-:Y:S05]  /*4bb0*/  BRA `(.L_x_8023) ;  /* 0xffffc05000007947 */ /* 0x000fea000383ffff */
.L_x_8004:
        /* <DEDUP_REMOVED lines=19> */
.L_x_8025:
[----:B------:R-:W-:Y:S05]  /*4cf0*/  BSYNC B0 ;  /* 0x0000000000007941 */ /* 0x000fea0003800000 */
.L_x_8024:
        /* <DEDUP_REMOVED lines=13> */
.L_x_8027:
[----:B------:R-:W-:Y:S05]  /*4dd0*/  BSYNC B0 ;  /* 0x0000000000007941 */ /* 0x000fea0003800000 */
.L_x_8026:
        /* <DEDUP_REMOVED lines=13> */
.L_x_8029:
[----:B------:R-:W-:Y:S05]  /*4eb0*/  BSYNC B0 ;  /* 0x0000000000007941 */ /* 0x000fea0003800000 */
.L_x_8028:
        /* <DEDUP_REMOVED lines=12> */
.L_x_8013:
[----:B------:R-:W-:Y:S01]  /*4f80*/  HFMA2.MMA R170, -RZ, RZ, 0, 9.5367431640625e-07 ;  /* 0x00000010ffaa7435 */ /* 0x000fe200000001ff */
[----:B------:R-:W-:-:S02]  /*4f90*/  MOV R169, R214 ;  /* 0x000000d600a97202 */ /* 0x000fc40000000f00 */
[----:B------:R-:W-:Y:S02]  /*4fa0*/  MOV R179, 0x1f ;  /* 0x0000001f00b37802 */ /* 0x000fe40000000f00 */
[----:B------:R-:W-:Y:S02]  /*4fb0*/  MOV R178, 0xffffffff ;  /* 0xffffffff00b27802 */ /* 0x000fe40000000f00 */
[----:B------:R-:W-:Y:S02]  /*4fc0*/  MOV R168, 0x4fe0 ;  /* 0x00004fe000a87802 */ /* 0x000fe40000000f00 */
[----:B-----5:R-:W-:Y:S05]  /*4fd0*/  CALL.REL.NOINC `($__internal_134_$__cuda_sm70_shflsync_down_p) ;  /* 0x0000046000007944 */ /* 0x020fea0003c00000 */
[----:B-1----:R-:W-:Y:S01]  /*4fe0*/  MOV R171, R170 ;  /* 0x000000aa00ab7202 */ /* 0x002fe20000000f00 */
[----:B------:R-:W-:Y:S05]  /*4ff0*/  BRA `(.L_x_8030) ;  /* 0xffffd50000007947 */ /* 0x000fea000383ffff */
.L_x_8014:
[----:B------:R-:W-:Y:S01]  /*5000*/  HFMA2.MMA R170, -RZ, RZ, 0, 9.5367431640625e-07 ;  /* 0x00000010ffaa7435 */ /* 0x000fe200000001ff */
[----:B------:R-:W-:Y:S02]  /*5010*/  MOV R169, R212 ;  /* 0x000000d400a97202 */ /* 0x000fe40000000f00 */
[----:B------:R-:W-:Y:S02]  /*5020*/  MOV R179, 0x1f ;  /* 0x0000001f00b37802 */ /* 0x000fe40000000f00 */
[----:B------:R-:W-:-:S02]  /*5030*/  MOV R178, 0xffffffff ;  /* 0xffffffff00b27802 */ /* 0x000fc40000000f00 */
[----:B------:R-:W-:Y:S02]  /*5040*/  MOV R168, 0x5060 ;  /* 0x0000506000a87802 */ /* 0x000fe40000000f00 */
[----:B01---5:R-:W-:Y:S05]  /*5050*/  CALL.REL.NOINC `($__internal_134_$__cuda_sm70_shflsync_down_p) ;  /* 0x000003e000007944 */ /* 0x023fea0003c00000 */
[----:B------:R-:W-:Y:S01]  /*5060*/  FADD.FTZ R214, R171, R214 ;  /* 0x000000d6abd67221 */ /* 0x000fe20000010000 */
[----:B------:R-:W-:Y:S01]  /*5070*/  MOV R179, 0x1f ;  /* 0x0000001f00b37802 */ /* 0x000fe20000000f00 */
[----:B-1----:R-:W-:Y:S01]  /*5080*/  FADD.FTZ R212, R212, R170 ;  /* 0x000000aad4d47221 */ /* 0x002fe20000010000 */
[----:B------:R-:W-:Y:S01]  /*5090*/  HFMA2.MMA R170, -RZ, RZ, 0, 4.76837158203125e-07 ;  /* 0x00000008ffaa7435 */ /* 0x000fe200000001ff */
[----:B------:R-:W-:Y:S02]  /*50a0*/  MOV R178, 0xffffffff ;  /* 0xffffffff00b27802 */ /* 0x000fe40000000f00 */
[----:B------:R-:W-:Y:S02]  /*50b0*/  MOV R169, R214 ;  /* 0x000000d600a97202 */ /* 0x000fe40000000f00 */
[----:B------:R-:W-:Y:S02]  /*50c0*/  MOV R168, 0x50e0 ;  /* 0x000050e000a87802 */ /* 0x000fe40000000f00 */
[----:B------:R-:W-:Y:S05]  /*50d0*/  CALL.REL.NOINC `($__internal_134_$__cuda_sm70_shflsync_down_p) ;  /* 0x0000036000007944 */ /* 0x000fea0003c00000 */
[----:B-1----:R-:W-:Y:S01]  /*50e0*/  MOV R171, R170 ;  /* 0x000000aa00ab7202 */ /* 0x002fe20000000f00 */
[----:B------:R-:W-:Y:S01]  /*50f0*/  HFMA2.MMA R170, -RZ, RZ, 0, 4.76837158203125e-07 ;  /* 0x00000008ffaa7435 */ /* 0x000fe200000001ff */
[----:B------:R-:W-:-:S02]  /*5100*/  MOV R169, R212 ;  /* 0x000000d400a97202 */ /* 0x000fc40000000f00 */
[----:B------:R-:W-:Y:S02]  /*5110*/  MOV R179, 0x1f ;  /* 0x0000001f00b37802 */ /* 0x000fe40000000f00 */
[----:B------:R-:W-:Y:S02]  /*5120*/  MOV R178, 0xffffffff ;  /* 0xffffffff00b27802 */ /* 0x000fe40000000f00 */
[----:B------:R-:W-:Y:S02]  /*5130*/  MOV R168, 0x5150 ;  /* 0x0000515000a87802 */ /* 0x000fe40000000f00 */
[----:B------:R-:W-:Y:S05]  /*5140*/  CALL.REL.NOINC `($__internal_134_$__cuda_sm70_shflsync_down_p) ;  /* 0x000002f000007944 */ /* 0x000fea0003c00000 */
[----:B------:R-:W-:Y:S01]  /*5150*/  FADD.FTZ R214, R171, R214 ;  /* 0x000000d6abd67221 */ /* 0x000fe20000010000 */
[----:B------:R-:W-:Y:S01]  /*5160*/  MOV R179, 0x1f ;  /* 0x0000001f00b37802 */ /* 0x000fe20000000f00 */
[----:B-1----:R-:W-:Y:S01]  /*5170*/  FADD.FTZ R212, R212, R170 ;  /* 0x000000aad4d47221 */ /* 0x002fe20000010000 */
[----:B------:R-:W-:Y:S01]  /*5180*/  HFMA2.MMA R170, -RZ, RZ, 0, 2.384185791015625e-07 ;  /* 0x00000004ffaa7435 */ /* 0x000fe200000001ff */
[----:B------:R-:W-:Y:S02]  /*5190*/  MOV R178, 0xffffffff ;  /* 0xffffffff00b27802 */ /* 0x000fe40000000f00 */
[----:B------:R-:W-:-:S02]  /*51a0*/  MOV R169, R214 ;  /* 0x000000d600a97202 */ /* 0x000fc40000000f00 */
[----:B------:R-:W-:Y:S02]  /*51b0*/  MOV R168, 0x51d0 ;  /* 0x000051d000a87802 */ /* 0x000fe40000000f00 */
[----:B------:R-:W-:Y:S05]  /*51c0*/  CALL.REL.NOINC `($__internal_134_$__cuda_sm70_shflsync_down_p) ;  /* 0x0000027000007944 */ /* 0x000fea0003c00000 */
[----:B-1----:R-:W-:Y:S01]  /*51d0*/  MOV R171, R170 ;  /* 0x000000aa00ab7202 */ /* 0x002fe20000000f00 */
[----:B------:R-:W-:Y:S01]  /*51e0*/  HFMA2.MMA R170, -RZ, RZ, 0, 2.384185791015625e-07 ;  /* 0x00000004ffaa7435 */ /* 0x000fe200000001ff */
[----:B------:R-:W-:Y:S02]  /*51f0*/  MOV R169, R212 ;  /* 0x000000d400a97202 */ /* 0x000fe40000000f00 */
[----:B------:R-:W-:Y:S02]  /*5200*/  MOV R179, 0x1f ;  /* 0x0000001f00b37802 */ /* 0x000fe40000000f00 */
[----:B------:R-:W-:Y:S02]  /*5210*/  MOV R178, 0xffffffff ;  /* 0xffffffff00b27802 */ /* 0x000fe40000000f00 */
[----:B------:R-:W-:Y:S02]  /*5220*/  MOV R168, 0x5240 ;  /* 0x0000524000a87802 */ /* 0x000fe40000000f00 */
[----:B------:R-:W-:Y:S05]  /*5230*/  CALL.REL.NOINC `($__internal_134_$__cuda_sm70_shflsync_down_p) ;  /* 0x0000020000007944 */ /* 0x000fea0003c00000 */
[----:B------:R-:W-:Y:S01]  /*5240*/  FADD.FTZ R214, R171, R214 ;  /* 0x000000d6abd67221 */ /* 0x000fe20000010000 */
[----:B------:R-:W-:Y:S01]  /*5250*/  MOV R179, 0x1f ;  /* 0x0000001f00b37802 */ /* 0x000fe20000000f00 */
[----:B-1----:R-:W-:Y:S01]  /*5260*/  FADD.FTZ R212, R212, R170 ;  /* 0x000000aad4d47221 */ /* 0x002fe20000010000 */
[----:B------:R-:W-:Y:S01]  /*5270*/  HFMA2.MMA R170, -RZ, RZ, 0, 1.1920928955078125e-07 ;  /* 0x00000002ffaa7435 */ /* 0x000fe200000001ff */
[----:B------:R-:W-:-:S02]  /*5280*/  MOV R178, 0xffffffff ;  /* 0xffffffff00b27802 */ /* 0x000fc40000000f00 */
[----:B------:R-:W-:Y:S02]  /*5290*/  MOV R169, R214 ;  /* 0x000000d600a97202 */ /* 0x000fe40000000f00 */
[----:B------:R-:W-:Y:S02]  /*52a0*/  MOV R168, 0x52c0 ;  /* 0x000052c000a87802 */ /* 0x000fe40000000f00 */
[----:B------:R-:W-:Y:S05]  /*52b0*/  CALL.REL.NOINC `($__internal_134_$__cuda_sm70_shflsync_down_p) ;  /* 0x0000018000007944 */ /* 0x000fea0003c00000 */
[----:B-1----:R-:W-:Y:S01]  /*52c0*/  MOV R171, R170 ;  /* 0x000000aa00ab7202 */ /* 0x002fe20000000f00 */
[----:B------:R-:W-:Y:S01]  /*52d0*/  HFMA2.MMA R170, -RZ, RZ, 0, 1.1920928955078125e-07 ;  /* 0x00000002ffaa7435 */ /* 0x000fe200000001ff */
[----:B------:R-:W-:Y:S02]  /*52e0*/  MOV R169, R212 ;  /* 0x000000d400a97202 */ /* 0x000fe40000000f00 */
[----:B------:R-:W-:Y:S02]  /*52f0*/  MOV R179, 0x1f ;  /* 0x0000001f00b37802 */ /* 0x000fe40000000f00 */
[----:B------:R-:W-:Y:S02]  /*5300*/  MOV R178, 0xffffffff ;  /* 0xffffffff00b27802 */ /* 0x000fe40000000f00 */
[----:B------:R-:W-:-:S02]  /*5310*/  MOV R168, 0x5330 ;  /* 0x0000533000a87802 */ /* 0x000fc40000000f00 */
[----:B------:R-:W-:Y:S05]  /*5320*/  CALL.REL.NOINC `($__internal_134_$__cuda_sm70_shflsync_down_p) ;  /* 0x0000011000007944 */ /* 0x000fea0003c00000 */
[----:B------:R-:W-:Y:S01]  /*5330*/  FADD.FTZ R214, R171, R214 ;  /* 0x000000d6abd67221 */ /* 0x000fe20000010000 */
[----:B------:R-:W-:Y:S01]  /*5340*/  MOV R179, 0x1f ;  /* 0x0000001f00b37802 */ /* 0x000fe20000000f00 */
[----:B-1----:R-:W-:Y:S01]  /*5350*/  FADD.FTZ R212, R212, R170 ;  /* 0x000000aad4d47221 */ /* 0x002fe20000010000 */
[----:B------:R-:W-:Y:S01]  /*5360*/  HFMA2.MMA R170, -RZ, RZ, 0, 5.9604644775390625e-08 ;  /* 0x00000001ffaa7435 */ /* 0x000fe200000001ff */
[----:B------:R-:W-:-:S02]  /*5370*/  MOV R178, 0xffffffff ;  /* 0xffffffff00b27802 */ /* 0x000fc40000000f00 */
[----:B------:R-:W-:Y:S02]  /*5380*/  MOV R169, R214 ;  /* 0x000000d600a97202 */ /* 0x000fe40000000f00 */
[----:B------:R-:W-:Y:S02]  /*5390*/  MOV R168, 0x53b0 ;  /* 0x000053b000a87802 */ /* 0x000fe40000000f00 */
[----:B------:R-:W-:Y:S05]  /*53a0*/  CALL.REL.NOINC `($__internal_134_$__cuda_sm70_shflsync_down_p) ;  /* 0x0000009000007944 */ /* 0x000fea0003c00000 */
[----:B-1----:R-:W-:Y:S01]  /*53b0*/  MOV R171, R170 ;  /* 0x000000aa00ab7202 */ /* 0x002fe20000000f00 */
[----:B------:R-:W-:Y:S01]  /*53c0*/  HFMA2.MMA R170, -RZ, RZ, 0, 5.9604644775390625e-08 ;  /* 0x00000001ffaa7435 */ /* 0x000fe200000001ff */
[----:B------:R-:W-:Y:S02]  /*53d0*/  MOV R169, R212 ;  /* 0x000000d400a97202 */ /* 0x000fe40000000f00 */
[----:B------:R-:W-:Y:S02]  /*53e0*/  MOV R179, 0x1f ;  /* 0x0000001f00b37802 */ /* 0x000fe40000000f00 */
[----:B------:R-:W-:Y:S02]  /*53f0*/  MOV R178, 0xffffffff ;  /* 0xffffffff00b27802 */ /* 0x000fe40000000f00 */
[----:B------:R-:W-:-:S02]  /*5400*/  MOV R168, 0x5420 ;  /* 0x0000542000a87802 */ /* 0x000fc40000000f00 */
[----:B------:R-:W-:Y:S05]  /*5410*/  CALL.REL.NOINC `($__internal_134_$__cuda_sm70_shflsync_down_p) ;  /* 0x0000002000007944 */ /* 0x000fea0003c00000 */
[----:B-1----:R-:W-:Y:S01]  /*5420*/  MOV R169, R170 ;  /* 0x000000aa00a97202 */ /* 0x002fe20000000f00 */
[----:B------:R-:W-:Y:S05]  /*5430*/  BRA `(.L_x_8031) ;  /* 0xffffd1e000007947 */ /* 0x000fea000383ffff */
        .weak           $__internal_134_$__cuda_sm70_shflsync_down_p
        .type           $__internal_134_$__cuda_sm70_shflsync_down_p,@function
        .size           $__internal_134_$__cuda_sm70_shflsync_down_p,(.L_x_11868 - $__internal_134_$__cuda_sm70_shflsync_down_p)
$__internal_134_$__cuda_sm70_shflsync_down_p:
[----:B------:R-:W-:Y:S04]  /*5440*/  WARPSYNC R178 ;  /* 0x000000b200007348 */ /* 0x000fe80003800000 */
[----:B------:R0:W1:Y:S02]  /*5450*/  SHFL.DOWN PT, R170, R169, R170, R179 ;  /* 0x080000aaa9aa7389 */ /* 0x00006400000e00b3 */
[----:B0-----:R-:W-:-:S06]  /*5460*/  HFMA2.MMA R169, -RZ, RZ, 0, 0 ;  /* 0x00000000ffa97435 */ /* 0x001fcc00000001ff */
[----:B------:R-:W-:Y:S05]  /*5470*/  RET.REL.NODEC R168 `(_ZN10layer_norm13ln_bwd_kernelINS_13Kernel_traitsI6__halfS2_fS2_fjLj8192ELj1ELj1ELj8ELj16ENS_18Kernel_traits_baseILj8192ES2_S2_fS2_fjLj256EEEEELb1ELb1ELb0ELb0EEEvNS_9BwdParamsE) ;  /* 0xffffab80a8007950 */ /* 0x000fea0003c3ffff */
.L_x_8032:
        /* <DEDUP_REMOVED lines=16> */
.L_x_11868:


//--------------------- .text._ZN10layer_norm13ln_bwd_kernelINS_13Kernel_traitsI6__halfS2_fS2_fjLj8192ELj1ELj1ELj8ELj16ENS_18Kernel_traits_baseILj8192ES2_S2_fS2_fjLj256EEEEELb1ELb1ELb0ELb1EEEvNS_9BwdParamsE --------------------------
	.section	.text._ZN10layer_norm13ln_bwd_kernelINS_13Kernel_traitsI6__halfS2_fS2_fjLj8192ELj1ELj1ELj8ELj16ENS_18Kernel_traits_baseILj8192ES2_S2_fS2_fjLj256EEEEELb1ELb1ELb0ELb1EEEvNS_9BwdParamsE,"ax",@progbits
	.sectioninfo	@"SHI_REGISTERS=255"
	.align	128
        .global         _ZN10layer_norm13ln_bwd_kernelINS_13Kernel_traitsI6__halfS2_fS2_fjLj8192ELj1ELj1ELj8ELj16ENS_18Kernel_traits_baseILj8192ES2_S2_fS2_fjLj256EEEEELb1ELb1ELb0ELb1EEEvNS_9BwdParamsE
        .type           _ZN10layer_norm13ln_bwd_kernelINS_13Kernel_traitsI6__halfS2_fS2_fjLj8192ELj1ELj1ELj8ELj16ENS_18Kernel_traits_baseILj8192ES2_S2_fS2_fjLj256EEEEELb1ELb1ELb0ELb1EEEvNS_9BwdParamsE,@function
        .size           _ZN10layer_norm13ln_bwd_kernelINS_13Kernel_traitsI6__halfS2_fS2_fjLj8192ELj1ELj1ELj8ELj16ENS_18Kernel_traits_baseILj8192ES2_S2_fS2_fjLj256EEEEELb1ELb1ELb0ELb1EEEvNS_9BwdParamsE,(.L_x_11869 - _ZN10layer_norm13ln_bwd_kernelINS_13Kernel_traitsI6__halfS2_fS2_fjLj8192ELj1ELj1ELj8ELj16ENS_18Kernel_traits_baseILj8192ES2_S2_fS2_fjLj256EEEEELb1ELb1ELb0ELb1EEEvNS_9BwdParamsE)
        .other          _ZN10layer_norm13ln_bwd_kernelINS_13Kernel_traitsI6__halfS2_fS2_fjLj8192ELj1ELj1ELj8ELj16ENS_18Kernel_traits_baseILj8192ES2_S2_fS2_fjLj256EEEEELb1ELb1ELb0ELb1EEEvNS_9BwdParamsE,@"STO_CUDA_ENTRY STV_DEFAULT"
_ZN10layer_norm13ln_bwd_kernelINS_13Kernel_traitsI6__halfS2_fS2_fjLj8192ELj1ELj1ELj8ELj16ENS_18Kernel_traits_baseILj8192ES2_S2_fS2_fjLj256EEEEELb1ELb1ELb0ELb1EEEvNS_9BwdParamsE:
.text._ZN10layer_norm13ln_bwd_kernelINS_13Kernel_traitsI6__halfS2_fS2_fjLj8192ELj1ELj1ELj8ELj16ENS_18Kernel_traits_baseILj8192ES2_S2_fS2_fjLj256EEEEELb1ELb1ELb0ELb1EEEvNS_9BwdParamsE:
        /* <DEDUP_REMOVED lines=66> */
.L_x_8033:
[----:B0-----:R-:W-:-:S04]  /*0420*/  LEA R2, P0, R24, c[0x0][0x1b0], 0x4 ;  /* 0x00006c0018027a11 */ /* 0x001fc800078020ff */
[----:B------:R-:W-:-:S05]  /*0430*/  IADD3.X R3, RZ, c[0x0][0x1b4], RZ, P0, !PT ;  /* 0x00006d00ff037a10 */ /* 0x000fca00007fe4ff */
[----:B------:R-:W2:Y:S04]  /*0440*/  LDG.E.128 R4, [R2.64] ;  /* 0x0000000402047981 */ /* 0x000ea8000c1e1d00 */
[----:B------:R2:W3:Y:S04]  /*0450*/  LDG.E.128 R8, [R2.64+0x1000] ;  /* 0x0010000402087981 */ /* 0x0004e8000c1e1d00 */
[----:B------:R2:W4:Y:S04]  /*0460*/  LDG.E.128 R12, [R2.64+0x2000] ;  /* 0x00200004020c7981 */ /* 0x000528000c1e1d00 */
[----:B------:R2:W3:Y:S01]  /*0470*/  LDG.E.128 R16, [R2.64+0x3000] ;  /* 0x0030000402107981 */ /* 0x0004e2000c1e1d00 */
        /* <DEDUP_REMOVED lines=46> */
[----:B----4-:R-:W-:-:S03]  /*0760*/  HADD2.F32 R252, -RZ, R15.H1_H1 ;  /* 0x3000000ffffc7230 */ /* 0x010fc60000004100 */
[----:B------:R1:W-:Y:S01]  /*0770*/  STL [R1+0x54], R2 ;  /* 0x0000540201007387 */ /* 0x0003e20000100800 */
[----:B---3--:R-:W-:-:S03]  /*0780*/  HADD2.F32 R251, -RZ, R16.H0_H0 ;  /* 0x20000010fffb7230 */ /* 0x008fc60000004100 */
[----:B------:R2:W-:Y:S01]  /*0790*/  STL [R1+0x50], R4 ;  /* 0x0000500401007387 */ /* 0x0005e20000100800 */
[----:B------:R-:W-:Y:S02]  /*07a0*/  HADD2.F32 R250, -RZ, R16.H1_H1 ;  /* 0x30000010fffa7230 */ /* 0x000fe40000004100 */
[----:B0-----:R-:W-:Y:S02]  /*07b0*/  HADD2.F32 R3, -RZ, R5.H1_H1 ;  /* 0x30000005ff037230 */ /* 0x001fe40000004100 */
[--C-:B------:R-:W-:Y:S02]  /*07c0*/  HADD2.F32 R249, -RZ, R17.reuse.H0_H0 ;  /* 0x20000011fff97230 */ /* 0x100fe40000004100 */
[--C-:B-1----:R-:W-:Y:S01]  /*07d0*/  HADD2.F32 R2, -RZ, R6.reuse.H0_H0 ;  /* 0x20000006ff027230 */ /* 0x102fe20000004100 */
[----:B------:R0:W-:Y:S01]  /*07e0*/  STL [R1+0x4c], R3 ;  /* 0x00004c0301007387 */ /* 0x0001e20000100800 */
[----:B------:R-:W-:Y:S01]  /*07f0*/  HADD2.F32 R248, -RZ, R17.H1_H1 ;  /* 0x30000011fff87230 */ /* 0x000fe20000004100 */
[----:B------:R-:W-:Y:S01]  /*0800*/  CS2R R16, SRZ ;  /* 0x0000000000107805 */ /* 0x000fe2000001ff00 */
[----:B--2---:R-:W-:Y:S01]  /*0810*/  HADD2.F32 R4, -RZ, R6.H1_H1 ;  /* 0x30000006ff047230 */ /* 0x004fe20000004100 */
[----:B------:R1:W-:Y:S01]  /*0820*/  STL [R1+0x48], R2 ;  /* 0x0000480201007387 */ /* 0x0003e20000100800 */
[----:B------:R-:W-:-:S02]  /*0830*/  HADD2.F32 R247, -RZ, R18.H0_H0 ;  /* 0x20000012fff77230 */ /* 0x000fc40000004100 */
[----:B------:R-:W-:Y:S01]  /*0840*/  HADD2.F32 R246, -RZ, R18.H1_H1 ;  /* 0x30000012fff67230 */ /* 0x000fe20000004100 */
[----:B------:R2:W-:Y:S01]  /*0850*/  STL [R1+0x44], R4 ;  /* 0x0000440401007387 */ /* 0x0005e20000100800 */
[----:B------:R-:W-:Y:S02]  /*0860*/  HADD2.F32 R245, -RZ, R19.H0_H0 ;  /* 0x20000013fff57230 */ /* 0x000fe40000004100 */
[----:B0-----:R-:W-:Y:S02]  /*0870*/  HADD2.F32 R3, -RZ, R7.H0_H0 ;  /* 0x20000007ff037230 */ /* 0x001fe40000004100 */
[----:B------:R-:W-:Y:S01]  /*0880*/  HADD2.F32 R244, -RZ, R19.H1_H1 ;  /* 0x30000013fff47230 */ /* 0x000fe20000004100 */
[----:B------:R-:W-:Y:S01]  /*0890*/  CS2R R18, SRZ ;  /* 0x0000000000127805 */ /* 0x000fe2000001ff00 */
[----:B-1----:R-:W-:Y:S01]  /*08a0*/  HADD2.F32 R2, -RZ, R7.H1_H1 ;  /* 0x30000007ff027230 */ /* 0x002fe20000004100 */
[----:B------:R0:W-:Y:S01]  /*08b0*/  STL [R1+0x40], R3 ;  /* 0x0000400301007387 */ /* 0x0001e20000100800 */
[----:B------:R-:W-:Y:S01]  /*08c0*/  CS2R R6, SRZ ;  /* 0x0000000000067805 */ /* 0x000fe2000001ff00 */
[----:B--2---:R-:W-:-:S02]  /*08d0*/  HADD2.F32 R4, -RZ, R8.H0_H0 ;  /* 0x20000008ff047230 */ /* 0x004fc40000004100 */
[----:B------:R1:W-:Y:S04]  /*08e0*/  STL [R1+0x3c], R2 ;  /* 0x00003c0201007387 */ /* 0x0003e80000100800 */
[----:B------:R2:W-:Y:S01]  /*08f0*/  STL [R1+0x38], R4 ;  /* 0x0000380401007387 */ /* 0x0005e20000100800 */
[----:B0-----:R-:W-:Y:S02]  /*0900*/  HADD2.F32 R3, -RZ, R8.H1_H1 ;  /* 0x30000008ff037230 */ /* 0x001fe40000004100 */
[----:B-1----:R-:W-:-:S03]  /*0910*/  HADD2.F32 R2, -RZ, R9.H0_H0 ;  /* 0x20000009ff027230 */ /* 0x002fc60000004100 */
[----:B------:R0:W-:Y:S01]  /*0920*/  STL [R1+0x34], R3 ;  /* 0x0000340301007387 */ /* 0x0001e20000100800 */
[----:B--2---:R-:W-:-:S03]  /*0930*/  HADD2.F32 R4, -RZ, R9.H1_H1 ;  /* 0x30000009ff047230 */ /* 0x004fc60000004100 */
[----:B------:R1:W-:Y:S01]  /*0940*/  STL [R1+0x30], R2 ;  /* 0x0000300201007387 */ /* 0x0003e20000100800 */
[----:B------:R-:W-:-:S03]  /*0950*/  CS2R R8, SRZ ;  /* 0x0000000000087805 */ /* 0x000fc6000001ff00 */
[----:B------:R2:W-:Y:S01]  /*0960*/  STL [R1+0x2c], R4 ;  /* 0x00002c0401007387 */ /* 0x0005e20000100800 */
[--C-:B0-----:R-:W-:Y:S02]  /*0970*/  HADD2.F32 R3, -RZ, R10.reuse.H0_H0 ;  /* 0x2000000aff037230 */ /* 0x101fe40000004100 */
[----:B-1----:R-:W-:-:S03]  /*0980*/  HADD2.F32 R2, -RZ, R10.H1_H1 ;  /* 0x3000000aff027230 */ /* 0x002fc60000004100 */
[----:B------:R0:W-:Y:S01]  /*0990*/  STL [R1+0x28], R3 ;  /* 0x0000280301007387 */ /* 0x0001e20000100800 */
[----:B--2---:R-:W-:-:S03]  /*09a0*/  HADD2.F32 R4, -RZ, R11.H0_H0 ;  /* 0x2000000bff047230 */ /* 0x004fc60000004100 */
[----:B------:R1:W-:Y:S04]  /*09b0*/  STL [R1+0x24], R2 ;  /* 0x0000240201007387 */ /* 0x0003e80000100800 */
[----:B------:R2:W-:Y:S01]  /*09c0*/  STL [R1+0x20], R4 ;  /* 0x0000200401007387 */ /* 0x0005e20000100800 */
[----:B0-----:R-:W-:Y:S01]  /*09d0*/  HADD2.F32 R3, -RZ, R11.H1_H1 ;  /* 0x3000000bff037230 */ /* 0x001fe20000004100 */
[----:B------:R-:W-:Y:S01]  /*09e0*/  CS2R R10, SRZ ;  /* 0x00000000000a7805 */ /* 0x000fe2000001ff00 */
        /* <DEDUP_REMOVED lines=8> */
[----:B------:R-:W-:Y:S01]  /*0a70*/  CS2R R12, SRZ ;  /* 0x00000000000c7805 */ /* 0x000fe2000001ff00 */
[--C-:B--2---:R-:W-:Y:S02]  /*0a80*/  HADD2.F32 R4, -RZ, R14.reuse.H0_H0 ;  /* 0x2000000eff047230 */ /* 0x104fe40000004100 */
[----:B------:R1:W-:Y:S04]  /*0a90*/  STL [R1+0xc], R2 ;  /* 0x00000c0201007387 */ /* 0x0003e80000100800 */
[----:B------:R2:W-:Y:S01]  /*0aa0*/  STL [R1+0x8], R4 ;  /* 0x0000080401007387 */ /* 0x0005e20000100800 */
[----:B0-----:R-:W-:Y:S02]  /*0ab0*/  HADD2.F32 R3, -RZ, R14.H1_H1 ;  /* 0x3000000eff037230 */ /* 0x001fe40000004100 */
[----:B-1----:R-:W-:-:S03]  /*0ac0*/  HADD2.F32 R2, -RZ, R15.H0_H0 ;  /* 0x2000000fff027230 */ /* 0x002fc60000004100 */
[----:B------:R-:W-:Y:S01]  /*0ad0*/  STL [R1+0x4], R3 ;  /* 0x0000040301007387 */ /* 0x000fe20000100800 */
[----:B------:R-:W-:Y:S01]  /*0ae0*/  CS2R R14, SRZ ;  /* 0x00000000000e7805 */ /* 0x000fe2000001ff00 */
[----:B--2---:R-:W-:Y:S02]  /*0af0*/  CS2R R4, SRZ ;  /* 0x0000000000047805 */ /* 0x004fe4000001ff00 */
[----:B------:R0:W-:Y:S02]  /*0b00*/  STL [R1], R2 ;  /* 0x0000000201007387 */ /* 0x0001e40000100800 */
[----:B0-----:R-:W-:Y:S02]  /*0b10*/  CS2R R2, SRZ ;  /* 0x0000000000027805 */ /* 0x001fe4000001ff00 */
.L_x_8038:
[----:B------:R-:W0:Y:S01]  /*0b20*/  S2R R100, SR_TID.X ;  /* 0x0000000000647919 */ /* 0x000e220000002100 */
[----:B------:R-:W-:Y:S01]  /*0b30*/  ISETP.NE.U32.AND P0, PT, RZ, c[0x0][0x1c0], PT ;  /* 0x00007000ff007a0c */ /* 0x000fe20003f05070 */
[----:B------:R-:W-:Y:S01]  /*0b40*/  IMAD R96, R0, c[0x0][0x168], RZ ;  /* 0x00005a0000607a24 */ /* 0x000fe200078e02ff */
[----:B------:R-:W-:Y:S01]  /*0b50*/  MOV R150, 0x4 ;  /* 0x0000000400967802 */ /* 0x000fe20000000f00 */
[----:B------:R-:W2:Y:S01]  /*0b60*/  LDL R220, [R1+0x50] ;  /* 0x0000500001dc7983 */ /* 0x000ea20000100800 */
[----:B------:R-:W-:-:S02]  /*0b70*/  ISETP.NE.AND.EX P0, PT, RZ, c[0x0][0x1c4], PT, P0 ;  /* 0x00007100ff007a0c */ /* 0x000fc40003f05300 */
[----:B------:R-:W-:Y:S01]  /*0b80*/  SHF.R.S32.HI R97, RZ, 0x1f, R96 ;  /* 0x0000001fff617819 */ /* 0x000fe20000011460 */
[C---:B------:R-:W-:Y:S01]  /*0b90*/  IMAD.WIDE R98, R0.reuse, R150, c[0x0][0x1a0] ;  /* 0x0000680000627625 */ /* 0x040fe200078e0296 */
[----:B------:R-:W-:Y:S01]  /*0ba0*/  SHF.R.S32.HI R101, RZ, 0x1f, R0 ;  /* 0x0000001fff657819 */ /* 0x000fe20000011400 */
[----:B------:R-:W3:Y:S01]  /*0bb0*/  LDL R204, [R1+0x48] ;  /* 0x0000480001cc7983 */ /* 0x000ee20000100800 */
[----:B------:R-:W-:Y:S02]  /*0bc0*/  LEA.HI R97, R97, R96, RZ, 0x3 ;  /* 0x0000006061617211 */ /* 0x000fe400078f18ff */
[----:B------:R-:W-:Y:S01]  /*0bd0*/  MOV R166, 0x20 ;  /* 0x0000002000a67802 */ /* 0x000fe20000000f00 */
[----:B------:R1:W4:Y:S04]  /*0be0*/  LDG.E R197, [R98.64] ;  /* 0x0000000462c57981 */ /* 0x000328000c1e1900 */
[----:B------:R-:W-:Y:S01]  /*0bf0*/  @P0 LEA R96, P1, R0, c[0x0][0x1c0], 0x1 ;  /* 0x0000700000600a11 */ /* 0x000fe200078208ff */
[----:B------:R-:W2:Y:S04]  /*0c00*/  LDL R199, [R1+0x44] ;  /* 0x0000440001c77983 */ /* 0x000ea80000100800 */
[----:B------:R-:W2:Y:S01]  /*0c10*/  LDL R210, [R1+0x4c] ;  /* 0x00004c0001d27983 */ /* 0x000ea20000100800 */
[----:B0-----:R-:W-:-:S04]  /*0c20*/  LOP3.LUT R100, R100, 0xff, RZ, 0xc0, !PT ;  /* 0x000000ff64647812 */ /* 0x001fc800078ec0ff */
[----:B------:R-:W-:Y:S02]  /*0c30*/  LEA.HI.SX32 R181, R97, R100, 0x1d ;  /* 0x0000006461b57211 */ /* 0x000fe400078feaff */
[----:B------:R-:W-:-:S03]  /*0c40*/  @P0 LEA.HI.X R97, R0, c[0x0][0x1c4], R101, 0x1, P1 ;  /* 0x0000710000610a11 */ /* 0x000fc600008f0c65 */
[----:B------:R-:W-:Y:S02]  /*0c50*/  IMAD.WIDE.U32 R104, R181, R166, c[0x0][0x188] ;  /* 0x00006200b5687625 */ /* 0x000fe400078e00a6 */
[----:B------:R1:W2:Y:S04]  /*0c60*/  @P0 LDG.E.U16 R196, [R96.64] ;  /* 0x0000000460c40981 */ /* 0x0002a8000c1e1500 */
[----:B-1----:R0:W2:Y:S01]  /*0c70*/  LDG.E.128 R96, [R104.64] ;  /* 0x0000000468607981 */ /* 0x0020a2000c1e1d00 */
[----:B------:R-:W-:-:S03]  /*0c80*/  MOV R140, 0x10 ;  /* 0x00000010008c7802 */ /* 0x000fc60000000f00 */
[----:B0-----:R-:W2:Y:S02]  /*0c90*/  LDG.E.128 R104, [R104.64+0x10] ;  /* 0x0000100468687981 */ /* 0x001ea4000c1e1d00 */
[C---:B------:R-:W-:Y:S01]  /*0ca0*/  IMAD.WIDE.U32 R100, R181.reuse, R140, c[0x0][0x208] ;  /* 0x00008200b5647625 */ /* 0x040fe200078e008c */
[C---:B------:R-:W-:Y:S02]  /*0cb0*/  IADD3 R191, R181.reuse, 0x100, RZ ;  /* 0x00000100b5bf7810 */ /* 0x040fe40007ffe0ff */
[C---:B------:R-:W-:Y:S02]  /*0cc0*/  IADD3 R184, R181.reuse, 0x200, RZ ;  /* 0x00000200b5b87810 */ /* 0x040fe40007ffe0ff */
[----:B------:R-:W-:Y:S01]  /*0cd0*/  IADD3 R179, R181, 0x300, RZ ;  /* 0x00000300b5b37810 */ /* 0x000fe20007ffe0ff */
[----:B------:R-:W3:Y:S01]  /*0ce0*/  LDG.E.128 R100, [R100.64] ;  /* 0x0000000464647981 */ /* 0x000ee2000c1e1d00 */
[----:B------:R-:W-:-:S04]  /*0cf0*/  IMAD.WIDE R150, R0, R150, c[0x0][0x1a8] ;  /* 0x00006a0000967625 */ /* 0x000fc800078e0296 */
[C---:B------:R-:W-:Y:S01]  /*0d00*/  IMAD.WIDE.U32 R112, R191.reuse, R166, c[0x0][0x188] ;  /* 0x00006200bf707625 */ /* 0x040fe200078e00a6 */
[----:B------:R0:W3:Y:S03]  /*0d10*/  LDG.E R180, [R150.64] ;  /* 0x0000000496b47981 */ /* 0x0000e6000c1e1900 */
[----:B------:R-:W-:Y:S01]  /*0d20*/  IMAD.WIDE.U32 R132, R191, R140, c[0x0][0x208] ;  /* 0x00008200bf847625 */ /* 0x000fe200078e008c */
[----:B------:R1:W3:Y:S03]  /*0d30*/  LDG.E.128 R108, [R112.64] ;  /* 0x00000004706c7981 */ /* 0x0002e6000c1e1d00 */
[----:B------:R-:W-:Y:S02]  /*0d40*/  IMAD.WIDE.U32 R128, R179, R166, c[0x0][0x188] ;  /* 0x00006200b3807625 */ /* 0x000fe400078e00a6 */
[----:B------:R-:W3:Y:S02]  /*0d50*/  LDG.E.128 R132, [R132.64] ;  /* 0x0000000484847981 */ /* 0x000ee4000c1e1d00 */
[----:B------:R-:W-:-:S02]  /*0d60*/  IMAD.WIDE.U32 R136, R184, R140, c[0x0][0x208] ;  /* 0x00008200b8887625 */ /* 0x000fc400078e008c */
[----:B------:R0:W3:Y:S04]  /*0d70*/  LDG.E.128 R124, [R128.64] ;  /* 0x00000004807c7981 */ /* 0x0000e8000c1e1d00 */
[----:B-1----:R-:W3:Y:S04]  /*0d80*/  LDG.E.128 R112, [R112.64+0x10] ;  /* 0x0000100470707981 */ /* 0x002ee8000c1e1d00 */
[----:B------:R-:W3:Y:S01]  /*0d90*/  LDG.E.128 R136, [R136.64] ;  /* 0x0000000488887981 */ /* 0x000ee2000c1e1d00 */
[----:B------:R-:W-:Y:S01]  /*0da0*/  IMAD.WIDE.U32 R120, R184, R166, c[0x0][0x188] ;  /* 0x00006200b8787625 */ /* 0x000fe200078e00a6 */
[----:B------:R-:W-:Y:S01]  /*0db0*/  ISETP.NE.U32.AND P1, PT, RZ, c[0x0][0x218], PT ;  /* 0x00008600ff007a0c */ /* 0x000fe20003f25070 */
[----:B------:R-:W-:Y:S01]  /*0dc0*/  ULDC.U8 UR6, c[0x0][0x1f0] ;  /* 0x00007c0000067ab9 */ /* 0x000fe20000000000 */
[----:B0-----:R-:W3:Y:S01]  /*0dd0*/  LDG.E.128 R128, [R128.64+0x10] ;  /* 0x0000100480807981 */ /* 0x001ee2000c1e1d00 */
[----:B------:R-:W-:-:S03]  /*0de0*/  IMAD.WIDE.U32 R140, R179, R140, c[0x0][0x208] ;  /* 0x00008200b38c7625 */ /* 0x000fc600078e008c */
[----:B------:R0:W3:Y:S04]  /*0df0*/  LDG.E.128 R116, [R120.64] ;  /* 0x0000000478747981 */ /* 0x0000e8000c1e1d00 */
[----:B------:R-:W3:Y:S04]  /*0e00*/  LDG.E.128 R140, [R140.64] ;  /* 0x000000048c8c7981 */ /* 0x000ee8000c1e1d00 */
[----:B0-----:R-:W3:Y:S01]  /*0e10*/  LDG.E.128 R120, [R120.64+0x10] ;  /* 0x0000100478787981 */ /* 0x001ee2000c1e1d00 */
[----:B------:R-:W-:-:S13]  /*0e20*/  ISETP.NE.AND.EX P1, PT, RZ, c[0x0][0x21c], PT, P1 ;  /* 0x00008700ff007a0c */ /* 0x000fda0003f25310 */
        /* <DEDUP_REMOVED lines=14> */
[----:B------:R-:W-:-:S05]  /*0f10*/  IMAD.WIDE.U32 R182, R181, R150, c[0x0][0x190] ;  /* 0x00006400b5b67625 */ /* 0x000fca00078e0096 */
[----:B-1----:R0:W5:Y:S02]  /*0f20*/  LDG.E.64 R166, [R182.64] ;  /* 0x00000004b6a67981 */ /* 0x002164000c1e1b00 */
[----:B0-----:R-:W-:Y:S02]  /*0f30*/  MOV R182, 0x3f800000 ;  /* 0x3f80000000b67802 */ /* 0x001fe40000000f00 */
[----:B----4-:R-:W-:-:S05]  /*0f40*/  FSEL R197, R197, RZ, !P1 ;  /* 0x000000ffc5c57208 */ /* 0x010fca0004800000 */
[C---:B--2---:R-:W-:Y:S02]  /*0f50*/  FADD.FTZ R219, -R197.reuse, R105 ;  /* 0x00000069c5db7221 */ /* 0x044fe40000010100 */
[----:B------:R-:W0:Y:S01]  /*0f60*/  S2R R105, SR_TID.X ;  /* 0x0000000000697919 */ /* 0x000e220000002100 */
[----:B------:R-:W-:Y:S01]  /*0f70*/  FADD.FTZ R104, -R197, R104 ;  /* 0x00000068c5687221 */ /* 0x000fe20000010100 */
[--C-:B---3--:R-:W-:Y:S02]  /*0f80*/  HADD2.F32 R222, -RZ, R100.reuse.H0_H0 ;  /* 0x20000064ffde7230 */ /* 0x108fe40000004100 */
[----:B------:R-:W-:Y:S02]  /*0f90*/  HADD2.F32 R221, -RZ, R100.H1_H1 ;  /* 0x30000064ffdd7230 */ /* 0x000fe40000004100 */
[----:B------:R-:W-:Y:S02]  /*0fa0*/  HADD2.F32 R100, -RZ, R101.H0_H0 ;  /* 0x20000065ff647230 */ /* 0x000fe40000004100 */
[----:B------:R-:W-:-:S02]  /*0fb0*/  @P0 HADD2.F32 R182, -RZ, R196.H0_H0 ;  /* 0x200000c4ffb60230 */ /* 0x000fc40000004100 */
[--C-:B------:R-:W-:Y:S01]  /*0fc0*/  HADD2.F32 R218, -RZ, R102.reuse.H0_H0 ;  /* 0x20000066ffda7230 */ /* 0x100fe20000004100 */
[----:B------:R-:W-:Y:S01]  /*0fd0*/  FADD.FTZ R223, -R197, R99 ;  /* 0x00000063c5df7221 */ /* 0x000fe20000010100 */
[----:B------:R-:W-:Y:S01]  /*0fe0*/  HADD2.F32 R102, -RZ, R102.H1_H1 ;  /* 0x30000066ff667230 */ /* 0x000fe20000004100 */
[----:B------:R-:W-:Y:S01]  /*0ff0*/  FMUL.FTZ R219, R180, R219 ;  /* 0x000000dbb4db7220 */ /* 0x000fe20000410000 */
[----:B------:R-:W-:Y:S01]  /*1000*/  HADD2.F32 R101, -RZ, R101.H1_H1 ;  /* 0x30000065ff657230 */ /* 0x000fe20000004100 */
[----:B------:R-:W-:Y:S01]  /*1010*/  FADD.FTZ R36, R218, R36 ;  /* 0x00000024da247221 */ /* 0x000fe20000010000 */
[----:B0-----:R-:W-:Y:S01]  /*1020*/  LOP3.LUT P0, RZ, R105, 0x1f, RZ, 0xc0, !PT ;  /* 0x0000001f69ff7812 */ /* 0x001fe2000780c0ff */
[----:B------:R-:W-:Y:S02]  /*1030*/  FMUL.FTZ R105, R220, R100 ;  /* 0x00000064dc697220 */ /* 0x000fe40000410000 */
[----:B------:R-:W-:Y:S01]  /*1040*/  FMUL.FTZ R220, R180, R104 ;  /* 0x00000068b4dc7220 */ /* 0x000fe20000410000 */
[--C-:B------:R-:W-:Y:S01]  /*1050*/  HADD2.F32 R207, -RZ, R132.reuse.H0_H0 ;  /* 0x20000084ffcf7230 */ /* 0x100fe20000004100 */
[C---:B------:R-:W-:Y:S01]  /*1060*/  FADD.FTZ R198, -R197.reuse, R114 ;  /* 0x00000072c5c67221 */ /* 0x040fe20000010100 */
[----:B------:R-:W-:Y:S01]  /*1070*/  HADD2.F32 R208, -RZ, R132.H1_H1 ;  /* 0x30000084ffd07230 */ /* 0x000fe20000004100 */
[----:B------:R-:W-:Y:S01]  /*1080*/  FADD.FTZ R114, -R197, R126 ;  /* 0x0000007ec5727221 */ /* 0x000fe20000010100 */
[--C-:B------:R-:W-:Y:S01]  /*1090*/  HADD2.F32 R126, -RZ, R136.reuse.H0_H0 ;  /* 0x20000088ff7e7230 */ /* 0x100fe20000004100 */
[-C--:B------:R-:W-:Y:S01]  /*10a0*/  FFMA.FTZ R37, R220, R218.reuse, R37 ;  /* 0x000000dadc257223 */ /* 0x080fe20000010025 */
[----:B------:R-:W-:Y:S01]  /*10b0*/  HADD2.F32 R132, -RZ, R136.H1_H1 ;  /* 0x30000088ff847230 */ /* 0x000fe20000004100 */
[----:B------:R-:W-:Y:S01]  /*10c0*/  FMUL.FTZ R218, R204, R218 ;  /* 0x000000daccda7220 */ /* 0x000fe20000410000 */
[----:B------:R-:W2:Y:S01]  /*10d0*/  LDL R136, [R1+0x54] ;  /* 0x0000540001887983 */ /* 0x000ea20000100800 */
[----:B------:R-:W-:-:S02]  /*10e0*/  FMUL.FTZ R223, R180, R223 ;  /* 0x000000dfb4df7220 */ /* 0x000fc40000410000 */
[----:B------:R-:W-:Y:S02]  /*10f0*/  FADD.FTZ R38, R102, R38 ;  /* 0x0000002666267221 */ /* 0x000fe40000010000 */
[-C--:B------:R-:W-:Y:S02]  /*1100*/  FFMA.FTZ R39, R219, R102.reuse, R39 ;  /* 0x00000066db277223 */ /* 0x080fe40000010027 */
[----:B------:R-:W-:Y:S02]  /*1110*/  FMUL.FTZ R204, R199, R102 ;  /* 0x00000066c7cc7220 */ /* 0x000fe40000410000 */
[----:B------:R-:W3:Y:S01]  /*1120*/  LDL R102, [R1+0x28] ;  /* 0x0000280001667983 */ /* 0x000ee20000100800 */
[----:B------:R-:W-:Y:S02]  /*1130*/  FADD.FTZ R34, R101, R34 ;  /* 0x0000002265227221 */ /* 0x000fe40000010000 */
[-C--:B------:R-:W-:Y:S02]  /*1140*/  FFMA.FTZ R35, R223, R101.reuse, R35 ;  /* 0x00000065df237223 */ /* 0x080fe40000010023 */
[----:B------:R-:W-:-:S02]  /*1150*/  FMUL.FTZ R104, R210, R101 ;  /* 0x00000065d2687220 */ /* 0x000fc40000410000 */
[----:B------:R-:W4:Y:S01]  /*1160*/  LDL R101, [R1+0x24] ;  /* 0x0000240001657983 */ /* 0x000f220000100800 */
[C---:B------:R-:W-:Y:S02]  /*1170*/  FADD.FTZ R224, -R197.reuse, R98 ;  /* 0x00000062c5e07221 */ /* 0x040fe40000010100 */
[C---:B------:R-:W-:Y:S02]  /*1180*/  FADD.FTZ R205, -R197.reuse, R110 ;  /* 0x0000006ec5cd7221 */ /* 0x040fe40000010100 */
[----:B------:R-:W-:Y:S02]  /*1190*/  FMUL.FTZ R224, R180, R224 ;  /* 0x000000e0b4e07220 */ /* 0x000fe40000410000 */
[C---:B------:R-:W-:Y:S02]  /*11a0*/  FADD.FTZ R206, -R197.reuse, R111 ;  /* 0x0000006fc5ce7221 */ /* 0x040fe40000010100 */
[C---:B------:R-:W-:Y:S01]  /*11b0*/  FADD.FTZ R111, -R197.reuse, R121 ;  /* 0x00000079c56f7221 */ /* 0x040fe20000010100 */
[--C-:B------:R-:W-:Y:S01]  /*11c0*/  HADD2.F32 R121, -RZ, R142.reuse.H0_H0 ;  /* 0x2000008eff797230 */ /* 0x100fe20000004100 */
[----:B------:R-:W-:Y:S01]  /*11d0*/  FADD.FTZ R110, -R197, R123 ;  /* 0x0000007bc56e7221 */ /* 0x000fe20000010100 */
[----:B------:R-:W-:Y:S01]  /*11e0*/  HADD2.F32 R123, -RZ, R142.H1_H1 ;  /* 0x3000008eff7b7230 */ /* 0x000fe20000004100 */
[----:B------:R-:W-:Y:S01]  /*11f0*/  FADD.FTZ R33, R100, R33 ;  /* 0x0000002164217221 */ /* 0x000fe20000010000 */
[----:B------:R-:W4:Y:S01]  /*1200*/  LDL R142, [R1+0x40] ;  /* 0x00004000018e7983 */ /* 0x000f220000100800 */
[----:B------:R-:W-:-:S03]  /*1210*/  FFMA.FTZ R21, R224, R100, R21 ;  /* 0x00000064e0157223 */ /* 0x000fc60000010015 */
[----:B------:R-:W4:Y:S01]  /*1220*/  LDL R100, [R1+0x3c] ;  /* 0x00003c0001647983 */ /* 0x000f220000100800 */
[C---:B------:R-:W-:Y:S01]  /*1230*/  FADD.FTZ R200, -R197.reuse, R115 ;  /* 0x00000073c5c87221 */ /* 0x040fe20000010100 */
[--C-:B------:R-:W-:Y:S01]  /*1240*/  HADD2.F32 R201, -RZ, R135.reuse.H0_H0 ;  /* 0x20000087ffc97230 */ /* 0x100fe20000004100 */
[C---:B------:R-:W-:Y:S01]  /*1250*/  FADD.FTZ R115, -R197.reuse, R127 ;  /* 0x0000007fc5737221 */ /* 0x040fe20000010100 */
[----:B------:R-:W-:Y:S02]  /*1260*/  HADD2.F32 R202, -RZ, R135.H1_H1 ;  /* 0x30000087ffca7230 */ /* 0x000fe40000004100 */
[--C-:B------:R-:W-:Y:S02]  /*1270*/  HADD2.F32 R127, -RZ, R137.reuse.H0_H0 ;  /* 0x20000089ff7f7230 */ /* 0x100fe40000004100 */
[----:B------:R-:W-:Y:S02]  /*1280*/  HADD2.F32 R135, -RZ, R137.H1_H1 ;  /* 0x30000089ff877230 */ /* 0x000fe40000004100 */
[----:B------:R-:W4:Y:S01]  /*1290*/  LDL R137, [R1+0x58] ;  /* 0x0000580001897983 */ /* 0x000f220000100800 */
[----:B------:R-:W-:-:S02]  /*12a0*/  FADD.FTZ R226, -R197, R96 ;  /* 0x00000060c5e27221 */ /* 0x000fc40000010100 */
[C---:B------:R-:W-:Y:S02]  /*12b0*/  FADD.FTZ R225, -R197.reuse, R97 ;  /* 0x00000061c5e17221 */ /* 0x040fe40000010100 */
[C---:B------:R-:W-:Y:S02]  /*12c0*/  FADD.FTZ R203, -R197.reuse, R107 ;  /* 0x0000006bc5cb7221 */ /* 0x040fe40000010100 */
[C---:B------:R-:W-:Y:S02]  /*12d0*/  FADD.FTZ R183, -R197.reuse, R112 ;  /* 0x00000070c5b77221 */ /* 0x040fe40000010100 */
[C---:B------:R-:W-:Y:S01]  /*12e0*/  FADD.FTZ R96, -R197.reuse, R120 ;  /* 0x00000078c5607221 */ /* 0x040fe20000010100 */
[--C-:B------:R-:W-:Y:S01]  /*12f0*/  HADD2.F32 R227, -RZ, R138.reuse.H0_H0 ;  /* 0x2000008affe37230 */ /* 0x100fe20000004100 */
[C---:B------:R-:W-:Y:S02]  /*1300*/  FADD.FTZ R107, -R197.reuse, R109 ;  /* 0x0000006dc56b7221 */ /* 0x040fe40000010100 */
        /* <DEDUP_REMOVED lines=16> */
[----:B------:R-:W-:Y:S01]  /*1410*/  HADD2.F32 R197, -RZ, R134.H0_H0 ;  /* 0x20000086ffc57230 */ /* 0x000fe20000004100 */
[----:B------:R-:W-:-:S02]  /*1420*/  FMUL.FTZ R225, R180, R225 ;  /* 0x000000e1b4e17220 */ /* 0x000fc40000410000 */
[----:B------:R-:W-:Y:S02]  /*1430*/  FMUL.FTZ R183, R180, R183 ;  /* 0x000000b7b4b77220 */ /* 0x000fe40000410000 */
[----:B------:R-:W-:Y:S02]  /*1440*/  FADD.FTZ R32, R221, R32 ;  /* 0x00000020dd207221 */ /* 0x000fe40000010000 */
[----:B------:R-:W-:Y:S01]  /*1450*/  FFMA.FTZ R23, R225, R221, R23 ;  /* 0x000000dde1177223 */ /* 0x000fe20000010017 */
[----:B------:R-:W-:Y:S01]  /*1460*/  HADD2.F32 R134, -RZ, R134.H1_H1 ;  /* 0x30000086ff867230 */ /* 0x000fe20000004100 */
[----:B------:R-:W-:Y:S01]  /*1470*/  FADD.FTZ R156, R197, R156 ;  /* 0x0000009cc59c7221 */ /* 0x000fe20000010000 */
[--C-:B------:R-:W-:Y:S01]  /*1480*/  HADD2.F32 R108, -RZ, R139.reuse.H0_H0 ;  /* 0x2000008bff6c7230 */ /* 0x100fe20000004100 */
[----:B------:R-:W-:Y:S01]  /*1490*/  FFMA.FTZ R157, R183, R197, R157 ;  /* 0x000000c5b79d7223 */ /* 0x000fe2000001009d */
[----:B------:R-:W-:Y:S02]  /*14a0*/  HADD2.F32 R125, -RZ, R139.H1_H1 ;  /* 0x3000008bff7d7230 */ /* 0x000fe40000004100 */
[----:B------:R-:W4:Y:S01]  /*14b0*/  LDL R139, [R1+0x38] ;  /* 0x00003800018b7983 */ /* 0x000f220000100800 */
[----:B--2---:R-:W-:-:S03]  /*14c0*/  FMUL.FTZ R221, R136, R221 ;  /* 0x000000dd88dd7220 */ /* 0x004fc60000410000 */
[----:B------:R-:W2:Y:S01]  /*14d0*/  LDL R136, [R1+0x2c] ;  /* 0x00002c0001887983 */ /* 0x000ea20000100800 */
[----:B---3--:R-:W-:-:S03]  /*14e0*/  FMUL.FTZ R197, R102, R197 ;  /* 0x000000c566c57220 */ /* 0x008fc60000410000 */
[----:B------:R-:W3:Y:S01]  /*14f0*/  LDL R102, [R1+0x18] ;  /* 0x0000180001667983 */ /* 0x000ee20000100800 */
[----:B----4-:R-:W-:-:S03]  /*1500*/  FMUL.FTZ R199, R101, R134 ;  /* 0x0000008665c77220 */ /* 0x010fc60000410000 */
[----:B------:R-:W4:Y:S01]  /*1510*/  LDL R101, [R1+0x14] ;  /* 0x0000140001657983 */ /* 0x000f220000100800 */
[--C-:B------:R-:W-:Y:S01]  /*1520*/  HADD2.F32 R99, -RZ, R103.reuse.H0_H0 ;  /* 0x20000067ff637230 */ /* 0x100fe20000004100 */
[----:B------:R-:W-:Y:S01]  /*1530*/  FMUL.FTZ R217, R180, R217 ;  /* 0x000000d9b4d97220 */ /* 0x000fe20000410000 */
[----:B------:R-:W-:Y:S02]  /*1540*/  HADD2.F32 R103, -RZ, R103.H1_H1 ;  /* 0x30000067ff677230 */ /* 0x000fe40000004100 */
[--C-:B------:R-:W-:Y:S02]  /*1550*/  HADD2.F32 R129, -RZ, R143.reuse.H0_H0 ;  /* 0x2000008fff817230 */ /* 0x100fe40000004100 */
[----:B------:R-:W-:Y:S01]  /*1560*/  HADD2.F32 R131, -RZ, R143.H1_H1 ;  /* 0x3000008fff837230 */ /* 0x000fe20000004100 */
[----:B------:R-:W-:Y:S02]  /*1570*/  FADD.FTZ R144, R99, R144 ;  /* 0x0000009063907221 */ /* 0x000fe40000010000 */
[----:B------:R-:W-:-:S02]  /*1580*/  FFMA.FTZ R145, R217, R99, R145 ;  /* 0x00000063d9917223 */ /* 0x000fc40000010091 */
[----:B------:R-:W-:Y:S02]  /*1590*/  FMUL.FTZ R143, R142, R99 ;  /* 0x000000638e8f7220 */ /* 0x000fe40000410000 */
[----:B------:R-:W4:Y:S01]  /*15a0*/  LDL R99, [R1+0x1c] ;  /* 0x00001c0001637983 */ /* 0x000f220000100800 */
[----:B------:R-:W-:-:S03]  /*15b0*/  FMUL.FTZ R142, R100, R103 ;  /* 0x00000067648e7220 */ /* 0x000fc60000410000 */
[----:B------:R-:W4:Y:S01]  /*15c0*/  LDL R100, [R1+0x20] ;  /* 0x0000200001647983 */ /* 0x000f220000100800 */
[----:B------:R-:W-:Y:S02]  /*15d0*/  FMUL.FTZ R226, R180, R226 ;  /* 0x000000e2b4e27220 */ /* 0x000fe40000410000 */
[----:B------:R-:W-:Y:S02]  /*15e0*/  FADD.FTZ R31, R222, R31 ;  /* 0x0000001fde1f7221 */ /* 0x000fe40000010000 */
[-C--:B------:R-:W-:Y:S02]  /*15f0*/  FFMA.FTZ R22, R226, R222.reuse, R22 ;  /* 0x000000dee2167223 */ /* 0x080fe40000010016 */
[----:B------:R-:W-:Y:S02]  /*1600*/  FMUL.FTZ R222, R137, R222 ;  /* 0x000000de89de7220 */ /* 0x000fe40000410000 */
[----:B------:R-:W4:Y:S01]  /*1610*/  LDL R137, [R1+0x30] ;  /* 0x0000300001897983 */ /* 0x000f220000100800 */
[----:B------:R-:W-:-:S02]  /*1620*/  FMUL.FTZ R196, R180, R196 ;  /* 0x000000c4b4c47220 */ /* 0x000fc40000410000 */
[----:B------:R-:W-:Y:S02]  /*1630*/  FADD.FTZ R160, R134, R160 ;  /* 0x000000a086a07221 */ /* 0x000fe40000010000 */
[----:B------:R-:W-:Y:S02]  /*1640*/  FFMA.FTZ R161, R196, R134, R161 ;  /* 0x00000086c4a17223 */ /* 0x000fe400000100a1 */
[C---:B------:R-:W-:Y:S02]  /*1650*/  FMUL.FTZ R134, R180.reuse, R116 ;  /* 0x00000074b4867220 */ /* 0x040fe40000410000 */
[----:B------:R-:W-:Y:S01]  /*1660*/  FMUL.FTZ R107, R180, R107 ;  /* 0x0000006bb46b7220 */ /* 0x000fe20000410000 */
[----:B------:R-:W4:Y:S01]  /*1670*/  LDL R116, [R1+0x10] ;  /* 0x0000100001747983 */ /* 0x000f220000100800 */
[----:B------:R-:W-:Y:S01]  /*1680*/  FADD.FTZ R148, R208, R148 ;  /* 0x00000094d0947221 */ /* 0x000fe20000010000 */
[--C-:B------:R-:W-:Y:S01]  /*1690*/  HADD2.F32 R209, -RZ, R133.reuse.H0_H0 ;  /* 0x20000085ffd17230 */ /* 0x100fe20000004100 */
[----:B------:R-:W-:Y:S01]  /*16a0*/  FFMA.FTZ R19, R107, R208, R19 ;  /* 0x000000d06b137223 */ /* 0x000fe20000010013 */
[----:B------:R-:W-:Y:S01]  /*16b0*/  HADD2.F32 R133, -RZ, R133.H1_H1 ;  /* 0x30000085ff857230 */ /* 0x000fe20000004100 */
[----:B------:R-:W-:-:S02]  /*16c0*/  FMUL.FTZ R203, R180, R203 ;  /* 0x000000cbb4cb7220 */ /* 0x000fc40000410000 */
[----:B------:R-:W-:Y:S02]  /*16d0*/  FMUL.FTZ R208, R138, R208 ;  /* 0x000000d08ad07220 */ /* 0x000fe40000410000 */
[----:B------:R-:W4:Y:S01]  /*16e0*/  LDL R138, [R1+0xc] ;  /* 0x00000c00018a7983 */ /* 0x000f220000100800 */
[C---:B------:R-:W-:Y:S02]  /*16f0*/  FMUL.FTZ R106, R180.reuse, R106 ;  /* 0x0000006ab46a7220 */ /* 0x040fe40000410000 */
[----:B------:R-:W-:Y:S02]  /*1700*/  FMUL.FTZ R206, R180, R206 ;  /* 0x000000ceb4ce7220 */ /* 0x000fe40000410000 */
[----:B------:R-:W-:Y:S02]  /*1710*/  FADD.FTZ R146, R103, R146 ;  /* 0x0000009267927221 */ /* 0x000fe40000010000 */
[----:B------:R-:W-:Y:S02]  /*1720*/  FFMA.FTZ R20, R203, R103, R20 ;  /* 0x00000067cb147223 */ /* 0x000fe40000010014 */
[----:B------:R-:W4:Y:S01]  /*1730*/  LDL R103, [R1+0x8] ;  /* 0x0000080001677983 */ /* 0x000f220000100800 */
[----:B------:R-:W-:-:S02]  /*1740*/  FADD.FTZ R147, R207, R147 ;  /* 0x00000093cf937221 */ /* 0x000fc40000010000 */
[----:B------:R-:W-:Y:S02]  /*1750*/  FFMA.FTZ R18, R106, R207, R18 ;  /* 0x000000cf6a127223 */ /* 0x000fe40000010012 */
[----:B------:R-:W-:Y:S02]  /*1760*/  FADD.FTZ R154, R133, R154 ;  /* 0x0000009a859a7221 */ /* 0x000fe40000010000 */
[----:B------:R-:W-:Y:S02]  /*1770*/  FFMA.FTZ R155, R206, R133, R155 ;  /* 0x00000085ce9b7223 */ /* 0x000fe4000001009b */
[----:B------:R-:W-:Y:S02]  /*1780*/  FADD.FTZ R168, R132, R168 ;  /* 0x000000a884a87221 */ /* 0x000fe40000010000 */
[----:B------:R-:W-:Y:S02]  /*1790*/  FMUL.FTZ R207, R139, R207 ;  /* 0x000000cf8bcf7220 */ /* 0x000fe40000410000 */
[----:B------:R-:W-:-:S04]  /*17a0*/  IMAD.WIDE.U32 R158, R191, R150, c[0x0][0x190] ;  /* 0x00006400bf9e7625 */ /* 0x000fc800078e0096 */
[-C--:B------:R-:W-:Y:S02]  /*17b0*/  IMAD.WIDE.U32 R152, R184, R150.reuse, c[0x0][0x190] ;  /* 0x00006400b8987625 */ /* 0x080fe400078e0096 */
[----:B------:R-:W5:Y:S02]  /*17c0*/  LDG.E.64 R158, [R158.64] ;  /* 0x000000049e9e7981 */ /* 0x000f64000c1e1b00 */
[----:B------:R-:W-:Y:S02]  /*17d0*/  IMAD.WIDE.U32 R150, R179, R150, c[0x0][0x190] ;  /* 0x00006400b3967625 */ /* 0x000fe400078e0096 */
[----:B------:R-:W5:Y:S04]  /*17e0*/  LDG.E.64 R152, [R152.64] ;  /* 0x0000000498987981 */ /* 0x000f68000c1e1b00 */
[----:B------:R-:W5:Y:S01]  /*17f0*/  LDG.E.64 R150, [R150.64] ;  /* 0x0000000496967981 */ /* 0x000f62000c1e1b00 */
[----:B--2---:R-:W-:-:S02]  /*1800*/  FMUL.FTZ R210, R136, R133 ;  /* 0x0000008588d27220 */ /* 0x004fc40000410000 */
[----:B------:R-:W-:-:S04]  /*1810*/  FMUL.FTZ R133, R180, R117 ;  /* 0x00000075b4857220 */ /* 0x000fc80000410000 */
[----:B------:R-:W-:Y:S02]  /*1820*/  FFMA.FTZ R25, R133, R132, R25 ;  /* 0x0000008485197223 */ /* 0x000fe40000010019 */
[----:B---3--:R-:W-:Y:S02]  /*1830*/  FMUL.FTZ R139, R102, R126 ;  /* 0x0000007e668b7220 */ /* 0x008fe40000410000 */
[----:B------:R-:W2:Y:S01]  /*1840*/  LDL R102, [R1+0x4] ;  /* 0x0000040001667983 */ /* 0x000ea20000100800 */
[----:B----4-:R-:W-:-:S03]  /*1850*/  FMUL.FTZ R132, R101, R132 ;  /* 0x0000008465847220 */ /* 0x010fc60000410000 */
[----:B------:R-:W3:Y:S01]  /*1860*/  LDL R101, [R1] ;  /* 0x0000000001657983 */ /* 0x000ee20000100800 */
[C---:B------:R-:W-:Y:S02]  /*1870*/  FMUL.FTZ R198, R180.reuse, R198 ;  /* 0x000000c6b4c67220 */ /* 0x040fe40000410000 */
[----:B------:R-:W-:Y:S02]  /*1880*/  FMUL.FTZ R200, R180, R200 ;  /* 0x000000c8b4c87220 */ /* 0x000fe40000410000 */
[----:B------:R-:W-:Y:S02]  /*1890*/  FADD.FTZ R162, R201, R162 ;  /* 0x000000a2c9a27221 */ /* 0x000fe40000010000 */
[----:B------:R-:W-:Y:S02]  /*18a0*/  FFMA.FTZ R163, R198, R201, R163 ;  /* 0x000000c9c6a37223 */ /* 0x000fe400000100a3 */
[----:B------:R-:W-:Y:S02]  /*18b0*/  FADD.FTZ R164, R202, R164 ;  /* 0x000000a4caa47221 */ /* 0x000fe40000010000 */
[----:B------:R-:W-:-:S02]  /*18c0*/  FFMA.FTZ R16, R200, R202, R16 ;  /* 0x000000cac8107223 */ /* 0x000fc40000010010 */
[----:B------:R-:W-:Y:S02]  /*18d0*/  FMUL.FTZ R202, R99, R202 ;  /* 0x000000ca63ca7220 */ /* 0x000fe40000410000 */
[----:B------:R-:W-:Y:S02]  /*18e0*/  FFMA.FTZ R99, R226, R222, RZ ;  /* 0x000000dee2637223 */ /* 0x000fe400000100ff */
[----:B------:R-:W-:Y:S02]  /*18f0*/  FMUL.FTZ R201, R100, R201 ;  /* 0x000000c964c97220 */ /* 0x000fe40000410000 */
[----:B------:R-:W-:Y:S02]  /*1900*/  FADD.FTZ R100, RZ, R222 ;  /* 0x000000deff647221 */ /* 0x000fe40000010000 */
        /* <DEDUP_REMOVED lines=37> */
[----:B------:R-:W-:Y:S01]  /*1b60*/  HADD2.F32 R98, -RZ, R140.H0_H0 ;  /* 0x2000008cff627230 */ /* 0x000fe20000004100 */
        /* <DEDUP_REMOVED lines=29> */
[----:B------:R-:W-:Y:S02]  /*1d40*/  FMUL.FTZ R110, R180, R110 ;  /* 0x0000006eb46e7220 */ /* 0x000fe40000410000 */
[----:B------:R-:W-:-:S02]  /*1d50*/  FADD.FTZ R174, R125, R174 ;  /* 0x000000ae7dae7221 */ /* 0x000fc40000010000 */
[-C--:B------:R-:W-:Y:S02]  /*1d60*/  FFMA.FTZ R175, R110, R125.reuse, R175 ;  /* 0x0000007d6eaf7223 */ /* 0x080fe400000100af */
[----:B------:R-:W-:Y:S01]  /*1d70*/  FMUL.FTZ R125, R252, R125 ;  /* 0x0000007dfc7d7220 */ /* 0x000fe20000410000 */
[----:B------:R-:W-:Y:S01]  /*1d80*/  HADD2.F32 R140, -RZ, R140.H1_H1 ;  /* 0x3000008cff8c7230 */ /* 0x000fe20000004100 */
[----:B------:R-:W-:Y:S01]  /*1d90*/  FMUL.FTZ R113, R180, R113 ;  /* 0x00000071b4717220 */ /* 0x000fe20000410000 */
[----:B------:R-:W-:-:S03]  /*1da0*/  HADD2.F32 R97, -RZ, R141.H0_H0 ;  /* 0x2000008dff617230 */ /* 0x000fc60000004100 */
[----:B------:R-:W-:Y:S01]  /*1db0*/  FMUL.FTZ R117, R250, R140 ;  /* 0x0000008cfa757220 */ /* 0x000fe20000410000 */
[----:B------:R-:W-:Y:S01]  /*1dc0*/  HADD2.F32 R141, -RZ, R141.H1_H1 ;  /* 0x3000008dff8d7230 */ /* 0x000fe20000004100 */
[C---:B------:R-:W-:Y:S02]  /*1dd0*/  FMUL.FTZ R114, R180.reuse, R114 ;  /* 0x00000072b4727220 */ /* 0x040fe40000410000 */
[----:B------:R-:W-:Y:S02]  /*1de0*/  FMUL.FTZ R118, R249, R97 ;  /* 0x00000061f9767220 */ /* 0x000fe40000410000 */
[C---:B------:R-:W-:Y:S02]  /*1df0*/  FMUL.FTZ R120, R180.reuse, R120 ;  /* 0x00000078b4787220 */ /* 0x040fe40000410000 */
[----:B------:R-:W-:Y:S02]  /*1e00*/  FMUL.FTZ R115, R180, R115 ;  /* 0x00000073b4737220 */ /* 0x000fe40000410000 */
[----:B------:R-:W-:-:S02]  /*1e10*/  FMUL.FTZ R119, R248, R141 ;  /* 0x0000008df8777220 */ /* 0x000fc40000410000 */
[----:B------:R-:W-:Y:S02]  /*1e20*/  FADD.FTZ R30, R121, R30 ;  /* 0x0000001e791e7221 */ /* 0x000fe40000010000 */
[-C--:B------:R-:W-:Y:S02]  /*1e30*/  FFMA.FTZ R5, R120, R121.reuse, R5 ;  /* 0x0000007978057223 */ /* 0x080fe40000010005 */
[----:B------:R-:W-:Y:S02]  /*1e40*/  FMUL.FTZ R122, R180, R122 ;  /* 0x0000007ab47a7220 */ /* 0x000fe40000410000 */
[----:B------:R-:W-:Y:S01]  /*1e50*/  FMUL.FTZ R121, R247, R121 ;  /* 0x00000079f7797220 */ /* 0x000fe20000410000 */
[----:B------:R-:W-:Y:S01]  /*1e60*/  LOP3.LUT P1, RZ, R178, 0xff, RZ, 0xc0, !PT ;  /* 0x000000ffb2ff7812 */ /* 0x000fe2000782c0ff */
[----:B------:R-:W-:Y:S02]  /*1e70*/  FADD.FTZ R27, R123, R27 ;  /* 0x0000001b7b1b7221 */ /* 0x000fe40000010000 */
        /* <DEDUP_REMOVED lines=21> */
[----:B---3--:R-:W-:-:S04]  /*1fd0*/  FMUL.FTZ R108, R101, R108 ;  /* 0x0000006c656c7220 */ /* 0x008fc80000410000 */
[----:B------:R-:W-:Y:S02]  /*1fe0*/  FADD.FTZ R100, R100, R108 ;  /* 0x0000006c64647221 */ /* 0x000fe40000010000 */
[----:B------:R-:W-:Y:S01]  /*1ff0*/  FFMA.FTZ R98, R109, R108, R98 ;  /* 0x0000006c6d627223 */ /* 0x000fe20000010062 */
[----:B------:R-:W0:Y:S01]  /*2000*/  S2R R101, SR_TID.X ;  /* 0x0000000000657919 */ /* 0x000e220000002100 */
        /* <DEDUP_REMOVED lines=12> */
[----:B0-----:R-:W-:Y:S01]  /*20d0*/  SHF.R.U32.HI R101, RZ, 0x5, R101 ;  /* 0x00000005ff657819 */ /* 0x001fe20000011665 */
[----:B------:R-:W-:Y:S02]  /*20e0*/  FADD.FTZ R100, R100, R123 ;  /* 0x0000007b64647221 */ /* 0x000fe40000010000 */
[----:B------:R-:W-:Y:S01]  /*20f0*/  FFMA.FTZ R98, R122, R123, R98 ;  /* 0x0000007b7a627223 */ /* 0x000fe20000010062 */
[----:B------:R-:W-:Y:S01]  /*2100*/  LOP3.LUT R140, R101, 0x7fffff8, RZ, 0xc0, !PT ;  /* 0x07fffff8658c7812 */ /* 0x000fe200078ec0ff */
[----:B------:R-:W-:Y:S02]  /*2110*/  FADD.FTZ R100, R100, R129 ;  /* 0x0000008164647221 */ /* 0x000fe40000010000 */
[----:B------:R-:W-:Y:S01]  /*2120*/  FFMA.FTZ R98, R128, R129, R98 ;  /* 0x0000008180627223 */ /* 0x000fe20000010062 */
[----:B------:R-:W-:Y:S01]  /*2130*/  @!P1 IADD3 R140, R140, 0x8, RZ ;  /* 0x000000088c8c9810 */ /* 0x000fe20007ffe0ff */
[----:B------:R-:W-:-:S02]  /*2140*/  FADD.FTZ R100, R100, R131 ;  /* 0x0000008364647221 */ /* 0x000fc40000010000 */
[----:B------:R-:W-:Y:S01]  /*2150*/  FFMA.FTZ R98, R130, R131, R98 ;  /* 0x0000008382627223 */ /* 0x000fe20000010062 */
[----:B------:R-:W-:Y:S05]  /*2160*/  BRA.DIV ~URZ, `(.L_x_8035) ;  /* 0x00002cd27f007947 */ /* 0x000fea000b800000 */
[----:B------:R0:W1:Y:S02]  /*2170*/  SHFL.DOWN PT, R101, R100, 0x10, 0x1f ;  /* 0x0a001f0064657f89 */ /* 0x00006400000e0000 */
.L_x_8039:
        /* <DEDUP_REMOVED lines=18> */
.L_x_8040:
[----:B--2---:R-:W2:Y:S01]  /*22a0*/  S2R R99, SR_TID.X ;  /* 0x0000000000637919 */ /* 0x004ea20000002100 */
[----:B------:R-:W-:Y:S01]  /*22b0*/  FADD.FTZ R96, R101, R100 ;  /* 0x0000006465607221 */ /* 0x000fe20000010000 */
[----:B------:R-:W-:Y:S01]  /*22c0*/  ULDC.U8 UR6, c[0x0][0x1f0] ;  /* 0x00007c0000067ab9 */ /* 0x000fe20000000000 */
[----:B0-----:R-:W-:Y:S01]  /*22d0*/  FADD.FTZ R97, R97, R98 ;  /* 0x0000006261617221 */ /* 0x001fe20000010000 */
[----:B------:R-:W-:Y:S01]  /*22e0*/  HFMA2.MMA R227, -RZ, RZ, 0, 9.5367431640625e-07 ;  /* 0x00000010ffe37435 */ /* 0x000fe200000001ff */
[----:B--2---:R-:W-:-:S04]  /*22f0*/  SHF.R.U32.HI R99, RZ, 0x5, R99 ;  /* 0x00000005ff637819 */ /* 0x004fc80000011663 */
[----:B------:R-:W-:-:S04]  /*2300*/  @!P0 LOP3.LUT R99, R99, 0x7, RZ, 0xc0, !PT ;  /* 0x0000000763638812 */ /* 0x000fc800078ec0ff */
[----:B------:R-:W-:-:S05]  /*2310*/  @!P0 IADD3 R99, R140, R99, RZ ;  /* 0x000000638c638210 */ /* 0x000fca0007ffe0ff */
        /* <DEDUP_REMOVED lines=21> */
[C---:B-----5:R-:W-:Y:S01]  /*2470*/  LOP3.LUT P3, RZ, R166.reuse, 0xff00, RZ, 0xc0, !PT ;  /* 0x0000ff00a6ff7812 */ /* 0x060fe2000786c0ff */
[----:B------:R-:W-:Y:S01]  /*2480*/  FADD.FTZ R227, R103, R101 ;  /* 0x0000006567e37221 */ /* 0x000fe20000010000 */
[----:B------:R-:W-:Y:S01]  /*2490*/  ISETP.NE.AND.EX P2, PT, RZ, c[0x0][0x25c], PT, P2 ;  /* 0x00009700ff007a0c */ /* 0x000fe20003f45320 */
[----:B------:R-:W0:Y:S01]  /*24a0*/  LDS.128 R100, [R140.X8+0x8030] ;  /* 0x008030008c647984 */ /* 0x000e220000008c00 */
[----:B------:R-:W-:Y:S02]  /*24b0*/  LOP3.LUT P4, RZ, R166, 0xff0000, RZ, 0xc0, !PT ;  /* 0x00ff0000a6ff7812 */ /* 0x000fe4000788c0ff */
[----:B------:R-:W-:-:S02]  /*24c0*/  LOP3.LUT P5, RZ, R167, 0xff00, RZ, 0xc0, !PT ;  /* 0x0000ff00a7ff7812 */ /* 0x000fc400078ac0ff */
[----:B------:R-:W-:Y:S01]  /*24d0*/  LOP3.LUT P6, RZ, R167, 0xff0000, RZ, 0xc0, !PT ;  /* 0x00ff0000a7ff7812 */ /* 0x000fe200078cc0ff */
[----:B0-----:R-:W-:Y:S02]  /*24e0*/  FADD.FTZ R100, R141, R100 ;  /* 0x000000648d647221 */ /* 0x001fe40000010000 */
[----:B------:R-:W-:Y:S01]  /*24f0*/  FADD.FTZ R101, R227, R101 ;  /* 0x00000065e3657221 */ /* 0x000fe20000010000 */
[----:B------:R-:W-:Y:S01]  /*2500*/  MOV R227, 0x10 ;  /* 0x0000001000e37802 */ /* 0x000fe20000000f00 */
[----:B------:R-:W-:Y:S02]  /*2510*/  FADD.FTZ R100, R102, R100 ;  /* 0x0000006466647221 */ /* 0x000fe40000010000 */
[----:B------:R-:W-:Y:S02]  /*2520*/  FADD.FTZ R101, R103, R101 ;  /* 0x0000006567657221 */ /* 0x000fe40000010000 */
[----:B------:R-:W-:Y:S02]  /*2530*/  FMUL.FTZ R100, R100, c[0x0][0x1e0] ;  /* 0x0000780064647a20 */ /* 0x000fe40000410000 */
[----:B------:R-:W-:-:S03]  /*2540*/  FMUL.FTZ R141, R101, c[0x0][0x1e0] ;  /* 0x00007800658d7a20 */ /* 0x000fc60000410000 */
[----:B------:R-:W-:Y:S02]  /*2550*/  FSEL R140, R100, RZ, !P0 ;  /* 0x000000ff648c7208 */ /* 0x000fe40004000000 */
[----:B------:R-:W-:Y:S02]  /*2560*/  ISETP.NE.U32.AND P0, PT, RZ, c[0x0][0x218], PT ;  /* 0x00008600ff007a0c */ /* 0x000fe40003f05070 */
[----:B------:R-:W-:Y:S01]  /*2570*/  MOV R100, R166 ;  /* 0x000000a600647202 */ /* 0x000fe20000000f00 */
[-CC-:B------:R-:W-:Y:S01]  /*2580*/  FFMA.FTZ R226, R226, R141.reuse, R140.reuse ;  /* 0x0000008de2e27223 */ /* 0x180fe2000001008c */
[----:B------:R-:W-:Y:S01]  /*2590*/  ISETP.NE.AND.EX P0, PT, RZ, c[0x0][0x21c], PT, P0 ;  /* 0x00008700ff007a0c */ /* 0x000fe20003f05300 */
[----:B------:R-:W-:Y:S01]  /*25a0*/  FFMA.FTZ R225, R225, R141, R140 ;  /* 0x0000008de1e17223 */ /* 0x000fe2000001008c */
[----:B------:R-:W-:Y:S01]  /*25b0*/  LOP3.LUT P1, RZ, R100, 0xff, RZ, 0xc0, !PT ;  /* 0x000000ff64ff7812 */ /* 0x000fe2000782c0ff */
[----:B------:R-:W-:Y:S01]  /*25c0*/  FADD.FTZ R226, R222, -R226 ;  /* 0x800000e2dee27221 */ /* 0x000fe20000010000 */
[----:B------:R-:W-:Y:S01]  /*25d0*/  HFMA2.MMA R222, -RZ, RZ, 0, 0 ;  /* 0x00000000ffde7435 */ /* 0x000fe200000001ff */
[----:B------:R-:W-:Y:S01]  /*25e0*/  FADD.FTZ R225, R221, -R225 ;  /* 0x800000e1dde17221 */ /* 0x000fe20000010000 */
[----:B------:R-:W-:Y:S01]  /*25f0*/  MOV R221, RZ ;  /* 0x000000ff00dd7202 */ /* 0x000fe20000000f00 */
[----:B------:R-:W-:-:S02]  /*2600*/  FMUL.FTZ R100, R180, R226 ;  /* 0x000000e2b4647220 */ /* 0x000fc40000410000 */
[-CC-:B------:R-:W-:Y:S02]  /*2610*/  FFMA.FTZ R224, R224, R141.reuse, R140.reuse ;  /* 0x0000008de0e07223 */ /* 0x180fe4000001008c */
[----:B------:R-:W-:Y:S02]  /*2620*/  FFMA.FTZ R223, R223, R141, R140 ;  /* 0x0000008ddfdf7223 */ /* 0x000fe4000001008c */
[----:B------:R-:W-:Y:S02]  /*2630*/  @P0 FADD.FTZ R100, R56, R100 ;  /* 0x0000006438640221 */ /* 0x000fe40000010000 */
[----:B------:R-:W-:Y:S02]  /*2640*/  FADD.FTZ R224, R105, -R224 ;  /* 0x800000e069e07221 */ /* 0x000fe40000010000 */
[C---:B------:R-:W-:Y:S01]  /*2650*/  FMUL.FTZ R101, R100.reuse, R182 ;  /* 0x000000b664657220 */ /* 0x040fe20000410000 */
[----:B------:R-:W-:Y:S01]  /*2660*/  SEL R100, R100, R88, P2 ;  /* 0x0000005864647207 */ /* 0x000fe20001000000 */
[----:B------:R-:W-:-:S02]  /*2670*/  FADD.FTZ R223, R104, -R223 ;  /* 0x800000df68df7221 */ /* 0x000fc40000010000 */
[----:B------:R-:W-:Y:S02]  /*2680*/  FMUL.FTZ R101, R101, c[0x0][0x1e8] ;  /* 0x00007a0065657a20 */ /* 0x000fe40000410000 */
[-CC-:B------:R-:W-:Y:S02]  /*2690*/  FFMA.FTZ R220, R220, R141.reuse, R140.reuse ;  /* 0x0000008ddcdc7223 */ /* 0x180fe4000001008c */
[-CC-:B------:R-:W-:Y:S02]  /*26a0*/  FFMA.FTZ R219, R219, R141.reuse, R140.reuse ;  /* 0x0000008ddbdb7223 */ /* 0x180fe4000001008c */
[-CC-:B------:R-:W-:Y:S02]  /*26b0*/  FFMA.FTZ R217, R217, R141.reuse, R140.reuse ;  /* 0x0000008dd9d97223 */ /* 0x180fe4000001008c */
[----:B------:R-:W-:Y:S02]  /*26c0*/  FFMA.FTZ R203, R203, R141, R140 ;  /* 0x0000008dcbcb7223 */ /* 0x000fe4000001008c */
[----:B------:R-:W-:-:S02]  /*26d0*/  FMUL.FTZ R225, R180, R225 ;  /* 0x000000e1b4e17220 */ /* 0x000fc40000410000 */
[C---:B------:R-:W-:Y:S02]  /*26e0*/  FMUL.FTZ R224, R180.reuse, R224 ;  /* 0x000000e0b4e07220 */ /* 0x040fe40000410000 */
[----:B------:R-:W-:Y:S02]  /*26f0*/  FMUL.FTZ R223, R180, R223 ;  /* 0x000000dfb4df7220 */ /* 0x000fe40000410000 */
[----:B------:R-:W-:Y:S02]  /*2700*/  FADD.FTZ R218, R218, -R220 ;  /* 0x800000dcdada7221 */ /* 0x000fe40000010000 */
[----:B------:R-:W-:Y:S02]  /*2710*/  FADD.FTZ R219, R204, -R219 ;  /* 0x800000dbccdb7221 */ /* 0x000fe40000010000 */
[----:B------:R-:W-:Y:S02]  /*2720*/  FADD.FTZ R143, R143, -R217 ;  /* 0x800000d98f8f7221 */ /* 0x000fe40000010000 */
[----:B------:R-:W-:-:S02]  /*2730*/  FADD.FTZ R142, R142, -R203 ;  /* 0x800000cb8e8e7221 */ /* 0x000fc40000010000 */
[----:B------:R-:W-:Y:S02]  /*2740*/  @P0 FADD.FTZ R225, R57, R225 ;  /* 0x000000e139e10221 */ /* 0x000fe40000010000 */
[----:B------:R-:W-:Y:S02]  /*2750*/  @P0 FADD.FTZ R224, R58, R224 ;  /* 0x000000e03ae00221 */ /* 0x000fe40000010000 */
[----:B------:R-:W-:Y:S02]  /*2760*/  @P0 FADD.FTZ R223, R59, R223 ;  /* 0x000000df3bdf0221 */ /* 0x000fe40000010000 */
[C---:B------:R-:W-:Y:S02]  /*2770*/  FMUL.FTZ R218, R180.reuse, R218 ;  /* 0x000000dab4da7220 */ /* 0x040fe40000410000 */
[C---:B------:R-:W-:Y:S01]  /*2780*/  FMUL.FTZ R203, R180.reuse, R219 ;  /* 0x000000dbb4cb7220 */ /* 0x040fe20000410000 */
[----:B------:R-:W-:Y:S01]  /*2790*/  SEL R103, R223, R91, P2 ;  /* 0x0000005bdf677207 */ /* 0x000fe20001000000 */
[----:B------:R-:W-:-:S02]  /*27a0*/  FMUL.FTZ R204, R180, R143 ;  /* 0x0000008fb4cc7220 */ /* 0x000fc40000410000 */
[----:B------:R-:W-:Y:S02]  /*27b0*/  FMUL.FTZ R217, R180, R142 ;  /* 0x0000008eb4d97220 */ /* 0x000fe40000410000 */
[----:B------:R-:W-:Y:S01]  /*27c0*/  @P0 FADD.FTZ R218, R60, R218 ;  /* 0x000000da3cda0221 */ /* 0x000fe20000010000 */
[----:B------:R-:W-:Y:S01]  /*27d0*/  CS2R R142, SRZ ;  /* 0x00000000008e7805 */ /* 0x000fe2000001ff00 */
[----:B------:R-:W-:Y:S02]  /*27e0*/  @P0 FADD.FTZ R203, R61, R203 ;  /* 0x000000cb3dcb0221 */ /* 0x000fe40000010000 */
[----:B------:R-:W-:Y:S02]  /*27f0*/  @P0 FADD.FTZ R204, R62, R204 ;  /* 0x000000cc3ecc0221 */ /* 0x000fe40000010000 */
[----:B------:R-:W-:Y:S02]  /*2800*/  @P0 FADD.FTZ R217, R63, R217 ;  /* 0x000000d93fd90221 */ /* 0x000fe40000010000 */
[----:B------:R-:W-:Y:S01]  /*2810*/  FMUL.FTZ R223, R223, R182 ;  /* 0x000000b6dfdf7220 */ /* 0x000fe20000410000 */
[----:B--2---:R-:W-:-:S05]  /*2820*/  @P1 HADD2.F32 R102, -RZ, R96.H0_H0 ;  /* 0x20000060ff661230 */ /* 0x004fca0000004100 */
[----:B------:R-:W-:Y:S01]  /*2830*/  @P1 FMUL.FTZ R222, R101, R102 ;  /* 0x0000006665de1220 */ /* 0x000fe20000410000 */
[----:B------:R-:W-:Y:S01]  /*2840*/  @P1 HADD2.F32 R102, -RZ, R52.H0_H0 ;  /* 0x20000034ff661230 */ /* 0x000fe20000004100 */
[-CC-:B------:R-:W-:Y:S02]  /*2850*/  FFMA.FTZ R106, R106, R141.reuse, R140.reuse ;  /* 0x0000008d6a6a7223 */ /* 0x180fe4000001008c */
[-CC-:B------:R-:W-:Y:S02]  /*2860*/  FFMA.FTZ R107, R107, R141.reuse, R140.reuse ;  /* 0x0000008d6b6b7223 */ /* 0x180fe4000001008c */
[----:B------:R-:W-:Y:S01]  /*2870*/  @P1 FMUL.FTZ R221, R101, R102 ;  /* 0x0000006665dd1220 */ /* 0x000fe20000410000 */
[----:B------:R-:W-:Y:S01]  /*2880*/  ISETP.NE.U32.AND P1, PT, RZ, c[0x0][0x258], PT ;  /* 0x00009600ff007a0c */ /* 0x000fe20003f25070 */
[--C-:B------:R-:W-:Y:S01]  /*2890*/  FFMA.FTZ R205, R205, R141, R140.reuse ;  /* 0x0000008dcdcd7223 */ /* 0x100fe2000001008c */
[C---:B------:R-:W-:Y:S01]  /*28a0*/  SEL R101, R225.reuse, R89, P2 ;  /* 0x00000059e1657207 */ /* 0x040fe20001000000 */
[----:B------:R-:W-:Y:S01]  /*28b0*/  FMUL.FTZ R225, R225, R182 ;  /* 0x000000b6e1e17220 */ /* 0x000fe20000410000 */
        /* <DEDUP_REMOVED lines=15> */
[-CC-:B------:R-:W-:Y:S02]  /*29b0*/  FFMA.FTZ R122, R122, R141.reuse, R140.reuse ;  /* 0x0000008d7a7a7223 */ /* 0x180fe4000001008c */
[-CC-:B------:R-:W-:Y:S02]  /*29c0*/  FFMA.FTZ R128, R128, R141.reuse, R140.reuse ;  /* 0x0000008d80807223 */ /* 0x180fe4000001008c */
[----:B------:R-:W-:Y:S01]  /*29d0*/  FFMA.FTZ R130, R130, R141, R140 ;  /* 0x0000008d82827223 */ /* 0x000fe2000001008c */
[----:B------:R-:W-:Y:S01]  /*29e0*/  IADD3 R0, R0, c[0x0][0x160], RZ ;  /* 0x0000580000007a10 */ /* 0x000fe20007ffe0ff */
[----:B------:R-:W-:Y:S01]  /*29f0*/  FADD.FTZ R186, R222, R186 ;  /* 0x000000badeba7221 */ /* 0x000fe20000010000 */
[----:B0-----:R-:W-:-:S02]  /*2a00*/  SEL R100, R218, R92, P2 ;  /* 0x0000005cda647207 */ /* 0x001fc40001000000 */
[C---:B------:R-:W-:Y:S01]  /*2a10*/  SEL R101, R203.reuse, R93, P2 ;  /* 0x0000005dcb657207 */ /* 0x040fe20001000000 */
[----:B------:R-:W-:Y:S01]  /*2a20*/  FMUL.FTZ R203, R203, R182 ;  /* 0x000000b6cbcb7220 */ /* 0x000fe20000410000 */
[----:B------:R-:W-:Y:S02]  /*2a30*/  SEL R102, R204, R94, P2 ;  /* 0x0000005ecc667207 */ /* 0x000fe40001000000 */
[----:B------:R-:W-:-:S05]  /*2a40*/  SEL R103, R217, R95, P2 ;  /* 0x0000005fd9677207 */ /* 0x000fca0001000000 */
[----:B------:R0:W-:Y:S02]  /*2a50*/  @P1 STG.E.128 [R104.64+0x10], R100 ;  /* 0x0000106468001986 */ /* 0x0001e4000c101d04 */
[----:B0-----:R-:W-:Y:S01]  /*2a60*/  @P3 HADD2.F32 R100, -RZ, R96.H1_H1 ;  /* 0x30000060ff643230 */ /* 0x001fe20000004100 */
[----:B------:R-:W-:Y:S01]  /*2a70*/  FMUL.FTZ R96, R225, c[0x0][0x1e8] ;  /* 0x00007a00e1607a20 */ /* 0x000fe20000410000 */
[----:B------:R-:W-:Y:S02]  /*2a80*/  @P3 HADD2.F32 R101, -RZ, R52.H1_H1 ;  /* 0x30000034ff653230 */ /* 0x000fe40000004100 */
[----:B------:R-:W-:Y:S01]  /*2a90*/  @P4 HADD2.F32 R102, -RZ, R53.H0_H0 ;  /* 0x20000035ff664230 */ /* 0x000fe20000004100 */
[----:B------:R-:W-:Y:S01]  /*2aa0*/  @P3 FMUL.FTZ R143, R96, R100 ;  /* 0x00000064608f3220 */ /* 0x000fe20000410000 */
[----:B------:R-:W-:Y:S01]  /*2ab0*/  HFMA2.MMA R100, -RZ, RZ, 0, 0 ;  /* 0x00000000ff647435 */ /* 0x000fe200000001ff */
[----:B------:R-:W-:-:S05]  /*2ac0*/  @P6 HADD2.F32 R104, -RZ, R55.H0_H0 ;  /* 0x20000037ff686230 */ /* 0x000fca0000004100 */
[----:B------:R-:W-:Y:S01]  /*2ad0*/  @P3 FMUL.FTZ R100, R96, R101 ;  /* 0x0000006560643220 */ /* 0x000fe20000410000 */
[----:B------:R-:W-:Y:S01]  /*2ae0*/  LOP3.LUT P3, RZ, R166, 0xff000000, RZ, 0xc0, !PT ;  /* 0xff000000a6ff7812 */ /* 0x000fe2000786c0ff */
[----:B------:R-:W-:Y:S01]  /*2af0*/  FMUL.FTZ R96, R224, R182 ;  /* 0x000000b6e0607220 */ /* 0x000fe20000410000 */
[----:B------:R-:W-:Y:S01]  /*2b00*/  @P4 HADD2.F32 R101, -RZ, R97.H0_H0 ;  /* 0x20000061ff654230 */ /* 0x000fe20000004100 */
[----:B------:R-:W-:Y:S01]  /*2b10*/  HFMA2.MMA R166, -RZ, RZ, 0, 0 ;  /* 0x00000000ffa67435 */ /* 0x000fe200000001ff */
[----:B------:R-:W-:Y:S01]  /*2b20*/  F2FP.PACK_AB R100, R100, R221 ;  /* 0x000000dd6464723e */ /* 0x000fe200000000ff */
[----:B------:R-:W-:-:S04]  /*2b30*/  FMUL.FTZ R96, R96, c[0x0][0x1e8] ;  /* 0x00007a0060607a20 */ /* 0x000fc80000410000 */
[C---:B------:R-:W-:Y:S01]  /*2b40*/  @P4 FMUL.FTZ R142, R96.reuse, R101 ;  /* 0x00000065608e4220 */ /* 0x040fe20000410000 */
[----:B------:R-:W-:Y:S01]  /*2b50*/  MOV R101, RZ ;  /* 0x000000ff00657202 */ /* 0x000fe20000000f00 */
[----:B------:R-:W-:Y:S01]  /*2b60*/  @P4 FMUL.FTZ R101, R96, R102 ;  /* 0x0000006660654220 */ /* 0x000fe20000410000 */
[----:B------:R-:W-:Y:S01]  /*2b70*/  LOP3.LUT P4, RZ, R167, 0xff, RZ, 0xc0, !PT ;  /* 0x000000ffa7ff7812 */ /* 0x000fe2000788c0ff */
[----:B------:R-:W-:Y:S01]  /*2b80*/  @P3 HADD2.F32 R96, -RZ, R97.H1_H1 ;  /* 0x30000061ff603230 */ /* 0x000fe20000004100 */
[----:B------:R-:W-:Y:S01]  /*2b90*/  FMUL.FTZ R97, R223, c[0x0][0x1e8] ;  /* 0x00007a00df617a20 */ /* 0x000fe20000410000 */
[----:B------:R-:W-:-:S03]  /*2ba0*/  @P3 HADD2.F32 R102, -RZ, R53.H1_H1 ;  /* 0x30000035ff663230 */ /* 0x000fc60000004100 */
[C---:B------:R-:W-:Y:S01]  /*2bb0*/  @P3 FMUL.FTZ R166, R97.reuse, R96 ;  /* 0x0000006061a63220 */ /* 0x040fe20000410000 */
[----:B------:R-:W-:Y:S01]  /*2bc0*/  MOV R96, RZ ;  /* 0x000000ff00607202 */ /* 0x000fe20000000f00 */
[----:B------:R-:W-:Y:S01]  /*2bd0*/  @P3 FMUL.FTZ R96, R97, R102 ;  /* 0x0000006661603220 */ /* 0x000fe20000410000 */
[----:B------:R-:W-:Y:S01]  /*2be0*/  LOP3.LUT P3, RZ, R167, 0xff000000, RZ, 0xc0, !PT ;  /* 0xff000000a7ff7812 */ /* 0x000fe2000786c0ff */
[----:B------:R-:W-:Y:S01]  /*2bf0*/  FMUL.FTZ R97, R218, R182 ;  /* 0x000000b6da617220 */ /* 0x000fe20000410000 */
[----:B------:R-:W-:Y:S02]  /*2c00*/  HFMA2.MMA R167, -RZ, RZ, 0, 0 ;  /* 0x00000000ffa77435 */ /* 0x000fe400000001ff */
[----:B------:R-:W-:Y:S01]  /*2c10*/  @P4 HADD2.F32 R102, -RZ, R98.H0_H0 ;  /* 0x20000062ff664230 */ /* 0x000fe20000004100 */
[----:B------:R-:W-:Y:S01]  /*2c20*/  FMUL.FTZ R97, R97, c[0x0][0x1e8] ;  /* 0x00007a0061617a20 */ /* 0x000fe20000410000 */
[----:B------:R-:W-:Y:S01]  /*2c30*/  @P4 HADD2.F32 R103, -RZ, R54.H0_H0 ;  /* 0x20000036ff674230 */ /* 0x000fe20000004100 */
[----:B------:R-:W-:-:S02]  /*2c40*/  F2FP.PACK_AB R101, R96, R101 ;  /* 0x000000656065723e */ /* 0x000fc400000000ff */
[C---:B------:R-:W-:Y:S01]  /*2c50*/  @P4 FMUL.FTZ R167, R97.reuse, R102 ;  /* 0x0000006661a74220 */ /* 0x040fe20000410000 */
[----:B------:R-:W-:Y:S01]  /*2c60*/  MOV R102, RZ ;  /* 0x000000ff00667202 */ /* 0x000fe20000000f00 */
[----:B------:R-:W-:Y:S01]  /*2c70*/  @P4 FMUL.FTZ R102, R97, R103 ;  /* 0x0000006761664220 */ /* 0x000fe20000410000 */
[----:B------:R-:W-:Y:S01]  /*2c80*/  @P5 HADD2.F32 R97, -RZ, R98.H1_H1 ;  /* 0x30000062ff615230 */ /* 0x000fe20000004100 */
[----:B------:R-:W-:Y:S01]  /*2c90*/  FMUL.FTZ R98, R203, c[0x0][0x1e8] ;  /* 0x00007a00cb627a20 */ /* 0x000fe20000410000 */
[----:B------:R-:W-:Y:S01]  /*2ca0*/  HFMA2.MMA R203, -RZ, RZ, 0, 0 ;  /* 0x00000000ffcb7435 */ /* 0x000fe200000001ff */
[----:B------:R-:W-:Y:S02]  /*2cb0*/  @P5 HADD2.F32 R103, -RZ, R54.H1_H1 ;  /* 0x30000036ff675230 */ /* 0x000fe40000004100 */
[----:B------:R-:W-:-:S03]  /*2cc0*/  @P3 HADD2.F32 R105, -RZ, R55.H1_H1 ;  /* 0x30000037ff693230 */ /* 0x000fc60000004100 */
[C---:B------:R-:W-:Y:S01]  /*2cd0*/  @P5 FMUL.FTZ R203, R98.reuse, R97 ;  /* 0x0000006162cb5220 */ /* 0x040fe20000410000 */
[----:B------:R-:W-:Y:S01]  /*2ce0*/  MOV R97, RZ ;  /* 0x000000ff00617202 */ /* 0x000fe20000000f00 */
[----:B------:R-:W-:Y:S01]  /*2cf0*/  @P5 FMUL.FTZ R97, R98, R103 ;  /* 0x0000006762615220 */ /* 0x000fe20000410000 */
[----:B------:R-:W-:Y:S01]  /*2d00*/  @P6 HADD2.F32 R103, -RZ, R99.H0_H0 ;  /* 0x20000063ff676230 */ /* 0x000fe20000004100 */
[----:B------:R-:W-:Y:S01]  /*2d10*/  FMUL.FTZ R98, R204, R182 ;  /* 0x000000b6cc627220 */ /* 0x000fe20000410000 */
[----:B------:R-:W-:Y:S02]  /*2d20*/  HFMA2.MMA R204, -RZ, RZ, 0, 0 ;  /* 0x00000000ffcc7435 */ /* 0x000fe400000001ff */
[----:B------:R-:W-:Y:S01]  /*2d30*/  F2FP.PACK_AB R102, R97, R102 ;  /* 0x000000666166723e */ /* 0x000fe200000000ff */
        /* <DEDUP_REMOVED lines=10> */
[----:B------:R-:W-:-:S05]  /*2de0*/  F2FP.PACK_AB R103, R104, R103 ;  /* 0x000000676867723e */ /* 0x000fca00000000ff */
[----:B------:R0:W-:Y:S02]  /*2df0*/  STG.E.128 [R96.64], R100 ;  /* 0x0000006460007986 */ /* 0x0001e4000c101d04 */
[----:B0-----:R-:W-:-:S06]  /*2e00*/  IMAD.WIDE.U32 R100, R217, R227, c[0x0][0x170] ;  /* 0x00005c00d9647625 */ /* 0x001fcc00078e00e3 */
[----:B------:R-:W2:Y:S01]  /*2e10*/  LDG.E.128 R100, [R100.64] ;  /* 0x0000000464647981 */ /* 0x000ea2000c1e1d00 */
[----:B------:R-:W-:Y:S01]  /*2e20*/  FFMA.FTZ R96, R206, R141, R140 ;  /* 0x0000008dce607223 */ /* 0x000fe2000001008c */
[----:B------:R-:W-:Y:S01]  /*2e30*/  @P3 HADD2.F32 R99, -RZ, R99.H1_H1 ;  /* 0x30000063ff633230 */ /* 0x000fe20000004100 */
[----:B------:R-:W-:Y:S01]  /*2e40*/  FADD.FTZ R106, R207, -R106 ;  /* 0x8000006acf6a7221 */ /* 0x000fe20000010000 */
[----:B------:R-:W-:Y:S01]  /*2e50*/  LOP3.LUT P5, RZ, R158, 0xff00, RZ, 0xc0, !PT ;  /* 0x0000ff009eff7812 */ /* 0x000fe200078ac0ff */
[----:B------:R-:W-:Y:S01]  /*2e60*/  FADD.FTZ R107, R208, -R107 ;  /* 0x8000006bd06b7221 */ /* 0x000fe20000010000 */
[----:B------:R-:W-:Y:S01]  /*2e70*/  LOP3.LUT P6, RZ, R159, 0xff, RZ, 0xc0, !PT ;  /* 0x000000ff9fff7812 */ /* 0x000fe200078cc0ff */
[----:B------:R-:W-:Y:S02]  /*2e80*/  FADD.FTZ R206, R209, -R205 ;  /* 0x800000cdd1ce7221 */ /* 0x000fe40000010000 */
[----:B------:R-:W-:Y:S02]  /*2e90*/  FADD.FTZ R96, R210, -R96 ;  /* 0x80000060d2607221 */ /* 0x000fe40000010000 */
[----:B------:R-:W-:-:S02]  /*2ea0*/  FMUL.FTZ R208, R180, R106 ;  /* 0x0000006ab4d07220 */ /* 0x000fc40000410000 */
[C---:B------:R-:W-:Y:S02]  /*2eb0*/  FMUL.FTZ R207, R180.reuse, R107 ;  /* 0x0000006bb4cf7220 */ /* 0x040fe40000410000 */
[C---:B------:R-:W-:Y:S02]  /*2ec0*/  FMUL.FTZ R206, R180.reuse, R206 ;  /* 0x000000ceb4ce7220 */ /* 0x040fe40000410000 */
[----:B------:R-:W-:Y:S01]  /*2ed0*/  FMUL.FTZ R205, R180, R96 ;  /* 0x00000060b4cd7220 */ /* 0x000fe20000410000 */
[----:B------:R-:W-:Y:S01]  /*2ee0*/  @P1 MOV R96, 0x20 ;  /* 0x0000002000601802 */ /* 0x000fe20000000f00 */
        /* <DEDUP_REMOVED lines=15> */
[----:B------:R-:W-:Y:S01]  /*2fe0*/  HFMA2.MMA R183, -RZ, RZ, 0, 0 ;  /* 0x00000000ffb77435 */ /* 0x000fe200000001ff */
[----:B------:R-:W-:Y:S01]  /*2ff0*/  FMUL.FTZ R199, R180, R199 ;  /* 0x000000c7b4c77220 */ /* 0x000fe20000410000 */
[----:B------:R-:W-:Y:S01]  /*3000*/  CS2R R196, SRZ ;  /* 0x0000000000c47805 */ /* 0x000fe2000001ff00 */
[----:B------:R-:W-:Y:S01]  /*3010*/  @P1 IMAD.WIDE.U32 R96, R191, R96, c[0x0][0x258] ;  /* 0x00009600bf601625 */ /* 0x000fe200078e0060 */
[----:B------:R-:W-:-:S03]  /*3020*/  HFMA2.MMA R191, -RZ, RZ, 0, 0 ;  /* 0x00000000ffbf7435 */ /* 0x000fc600000001ff */
[----:B------:R-:W-:Y:S01]  /*3030*/  @P0 FADD.FTZ R200, R68, R200 ;  /* 0x000000c844c80221 */ /* 0x000fe20000010000 */
[----:B------:R0:W-:Y:S01]  /*3040*/  @P1 STG.E.128 [R96.64], R104 ;  /* 0x0000006860001986 */ /* 0x0001e2000c101d04 */
[----:B------:R-:W-:Y:S02]  /*3050*/  @P0 FADD.FTZ R201, R69, R201 ;  /* 0x000000c945c90221 */ /* 0x000fe40000010000 */
[----:B------:R-:W-:Y:S02]  /*3060*/  @P0 FADD.FTZ R198, R70, R198 ;  /* 0x000000c646c60221 */ /* 0x000fe40000010000 */
[----:B------:R-:W-:Y:S02]  /*3070*/  @P0 FADD.FTZ R199, R71, R199 ;  /* 0x000000c747c70221 */ /* 0x000fe40000010000 */
[----:B------:R-:W-:Y:S01]  /*3080*/  @P3 FMUL.FTZ R191, R98, R99 ;  /* 0x0000006362bf3220 */ /* 0x000fe20000410000 */
[----:B------:R-:W-:Y:S01]  /*3090*/  LOP3.LUT P3, RZ, R158, 0xff0000, RZ, 0xc0, !PT ;  /* 0x00ff00009eff7812 */ /* 0x000fe2000786c0ff */
[----:B------:R-:W-:-:S02]  /*30a0*/  FMUL.FTZ R206, R206, R182 ;  /* 0x000000b6cece7220 */ /* 0x000fc40000410000 */
[----:B------:R-:W-:-:S04]  /*30b0*/  FMUL.FTZ R205, R205, R182 ;  /* 0x000000b6cdcd7220 */ /* 0x000fc80000410000 */
[----:B------:R-:W-:Y:S01]  /*30c0*/  FMUL.FTZ R205, R205, c[0x0][0x1e8] ;  /* 0x00007a00cdcd7a20 */ /* 0x000fe20000410000 */
[C---:B0-----:R-:W-:Y:S01]  /*30d0*/  SEL R104, R200.reuse, R92, P2 ;  /* 0x0000005cc8687207 */ /* 0x041fe20001000000 */
[----:B------:R-:W-:Y:S01]  /*30e0*/  FMUL.FTZ R200, R200, R182 ;  /* 0x000000b6c8c87220 */ /* 0x000fe20000410000 */
[----:B------:R-:W-:Y:S02]  /*30f0*/  SEL R105, R201, R93, P2 ;  /* 0x0000005dc9697207 */ /* 0x000fe40001000000 */
[C---:B------:R-:W-:Y:S01]  /*3100*/  SEL R106, R198.reuse, R94, P2 ;  /* 0x0000005ec66a7207 */ /* 0x040fe20001000000 */
[----:B------:R-:W-:Y:S01]  /*3110*/  FMUL.FTZ R198, R198, R182 ;  /* 0x000000b6c6c67220 */ /* 0x000fe20000410000 */
[----:B------:R-:W-:-:S03]  /*3120*/  SEL R107, R199, R95, P2 ;  /* 0x0000005fc76b7207 */ /* 0x000fc60001000000 */
[----:B------:R-:W-:Y:S02]  /*3130*/  FMUL.FTZ R198, R198, c[0x0][0x1e8] ;  /* 0x00007a00c6c67a20 */ /* 0x000fe40000410000 */
[----:B------:R0:W-:Y:S02]  /*3140*/  @P1 STG.E.128 [R96.64+0x10], R104 ;  /* 0x0000106860001986 */ /* 0x0001e4000c101d04 */
[----:B0-----:R-:W-:Y:S01]  /*3150*/  MOV R96, R158 ;  /* 0x0000009e00607202 */ /* 0x001fe20000000f00 */
[-C--:B------:R-:W-:Y:S01]  /*3160*/  FMUL.FTZ R97, R208, R182.reuse ;  /* 0x000000b6d0617220 */ /* 0x080fe20000410000 */
[----:B------:R-:W-:Y:S01]  /*3170*/  CS2R R104, SRZ ;  /* 0x0000000000687805 */ /* 0x000fe2000001ff00 */
[----:B------:R-:W-:Y:S01]  /*3180*/  FMUL.FTZ R106, R201, R182 ;  /* 0x000000b6c96a7220 */ /* 0x000fe20000410000 */
[----:B------:R-:W-:Y:S01]  /*3190*/  LOP3.LUT P4, RZ, R96, 0xff, RZ, 0xc0, !PT ;  /* 0x000000ff60ff7812 */ /* 0x000fe2000788c0ff */
[----:B------:R-:W-:Y:S01]  /*31a0*/  FMUL.FTZ R97, R97, c[0x0][0x1e8] ;  /* 0x00007a0061617a20 */ /* 0x000fe20000410000 */
[----:B------:R-:W-:Y:S01]  /*31b0*/  MOV R96, RZ ;  /* 0x000000ff00607202 */ /* 0x000fe20000000f00 */
[----:B------:R-:W-:-:S02]  /*31c0*/  FMUL.FTZ R201, R200, c[0x0][0x1e8] ;  /* 0x00007a00c8c97a20 */ /* 0x000fc40000410000 */
[----:B------:R-:W-:Y:S01]  /*31d0*/  FMUL.FTZ R200, R106, c[0x0][0x1e8] ;  /* 0x00007a006ac87a20 */ /* 0x000fe20000410000 */
[----:B------:R-:W-:-:S05]  /*31e0*/  @P6 HADD2.F32 R106, -RZ, R50.H0_H0 ;  /* 0x20000032ff6a6230 */ /* 0x000fca0000004100 */
[----:B------:R-:W-:Y:S02]  /*31f0*/  @P6 FMUL.FTZ R104, R201, R106 ;  /* 0x0000006ac9686220 */ /* 0x000fe40000410000 */
[----:B------:R-:W-:-:S05]  /*3200*/  @P4 HADD2.F32 R99, -RZ, R48.H0_H0 ;  /* 0x20000030ff634230 */ /* 0x000fca0000004100 */
[----:B------:R-:W-:Y:S02]  /*3210*/  @P4 FMUL.FTZ R96, R97, R99 ;  /* 0x0000006361604220 */ /* 0x000fe40000410000 */
[----:B------:R-:W-:-:S04]  /*3220*/  FMUL.FTZ R99, R207, R182 ;  /* 0x000000b6cf637220 */ /* 0x000fc80000410000 */
[----:B------:R-:W-:Y:S01]  /*3230*/  FMUL.FTZ R99, R99, c[0x0][0x1e8] ;  /* 0x00007a0063637a20 */ /* 0x000fe20000410000 */
[--C-:B--2---:R-:W-:Y:S02]  /*3240*/  @P4 HADD2.F32 R98, -RZ, R100.reuse.H0_H0 ;  /* 0x20000064ff624230 */ /* 0x104fe40000004100 */
[----:B------:R-:W-:-:S03]  /*3250*/  @P5 HADD2.F32 R100, -RZ, R100.H1_H1 ;  /* 0x30000064ff645230 */ /* 0x000fc60000004100 */
[----:B------:R-:W-:Y:S01]  /*3260*/  @P4 FMUL.FTZ R183, R97, R98 ;  /* 0x0000006261b74220 */ /* 0x000fe20000410000 */
[----:B------:R-:W-:Y:S01]  /*3270*/  @P5 HADD2.F32 R98, -RZ, R48.H1_H1 ;  /* 0x30000030ff625230 */ /* 0x000fe20000004100 */
[----:B------:R-:W-:Y:S01]  /*3280*/  MOV R97, RZ ;  /* 0x000000ff00617202 */ /* 0x000fe20000000f00 */
[C---:B------:R-:W-:Y:S01]  /*3290*/  @P5 FMUL.FTZ R196, R99.reuse, R100 ;  /* 0x0000006463c45220 */ /* 0x040fe20000410000 */
[----:B------:R-:W-:Y:S01]  /*32a0*/  @P3 HADD2.F32 R100, -RZ, R49.H0_H0 ;  /* 0x20000031ff643230 */ /* 0x000fe20000004100 */
[----:B------:R-:W-:Y:S01]  /*32b0*/  LOP3.LUT P4, RZ, R158, 0xff000000, RZ, 0xc0, !PT ;  /* 0xff0000009eff7812 */ /* 0x000fe2000788c0ff */
[----:B------:R-:W-:Y:S01]  /*32c0*/  @P5 FMUL.FTZ R97, R99, R98 ;  /* 0x0000006263615220 */ /* 0x000fe20000410000 */
[----:B------:R-:W-:Y:S01]  /*32d0*/  HFMA2.MMA R98, -RZ, RZ, 0, 0 ;  /* 0x00000000ff627435 */ /* 0x000fe200000001ff */
[----:B------:R-:W-:Y:S01]  /*32e0*/  FMUL.FTZ R99, R206, c[0x0][0x1e8] ;  /* 0x00007a00ce637a20 */ /* 0x000fe20000410000 */
[----:B------:R-:W-:Y:S02]  /*32f0*/  MOV R158, RZ ;  /* 0x000000ff009e7202 */ /* 0x000fe40000000f00 */
[----:B------:R-:W-:-:S02]  /*3300*/  F2FP.PACK_AB R96, R97, R96 ;  /* 0x000000606160723e */ /* 0x000fc400000000ff */
[----:B------:R-:W-:Y:S01]  /*3310*/  @P3 FMUL.FTZ R98, R99, R100 ;  /* 0x0000006463623220 */ /* 0x000fe20000410000 */
[----:B------:R-:W-:-:S04]  /*3320*/  @P3 HADD2.F32 R100, -RZ, R101.H0_H0 ;  /* 0x20000065ff643230 */ /* 0x000fc80000004100 */
[----:B------:R-:W-:Y:S01]  /*3330*/  @P4 HADD2.F32 R101, -RZ, R101.H1_H1 ;  /* 0x30000065ff654230 */ /* 0x000fe20000004100 */
[----:B------:R-:W-:Y:S01]  /*3340*/  @P3 FMUL.FTZ R158, R99, R100 ;  /* 0x00000064639e3220 */ /* 0x000fe20000410000 */
[----:B------:R-:W-:Y:S01]  /*3350*/  HFMA2.MMA R99, -RZ, RZ, 0, 0 ;  /* 0x00000000ff637435 */ /* 0x000fe200000001ff */
[----:B------:R-:W-:Y:S01]  /*3360*/  @P4 HADD2.F32 R100, -RZ, R49.H1_H1 ;  /* 0x30000031ff644230 */ /* 0x000fe20000004100 */
[----:B------:R-:W-:Y:S01]  /*3370*/  LOP3.LUT P3, RZ, R159, 0xff00, RZ, 0xc0, !PT ;  /* 0x0000ff009fff7812 */ /* 0x000fe2000786c0ff */
[----:B------:R-:W-:-:S03]  /*3380*/  @P4 FMUL.FTZ R197, R205, R101 ;  /* 0x00000065cdc54220 */ /* 0x000fc60000410000 */
[----:B------:R-:W-:Y:S01]  /*3390*/  @P4 FMUL.FTZ R99, R205, R100 ;  /* 0x00000064cd634220 */ /* 0x000fe20000410000 */
[----:B------:R-:W-:Y:S02]  /*33a0*/  LEA R100, P5, R217, c[0x0][0x248], 0x4 ;  /* 0x00009200d9647a11 */ /* 0x000fe400078a20ff */
[----:B------:R-:W-:Y:S02]  /*33b0*/  LOP3.LUT P4, RZ, R159, 0xff0000, RZ, 0xc0, !PT ;  /* 0x00ff00009fff7812 */ /* 0x000fe4000788c0ff */
[----:B------:R-:W-:Y:S02]  /*33c0*/  LEA.HI.X R101, R217, c[0x0][0x24c], RZ, 0x4, P5 ;  /* 0x00009300d9657a11 */ /* 0x000fe400028f24ff */
[----:B------:R-:W-:Y:S02]  /*33d0*/  LOP3.LUT P5, RZ, R159, 0xff000000, RZ, 0xc0, !PT ;  /* 0xff0000009fff7812 */ /* 0x000fe400078ac0ff */
[----:B------:R-:W-:Y:S01]  /*33e0*/  @P3 HADD2.F32 R107, -RZ, R50.H1_H1 ;  /* 0x30000032ff6b3230 */ /* 0x000fe20000004100 */
[----:B------:R-:W-:Y:S01]  /*33f0*/  F2FP.PACK_AB R97, R99, R98 ;  /* 0x000000626361723e */ /* 0x000fe200000000ff */
[----:B------:R-:W-:Y:S01]  /*3400*/  HFMA2.MMA R99, -RZ, RZ, 0, 0 ;  /* 0x00000000ff637435 */ /* 0x000fe200000001ff */
[----:B------:R-:W-:-:S02]  /*3410*/  MOV R159, RZ ;  /* 0x000000ff009f7202 */ /* 0x000fc40000000f00 */
[----:B------:R-:W-:Y:S02]  /*3420*/  @P3 FMUL.FTZ R105, R200, R107 ;  /* 0x0000006bc8693220 */ /* 0x000fe40000410000 */
[----:B------:R-:W-:Y:S01]  /*3430*/  FMUL.FTZ R107, R199, R182 ;  /* 0x000000b6c76b7220 */ /* 0x000fe20000410000 */
[----:B------:R-:W-:-:S03]  /*3440*/  @P4 HADD2.F32 R98, -RZ, R51.H0_H0 ;  /* 0x20000033ff624230 */ /* 0x000fc60000004100 */
[----:B------:R-:W-:Y:S01]  /*3450*/  @P5 HADD2.F32 R106, -RZ, R51.H1_H1 ;  /* 0x30000033ff6a5230 */ /* 0x000fe20000004100 */
[----:B------:R-:W-:Y:S02]  /*3460*/  FMUL.FTZ R107, R107, c[0x0][0x1e8] ;  /* 0x00007a006b6b7a20 */ /* 0x000fe40000410000 */
[----:B------:R-:W-:Y:S01]  /*3470*/  @P4 FMUL.FTZ R159, R198, R98 ;  /* 0x00000062c69f4220 */ /* 0x000fe20000410000 */
[----:B------:R-:W-:Y:S01]  /*3480*/  F2FP.PACK_AB R98, R105, R104 ;  /* 0x000000686962723e */ /* 0x000fe200000000ff */
[----:B------:R-:W-:Y:S01]  /*3490*/  @P5 FMUL.FTZ R99, R107, R106 ;  /* 0x0000006a6b635220 */ /* 0x000fe20000410000 */
[----:B------:R-:W-:-:S04]  /*34a0*/  IADD3 R106, R181, 0x200, RZ ;  /* 0x00000200b56a7810 */ /* 0x000fc80007ffe0ff */
[----:B------:R-:W-:Y:S01]  /*34b0*/  F2FP.PACK_AB R99, R99, R159 ;  /* 0x0000009f6363723e */ /* 0x000fe200000000ff */
[----:B------:R-:W-:-:S04]  /*34c0*/  IMAD.WIDE.U32 R104, R106, R227, c[0x0][0x170] ;  /* 0x00005c006a687625 */ /* 0x000fc800078e00e3 */
[----:B------:R0:W-:Y:S04]  /*34d0*/  STG.E.128 [R100.64], R96 ;  /* 0x0000006064007986 */ /* 0x0001e8000c101d04 */
[----:B0-----:R0:W2:Y:S01]  /*34e0*/  LDG.E.128 R96, [R104.64] ;  /* 0x0000000468607981 */ /* 0x0010a2000c1e1d00 */
[--C-:B------:R-:W-:Y:S01]  /*34f0*/  @P6 HADD2.F32 R100, -RZ, R102.reuse.H0_H0 ;  /* 0x20000066ff646230 */ /* 0x100fe20000004100 */
[----:B------:R-:W-:Y:S01]  /*3500*/  MOV R159, RZ ;  /* 0x000000ff009f7202 */ /* 0x000fe20000000f00 */
[----:B------:R-:W-:Y:S01]  /*3510*/  FADD.FTZ R134, R139, -R134 ;  /* 0x800000868b867221 */ /* 0x000fe20000010000 */
[----:B------:R-:W-:Y:S01]  /*3520*/  @P3 HADD2.F32 R102, -RZ, R102.H1_H1 ;  /* 0x30000066ff663230 */ /* 0x000fe20000004100 */
[-CC-:B------:R-:W-:Y:S01]  /*3530*/  FFMA.FTZ R101, R133, R141.reuse, R140.reuse ;  /* 0x0000008d85657223 */ /* 0x180fe2000001008c */
[----:B------:R-:W-:Y:S01]  /*3540*/  IADD3 R181, R181, 0x300, RZ ;  /* 0x00000300b5b57810 */ /* 0x000fe20007ffe0ff */
[----:B------:R-:W-:Y:S01]  /*3550*/  @P6 FMUL.FTZ R159, R201, R100 ;  /* 0x00000064c99f6220 */ /* 0x000fe20000410000 */
[----:B------:R-:W-:Y:S01]  /*3560*/  MOV R100, R152 ;  /* 0x0000009800647202 */ /* 0x000fe20000000f00 */
[----:B------:R-:W-:Y:S01]  /*3570*/  FADD.FTZ R101, R132, -R101 ;  /* 0x8000006584657221 */ /* 0x000fe20000010000 */
[--C-:B0-----:R-:W-:Y:S01]  /*3580*/  @P4 HADD2.F32 R104, -RZ, R103.reuse.H0_H0 ;  /* 0x20000067ff684230 */ /* 0x101fe20000004100 */
[----:B------:R-:W-:Y:S01]  /*3590*/  CS2R R132, SRZ ;  /* 0x0000000000847805 */ /* 0x000fe2000001ff00 */
[----:B------:R-:W-:Y:S01]  /*35a0*/  LOP3.LUT P6, RZ, R100, 0xff, RZ, 0xc0, !PT ;  /* 0x000000ff64ff7812 */ /* 0x000fe200078cc0ff */
[----:B------:R-:W-:Y:S01]  /*35b0*/  FMUL.FTZ R100, R180, R134 ;  /* 0x00000086b4647220 */ /* 0x000fe20000410000 */
[----:B------:R-:W-:Y:S01]  /*35c0*/  @P5 HADD2.F32 R103, -RZ, R103.H1_H1 ;  /* 0x30000067ff675230 */ /* 0x000fe20000004100 */
[----:B------:R-:W-:Y:S01]  /*35d0*/  FFMA.FTZ R105, R136, R141, R140 ;  /* 0x0000008d88697223 */ /* 0x000fe2000001008c */
[----:B------:R-:W-:Y:S01]  /*35e0*/  MOV R201, RZ ;  /* 0x000000ff00c97202 */ /* 0x000fe20000000f00 */
[----:B------:R-:W-:-:S02]  /*35f0*/  @P0 FADD.FTZ R100, R72, R100 ;  /* 0x0000006448640221 */ /* 0x000fc40000010000 */
[----:B------:R-:W-:Y:S01]  /*3600*/  @P4 FMUL.FTZ R133, R198, R104 ;  /* 0x00000068c6854220 */ /* 0x000fe20000410000 */
[----:B------:R-:W-:Y:S01]  /*3610*/  LOP3.LUT P4, RZ, R152, 0xff00, RZ, 0xc0, !PT ;  /* 0x0000ff0098ff7812 */ /* 0x000fe2000788c0ff */
[----:B------:R-:W-:Y:S01]  /*3620*/  FADD.FTZ R105, R135, -R105 ;  /* 0x8000006987697221 */ /* 0x000fe20000010000 */
[----:B------:R-:W-:Y:S01]  /*3630*/  CS2R R198, SRZ ;  /* 0x0000000000c67805 */ /* 0x000fe2000001ff00 */
[----:B------:R-:W-:Y:S01]  /*3640*/  FMUL.FTZ R101, R180, R101 ;  /* 0x00000065b4657220 */ /* 0x000fe20000410000 */
[----:B------:R-:W-:Y:S01]  /*3650*/  CS2R R134, SRZ ;  /* 0x0000000000867805 */ /* 0x000fe2000001ff00 */
[C---:B------:R-:W-:Y:S01]  /*3660*/  FMUL.FTZ R104, R100.reuse, R182 ;  /* 0x000000b664687220 */ /* 0x040fe20000410000 */
[----:B------:R-:W-:Y:S01]  /*3670*/  SEL R100, R100, R88, P2 ;  /* 0x0000005864647207 */ /* 0x000fe20001000000 */
[----:B------:R-:W-:Y:S01]  /*3680*/  @P5 FMUL.FTZ R134, R107, R103 ;  /* 0x000000676b865220 */ /* 0x000fe20000410000 */
[----:B------:R-:W-:Y:S01]  /*3690*/  LOP3.LUT P5, RZ, R152, 0xff000000, RZ, 0xc0, !PT ;  /* 0xff00000098ff7812 */ /* 0x000fe200078ac0ff */
[----:B------:R-:W-:-:S02]  /*36a0*/  @P0 FADD.FTZ R101, R73, R101 ;  /* 0x0000006549650221 */ /* 0x000fc40000010000 */
[----:B------:R-:W-:Y:S02]  /*36b0*/  FMUL.FTZ R104, R104, c[0x0][0x1e8] ;  /* 0x00007a0068687a20 */ /* 0x000fe40000410000 */
[----:B------:R-:W-:Y:S01]  /*36c0*/  @P3 FMUL.FTZ R132, R200, R102 ;  /* 0x00000066c8843220 */ /* 0x000fe20000410000 */
[----:B------:R-:W-:Y:S01]  /*36d0*/  @P6 HADD2.F32 R102, -RZ, R44.H0_H0 ;  /* 0x2000002cff666230 */ /* 0x000fe20000004100 */
[----:B------:R-:W-:Y:S01]  /*36e0*/  FMUL.FTZ R103, R180, R105 ;  /* 0x00000069b4677220 */ /* 0x000fe20000410000 */
[----:B------:R-:W-:Y:S01]  /*36f0*/  LOP3.LUT P3, RZ, R152, 0xff0000, RZ, 0xc0, !PT ;  /* 0x00ff000098ff7812 */ /* 0x000fe2000786c0ff */
[C---:B------:R-:W-:Y:S01]  /*3700*/  FMUL.FTZ R152, R101.reuse, R182 ;  /* 0x000000b665987220 */ /* 0x040fe20000410000 */
[----:B------:R-:W-:Y:S01]  /*3710*/  SEL R101, R101, R89, P2 ;  /* 0x0000005965657207 */ /* 0x000fe20001000000 */
[----:B------:R-:W-:Y:S02]  /*3720*/  FADD.FTZ R127, R127, -R137 ;  /* 0x800000897f7f7221 */ /* 0x000fe40000010000 */
[----:B------:R-:W-:-:S02]  /*3730*/  @P0 FADD.FTZ R103, R75, R103 ;  /* 0x000000674b670221 */ /* 0x000fc40000010000 */
[----:B------:R-:W-:Y:S02]  /*3740*/  @P6 FMUL.FTZ R198, R104, R102 ;  /* 0x0000006668c66220 */ /* 0x000fe40000410000 */
[----:B------:R-:W-:Y:S02]  /*3750*/  FMUL.FTZ R152, R152, c[0x0][0x1e8] ;  /* 0x00007a0098987a20 */ /* 0x000fe40000410000 */
[----:B------:R-:W-:Y:S01]  /*3760*/  FMUL.FTZ R102, R180, R127 ;  /* 0x0000007fb4667220 */ /* 0x000fe20000410000 */
[----:B------:R-:W-:Y:S01]  /*3770*/  @P4 HADD2.F32 R127, -RZ, R44.H1_H1 ;  /* 0x3000002cff7f4230 */ /* 0x000fe20000004100 */
[----:B------:R-:W-:Y:S01]  /*3780*/  FFMA.FTZ R107, R126, R141, R140 ;  /* 0x0000008d7e6b7223 */ /* 0x000fe2000001008c */
[----:B------:R-:W-:Y:S01]  /*3790*/  @P3 HADD2.F32 R137, -RZ, R45.H0_H0 ;  /* 0x2000002dff893230 */ /* 0x000fe20000004100 */
[C---:B------:R-:W-:Y:S01]  /*37a0*/  FMUL.FTZ R126, R103.reuse, R182 ;  /* 0x000000b6677e7220 */ /* 0x040fe20000410000 */
[----:B------:R-:W-:Y:S01]  /*37b0*/  SEL R103, R103, R91, P2 ;  /* 0x0000005b67677207 */ /* 0x000fe20001000000 */
[----:B------:R-:W-:-:S02]  /*37c0*/  @P0 FADD.FTZ R102, R74, R102 ;  /* 0x000000664a660221 */ /* 0x000fc40000010000 */
[----:B------:R-:W-:Y:S02]  /*37d0*/  FMUL.FTZ R126, R126, c[0x0][0x1e8] ;  /* 0x00007a007e7e7a20 */ /* 0x000fe40000410000 */
[----:B------:R-:W-:Y:S01]  /*37e0*/  FADD.FTZ R107, R138, -R107 ;  /* 0x8000006b8a6b7221 */ /* 0x000fe20000010000 */
[----:B------:R-:W-:Y:S01]  /*37f0*/  HFMA2.MMA R138, -RZ, RZ, 0, 0 ;  /* 0x00000000ff8a7435 */ /* 0x000fe200000001ff */
[----:B------:R-:W-:Y:S02]  /*3800*/  @P4 FMUL.FTZ R201, R152, R127 ;  /* 0x0000007f98c94220 */ /* 0x000fe40000410000 */
[C---:B------:R-:W-:Y:S01]  /*3810*/  FMUL.FTZ R139, R102.reuse, R182 ;  /* 0x000000b6668b7220 */ /* 0x040fe20000410000 */
[----:B------:R-:W-:Y:S01]  /*3820*/  SEL R102, R102, R90, P2 ;  /* 0x0000005a66667207 */ /* 0x000fe20001000000 */
[----:B------:R-:W-:Y:S02]  /*3830*/  FADD.FTZ R111, R124, -R111 ;  /* 0x8000006f7c6f7221 */ /* 0x000fe40000010000 */
[----:B------:R-:W-:-:S02]  /*3840*/  FMUL.FTZ R105, R139, c[0x0][0x1e8] ;  /* 0x00007a008b697a20 */ /* 0x000fc40000410000 */
[----:B------:R-:W-:-:S04]  /*3850*/  FADD.FTZ R200, R108, -R109 ;  /* 0x8000006d6cc87221 */ /* 0x000fc80000010000 */
[----:B------:R-:W-:-:S04]  /*3860*/  FMUL.FTZ R200, R180, R200 ;  /* 0x000000c8b4c87220 */ /* 0x000fc80000410000 */
[----:B------:R-:W-:Y:S01]  /*3870*/  @P0 FADD.FTZ R200, R78, R200 ;  /* 0x000000c84ec80221 */ /* 0x000fe20000010000 */
[--C-:B--2---:R-:W-:Y:S02]  /*3880*/  @P6 HADD2.F32 R136, -RZ, R96.reuse.H0_H0 ;  /* 0x20000060ff886230 */ /* 0x104fe40000004100 */
[----:B------:R-:W-:Y:S02]  /*3890*/  @P4 HADD2.F32 R96, -RZ, R96.H1_H1 ;  /* 0x30000060ff604230 */ /* 0x000fe40000004100 */
[--C-:B------:R-:W-:Y:S01]  /*38a0*/  @P3 HADD2.F32 R127, -RZ, R97.reuse.H0_H0 ;  /* 0x20000061ff7f3230 */ /* 0x100fe20000004100 */
[----:B------:R-:W-:Y:S01]  /*38b0*/  @P6 FMUL.FTZ R135, R104, R136 ;  /* 0x0000008868876220 */ /* 0x000fe20000410000 */
[----:B------:R-:W-:Y:S01]  /*38c0*/  HFMA2.MMA R136, -RZ, RZ, 0, 0 ;  /* 0x00000000ff887435 */ /* 0x000fe200000001ff */
[----:B------:R-:W-:Y:S01]  /*38d0*/  @P5 HADD2.F32 R97, -RZ, R97.H1_H1 ;  /* 0x30000061ff615230 */ /* 0x000fe20000004100 */
[----:B------:R-:W-:Y:S01]  /*38e0*/  HFMA2.MMA R104, -RZ, RZ, 0, 0 ;  /* 0x00000000ff687435 */ /* 0x000fe200000001ff */
[----:B------:R-:W-:-:S03]  /*38f0*/  LOP3.LUT P6, RZ, R153, 0xff00, RZ, 0xc0, !PT ;  /* 0x0000ff0099ff7812 */ /* 0x000fc600078cc0ff */
[----:B------:R-:W-:Y:S01]  /*3900*/  @P4 FMUL.FTZ R136, R152, R96 ;  /* 0x0000006098884220 */ /* 0x000fe20000410000 */
[----:B------:R-:W-:Y:S01]  /*3910*/  @P5 HADD2.F32 R96, -RZ, R45.H1_H1 ;  /* 0x3000002dff605230 */ /* 0x000fe20000004100 */
[C---:B------:R-:W-:Y:S02]  /*3920*/  @P5 FMUL.FTZ R138, R126.reuse, R97 ;  /* 0x000000617e8a5220 */ /* 0x040fe40000410000 */
[C---:B------:R-:W-:Y:S01]  /*3930*/  @P3 FMUL.FTZ R104, R105.reuse, R137 ;  /* 0x0000008969683220 */ /* 0x040fe20000410000 */
[----:B------:R-:W-:Y:S01]  /*3940*/  MOV R137, RZ ;  /* 0x000000ff00897202 */ /* 0x000fe20000000f00 */
[----:B------:R-:W-:Y:S01]  /*3950*/  @P5 FMUL.FTZ R199, R126, R96 ;  /* 0x000000607ec75220 */ /* 0x000fe20000410000 */
[----:B------:R-:W-:Y:S01]  /*3960*/  LEA R96, P4, R106, c[0x0][0x248], 0x4 ;  /* 0x000092006a607a11 */ /* 0x000fe200078820ff */
[----:B------:R-:W-:Y:S01]  /*3970*/  @P3 FMUL.FTZ R137, R105, R127 ;  /* 0x0000007f69893220 */ /* 0x000fe20000410000 */
[C---:B------:R-:W-:Y:S01]  /*3980*/  LOP3.LUT P5, RZ, R153.reuse, 0xff, RZ, 0xc0, !PT ;  /* 0x000000ff99ff7812 */ /* 0x040fe200078ac0ff */
[----:B------:R-:W-:Y:S01]  /*3990*/  FMUL.FTZ R105, R180, R107 ;  /* 0x0000006bb4697220 */ /* 0x000fe20000410000 */
[----:B------:R-:W-:Y:S01]  /*39a0*/  LEA.HI.X R97, R106, c[0x0][0x24c], RZ, 0x4, P4 ;  /* 0x000093006a617a11 */ /* 0x000fe200020f24ff */
[----:B------:R-:W-:Y:S01]  /*39b0*/  FMUL.FTZ R106, R180, R111 ;  /* 0x0000006fb46a7220 */ /* 0x000fe20000410000 */
[----:B------:R-:W-:Y:S01]  /*39c0*/  LOP3.LUT P3, RZ, R153, 0xff0000, RZ, 0xc0, !PT ;  /* 0x00ff000099ff7812 */ /* 0x000fe2000786c0ff */
[----:B------:R-:W-:Y:S01]  /*39d0*/  FADD.FTZ R107, R125, -R110 ;  /* 0x8000006e7d6b7221 */ /* 0x000fe20000010000 */
[----:B------:R-:W-:Y:S01]  /*39e0*/  LOP3.LUT P4, RZ, R153, 0xff000000, RZ, 0xc0, !PT ;  /* 0xff00000099ff7812 */ /* 0x000fe2000788c0ff */
[----:B------:R-:W-:Y:S01]  /*39f0*/  @P0 FADD.FTZ R106, R77, R106 ;  /* 0x0000006a4d6a0221 */ /* 0x000fe20000010000 */
[--C-:B------:R-:W-:Y:S01]  /*3a00*/  @P6 HADD2.F32 R108, -RZ, R46.reuse.H1_H1 ;  /* 0x3000002eff6c6230 */ /* 0x100fe20000004100 */
[----:B------:R-:W-:Y:S01]  /*3a10*/  @P0 FADD.FTZ R105, R76, R105 ;  /* 0x000000694c690221 */ /* 0x000fe20000010000 */
[----:B------:R-:W-:Y:S01]  /*3a20*/  CS2R R126, SRZ ;  /* 0x00000000007e7805 */ /* 0x000fe2000001ff00 */
[-C--:B------:R-:W-:Y:S01]  /*3a30*/  FMUL.FTZ R152, R106, R182.reuse ;  /* 0x000000b66a987220 */ /* 0x080fe20000410000 */
[----:B------:R-:W-:Y:S01]  /*3a40*/  CS2R R110, SRZ ;  /* 0x00000000006e7805 */ /* 0x000fe2000001ff00 */
[----:B------:R-:W-:Y:S01]  /*3a50*/  FMUL.FTZ R107, R180, R107 ;  /* 0x0000006bb46b7220 */ /* 0x000fe20000410000 */
[----:B------:R-:W-:Y:S01]  /*3a60*/  @P5 HADD2.F32 R109, -RZ, R46.H0_H0 ;  /* 0x2000002eff6d5230 */ /* 0x000fe20000004100 */
[----:B------:R-:W-:-:S02]  /*3a70*/  FMUL.FTZ R139, R105, R182 ;  /* 0x000000b6698b7220 */ /* 0x000fc40000410000 */
[----:B------:R-:W-:Y:S01]  /*3a80*/  FMUL.FTZ R152, R152, c[0x0][0x1e8] ;  /* 0x00007a0098987a20 */ /* 0x000fe20000410000 */
[--C-:B------:R-:W-:Y:S01]  /*3a90*/  @P3 HADD2.F32 R124, -RZ, R47.reuse.H0_H0 ;  /* 0x2000002fff7c3230 */ /* 0x100fe20000004100 */
[----:B------:R-:W-:Y:S02]  /*3aa0*/  @P0 FADD.FTZ R107, R79, R107 ;  /* 0x0000006b4f6b0221 */ /* 0x000fe40000010000 */
[----:B------:R-:W-:Y:S02]  /*3ab0*/  FMUL.FTZ R139, R139, c[0x0][0x1e8] ;  /* 0x00007a008b8b7a20 */ /* 0x000fe40000410000 */
[----:B------:R-:W-:Y:S01]  /*3ac0*/  @P6 FMUL.FTZ R127, R152, R108 ;  /* 0x0000006c987f6220 */ /* 0x000fe20000410000 */
[----:B------:R-:W-:Y:S01]  /*3ad0*/  F2FP.PACK_AB R108, R201, R198 ;  /* 0x000000c6c96c723e */ /* 0x000fe200000000ff */
[-C--:B------:R-:W-:Y:S02]  /*3ae0*/  FMUL.FTZ R153, R200, R182.reuse ;  /* 0x000000b6c8997220 */ /* 0x080fe40000410000 */
[C---:B------:R-:W-:Y:S01]  /*3af0*/  FMUL.FTZ R198, R107.reuse, R182 ;  /* 0x000000b66bc67220 */ /* 0x040fe20000410000 */
[----:B------:R-:W-:Y:S01]  /*3b00*/  SEL R107, R107, R95, P2 ;  /* 0x0000005f6b6b7207 */ /* 0x000fe20001000000 */
[----:B------:R-:W-:Y:S01]  /*3b10*/  @P5 FMUL.FTZ R110, R139, R109 ;  /* 0x0000006d8b6e5220 */ /* 0x000fe20000410000 */
[----:B------:R-:W-:Y:S01]  /*3b20*/  @P4 HADD2.F32 R109, -RZ, R47.H1_H1 ;  /* 0x3000002fff6d4230 */ /* 0x000fe20000004100 */
[----:B------:R-:W-:-:S02]  /*3b30*/  FMUL.FTZ R153, R153, c[0x0][0x1e8] ;  /* 0x00007a0099997a20 */ /* 0x000fc40000410000 */
[----:B------:R-:W-:Y:S01]  /*3b40*/  FMUL.FTZ R198, R198, c[0x0][0x1e8] ;  /* 0x00007a00c6c67a20 */ /* 0x000fe20000410000 */
[----:B------:R-:W-:Y:S01]  /*3b50*/  F2FP.PACK_AB R110, R127, R110 ;  /* 0x0000006e7f6e723e */ /* 0x000fe200000000ff */
[----:B------:R-:W-:Y:S01]  /*3b60*/  @P3 FMUL.FTZ R111, R153, R124 ;  /* 0x0000007c996f3220 */ /* 0x000fe20000410000 */
[----:B------:R-:W-:Y:S01]  /*3b70*/  @P1 MOV R124, 0x20 ;  /* 0x00000020007c1802 */ /* 0x000fe20000000f00 */
[----:B------:R-:W-:Y:S01]  /*3b80*/  @P4 FMUL.FTZ R126, R198, R109 ;  /* 0x0000006dc67e4220 */ /* 0x000fe20000410000 */
[----:B------:R-:W-:Y:S02]  /*3b90*/  F2FP.PACK_AB R109, R199, R104 ;  /* 0x00000068c76d723e */ /* 0x000fe400000000ff */
[----:B------:R-:W-:Y:S01]  /*3ba0*/  SEL R104, R105, R92, P2 ;  /* 0x0000005c69687207 */ /* 0x000fe20001000000 */
[----:B------:R-:W-:Y:S01]  /*3bb0*/  @P1 IMAD.WIDE.U32 R124, R184, R124, c[0x0][0x258] ;  /* 0x00009600b87c1625 */ /* 0x000fe200078e007c */
[----:B------:R-:W-:Y:S02]  /*3bc0*/  SEL R105, R106, R93, P2 ;  /* 0x0000005d6a697207 */ /* 0x000fe40001000000 */
[----:B------:R-:W-:-:S02]  /*3bd0*/  SEL R106, R200, R94, P2 ;  /* 0x0000005ec86a7207 */ /* 0x000fc40001000000 */
[----:B------:R-:W-:Y:S01]  /*3be0*/  F2FP.PACK_AB R111, R126, R111 ;  /* 0x0000006f7e6f723e */ /* 0x000fe200000000ff */
[----:B------:R-:W-:Y:S01]  /*3bf0*/  IMAD.WIDE.U32 R126, R181, R227, c[0x0][0x170] ;  /* 0x00005c00b57e7625 */ /* 0x000fe200078e00e3 */
[----:B------:R0:W-:Y:S04]  /*3c00*/  @P1 STG.E.128 [R124.64], R100 ;  /* 0x000000647c001986 */ /* 0x0001e8000c101d04 */
[----:B------:R1:W-:Y:S04]  /*3c10*/  @P1 STG.E.128 [R124.64+0x10], R104 ;  /* 0x000010687c001986 */ /* 0x0003e8000c101d04 */
[----:B------:R2:W-:Y:S04]  /*3c20*/  STG.E.128 [R96.64], R108 ;  /* 0x0000006c60007986 */ /* 0x0005e8000c101d04 */
[----:B0-----:R-:W3:Y:S01]  /*3c30*/  LDG.E.128 R100, [R126.64] ;  /* 0x000000047e647981 */ /* 0x001ee2000c1e1d00 */
[----:B------:R-:W-:Y:S01]  /*3c40*/  HFMA2.MMA R184, -RZ, RZ, 0, 0 ;  /* 0x00000000ffb87435 */ /* 0x000fe200000001ff */
[----:B------:R-:W-:Y:S01]  /*3c50*/  @P5 HADD2.F32 R200, -RZ, R98.H0_H0 ;  /* 0x20000062ffc85230 */ /* 0x000fe20000004100 */
[----:B------:R-:W-:Y:S01]  /*3c60*/  MOV R199, R150 ;  /* 0x0000009600c77202 */ /* 0x000fe20000000f00 */
[----:B-1----:R-:W-:Y:S01]  /*3c70*/  FFMA.FTZ R104, R115, R141, R140 ;  /* 0x0000008d73687223 */ /* 0x002fe2000001008c */
[----:B------:R-:W-:Y:S01]  /*3c80*/  CS2R R106, SRZ ;  /* 0x00000000006a7805 */ /* 0x000fe2000001ff00 */
[----:B------:R-:W-:-:S02]  /*3c90*/  FADD.FTZ R121, R121, -R120 ;  /* 0x8000007879797221 */ /* 0x000fc40000010000 */
[----:B------:R-:W-:Y:S01]  /*3ca0*/  @P5 FMUL.FTZ R184, R139, R200 ;  /* 0x000000c88bb85220 */ /* 0x000fe20000410000 */
[----:B--2---:R-:W-:Y:S01]  /*3cb0*/  @P6 HADD2.F32 R97, -RZ, R98.H1_H1 ;  /* 0x30000062ff616230 */ /* 0x004fe20000004100 */
[-CC-:B------:R-:W-:Y:S01]  /*3cc0*/  FFMA.FTZ R139, R112, R141.reuse, R140.reuse ;  /* 0x0000008d708b7223 */ /* 0x180fe2000001008c */
[----:B------:R-:W-:Y:S01]  /*3cd0*/  LOP3.LUT P5, RZ, R199, 0xff, RZ, 0xc0, !PT ;  /* 0x000000ffc7ff7812 */ /* 0x000fe200078ac0ff */
[----:B------:R-:W-:Y:S01]  /*3ce0*/  FFMA.FTZ R112, R113, R141, R140 ;  /* 0x0000008d71707223 */ /* 0x000fe2000001008c */
[----:B------:R-:W-:Y:S01]  /*3cf0*/  HFMA2.MMA R98, -RZ, RZ, 0, 0 ;  /* 0x00000000ff627435 */ /* 0x000fe200000001ff */
[----:B------:R-:W-:Y:S01]  /*3d00*/  FADD.FTZ R139, R116, -R139 ;  /* 0x8000008b748b7221 */ /* 0x000fe20000010000 */
[----:B------:R-:W-:Y:S01]  /*3d10*/  MOV R109, RZ ;  /* 0x000000ff006d7202 */ /* 0x000fe20000000f00 */
[----:B------:R-:W-:Y:S02]  /*3d20*/  FADD.FTZ R117, R117, -R112 ;  /* 0x8000007075757221 */ /* 0x000fe40000010000 */
[----:B------:R-:W-:-:S02]  /*3d30*/  FMUL.FTZ R139, R180, R139 ;  /* 0x0000008bb48b7220 */ /* 0x000fc40000410000 */
[----:B------:R-:W-:Y:S02]  /*3d40*/  FMUL.FTZ R112, R180, R117 ;  /* 0x00000075b4707220 */ /* 0x000fe40000410000 */
[----:B------:R-:W-:Y:S01]  /*3d50*/  @P0 FADD.FTZ R139, R80, R139 ;  /* 0x0000008b508b0221 */ /* 0x000fe20000010000 */
[----:B------:R-:W-:Y:S01]  /*3d60*/  CS2R R116, SRZ ;  /* 0x0000000000747805 */ /* 0x000fe2000001ff00 */
[----:B------:R-:W-:Y:S02]  /*3d70*/  FFMA.FTZ R113, R114, R141, R140 ;  /* 0x0000008d72717223 */ /* 0x000fe4000001008c */
[----:B------:R-:W-:Y:S01]  /*3d80*/  FADD.FTZ R119, R119, -R104 ;  /* 0x8000006877777221 */ /* 0x000fe20000010000 */
[----:B------:R-:W-:Y:S01]  /*3d90*/  @P5 HADD2.F32 R104, -RZ, R40.H0_H0 ;  /* 0x20000028ff685230 */ /* 0x000fe20000004100 */
[----:B------:R-:W-:Y:S01]  /*3da0*/  @P0 FADD.FTZ R112, R81, R112 ;  /* 0x0000007051700221 */ /* 0x000fe20000010000 */
[C---:B------:R-:W-:Y:S01]  /*3db0*/  SEL R88, R139.reuse, R88, P2 ;  /* 0x000000588b587207 */ /* 0x040fe20001000000 */
[----:B------:R-:W-:-:S02]  /*3dc0*/  FMUL.FTZ R96, R139, R182 ;  /* 0x000000b68b607220 */ /* 0x000fc40000410000 */
[----:B------:R-:W-:Y:S01]  /*3dd0*/  FADD.FTZ R113, R118, -R113 ;  /* 0x8000007176717221 */ /* 0x000fe20000010000 */
[----:B------:R-:W-:Y:S01]  /*3de0*/  SEL R89, R112, R89, P2 ;  /* 0x0000005970597207 */ /* 0x000fe20001000000 */
[----:B------:R-:W-:Y:S01]  /*3df0*/  FADD.FTZ R123, R123, -R122 ;  /* 0x8000007a7b7b7221 */ /* 0x000fe20000010000 */
[----:B------:R-:W-:Y:S01]  /*3e00*/  MOV R122, RZ ;  /* 0x000000ff007a7202 */ /* 0x000fe20000000f00 */
[----:B------:R-:W-:Y:S02]  /*3e10*/  FADD.FTZ R111, R129, -R128 ;  /* 0x80000080816f7221 */ /* 0x000fe40000010000 */
[----:B------:R-:W-:Y:S01]  /*3e20*/  @P6 FMUL.FTZ R107, R152, R97 ;  /* 0x00000061986b6220 */ /* 0x000fe20000410000 */
[----:B------:R-:W-:Y:S01]  /*3e30*/  LOP3.LUT P6, RZ, R150, 0xff00, RZ, 0xc0, !PT ;  /* 0x0000ff0096ff7812 */ /* 0x000fe200078cc0ff */
[----:B------:R-:W-:Y:S02]  /*3e40*/  FADD.FTZ R131, R131, -R130 ;  /* 0x8000008283837221 */ /* 0x000fe40000010000 */
[----:B------:R-:W-:-:S02]  /*3e50*/  FMUL.FTZ R110, R180, R119 ;  /* 0x00000077b46e7220 */ /* 0x000fc40000410000 */
[----:B------:R-:W-:Y:S01]  /*3e60*/  FMUL.FTZ R97, R112, R182 ;  /* 0x000000b670617220 */ /* 0x000fe20000410000 */
[----:B------:R-:W-:Y:S01]  /*3e70*/  HFMA2.MMA R112, -RZ, RZ, 0, 0 ;  /* 0x00000000ff707435 */ /* 0x000fe200000001ff */
[----:B------:R-:W-:Y:S01]  /*3e80*/  FMUL.FTZ R119, R96, c[0x0][0x1e8] ;  /* 0x00007a0060777a20 */ /* 0x000fe20000410000 */
[----:B------:R-:W-:Y:S01]  /*3e90*/  @P3 HADD2.F32 R96, -RZ, R99.H0_H0 ;  /* 0x20000063ff603230 */ /* 0x000fe20000004100 */
[C---:B------:R-:W-:Y:S02]  /*3ea0*/  FMUL.FTZ R115, R180.reuse, R113 ;  /* 0x00000071b4737220 */ /* 0x040fe40000410000 */
[C---:B------:R-:W-:Y:S02]  /*3eb0*/  FMUL.FTZ R113, R180.reuse, R121 ;  /* 0x00000079b4717220 */ /* 0x040fe40000410000 */
[C---:B------:R-:W-:Y:S01]  /*3ec0*/  FMUL.FTZ R108, R180.reuse, R123 ;  /* 0x0000007bb46c7220 */ /* 0x040fe20000410000 */
[----:B------:R-:W-:Y:S01]  /*3ed0*/  @P6 HADD2.F32 R105, -RZ, R40.H1_H1 ;  /* 0x30000028ff696230 */ /* 0x000fe20000004100 */
[----:B------:R-:W-:-:S02]  /*3ee0*/  FMUL.FTZ R111, R180, R111 ;  /* 0x0000006fb46f7220 */ /* 0x000fc40000410000 */
[----:B------:R-:W-:Y:S02]  /*3ef0*/  FMUL.FTZ R180, R180, R131 ;  /* 0x00000083b4b47220 */ /* 0x000fe40000410000 */
[----:B------:R-:W-:Y:S01]  /*3f00*/  FMUL.FTZ R114, R97, c[0x0][0x1e8] ;  /* 0x00007a0061727a20 */ /* 0x000fe20000410000 */
[----:B------:R-:W-:Y:S01]  /*3f10*/  @P4 HADD2.F32 R97, -RZ, R99.H1_H1 ;  /* 0x30000063ff614230 */ /* 0x000fe20000004100 */
[----:B------:R-:W-:Y:S01]  /*3f20*/  HFMA2.MMA R99, -RZ, RZ, 0, 0 ;  /* 0x00000000ff637435 */ /* 0x000fe200000001ff */
[----:B------:R-:W-:Y:S01]  /*3f30*/  @P3 FMUL.FTZ R98, R153, R96 ;  /* 0x0000006099623220 */ /* 0x000fe20000410000 */
[----:B------:R-:W-:Y:S01]  /*3f40*/  @P1 MOV R96, 0x20 ;  /* 0x0000002000601802 */ /* 0x000fe20000000f00 */
[----:B------:R-:W-:Y:S01]  /*3f50*/  @P0 FADD.FTZ R115, R82, R115 ;  /* 0x0000007352730221 */ /* 0x000fe20000010000 */
[----:B------:R-:W-:Y:S01]  /*3f60*/  LOP3.LUT P3, RZ, R151, 0xff, RZ, 0xc0, !PT ;  /* 0x000000ff97ff7812 */ /* 0x000fe2000786c0ff */
        /* <DEDUP_REMOVED lines=12> */
[----:B------:R-:W-:-:S02]  /*4030*/  SEL R95, R180, R95, P2 ;  /* 0x0000005fb45f7207 */ /* 0x000fc40001000000 */
[----:B------:R-:W-:Y:S01]  /*4040*/  LOP3.LUT P0, RZ, R150, 0xff0000, RZ, 0xc0, !PT ;  /* 0x00ff000096ff7812 */ /* 0x000fe2000780c0ff */
[----:B------:R-:W-:Y:S01]  /*4050*/  @P5 FMUL.FTZ R109, R119, R104 ;  /* 0x00000068776d5220 */ /* 0x000fe20000410000 */
[----:B------:R-:W-:Y:S01]  /*4060*/  @P1 STG.E.128 [R96.64], R88 ;  /* 0x0000005860001986 */ /* 0x000fe2000c101d04 */
[----:B------:R-:W-:Y:S01]  /*4070*/  @P6 FMUL.FTZ R106, R114, R105 ;  /* 0x00000069726a6220 */ /* 0x000fe20000410000 */
[----:B------:R-:W-:Y:S01]  /*4080*/  LOP3.LUT P4, RZ, R151, 0xff00, RZ, 0xc0, !PT ;  /* 0x0000ff0097ff7812 */ /* 0x000fe2000788c0ff */
[-C--:B------:R-:W-:Y:S01]  /*4090*/  FMUL.FTZ R115, R115, R182.reuse ;  /* 0x000000b673737220 */ /* 0x080fe20000410000 */
[----:B------:R0:W-:Y:S01]  /*40a0*/  @P1 STG.E.128 [R96.64+0x10], R92 ;  /* 0x0000105c60001986 */ /* 0x0001e2000c101d04 */
[----:B------:R-:W-:Y:S01]  /*40b0*/  LOP3.LUT P1, RZ, R150, 0xff000000, RZ, 0xc0, !PT ;  /* 0xff00000096ff7812 */ /* 0x000fe2000782c0ff */
[-C--:B------:R-:W-:Y:S01]  /*40c0*/  FMUL.FTZ R118, R111, R182.reuse ;  /* 0x000000b66f767220 */ /* 0x080fe20000410000 */
[----:B------:R-:W-:Y:S01]  /*40d0*/  MOV R111, RZ ;  /* 0x000000ff006f7202 */ /* 0x000fe20000000f00 */
[----:B------:R-:W-:-:S02]  /*40e0*/  FMUL.FTZ R180, R180, R182 ;  /* 0x000000b6b4b47220 */ /* 0x000fc40000410000 */
[----:B------:R-:W-:Y:S02]  /*40f0*/  FMUL.FTZ R123, R118, c[0x0][0x1e8] ;  /* 0x00007a00767b7a20 */ /* 0x000fe40000410000 */
[----:B------:R-:W-:Y:S02]  /*4100*/  FMUL.FTZ R180, R180, c[0x0][0x1e8] ;  /* 0x00007a00b4b47a20 */ /* 0x000fe40000410000 */
[----:B------:R-:W-:Y:S02]  /*4110*/  FADD.FTZ R235, R98, R235 ;  /* 0x000000eb62eb7221 */ /* 0x000fe40000010000 */
[----:B------:R-:W-:Y:S02]  /*4120*/  FADD.FTZ R234, R99, R234 ;  /* 0x000000ea63ea7221 */ /* 0x000fe40000010000 */
[----:B------:R-:W-:Y:S01]  /*4130*/  @P1 HADD2.F32 R121, -RZ, R41.H1_H1 ;  /* 0x30000029ff791230 */ /* 0x000fe20000004100 */
[----:B------:R-:W-:Y:S02]  /*4140*/  FADD.FTZ R232, R107, R232 ;  /* 0x000000e86be87221 */ /* 0x000fe40000010000 */
[----:B------:R-:W-:Y:S01]  /*4150*/  FADD.FTZ R185, R143, R185 ;  /* 0x000000b98fb97221 */ /* 0x000fe20000010000 */
[----:B0-----:R-:W-:Y:S01]  /*4160*/  CS2R R96, SRZ ;  /* 0x0000000000607805 */ /* 0x001fe2000001ff00 */
        /* <DEDUP_REMOVED lines=18> */
[----:B------:R-:W-:Y:S01]  /*4290*/  FADD.FTZ R233, R184, R233 ;  /* 0x000000e9b8e97221 */ /* 0x000fe20000010000 */
[----:B---3--:R-:W-:-:S02]  /*42a0*/  @P5 HADD2.F32 R104, -RZ, R100.H0_H0 ;  /* 0x20000064ff685230 */ /* 0x008fc40000004100 */
[----:B------:R-:W-:Y:S02]  /*42b0*/  @P6 HADD2.F32 R100, -RZ, R100.H1_H1 ;  /* 0x30000064ff646230 */ /* 0x000fe40000004100 */
[----:B------:R-:W-:Y:S01]  /*42c0*/  @P0 HADD2.F32 R107, -RZ, R101.H0_H0 ;  /* 0x20000065ff6b0230 */ /* 0x000fe20000004100 */
[----:B------:R-:W-:Y:S01]  /*42d0*/  @P5 FMUL.FTZ R112, R119, R104 ;  /* 0x0000006877705220 */ /* 0x000fe20000410000 */
[C---:B------:R-:W-:Y:S01]  /*42e0*/  LOP3.LUT P5, RZ, R151.reuse, 0xff0000, RZ, 0xc0, !PT ;  /* 0x00ff000097ff7812 */ /* 0x040fe200078ac0ff */
[----:B------:R-:W-:Y:S01]  /*42f0*/  @P6 FMUL.FTZ R117, R114, R100 ;  /* 0x0000006472756220 */ /* 0x000fe20000410000 */
[----:B------:R-:W-:Y:S01]  /*4300*/  LOP3.LUT P6, RZ, R151, 0xff000000, RZ, 0xc0, !PT ;  /* 0xff00000097ff7812 */ /* 0x000fe200078cc0ff */
[-C--:B------:R-:W-:Y:S01]  /*4310*/  FMUL.FTZ R100, R110, R182.reuse ;  /* 0x000000b66e647220 */ /* 0x080fe20000410000 */
[----:B------:R-:W-:Y:S01]  /*4320*/  @P0 HADD2.F32 R119, -RZ, R41.H0_H0 ;  /* 0x20000029ff770230 */ /* 0x000fe20000004100 */
[-C--:B------:R-:W-:Y:S01]  /*4330*/  FMUL.FTZ R114, R108, R182.reuse ;  /* 0x000000b66c727220 */ /* 0x080fe20000410000 */
[----:B------:R-:W-:Y:S01]  /*4340*/  LEA R104, P2, R181, c[0x0][0x248], 0x4 ;  /* 0x00009200b5687a11 */ /* 0x000fe200078420ff */
[----:B------:R-:W-:Y:S01]  /*4350*/  FMUL.FTZ R108, R115, c[0x0][0x1e8] ;  /* 0x00007a00736c7a20 */ /* 0x000fe20000410000 */
[--C-:B------:R-:W-:Y:S01]  /*4360*/  @P4 HADD2.F32 R115, -RZ, R42.reuse.H1_H1 ;  /* 0x3000002aff734230 */ /* 0x100fe20000004100 */
[----:B------:R-:W-:Y:S01]  /*4370*/  FMUL.FTZ R100, R100, c[0x0][0x1e8] ;  /* 0x00007a0064647a20 */ /* 0x000fe20000410000 */
[----:B------:R-:W-:Y:S01]  /*4380*/  LEA.HI.X R105, R181, c[0x0][0x24c], RZ, 0x4, P2 ;  /* 0x00009300b5697a11 */ /* 0x000fe200010f24ff */
[----:B------:R-:W-:Y:S01]  /*4390*/  FMUL.FTZ R110, R113, R182 ;  /* 0x000000b6716e7220 */ /* 0x000fe20000410000 */
[----:B------:R-:W-:Y:S01]  /*43a0*/  @P3 HADD2.F32 R113, -RZ, R42.H0_H0 ;  /* 0x2000002aff713230 */ /* 0x000fe20000004100 */
[----:B------:R-:W-:Y:S01]  /*43b0*/  @P0 FMUL.FTZ R97, R108, R119 ;  /* 0x000000776c610220 */ /* 0x000fe20000410000 */
[----:B------:R-:W-:Y:S01]  /*43c0*/  HFMA2.MMA R119, -RZ, RZ, 0, 0 ;  /* 0x00000000ff777435 */ /* 0x000fe200000001ff */
[----:B------:R-:W-:Y:S01]  /*43d0*/  @P1 FMUL.FTZ R96, R100, R121 ;  /* 0x0000007964601220 */ /* 0x000fe20000410000 */
[--C-:B------:R-:W-:Y:S01]  /*43e0*/  @P5 HADD2.F32 R120, -RZ, R43.reuse.H0_H0 ;  /* 0x2000002bff785230 */ /* 0x100fe20000004100 */
[----:B------:R-:W-:Y:S01]  /*43f0*/  FMUL.FTZ R110, R110, c[0x0][0x1e8] ;  /* 0x00007a006e6e7a20 */ /* 0x000fe20000410000 */
[----:B------:R-:W-:Y:S01]  /*4400*/  @P6 HADD2.F32 R121, -RZ, R43.H1_H1 ;  /* 0x3000002bff796230 */ /* 0x000fe20000004100 */
[----:B------:R-:W-:Y:S01]  /*4410*/  FMUL.FTZ R124, R114, c[0x0][0x1e8] ;  /* 0x00007a00727c7a20 */ /* 0x000fe20000410000 */
[----:B------:R-:W-:Y:S01]  /*4420*/  F2FP.PACK_AB R97, R96, R97 ;  /* 0x000000616061723e */ /* 0x000fe200000000ff */
[----:B------:R-:W-:Y:S01]  /*4430*/  @P3 FMUL.FTZ R111, R110, R113 ;  /* 0x000000716e6f3220 */ /* 0x000fe20000410000 */
[----:B------:R-:W-:Y:S01]  /*4440*/  F2FP.PACK_AB R96, R106, R109 ;  /* 0x0000006d6a60723e */ /* 0x000fe200000000ff */
[----:B------:R-:W-:Y:S01]  /*4450*/  @P4 FMUL.FTZ R116, R124, R115 ;  /* 0x000000737c744220 */ /* 0x000fe20000410000 */
[----:B------:R-:W-:Y:S01]  /*4460*/  HFMA2.MMA R106, -RZ, RZ, 0, 0 ;  /* 0x00000000ff6a7435 */ /* 0x000fe200000001ff */
[----:B------:R-:W-:Y:S01]  /*4470*/  @P5 FMUL.FTZ R119, R123, R120 ;  /* 0x000000787b775220 */ /* 0x000fe20000410000 */
[----:B------:R-:W-:Y:S01]  /*4480*/  @P1 HADD2.F32 R109, -RZ, R101.H1_H1 ;  /* 0x30000065ff6d1230 */ /* 0x000fe20000004100 */
[----:B------:R-:W-:Y:S01]  /*4490*/  @P6 FMUL.FTZ R122, R180, R121 ;  /* 0x00000079b47a6220 */ /* 0x000fe20000410000 */
[----:B------:R-:W-:Y:S01]  /*44a0*/  F2FP.PACK_AB R98, R116, R111 ;  /* 0x0000006f7462723e */ /* 0x000fe200000000ff */
[--C-:B------:R-:W-:Y:S01]  /*44b0*/  @P3 HADD2.F32 R111, -RZ, R102.reuse.H0_H0 ;  /* 0x20000066ff6f3230 */ /* 0x100fe20000004100 */
[----:B------:R-:W-:Y:S01]  /*44c0*/  @P0 FMUL.FTZ R106, R108, R107 ;  /* 0x0000006b6c6a0220 */ /* 0x000fe20000410000 */
[----:B------:R-:W-:Y:S01]  /*44d0*/  ISETP.GE.AND P0, PT, R0, c[0x0][0x164], PT ;  /* 0x0000590000007a0c */ /* 0x000fe20003f06270 */
[----:B------:R-:W-:Y:S01]  /*44e0*/  HFMA2.MMA R108, -RZ, RZ, 0, 0 ;  /* 0x00000000ff6c7435 */ /* 0x000fe200000001ff */
[----:B------:R-:W-:Y:S01]  /*44f0*/  F2FP.PACK_AB R99, R122, R119 ;  /* 0x000000777a63723e */ /* 0x000fe200000000ff */
[----:B------:R-:W-:Y:S01]  /*4500*/  @P4 HADD2.F32 R113, -RZ, R102.H1_H1 ;  /* 0x30000066ff714230 */ /* 0x000fe20000004100 */
[----:B------:R-:W-:Y:S01]  /*4510*/  MOV R101, RZ ;  /* 0x000000ff00657202 */ /* 0x000fe20000000f00 */
[--C-:B------:R-:W-:Y:S01]  /*4520*/  @P5 HADD2.F32 R114, -RZ, R103.reuse.H0_H0 ;  /* 0x20000067ff725230 */ /* 0x100fe20000004100 */
[----:B------:R-:W-:Y:S01]  /*4530*/  MOV R107, RZ ;  /* 0x000000ff006b7202 */ /* 0x000fe20000000f00 */
[----:B------:R0:W-:Y:S01]  /*4540*/  STG.E.128 [R104.64], R96 ;  /* 0x0000006068007986 */ /* 0x0001e2000c101d04 */
[----:B------:R-:W-:Y:S01]  /*4550*/  @P6 HADD2.F32 R115, -RZ, R103.H1_H1 ;  /* 0x30000067ff736230 */ /* 0x000fe20000004100 */
[----:B------:R-:W-:Y:S01]  /*4560*/  CS2R R102, SRZ ;  /* 0x0000000000667805 */ /* 0x000fe2000001ff00 */
[----:B------:R-:W-:Y:S01]  /*4570*/  LOP3.LUT P2, RZ, R178, 0xff, RZ, 0xc0, !PT ;  /* 0x000000ffb2ff7812 */ /* 0x000fe2000784c0ff */
[----:B------:R-:W-:-:S02]  /*4580*/  @P1 FMUL.FTZ R101, R100, R109 ;  /* 0x0000006d64651220 */ /* 0x000fc40000410000 */
[----:B------:R-:W-:Y:S01]  /*4590*/  @P3 FMUL.FTZ R102, R110, R111 ;  /* 0x0000006f6e663220 */ /* 0x000fe20000410000 */
[----:B------:R-:W-:Y:S01]  /*45a0*/  SEL R178, RZ, 0x1, P2 ;  /* 0x00000001ffb27807 */ /* 0x000fe20001000000 */
[----:B------:R-:W-:Y:S02]  /*45b0*/  @P4 FMUL.FTZ R103, R124, R113 ;  /* 0x000000717c674220 */ /* 0x000fe40000410000 */
[----:B------:R-:W-:Y:S02]  /*45c0*/  @P5 FMUL.FTZ R108, R123, R114 ;  /* 0x000000727b6c5220 */ /* 0x000fe40000410000 */
[----:B------:R-:W-:Y:S02]  /*45d0*/  @P6 FMUL.FTZ R107, R180, R115 ;  /* 0x00000073b46b6220 */ /* 0x000fe40000410000 */
        /* <DEDUP_REMOVED lines=8> */
[----:B0-----:R-:W-:Y:S01]  /*4660*/  @P0 CALL.REL.NOINC `(.L_x_8037) ;  /* 0x0000001000000944 */ /* 0x001fe20003c00000 */
[----:B------:R-:W-:Y:S05]  /*4670*/  BRA `(.L_x_8038) ;  /* 0xffffc4a000007947 */ /* 0x000fea000383ffff */
.L_x_8037:
        /* <DEDUP_REMOVED lines=88> */
.L_x_8034:
        /* <DEDUP_REMOVED lines=36> */
.L_x_8035:
[----:B------:R-:W-:Y:S01]  /*4e40*/  HFMA2.MMA R99, -RZ, RZ, 0, 9.5367431640625e-07 ;  /* 0x00000010ff637435 */ /* 0x000fe200000001ff */
[----:B------:R-:W-:-:S02]  /*4e50*/  MOV R97, R100 ;  /* 0x0000006400617202 */ /* 0x000fc40000000f00 */
[----:B------:R-:W-:Y:S02]  /*4e60*/  MOV R103, 0x1f ;  /* 0x0000001f00677802 */ /* 0x000fe40000000f00 */
[----:B------:R-:W-:Y:S02]  /*4e70*/  MOV R102, 0xffffffff ;  /* 0xffffffff00667802 */ /* 0x000fe40000000f00 */
[----:B------:R-:W-:Y:S02]  /*4e80*/  MOV R96, 0x4ea0 ;  /* 0x00004ea000607802 */ /* 0x000fe40000000f00 */
[----:B-----5:R-:W-:Y:S05]  /*4e90*/  CALL.REL.NOINC `($__internal_135_$__cuda_sm70_shflsync_down_p) ;  /* 0x0000046000007944 */ /* 0x020fea0003c00000 */
[----:B-1----:R-:W-:Y:S01]  /*4ea0*/  MOV R101, R99 ;  /* 0x0000006300657202 */ /* 0x002fe20000000f00 */
[----:B------:R-:W-:Y:S05]  /*4eb0*/  BRA `(.L_x_8039) ;  /* 0xffffd2c000007947 */ /* 0x000fea000383ffff */
.L_x_8036:
[----:B------:R-:W-:Y:S01]  /*4ec0*/  HFMA2.MMA R99, -RZ, RZ, 0, 9.5367431640625e-07 ;  /* 0x00000010ff637435 */ /* 0x000fe200000001ff */
[----:B------:R-:W-:Y:S02]  /*4ed0*/  MOV R97, R98 ;  /* 0x0000006200617202 */ /* 0x000fe40000000f00 */
[----:B------:R-:W-:Y:S02]  /*4ee0*/  MOV R103, 0x1f ;  /* 0x0000001f00677802 */ /* 0x000fe40000000f00 */
[----:B------:R-:W-:-:S02]  /*4ef0*/  MOV R102, 0xffffffff ;  /* 0xffffffff00667802 */ /* 0x000fc40000000f00 */
[----:B------:R-:W-:Y:S02]  /*4f00*/  MOV R96, 0x4f20 ;  /* 0x00004f2000607802 */ /* 0x000fe40000000f00 */
[----:B01---5:R-:W-:Y:S05]  /*4f10*/  CALL.REL.NOINC `($__internal_135_$__cuda_sm70_shflsync_down_p) ;  /* 0x000003e000007944 */ /* 0x023fea0003c00000 */
[----:B------:R-:W-:Y:S01]  /*4f20*/  FADD.FTZ R100, R100, R101 ;  /* 0x0000006564647221 */ /* 0x000fe20000010000 */
[----:B------:R-:W-:Y:S01]  /*4f30*/  MOV R103, 0x1f ;  /* 0x0000001f00677802 */ /* 0x000fe20000000f00 */
[----:B-1----:R-:W-:Y:S01]  /*4f40*/  FADD.FTZ R98, R98, R99 ;  /* 0x0000006362627221 */ /* 0x002fe20000010000 */
[----:B------:R-:W-:Y:S01]  /*4f50*/  HFMA2.MMA R99, -RZ, RZ, 0, 4.76837158203125e-07 ;  /* 0x00000008ff637435 */ /* 0x000fe200000001ff */
[----:B------:R-:W-:Y:S02]  /*4f60*/  MOV R102, 0xffffffff ;  /* 0xffffffff00667802 */ /* 0x000fe40000000f00 */
[----:B------:R-:W-:Y:S02]  /*4f70*/  MOV R97, R100 ;  /* 0x0000006400617202 */ /* 0x000fe40000000f00 */
[----:B------:R-:W-:Y:S02]  /*4f80*/  MOV R96, 0x4fa0 ;  /* 0x00004fa000607802 */ /* 0x000fe40000000f00 */
[----:B------:R-:W-:Y:S05]  /*4f90*/  CALL.REL.NOINC `($__internal_135_$__cuda_sm70_shflsync_down_p) ;  /* 0x0000036000007944 */ /* 0x000fea0003c00000 */
[----:B-1----:R-:W-:Y:S01]  /*4fa0*/  MOV R101, R99 ;  /* 0x0000006300657202 */ /* 0x002fe20000000f00 */
[----:B------:R-:W-:Y:S01]  /*4fb0*/  HFMA2.MMA R99, -RZ, RZ, 0, 4.76837158203125e-07 ;  /* 0x00000008ff637435 */ /* 0x000fe200000001ff */
[----:B------:R-:W-:-:S02]  /*4fc0*/  MOV R97, R98 ;  /* 0x0000006200617202 */ /* 0x000fc40000000f00 */
[----:B------:R-:W-:Y:S02]  /*4fd0*/  MOV R103, 0x1f ;  /* 0x0000001f00677802 */ /* 0x000fe40000000f00 */
[----:B------:R-:W-:Y:S02]  /*4fe0*/  MOV R102, 0xffffffff ;  /* 0xffffffff00667802 */ /* 0x000fe40000000f00 */
[----:B------:R-:W-:Y:S02]  /*4ff0*/  MOV R96, 0x5010 ;  /* 0x0000501000607802 */ /* 0x000fe40000000f00 */
[----:B------:R-:W-:Y:S05]  /*5000*/  CALL.REL.NOINC `($__internal_135_$__cuda_sm70_shflsync_down_p) ;  /* 0x000002f000007944 */ /* 0x000fea0003c00000 */
[----:B------:R-:W-:Y:S01]  /*5010*/  FADD.FTZ R100, R101, R100 ;  /* 0x0000006465647221 */ /* 0x000fe20000010000 */
[----:B------:R-:W-:Y:S01]  /*5020*/  MOV R103, 0x1f ;  /* 0x0000001f00677802 */ /* 0x000fe20000000f00 */
[----:B-1----:R-:W-:Y:S01]  /*5030*/  FADD.FTZ R98, R98, R99 ;  /* 0x0000006362627221 */ /* 0x002fe20000010000 */
[----:B------:R-:W-:Y:S01]  /*5040*/  HFMA2.MMA R99, -RZ, RZ, 0, 2.384185791015625e-07 ;  /* 0x00000004ff637435 */ /* 0x000fe200000001ff */
[----:B------:R-:W-:Y:S02]  /*5050*/  MOV R102, 0xffffffff ;  /* 0xffffffff00667802 */ /* 0x000fe40000000f00 */
[----:B------:R-:W-:-:S02]  /*5060*/  MOV R97, R100 ;  /* 0x0000006400617202 */ /* 0x000fc40000000f00 */
[----:B------:R-:W-:Y:S02]  /*5070*/  MOV R96, 0x5090 ;  /* 0x0000509000607802 */ /* 0x000fe40000000f00 */
[----:B------:R-:W-:Y:S05]  /*5080*/  CALL.REL.NOINC `($__internal_135_$__cuda_sm70_shflsync_down_p) ;  /* 0x0000027000007944 */ /* 0x000fea0003c00000 */
[----:B-1----:R-:W-:Y:S01]  /*5090*/  MOV R101, R99 ;  /* 0x0000006300657202 */ /* 0x002fe20000000f00 */
[----:B------:R-:W-:Y:S01]  /*50a0*/  HFMA2.MMA R99, -RZ, RZ, 0, 2.384185791015625e-07 ;  /* 0x00000004ff637435 */ /* 0x000fe200000001ff */
[----:B------:R-:W-:Y:S02]  /*50b0*/  MOV R97, R98 ;  /* 0x0000006200617202 */ /* 0x000fe40000000f00 */
[----:B------:R-:W-:Y:S02]  /*50c0*/  MOV R103, 0x1f ;  /* 0x0000001f00677802 */ /* 0x000fe40000000f00 */
[----:B------:R-:W-:Y:S02]  /*50d0*/  MOV R102, 0xffffffff ;  /* 0xffffffff00667802 */ /* 0x000fe40000000f00 */
[----:B------:R-:W-:Y:S02]  /*50e0*/  MOV R96, 0x5100 ;  /* 0x0000510000607802 */ /* 0x000fe40000000f00 */
[----:B------:R-:W-:Y:S05]  /*50f0*/  CALL.REL.NOINC `($__internal_135_$__cuda_sm70_shflsync_down_p) ;  /* 0x0000020000007944 */ /* 0x000fea0003c00000 */
[----:B------:R-:W-:Y:S01]  /*5100*/  FADD.FTZ R100, R101, R100 ;  /* 0x0000006465647221 */ /* 0x000fe20000010000 */
[----:B------:R-:W-:Y:S01]  /*5110*/  MOV R103, 0x1f ;  /* 0x0000001f00677802 */ /* 0x000fe20000000f00 */
[----:B-1----:R-:W-:Y:S01]  /*5120*/  FADD.FTZ R98, R98, R99 ;  /* 0x0000006362627221 */ /* 0x002fe20000010000 */
[----:B------:R-:W-:Y:S01]  /*5130*/  HFMA2.MMA R99, -RZ, RZ, 0, 1.1920928955078125e-07 ;  /* 0x00000002ff637435 */ /* 0x000fe200000001ff */
[----:B------:R-:W-:-:S02]  /*5140*/  MOV R102, 0xffffffff ;  /* 0xffffffff00667802 */ /* 0x000fc40000000f00 */
[----:B------:R-:W-:Y:S02]  /*5150*/  MOV R97, R100 ;  /* 0x0000006400617202 */ /* 0x000fe40000000f00 */
[----:B------:R-:W-:Y:S02]  /*5160*/  MOV R96, 0x5180 ;  /* 0x0000518000607802 */ /* 0x000fe40000000f00 */
[----:B------:R-:W-:Y:S05]  /*5170*/  CALL.REL.NOINC `($__internal_135_$__cuda_sm70_shflsync_down_p) ;  /* 0x0000018000007944 */ /* 0x000fea0003c00000 */
[----:B-1----:R-:W-:Y:S01]  /*5180*/  MOV R101, R99 ;  /* 0x0000006300657202 */ /* 0x002fe20000000f00 */
[----:B------:R-:W-:Y:S01]  /*5190*/  HFMA2.MMA R99, -RZ, RZ, 0, 1.1920928955078125e-07 ;  /* 0x00000002ff637435 */ /* 0x000fe200000001ff */
[----:B------:R-:W-:Y:S02]  /*51a0*/  MOV R97, R98 ;  /* 0x0000006200617202 */ /* 0x000fe40000000f00 */
[----:B------:R-:W-:Y:S02]  /*51b0*/  MOV R103, 0x1f ;  /* 0x0000001f00677802 */ /* 0x000fe40000000f00 */
[----:B------:R-:W-:Y:S02]  /*51c0*/  MOV R102, 0xffffffff ;  /* 0xffffffff00667802 */ /* 0x000fe40000000f00 */
[----:B------:R-:W-:-:S02]  /*51d0*/  MOV R96, 0x51f0 ;  /* 0x000051f000607802 */ /* 0x000fc40000000f00 */
[----:B------:R-:W-:Y:S05]  /*51e0*/  CALL.REL.NOINC `($__internal_135_$__cuda_sm70_shflsync_down_p) ;  /* 0x0000011000007944 */ /* 0x000fea0003c00000 */
[----:B------:R-:W-:Y:S01]  /*51f0*/  FADD.FTZ R100, R101, R100 ;  /* 0x0000006465647221 */ /* 0x000fe20000010000 */
[----:B------:R-:W-:Y:S01]  /*5200*/  MOV R103, 0x1f ;  /* 0x0000001f00677802 */ /* 0x000fe20000000f00 */
[----:B-1----:R-:W-:Y:S01]  /*5210*/  FADD.FTZ R98, R98, R99 ;  /* 0x0000006362627221 */ /* 0x002fe20000010000 */
[----:B------:R-:W-:Y:S01]  /*5220*/  HFMA2.MMA R99, -RZ, RZ, 0, 5.9604644775390625e-08 ;  /* 0x00000001ff637435 */ /* 0x000fe200000001ff */
[----:B------:R-:W-:-:S02]  /*5230*/  MOV R102, 0xffffffff ;  /* 0xffffffff00667802 */ /* 0x000fc40000000f00 */
[----:B------:R-:W-:Y:S02]  /*5240*/  MOV R97, R100 ;  /* 0x0000006400617202 */ /* 0x000fe40000000f00 */
[----:B------:R-:W-:Y:S02]  /*5250*/  MOV R96, 0x5270 ;  /* 0x0000527000607802 */ /* 0x000fe40000000f00 */
[----:B------:R-:W-:Y:S05]  /*5260*/  CALL.REL.NOINC `($__internal_135_$__cuda_sm70_shflsync_down_p) ;  /* 0x0000009000007944 */ /* 0x000fea0003c00000 */
[----:B-1----:R-:W-:Y:S01]  /*5270*/  MOV R101, R99 ;  /* 0x0000006300657202 */ /* 0x002fe20000000f00 */
[----:B------:R-:W-:Y:S01]  /*5280*/  HFMA2.MMA R99, -RZ, RZ, 0, 5.9604644775390625e-08 ;  /* 0x00000001ff637435 */ /* 0x000fe200000001ff */
[----:B------:R-:W-:Y:S02]  /*5290*/  MOV R97, R98 ;  /* 0x0000006200617202 */ /* 0x000fe40000000f00 */
[----:B------:R-:W-:Y:S02]  /*52a0*/  MOV R103, 0x1f ;  /* 0x0000001f00677802 */ /* 0x000fe40000000f00 */
[----:B------:R-:W-:Y:S02]  /*52b0*/  MOV R102, 0xffffffff ;  /* 0xffffffff00667802 */ /* 0x000fe40000000f00 */
[----:B------:R-:W-:-:S02]  /*52c0*/  MOV R96, 0x52e0 ;  /* 0x000052e000607802 */ /* 0x000fc40000000f00 */
[----:B------:R-:W-:Y:S05]  /*52d0*/  CALL.REL.NOINC `($__internal_135_$__cuda_sm70_shflsync_down_p) ;  /* 0x0000002000007944 */ /* 0x000fea0003c00000 */
[----:B-1----:R-:W-:Y:S01]  /*52e0*/  MOV R97, R99 ;  /* 0x0000006300617202 */ /* 0x002fe20000000f00 */
[----:B------:R-:W-:Y:S05]  /*52f0*/  BRA `(.L_x_8040) ;  /* 0xffffcfa000007947 */ /* 0x000fea000383ffff */
        .weak           $__internal_135_$__cuda_sm70_shflsync_down_p
        .type           $__internal_135_$__cuda_sm70_shflsync_down_p,@function
        .size           $__internal_135_$__cuda_sm70_shflsync_down_p,(.L_x_11869 - $__internal_135_$__cuda_sm70_shflsync_down_p)
$__internal_135_$__cuda_sm70_shflsync_down_p:
[----:B------:R-:W-:Y:S04]  /*5300*/  WARPSYNC R102 ;  /* 0x0000006600007348 */ /* 0x000fe80003800000 */
[----:B------:R0:W1:Y:S02]  /*5310*/  SHFL.DOWN PT, R99, R97, R99, R103 ;  /* 0x0800006361637389 */ /* 0x00006400000e0067 */
[----:B0-----:R-:W-:-:S06]  /*5320*/  HFMA2.MMA R97, -RZ, RZ, 0, 0 ;  /* 0x00000000ff617435 */ /* 0x001fcc00000001ff */
[----:B------:R-:W-:Y:S05]  /*5330*/  RET.REL.NODEC R96 `(_ZN10layer_norm13ln_bwd_kernelINS_13Kernel_traitsI6__halfS2_fS2_fjLj8192ELj1ELj1ELj8ELj16ENS_18Kernel_traits_baseILj8192ES2_S2_fS2_fjLj256EEEEELb1ELb1ELb0ELb1EEEvNS_9BwdParamsE) ;  /* 0xffffacc060007950 */ /* 0x000fea0003c3ffff */
.L_x_8041:
        /* <DEDUP_REMOVED lines=12> */
.L_x_11869:


//--------------------- .text._ZN10layer_norm22ln_bwd_finalize_kernelINS_22Kernel_traits_finalizeILj8192E6__halfS2_fS2_fjLb1ELj1024ELj4ENS_18Kernel_traits_baseILj8192ES2_S2_fS2_fjLj1024EEEEELb1ELb0EEEvNS_9BwdParamsE --------------------------
	.section	.text._ZN10layer_norm22ln_bwd_finalize_kernelINS_22Kernel_traits_finalizeILj8192E6__halfS2_fS2_fjLb1ELj1024ELj4ENS_18Kernel_traits_baseILj8192ES2_S2_fS2_fjLj1024EEEEELb1ELb0EEEvNS_9BwdParamsE,"ax",@progbits
	.sectioninfo	@"SHI_REGISTERS=32"
	.align	128
        .global         _ZN10layer_norm22ln_bwd_finalize_kernelINS_22Kernel_traits_finalizeILj8192E6__halfS2_fS2_fjLb1ELj1024ELj4ENS_18Kernel_traits_baseILj8192ES2_S2_fS2_fjLj1024EEEEELb1ELb0EEEvNS_9BwdParamsE
        .type           _ZN10layer_norm22ln_bwd_finalize_kernelINS_22Kernel_traits_finalizeILj8192E6__halfS2_fS2_fjLb1ELj1024ELj4ENS_18Kernel_traits_baseILj8192ES2_S2_fS2_fjLj1024EEEEELb1ELb0EEEvNS_9BwdParamsE,@function
        .size           _ZN10layer_norm22ln_bwd_finalize_kernelINS_22Kernel_traits_finalizeILj8192E6__halfS2_fS2_fjLb1ELj1024ELj4ENS_18Kernel_traits_baseILj8192ES2_S2_fS2_fjLj1024EEEEELb1ELb0EEEvNS_9BwdParamsE,(.L_x_11870 - _ZN10layer_norm22ln_bwd_finalize_kernelINS_22Kernel_traits_finalizeILj8192E6__halfS2_fS2_fjLb1ELj1024ELj4ENS_18Kernel_traits_baseILj8192ES2_S2_fS2_fjLj1024EEEEELb1ELb0EEEvNS_9BwdParamsE)
        .other          _ZN10layer_norm22ln_bwd_finalize_kernelINS_22Kernel_traits_finalizeILj8192E6__halfS2_fS2_fjLb1ELj1024ELj4ENS_18Kernel_traits_baseILj8192ES2_S2_fS2_fjLj1024EEEEELb1ELb0EEEvNS_9BwdParamsE,@"STO_CUDA_ENTRY STV_DEFAULT"
_ZN10layer_norm22ln_bwd_finalize_kernelINS_22Kernel_traits_finalizeILj8192E6__halfS2_fS2_fjLb1ELj1024ELj4ENS_18Kernel_traits_baseILj8192ES2_S2_fS2_fjLj1024EEEEELb1ELb0EEEvNS_9BwdParamsE:
.text._ZN10layer_norm22ln_bwd_finalize_kernelINS_22Kernel_traits_finalizeILj8192E6__halfS2_fS2_fjLb1ELj1024ELj4ENS_18Kernel_traits_baseILj8192ES2_S2_fS2_fjLj1024EEEEELb1ELb0EEEvNS_9BwdParamsE:
        /* <DEDUP_REMOVED lines=19> */
.L_x_8055:
        /* <DEDUP_REMOVED lines=33> */
.L_x_8046:
        /* <DEDUP_REMOVED lines=47> */
.L_x_8045:
[----:B------:R-:W-:Y:S05]  /*0630*/  BSYNC B1 ;  /* 0x0000000000017941 */ /* 0x000fea0003800000 */
.L_x_8044:
        /* <DEDUP_REMOVED lines=29> */
.L_x_8048:
[----:B------:R-:W-:Y:S05]  /*0810*/  BSYNC B1 ;  /* 0x0000000000017941 */ /* 0x000fea0003800000 */
.L_x_8047:
        /* <DEDUP_REMOVED lines=14> */
.L_x_8049:
[----:B------:R-:W-:Y:S05]  /*0900*/  BSYNC B1 ;  /* 0x0000000000017941 */ /* 0x000fea0003800000 */
.L_x_8043:
[----:B------:R-:W-:Y:S05]  /*0910*/  BSYNC B0 ;  /* 0x0000000000007941 */ /* 0x000fea0003800000 */
.L_x_8042:
        /* <DEDUP_REMOVED lines=12> */
.L_x_8056:
        /* <DEDUP_REMOVED lines=27> */
.L_x_8057:
        /* <DEDUP_REMOVED lines=9> */
.L_x_8050:
        /* <DEDUP_REMOVED lines=21> */
.L_x_8054:
[----:B------:R-:W-:Y:S05]  /*0d70*/  BSYNC B0 ;  /* 0x0000000000007941 */ /* 0x000fea0003800000 */
.L_x_8053:
[C---:B------:R-:W-:Y:S02]  /*0d80*/  ISETP.GT.U32.AND P1, PT, R4.reuse, -0x2001, PT ;  /* 0xffffdfff0400780c */ /* 0x040fe40003f24070 */
[----:B------:R-:W-:-:S02]  /*0d90*/  IADD3 R4, R4, 0x2000, RZ ;  /* 0x0000200004047810 */ /* 0x000fc40007ffe0ff */
[----:B------:R-:W-:-:S09]  /*0da0*/  IADD3 R5, R5, 0x1000, RZ ;  /* 0x0000100005057810 */ /* 0x000fd20007ffe0ff */
[----:B01----:R-:W-:Y:S05]  /*0db0*/  @P1 BRA `(.L_x_8055) ;  /* 0xfffff37000001947 */ /* 0x003fea000383ffff */
[----:B------:R-:W-:Y:S05]  /*0dc0*/  EXIT ;  /* 0x000000000000794d */ /* 0x000fea0003800000 */
.L_x_8051:
[----:B------:R-:W-:Y:S01]  /*0dd0*/  HFMA2.MMA R17, -RZ, RZ, 0, 5.9604644775390625e-08 ;  /* 0x00000001ff117435 */ /* 0x000fe200000001ff */
[----:B---3--:R-:W-:Y:S01]  /*0de0*/  MOV R18, R10 ;  /* 0x0000000a00127202 */ /* 0x008fe20000000f00 */
[----:B------:R-:W-:Y:S01]  /*0df0*/  IMAD.MOV.U32 R14, RZ, RZ, 0x1f ;  /* 0x0000001fff0e7424 */ /* 0x000fe200078e00ff */
[----:B------:R-:W-:Y:S02]  /*0e00*/  MOV R19, 0xffffffff ;  /* 0xffffffff00137802 */ /* 0x000fe40000000f00 */
[----:B------:R-:W-:Y:S02]  /*0e10*/  MOV R8, 0xe30 ;  /* 0x00000e3000087802 */ /* 0x000fe40000000f00 */
[----:B012---:R-:W-:Y:S05]  /*0e20*/  CALL.REL.NOINC `($__internal_136_$__cuda_sm70_shflsync_bfly_p) ;  /* 0x0000059000007944 */ /* 0x007fea0003c00000 */
[----:B01----:R-:W-:Y:S05]  /*0e30*/  BRA `(.L_x_8056) ;  /* 0xfffffba000007947 */ /* 0x003fea000383ffff */
.L_x_8052:
[----:B------:R-:W-:Y:S01]  /*0e40*/  HFMA2.MMA R17, -RZ, RZ, 0, 1.1920928955078125e-07 ;  /* 0x00000002ff117435 */ /* 0x000fe200000001ff */
[----:B------:R-:W-:Y:S01]  /*0e50*/  IMAD.MOV.U32 R14, RZ, RZ, 0x1f ;  /* 0x0000001fff0e7424 */ /* 0x000fe200078e00ff */
[----:B------:R-:W-:Y:S02]  /*0e60*/  MOV R19, 0xffffffff ;  /* 0xffffffff00137802 */ /* 0x000fe40000000f00 */
[----:B------:R-:W-:Y:S02]  /*0e70*/  MOV R8, 0xe90 ;  /* 0x00000e9000087802 */ /* 0x000fe40000000f00 */
[----:B0123--:R-:W-:Y:S05]  /*0e80*/  CALL.REL.NOINC `($__internal_136_$__cuda_sm70_shflsync_bfly_p) ;  /* 0x0000053000007944 */ /* 0x00ffea0003c00000 */
[----:B0-----:R-:W-:Y:S01]  /*0e90*/  HFMA2.MMA R17, -RZ, RZ, 0, 2.384185791015625e-07 ;  /* 0x00000004ff117435 */ /* 0x001fe200000001ff */
[----:B-1----:R-:W-:Y:S01]  /*0ea0*/  FADD.FTZ R18, R18, R14 ;  /* 0x0000000e12127221 */ /* 0x002fe20000010000 */
[----:B------:R-:W-:Y:S01]  /*0eb0*/  MOV R19, 0xffffffff ;  /* 0xffffffff00137802 */ /* 0x000fe20000000f00 */
[----:B------:R-:W-:Y:S01]  /*0ec0*/  IMAD.MOV.U32 R14, RZ, RZ, 0x1f ;  /* 0x0000001fff0e7424 */ /* 0x000fe200078e00ff */
[----:B------:R-:W-:-:S02]  /*0ed0*/  MOV R8, 0xef0 ;  /* 0x00000ef000087802 */ /* 0x000fc40000000f00 */
[----:B------:R-:W-:Y:S05]  /*0ee0*/  CALL.REL.NOINC `($__internal_136_$__cuda_sm70_shflsync_bfly_p) ;  /* 0x000004d000007944 */ /* 0x000fea0003c00000 */
[----:B0-----:R-:W-:Y:S01]  /*0ef0*/  HFMA2.MMA R17, -RZ, RZ, 0, 4.76837158203125e-07 ;  /* 0x00000008ff117435 */ /* 0x001fe200000001ff */
[----:B-1----:R-:W-:Y:S01]  /*0f00*/  FADD.FTZ R18, R18, R14 ;  /* 0x0000000e12127221 */ /* 0x002fe20000010000 */
[----:B------:R-:W-:Y:S01]  /*0f10*/  MOV R19, 0xffffffff ;  /* 0xffffffff00137802 */ /* 0x000fe20000000f00 */
[----:B------:R-:W-:Y:S01]  /*0f20*/  IMAD.MOV.U32 R14, RZ, RZ, 0x1f ;  /* 0x0000001fff0e7424 */ /* 0x000fe200078e00ff */
[----:B------:R-:W-:-:S02]  /*0f30*/  MOV R8, 0xf50 ;  /* 0x00000f5000087802 */ /* 0x000fc40000000f00 */
[----:B------:R-:W-:Y:S05]  /*0f40*/  CALL.REL.NOINC `($__internal_136_$__cuda_sm70_shflsync_bfly_p) ;  /* 0x0000047000007944 */ /* 0x000fea0003c00000 */
[----:B-1----:R-:W-:Y:S01]  /*0f50*/  FADD.FTZ R10, R18, R14 ;  /* 0x0000000e120a7221 */ /* 0x002fe20000010000 */
[----:B0-----:R-:W-:Y:S01]  /*0f60*/  HFMA2.MMA R17, -RZ, RZ, 0, 9.5367431640625e-07 ;  /* 0x00000010ff117435 */ /* 0x001fe200000001ff */
[----:B------:R-:W-:Y:S01]  /*0f70*/  IMAD.MOV.U32 R14, RZ, RZ, 0x1f ;  /* 0x0000001fff0e7424 */ /* 0x000fe200078e00ff */
[----:B------:R-:W-:-:S02]  /*0f80*/  MOV R19, 0xffffffff ;  /* 0xffffffff00137802 */ /* 0x000fc40000000f00 */
[----:B------:R-:W-:Y:S02]  /*0f90*/  MOV R18, R10 ;  /* 0x0000000a00127202 */ /* 0x000fe40000000f00 */
[----:B------:R-:W-:Y:S02]  /*0fa0*/  MOV R8, 0xfc0 ;  /* 0x00000fc000087802 */ /* 0x000fe40000000f00 */
[----:B------:R-:W-:Y:S05]  /*0fb0*/  CALL.REL.NOINC `($__internal_136_$__cuda_sm70_shflsync_bfly_p) ;  /* 0x0000040000007944 */ /* 0x000fea0003c00000 */
[----:B0-----:R-:W-:Y:S01]  /*0fc0*/  HFMA2.MMA R17, -RZ, RZ, 0, 5.9604644775390625e-08 ;  /* 0x00000001ff117435 */ /* 0x001fe200000001ff */
[----:B-1----:R-:W-:Y:S01]  /*0fd0*/  IMAD.MOV.U32 R13, RZ, RZ, R14 ;  /* 0x000000ffff0d7224 */ /* 0x002fe200078e000e */
[----:B------:R-:W-:Y:S01]  /*0fe0*/  MOV R18, R15 ;  /* 0x0000000f00127202 */ /* 0x000fe20000000f00 */
[----:B------:R-:W-:Y:S01]  /*0ff0*/  IMAD.MOV.U32 R14, RZ, RZ, 0x1f ;  /* 0x0000001fff0e7424 */ /* 0x000fe200078e00ff */
[----:B------:R-:W-:Y:S02]  /*1000*/  MOV R19, 0xffffffff ;  /* 0xffffffff00137802 */ /* 0x000fe40000000f00 */
[----:B------:R-:W-:Y:S02]  /*1010*/  MOV R8, 0x1030 ;  /* 0x0000103000087802 */ /* 0x000fe40000000f00 */
[----:B------:R-:W-:Y:S05]  /*1020*/  CALL.REL.NOINC `($__internal_136_$__cuda_sm70_shflsync_bfly_p) ;  /* 0x0000039000007944 */ /* 0x000fea0003c00000 */
[----:B0-----:R-:W-:Y:S01]  /*1030*/  HFMA2.MMA R17, -RZ, RZ, 0, 1.1920928955078125e-07 ;  /* 0x00000002ff117435 */ /* 0x001fe200000001ff */
[----:B-1----:R-:W-:Y:S01]  /*1040*/  FADD.FTZ R18, R15, R14 ;  /* 0x0000000e0f127221 */ /* 0x002fe20000010000 */
[----:B------:R-:W-:Y:S01]  /*1050*/  MOV R19, 0xffffffff ;  /* 0xffffffff00137802 */ /* 0x000fe20000000f00 */
[----:B------:R-:W-:Y:S01]  /*1060*/  IMAD.MOV.U32 R14, RZ, RZ, 0x1f ;  /* 0x0000001fff0e7424 */ /* 0x000fe200078e00ff */
[----:B------:R-:W-:-:S02]  /*1070*/  MOV R8, 0x1090 ;  /* 0x0000109000087802 */ /* 0x000fc40000000f00 */
[----:B------:R-:W-:Y:S05]  /*1080*/  CALL.REL.NOINC `($__internal_136_$__cuda_sm70_shflsync_bfly_p) ;  /* 0x0000033000007944 */ /* 0x000fea0003c00000 */
        /* <DEDUP_REMOVED lines=35> */
[----:B------:R-:W-:Y:S01]  /*12c0*/  IMAD.MOV.U32 R19, RZ, RZ, -0x1 ;  /* 0xffffffffff137424 */ /* 0x000fe200078e00ff */
[----:B------:R-:W-:-:S02]  /*12d0*/  MOV R8, 0x12f0 ;  /* 0x000012f000087802 */ /* 0x000fc40000000f00 */
[----:B------:R-:W-:Y:S05]  /*12e0*/  CALL.REL.NOINC `($__internal_136_$__cuda_sm70_shflsync_bfly_p) ;  /* 0x000000d000007944 */ /* 0x000fea0003c00000 */
[----:B0-----:R-:W-:Y:S01]  /*12f0*/  HFMA2.MMA R17, -RZ, RZ, 0, 4.76837158203125e-07 ;  /* 0x00000008ff117435 */ /* 0x001fe200000001ff */
[----:B-1----:R-:W-:Y:S01]  /*1300*/  FADD.FTZ R18, R18, R14 ;  /* 0x0000000e12127221 */ /* 0x002fe20000010000 */
[----:B------:R-:W-:-:S02]  /*1310*/  MOV R14, 0x1f ;  /* 0x0000001f000e7802 */ /* 0x000fc40000000f00 */
[----:B------:R-:W-:Y:S02]  /*1320*/  MOV R19, 0xffffffff ;  /* 0xffffffff00137802 */ /* 0x000fe40000000f00 */
[----:B------:R-:W-:Y:S02]  /*1330*/  MOV R8, 0x1350 ;  /* 0x0000135000087802 */ /* 0x000fe40000000f00 */
[----:B------:R-:W-:Y:S05]  /*1340*/  CALL.REL.NOINC `($__internal_136_$__cuda_sm70_shflsync_bfly_p) ;  /* 0x0000007000007944 */ /* 0x000fea0003c00000 */
[----:B01----:R-:W-:Y:S01]  /*1350*/  FADD.FTZ R18, R18, R14 ;  /* 0x0000000e12127221 */ /* 0x003fe20000010000 */
[----:B------:R-:W-:Y:S01]  /*1360*/  HFMA2.MMA R14, -RZ, RZ, 0, 1.847743988037109375e-06 ;  /* 0x0000001fff0e7435 */ /* 0x000fe200000001ff */
[----:B------:R-:W-:Y:S01]  /*1370*/  IMAD.MOV.U32 R17, RZ, RZ, 0x10 ;  /* 0x00000010ff117424 */ /* 0x000fe200078e00ff */
[----:B------:R-:W-:Y:S02]  /*1380*/  MOV R19, 0xffffffff ;  /* 0xffffffff00137802 */ /* 0x000fe40000000f00 */
[----:B------:R-:W-:Y:S02]  /*1390*/  MOV R8, 0x13b0 ;  /* 0x000013b000087802 */ /* 0x000fe40000000f00 */
[----:B------:R-:W-:Y:S05]  /*13a0*/  CALL.REL.NOINC `($__internal_136_$__cuda_sm70_shflsync_bfly_p) ;  /* 0x0000001000007944 */ /* 0x000fea0003c00000 */
[----:B01----:R-:W-:Y:S05]  /*13b0*/  BRA `(.L_x_8057) ;  /* 0xfffff7d000007947 */ /* 0x003fea000383ffff */
        .weak           $__internal_136_$__cuda_sm70_shflsync_bfly_p
        .type           $__internal_136_$__cuda_sm70_shflsync_bfly_p,@function
        .size           $__internal_136_$__cuda_sm70_shflsync_bfly_p,(.L_x_11870 - $__internal_136_$__cuda_sm70_shflsync_bfly_p)
$__internal_136_$__cuda_sm70_shflsync_bfly_p:
[----:B------:R-:W-:Y:S01]  /*13c0*/  HFMA2.MMA R9, -RZ, RZ, 0, 0 ;  /* 0x00000000ff097435 */ /* 0x000fe200000001ff */
[----:B------:R-:W-:Y:S04]  /*13d0*/  WARPSYNC R19 ;  /* 0x0000001300007348 */ /* 0x000fe80003800000 */
[----:B------:R0:W1:Y:S01]  /*13e0*/  SHFL.BFLY PT, R14, R18, R17, R14 ;  /* 0x0c000011120e7389 */ /* 0x00006200000e000e */
[----:B------:R-:W-:Y:S05]  /*13f0*/  RET.REL.NODEC R8 `(_ZN10layer_norm22ln_bwd_finalize_kernelINS_22Kernel_traits_finalizeILj8192E6__halfS2_fS2_fjLb1ELj1024ELj4ENS_18Kernel_traits_baseILj8192ES2_S2_fS2_fjLj1024EEEEELb1ELb0EEEvNS_9BwdParamsE) ;  /* 0xffffec0008007950 */ /* 0x000fea0003c3ffff */
.L_x_8058:
        /* <DEDUP_REMOVED lines=16> */
.L_x_11870:


//--------------------- .text._ZN10layer_norm13ln_bwd_kernelINS_13Kernel_traitsI6__halfS2_fS2_fjLj8192ELj1ELj1ELj8ELj16ENS_18Kernel_traits_baseILj8192ES2_S2_fS2_fjLj256EEEEELb1ELb1ELb1ELb0EEEvNS_9BwdParamsE --------------------------
	.section	.text._ZN10layer_norm13ln_bwd_kernelINS_13Kernel_traitsI6__halfS2_fS2_fjLj8192ELj1ELj1ELj8ELj16ENS_18Kernel_traits_baseILj8192ES2_S2_fS2_fjLj256EEEEELb1ELb1ELb1ELb0EEEvNS_9BwdParamsE,"ax",@progbits
	.sectioninfo	@"SHI_REGISTERS=255"
	.align	128
        .global         _ZN10layer_norm13ln_bwd_kernelINS_13Kernel_traitsI6__halfS2_fS2_fjLj8192ELj1ELj1ELj8ELj16ENS_18Kernel_traits_baseILj8192ES2_S2_fS2_fjLj256EEEEELb1ELb1ELb1ELb0EEEvNS_9BwdParamsE
        .type           _ZN10layer_norm13ln_bwd_kernelINS_13Kernel_traitsI6__halfS2_fS2_fjLj8192ELj1ELj1ELj8ELj16ENS_18Kernel_traits_baseILj8192ES2_S2_fS2_fjLj256EEEEELb1ELb1ELb1ELb0EEEvNS_9BwdParamsE,@function
        .size           _ZN10layer_norm13ln_bwd_kernelINS_13Kernel_traitsI6__halfS2_fS2_fjLj8192ELj1ELj1ELj8ELj16ENS_18Kernel_traits_baseILj8192ES2_S2_fS2_fjLj256EEEEELb1ELb1ELb1ELb0EEEvNS_9BwdParamsE,(.L_x_11871 - _ZN10layer_norm13ln_bwd_kernelINS_13Kernel_traitsI6__halfS2_fS2_fjLj8192ELj1ELj1ELj8ELj16ENS_18Kernel_traits_baseILj8192ES2_S2_fS2_fjLj256EEEEELb1ELb1ELb1ELb0EEEvNS_9BwdParamsE)
        .other          _ZN10layer_norm13ln_bwd_kernelINS_13Kernel_traitsI6__halfS2_fS2_fjLj8192ELj1ELj1ELj8ELj16ENS_18Kernel_traits_baseILj8192ES2_S2_fS2_fjLj256EEEEELb1ELb1ELb1ELb0EEEvNS_9BwdParamsE,@"STO_CUDA_ENTRY STV_DEFAULT"
_ZN10layer_norm13ln_bwd_kernelINS_13Kernel_traitsI6__halfS2_fS2_fjLj8192ELj1ELj1ELj8ELj16ENS_18Kernel_traits_baseILj8192ES2_S2_fS2_fjLj256EEEEELb1ELb1ELb1ELb0EEEvNS_9BwdParamsE:
.text._ZN10layer_norm13ln_bwd_kernelINS_13Kernel_traitsI6__halfS2_fS2_fjLj8192ELj1ELj1ELj8ELj16ENS_18Kernel_traits_baseILj8192ES2_S2_fS2_fjLj256EEEEELb1ELb1ELb1ELb0EEEvNS_9BwdParamsE:
        /* <DEDUP_REMOVED lines=93> */
[--C-:B------:R-:W-:Y:S01]  /*05d0*/  HADD2.F32 R33, -RZ, R125.reuse.H0_H0 ;  /* 0x2000007dff217230 */ /* 0x100fe20000004100 */
[----:B------:R-:W-:Y:S01]  /*05e0*/  STL [R1+0xd8], R128 ;  /* 0x0000d88001007387 */ /* 0x000fe20000100800 */
[----:B------:R-:W-:-:S02]  /*05f0*/  HADD2.F32 R124, -RZ, R125.H1_H1 ;  /* 0x3000007dff7c7230 */ /* 0x000fc40000004100 */
[----:B------:R-:W-:Y:S01]  /*0600*/  HADD2.F32 R252, -RZ, R11.H1_H1 ;  /* 0x3000000bfffc7230 */ /* 0x000fe20000004100 */
        /* <DEDUP_REMOVED lines=8> */
[----:B-1----:R-:W-:Y:S02]  /*0690*/  HADD2.F32 R2, -RZ, R126.H0_H0 ;  /* 0x2000007eff027230 */ /* 0x002fe40000004100 */
[----:B------:R-:W-:Y:S02]  /*06a0*/  HADD2.F32 R246, -RZ, R6.H1_H1 ;  /* 0x30000006fff67230 */ /* 0x000fe40000004100 */
[----:B--2---:R-:W-:Y:S01]  /*06b0*/  HADD2.F32 R33, -RZ, R126.H1_H1 ;  /* 0x3000007eff217230 */ /* 0x004fe20000004100 */
[----:B------:R1:W-:Y:S01]  /*06c0*/  STL [R1+0xc8], R2 ;  /* 0x0000c80201007387 */ /* 0x0003e20000100800 */
[----:B------:R-:W-:Y:S02]  /*06d0*/  HADD2.F32 R245, -RZ, R7.H0_H0 ;  /* 0x20000007fff57230 */ /* 0x000fe40000004100 */
[----:B---3--:R-:W-:Y:S01]  /*06e0*/  HADD2.F32 R124, -RZ, R127.H0_H0 ;  /* 0x2000007fff7c7230 */ /* 0x008fe20000004100 */
[----:B------:R2:W-:Y:S01]  /*06f0*/  STL [R1+0xc4], R33 ;  /* 0x0000c42101007387 */ /* 0x0005e20000100800 */
[----:B------:R-:W-:-:S03]  /*0700*/  HADD2.F32 R244, -RZ, R7.H1_H1 ;  /* 0x30000007fff47230 */ /* 0x000fc60000004100 */
[----:B------:R-:W-:Y:S01]  /*0710*/  STL [R1+0xc0], R124 ;  /* 0x0000c07c01007387 */ /* 0x000fe20000100800 */
[----:B-1----:R-:W-:Y:S02]  /*0720*/  HADD2.F32 R2, -RZ, R127.H1_H1 ;  /* 0x3000007fff027230 */ /* 0x002fe40000004100 */
[----:B--2---:R-:W-:-:S03]  /*0730*/  HADD2.F32 R33, -RZ, R28.H0_H0 ;  /* 0x2000001cff217230 */ /* 0x004fc60000004100 */
[----:B------:R1:W-:Y:S01]  /*0740*/  STL [R1+0xbc], R2 ;  /* 0x0000bc0201007387 */ /* 0x0003e20000100800 */
[----:B------:R-:W-:-:S03]  /*0750*/  HADD2.F32 R28, -RZ, R28.H1_H1 ;  /* 0x3000001cff1c7230 */ /* 0x000fc60000004100 */
[----:B------:R2:W-:Y:S04]  /*0760*/  STL [R1+0xb8], R33 ;  /* 0x0000b82101007387 */ /* 0x0005e80000100800 */
[----:B------:R3:W-:Y:S01]  /*0770*/  STL [R1+0xb4], R28 ;  /* 0x0000b41c01007387 */ /* 0x0007e20000100800 */
[--C-:B-1----:R-:W-:Y:S02]  /*0780*/  HADD2.F32 R2, -RZ, R29.reuse.H0_H0 ;  /* 0x2000001dff027230 */ /* 0x102fe40000004100 */
[----:B------:R-:W-:Y:S01]  /*0790*/  HADD2.F32 R29, -RZ, R29.H1_H1 ;  /* 0x3000001dff1d7230 */ /* 0x000fe20000004100 */
[----:B--2---:R-:W-:Y:S02]  /*07a0*/  MOV R33, RZ ;  /* 0x000000ff00217202 */ /* 0x004fe40000000f00 */
[----:B------:R1:W-:Y:S01]  /*07b0*/  STL [R1+0xb0], R2 ;  /* 0x0000b00201007387 */ /* 0x0003e20000100800 */
[----:B---3--:R-:W-:-:S03]  /*07c0*/  HADD2.F32 R28, -RZ, R30.H0_H0 ;  /* 0x2000001eff1c7230 */ /* 0x008fc60000004100 */
        /* <DEDUP_REMOVED lines=42> */
[----:B------:R-:W-:Y:S01]  /*0a70*/  STL [R1+0x58], R21 ;  /* 0x0000581501007387 */ /* 0x000fe20000100800 */
[----:B------:R-:W-:-:S03]  /*0a80*/  HADD2.F32 R16, -RZ, R17.H1_H1 ;  /* 0x30000011ff107230 */ /* 0x000fc60000004100 */
[----:B------:R-:W-:Y:S01]  /*0a90*/  STL [R1+0x54], R20 ;  /* 0x0000541401007387 */ /* 0x000fe20000100800 */
[----:B-1----:R-:W-:Y:S02]  /*0aa0*/  HADD2.F32 R2, -RZ, R17.H0_H0 ;  /* 0x20000011ff027230 */ /* 0x002fe40000004100 */
[----:B------:R-:W-:-:S03]  /*0ab0*/  HADD2.F32 R17, -RZ, R18.H0_H0 ;  /* 0x20000012ff117230 */ /* 0x000fc60000004100 */
[----:B------:R1:W-:Y:S04]  /*0ac0*/  STL [R1+0x50], R2 ;  /* 0x0000500201007387 */ /* 0x0003e80000100800 */
[----:B------:R2:W-:Y:S04]  /*0ad0*/  STL [R1+0x4c], R16 ;  /* 0x00004c1001007387 */ /* 0x0005e80000100800 */
        /* <DEDUP_REMOVED lines=19> */
[--C-:B-1----:R-:W-:Y:S02]  /*0c10*/  HADD2.F32 R2, -RZ, R15.reuse.H0_H0 ;  /* 0x2000000fff027230 */ /* 0x102fe40000004100 */
[----:B--2---:R-:W-:-:S03]  /*0c20*/  HADD2.F32 R13, -RZ, R15.H1_H1 ;  /* 0x3000000fff0d7230 */ /* 0x004fc60000004100 */
[----:B------:R1:W-:Y:S01]  /*0c30*/  STL [R1+0x20], R2 ;  /* 0x0000200201007387 */ /* 0x0003e20000100800 */
[----:B---3--:R-:W-:-:S03]  /*0c40*/  HADD2.F32 R12, -RZ, R8.H0_H0 ;  /* 0x20000008ff0c7230 */ /* 0x008fc60000004100 */
[----:B------:R-:W-:Y:S04]  /*0c50*/  STL [R1+0x1c], R13 ;  /* 0x00001c0d01007387 */ /* 0x000fe80000100800 */
[----:B------:R-:W-:Y:S01]  /*0c60*/  STL [R1+0x18], R12 ;  /* 0x0000180c01007387 */ /* 0x000fe20000100800 */
[----:B-1----:R-:W-:Y:S02]  /*0c70*/  HADD2.F32 R2, -RZ, R8.H1_H1 ;  /* 0x30000008ff027230 */ /* 0x002fe40000004100 */
[----:B------:R-:W-:-:S03]  /*0c80*/  HADD2.F32 R8, -RZ, R9.H0_H0 ;  /* 0x20000009ff087230 */ /* 0x000fc60000004100 */
[----:B------:R1:W-:Y:S04]  /*0c90*/  STL [R1+0x14], R2 ;  /* 0x0000140201007387 */ /* 0x0003e80000100800 */
[----:B------:R2:W-:Y:S01]  /*0ca0*/  STL [R1+0x10], R8 ;  /* 0x0000100801007387 */ /* 0x0005e20000100800 */
[----:B-1----:R-:W-:Y:S02]  /*0cb0*/  HADD2.F32 R2, -RZ, R9.H1_H1 ;  /* 0x30000009ff027230 */ /* 0x002fe40000004100 */
[--C-:B------:R-:W-:Y:S02]  /*0cc0*/  HADD2.F32 R9, -RZ, R10.reuse.H0_H0 ;  /* 0x2000000aff097230 */ /* 0x100fe40000004100 */
[----:B--2---:R-:W-:Y:S01]  /*0cd0*/  HADD2.F32 R8, -RZ, R10.H1_H1 ;  /* 0x3000000aff087230 */ /* 0x004fe20000004100 */
[----:B------:R1:W-:Y:S04]  /*0ce0*/  STL [R1+0xc], R2 ;  /* 0x00000c0201007387 */ /* 0x0003e80000100800 */
[----:B------:R2:W-:Y:S04]  /*0cf0*/  STL [R1+0x8], R9 ;  /* 0x0000080901007387 */ /* 0x0005e80000100800 */
[----:B------:R2:W-:Y:S01]  /*0d00*/  STL [R1+0x4], R8 ;  /* 0x0000040801007387 */ /* 0x0005e20000100800 */
[----:B-1----:R-:W-:-:S05]  /*0d10*/  HADD2.F32 R2, -RZ, R11.H0_H0 ;  /* 0x2000000bff027230 */ /* 0x002fca0000004100 */
[----:B0-----:R2:W-:Y:S02]  /*0d20*/  STL [R1], R2 ;  /* 0x0000000201007387 */ /* 0x0015e40000100800 */
.L_x_8221:
        /* <DEDUP_REMOVED lines=18> */
[C---:B-----5:R-:W-:Y:S01]  /*0e50*/  ISETP.GE.AND P0, PT, R211.reuse, 0x1, PT ;  /* 0x00000001d300780c */ /* 0x060fe20003f06270 */
[----:B------:R-:W-:Y:S01]  /*0e60*/  HFMA2.MMA R170, -RZ, RZ, 0, 0 ;  /* 0x00000000ffaa7435 */ /* 0x000fe200000001ff */
[----:B------:R-:W-:Y:S11]  /*0e70*/  BSSY B1, `(.L_x_8062) ;  /* 0x0000011000017945 */ /* 0x000ff60003800000 */
[----:B------:R-:W-:-:S05]  /*0e80*/  @P0 IADD3 R168, R211, -0x1, RZ ;  /* 0xffffffffd3a80810 */ /* 0x000fca0007ffe0ff */
[----:B------:R-:W-:-:S05]  /*0e90*/  @P0 IMAD R168, R168, c[0x0][0x168], RZ ;  /* 0x00005a00a8a80a24 */ /* 0x000fca00078e02ff */
[----:B------:R-:W-:-:S04]  /*0ea0*/  @P0 SHF.R.S32.HI R169, RZ, 0x1f, R168 ;  /* 0x0000001fffa90819 */ /* 0x000fc800000114a8 */
[----:B------:R-:W-:-:S04]  /*0eb0*/  @P0 LEA.HI R169, R169, R168, RZ, 0x3 ;  /* 0x000000a8a9a90211 */ /* 0x000fc800078f18ff */
[----:B------:R-:W-:Y:S01]  /*0ec0*/  @P0 LEA.HI.SX32 R170, R169, R171, 0x1d ;  /* 0x000000aba9aa0211 */ /* 0x000fe200078feaff */
[----:B------:R-:W-:Y:S01]  /*0ed0*/  IMAD.MOV.U32 R171, RZ, RZ, R4 ;  /* 0x000000ffffab7224 */ /* 0x000fe200078e0004 */
        /* <DEDUP_REMOVED lines=10> */
.L_x_8063:
[----:B------:R-:W-:Y:S05]  /*0f80*/  BSYNC B1 ;  /* 0x0000000000017941 */ /* 0x000fea0003800000 */
.L_x_8062:
[----:B------:R-:W-:Y:S01]  /*0f90*/  BSSY B1, `(.L_x_8064) ;  /* 0x000000c000017945 */ /* 0x000fe20003800000 */
[----:B------:R-:W-:Y:S05]  /*0fa0*/  @!P2 BRA `(.L_x_8065) ;  /* 0x000000a00000a947 */ /* 0x000fea0003800000 */
[----:B------:R-:W-:-:S04]  /*0fb0*/  ISETP.NE.U32.AND P0, PT, RZ, c[0x0][0x218], PT ;  /* 0x00008600ff007a0c */ /* 0x000fc80003f05070 */
[----:B------:R-:W-:Y:S02]  /*0fc0*/  ISETP.NE.AND.EX P0, PT, RZ, c[0x0][0x21c], PT, P0 ;  /* 0x00008700ff007a0c */ /* 0x000fe40003f05300 */
[----:B------:R-:W-:-:S05]  /*0fd0*/  MOV R184, 0x8 ;  /* 0x0000000800b87802 */ /* 0x000fca0000000f00 */
[----:B------:R-:W-:-:S06]  /*0fe0*/  IMAD.WIDE.U32 R184, R170, R184, c[0x0][0x190] ;  /* 0x00006400aab87625 */ /* 0x000fcc00078e00b8 */
[----:B------:R-:W-:Y:S01]  /*0ff0*/  @P0 IMAD.WIDE.U32 R168, R171, R173, c[0x0][0x218] ;  /* 0x00008600aba80625 */ /* 0x000fe200078e00ad */
[----:B------:R-:W5:Y:S04]  /*1000*/  LDG.E.64 R184, [R184.64] ;  /* 0x00000004b8b87981 */ /* 0x000f68000c1e1b00 */
[----:B------:R1:W5:Y:S04]  /*1010*/  @P0 LDG.E.128 R132, [R168.64] ;  /* 0x00000004a8840981 */ /* 0x000368000c1e1d00 */
[----:B------:R1:W5:Y:S01]  /*1020*/  @P0 LDG.E.128 R136, [R168.64+0x10] ;  /* 0x00001004a8880981 */ /* 0x000362000c1e1d00 */
[----:B------:R-:W-:-:S02]  /*1030*/  IADD3 R170, R170, 0x100, RZ ;  /* 0x00000100aaaa7810 */ /* 0x000fc40007ffe0ff */
[----:B------:R-:W-:Y:S02]  /*1040*/  IADD3 R171, R171, 0x100, RZ ;  /* 0x00000100abab7810 */ /* 0x000fe40007ffe0ff */
.L_x_8065:
[----:B------:R-:W-:Y:S05]  /*1050*/  BSYNC B1 ;  /* 0x0000000000017941 */ /* 0x000fea0003800000 */
.L_x_8064:
        /* <DEDUP_REMOVED lines=8> */
[----:B------:R1:W5:Y:S04]  /*10e0*/  @P0 LDG.E.128 R140, [R168.64] ;  /* 0x00000004a88c0981 */ /* 0x000368000c1e1d00 */
[----:B------:R1:W5:Y:S01]  /*10f0*/  @P0 LDG.E.128 R144, [R168.64+0x10] ;  /* 0x00001004a8900981 */ /* 0x000362000c1e1d00 */
[----:B------:R-:W-:-:S02]  /*1100*/  IADD3 R170, R170, 0x100, RZ ;  /* 0x00000100aaaa7810 */ /* 0x000fc40007ffe0ff */
[----:B------:R-:W-:Y:S02]  /*1110*/  IADD3 R171, R171, 0x100, RZ ;  /* 0x00000100abab7810 */ /* 0x000fe40007ffe0ff */
.L_x_8067:
[----:B------:R-:W-:Y:S05]  /*1120*/  BSYNC B1 ;  /* 0x0000000000017941 */ /* 0x000fea0003800000 */
.L_x_8066:
[----:B------:R-:W-:Y:S01]  /*1130*/  ISETP.GE.U32.AND P0, PT, R0, 0x400, PT ;  /* 0x000004000000780c */ /* 0x000fe20003f06070 */
[----:B------:R-:W-:Y:S01]  /*1140*/  HFMA2.MMA R222, -RZ, RZ, 0, 0 ;  /* 0x00000000ffde7435 */ /* 0x000fe200000001ff */
[----:B------:R-:W-:-:S11]  /*1150*/  MOV R219, RZ ;  /* 0x000000ff00db7202 */ /* 0x000fd60000000f00 */
        /* <DEDUP_REMOVED lines=9> */
[----:B------:R-:W-:Y:S01]  /*11f0*/  MOV R222, RZ ;  /* 0x000000ff00de7202 */ /* 0x000fe20000000f00 */
[----:B------:R-:W-:Y:S05]  /*1200*/  BRA `(.L_x_8068) ;  /* 0x0000181000007947 */ /* 0x000fea0003800000 */
.L_x_8061:
[----:B------:R-:W-:Y:S02]  /*1210*/  IADD3 R218, R170, -0x1, RZ ;  /* 0xffffffffaada7810 */ /* 0x000fe40007ffe0ff */
[----:B-----5:R-:W-:-:S02]  /*1220*/  ISETP.GE.AND P0, PT, R211, 0x1, PT ;  /* 0x00000001d300780c */ /* 0x020fc40003f06270 */
[----:B------:R-:W-:Y:S01]  /*1230*/  MOV R210, RZ ;  /* 0x000000ff00d27202 */ /* 0x000fe20000000f00 */
[----:B------:R-:W-:-:S05]  /*1240*/  IMAD R218, R218, c[0x0][0x168], RZ ;  /* 0x00005a00dada7a24 */ /* 0x000fca00078e02ff */
[----:B------:R-:W-:-:S04]  /*1250*/  SHF.R.S32.HI R168, RZ, 0x1f, R218 ;  /* 0x0000001fffa87819 */ /* 0x000fc800000114da */
[----:B------:R-:W-:Y:S02]  /*1260*/  LEA.HI R218, R168, R218, RZ, 0x3 ;  /* 0x000000daa8da7211 */ /* 0x000fe400078f18ff */
[----:B------:R-:W-:Y:S01]  /*1270*/  @P0 IADD3 R168, R211, -0x1, RZ ;  /* 0xffffffffd3a80810 */ /* 0x000fe20007ffe0ff */
[----:B------:R-:W-:Y:S01]  /*1280*/  BSSY B1, `(.L_x_8069) ;  /* 0x0000066000017945 */ /* 0x000fe20003800000 */
[----:B------:R-:W-:Y:S01]  /*1290*/  HFMA2.MMA R219, -RZ, RZ, 0, 0 ;  /* 0x00000000ffdb7435 */ /* 0x000fe200000001ff */
[----:B------:R-:W-:Y:S02]  /*12a0*/  LEA.HI.SX32 R218, R218, R171, 0x1d ;  /* 0x000000abdada7211 */ /* 0x000fe400078feaff */
[----:B------:R-:W-:-:S05]  /*12b0*/  @P0 IMAD R168, R168, c[0x0][0x168], RZ ;  /* 0x00005a00a8a80a24 */ /* 0x000fca00078e02ff */
[----:B------:R-:W-:-:S04]  /*12c0*/  @P0 SHF.R.S32.HI R169, RZ, 0x1f, R168 ;  /* 0x0000001fffa90819 */ /* 0x000fc800000114a8 */
[----:B------:R-:W-:-:S04]  /*12d0*/  @P0 LEA.HI R168, R169, R168, RZ, 0x3 ;  /* 0x000000a8a9a80211 */ /* 0x000fc800078f18ff */
[----:B------:R-:W-:Y:S01]  /*12e0*/  @P0 LEA.HI.SX32 R210, R168, R171, 0x1d ;  /* 0x000000aba8d20211 */ /* 0x000fe200078feaff */
[----:B------:R-:W-:-:S06]  /*12f0*/  IMAD.WIDE R168, R3, R172, c[0x0][0x1a0] ;  /* 0x0000680003a87625 */ /* 0x000fcc00078e02ac */
[----:B------:R-:W2:Y:S01]  /*1300*/  LDG.E R168, [R168.64] ;  /* 0x00000004a8a87981 */ /* 0x000ea2000c1e1900 */
[----:B------:R-:W-:Y:S01]  /*1310*/  ISETP.NE.AND P0, PT, R243, RZ, PT ;  /* 0x000000fff300720c */ /* 0x000fe20003f05270 */
[----:B------:R-:W-:Y:S01]  /*1320*/  IMAD.MOV.U32 R224, RZ, RZ, R4 ;  /* 0x000000ffffe07224 */ /* 0x000fe200078e0004 */
[----:B------:R-:W-:Y:S02]  /*1330*/  MOV R222, RZ ;  /* 0x000000ff00de7202 */ /* 0x000fe40000000f00 */
[----:B--2---:R-:W-:Y:S01]  /*1340*/  FSEL R209, R168, RZ, !P0 ;  /* 0x000000ffa8d17208 */ /* 0x004fe20004000000 */
[----:B------:R-:W-:Y:S05]  /*1350*/  @!P1 BRA `(.L_x_8070) ;  /* 0x0000058000009947 */ /* 0x000fea0003800000 */
[----:B------:R-:W-:Y:S01]  /*1360*/  IMAD.WIDE.U32 R176, R4, R173, c[0x0][0x188] ;  /* 0x0000620004b07625 */ /* 0x000fe200078e00ad */
[----:B------:R-:W-:Y:S01]  /*1370*/  MOV R172, 0x10 ;  /* 0x0000001000ac7802 */ /* 0x000fe20000000f00 */
[----:B------:R-:W2:Y:S04]  /*1380*/  LDL R240, [R1+0xd8] ;  /* 0x0000d80001f07983 */ /* 0x000ea80000100800 */
[----:B------:R0:W3:Y:S01]  /*1390*/  LDG.E.128 R168, [R176.64] ;  /* 0x00000004b0a87981 */ /* 0x0000e2000c1e1d00 */
[----:B------:R-:W-:-:S03]  /*13a0*/  IMAD.WIDE.U32 R172, R218, R172, c[0x0][0x208] ;  /* 0x00008200daac7625 */ /* 0x000fc600078e00ac */
[----:B------:R-:W4:Y:S04]  /*13b0*/  LDL R236, [R1+0xd4] ;  /* 0x0000d40001ec7983 */ /* 0x000f280000100800 */
[----:B------:R-:W2:Y:S04]  /*13c0*/  LDG.E.128 R172, [R172.64] ;  /* 0x00000004acac7981 */ /* 0x000ea8000c1e1d00 */
[----:B0-----:R-:W4:Y:S04]  /*13d0*/  LDG.E.128 R176, [R176.64+0x10] ;  /* 0x00001004b0b07981 */ /* 0x001f28000c1e1d00 */
[----:B------:R-:W4:Y:S04]  /*13e0*/  LDL R232, [R1+0xd0] ;  /* 0x0000d00001e87983 */ /* 0x000f280000100800 */
[----:B------:R-:W4:Y:S04]  /*13f0*/  LDL R228, [R1+0xcc] ;  /* 0x0000cc0001e47983 */ /* 0x000f280000100800 */
[----:B------:R-:W4:Y:S01]  /*1400*/  LDL R224, [R1+0xc8] ;  /* 0x0000c80001e07983 */ /* 0x000f220000100800 */
[----:B------:R-:W-:-:S03]  /*1410*/  ISETP.NE.U32.AND P0, PT, RZ, c[0x0][0x218], PT ;  /* 0x00008600ff007a0c */ /* 0x000fc60003f05070 */
[----:B------:R-:W4:Y:S01]  /*1420*/  LDL R222, [R1+0xc4] ;  /* 0x0000c40001de7983 */ /* 0x000f220000100800 */
[----:B------:R-:W-:Y:S02]  /*1430*/  ISETP.NE.AND.EX P0, PT, RZ, c[0x0][0x21c], PT, P0 ;  /* 0x00008700ff007a0c */ /* 0x000fe40003f05300 */
[----:B------:R-:W-:Y:S01]  /*1440*/  MOV R186, 0x8 ;  /* 0x0000000800ba7802 */ /* 0x000fe20000000f00 */
        /* <DEDUP_REMOVED lines=8> */
[----:B------:R-:W-:Y:S01]  /*14d0*/  FADD.FTZ R168, -R209, R168 ;  /* 0x000000a8d1a87221 */ /* 0x000fe20000010100 */
[----:B--2---:R-:W-:-:S03]  /*14e0*/  HADD2.F32 R205, -RZ, R172.H0_H0 ;  /* 0x200000acffcd7230 */ /* 0x004fc60000004100 */
[----:B------:R-:W-:Y:S01]  /*14f0*/  FMUL.FTZ R208, R2, R168 ;  /* 0x000000a802d07220 */ /* 0x000fe20000410000 */
[----:B------:R-:W-:Y:S01]  /*1500*/  HADD2.F32 R172, -RZ, R172.H1_H1 ;  /* 0x300000acffac7230 */ /* 0x000fe20000004100 */
[C---:B------:R-:W-:Y:S02]  /*1510*/  FADD.FTZ R170, -R209.reuse, R170 ;  /* 0x000000aad1aa7221 */ /* 0x040fe40000010100 */
[-C--:B------:R-:W-:Y:S02]  /*1520*/  FFMA.FTZ R32, R208, R205.reuse, R32 ;  /* 0x000000cdd0207223 */ /* 0x080fe40000010020 */
[----:B------:R-:W-:Y:S02]  /*1530*/  FADD.FTZ R60, R60, R205 ;  /* 0x000000cd3c3c7221 */ /* 0x000fe40000010000 */
[----:B------:R-:W-:Y:S02]  /*1540*/  FADD.FTZ R169, -R209, R169 ;  /* 0x000000a9d1a97221 */ /* 0x000fe40000010100 */
[----:B------:R-:W-:Y:S01]  /*1550*/  FMUL.FTZ R205, R240, R205 ;  /* 0x000000cdf0cd7220 */ /* 0x000fe20000410000 */
[----:B------:R-:W-:Y:S01]  /*1560*/  HADD2.F32 R238, -RZ, R173.H0_H0 ;  /* 0x200000adffee7230 */ /* 0x000fe20000004100 */
[----:B------:R-:W-:-:S02]  /*1570*/  FMUL.FTZ R239, R2, R170 ;  /* 0x000000aa02ef7220 */ /* 0x000fc40000410000 */
[----:B------:R-:W-:Y:S02]  /*1580*/  FMUL.FTZ R241, R2, R169 ;  /* 0x000000a902f17220 */ /* 0x000fe40000410000 */
[----:B----4-:R-:W-:Y:S02]  /*1590*/  FMUL.FTZ R240, R236, R172 ;  /* 0x000000acecf07220 */ /* 0x010fe40000410000 */
[----:B------:R-:W-:Y:S02]  /*15a0*/  FADD.FTZ R168, RZ, R205 ;  /* 0x000000cdffa87221 */ /* 0x000fe40000010000 */
[----:B------:R-:W-:Y:S01]  /*15b0*/  FFMA.FTZ R169, R208, R205, RZ ;  /* 0x000000cdd0a97223 */ /* 0x000fe200000100ff */
[----:B------:R-:W-:Y:S01]  /*15c0*/  HADD2.F32 R173, -RZ, R173.H1_H1 ;  /* 0x300000adffad7230 */ /* 0x000fe20000004100 */
[----:B------:R-:W-:Y:S02]  /*15d0*/  FADD.FTZ R176, -R209, R176 ;  /* 0x000000b0d1b07221 */ /* 0x000fe40000010100 */
[----:B------:R-:W-:-:S02]  /*15e0*/  FFMA.FTZ R34, R239, R238, R34 ;  /* 0x000000eeef227223 */ /* 0x000fc40000010022 */
[----:B------:R-:W-:Y:S02]  /*15f0*/  FADD.FTZ R62, R62, R238 ;  /* 0x000000ee3e3e7221 */ /* 0x000fe40000010000 */
[----:B------:R-:W-:Y:S02]  /*1600*/  FMUL.FTZ R238, R232, R238 ;  /* 0x000000eee8ee7220 */ /* 0x000fe40000410000 */
[----:B------:R-:W-:Y:S01]  /*1610*/  FADD.FTZ R168, R168, R240 ;  /* 0x000000f0a8a87221 */ /* 0x000fe20000010000 */
[----:B------:R-:W-:Y:S01]  /*1620*/  HADD2.F32 R234, -RZ, R174.H0_H0 ;  /* 0x200000aeffea7230 */ /* 0x000fe20000004100 */
[----:B------:R-:W-:Y:S02]  /*1630*/  FFMA.FTZ R169, R241, R240, R169 ;  /* 0x000000f0f1a97223 */ /* 0x000fe400000100a9 */
[----:B------:R-:W-:Y:S02]  /*1640*/  FMUL.FTZ R235, R2, R176 ;  /* 0x000000b002eb7220 */ /* 0x000fe40000410000 */
[----:B------:R-:W-:-:S02]  /*1650*/  FMUL.FTZ R236, R228, R173 ;  /* 0x000000ade4ec7220 */ /* 0x000fc40000410000 */
[----:B------:R-:W-:Y:S02]  /*1660*/  FADD.FTZ R168, R168, R238 ;  /* 0x000000eea8a87221 */ /* 0x000fe40000010000 */
[----:B------:R-:W-:Y:S01]  /*1670*/  FFMA.FTZ R169, R239, R238, R169 ;  /* 0x000000eeefa97223 */ /* 0x000fe200000100a9 */
[----:B------:R-:W-:Y:S01]  /*1680*/  HADD2.F32 R174, -RZ, R174.H1_H1 ;  /* 0x300000aeffae7230 */ /* 0x000fe20000004100 */
[----:B------:R-:W-:Y:S02]  /*1690*/  FADD.FTZ R64, R64, R234 ;  /* 0x000000ea40407221 */ /* 0x000fe40000010000 */
[-C--:B------:R-:W-:Y:S02]  /*16a0*/  FFMA.FTZ R36, R235, R234.reuse, R36 ;  /* 0x000000eaeb247223 */ /* 0x080fe40000010024 */
[----:B------:R-:W-:Y:S02]  /*16b0*/  FADD.FTZ R178, -R209, R178 ;  /* 0x000000b2d1b27221 */ /* 0x000fe40000010100 */
[----:B------:R-:W-:-:S02]  /*16c0*/  FMUL.FTZ R234, R224, R234 ;  /* 0x000000eae0ea7220 */ /* 0x000fc40000410000 */
[----:B------:R-:W-:Y:S02]  /*16d0*/  FADD.FTZ R168, R168, R236 ;  /* 0x000000eca8a87221 */ /* 0x000fe40000010000 */
[----:B------:R-:W-:Y:S02]  /*16e0*/  FADD.FTZ R177, -R209, R177 ;  /* 0x000000b1d1b17221 */ /* 0x000fe40000010100 */
[----:B------:R-:W-:Y:S01]  /*16f0*/  FFMA.FTZ R170, R237, R236, R169 ;  /* 0x000000ecedaa7223 */ /* 0x000fe200000100a9 */
[----:B------:R-:W-:Y:S01]  /*1700*/  HADD2.F32 R230, -RZ, R175.H0_H0 ;  /* 0x200000afffe67230 */ /* 0x000fe20000004100 */
[----:B------:R-:W-:Y:S02]  /*1710*/  FMUL.FTZ R231, R2, R178 ;  /* 0x000000b202e77220 */ /* 0x000fe40000410000 */
[----:B------:R-:W-:Y:S02]  /*1720*/  FADD.FTZ R169, R168, R234 ;  /* 0x000000eaa8a97221 */ /* 0x000fe40000010000 */
[----:B------:R-:W-:-:S02]  /*1730*/  FMUL.FTZ R233, R2, R177 ;  /* 0x000000b102e97220 */ /* 0x000fc40000410000 */
[----:B------:R-:W-:Y:S02]  /*1740*/  FMUL.FTZ R232, R222, R174 ;  /* 0x000000aedee87220 */ /* 0x000fe40000410000 */
[----:B------:R-:W-:Y:S01]  /*1750*/  FFMA.FTZ R168, R235, R234, R170 ;  /* 0x000000eaeba87223 */ /* 0x000fe200000100aa */
[----:B------:R-:W-:Y:S01]  /*1760*/  HADD2.F32 R175, -RZ, R175.H1_H1 ;  /* 0x300000afffaf7230 */ /* 0x000fe20000004100 */
        /* <DEDUP_REMOVED lines=23> */
.L_x_8070:
[----:B0-----:R-:W-:Y:S05]  /*18e0*/  BSYNC B1 ;  /* 0x0000000000017941 */ /* 0x001fea0003800000 */
.L_x_8069:
        /* <DEDUP_REMOVED lines=10> */
[----:B------:R0:W2:Y:S04]  /*1990*/  LDG.E.128 R168, [R176.64] ;  /* 0x00000004b0a87981 */ /* 0x0000a8000c1e1d00 */
[----:B------:R-:W2:Y:S04]  /*19a0*/  LDL R207, [R1+0xac] ;  /* 0x0000ac0001cf7983 */ /* 0x000ea80000100800 */
[----:B------:R-:W2:Y:S04]  /*19b0*/  LDL R189, [R1+0xa4] ;  /* 0x0000a40001bd7983 */ /* 0x000ea80000100800 */
[----:B0-----:R-:W2:Y:S01]  /*19c0*/  LDG.E.128 R176, [R176.64+0x10] ;  /* 0x00001004b0b07981 */ /* 0x001ea2000c1e1d00 */
[----:B------:R-:W-:-:S03]  /*19d0*/  ISETP.NE.AND.EX P0, PT, RZ, c[0x0][0x21c], PT, P0 ;  /* 0x00008700ff007a0c */ /* 0x000fc60003f05300 */
[----:B------:R-:W3:Y:S10]  /*19e0*/  LDL R191, [R1+0xa0] ;  /* 0x0000a00001bf7983 */ /* 0x000ef40000100800 */
[----:B------:R-:W-:-:S02]  /*19f0*/  @P0 IMAD.WIDE.U32 R184, R224, R206, c[0x0][0x218] ;  /* 0x00008600e0b80625 */ /* 0x000fc400078e00ce */
[----:B------:R-:W3:Y:S04]  /*1a00*/  LDL R206, [R1+0xa8] ;  /* 0x0000a80001ce7983 */ /* 0x000ee80000100800 */
[----:B------:R0:W5:Y:S04]  /*1a10*/  @P0 LDG.E.128 R132, [R184.64] ;  /* 0x00000004b8840981 */ /* 0x000168000c1e1d00 */
[----:B------:R0:W5:Y:S02]  /*1a20*/  @P0 LDG.E.128 R136, [R184.64+0x10] ;  /* 0x00001004b8880981 */ /* 0x000164000c1e1d00 */
[----:B0-----:R-:W-:-:S10]  /*1a30*/  HFMA2.MMA R184, -RZ, RZ, 0, 4.76837158203125e-07 ;  /* 0x00000008ffb87435 */ /* 0x001fd400000001ff */
[----:B------:R-:W-:-:S06]  /*1a40*/  IMAD.WIDE.U32 R184, R210, R184, c[0x0][0x190] ;  /* 0x00006400d2b87625 */ /* 0x000fcc00078e00b8 */
[----:B------:R-:W5:Y:S01]  /*1a50*/  LDG.E.64 R184, [R184.64] ;  /* 0x00000004b8b87981 */ /* 0x000f62000c1e1b00 */
[----:B--2---:R-:W-:-:S03]  /*1a60*/  FADD.FTZ R5, -R209, R177 ;  /* 0x000000b1d1057221 */ /* 0x004fc60000010100 */
[----:B------:R-:W2:Y:S01]  /*1a70*/  LDL R177, [R1+0xb8] ;  /* 0x0000b80001b17983 */ /* 0x000ea20000100800 */
[----:B------:R-:W-:-:S04]  /*1a80*/  FADD.FTZ R170, -R209, R170 ;  /* 0x000000aad1aa7221 */ /* 0x000fc80000010100 */
[----:B------:R-:W-:Y:S02]  /*1a90*/  FMUL.FTZ R216, R2, R170 ;  /* 0x000000aa02d87220 */ /* 0x000fe40000410000 */
[----:B------:R-:W2:Y:S01]  /*1aa0*/  LDL R170, [R1+0x9c] ;  /* 0x00009c0001aa7983 */ /* 0x000ea20000100800 */
[----:B------:R-:W-:Y:S01]  /*1ab0*/  FADD.FTZ R168, -R209, R168 ;  /* 0x000000a8d1a87221 */ /* 0x000fe20000010100 */
[----:B----4-:R-:W-:-:S03]  /*1ac0*/  HADD2.F32 R221, -RZ, R172.H0_H0 ;  /* 0x200000acffdd7230 */ /* 0x010fc60000004100 */
[----:B------:R-:W-:Y:S01]  /*1ad0*/  FMUL.FTZ R223, R2, R168 ;  /* 0x000000a802df7220 */ /* 0x000fe20000410000 */
[----:B------:R-:W-:Y:S01]  /*1ae0*/  HADD2.F32 R172, -RZ, R172.H1_H1 ;  /* 0x300000acffac7230 */ /* 0x000fe20000004100 */
[----:B------:R-:W-:Y:S02]  /*1af0*/  FADD.FTZ R169, -R209, R169 ;  /* 0x000000a9d1a97221 */ /* 0x000fe40000010100 */
[----:B------:R-:W-:Y:S02]  /*1b00*/  FFMA.FTZ R40, R223, R221, R40 ;  /* 0x000000dddf287223 */ /* 0x000fe40000010028 */
[----:B------:R-:W-:Y:S01]  /*1b10*/  FADD.FTZ R68, R68, R221 ;  /* 0x000000dd44447221 */ /* 0x000fe20000010000 */
[--C-:B------:R-:W-:Y:S01]  /*1b20*/  HADD2.F32 R215, -RZ, R173.reuse.H0_H0 ;  /* 0x200000adffd77230 */ /* 0x100fe20000004100 */
[----:B------:R-:W-:Y:S02]  /*1b30*/  FMUL.FTZ R220, R2, R169 ;  /* 0x000000a902dc7220 */ /* 0x000fe40000410000 */
[----:B------:R-:W-:Y:S01]  /*1b40*/  FMUL.FTZ R217, R217, R172 ;  /* 0x000000acd9d97220 */ /* 0x000fe20000410000 */
[----:B------:R-:W-:Y:S01]  /*1b50*/  HADD2.F32 R173, -RZ, R173.H1_H1 ;  /* 0x300000adffad7230 */ /* 0x000fe20000004100 */
[----:B------:R-:W-:-:S02]  /*1b60*/  FADD.FTZ R176, -R209, R176 ;  /* 0x000000b0d1b07221 */ /* 0x000fc40000010100 */
[-C--:B------:R-:W-:Y:S02]  /*1b70*/  FFMA.FTZ R42, R216, R215.reuse, R42 ;  /* 0x000000d7d82a7223 */ /* 0x080fe4000001002a */
[----:B------:R-:W-:Y:S02]  /*1b80*/  FADD.FTZ R70, R70, R215 ;  /* 0x000000d746467221 */ /* 0x000fe40000010000 */
[----:B------:R-:W-:Y:S02]  /*1b90*/  FADD.FTZ R171, -R209, R171 ;  /* 0x000000abd1ab7221 */ /* 0x000fe40000010100 */
[----:B---3--:R-:W-:Y:S01]  /*1ba0*/  FMUL.FTZ R215, R213, R215 ;  /* 0x000000d7d5d77220 */ /* 0x008fe20000410000 */
[----:B------:R-:W-:Y:S01]  /*1bb0*/  HADD2.F32 R188, -RZ, R174.H0_H0 ;  /* 0x200000aeffbc7230 */ /* 0x000fe20000004100 */
[C---:B------:R-:W-:Y:S02]  /*1bc0*/  FMUL.FTZ R212, R2.reuse, R176 ;  /* 0x000000b002d47220 */ /* 0x040fe40000410000 */
[----:B------:R-:W-:-:S02]  /*1bd0*/  FMUL.FTZ R214, R2, R171 ;  /* 0x000000ab02d67220 */ /* 0x000fc40000410000 */
[----:B------:R-:W-:Y:S01]  /*1be0*/  FMUL.FTZ R213, R207, R173 ;  /* 0x000000adcfd57220 */ /* 0x000fe20000410000 */
[----:B------:R-:W-:Y:S01]  /*1bf0*/  HADD2.F32 R174, -RZ, R174.H1_H1 ;  /* 0x300000aeffae7230 */ /* 0x000fe20000004100 */
[----:B------:R-:W-:Y:S02]  /*1c00*/  FADD.FTZ R6, -R209, R178 ;  /* 0x000000b2d1067221 */ /* 0x000fe40000010100 */
[----:B------:R-:W-:Y:S02]  /*1c10*/  FADD.FTZ R72, R72, R188 ;  /* 0x000000bc48487221 */ /* 0x000fe40000010000 */
[-C--:B------:R-:W-:Y:S02]  /*1c20*/  FFMA.FTZ R44, R212, R188.reuse, R44 ;  /* 0x000000bcd42c7223 */ /* 0x080fe4000001002c */
[----:B------:R-:W-:Y:S01]  /*1c30*/  FMUL.FTZ R188, R206, R188 ;  /* 0x000000bccebc7220 */ /* 0x000fe20000410000 */
[----:B------:R-:W-:Y:S01]  /*1c40*/  HADD2.F32 R190, -RZ, R175.H0_H0 ;  /* 0x200000afffbe7230 */ /* 0x000fe20000004100 */
[----:B------:R-:W-:-:S02]  /*1c50*/  FMUL.FTZ R6, R2, R6 ;  /* 0x0000000602067220 */ /* 0x000fc40000410000 */
[----:B------:R-:W-:Y:S02]  /*1c60*/  FMUL.FTZ R5, R2, R5 ;  /* 0x0000000502057220 */ /* 0x000fe40000410000 */
[----:B------:R-:W-:Y:S01]  /*1c70*/  FMUL.FTZ R189, R189, R174 ;  /* 0x000000aebdbd7220 */ /* 0x000fe20000410000 */
[----:B------:R-:W-:Y:S01]  /*1c80*/  HADD2.F32 R175, -RZ, R175.H1_H1 ;  /* 0x300000afffaf7230 */ /* 0x000fe20000004100 */
        /* <DEDUP_REMOVED lines=34> */
.L_x_8072:
[----:B------:R-:W-:Y:S05]  /*1eb0*/  BSYNC B1 ;  /* 0x0000000000017941 */ /* 0x000fea0003800000 */
.L_x_8071:
[----:B------:R-:W-:Y:S01]  /*1ec0*/  BSSY B1, `(.L_x_8073) ;  /* 0x000005c000017945 */ /* 0x000fe20003800000 */
[----:B------:R-:W-:Y:S05]  /*1ed0*/  @!P3 BRA `(.L_x_8074) ;  /* 0x000005a00000b947 */ /* 0x000fea0003800000 */
[----:B------:R-:W-:Y:S01]  /*1ee0*/  HFMA2.MMA R12, -RZ, RZ, 0, 9.5367431640625e-07 ;  /* 0x00000010ff0c7435 */ /* 0x000fe200000001ff */
[----:B------:R-:W2:Y:S01]  /*1ef0*/  LDL R173, [R1+0x98] ;  /* 0x0000980001ad7983 */ /* 0x000ea20000100800 */
[----:B------:R-:W-:-:S02]  /*1f00*/  MOV R168, 0x20 ;  /* 0x0000002000a87802 */ /* 0x000fc40000000f00 */
[----:B------:R-:W-:Y:S01]  /*1f10*/  ISETP.NE.U32.AND P0, PT, RZ, c[0x0][0x218], PT ;  /* 0x00008600ff007a0c */ /* 0x000fe20003f05070 */
[----:B------:R-:W3:Y:S02]  /*1f20*/  LDL R178, [R1+0x90] ;  /* 0x0000900001b27983 */ /* 0x000ee40000100800 */
[----:B------:R-:W-:Y:S02]  /*1f30*/  IMAD.WIDE.U32 R16, R224, R168, c[0x0][0x188] ;  /* 0x00006200e0107625 */ /* 0x000fe400078e00a8 */
[----:B------:R-:W4:Y:S02]  /*1f40*/  LDL R177, [R1+0x8c] ;  /* 0x00008c0001b17983 */ /* 0x000f240000100800 */
[----:B------:R-:W-:Y:S02]  /*1f50*/  IMAD.WIDE.U32 R12, R218, R12, c[0x0][0x208] ;  /* 0x00008200da0c7625 */ /* 0x000fe400078e000c */
[----:B------:R0:W2:Y:S04]  /*1f60*/  LDG.E.128 R8, [R16.64] ;  /* 0x0000000410087981 */ /* 0x0000a8000c1e1d00 */
[----:B------:R-:W2:Y:S01]  /*1f70*/  LDG.E.128 R12, [R12.64] ;  /* 0x000000040c0c7981 */ /* 0x000ea2000c1e1d00 */
[----:B------:R-:W-:-:S03]  /*1f80*/  ISETP.NE.AND.EX P0, PT, RZ, c[0x0][0x21c], PT, P0 ;  /* 0x00008700ff007a0c */ /* 0x000fc60003f05300 */
[----:B------:R-:W3:Y:S04]  /*1f90*/  LDL R179, [R1+0x94] ;  /* 0x0000940001b37983 */ /* 0x000ee80000100800 */
[----:B0-----:R-:W3:Y:S04]  /*1fa0*/  LDG.E.128 R16, [R16.64+0x10] ;  /* 0x0000100410107981 */ /* 0x001ee8000c1e1d00 */
[----:B------:R-:W3:Y:S02]  /*1fb0*/  LDL R176, [R1+0x88] ;  /* 0x0000880001b07983 */ /* 0x000ee40000100800 */
[----:B------:R-:W-:-:S02]  /*1fc0*/  @P0 IMAD.WIDE.U32 R20, R224, R168, c[0x0][0x218] ;  /* 0x00008600e0140625 */ /* 0x000fc400078e00a8 */
[----:B------:R-:W3:Y:S01]  /*1fd0*/  LDL R175, [R1+0x84] ;  /* 0x0000840001af7983 */ /* 0x000ee20000100800 */
[----:B------:R-:W-:-:S03]  /*1fe0*/  MOV R182, 0x8 ;  /* 0x0000000800b67802 */ /* 0x000fc60000000f00 */
[----:B------:R-:W3:Y:S04]  /*1ff0*/  LDL R174, [R1+0x80] ;  /* 0x0000800001ae7983 */ /* 0x000ee80000100800 */
[----:B------:R0:W5:Y:S04]  /*2000*/  @P0 LDG.E.128 R140, [R20.64] ;  /* 0x00000004148c0981 */ /* 0x000168000c1e1d00 */
[----:B------:R0:W5:Y:S01]  /*2010*/  @P0 LDG.E.128 R144, [R20.64+0x10] ;  /* 0x0000100414900981 */ /* 0x000162000c1e1d00 */
[----:B------:R-:W-:-:S06]  /*2020*/  IMAD.WIDE.U32 R182, R210, R182, c[0x0][0x190] ;  /* 0x00006400d2b67625 */ /* 0x000fcc00078e00b6 */
[----:B------:R-:W5:Y:S01]  /*2030*/  LDG.E.64 R182, [R182.64] ;  /* 0x00000004b6b67981 */ /* 0x000f62000c1e1b00 */
[----:B--2---:R-:W-:Y:S02]  /*2040*/  HADD2.F32 R171, -RZ, R12.H0_H0 ;  /* 0x2000000cffab7230 */ /* 0x004fe40000004100 */
[--C-:B0-----:R-:W-:Y:S02]  /*2050*/  HADD2.F32 R21, -RZ, R15.reuse.H0_H0 ;  /* 0x2000000fff157230 */ /* 0x101fe40000004100 */
[----:B------:R-:W-:Y:S01]  /*2060*/  HADD2.F32 R22, -RZ, R15.H1_H1 ;  /* 0x3000000fff167230 */ /* 0x000fe20000004100 */
[----:B------:R-:W-:Y:S02]  /*2070*/  FMUL.FTZ R15, R173, R171 ;  /* 0x000000abad0f7220 */ /* 0x000fe40000410000 */
[----:B------:R-:W2:Y:S01]  /*2080*/  LDL R173, [R1+0x7c] ;  /* 0x00007c0001ad7983 */ /* 0x000ea20000100800 */
[C---:B------:R-:W-:Y:S02]  /*2090*/  FADD.FTZ R7, -R209.reuse, R8 ;  /* 0x00000008d1077221 */ /* 0x040fe40000010100 */
[----:B------:R-:W-:-:S02]  /*20a0*/  FADD.FTZ R8, -R209, R9 ;  /* 0x00000009d1087221 */ /* 0x000fc40000010100 */
[C---:B------:R-:W-:Y:S02]  /*20b0*/  FADD.FTZ R9, -R209.reuse, R10 ;  /* 0x0000000ad1097221 */ /* 0x040fe40000010100 */
[C---:B------:R-:W-:Y:S01]  /*20c0*/  FADD.FTZ R10, -R209.reuse, R11 ;  /* 0x0000000bd10a7221 */ /* 0x040fe20000010100 */
[--C-:B------:R-:W-:Y:S01]  /*20d0*/  HADD2.F32 R169, -RZ, R13.reuse.H0_H0 ;  /* 0x2000000dffa97230 */ /* 0x100fe20000004100 */
[C---:B------:R-:W-:Y:S01]  /*20e0*/  FMUL.FTZ R9, R2.reuse, R9 ;  /* 0x0000000902097220 */ /* 0x040fe20000410000 */
[----:B------:R-:W-:Y:S01]  /*20f0*/  HADD2.F32 R170, -RZ, R13.H1_H1 ;  /* 0x3000000dffaa7230 */ /* 0x000fe20000004100 */
[C---:B------:R-:W-:Y:S01]  /*2100*/  FMUL.FTZ R10, R2.reuse, R10 ;  /* 0x0000000a020a7220 */ /* 0x040fe20000410000 */
[----:B------:R-:W-:Y:S01]  /*2110*/  HADD2.F32 R172, -RZ, R12.H1_H1 ;  /* 0x3000000cffac7230 */ /* 0x000fe20000004100 */
[----:B------:R-:W-:Y:S02]  /*2120*/  FMUL.FTZ R7, R2, R7 ;  /* 0x0000000702077220 */ /* 0x000fe40000410000 */
[----:B---3--:R-:W-:-:S02]  /*2130*/  FADD.FTZ R12, -R209, R17 ;  /* 0x00000011d10c7221 */ /* 0x008fc40000010100 */
[C---:B------:R-:W-:Y:S02]  /*2140*/  FADD.FTZ R13, -R209.reuse, R18 ;  /* 0x00000012d10d7221 */ /* 0x040fe40000010100 */
[----:B------:R-:W-:Y:S02]  /*2150*/  FADD.FTZ R11, -R209, R16 ;  /* 0x00000010d10b7221 */ /* 0x000fe40000010100 */
[-C--:B------:R-:W-:Y:S02]  /*2160*/  FFMA.FTZ R50, R9, R169.reuse, R50 ;  /* 0x000000a909327223 */ /* 0x080fe40000010032 */
[----:B------:R-:W-:Y:S02]  /*2170*/  FADD.FTZ R78, R78, R169 ;  /* 0x000000a94e4e7221 */ /* 0x000fe40000010000 */
[----:B------:R-:W-:Y:S02]  /*2180*/  FMUL.FTZ R17, R178, R169 ;  /* 0x000000a9b2117220 */ /* 0x000fe40000410000 */
[----:B------:R-:W-:-:S02]  /*2190*/  FFMA.FTZ R51, R10, R170, R51 ;  /* 0x000000aa0a337223 */ /* 0x000fc40000010033 */
[----:B------:R-:W-:Y:S02]  /*21a0*/  FADD.FTZ R79, R79, R170 ;  /* 0x000000aa4f4f7221 */ /* 0x000fe40000010000 */
[----:B----4-:R-:W-:Y:S02]  /*21b0*/  FMUL.FTZ R18, R177, R170 ;  /* 0x000000aab1127220 */ /* 0x010fe40000410000 */
[----:B------:R-:W-:Y:S02]  /*21c0*/  FMUL.FTZ R8, R2, R8 ;  /* 0x0000000802087220 */ /* 0x000fe40000410000 */
[----:B------:R-:W-:Y:S02]  /*21d0*/  FMUL.FTZ R16, R179, R172 ;  /* 0x000000acb3107220 */ /* 0x000fe40000410000 */
[----:B------:R-:W-:Y:S02]  /*21e0*/  FADD.FTZ R170, R219, R15 ;  /* 0x0000000fdbaa7221 */ /* 0x000fe40000010000 */
[----:B------:R-:W-:Y:S01]  /*21f0*/  FFMA.FTZ R169, R7, R15, R222 ;  /* 0x0000000f07a97223 */ /* 0x000fe200000100de */
[----:B------:R-:W-:Y:S01]  /*2200*/  HADD2.F32 R20, -RZ, R14.H0_H0 ;  /* 0x2000000eff147230 */ /* 0x000fe20000004100 */
[----:B------:R-:W-:-:S02]  /*2210*/  FADD.FTZ R170, R170, R16 ;  /* 0x00000010aaaa7221 */ /* 0x000fc40000010000 */
[----:B------:R-:W-:Y:S01]  /*2220*/  FFMA.FTZ R169, R8, R16, R169 ;  /* 0x0000001008a97223 */ /* 0x000fe200000100a9 */
[----:B------:R-:W-:Y:S01]  /*2230*/  HADD2.F32 R168, -RZ, R14.H1_H1 ;  /* 0x3000000effa87230 */ /* 0x000fe20000004100 */
        /* <DEDUP_REMOVED lines=36> */
.L_x_8074:
[----:B------:R-:W-:Y:S05]  /*2480*/  BSYNC B1 ;  /* 0x0000000000017941 */ /* 0x000fea0003800000 */
.L_x_8073:
        /* <DEDUP_REMOVED lines=24> */
[----:B--2---:R-:W-:-:S04]  /*2610*/  FADD.FTZ R170, -R209, R170 ;  /* 0x000000aad1aa7221 */ /* 0x004fc80000010100 */
[----:B------:R-:W-:Y:S02]  /*2620*/  FMUL.FTZ R192, R2, R170 ;  /* 0x000000aa02c07220 */ /* 0x000fe40000410000 */
        /* <DEDUP_REMOVED lines=63> */
.L_x_8068:
[----:B------:R-:W-:Y:S05]  /*2a20*/  BSYNC B0 ;  /* 0x0000000000007941 */ /* 0x000fea0003800000 */
.L_x_8060:
        /* <DEDUP_REMOVED lines=8> */
.L_x_8228:
        /* <DEDUP_REMOVED lines=18> */
.L_x_8229:
        /* <DEDUP_REMOVED lines=47> */
.L_x_8080:
[----:B------:R-:W-:Y:S05]  /*2ec0*/  BSYNC B1 ;  /* 0x0000000000017941 */ /* 0x000fea0003800000 */
.L_x_8079:
        /* <DEDUP_REMOVED lines=11> */
.L_x_8082:
[----:B------:R-:W-:Y:S05]  /*2f80*/  BSYNC B1 ;  /* 0x0000000000017941 */ /* 0x000fea0003800000 */
.L_x_8081:
        /* <DEDUP_REMOVED lines=10> */
[----:B------:R-:W-:-:S05]  /*3030*/  @P0 HADD2.F32 R173, -RZ, R156.H0_H0 ;  /* 0x2000009cffad0230 */ /* 0x000fca0000004100 */
[----:B------:R-:W-:-:S04]  /*3040*/  @P0 FMUL.FTZ R169, R168, R173 ;  /* 0x000000ada8a90220 */ /* 0x000fc80000410000 */
[----:B------:R-:W-:Y:S01]  /*3050*/  FADD.FTZ R92, R92, R169 ;  /* 0x000000a95c5c7221 */ /* 0x000fe20000010000 */
[----:B------:R-:W-:Y:S01]  /*3060*/  MOV R169, RZ ;  /* 0x000000ff00a97202 */ /* 0x000fe20000000f00 */
[----:B---3--:R-:W-:-:S05]  /*3070*/  @P0 FMUL.FTZ R169, R174, R168 ;  /* 0x000000a8aea90220 */ /* 0x008fca0000410000 */
[----:B------:R-:W-:-:S04]  /*3080*/  F2FP.PACK_AB R169, RZ, R169 ;  /* 0x000000a9ffa9723e */ /* 0x000fc800000000ff */
[----:B------:R-:W-:Y:S02]  /*3090*/  PRMT R164, R169, 0x7610, R164 ;  /* 0x00007610a9a47816 */ /* 0x000fe400000000a4 */
.L_x_8084:
[----:B------:R-:W-:Y:S05]  /*30a0*/  BSYNC B1 ;  /* 0x0000000000017941 */ /* 0x000fea0003800000 */
.L_x_8083:
        /* <DEDUP_REMOVED lines=13> */
.L_x_8086:
[----:B------:R-:W-:Y:S05]  /*3180*/  BSYNC B1 ;  /* 0x0000000000017941 */ /* 0x000fea0003800000 */
.L_x_8085:
        /* <DEDUP_REMOVED lines=8> */
[----:B------:R-:W-:-:S05]  /*3210*/  @P0 HADD2.F32 R173, -RZ, R156.H1_H1 ;  /* 0x3000009cffad0230 */ /* 0x000fca0000004100 */
[----:B------:R-:W-:-:S04]  /*3220*/  @P0 FMUL.FTZ R169, R168, R173 ;  /* 0x000000ada8a90220 */ /* 0x000fc80000410000 */
[----:B------:R-:W-:Y:S01]  /*3230*/  FADD.FTZ R93, R93, R169 ;  /* 0x000000a95d5d7221 */ /* 0x000fe20000010000 */
[----:B------:R-:W-:Y:S01]  /*3240*/  MOV R169, RZ ;  /* 0x000000ff00a97202 */ /* 0x000fe20000000f00 */
[----:B---3--:R-:W-:-:S05]  /*3250*/  @P0 FMUL.FTZ R169, R174, R168 ;  /* 0x000000a8aea90220 */ /* 0x008fca0000410000 */
[----:B------:R-:W-:-:S04]  /*3260*/  F2FP.PACK_AB R169, RZ, R169 ;  /* 0x000000a9ffa9723e */ /* 0x000fc800000000ff */
[----:B------:R-:W-:Y:S02]  /*3270*/  PRMT R164, R164, 0x5410, R169 ;  /* 0x00005410a4a47816 */ /* 0x000fe400000000a9 */
.L_x_8088:
[----:B------:R-:W-:Y:S05]  /*3280*/  BSYNC B1 ;  /* 0x0000000000017941 */ /* 0x000fea0003800000 */
.L_x_8087:
        /* <DEDUP_REMOVED lines=13> */
.L_x_8090:
[----:B------:R-:W-:Y:S05]  /*3360*/  BSYNC B1 ;  /* 0x0000000000017941 */ /* 0x000fea0003800000 */
.L_x_8089:
        /* <DEDUP_REMOVED lines=15> */
.L_x_8092:
[----:B------:R-:W-:Y:S05]  /*3460*/  BSYNC B1 ;  /* 0x0000000000017941 */ /* 0x000fea0003800000 */
.L_x_8091:
        /* <DEDUP_REMOVED lines=13> */
.L_x_8094:
[----:B------:R-:W-:Y:S05]  /*3540*/  BSYNC B1 ;  /* 0x0000000000017941 */ /* 0x000fea0003800000 */
.L_x_8093:
        /* <DEDUP_REMOVED lines=10> */
[----:B------:R-:W-:Y:S02]  /*35f0*/  FADD.FTZ R95, R95, R169 ;  /* 0x000000a95f5f7221 */ /* 0x000fe40000010000 */
[----:B------:R-:W-:Y:S02]  /*3600*/  IMAD.MOV.U32 R169, RZ, RZ, RZ ;  /* 0x000000ffffa97224 */ /* 0x000fe400078e00ff */
[----:B---3--:R-:W-:-:S05]  /*3610*/  @P0 FMUL.FTZ R169, R174, R168 ;  /* 0x000000a8aea90220 */ /* 0x008fca0000410000 */
[----:B------:R-:W-:-:S04]  /*3620*/  F2FP.PACK_AB R169, RZ, R169 ;  /* 0x000000a9ffa9723e */ /* 0x000fc800000000ff */
[----:B------:R-:W-:Y:S02]  /*3630*/  PRMT R165, R165, 0x5410, R169 ;  /* 0x00005410a5a57816 */ /* 0x000fe400000000a9 */
.L_x_8096:
[----:B------:R-:W-:Y:S05]  /*3640*/  BSYNC B1 ;  /* 0x0000000000017941 */ /* 0x000fea0003800000 */
.L_x_8095:
        /* <DEDUP_REMOVED lines=13> */
.L_x_8098:
[----:B------:R-:W-:Y:S05]  /*3720*/  BSYNC B1 ;  /* 0x0000000000017941 */ /* 0x000fea0003800000 */
.L_x_8097:
        /* <DEDUP_REMOVED lines=8> */
[----:B------:R-:W-:-:S05]  /*37b0*/  @P0 HADD2.F32 R173, -RZ, R158.H0_H0 ;  /* 0x2000009effad0230 */ /* 0x000fca0000004100 */
[----:B------:R-:W-:-:S04]  /*37c0*/  @P0 FMUL.FTZ R169, R168, R173 ;  /* 0x000000ada8a90220 */ /* 0x000fc80000410000 */
[----:B------:R-:W-:Y:S01]  /*37d0*/  FADD.FTZ R96, R96, R169 ;  /* 0x000000a960607221 */ /* 0x000fe20000010000 */
[----:B------:R-:W-:-:S06]  /*37e0*/  HFMA2.MMA R169, -RZ, RZ, 0, 0 ;  /* 0x00000000ffa97435 */ /* 0x000fcc00000001ff */
[----:B---3--:R-:W-:-:S05]  /*37f0*/  @P0 FMUL.FTZ R169, R174, R168 ;  /* 0x000000a8aea90220 */ /* 0x008fca0000410000 */
[----:B------:R-:W-:-:S04]  /*3800*/  F2FP.PACK_AB R169, RZ, R169 ;  /* 0x000000a9ffa9723e */ /* 0x000fc800000000ff */
[----:B------:R-:W-:Y:S02]  /*3810*/  PRMT R166, R169, 0x7610, R166 ;  /* 0x00007610a9a67816 */ /* 0x000fe400000000a6 */
.L_x_8100:
[----:B------:R-:W-:Y:S05]  /*3820*/  BSYNC B1 ;  /* 0x0000000000017941 */ /* 0x000fea0003800000 */
.L_x_8099:
        /* <DEDUP_REMOVED lines=13> */
.L_x_8102:
[----:B------:R-:W-:Y:S05]  /*3900*/  BSYNC B1 ;  /* 0x0000000000017941 */ /* 0x000fea0003800000 */
.L_x_8101:
        /* <DEDUP_REMOVED lines=8> */
[----:B------:R-:W-:-:S05]  /*3990*/  @P0 HADD2.F32 R173, -RZ, R158.H1_H1 ;  /* 0x3000009effad0230 */ /* 0x000fca0000004100 */
[----:B------:R-:W-:-:S04]  /*39a0*/  @P0 FMUL.FTZ R169, R168, R173 ;  /* 0x000000ada8a90220 */ /* 0x000fc80000410000 */
[----:B------:R-:W-:Y:S01]  /*39b0*/  FADD.FTZ R97, R97, R169 ;  /* 0x000000a961617221 */ /* 0x000fe20000010000 */
[----:B------:R-:W-:-:S06]  /*39c0*/  HFMA2.MMA R169, -RZ, RZ, 0, 0 ;  /* 0x00000000ffa97435 */ /* 0x000fcc00000001ff */
[----:B---3--:R-:W-:-:S05]  /*39d0*/  @P0 FMUL.FTZ R169, R174, R168 ;  /* 0x000000a8aea90220 */ /* 0x008fca0000410000 */
[----:B------:R-:W-:-:S04]  /*39e0*/  F2FP.PACK_AB R169, RZ, R169 ;  /* 0x000000a9ffa9723e */ /* 0x000fc800000000ff */
[----:B------:R-:W-:Y:S02]  /*39f0*/  PRMT R166, R166, 0x5410, R169 ;  /* 0x00005410a6a67816 */ /* 0x000fe400000000a9 */
.L_x_8104:
[----:B------:R-:W-:Y:S05]  /*3a00*/  BSYNC B1 ;  /* 0x0000000000017941 */ /* 0x000fea0003800000 */
.L_x_8103:
        /* <DEDUP_REMOVED lines=13> */
.L_x_8106:
[----:B------:R-:W-:Y:S05]  /*3ae0*/  BSYNC B1 ;  /* 0x0000000000017941 */ /* 0x000fea0003800000 */
.L_x_8105:
        /* <DEDUP_REMOVED lines=15> */
.L_x_8108:
[----:B------:R-:W-:Y:S05]  /*3be0*/  BSYNC B1 ;  /* 0x0000000000017941 */ /* 0x000fea0003800000 */
.L_x_8107:
        /* <DEDUP_REMOVED lines=13> */
.L_x_8110:
[----:B------:R-:W-:Y:S05]  /*3cc0*/  BSYNC B1 ;  /* 0x0000000000017941 */ /* 0x000fea0003800000 */
.L_x_8109:
        /* <DEDUP_REMOVED lines=15> */
.L_x_8112:
[----:B------:R-:W-:Y:S05]  /*3dc0*/  BSYNC B1 ;  /* 0x0000000000017941 */ /* 0x000fea0003800000 */
.L_x_8111:
[----:B------:R-:W-:-:S04]  /*3dd0*/  ISETP.NE.U32.AND P0, PT, RZ, c[0x0][0x258], PT ;  /* 0x00009600ff007a0c */ /* 0x000fc80003f05070 */
[----:B------:R-:W-:-:S13]  /*3de0*/  ISETP.NE.AND.EX P0, PT, RZ, c[0x0][0x25c], PT, P0 ;  /* 0x00009700ff007a0c */ /* 0x000fda0003f05300 */
        /* <DEDUP_REMOVED lines=9> */
.L_x_8078:
[----:B------:R-:W-:Y:S05]  /*3e80*/  BSYNC B0 ;  /* 0x0000000000007941 */ /* 0x000fea0003800000 */
.L_x_8077:
        /* <DEDUP_REMOVED lines=9> */
.L_x_8116:
[----:B------:R-:W-:Y:S05]  /*3f20*/  BSYNC B1 ;  /* 0x0000000000017941 */ /* 0x000fea0003800000 */
.L_x_8115:
        /* <DEDUP_REMOVED lines=11> */
.L_x_8118:
[----:B------:R-:W-:Y:S05]  /*3fe0*/  BSYNC B1 ;  /* 0x0000000000017941 */ /* 0x000fea0003800000 */
.L_x_8117:
        /* <DEDUP_REMOVED lines=17> */
.L_x_8120:
[----:B------:R-:W-:Y:S05]  /*4100*/  BSYNC B1 ;  /* 0x0000000000017941 */ /* 0x000fea0003800000 */
.L_x_8119:
        /* <DEDUP_REMOVED lines=13> */
.L_x_8122:
[----:B------:R-:W-:Y:S05]  /*41e0*/  BSYNC B1 ;  /* 0x0000000000017941 */ /* 0x000fea0003800000 */
.L_x_8121:
        /* <DEDUP_REMOVED lines=15> */
.L_x_8124:
[----:B------:R-:W-:Y:S05]  /*42e0*/  BSYNC B1 ;  /* 0x0000000000017941 */ /* 0x000fea0003800000 */
.L_x_8123:
        /* <DEDUP_REMOVED lines=13> */
.L_x_8126:
[----:B------:R-:W-:Y:S05]  /*43c0*/  BSYNC B1 ;  /* 0x0000000000017941 */ /* 0x000fea0003800000 */
.L_x_8125:
        /* <DEDUP_REMOVED lines=15> */
.L_x_8128:
[----:B------:R-:W-:Y:S05]  /*44c0*/  BSYNC B1 ;  /* 0x0000000000017941 */ /* 0x000fea0003800000 */
.L_x_8127:
        /* <DEDUP_REMOVED lines=13> */
.L_x_8130:
[----:B------:R-:W-:Y:S05]  /*45a0*/  BSYNC B1 ;  /* 0x0000000000017941 */ /* 0x000fea0003800000 */
.L_x_8129:
        /* <DEDUP_REMOVED lines=15> */
.L_x_8132:
[----:B------:R-:W-:Y:S05]  /*46a0*/  BSYNC B1 ;  /* 0x0000000000017941 */ /* 0x000fea0003800000 */
.L_x_8131:
        /* <DEDUP_REMOVED lines=13> */
.L_x_8134:
[----:B------:R-:W-:Y:S05]  /*4780*/  BSYNC B1 ;  /* 0x0000000000017941 */ /* 0x000fea0003800000 */
.L_x_8133:
        /* <DEDUP_REMOVED lines=15> */
.L_x_8136:
[----:B------:R-:W-:Y:S05]  /*4880*/  BSYNC B1 ;  /* 0x0000000000017941 */ /* 0x000fea0003800000 */
.L_x_8135:
        /* <DEDUP_REMOVED lines=13> */
.L_x_8138:
[----:B------:R-:W-:Y:S05]  /*4960*/  BSYNC B1 ;  /* 0x0000000000017941 */ /* 0x000fea0003800000 */
.L_x_8137:
        /* <DEDUP_REMOVED lines=15> */
.L_x_8140:
[----:B------:R-:W-:Y:S05]  /*4a60*/  BSYNC B1 ;  /* 0x0000000000017941 */ /* 0x000fea0003800000 */
.L_x_8139:
        /* <DEDUP_REMOVED lines=13> */
.L_x_8142:
[----:B------:R-:W-:Y:S05]  /*4b40*/  BSYNC B1 ;  /* 0x0000000000017941 */ /* 0x000fea0003800000 */
.L_x_8141:
        /* <DEDUP_REMOVED lines=15> */
.L_x_8144:
[----:B------:R-:W-:Y:S05]  /*4c40*/  BSYNC B1 ;  /* 0x0000000000017941 */ /* 0x000fea0003800000 */
.L_x_8143:
        /* <DEDUP_REMOVED lines=13> */
.L_x_8146:
[----:B------:R-:W-:Y:S05]  /*4d20*/  BSYNC B1 ;  /* 0x0000000000017941 */ /* 0x000fea0003800000 */
.L_x_8145:
        /* <DEDUP_REMOVED lines=15> */
.L_x_8148:
[----:B------:R-:W-:Y:S05]  /*4e20*/  BSYNC B1 ;  /* 0x0000000000017941 */ /* 0x000fea0003800000 */
.L_x_8147:
        /* <DEDUP_REMOVED lines=11> */
.L_x_8114:
[----:B------:R-:W-:Y:S05]  /*4ee0*/  BSYNC B0 ;  /* 0x0000000000007941 */ /* 0x000fea0003800000 */
.L_x_8113:
        /* <DEDUP_REMOVED lines=9> */
.L_x_8152:
[----:B------:R-:W-:Y:S05]  /*4f80*/  BSYNC B1 ;  /* 0x0000000000017941 */ /* 0x000fea0003800000 */
.L_x_8151:
        /* <DEDUP_REMOVED lines=11> */
.L_x_8154:
[----:B------:R-:W-:Y:S05]  /*5040*/  BSYNC B1 ;  /* 0x0000000000017941 */ /* 0x000fea0003800000 */
.L_x_8153:
        /* <DEDUP_REMOVED lines=17> */
.L_x_8156:
[----:B------:R-:W-:Y:S05]  /*5160*/  BSYNC B1 ;  /* 0x0000000000017941 */ /* 0x000fea0003800000 */
.L_x_8155:
        /* <DEDUP_REMOVED lines=13> */
.L_x_8158:
[----:B------:R-:W-:Y:S05]  /*5240*/  BSYNC B1 ;  /* 0x0000000000017941 */ /* 0x000fea0003800000 */
.L_x_8157:
        /* <DEDUP_REMOVED lines=15> */
.L_x_8160:
[----:B------:R-:W-:Y:S05]  /*5340*/  BSYNC B1 ;  /* 0x0000000000017941 */ /* 0x000fea0003800000 */
.L_x_8159:
        /* <DEDUP_REMOVED lines=13> */
.L_x_8162:
[----:B------:R-:W-:Y:S05]  /*5420*/  BSYNC B1 ;  /* 0x0000000000017941 */ /* 0x000fea0003800000 */
.L_x_8161:
        /* <DEDUP_REMOVED lines=15> */
.L_x_8164:
[----:B------:R-:W-:Y:S05]  /*5520*/  BSYNC B1 ;  /* 0x0000000000017941 */ /* 0x000fea0003800000 */
.L_x_8163:
        /* <DEDUP_REMOVED lines=13> */
.L_x_8166:
[----:B------:R-:W-:Y:S05]  /*5600*/  BSYNC B1 ;  /* 0x0000000000017941 */ /* 0x000fea0003800000 */
.L_x_8165:
        /* <DEDUP_REMOVED lines=15> */
.L_x_8168:
[----:B------:R-:W-:Y:S05]  /*5700*/  BSYNC B1 ;  /* 0x0000000000017941 */ /* 0x000fea0003800000 */
.L_x_8167:
        /* <DEDUP_REMOVED lines=13> */
.L_x_8170:
[----:B------:R-:W-:Y:S05]  /*57e0*/  BSYNC B1 ;  /* 0x0000000000017941 */ /* 0x000fea0003800000 */
.L_x_8169:
        /* <DEDUP_REMOVED lines=15> */
.L_x_8172:
[----:B------:R-:W-:Y:S05]  /*58e0*/  BSYNC B1 ;  /* 0x0000000000017941 */ /* 0x000fea0003800000 */
.L_x_8171:
        /* <DEDUP_REMOVED lines=13> */
.L_x_8174:
[----:B------:R-:W-:Y:S05]  /*59c0*/  BSYNC B1 ;  /* 0x0000000000017941 */ /* 0x000fea0003800000 */
.L_x_8173:
        /* <DEDUP_REMOVED lines=15> */
.L_x_8176:
[----:B------:R-:W-:Y:S05]  /*5ac0*/  BSYNC B1 ;  /* 0x0000000000017941 */ /* 0x000fea0003800000 */
.L_x_8175:
        /* <DEDUP_REMOVED lines=13> */
.L_x_8178:
[----:B------:R-:W-:Y:S05]  /*5ba0*/  BSYNC B1 ;  /* 0x0000000000017941 */ /* 0x000fea0003800000 */
.L_x_8177:
[----:B------:R-:W-:Y:S01]  /*5bb0*/  BSSY B1, `(.L_x_8179) ;  /* 0x000000f000017945 */ /* 0x000fe20003800000 */
[----:B------:R-:W-:Y:S01]  /*5bc0*/  SEL R154, R168, R154, P6 ;  /* 0x0000009aa89a7207 */ /* 0x000fe20003000000 */
[----:B------:R-:W-:Y:S05]  /*5bd0*/  @!P5 BRA `(.L_x_8180) ;  /* 0x000000c00000d947 */ /* 0x000fea0003800000 */
[----:B------:R-:W3:Y:S01]  /*5be0*/  LDL R174, [R1] ;  /* 0x0000000001ae7983 */ /* 0x000ee20000100800 */
        /* <DEDUP_REMOVED lines=11> */
.L_x_8180:
[----:B------:R-:W-:Y:S05]  /*5ca0*/  BSYNC B1 ;  /* 0x0000000000017941 */ /* 0x000fea0003800000 */
.L_x_8179:
        /* <DEDUP_REMOVED lines=13> */
.L_x_8182:
[----:B------:R-:W-:Y:S05]  /*5d80*/  BSYNC B1 ;  /* 0x0000000000017941 */ /* 0x000fea0003800000 */
.L_x_8181:
[----:B------:R-:W-:Y:S01]  /*5d90*/  BSSY B1, `(.L_x_8183) ;  /* 0x000000e000017945 */ /* 0x000fe20003800000 */
[----:B------:R-:W-:Y:S01]  /*5da0*/  SEL R155, R168, R155, P6 ;  /* 0x0000009ba89b7207 */ /* 0x000fe20003000000 */
[----:B------:R-:W-:Y:S05]  /*5db0*/  @!P5 BRA `(.L_x_8184) ;  /* 0x000000b00000d947 */ /* 0x000fea0003800000 */
        /* <DEDUP_REMOVED lines=11> */
.L_x_8184:
[----:B------:R-:W-:Y:S05]  /*5e70*/  BSYNC B1 ;  /* 0x0000000000017941 */ /* 0x000fea0003800000 */
.L_x_8183:
        /* <DEDUP_REMOVED lines=11> */
.L_x_8150:
[----:B------:R-:W-:Y:S05]  /*5f30*/  BSYNC B0 ;  /* 0x0000000000007941 */ /* 0x000fea0003800000 */
.L_x_8149:
        /* <DEDUP_REMOVED lines=10> */
.L_x_8188:
[----:B------:R-:W-:Y:S05]  /*5fe0*/  BSYNC B1 ;  /* 0x0000000000017941 */ /* 0x000fea0003800000 */
.L_x_8187:
        /* <DEDUP_REMOVED lines=11> */
.L_x_8190:
[----:B------:R-:W-:Y:S05]  /*60a0*/  BSYNC B1 ;  /* 0x0000000000017941 */ /* 0x000fea0003800000 */
.L_x_8189:
[----:B------:R-:W-:Y:S01]  /*60b0*/  ISETP.NE.U32.AND P6, PT, RZ, c[0x0][0x258], PT ;  /* 0x00009600ff007a0c */ /* 0x000fe20003fc5070 */
[----:B------:R-:W-:Y:S03]  /*60c0*/  BSSY B1, `(.L_x_8191) ;  /* 0x000000f000017945 */ /* 0x000fe60003800000 */
[----:B------:R-:W-:-:S04]  /*60d0*/  ISETP.NE.AND.EX P6, PT, RZ, c[0x0][0x25c], PT, P6 ;  /* 0x00009700ff007a0c */ /* 0x000fc80003fc5360 */
[----:B------:R-:W-:Y:S01]  /*60e0*/  SEL R160, R168, R160, P6 ;  /* 0x000000a0a8a07207 */ /* 0x000fe20003000000 */
[----:B------:R-:W-:Y:S05]  /*60f0*/  @!P5 BRA `(.L_x_8192) ;  /* 0x000000b00000d947 */ /* 0x000fea0003800000 */
        /* <DEDUP_REMOVED lines=11> */
.L_x_8192:
[----:B------:R-:W-:Y:S05]  /*61b0*/  BSYNC B1 ;  /* 0x0000000000017941 */ /* 0x000fea0003800000 */
.L_x_8191:
        /* <DEDUP_REMOVED lines=13> */
.L_x_8194:
[----:B------:R-:W-:Y:S05]  /*6290*/  BSYNC B1 ;  /* 0x0000000000017941 */ /* 0x000fea0003800000 */
.L_x_8193:
[----:B------:R-:W-:Y:S01]  /*62a0*/  BSSY B1, `(.L_x_8195) ;  /* 0x000000e000017945 */ /* 0x000fe20003800000 */
[----:B------:R-:W-:Y:S01]  /*62b0*/  SEL R161, R168, R161, P6 ;  /* 0x000000a1a8a17207 */ /* 0x000fe20003000000 */
[----:B------:R-:W-:Y:S05]  /*62c0*/  @!P5 BRA `(.L_x_8196) ;  /* 0x000000b00000d947 */ /* 0x000fea0003800000 */
        /* <DEDUP_REMOVED lines=11> */
.L_x_8196:
[----:B------:R-:W-:Y:S05]  /*6380*/  BSYNC B1 ;  /* 0x0000000000017941 */ /* 0x000fea0003800000 */
.L_x_8195:
        /* <DEDUP_REMOVED lines=13> */
.L_x_8198:
[----:B------:R-:W-:Y:S05]  /*6460*/  BSYNC B1 ;  /* 0x0000000000017941 */ /* 0x000fea0003800000 */
.L_x_8197:
[----:B------:R-:W-:Y:S01]  /*6470*/  BSSY B1, `(.L_x_8199) ;  /* 0x000000e000017945 */ /* 0x000fe20003800000 */
        /* <DEDUP_REMOVED lines=13> */
.L_x_8200:
[----:B------:R-:W-:Y:S05]  /*6550*/  BSYNC B1 ;  /* 0x0000000000017941 */ /* 0x000fea0003800000 */
.L_x_8199:
        /* <DEDUP_REMOVED lines=13> */
.L_x_8202:
[----:B------:R-:W-:Y:S05]  /*6630*/  BSYNC B1 ;  /* 0x0000000000017941 */ /* 0x000fea0003800000 */
.L_x_8201:
        /* <DEDUP_REMOVED lines=14> */
.L_x_8204:
[----:B------:R-:W-:Y:S05]  /*6720*/  BSYNC B1 ;  /* 0x0000000000017941 */ /* 0x000fea0003800000 */
.L_x_8203:
        /* <DEDUP_REMOVED lines=13> */
.L_x_8206:
[----:B------:R-:W-:Y:S05]  /*6800*/  BSYNC B1 ;  /* 0x0000000000017941 */ /* 0x000fea0003800000 */
.L_x_8205:
        /* <DEDUP_REMOVED lines=9> */
[----:B------:R-:W-:Y:S02]  /*68a0*/  FADD.FTZ R120, R120, R169 ;  /* 0x000000a978787221 */ /* 0x000fe40000010000 */
[----:B------:R-:W-:Y:S02]  /*68b0*/  IMAD.MOV.U32 R169, RZ, RZ, RZ ;  /* 0x000000ffffa97224 */ /* 0x000fe400078e00ff */
[----:B------:R-:W-:-:S05]  /*68c0*/  @P0 FMUL.FTZ R169, R247, R168 ;  /* 0x000000a8f7a90220 */ /* 0x000fca0000410000 */
[----:B------:R-:W-:-:S04]  /*68d0*/  F2FP.PACK_AB R169, RZ, R169 ;  /* 0x000000a9ffa9723e */ /* 0x000fc800000000ff */
[----:B------:R-:W-:Y:S02]  /*68e0*/  PRMT R166, R169, 0x7610, R166 ;  /* 0x00007610a9a67816 */ /* 0x000fe400000000a6 */
.L_x_8208:
[----:B------:R-:W-:Y:S05]  /*68f0*/  BSYNC B1 ;  /* 0x0000000000017941 */ /* 0x000fea0003800000 */
.L_x_8207:
        /* <DEDUP_REMOVED lines=13> */
.L_x_8210:
[----:B------:R-:W-:Y:S05]  /*69d0*/  BSYNC B1 ;  /* 0x0000000000017941 */ /* 0x000fea0003800000 */
.L_x_8209:
        /* <DEDUP_REMOVED lines=14> */
.L_x_8212:
[----:B------:R-:W-:Y:S05]  /*6ac0*/  BSYNC B1 ;  /* 0x0000000000017941 */ /* 0x000fea0003800000 */
.L_x_8211:
        /* <DEDUP_REMOVED lines=13> */
.L_x_8214:
[----:B------:R-:W-:Y:S05]  /*6ba0*/  BSYNC B1 ;  /* 0x0000000000017941 */ /* 0x000fea0003800000 */
.L_x_8213:
[----:B------:R-:W-:Y:S01]  /*6bb0*/  BSSY B1, `(.L_x_8215) ;  /* 0x000000e000017945 */ /* 0x000fe20003800000 */
[----:B------:R-:W-:Y:S01]  /*6bc0*/  SEL R154, R168, R154, P6 ;  /* 0x0000009aa89a7207 */ /* 0x000fe20003000000 */
[----:B------:R-:W-:Y:S05]  /*6bd0*/  @!P5 BRA `(.L_x_8216) ;  /* 0x000000b00000d947 */ /* 0x000fea0003800000 */
        /* <DEDUP_REMOVED lines=11> */
.L_x_8216:
[----:B------:R-:W-:Y:S05]  /*6c90*/  BSYNC B1 ;  /* 0x0000000000017941 */ /* 0x000fea0003800000 */
.L_x_8215:
        /* <DEDUP_REMOVED lines=13> */
.L_x_8218:
[----:B------:R-:W-:Y:S05]  /*6d70*/  BSYNC B1 ;  /* 0x0000000000017941 */ /* 0x000fea0003800000 */
.L_x_8217:
[----:B------:R-:W-:Y:S01]  /*6d80*/  ISETP.NE.U32.AND P0, PT, RZ, c[0x0][0x258], PT ;  /* 0x00009600ff007a0c */ /* 0x000fe20003f05070 */
[----:B------:R-:W-:Y:S01]  /*6d90*/  BSSY B1, `(.L_x_8219) ;  /* 0x000000f000017945 */ /* 0x000fe20003800000 */
[----:B------:R-:W-:Y:S02]  /*6da0*/  SEL R155, R168, R155, P6 ;  /* 0x0000009ba89b7207 */ /* 0x000fe40003000000 */
[----:B------:R-:W-:Y:S01]  /*6db0*/  ISETP.NE.AND.EX P0, PT, RZ, c[0x0][0x25c], PT, P0 ;  /* 0x00009700ff007a0c */ /* 0x000fe20003f05300 */
[----:B------:R-:W-:Y:S07]  /*6dc0*/  @!P5 BRA `(.L_x_8220) ;  /* 0x000000b00000d947 */ /* 0x000fee0003800000 */
        /* <DEDUP_REMOVED lines=11> */
.L_x_8220:
[----:B------:R-:W-:Y:S05]  /*6e80*/  BSYNC B1 ;  /* 0x0000000000017941 */ /* 0x000fea0003800000 */
.L_x_8219:
[----:B------:R-:W-:-:S05]  /*6e90*/  @P0 MOV R168, 0x20 ;  /* 0x0000002000a80802 */ /* 0x000fca0000000f00 */
[----:B------:R-:W-:-:S05]  /*6ea0*/  @P0 IMAD.WIDE.U32 R168, R4, R168, c[0x0][0x258] ;  /* 0x0000960004a80625 */ /* 0x000fca00078e00a8 */
[----:B------:R-:W-:Y:S04]  /*6eb0*/  @P0 STG.E.128 [R168.64], R160 ;  /* 0x000000a0a8000986 */ /* 0x000fe8000c101d04 */
[----:B------:R1:W-:Y:S02]  /*6ec0*/  @P0 STG.E.128 [R168.64+0x10], R152 ;  /* 0x00001098a8000986 */ /* 0x0003e4000c101d04 */
[----:B-1----:R-:W-:-:S05]  /*6ed0*/  @P5 MOV R168, 0x10 ;  /* 0x0000001000a85802 */ /* 0x002fca0000000f00 */
[----:B------:R-:W-:-:S05]  /*6ee0*/  @P5 IMAD.WIDE.U32 R168, R172, R168, c[0x0][0x248] ;  /* 0x00009200aca85625 */ /* 0x000fca00078e00a8 */
[----:B------:R1:W-:Y:S02]  /*6ef0*/  @P5 STG.E.128 [R168.64], R164 ;  /* 0x000000a4a8005986 */ /* 0x0003e4000c101d04 */
.L_x_8186:
[----:B------:R-:W-:Y:S05]  /*6f00*/  BSYNC B0 ;  /* 0x0000000000007941 */ /* 0x000fea0003800000 */
.L_x_8185:
[----:B------:R-:W-:Y:S02]  /*6f10*/  IADD3 R3, R3, c[0x0][0x160], RZ ;  /* 0x0000580003037a10 */ /* 0x000fe40007ffe0ff */
[----:B------:R-:W-:Y:S02]  /*6f20*/  LOP3.LUT P4, RZ, R242, 0xff, RZ, 0xc0, !PT ;  /* 0x000000fff2ff7812 */ /* 0x000fe4000788c0ff */
[----:B------:R-:W-:Y:S02]  /*6f30*/  ISETP.GE.AND P0, PT, R3, c[0x0][0x164], PT ;  /* 0x0000590003007a0c */ /* 0x000fe40003f06270 */
[----:B------:R-:W-:-:S11]  /*6f40*/  SEL R242, RZ, 0x1, P4 ;  /* 0x00000001fff27807 */ /* 0x000fd60002000000 */
[----:B012--5:R-:W-:Y:S01]  /*6f50*/  @P0 CALL.REL.NOINC `(.L_x_8059) ;  /* 0x0000001000000944 */ /* 0x027fe20003c00000 */
[----:B------:R-:W-:Y:S05]  /*6f60*/  BRA `(.L_x_8221) ;  /* 0xffff9dc000007947 */ /* 0x000fea000383ffff */
.L_x_8059:
        /* <DEDUP_REMOVED lines=19> */
.L_x_8223:
[----:B------:R-:W-:Y:S05]  /*70a0*/  BSYNC B0 ;  /* 0x0000000000007941 */ /* 0x000fea0003800000 */
.L_x_8222:
        /* <DEDUP_REMOVED lines=13> */
.L_x_8225:
[----:B------:R-:W-:Y:S05]  /*7180*/  BSYNC B0 ;  /* 0x0000000000007941 */ /* 0x000fea0003800000 */
.L_x_8224:
        /* <DEDUP_REMOVED lines=13> */
.L_x_8227:
[----:B------:R-:W-:Y:S05]  /*7260*/  BSYNC B0 ;  /* 0x0000000000007941 */ /* 0x000fea0003800000 */
.L_x_8226:
        /* <DEDUP_REMOVED lines=13> */
.L_x_8075:
[----:B------:R-:W-:Y:S01]  /*7340*/  HFMA2.MMA R170, -RZ, RZ, 0, 9.5367431640625e-07 ;  /* 0x00000010ffaa7435 */ /* 0x000fe200000001ff */
[----:B------:R-:W-:-:S02]  /*7350*/  MOV R169, R219 ;  /* 0x000000db00a97202 */ /* 0x000fc40000000f00 */
[----:B------:R-:W-:Y:S02]  /*7360*/  MOV R175, 0x1f ;  /* 0x0000001f00af7802 */ /* 0x000fe40000000f00 */
[----:B------:R-:W-:Y:S02]  /*7370*/  MOV R174, 0xffffffff ;  /* 0xffffffff00ae7802 */ /* 0x000fe40000000f00 */
[----:B------:R-:W-:Y:S02]  /*7380*/  MOV R168, 0x73a0 ;  /* 0x000073a000a87802 */ /* 0x000fe40000000f00 */
[----:B0----5:R-:W-:Y:S05]  /*7390*/  CALL.REL.NOINC `($__internal_137_$__cuda_sm70_shflsync_down_p) ;  /* 0x0000046000007944 */ /* 0x021fea0003c00000 */
[----:B-1----:R-:W-:Y:S01]  /*73a0*/  MOV R171, R170 ;  /* 0x000000aa00ab7202 */ /* 0x002fe20000000f00 */
[----:B------:R-:W-:Y:S05]  /*73b0*/  BRA `(.L_x_8228) ;  /* 0xffffb6f000007947 */ /* 0x000fea000383ffff */
.L_x_8076:
[----:B------:R-:W-:Y:S01]  /*73c0*/  HFMA2.MMA R170, -RZ, RZ, 0, 9.5367431640625e-07 ;  /* 0x00000010ffaa7435 */ /* 0x000fe200000001ff */
[----:B------:R-:W-:Y:S02]  /*73d0*/  MOV R169, R222 ;  /* 0x000000de00a97202 */ /* 0x000fe40000000f00 */
[----:B------:R-:W-:Y:S02]  /*73e0*/  MOV R175, 0x1f ;  /* 0x0000001f00af7802 */ /* 0x000fe40000000f00 */
[----:B------:R-:W-:-:S02]  /*73f0*/  MOV R174, 0xffffffff ;  /* 0xffffffff00ae7802 */ /* 0x000fc40000000f00 */
[----:B------:R-:W-:Y:S02]  /*7400*/  MOV R168, 0x7420 ;  /* 0x0000742000a87802 */ /* 0x000fe40000000f00 */
[----:B012--5:R-:W-:Y:S05]  /*7410*/  CALL.REL.NOINC `($__internal_137_$__cuda_sm70_shflsync_down_p) ;  /* 0x000003e000007944 */ /* 0x027fea0003c00000 */
[----:B------:R-:W-:Y:S01]  /*7420*/  FADD.FTZ R219, R171, R219 ;  /* 0x000000dbabdb7221 */ /* 0x000fe20000010000 */
[----:B------:R-:W-:Y:S01]  /*7430*/  MOV R175, 0x1f ;  /* 0x0000001f00af7802 */ /* 0x000fe20000000f00 */
[----:B-1----:R-:W-:Y:S01]  /*7440*/  FADD.FTZ R222, R222, R170 ;  /* 0x000000aadede7221 */ /* 0x002fe20000010000 */
[----:B------:R-:W-:Y:S01]  /*7450*/  HFMA2.MMA R170, -RZ, RZ, 0, 4.76837158203125e-07 ;  /* 0x00000008ffaa7435 */ /* 0x000fe200000001ff */
[----:B------:R-:W-:Y:S01]  /*7460*/  IMAD.MOV.U32 R174, RZ, RZ, -0x1 ;  /* 0xffffffffffae7424 */ /* 0x000fe200078e00ff */
[----:B------:R-:W-:Y:S02]  /*7470*/  MOV R169, R219 ;  /* 0x000000db00a97202 */ /* 0x000fe40000000f00 */
[----:B------:R-:W-:Y:S02]  /*7480*/  MOV R168, 0x74a0 ;  /* 0x000074a000a87802 */ /* 0x000fe40000000f00 */
[----:B------:R-:W-:Y:S05]  /*7490*/  CALL.REL.NOINC `($__internal_137_$__cuda_sm70_shflsync_down_p) ;  /* 0x0000036000007944 */ /* 0x000fea0003c00000 */
[----:B-1----:R-:W-:Y:S01]  /*74a0*/  MOV R171, R170 ;  /* 0x000000aa00ab7202 */ /* 0x002fe20000000f00 */
[----:B------:R-:W-:Y:S01]  /*74b0*/  HFMA2.MMA R170, -RZ, RZ, 0, 4.76837158203125e-07 ;  /* 0x00000008ffaa7435 */ /* 0x000fe200000001ff */
[----:B------:R-:W-:Y:S02]  /*74c0*/  MOV R169, R222 ;  /* 0x000000de00a97202 */ /* 0x000fe40000000f00 */
[----:B------:R-:W-:-:S02]  /*74d0*/  MOV R175, 0x1f ;  /* 0x0000001f00af7802 */ /* 0x000fc40000000f00 */
[----:B------:R-:W-:Y:S02]  /*74e0*/  MOV R174, 0xffffffff ;  /* 0xffffffff00ae7802 */ /* 0x000fe40000000f00 */
[----:B------:R-:W-:Y:S02]  /*74f0*/  MOV R168, 0x7510 ;  /* 0x0000751000a87802 */ /* 0x000fe40000000f00 */
[----:B------:R-:W-:Y:S05]  /*7500*/  CALL.REL.NOINC `($__internal_137_$__cuda_sm70_shflsync_down_p) ;  /* 0x000002f000007944 */ /* 0x000fea0003c00000 */
[----:B------:R-:W-:Y:S01]  /*7510*/  FADD.FTZ R219, R171, R219 ;  /* 0x000000dbabdb7221 */ /* 0x000fe20000010000 */
[----:B------:R-:W-:Y:S01]  /*7520*/  MOV R175, 0x1f ;  /* 0x0000001f00af7802 */ /* 0x000fe20000000f00 */
[----:B-1----:R-:W-:Y:S01]  /*7530*/  FADD.FTZ R222, R222, R170 ;  /* 0x000000aadede7221 */ /* 0x002fe20000010000 */
[----:B------:R-:W-:Y:S01]  /*7540*/  HFMA2.MMA R170, -RZ, RZ, 0, 2.384185791015625e-07 ;  /* 0x00000004ffaa7435 */ /* 0x000fe200000001ff */
[----:B------:R-:W-:Y:S02]  /*7550*/  MOV R174, 0xffffffff ;  /* 0xffffffff00ae7802 */ /* 0x000fe40000000f00 */
[----:B------:R-:W-:Y:S02]  /*7560*/  MOV R169, R219 ;  /* 0x000000db00a97202 */ /* 0x000fe40000000f00 */
[----:B------:R-:W-:-:S02]  /*7570*/  MOV R168, 0x7590 ;  /* 0x0000759000a87802 */ /* 0x000fc40000000f00 */
[----:B------:R-:W-:Y:S05]  /*7580*/  CALL.REL.NOINC `($__internal_137_$__cuda_sm70_shflsync_down_p) ;  /* 0x0000027000007944 */ /* 0x000fea0003c00000 */
[----:B-1----:R-:W-:Y:S01]  /*7590*/  MOV R171, R170 ;  /* 0x000000aa00ab7202 */ /* 0x002fe20000000f00 */
[----:B------:R-:W-:Y:S01]  /*75a0*/  HFMA2.MMA R170, -RZ, RZ, 0, 2.384185791015625e-07 ;  /* 0x00000004ffaa7435 */ /* 0x000fe200000001ff */
[----:B------:R-:W-:Y:S01]  /*75b0*/  IMAD.MOV.U32 R169, RZ, RZ, R222 ;  /* 0x000000ffffa97224 */ /* 0x000fe200078e00de */
[----:B------:R-:W-:-:S02]  /*75c0*/  MOV R175, 0x1f ;  /* 0x0000001f00af7802 */ /* 0x000fc40000000f00 */
[----:B------:R-:W-:Y:S02]  /*75d0*/  MOV R174, 0xffffffff ;  /* 0xffffffff00ae7802 */ /* 0x000fe40000000f00 */
[----:B------:R-:W-:Y:S02]  /*75e0*/  MOV R168, 0x7600 ;  /* 0x0000760000a87802 */ /* 0x000fe40000000f00 */
[----:B------:R-:W-:Y:S05]  /*75f0*/  CALL.REL.NOINC `($__internal_137_$__cuda_sm70_shflsync_down_p) ;  /* 0x0000020000007944 */ /* 0x000fea0003c00000 */
[----:B------:R-:W-:Y:S01]  /*7600*/  FADD.FTZ R219, R171, R219 ;  /* 0x000000dbabdb7221 */ /* 0x000fe20000010000 */
[----:B------:R-:W-:Y:S01]  /*7610*/  MOV R175, 0x1f ;  /* 0x0000001f00af7802 */ /* 0x000fe20000000f00 */
[----:B-1----:R-:W-:Y:S01]  /*7620*/  FADD.FTZ R222, R222, R170 ;  /* 0x000000aadede7221 */ /* 0x002fe20000010000 */
[----:B------:R-:W-:Y:S01]  /*7630*/  HFMA2.MMA R170, -RZ, RZ, 0, 1.1920928955078125e-07 ;  /* 0x00000002ffaa7435 */ /* 0x000fe200000001ff */
[----:B------:R-:W-:Y:S02]  /*7640*/  MOV R174, 0xffffffff ;  /* 0xffffffff00ae7802 */ /* 0x000fe40000000f00 */
[----:B------:R-:W-:Y:S02]  /*7650*/  MOV R169, R219 ;  /* 0x000000db00a97202 */ /* 0x000fe40000000f00 */
[----:B------:R-:W-:-:S02]  /*7660*/  MOV R168, 0x7680 ;  /* 0x0000768000a87802 */ /* 0x000fc40000000f00 */
[----:B------:R-:W-:Y:S05]  /*7670*/  CALL.REL.NOINC `($__internal_137_$__cuda_sm70_shflsync_down_p) ;  /* 0x0000018000007944 */ /* 0x000fea0003c00000 */
[----:B-1----:R-:W-:Y:S01]  /*7680*/  MOV R171, R170 ;  /* 0x000000aa00ab7202 */ /* 0x002fe20000000f00 */
[----:B------:R-:W-:Y:S01]  /*7690*/  HFMA2.MMA R170, -RZ, RZ, 0, 1.1920928955078125e-07 ;  /* 0x00000002ffaa7435 */ /* 0x000fe200000001ff */
[----:B------:R-:W-:Y:S01]  /*76a0*/  MOV R169, R222 ;  /* 0x000000de00a97202 */ /* 0x000fe20000000f00 */
[----:B------:R-:W-:Y:S01]  /*76b0*/  IMAD.MOV.U32 R174, RZ, RZ, -0x1 ;  /* 0xffffffffffae7424 */ /* 0x000fe200078e00ff */
[----:B------:R-:W-:-:S02]  /*76c0*/  MOV R175, 0x1f ;  /* 0x0000001f00af7802 */ /* 0x000fc40000000f00 */
[----:B------:R-:W-:Y:S02]  /*76d0*/  MOV R168, 0x76f0 ;  /* 0x000076f000a87802 */ /* 0x000fe40000000f00 */
[----:B------:R-:W-:Y:S05]  /*76e0*/  CALL.REL.NOINC `($__internal_137_$__cuda_sm70_shflsync_down_p) ;  /* 0x0000011000007944 */ /* 0x000fea0003c00000 */
[----:B------:R-:W-:Y:S01]  /*76f0*/  FADD.FTZ R219, R171, R219 ;  /* 0x000000dbabdb7221 */ /* 0x000fe20000010000 */
[----:B------:R-:W-:Y:S01]  /*7700*/  MOV R175, 0x1f ;  /* 0x0000001f00af7802 */ /* 0x000fe20000000f00 */
[----:B-1----:R-:W-:Y:S01]  /*7710*/  FADD.FTZ R222, R222, R170 ;  /* 0x000000aadede7221 */ /* 0x002fe20000010000 */
[----:B------:R-:W-:Y:S01]  /*7720*/  HFMA2.MMA R170, -RZ, RZ, 0, 5.9604644775390625e-08 ;  /* 0x00000001ffaa7435 */ /* 0x000fe200000001ff */
[----:B------:R-:W-:Y:S02]  /*7730*/  MOV R174, 0xffffffff ;  /* 0xffffffff00ae7802 */ /* 0x000fe40000000f00 */
[----:B------:R-:W-:Y:S02]  /*7740*/  MOV R169, R219 ;  /* 0x000000db00a97202 */ /* 0x000fe40000000f00 */
[----:B------:R-:W-:Y:S02]  /*7750*/  MOV R168, 0x7770 ;  /* 0x0000777000a87802 */ /* 0x000fe40000000f00 */
[----:B------:R-:W-:Y:S05]  /*7760*/  CALL.REL.NOINC `($__internal_137_$__cuda_sm70_shflsync_down_p) ;  /* 0x0000009000007944 */ /* 0x000fea0003c00000 */
[----:B-1----:R-:W-:Y:S01]  /*7770*/  MOV R171, R170 ;  /* 0x000000aa00ab7202 */ /* 0x002fe20000000f00 */
[----:B------:R-:W-:Y:S01]  /*7780*/  HFMA2.MMA R170, -RZ, RZ, 0, 5.9604644775390625e-08 ;  /* 0x00000001ffaa7435 */ /* 0x000fe200000001ff */
[----:B------:R-:W-:-:S02]  /*7790*/  MOV R169, R222 ;  /* 0x000000de00a97202 */ /* 0x000fc40000000f00 */
[----:B------:R-:W-:Y:S02]  /*77a0*/  MOV R175, 0x1f ;  /* 0x0000001f00af7802 */ /* 0x000fe40000000f00 */
[----:B------:R-:W-:Y:S02]  /*77b0*/  MOV R174, 0xffffffff ;  /* 0xffffffff00ae7802 */ /* 0x000fe40000000f00 */
[----:B------:R-:W-:Y:S02]  /*77c0*/  MOV R168, 0x77e0 ;  /* 0x000077e000a87802 */ /* 0x000fe40000000f00 */
[----:B------:R-:W-:Y:S05]  /*77d0*/  CALL.REL.NOINC `($__internal_137_$__cuda_sm70_shflsync_down_p) ;  /* 0x0000002000007944 */ /* 0x000fea0003c00000 */
[----:B-1----:R-:W-:Y:S01]  /*77e0*/  MOV R169, R170 ;  /* 0x000000aa00a97202 */ /* 0x002fe20000000f00 */
[----:B------:R-:W-:Y:S05]  /*77f0*/  BRA `(.L_x_8229) ;  /* 0xffffb3d000007947 */ /* 0x000fea000383ffff */
        .weak           $__internal_137_$__cuda_sm70_shflsync_down_p
        .type           $__internal_137_$__cuda_sm70_shflsync_down_p,@function
        .size           $__internal_137_$__cuda_sm70_shflsync_down_p,(.L_x_11871 - $__internal_137_$__cuda_sm70_shflsync_down_p)
$__internal_137_$__cuda_sm70_shflsync_down_p:
[----:B------:R-:W-:Y:S04]  /*7800*/  WARPSYNC R174 ;  /* 0x000000ae00007348 */ /* 0x000fe80003800000 */
[----:B------:R0:W1:Y:S02]  /*7810*/  SHFL.DOWN PT, R170, R169, R170, R175 ;  /* 0x080000aaa9aa7389 */ /* 0x00006400000e00af */
[----:B0-----:R-:W-:-:S06]  /*7820*/  HFMA2.MMA R169, -RZ, RZ, 0, 0 ;  /* 0x00000000ffa97435 */ /* 0x001fcc00000001ff */
[----:B------:R-:W-:Y:S05]  /*7830*/  RET.REL.NODEC R168 `(_ZN10layer_norm13ln_bwd_kernelINS_13Kernel_traitsI6__halfS2_fS2_fjLj8192ELj1ELj1ELj8ELj16ENS_18Kernel_traits_baseILj8192ES2_S2_fS2_fjLj256EEEEELb1ELb1ELb1ELb0EEEvNS_9BwdParamsE) ;  /* 0xffff87c0a8007950 */ /* 0x000fea0003c3ffff */
.L_x_8230:
        /* <DEDUP_REMOVED lines=12> */
.L_x_11871:


//--------------------- .text._ZN10layer_norm22ln_bwd_finalize_kernelINS_22Kernel_traits_finalizeILj8192E6__halfS2_fS2_fjLb1ELj1024ELj4ENS_18Kernel_traits_baseILj8192ES2_S2_fS2_fjLj1024EEEEELb1ELb1EEEvNS_9BwdParamsE --------------------------
	.section	.text._ZN10layer_norm22ln_bwd_finalize_kernelINS_22Kernel_traits_finalizeILj8192E6__halfS2_fS2_fjLb1ELj1024ELj4ENS_18Kernel_traits_baseILj8192ES2_S2_fS2_fjLj1024EEEEELb1ELb1EEEvNS_9BwdParamsE,"ax",@progbits
	.sectioninfo	@"SHI_REGISTERS=32"
	.align	128
        .global         _ZN10layer_norm22ln_bwd_finalize_kernelINS_22Kernel_traits_finalizeILj8192E6__halfS2_fS2_fjLb1ELj1024ELj4ENS_18Kernel_traits_baseILj8192ES2_S2_fS2_fjLj1024EEEEELb1ELb1EEEvNS_9BwdParamsE
        .type           _ZN10layer_norm22ln_bwd_finalize_kernelINS_22Kernel_traits_finalizeILj8192E6__halfS2_fS2_fjLb1ELj1024ELj4ENS_18Kernel_traits_baseILj8192ES2_S2_fS2_fjLj1024EEEEELb1ELb1EEEvNS_9BwdParamsE,@function
        .size           _ZN10layer_norm22ln_bwd_finalize_kernelINS_22Kernel_traits_finalizeILj8192E6__halfS2_fS2_fjLb1ELj1024ELj4ENS_18Kernel_traits_baseILj8192ES2_S2_fS2_fjLj1024EEEEELb1ELb1EEEvNS_9BwdParamsE,(.L_x_11872 - _ZN10layer_norm22ln_bwd_finalize_kernelINS_22Kernel_traits_finalizeILj8192E6__halfS2_fS2_fjLb1ELj1024ELj4ENS_18Kernel_traits_baseILj8192ES2_S2_fS2_fjLj1024EEEEELb1ELb1EEEvNS_9BwdParamsE)
        .other          _ZN10layer_norm22ln_bwd_finalize_kernelINS_22Kernel_traits_finalizeILj8192E6__halfS2_fS2_fjLb1ELj1024ELj4ENS_18Kernel_traits_baseILj8192ES2_S2_fS2_fjLj1024EEEEELb1ELb1EEEvNS_9BwdParamsE,@"STO_CUDA_ENTRY STV_DEFAULT"
_ZN10layer_norm22ln_bwd_finalize_kernelINS_22Kernel_traits_finalizeILj8192E6__halfS2_fS2_fjLb1ELj1024ELj4ENS_18Kernel_traits_baseILj8192ES2_S2_fS2_fjLj1024EEEEELb1ELb1EEEvNS_9BwdParamsE:
.text._ZN10layer_norm22ln_bwd_finalize_kernelINS_22Kernel_traits_finalizeILj8192E6__halfS2_fS2_fjLb1ELj1024ELj4ENS_18Kernel_traits_baseILj8192ES2_S2_fS2_fjLj1024EEEEELb1ELb1EEEvNS_9BwdParamsE:
        /* <DEDUP_REMOVED lines=19> */
.L_x_8243:
        /* <DEDUP_REMOVED lines=32> */
.L_x_8235:
        /* <DEDUP_REMOVED lines=47> */
.L_x_8234:
[----:B------:R-:W-:Y:S05]  /*0620*/  BSYNC B1 ;  /* 0x0000000000017941 */ /* 0x000fea0003800000 */
.L_x_8233:
        /* <DEDUP_REMOVED lines=29> */
.L_x_8237:
[----:B------:R-:W-:Y:S05]  /*0800*/  BSYNC B1 ;  /* 0x0000000000017941 */ /* 0x000fea0003800000 */
.L_x_8236:
        /* <DEDUP_REMOVED lines=13> */
.L_x_8232:
[----:B------:R-:W-:Y:S05]  /*08e0*/  BSYNC B0 ;  /* 0x0000000000007941 */ /* 0x000fea0003800000 */
.L_x_8231:
        /* <DEDUP_REMOVED lines=12> */
.L_x_8244:
        /* <DEDUP_REMOVED lines=27> */
.L_x_8245:
        /* <DEDUP_REMOVED lines=9> */
.L_x_8238:
        /* <DEDUP_REMOVED lines=19> */
.L_x_8242:
[----:B------:R-:W-:Y:S05]  /*0d20*/  BSYNC B0 ;  /* 0x0000000000007941 */ /* 0x000fea0003800000 */
.L_x_8241:
[C---:B------:R-:W-:Y:S02]  /*0d30*/  ISETP.GT.U32.AND P1, PT, R4.reuse, -0x2001, PT ;  /* 0xffffdfff0400780c */ /* 0x040fe40003f24070 */
[----:B------:R-:W-:-:S02]  /*0d40*/  IADD3 R4, R4, 0x2000, RZ ;  /* 0x0000200004047810 */ /* 0x000fc40007ffe0ff */
[----:B------:R-:W-:-:S09]  /*0d50*/  IADD3 R5, R5, 0x1000, RZ ;  /* 0x0000100005057810 */ /* 0x000fd20007ffe0ff */
[----:B012---:R-:W-:Y:S05]  /*0d60*/  @P1 BRA `(.L_x_8243) ;  /* 0xfffff3c000001947 */ /* 0x007fea000383ffff */
[----:B------:R-:W-:Y:S05]  /*0d70*/  EXIT ;  /* 0x000000000000794d */ /* 0x000fea0003800000 */
.L_x_8239:
[----:B------:R-:W-:Y:S01]  /*0d80*/  HFMA2.MMA R14, -RZ, RZ, 0, 1.847743988037109375e-06 ;  /* 0x0000001fff0e7435 */ /* 0x000fe200000001ff */
[----:B---3--:R-:W-:Y:S01]  /*0d90*/  IMAD.MOV.U32 R18, RZ, RZ, R10 ;  /* 0x000000ffff127224 */ /* 0x008fe200078e000a */
[----:B------:R-:W-:Y:S01]  /*0da0*/  MOV R17, 0x1 ;  /* 0x0000000100117802 */ /* 0x000fe20000000f00 */
[----:B------:R-:W-:Y:S01]  /*0db0*/  IMAD.MOV.U32 R19, RZ, RZ, -0x1 ;  /* 0xffffffffff137424 */ /* 0x000fe200078e00ff */
[----:B------:R-:W-:Y:S02]  /*0dc0*/  MOV R8, 0xde0 ;  /* 0x00000de000087802 */ /* 0x000fe40000000f00 */
[----:B012---:R-:W-:Y:S05]  /*0dd0*/  CALL.REL.NOINC `($__internal_138_$__cuda_sm70_shflsync_bfly_p) ;  /* 0x0000059000007944 */ /* 0x007fea0003c00000 */
[----:B01----:R-:W-:Y:S05]  /*0de0*/  BRA `(.L_x_8244) ;  /* 0xfffffbc000007947 */ /* 0x003fea000383ffff */
.L_x_8240:
[----:B------:R-:W-:Y:S01]  /*0df0*/  HFMA2.MMA R14, -RZ, RZ, 0, 1.847743988037109375e-06 ;  /* 0x0000001fff0e7435 */ /* 0x000fe200000001ff */
[----:B------:R-:W-:Y:S01]  /*0e00*/  MOV R17, 0x2 ;  /* 0x0000000200117802 */ /* 0x000fe20000000f00 */
[----:B------:R-:W-:Y:S01]  /*0e10*/  IMAD.MOV.U32 R19, RZ, RZ, -0x1 ;  /* 0xffffffffff137424 */ /* 0x000fe200078e00ff */
[----:B------:R-:W-:-:S03]  /*0e20*/  MOV R8, 0xe40 ;  /* 0x00000e4000087802 */ /* 0x000fc60000000f00 */
[----:B0123--:R-:W-:Y:S05]  /*0e30*/  CALL.REL.NOINC `($__internal_138_$__cuda_sm70_shflsync_bfly_p) ;  /* 0x0000053000007944 */ /* 0x00ffea0003c00000 */
[----:B01----:R-:W-:Y:S01]  /*0e40*/  FADD.FTZ R18, R18, R14 ;  /* 0x0000000e12127221 */ /* 0x003fe20000010000 */
[----:B------:R-:W-:Y:S01]  /*0e50*/  HFMA2.MMA R14, -RZ, RZ, 0, 1.847743988037109375e-06 ;  /* 0x0000001fff0e7435 */ /* 0x000fe200000001ff */
[----:B------:R-:W-:Y:S01]  /*0e60*/  MOV R17, 0x4 ;  /* 0x0000000400117802 */ /* 0x000fe20000000f00 */
[----:B------:R-:W-:Y:S01]  /*0e70*/  IMAD.MOV.U32 R19, RZ, RZ, -0x1 ;  /* 0xffffffffff137424 */ /* 0x000fe200078e00ff */
[----:B------:R-:W-:-:S03]  /*0e80*/  MOV R8, 0xea0 ;  /* 0x00000ea000087802 */ /* 0x000fc60000000f00 */
[----:B------:R-:W-:Y:S05]  /*0e90*/  CALL.REL.NOINC `($__internal_138_$__cuda_sm70_shflsync_bfly_p) ;  /* 0x000004d000007944 */ /* 0x000fea0003c00000 */
[----:B01----:R-:W-:Y:S01]  /*0ea0*/  FADD.FTZ R18, R18, R14 ;  /* 0x0000000e12127221 */ /* 0x003fe20000010000 */
[----:B------:R-:W-:Y:S01]  /*0eb0*/  HFMA2.MMA R14, -RZ, RZ, 0, 1.847743988037109375e-06 ;  /* 0x0000001fff0e7435 */ /* 0x000fe200000001ff */
[----:B------:R-:W-:Y:S01]  /*0ec0*/  MOV R17, 0x8 ;  /* 0x0000000800117802 */ /* 0x000fe20000000f00 */
[----:B------:R-:W-:Y:S01]  /*0ed0*/  IMAD.MOV.U32 R19, RZ, RZ, -0x1 ;  /* 0xffffffffff137424 */ /* 0x000fe200078e00ff */
[----:B------:R-:W-:-:S03]  /*0ee0*/  MOV R8, 0xf00 ;  /* 0x00000f0000087802 */ /* 0x000fc60000000f00 */
[----:B------:R-:W-:Y:S05]  /*0ef0*/  CALL.REL.NOINC `($__internal_138_$__cuda_sm70_shflsync_bfly_p) ;  /* 0x0000047000007944 */ /* 0x000fea0003c00000 */
[----:B-1----:R-:W-:Y:S01]  /*0f00*/  FADD.FTZ R10, R18, R14 ;  /* 0x0000000e120a7221 */ /* 0x002fe20000010000 */
[----:B------:R-:W-:Y:S01]  /*0f10*/  HFMA2.MMA R14, -RZ, RZ, 0, 1.847743988037109375e-06 ;  /* 0x0000001fff0e7435 */ /* 0x000fe200000001ff */
[----:B0-----:R-:W-:Y:S01]  /*0f20*/  MOV R17, 0x10 ;  /* 0x0000001000117802 */ /* 0x001fe20000000f00 */
[----:B------:R-:W-:Y:S01]  /*0f30*/  IMAD.MOV.U32 R19, RZ, RZ, -0x1 ;  /* 0xffffffffff137424 */ /* 0x000fe200078e00ff */
[----:B------:R-:W-:-:S02]  /*0f40*/  MOV R8, 0xf70 ;  /* 0x00000f7000087802 */ /* 0x000fc40000000f00 */
[----:B------:R-:W-:Y:S02]  /*0f50*/  MOV R18, R10 ;  /* 0x0000000a00127202 */ /* 0x000fe40000000f00 */
[----:B------:R-:W-:Y:S05]  /*0f60*/  CALL.REL.NOINC `($__internal_138_$__cuda_sm70_shflsync_bfly_p) ;  /* 0x0000040000007944 */ /* 0x000fea0003c00000 */
[----:B0-----:R-:W-:Y:S01]  /*0f70*/  HFMA2.MMA R17, -RZ, RZ, 0, 5.9604644775390625e-08 ;  /* 0x00000001ff117435 */ /* 0x001fe200000001ff */
[----:B-1----:R-:W-:Y:S01]  /*0f80*/  MOV R13, R14 ;  /* 0x0000000e000d7202 */ /* 0x002fe20000000f00 */
[----:B------:R-:W-:Y:S01]  /*0f90*/  IMAD.MOV.U32 R18, RZ, RZ, R15 ;  /* 0x000000ffff127224 */ /* 0x000fe200078e000f */
[----:B------:R-:W-:Y:S01]  /*0fa0*/  MOV R14, 0x1f ;  /* 0x0000001f000e7802 */ /* 0x000fe20000000f00 */
[----:B------:R-:W-:Y:S01]  /*0fb0*/  IMAD.MOV.U32 R19, RZ, RZ, -0x1 ;  /* 0xffffffffff137424 */ /* 0x000fe200078e00ff */
[----:B------:R-:W-:Y:S02]  /*0fc0*/  MOV R8, 0xfe0 ;  /* 0x00000fe000087802 */ /* 0x000fe40000000f00 */
[----:B------:R-:W-:Y:S05]  /*0fd0*/  CALL.REL.NOINC `($__internal_138_$__cuda_sm70_shflsync_bfly_p) ;  /* 0x0000039000007944 */ /* 0x000fea0003c00000 */
[----:B0-----:R-:W-:Y:S01]  /*0fe0*/  HFMA2.MMA R17, -RZ, RZ, 0, 1.1920928955078125e-07 ;  /* 0x00000002ff117435 */ /* 0x001fe200000001ff */
[----:B-1----:R-:W-:Y:S01]  /*0ff0*/  FADD.FTZ R18, R15, R14 ;  /* 0x0000000e0f127221 */ /* 0x002fe20000010000 */
[----:B------:R-:W-:Y:S01]  /*1000*/  MOV R14, 0x1f ;  /* 0x0000001f000e7802 */ /* 0x000fe20000000f00 */
[----:B------:R-:W-:Y:S01]  /*1010*/  IMAD.MOV.U32 R19, RZ, RZ, -0x1 ;  /* 0xffffffffff137424 */ /* 0x000fe200078e00ff */
[----:B------:R-:W-:Y:S02]  /*1020*/  MOV R8, 0x1040 ;  /* 0x0000104000087802 */ /* 0x000fe40000000f00 */
[----:B------:R-:W-:Y:S05]  /*1030*/  CALL.REL.NOINC `($__internal_138_$__cuda_sm70_shflsync_bfly_p) ;  /* 0x0000033000007944 */ /* 0x000fea0003c00000 */
[----:B0-----:R-:W-:Y:S01]  /*1040*/  HFMA2.MMA R17, -RZ, RZ, 0, 2.384185791015625e-07 ;  /* 0x00000004ff117435 */ /* 0x001fe200000001ff */
[----:B-1----:R-:W-:Y:S01]  /*1050*/  FADD.FTZ R18, R18, R14 ;  /* 0x0000000e12127221 */ /* 0x002fe20000010000 */
[----:B------:R-:W-:Y:S01]  /*1060*/  MOV R14, 0x1f ;  /* 0x0000001f000e7802 */ /* 0x000fe20000000f00 */
[----:B------:R-:W-:Y:S01]  /*1070*/  IMAD.MOV.U32 R19, RZ, RZ, -0x1 ;  /* 0xffffffffff137424 */ /* 0x000fe200078e00ff */
[----:B------:R-:W-:-:S02]  /*1080*/  MOV R8, 0x10a0 ;  /* 0x000010a000087802 */ /* 0x000fc40000000f00 */
[----:B------:R-:W-:Y:S05]  /*1090*/  CALL.REL.NOINC `($__internal_138_$__cuda_sm70_shflsync_bfly_p) ;  /* 0x000002d000007944 */ /* 0x000fea0003c00000 */
[----:B0-----:R-:W-:Y:S01]  /*10a0*/  HFMA2.MMA R17, -RZ, RZ, 0, 4.76837158203125e-07 ;  /* 0x00000008ff117435 */ /* 0x001fe200000001ff */
[----:B-1----:R-:W-:Y:S01]  /*10b0*/  FADD.FTZ R18, R18, R14 ;  /* 0x0000000e12127221 */ /* 0x002fe20000010000 */
[----:B------:R-:W-:Y:S01]  /*10c0*/  MOV R14, 0x1f ;  /* 0x0000001f000e7802 */ /* 0x000fe20000000f00 */
[----:B------:R-:W-:Y:S01]  /*10d0*/  IMAD.MOV.U32 R19, RZ, RZ, -0x1 ;  /* 0xffffffffff137424 */ /* 0x000fe200078e00ff */
[----:B------:R-:W-:-:S02]  /*10e0*/  MOV R8, 0x1100 ;  /* 0x0000110000087802 */ /* 0x000fc40000000f00 */
[----:B------:R-:W-:Y:S05]  /*10f0*/  CALL.REL.NOINC `($__internal_138_$__cuda_sm70_shflsync_bfly_p) ;  /* 0x0000027000007944 */ /* 0x000fea0003c00000 */
[----:B-1----:R-:W-:Y:S01]  /*1100*/  FADD.FTZ R12, R18, R14 ;  /* 0x0000000e120c7221 */ /* 0x002fe20000010000 */
[----:B0-----:R-:W-:Y:S01]  /*1110*/  HFMA2.MMA R17, -RZ, RZ, 0, 9.5367431640625e-07 ;  /* 0x00000010ff117435 */ /* 0x001fe200000001ff */
[----:B------:R-:W-:Y:S01]  /*1120*/  MOV R14, 0x1f ;  /* 0x0000001f000e7802 */ /* 0x000fe20000000f00 */
[----:B------:R-:W-:Y:S01]  /*1130*/  IMAD.MOV.U32 R19, RZ, RZ, -0x1 ;  /* 0xffffffffff137424 */ /* 0x000fe200078e00ff */
[----:B------:R-:W-:-:S02]  /*1140*/  MOV R8, 0x1170 ;  /* 0x0000117000087802 */ /* 0x000fc40000000f00 */
[----:B------:R-:W-:Y:S02]  /*1150*/  MOV R18, R12 ;  /* 0x0000000c00127202 */ /* 0x000fe40000000f00 */
[----:B------:R-:W-:Y:S05]  /*1160*/  CALL.REL.NOINC `($__internal_138_$__cuda_sm70_shflsync_bfly_p) ;  /* 0x0000020000007944 */ /* 0x000fea0003c00000 */
[----:B-1----:R-:W-:Y:S01]  /*1170*/  MOV R15, R14 ;  /* 0x0000000e000f7202 */ /* 0x002fe20000000f00 */
[----:B------:R-:W-:Y:S01]  /*1180*/  HFMA2.MMA R14, -RZ, RZ, 0, 1.847743988037109375e-06 ;  /* 0x0000001fff0e7435 */ /* 0x000fe200000001ff */
[----:B0-----:R-:W-:Y:S01]  /*1190*/  MOV R18, R11 ;  /* 0x0000000b00127202 */ /* 0x001fe20000000f00 */
[----:B------:R-:W-:Y:S01]  /*11a0*/  IMAD.MOV.U32 R17, RZ, RZ, 0x1 ;  /* 0x00000001ff117424 */ /* 0x000fe200078e00ff */
[----:B------:R-:W-:Y:S02]  /*11b0*/  MOV R19, 0xffffffff ;  /* 0xffffffff00137802 */ /* 0x000fe40000000f00 */
[----:B------:R-:W-:Y:S02]  /*11c0*/  MOV R8, 0x11e0 ;  /* 0x000011e000087802 */ /* 0x000fe40000000f00 */
[----:B------:R-:W-:Y:S05]  /*11d0*/  CALL.REL.NOINC `($__internal_138_$__cuda_sm70_shflsync_bfly_p) ;  /* 0x0000019000007944 */ /* 0x000fea0003c00000 */
[----:B0-----:R-:W-:Y:S01]  /*11e0*/  HFMA2.MMA R17, -RZ, RZ, 0, 1.1920928955078125e-07 ;  /* 0x00000002ff117435 */ /* 0x001fe200000001ff */
[----:B-1----:R-:W-:Y:S01]  /*11f0*/  FADD.FTZ R18, R11, R14 ;  /* 0x0000000e0b127221 */ /* 0x002fe20000010000 */
[----:B------:R-:W-:Y:S01]  /*1200*/  MOV R19, 0xffffffff ;  /* 0xffffffff00137802 */ /* 0x000fe20000000f00 */
[----:B------:R-:W-:Y:S01]  /*1210*/  IMAD.MOV.U32 R14, RZ, RZ, 0x1f ;  /* 0x0000001fff0e7424 */ /* 0x000fe200078e00ff */
[----:B------:R-:W-:-:S02]  /*1220*/  MOV R8, 0x1240 ;  /* 0x0000124000087802 */ /* 0x000fc40000000f00 */
        /* <DEDUP_REMOVED lines=9> */
[----:B------:R-:W-:-:S02]  /*12c0*/  MOV R14, 0x1f ;  /* 0x0000001f000e7802 */ /* 0x000fc40000000f00 */
[----:B------:R-:W-:Y:S02]  /*12d0*/  MOV R19, 0xffffffff ;  /* 0xffffffff00137802 */ /* 0x000fe40000000f00 */
[----:B------:R-:W-:Y:S02]  /*12e0*/  MOV R8, 0x1300 ;  /* 0x0000130000087802 */ /* 0x000fe40000000f00 */
[----:B------:R-:W-:Y:S05]  /*12f0*/  CALL.REL.NOINC `($__internal_138_$__cuda_sm70_shflsync_bfly_p) ;  /* 0x0000007000007944 */ /* 0x000fea0003c00000 */
[----:B01----:R-:W-:Y:S01]  /*1300*/  FADD.FTZ R18, R18, R14 ;  /* 0x0000000e12127221 */ /* 0x003fe20000010000 */
[----:B------:R-:W-:Y:S01]  /*1310*/  HFMA2.MMA R14, -RZ, RZ, 0, 1.847743988037109375e-06 ;  /* 0x0000001fff0e7435 */ /* 0x000fe200000001ff */
[----:B------:R-:W-:Y:S01]  /*1320*/  IMAD.MOV.U32 R17, RZ, RZ, 0x10 ;  /* 0x00000010ff117424 */ /* 0x000fe200078e00ff */
[----:B------:R-:W-:Y:S02]  /*1330*/  MOV R19, 0xffffffff ;  /* 0xffffffff00137802 */ /* 0x000fe40000000f00 */
[----:B------:R-:W-:Y:S02]  /*1340*/  MOV R8, 0x1360 ;  /* 0x0000136000087802 */ /* 0x000fe40000000f00 */
[----:B------:R-:W-:Y:S05]  /*1350*/  CALL.REL.NOINC `($__internal_138_$__cuda_sm70_shflsync_bfly_p) ;  /* 0x0000001000007944 */ /* 0x000fea0003c00000 */
[----:B01----:R-:W-:Y:S05]  /*1360*/  BRA `(.L_x_8245) ;  /* 0xfffff7f000007947 */ /* 0x003fea000383ffff */
        .weak           $__internal_138_$__cuda_sm70_shflsync_bfly_p
        .type           $__internal_138_$__cuda_sm70_shflsync_bfly_p,@function
        .size           $__internal_138_$__cuda_sm70_shflsync_bfly_p,(.L_x_11872 - $__internal_138_$__cuda_sm70_shflsync_bfly_p)
$__internal_138_$__cuda_sm70_shflsync_bfly_p:
[----:B------:R-:W-:Y:S01]  /*1370*/  HFMA2.MMA R9, -RZ, RZ, 0, 0 ;  /* 0x00000000ff097435 */ /* 0x000fe200000001ff */
[----:B------:R-:W-:Y:S04]  /*1380*/  WARPSYNC R19 ;  /* 0x0000001300007348 */ /* 0x000fe80003800000 */
[----:B------:R0:W1:Y:S01]  /*1390*/  SHFL.BFLY PT, R14, R18, R17, R14 ;  /* 0x0c000011120e7389 */ /* 0x00006200000e000e */
[----:B------:R-:W-:Y:S05]  /*13a0*/  RET.REL.NODEC R8 `(_ZN10layer_norm22ln_bwd_finalize_kernelINS_22Kernel_traits_finalizeILj8192E6__halfS2_fS2_fjLb1ELj1024ELj4ENS_18Kernel_traits_baseILj8192ES2_S2_fS2_fjLj1024EEEEELb1ELb1EEEvNS_9BwdParamsE) ;  /* 0xffffec5008007950 */ /* 0x000fea0003c3ffff */
.L_x_8246:
        /* <DEDUP_REMOVED lines=13> */
.L_x_11872:


//--------------------- .text._ZN10layer_norm13ln_bwd_kernelINS_13Kernel_traitsI6__halfS2_fS2_fjLj8192ELj1ELj1ELj8ELj16ENS_18Kernel_traits_baseILj8192ES2_S2_fS2_fjLj256EEEEELb1ELb1ELb1ELb1EEEvNS_9BwdParamsE --------------------------
	.section	.text._ZN10layer_norm13ln_bwd_kernelINS_13Kernel_traitsI6__halfS2_fS2_fjLj8192ELj1ELj1ELj8ELj16ENS_18Kernel_traits_baseILj8192ES2_S2_fS2_fjLj256EEEEELb1ELb1ELb1ELb1EEEvNS_9BwdParamsE,"ax",@progbits
	.sectioninfo	@"SHI_REGISTERS=255"
	.align	128
        .global         _ZN10layer_norm13ln_bwd_kernelINS_13Kernel_traitsI6__halfS2_fS2_fjLj8192ELj1ELj1ELj8ELj16ENS_18Kernel_traits_baseILj8192ES2_S2_fS2_fjLj256EEEEELb1ELb1ELb1ELb1EEEvNS_9BwdParamsE
        .type           _ZN10layer_norm13ln_bwd_kernelINS_13Kernel_traitsI6__halfS2_fS2_fjLj8192ELj1ELj1ELj8ELj16ENS_18Kernel_traits_baseILj8192ES2_S2_fS2_fjLj256EEEEELb1ELb1ELb1ELb1EEEvNS_9BwdParamsE,@function
        .size           _ZN10layer_norm13ln_bwd_kernelINS_13Kernel_traitsI6__halfS2_fS2_fjLj8192ELj1ELj1ELj8ELj16ENS_18Kernel_traits_baseILj8192ES2_S2_fS2_fjLj256EEEEELb1ELb1ELb1ELb1EEEvNS_9BwdParamsE,(.L_x_11873 - _ZN10layer_norm13ln_bwd_kernelINS_13Kernel_traitsI6__halfS2_fS2_fjLj8192ELj1ELj1ELj8ELj16ENS_18Kernel_traits_baseILj8192ES2_S2_fS2_fjLj256EEEEELb1ELb1ELb1ELb1EEEvNS_9BwdParamsE)
        .other          _ZN10layer_norm13ln_bwd_kernelINS_13Kernel_traitsI6__halfS2_fS2_fjLj8192ELj1ELj1ELj8ELj16ENS_18Kernel_traits_baseILj8192ES2_S2_fS2_fjLj256EEEEELb1ELb1ELb1ELb1EEEvNS_9BwdParamsE,@"STO_CUDA_ENTRY STV_DEFAULT"
_ZN10layer_norm13ln_bwd_kernelINS_13Kernel_traitsI6__halfS2_fS2_fjLj8192ELj1ELj1ELj8ELj16ENS_18Kernel_traits_baseILj8192ES2_S2_fS2_fjLj256EEEEELb1ELb1ELb1ELb1EEEvNS_9BwdParamsE:
.text._ZN10layer_norm13ln_bwd_kernelINS_13Kernel_traitsI6__halfS2_fS2_fjLj8192ELj1ELj1ELj8ELj16ENS_18Kernel_traits_baseILj8192ES2_S2_fS2_fjLj256EEEEELb1ELb1ELb1ELb1EEEvNS_9BwdParamsE:
        /* <DEDUP_REMOVED lines=66> */
.L_x_8247:
        /* <DEDUP_REMOVED lines=70> */
[----:B---3--:R-:W-:-:S03]  /*0880*/  HADD2.F32 R4, -RZ, R8.H0_H0 ;  /* 0x20000008ff047230 */ /* 0x008fc60000004100 */
        /* <DEDUP_REMOVED lines=15> */
[----:B----4-:R-:W-:-:S03]  /*0980*/  HADD2.F32 R2, -RZ, R12.H0_H0 ;  /* 0x2000000cff027230 */ /* 0x010fc60000004100 */
        /* <DEDUP_REMOVED lines=31> */
[----:B------:R2:W-:Y:S02]  /*0b80*/  STL [R1+0xc], R2 ;  /* 0x00000c0201007387 */ /* 0x0005e40000100800 */
.L_x_8388:
[----:B------:R-:W-:-:S05]  /*0b90*/  MOV R184, 0x4 ;  /* 0x0000000400b87802 */ /* 0x000fca0000000f00 */
        /* <DEDUP_REMOVED lines=40> */
[----:B------:R2:W5:Y:S01]  /*0e20*/  @P0 LDG.E.128 R40, [R22.64+0x10] ;  /* 0x0000100416280981 */ /* 0x000562000c1e1d00 */
[----:B-1----:R-:W-:Y:S01]  /*0e30*/  MOV R192, RZ ;  /* 0x000000ff00c07202 */ /* 0x002fe20000000f00 */
[----:B0-----:R-:W-:Y:S01]  /*0e40*/  HFMA2.MMA R19, -RZ, RZ, 0, 4.76837158203125e-07 ;  /* 0x00000008ff137435 */ /* 0x001fe200000001ff */
[----:B------:R-:W-:-:S04]  /*0e50*/  @P1 LEA.HI.SX32 R192, R21, R250, 0x1d ;  /* 0x000000fa15c01211 */ /* 0x000fc800078feaff */
[C---:B------:R-:W-:Y:S02]  /*0e60*/  IADD3 R20, R192.reuse, 0x200, RZ ;  /* 0x00000200c0147810 */ /* 0x040fe40007ffe0ff */
[C---:B------:R-:W-:Y:S02]  /*0e70*/  IADD3 R18, R192.reuse, 0x300, RZ ;  /* 0x00000300c0127810 */ /* 0x040fe40007ffe0ff */
[C---:B--2---:R-:W-:Y:S01]  /*0e80*/  IADD3 R22, R192.reuse, 0x100, RZ ;  /* 0x00000100c0167810 */ /* 0x044fe20007ffe0ff */
        /* <DEDUP_REMOVED lines=9> */
[----:B------:R-:W-:Y:S01]  /*0f20*/  MOV R189, RZ ;  /* 0x000000ff00bd7202 */ /* 0x000fe20000000f00 */
[----:B------:R-:W-:Y:S05]  /*0f30*/  BRA `(.L_x_8251) ;  /* 0x0000171000007947 */ /* 0x000fea0003800000 */
.L_x_8250:
        /* <DEDUP_REMOVED lines=10> */
[----:B------:R-:W-:Y:S02]  /*0fe0*/  MOV R225, 0x10 ;  /* 0x0000001000e17802 */ /* 0x000fe40000000f00 */
        /* <DEDUP_REMOVED lines=25> */
[----:B------:R-:W-:Y:S01]  /*1180*/  HFMA2.MMA R6, -RZ, RZ, 0, 0 ;  /* 0x00000000ff067435 */ /* 0x000fe200000001ff */
[----:B------:R0:W5:Y:S04]  /*1190*/  @P0 LDG.E.128 R44, [R22.64] ;  /* 0x00000004162c0981 */ /* 0x000168000c1e1d00 */
[----:B------:R0:W5:Y:S01]  /*11a0*/  @P0 LDG.E.128 R40, [R22.64+0x10] ;  /* 0x0000100416280981 */ /* 0x000162000c1e1d00 */
[----:B------:R-:W-:-:S02]  /*11b0*/  @P1 LEA.HI.SX32 R6, R7, R250, 0x1d ;  /* 0x000000fa07061211 */ /* 0x000fc400078feaff */
[----:B------:R-:W0:Y:S01]  /*11c0*/  LDC.U8 R250, c[0x0][0x1f0] ;  /* 0x00007c00fffa7b82 */ /* 0x000e220000000000 */
        /* <DEDUP_REMOVED lines=30> */
[----:B------:R-:W-:Y:S02]  /*13b0*/  MOV R16, 0x8 ;  /* 0x0000000800107802 */ /* 0x000fe40000000f00 */
[C---:B------:R-:W-:Y:S01]  /*13c0*/  IADD3 R7, R6.reuse, 0x300, RZ ;  /* 0x0000030006077810 */ /* 0x040fe20007ffe0ff */
[----:B------:R-:W-:Y:S01]  /*13d0*/  FADD.FTZ R10, -R5, R10 ;  /* 0x0000000a050a7221 */ /* 0x000fe20000010100 */
[C---:B------:R-:W-:Y:S01]  /*13e0*/  IADD3 R22, R6.reuse, 0x100, RZ ;  /* 0x0000010006167810 */ /* 0x040fe20007ffe0ff */
[CC--:B------:R-:W-:Y:S01]  /*13f0*/  IMAD.WIDE.U32 R192, R6.reuse, R16.reuse, c[0x0][0x190] ;  /* 0x0000640006c07625 */ /* 0x0c0fe200078e0010 */
[----:B------:R-:W-:Y:S01]  /*1400*/  IADD3 R20, R6, 0x200, RZ ;  /* 0x0000020006147810 */ /* 0x000fe20007ffe0ff */
[----:B0-----:R-:W-:Y:S02]  /*1410*/  HADD2.F32 R0, -RZ, R15.H1_H1 ;  /* 0x3000000fff007230 */ /* 0x001fe40000004100 */
[----:B------:R-:W-:Y:S01]  /*1420*/  IMAD.WIDE.U32 R6, R7, R16, c[0x0][0x190] ;  /* 0x0000640007067625 */ /* 0x000fe200078e0010 */
[--C-:B------:R-:W-:Y:S01]  /*1430*/  HADD2.F32 R241, -RZ, R13.reuse.H0_H0 ;  /* 0x2000000dfff17230 */ /* 0x100fe20000004100 */
[----:B------:R-:W5:Y:S01]  /*1440*/  LDG.E.64 R192, [R192.64] ;  /* 0x00000004c0c07981 */ /* 0x000f62000c1e1b00 */
[--C-:B------:R-:W-:Y:S01]  /*1450*/  HADD2.F32 R231, -RZ, R12.reuse.H0_H0 ;  /* 0x2000000cffe77230 */ /* 0x100fe20000004100 */
[----:B------:R-:W-:Y:S01]  /*1460*/  FADD.FTZ R190, -R5, R190 ;  /* 0x000000be05be7221 */ /* 0x000fe20000010100 */
[----:B------:R-:W-:Y:S01]  /*1470*/  HADD2.F32 R243, -RZ, R12.H1_H1 ;  /* 0x3000000cfff37230 */ /* 0x000fe20000004100 */
[----:B------:R-:W-:Y:S01]  /*1480*/  FMUL.FTZ R242, R2, R10 ;  /* 0x0000000a02f27220 */ /* 0x000fe20000410000 */
[----:B------:R0:W5:Y:S01]  /*1490*/  LDG.E.64 R18, [R6.64] ;  /* 0x0000000406127981 */ /* 0x000162000c1e1b00 */
[----:B------:R-:W-:Y:S01]  /*14a0*/  IMAD.WIDE.U32 R22, R22, R16, c[0x0][0x190] ;  /* 0x0000640016167625 */ /* 0x000fe200078e0010 */
[----:B------:R-:W-:-:S02]  /*14b0*/  HADD2.F32 R239, -RZ, R13.H1_H1 ;  /* 0x3000000dffef7230 */ /* 0x000fc40000004100 */
[--C-:B------:R-:W-:Y:S01]  /*14c0*/  HADD2.F32 R237, -RZ, R14.reuse.H0_H0 ;  /* 0x2000000effed7230 */ /* 0x100fe20000004100 */
[----:B------:R-:W-:Y:S01]  /*14d0*/  IMAD.WIDE.U32 R20, R20, R16, c[0x0][0x190] ;  /* 0x0000640014147625 */ /* 0x000fe200078e0010 */
[----:B------:R-:W-:Y:S01]  /*14e0*/  HADD2.F32 R235, -RZ, R14.H1_H1 ;  /* 0x3000000effeb7230 */ /* 0x000fe20000004100 */
[----:B------:R-:W5:Y:S01]  /*14f0*/  LDG.E.64 R22, [R22.64] ;  /* 0x0000000416167981 */ /* 0x000f62000c1e1b00 */
[----:B------:R-:W-:Y:S01]  /*1500*/  HADD2.F32 R233, -RZ, R15.H0_H0 ;  /* 0x2000000fffe97230 */ /* 0x000fe20000004100 */
[C---:B------:R-:W-:Y:S02]  /*1510*/  FADD.FTZ R8, -R5.reuse, R8 ;  /* 0x0000000805087221 */ /* 0x040fe40000010100 */
[C---:B------:R-:W-:Y:S01]  /*1520*/  FADD.FTZ R9, -R5.reuse, R9 ;  /* 0x0000000905097221 */ /* 0x040fe20000010100 */
[----:B------:R-:W5:Y:S01]  /*1530*/  LDG.E.64 R20, [R20.64] ;  /* 0x0000000414147981 */ /* 0x000f62000c1e1b00 */
[C---:B------:R-:W-:Y:S02]  /*1540*/  FADD.FTZ R11, -R5.reuse, R11 ;  /* 0x0000000b050b7221 */ /* 0x040fe40000010100 */
[----:B------:R-:W-:-:S02]  /*1550*/  FADD.FTZ R238, -R5, R184 ;  /* 0x000000b805ee7221 */ /* 0x000fc40000010100 */
[C---:B------:R-:W-:Y:S02]  /*1560*/  FADD.FTZ R189, -R5.reuse, R189 ;  /* 0x000000bd05bd7221 */ /* 0x040fe40000010100 */
[C---:B------:R-:W-:Y:S02]  /*1570*/  FADD.FTZ R191, -R5.reuse, R191 ;  /* 0x000000bf05bf7221 */ /* 0x040fe40000010100 */
[C---:B------:R-:W-:Y:S02]  /*1580*/  FADD.FTZ R196, -R5.reuse, R196 ;  /* 0x000000c405c47221 */ /* 0x040fe40000010100 */
[C---:B0-----:R-:W-:Y:S02]  /*1590*/  FADD.FTZ R6, -R5.reuse, R197 ;  /* 0x000000c505067221 */ /* 0x041fe40000010100 */
[C---:B------:R-:W-:Y:S02]  /*15a0*/  FADD.FTZ R198, -R5.reuse, R198 ;  /* 0x000000c605c67221 */ /* 0x040fe40000010100 */
[----:B------:R-:W-:-:S02]  /*15b0*/  FADD.FTZ R199, -R5, R199 ;  /* 0x000000c705c77221 */ /* 0x000fc40000010100 */
[C---:B------:R-:W-:Y:S01]  /*15c0*/  FADD.FTZ R200, -R5.reuse, R200 ;  /* 0x000000c805c87221 */ /* 0x040fe20000010100 */
[--C-:B------:R-:W-:Y:S01]  /*15d0*/  HADD2.F32 R95, -RZ, R223.reuse.H0_H0 ;  /* 0x200000dfff5f7230 */ /* 0x100fe20000004100 */
[C---:B------:R-:W-:Y:S01]  /*15e0*/  FADD.FTZ R201, -R5.reuse, R201 ;  /* 0x000000c905c97221 */ /* 0x040fe20000010100 */
[----:B------:R-:W-:Y:S01]  /*15f0*/  HADD2.F32 R252, -RZ, R223.H1_H1 ;  /* 0x300000dffffc7230 */ /* 0x000fe20000004100 */
[C---:B------:R-:W-:Y:S01]  /*1600*/  FADD.FTZ R195, -R5.reuse, R202 ;  /* 0x000000ca05c37221 */ /* 0x040fe20000010100 */
[----:B------:R-:W-:Y:S01]  /*1610*/  MOV R223, R0 ;  /* 0x0000000000df7202 */ /* 0x000fe20000000f00 */
        /* <DEDUP_REMOVED lines=13> */
[--C-:B------:R-:W-:Y:S01]  /*16f0*/  HADD2.F32 R249, -RZ, R221.reuse.H0_H0 ;  /* 0x200000ddfff97230 */ /* 0x100fe20000004100 */
[----:B------:R-:W4:Y:S01]  /*1700*/  LDL R5, [R1+0x88] ;  /* 0x0000880001057983 */ /* 0x000f220000100800 */
[----:B------:R-:W-:Y:S01]  /*1710*/  HADD2.F32 R209, -RZ, R221.H1_H1 ;  /* 0x300000ddffd17230 */ /* 0x000fe20000004100 */
[----:B------:R-:W-:Y:S01]  /*1720*/  FFMA.FTZ R58, R242, R241, R58 ;  /* 0x000000f1f23a7223 */ /* 0x000fe2000001003a */
[--C-:B------:R-:W-:Y:S01]  /*1730*/  HADD2.F32 R90, -RZ, R226.reuse.H0_H0 ;  /* 0x200000e2ff5a7230 */ /* 0x100fe20000004100 */
[----:B------:R-:W-:Y:S01]  /*1740*/  FADD.FTZ R150, R150, R241 ;  /* 0x000000f196967221 */ /* 0x000fe20000010000 */
[----:B------:R-:W-:Y:S01]  /*1750*/  HADD2.F32 R89, -RZ, R226.H1_H1 ;  /* 0x300000e2ff597230 */ /* 0x000fe20000004100 */
[----:B------:R-:W4:Y:S01]  /*1760*/  LDL R221, [R1+0x6c] ;  /* 0x00006c0001dd7983 */ /* 0x000f220000100800 */
[--C-:B------:R-:W-:Y:S01]  /*1770*/  HADD2.F32 R88, -RZ, R227.reuse.H0_H0 ;  /* 0x200000e3ff587230 */ /* 0x100fe20000004100 */
[C---:B------:R-:W-:Y:S01]  /*1780*/  FMUL.FTZ R226, R2.reuse, R190 ;  /* 0x000000be02e27220 */ /* 0x040fe20000410000 */
[----:B------:R-:W-:Y:S01]  /*1790*/  HADD2.F32 R0, -RZ, R227.H1_H1 ;  /* 0x300000e3ff007230 */ /* 0x000fe20000004100 */
[----:B------:R-:W4:Y:S04]  /*17a0*/  LDL R190, [R1+0x64] ;  /* 0x0000640001be7983 */ /* 0x000f280000100800 */
[----:B------:R-:W4:Y:S01]  /*17b0*/  LDL R227, [R1+0x74] ;  /* 0x0000740001e37983 */ /* 0x000f220000100800 */
[----:B------:R-:W-:-:S02]  /*17c0*/  FMUL.FTZ R238, R2, R238 ;  /* 0x000000ee02ee7220 */ /* 0x000fc40000410000 */
[C---:B------:R-:W-:Y:S01]  /*17d0*/  FMUL.FTZ R244, R2.reuse, R9 ;  /* 0x0000000902f47220 */ /* 0x040fe20000410000 */
[--C-:B------:R-:W-:Y:S01]  /*17e0*/  HADD2.F32 R206, -RZ, R219.reuse.H0_H0 ;  /* 0x200000dbffce7230 */ /* 0x100fe20000004100 */
[----:B------:R-:W-:Y:S01]  /*17f0*/  FMUL.FTZ R240, R2, R11 ;  /* 0x0000000b02f07220 */ /* 0x000fe20000410000 */
[----:B------:R-:W-:Y:S01]  /*1800*/  HADD2.F32 R205, -RZ, R219.H1_H1 ;  /* 0x300000dbffcd7230 */ /* 0x000fe20000004100 */
        /* <DEDUP_REMOVED lines=15> */
[--C-:B------:R-:W-:Y:S01]  /*1900*/  HADD2.F32 R202, -RZ, R217.reuse.H0_H0 ;  /* 0x200000d9ffca7230 */ /* 0x100fe20000004100 */
[C---:B------:R-:W-:Y:S01]  /*1910*/  FMUL.FTZ R197, R2.reuse, R8 ;  /* 0x0000000802c57220 */ /* 0x040fe20000410000 */
[----:B------:R-:W-:Y:S01]  /*1920*/  HADD2.F32 R184, -RZ, R216.H1_H1 ;  /* 0x300000d8ffb87230 */ /* 0x000fe20000004100 */
[----:B------:R-:W-:Y:S01]  /*1930*/  FMUL.FTZ R228, R2, R189 ;  /* 0x000000bd02e47220 */ /* 0x000fe20000410000 */
[----:B------:R-:W-:Y:S01]  /*1940*/  HADD2.F32 R217, -RZ, R217.H1_H1 ;  /* 0x300000d9ffd97230 */ /* 0x000fe20000004100 */
[----:B------:R-:W-:Y:S02]  /*1950*/  FFMA.FTZ R56, R197, R231, R56 ;  /* 0x000000e7c5387223 */ /* 0x000fe40000010038 */
[----:B------:R-:W-:Y:S02]  /*1960*/  FADD.FTZ R148, R148, R231 ;  /* 0x000000e794947221 */ /* 0x000fe40000010000 */
[----:B------:R-:W-:-:S02]  /*1970*/  FADD.FTZ R145, R145, R235 ;  /* 0x000000eb91917221 */ /* 0x000fc40000010000 */
[----:B------:R-:W-:Y:S02]  /*1980*/  FFMA.FTZ R61, R236, R235, R61 ;  /* 0x000000ebec3d7223 */ /* 0x000fe4000001003d */
[----:B------:R-:W-:Y:S02]  /*1990*/  FADD.FTZ R147, R147, R223 ;  /* 0x000000df93937221 */ /* 0x000fe40000010000 */
[----:B------:R-:W-:Y:S01]  /*19a0*/  FFMA.FTZ R63, R232, R223, R63 ;  /* 0x000000dfe83f7223 */ /* 0x000fe2000001003f */
[----:B------:R-:W-:Y:S01]  /*19b0*/  HADD2.F32 R229, -RZ, R216.H0_H0 ;  /* 0x200000d8ffe57230 */ /* 0x000fe20000004100 */
[----:B------:R-:W-:Y:S01]  /*19c0*/  FFMA.FTZ R65, R228, R184, R65 ;  /* 0x000000b8e4417223 */ /* 0x000fe20000010041 */
[--C-:B------:R-:W-:Y:S01]  /*19d0*/  HADD2.F32 R203, -RZ, R218.reuse.H1_H1 ;  /* 0x300000daffcb7230 */ /* 0x100fe20000004100 */
[----:B------:R-:W-:Y:S01]  /*19e0*/  FADD.FTZ R141, R141, R184 ;  /* 0x000000b88d8d7221 */ /* 0x000fe20000010000 */
[----:B------:R-:W-:Y:S01]  /*19f0*/  HADD2.F32 R204, -RZ, R218.H0_H0 ;  /* 0x200000daffcc7230 */ /* 0x000fe20000004100 */
[----:B------:R-:W-:Y:S01]  /*1a00*/  FFMA.FTZ R64, R230, R229, R64 ;  /* 0x000000e5e6407223 */ /* 0x000fe20000010040 */
[--C-:B------:R-:W-:Y:S01]  /*1a10*/  HADD2.F32 R94, -RZ, R224.reuse.H0_H0 ;  /* 0x200000e0ff5e7230 */ /* 0x100fe20000004100 */
[----:B------:R-:W-:Y:S01]  /*1a20*/  FADD.FTZ R140, R140, R229 ;  /* 0x000000e58c8c7221 */ /* 0x000fe20000010000 */
[----:B------:R-:W-:Y:S01]  /*1a30*/  HADD2.F32 R93, -RZ, R224.H1_H1 ;  /* 0x300000e0ff5d7230 */ /* 0x000fe20000004100 */
[----:B------:R-:W-:Y:S01]  /*1a40*/  FMUL.FTZ R224, R2, R191 ;  /* 0x000000bf02e07220 */ /* 0x000fe20000410000 */
[--C-:B------:R-:W-:Y:S01]  /*1a50*/  HADD2.F32 R92, -RZ, R225.reuse.H0_H0 ;  /* 0x200000e1ff5c7230 */ /* 0x100fe20000004100 */
[----:B------:R-:W4:Y:S01]  /*1a60*/  LDL R189, [R1+0x60] ;  /* 0x0000600001bd7983 */ /* 0x000f220000100800 */
[----:B------:R-:W-:Y:S01]  /*1a70*/  HADD2.F32 R91, -RZ, R225.H1_H1 ;  /* 0x300000e1ff5b7230 */ /* 0x000fe20000004100 */
[----:B------:R-:W-:-:S02]  /*1a80*/  FFMA.FTZ R67, R224, R217, R67 ;  /* 0x000000d9e0437223 */ /* 0x000fc40000010043 */
[----:B------:R-:W4:Y:S01]  /*1a90*/  LDL R225, [R1+0x70] ;  /* 0x0000700001e17983 */ /* 0x000f220000100800 */
[----:B------:R-:W-:Y:S02]  /*1aa0*/  FADD.FTZ R143, R143, R217 ;  /* 0x000000d98f8f7221 */ /* 0x000fe40000010000 */
[----:B------:R-:W-:Y:S01]  /*1ab0*/  FMUL.FTZ R5, R5, R231 ;  /* 0x000000e705057220 */ /* 0x000fe20000410000 */
[----:B------:R-:W-:Y:S01]  /*1ac0*/  HADD2.F32 R207, -RZ, R220.H1_H1 ;  /* 0x300000dcffcf7230 */ /* 0x000fe20000004100 */
[----:B------:R-:W-:Y:S01]  /*1ad0*/  FMUL.FTZ R235, R227, R235 ;  /* 0x000000ebe3eb7220 */ /* 0x000fe20000410000 */
[--C-:B------:R-:W-:Y:S01]  /*1ae0*/  HADD2.F32 R251, -RZ, R222.reuse.H0_H0 ;  /* 0x200000defffb7230 */ /* 0x100fe20000004100 */
[----:B------:R-:W-:Y:S01]  /*1af0*/  FMUL.FTZ R231, R221, R223 ;  /* 0x000000dfdde77220 */ /* 0x000fe20000410000 */
[----:B------:R-:W-:Y:S01]  /*1b00*/  HADD2.F32 R250, -RZ, R222.H1_H1 ;  /* 0x300000defffa7230 */ /* 0x000fe20000004100 */
        /* <DEDUP_REMOVED lines=36> */
[----:B------:R-:W-:Y:S01]  /*1d50*/  HADD2.F32 R208, -RZ, R220.H0_H0 ;  /* 0x200000dcffd07230 */ /* 0x000fe20000004100 */
        /* <DEDUP_REMOVED lines=75> */
[----:B--2---:R-:W-:Y:S02]  /*2210*/  FMUL.FTZ R210, R188, R89 ;  /* 0x00000059bcd27220 */ /* 0x004fe40000410000 */
[----:B------:R0:W5:Y:S01]  /*2220*/  LDL.LU R89, [R1+0x94] ;  /* 0x0000940001597983 */ /* 0x0001620000300800 */
[----:B---3--:R-:W-:-:S03]  /*2230*/  FMUL.FTZ R211, R187, R88 ;  /* 0x00000058bbd37220 */ /* 0x008fc60000410000 */
[----:B------:R0:W5:Y:S01]  /*2240*/  LDL.LU R88, [R1+0x90] ;  /* 0x0000900001587983 */ /* 0x0001620000300800 */
[----:B----4-:R-:W-:-:S03]  /*2250*/  FMUL.FTZ R212, R186, R0 ;  /* 0x00000000bad47220 */ /* 0x010fc60000410000 */
        /* <DEDUP_REMOVED lines=63> */
.L_x_8251:
[----:B0-----:R-:W-:Y:S05]  /*2650*/  BSYNC B0 ;  /* 0x0000000000007941 */ /* 0x001fea0003800000 */
.L_x_8249:
[----:B------:R-:W0:Y:S01]  /*2660*/  S2R R191, SR_TID.X ;  /* 0x0000000000bf7919 */ /* 0x000e220000002100 */
[----:B-----5:R-:W-:Y:S02]  /*2670*/  MOV R185, R192 ;  /* 0x000000c000b97202 */ /* 0x020fe40000000f00 */
[----:B------:R-:W-:Y:S02]  /*2680*/  MOV R184, R22 ;  /* 0x0000001600b87202 */ /* 0x000fe40000000f00 */
[----:B------:R-:W-:Y:S02]  /*2690*/  PRMT R249, R185, 0x7610, R249 ;  /* 0x00007610b9f97816 */ /* 0x000fe400000000f9 */
[----:B------:R-:W-:Y:S02]  /*26a0*/  PRMT R187, R184, 0x7610, R187 ;  /* 0x00007610b8bb7816 */ /* 0x000fe400000000bb */
[----:B------:R-:W-:-:S02]  /*26b0*/  MOV R185, R20 ;  /* 0x0000001400b97202 */ /* 0x000fc40000000f00 */
[----:B------:R-:W-:Y:S01]  /*26c0*/  MOV R184, R18 ;  /* 0x0000001200b87202 */ /* 0x000fe20000000f00 */
[----:B------:R1:W-:Y:S01]  /*26d0*/  STL.S16 [R1], R187 ;  /* 0x000000bb01007387 */ /* 0x0003e20000100600 */
[----:B------:R-:W-:-:S03]  /*26e0*/  LOP3.LUT P1, RZ, R248, 0xff, RZ, 0xc0, !PT ;  /* 0x000000fff8ff7812 */ /* 0x000fc6000782c0ff */
        /* <DEDUP_REMOVED lines=8> */
.L_x_8389:
        /* <DEDUP_REMOVED lines=18> */
.L_x_8390:
        /* <DEDUP_REMOVED lines=25> */
[----:B------:R-:W0:Y:S01]  /*2a20*/  LDS.128 R188, [R188.X8+0x8030] ;  /* 0x00803000bcbc7984 */ /* 0x000e220000008c00 */
[----:B------:R-:W-:Y:S01]  /*2a30*/  FADD.FTZ R186, R186, R184 ;  /* 0x000000b8baba7221 */ /* 0x000fe20000010000 */
[----:B------:R-:W-:Y:S01]  /*2a40*/  @P5 SHF.R.S32.HI R184, RZ, 0x1f, R4 ;  /* 0x0000001fffb85819 */ /* 0x000fe20000011404 */
[----:B------:R-:W-:-:S03]  /*2a50*/  FADD.FTZ R185, R187, R185 ;  /* 0x000000b9bbb97221 */ /* 0x000fc60000010000 */
[----:B------:R-:W-:Y:S01]  /*2a60*/  @P5 LEA.HI R184, R184, R4, RZ, 0x3 ;  /* 0x00000004b8b85211 */ /* 0x000fe200078f18ff */
[----:B------:R-:W-:Y:S01]  /*2a70*/  HFMA2.MMA R4, -RZ, RZ, 0, 0 ;  /* 0x00000000ff047435 */ /* 0x000fe200000001ff */
[----:B------:R-:W-:-:S05]  /*2a80*/  @!P4 ISETP.NE.U32.AND P1, PT, RZ, c[0x0][0x218], PT ;  /* 0x00008600ff00ca0c */ /* 0x000fca0003f25070 */
[----:B------:R-:W-:Y:S02]  /*2a90*/  @P5 LEA.HI.SX32 R4, R184, R250, 0x1d ;  /* 0x000000fab8045211 */ /* 0x000fe400078feaff */
[----:B------:R-:W-:Y:S01]  /*2aa0*/  @P5 MOV R184, 0x10 ;  /* 0x0000001000b85802 */ /* 0x000fe20000000f00 */
[----:B------:R-:W-:Y:S01]  /*2ab0*/  BSSY B0, `(.L_x_8254) ;  /* 0x0000017000007945 */ /* 0x000fe20003800000 */
[----:B------:R-:W-:Y:S02]  /*2ac0*/  @!P4 ISETP.NE.AND.EX P1, PT, RZ, c[0x0][0x21c], PT, P1 ;  /* 0x00008700ff00ca0c */ /* 0x000fe40003f25310 */
[----:B------:R-:W-:Y:S02]  /*2ad0*/  @!P4 ISETP.NE.U32.AND P2, PT, RZ, c[0x0][0x218], PT ;  /* 0x00008600ff00ca0c */ /* 0x000fe40003f45070 */
[----:B------:R-:W-:Y:S01]  /*2ae0*/  @!P4 ISETP.NE.U32.AND P0, PT, RZ, c[0x0][0x218], PT ;  /* 0x00008600ff00ca0c */ /* 0x000fe20003f05070 */
[----:B0-----:R-:W-:Y:S02]  /*2af0*/  FADD.FTZ R186, R186, R188 ;  /* 0x000000bcbaba7221 */ /* 0x001fe40000010000 */
[----:B------:R-:W-:-:S02]  /*2b00*/  FADD.FTZ R189, R185, R189 ;  /* 0x000000bdb9bd7221 */ /* 0x000fc40000010000 */
        /* <DEDUP_REMOVED lines=17> */
.L_x_8255:
[----:B------:R-:W-:Y:S05]  /*2c20*/  BSYNC B0 ;  /* 0x0000000000007941 */ /* 0x000fea0003800000 */
.L_x_8254:
        /* <DEDUP_REMOVED lines=16> */
.L_x_8257:
[----:B------:R-:W-:Y:S05]  /*2d30*/  BSYNC B0 ;  /* 0x0000000000007941 */ /* 0x000fea0003800000 */
.L_x_8256:
        /* <DEDUP_REMOVED lines=12> */
.L_x_8259:
[----:B------:R-:W-:Y:S05]  /*2e00*/  BSYNC B0 ;  /* 0x0000000000007941 */ /* 0x000fea0003800000 */
.L_x_8258:
        /* <DEDUP_REMOVED lines=8> */
[----:B-----5:R-:W-:-:S05]  /*2e90*/  @P6 HADD2.F32 R188, -RZ, R168.H1_H1 ;  /* 0x300000a8ffbc6230 */ /* 0x020fca0000004100 */
[----:B------:R-:W-:Y:S01]  /*2ea0*/  @P6 FMUL.FTZ R187, R186, R188 ;  /* 0x000000bcbabb6220 */ /* 0x000fe20000410000 */
[----:B------:R-:W-:-:S03]  /*2eb0*/  @P6 HADD2.F32 R188, -RZ, R164.H1_H1 ;  /* 0x300000a4ffbc6230 */ /* 0x000fc60000004100 */
[----:B------:R-:W-:Y:S01]  /*2ec0*/  FADD.FTZ R117, R117, R187 ;  /* 0x000000bb75757221 */ /* 0x000fe20000010000 */
[----:B------:R-:W-:Y:S01]  /*2ed0*/  MOV R187, RZ ;  /* 0x000000ff00bb7202 */ /* 0x000fe20000000f00 */
[----:B------:R-:W-:-:S05]  /*2ee0*/  @P6 FMUL.FTZ R187, R186, R188 ;  /* 0x000000bcbabb6220 */ /* 0x000fca0000410000 */
[----:B------:R-:W-:-:S04]  /*2ef0*/  F2FP.PACK_AB R187, RZ, R187 ;  /* 0x000000bbffbb723e */ /* 0x000fc800000000ff */
[----:B------:R-:W-:Y:S02]  /*2f00*/  PRMT R172, R172, 0x5410, R187 ;  /* 0x00005410acac7816 */ /* 0x000fe400000000bb */
.L_x_8261:
[----:B------:R-:W-:Y:S05]  /*2f10*/  BSYNC B0 ;  /* 0x0000000000007941 */ /* 0x000fea0003800000 */
.L_x_8260:
        /* <DEDUP_REMOVED lines=12> */
.L_x_8263:
[----:B------:R-:W-:Y:S05]  /*2fe0*/  BSYNC B0 ;  /* 0x0000000000007941 */ /* 0x000fea0003800000 */
.L_x_8262:
        /* <DEDUP_REMOVED lines=16> */
.L_x_8265:
[----:B------:R-:W-:Y:S05]  /*30f0*/  BSYNC B0 ;  /* 0x0000000000007941 */ /* 0x000fea0003800000 */
.L_x_8264:
        /* <DEDUP_REMOVED lines=12> */
.L_x_8267:
[----:B------:R-:W-:Y:S05]  /*31c0*/  BSYNC B0 ;  /* 0x0000000000007941 */ /* 0x000fea0003800000 */
.L_x_8266:
        /* <DEDUP_REMOVED lines=16> */
.L_x_8269:
[----:B------:R-:W-:Y:S05]  /*32d0*/  BSYNC B0 ;  /* 0x0000000000007941 */ /* 0x000fea0003800000 */
.L_x_8268:
        /* <DEDUP_REMOVED lines=12> */
.L_x_8271:
[----:B------:R-:W-:Y:S05]  /*33a0*/  BSYNC B0 ;  /* 0x0000000000007941 */ /* 0x000fea0003800000 */
.L_x_8270:
        /* <DEDUP_REMOVED lines=18> */
.L_x_8273:
[----:B------:R-:W-:Y:S05]  /*34d0*/  BSYNC B0 ;  /* 0x0000000000007941 */ /* 0x000fea0003800000 */
.L_x_8272:
        /* <DEDUP_REMOVED lines=12> */
.L_x_8275:
[----:B------:R-:W-:Y:S05]  /*35a0*/  BSYNC B0 ;  /* 0x0000000000007941 */ /* 0x000fea0003800000 */
.L_x_8274:
[----:B------:R-:W-:Y:S01]  /*35b0*/  BSSY B0, `(.L_x_8276) ;  /* 0x000000e000007945 */ /* 0x000fe20003800000 */
[----:B------:R-:W-:Y:S05]  /*35c0*/  @!P5 BRA `(.L_x_8277) ;  /* 0x000000c00000d947 */ /* 0x000fea0003800000 */
        /* <DEDUP_REMOVED lines=12> */
.L_x_8277:
[----:B------:R-:W-:Y:S05]  /*3690*/  BSYNC B0 ;  /* 0x0000000000007941 */ /* 0x000fea0003800000 */
.L_x_8276:
        /* <DEDUP_REMOVED lines=12> */
.L_x_8279:
[----:B------:R-:W-:Y:S05]  /*3760*/  BSYNC B0 ;  /* 0x0000000000007941 */ /* 0x000fea0003800000 */
.L_x_8278:
[----:B------:R-:W-:Y:S01]  /*3770*/  BSSY B0, `(.L_x_8280) ;  /* 0x000000e000007945 */ /* 0x000fe20003800000 */
        /* <DEDUP_REMOVED lines=13> */
.L_x_8281:
[----:B------:R-:W-:Y:S05]  /*3850*/  BSYNC B0 ;  /* 0x0000000000007941 */ /* 0x000fea0003800000 */
.L_x_8280:
        /* <DEDUP_REMOVED lines=12> */
.L_x_8283:
[----:B------:R-:W-:Y:S05]  /*3920*/  BSYNC B0 ;  /* 0x0000000000007941 */ /* 0x000fea0003800000 */
.L_x_8282:
        /* <DEDUP_REMOVED lines=14> */
.L_x_8285:
[----:B------:R-:W-:Y:S05]  /*3a10*/  BSYNC B0 ;  /* 0x0000000000007941 */ /* 0x000fea0003800000 */
.L_x_8284:
        /* <DEDUP_REMOVED lines=27> */
.L_x_8287:
[----:B------:R-:W-:Y:S05]  /*3bd0*/  BSYNC B0 ;  /* 0x0000000000007941 */ /* 0x000fea0003800000 */
.L_x_8286:
        /* <DEDUP_REMOVED lines=12> */
.L_x_8289:
[----:B------:R-:W-:Y:S05]  /*3ca0*/  BSYNC B0 ;  /* 0x0000000000007941 */ /* 0x000fea0003800000 */
.L_x_8288:
[----:B------:R-:W-:Y:S01]  /*3cb0*/  @!P4 ISETP.NE.U32.AND P2, PT, RZ, c[0x0][0x218], PT ;  /* 0x00008600ff00ca0c */ /* 0x000fe20003f45070 */
[----:B------:R-:W-:Y:S03]  /*3cc0*/  BSSY B0, `(.L_x_8290) ;  /* 0x0000010000007945 */ /* 0x000fe60003800000 */
[----:B------:R-:W-:Y:S01]  /*3cd0*/  @!P4 ISETP.NE.AND.EX P2, PT, RZ, c[0x0][0x21c], PT, P2 ;  /* 0x00008700ff00ca0c */ /* 0x000fe20003f45320 */
[----:B------:R-:W-:Y:S07]  /*3ce0*/  @!P5 BRA `(.L_x_8291) ;  /* 0x000000d00000d947 */ /* 0x000fee0003800000 */
[----:B------:R-:W2:Y:S01]  /*3cf0*/  LDL.LU R3, [R1] ;  /* 0x0000000001037983 */ /* 0x000ea20000300800 */
[----:B------:R-:W-:Y:S01]  /*3d00*/  HFMA2.MMA R185, -RZ, RZ, 0, 0 ;  /* 0x00000000ffb97435 */ /* 0x000fe200000001ff */
[----:B--2---:R-:W-:Y:S01]  /*3d10*/  LOP3.LUT P6, RZ, R3, 0xff, RZ, 0xc0, !PT ;  /* 0x000000ff03ff7812 */ /* 0x004fe200078cc0ff */
[----:B------:R-:W-:-:S04]  /*3d20*/  FMUL.FTZ R3, R184, c[0x0][0x1ec] ;  /* 0x00007b00b8037a20 */ /* 0x000fc80000410000 */
        /* <DEDUP_REMOVED lines=9> */
.L_x_8291:
[----:B------:R-:W-:Y:S05]  /*3dc0*/  BSYNC B0 ;  /* 0x0000000000007941 */ /* 0x000fea0003800000 */
.L_x_8290:
        /* <DEDUP_REMOVED lines=12> */
.L_x_8293:
[----:B------:R-:W-:Y:S05]  /*3e90*/  BSYNC B0 ;  /* 0x0000000000007941 */ /* 0x000fea0003800000 */
.L_x_8292:
        /* <DEDUP_REMOVED lines=16> */
.L_x_8295:
[----:B------:R-:W-:Y:S05]  /*3fa0*/  BSYNC B0 ;  /* 0x0000000000007941 */ /* 0x000fea0003800000 */
.L_x_8294:
        /* <DEDUP_REMOVED lines=12> */
.L_x_8297:
[----:B------:R-:W-:Y:S05]  /*4070*/  BSYNC B0 ;  /* 0x0000000000007941 */ /* 0x000fea0003800000 */
.L_x_8296:
        /* <DEDUP_REMOVED lines=20> */
.L_x_8299:
[----:B------:R-:W-:Y:S05]  /*41c0*/  BSYNC B0 ;  /* 0x0000000000007941 */ /* 0x000fea0003800000 */
.L_x_8298:
        /* <DEDUP_REMOVED lines=13> */
.L_x_8301:
[----:B------:R-:W-:Y:S05]  /*42a0*/  BSYNC B0 ;  /* 0x0000000000007941 */ /* 0x000fea0003800000 */
.L_x_8300:
        /* <DEDUP_REMOVED lines=14> */
.L_x_8303:
[----:B------:R-:W-:Y:S05]  /*4390*/  BSYNC B0 ;  /* 0x0000000000007941 */ /* 0x000fea0003800000 */
.L_x_8302:
        /* <DEDUP_REMOVED lines=16> */
.L_x_8305:
[----:B------:R-:W-:Y:S05]  /*44a0*/  BSYNC B0 ;  /* 0x0000000000007941 */ /* 0x000fea0003800000 */
.L_x_8304:
        /* <DEDUP_REMOVED lines=16> */
.L_x_8307:
[----:B------:R-:W-:Y:S05]  /*45b0*/  BSYNC B0 ;  /* 0x0000000000007941 */ /* 0x000fea0003800000 */
.L_x_8306:
        /* <DEDUP_REMOVED lines=12> */
.L_x_8309:
[----:B------:R-:W-:Y:S05]  /*4680*/  BSYNC B0 ;  /* 0x0000000000007941 */ /* 0x000fea0003800000 */
.L_x_8308:
        /* <DEDUP_REMOVED lines=16> */
.L_x_8311:
[----:B------:R-:W-:Y:S05]  /*4790*/  BSYNC B0 ;  /* 0x0000000000007941 */ /* 0x000fea0003800000 */
.L_x_8310:
        /* <DEDUP_REMOVED lines=12> */
.L_x_8313:
[----:B------:R-:W-:Y:S05]  /*4860*/  BSYNC B0 ;  /* 0x0000000000007941 */ /* 0x000fea0003800000 */
.L_x_8312:
        /* <DEDUP_REMOVED lines=16> */
.L_x_8315:
[----:B------:R-:W-:Y:S05]  /*4970*/  BSYNC B0 ;  /* 0x0000000000007941 */ /* 0x000fea0003800000 */
.L_x_8314:
        /* <DEDUP_REMOVED lines=12> */
.L_x_8317:
[----:B------:R-:W-:Y:S05]  /*4a40*/  BSYNC B0 ;  /* 0x0000000000007941 */ /* 0x000fea0003800000 */
.L_x_8316:
        /* <DEDUP_REMOVED lines=14> */
.L_x_8319:
[----:B------:R-:W-:Y:S05]  /*4b30*/  BSYNC B0 ;  /* 0x0000000000007941 */ /* 0x000fea0003800000 */
.L_x_8318:
[----:B------:R-:W-:Y:S01]  /*4b40*/  @P5 MOV R22, 0x10 ;  /* 0x0000001000165802 */ /* 0x000fe20000000f00 */
[----:B------:R-:W-:Y:S01]  /*4b50*/  BSSY B0, `(.L_x_8320) ;  /* 0x0000010000007945 */ /* 0x000fe20003800000 */
[----:B------:R-:W-:Y:S02]  /*4b60*/  @P5 IADD3 R23, R4, 0x100, RZ ;  /* 0x0000010004175810 */ /* 0x000fe40007ffe0ff */
[----:B------:R-:W-:Y:S02]  /*4b70*/  SEL R184, R184, R180, P1 ;  /* 0x000000b4b8b87207 */ /* 0x000fe40000800000 */
[----:B------:R-:W-:Y:S01]  /*4b80*/  SEL R185, R185, R181, P1 ;  /* 0x000000b5b9b97207 */ /* 0x000fe20000800000 */
[----:B------:R-:W-:Y:S01]  /*4b90*/  @P5 IMAD.WIDE.U32 R22, R23, R22, c[0x0][0x248] ;  /* 0x0000920017165625 */ /* 0x000fe200078e0016 */
[----:B------:R-:W-:Y:S02]  /*4ba0*/  SEL R186, R186, R182, P1 ;  /* 0x000000b6baba7207 */ /* 0x000fe40000800000 */
[----:B------:R-:W-:-:S02]  /*4bb0*/  SEL R187, R187, R183, P1 ;  /* 0x000000b7bbbb7207 */ /* 0x000fc40000800000 */
[----:B------:R-:W-:Y:S02]  /*4bc0*/  @!P4 ISETP.NE.U32.AND P2, PT, RZ, c[0x0][0x218], PT ;  /* 0x00008600ff00ca0c */ /* 0x000fe40003f45070 */
        /* <DEDUP_REMOVED lines=8> */
.L_x_8321:
[----:B------:R-:W-:Y:S05]  /*4c50*/  BSYNC B0 ;  /* 0x0000000000007941 */ /* 0x000fea0003800000 */
.L_x_8320:
        /* <DEDUP_REMOVED lines=12> */
.L_x_8323:
[----:B------:R-:W-:Y:S05]  /*4d20*/  BSYNC B0 ;  /* 0x0000000000007941 */ /* 0x000fea0003800000 */
.L_x_8322:
        /* <DEDUP_REMOVED lines=17> */
.L_x_8325:
[----:B------:R-:W-:Y:S05]  /*4e40*/  BSYNC B0 ;  /* 0x0000000000007941 */ /* 0x000fea0003800000 */
.L_x_8324:
        /* <DEDUP_REMOVED lines=12> */
.L_x_8327:
[----:B------:R-:W-:Y:S05]  /*4f10*/  BSYNC B0 ;  /* 0x0000000000007941 */ /* 0x000fea0003800000 */
.L_x_8326:
        /* <DEDUP_REMOVED lines=16> */
.L_x_8329:
[----:B------:R-:W-:Y:S05]  /*5020*/  BSYNC B0 ;  /* 0x0000000000007941 */ /* 0x000fea0003800000 */
.L_x_8328:
        /* <DEDUP_REMOVED lines=12> */
.L_x_8331:
[----:B------:R-:W-:Y:S05]  /*50f0*/  BSYNC B0 ;  /* 0x0000000000007941 */ /* 0x000fea0003800000 */
.L_x_8330:
        /* <DEDUP_REMOVED lines=20> */
.L_x_8333:
[----:B------:R-:W-:Y:S05]  /*5240*/  BSYNC B0 ;  /* 0x0000000000007941 */ /* 0x000fea0003800000 */
.L_x_8332:
        /* <DEDUP_REMOVED lines=13> */
.L_x_8335:
[----:B------:R-:W-:Y:S05]  /*5320*/  BSYNC B0 ;  /* 0x0000000000007941 */ /* 0x000fea0003800000 */
.L_x_8334:
        /* <DEDUP_REMOVED lines=14> */
.L_x_8337:
[----:B------:R-:W-:Y:S05]  /*5410*/  BSYNC B0 ;  /* 0x0000000000007941 */ /* 0x000fea0003800000 */
.L_x_8336:
        /* <DEDUP_REMOVED lines=16> */
.L_x_8339:
[----:B------:R-:W-:Y:S05]  /*5520*/  BSYNC B0 ;  /* 0x0000000000007941 */ /* 0x000fea0003800000 */
.L_x_8338:
        /* <DEDUP_REMOVED lines=16> */
.L_x_8341:
[----:B------:R-:W-:Y:S05]  /*5630*/  BSYNC B0 ;  /* 0x0000000000007941 */ /* 0x000fea0003800000 */
.L_x_8340:
        /* <DEDUP_REMOVED lines=12> */
.L_x_8343:
[----:B------:R-:W-:Y:S05]  /*5700*/  BSYNC B0 ;  /* 0x0000000000007941 */ /* 0x000fea0003800000 */
.L_x_8342:
        /* <DEDUP_REMOVED lines=16> */
.L_x_8345:
[----:B------:R-:W-:Y:S05]  /*5810*/  BSYNC B0 ;  /* 0x0000000000007941 */ /* 0x000fea0003800000 */
.L_x_8344:
        /* <DEDUP_REMOVED lines=12> */
.L_x_8347:
[----:B------:R-:W-:Y:S05]  /*58e0*/  BSYNC B0 ;  /* 0x0000000000007941 */ /* 0x000fea0003800000 */
.L_x_8346:
        /* <DEDUP_REMOVED lines=16> */
.L_x_8349:
[----:B------:R-:W-:Y:S05]  /*59f0*/  BSYNC B0 ;  /* 0x0000000000007941 */ /* 0x000fea0003800000 */
.L_x_8348:
        /* <DEDUP_REMOVED lines=12> */
.L_x_8351:
[----:B------:R-:W-:Y:S05]  /*5ac0*/  BSYNC B0 ;  /* 0x0000000000007941 */ /* 0x000fea0003800000 */
.L_x_8350:
        /* <DEDUP_REMOVED lines=14> */
.L_x_8353:
[----:B------:R-:W-:Y:S05]  /*5bb0*/  BSYNC B0 ;  /* 0x0000000000007941 */ /* 0x000fea0003800000 */
.L_x_8352:
        /* <DEDUP_REMOVED lines=16> */
.L_x_8355:
[----:B------:R-:W-:Y:S05]  /*5cc0*/  BSYNC B0 ;  /* 0x0000000000007941 */ /* 0x000fea0003800000 */
.L_x_8354:
        /* <DEDUP_REMOVED lines=12> */
.L_x_8357:
[----:B------:R-:W-:Y:S05]  /*5d90*/  BSYNC B0 ;  /* 0x0000000000007941 */ /* 0x000fea0003800000 */
.L_x_8356:
[----:B------:R-:W-:Y:S01]  /*5da0*/  @!P4 ISETP.NE.U32.AND P2, PT, RZ, c[0x0][0x218], PT ;  /* 0x00008600ff00ca0c */ /* 0x000fe20003f45070 */
[----:B------:R-:W-:Y:S03]  /*5db0*/  BSSY B0, `(.L_x_8358) ;  /* 0x0000010000007945 */ /* 0x000fe60003800000 */
[----:B------:R-:W-:Y:S01]  /*5dc0*/  @!P4 ISETP.NE.AND.EX P2, PT, RZ, c[0x0][0x21c], PT, P2 ;  /* 0x00008700ff00ca0c */ /* 0x000fe20003f45320 */
[----:B------:R-:W-:Y:S07]  /*5dd0*/  @!P5 BRA `(.L_x_8359) ;  /* 0x000000d00000d947 */ /* 0x000fee0003800000 */
[----:B0-----:R-:W2:Y:S01]  /*5de0*/  LDL.LU R20, [R1+0x8] ;  /* 0x0000080001147983 */ /* 0x001ea20000300800 */
        /* <DEDUP_REMOVED lines=12> */
.L_x_8359:
[----:B------:R-:W-:Y:S05]  /*5eb0*/  BSYNC B0 ;  /* 0x0000000000007941 */ /* 0x000fea0003800000 */
.L_x_8358:
        /* <DEDUP_REMOVED lines=12> */
.L_x_8361:
[----:B------:R-:W-:Y:S05]  /*5f80*/  BSYNC B0 ;  /* 0x0000000000007941 */ /* 0x000fea0003800000 */
.L_x_8360:
        /* <DEDUP_REMOVED lines=16> */
.L_x_8363:
[----:B------:R-:W-:Y:S05]  /*6090*/  BSYNC B0 ;  /* 0x0000000000007941 */ /* 0x000fea0003800000 */
.L_x_8362:
        /* <DEDUP_REMOVED lines=12> */
.L_x_8365:
[----:B------:R-:W-:Y:S05]  /*6160*/  BSYNC B0 ;  /* 0x0000000000007941 */ /* 0x000fea0003800000 */
.L_x_8364:
        /* <DEDUP_REMOVED lines=16> */
.L_x_8367:
[----:B------:R-:W-:Y:S05]  /*6270*/  BSYNC B0 ;  /* 0x0000000000007941 */ /* 0x000fea0003800000 */
.L_x_8366:
        /* <DEDUP_REMOVED lines=12> */
.L_x_8369:
[----:B------:R-:W-:Y:S05]  /*6340*/  BSYNC B0 ;  /* 0x0000000000007941 */ /* 0x000fea0003800000 */
.L_x_8368:
        /* <DEDUP_REMOVED lines=16> */
.L_x_8371:
[----:B------:R-:W-:Y:S05]  /*6450*/  BSYNC B0 ;  /* 0x0000000000007941 */ /* 0x000fea0003800000 */
.L_x_8370:
        /* <DEDUP_REMOVED lines=12> */
.L_x_8373:
[----:B------:R-:W-:Y:S05]  /*6520*/  BSYNC B0 ;  /* 0x0000000000007941 */ /* 0x000fea0003800000 */
.L_x_8372:
        /* <DEDUP_REMOVED lines=16> */
.L_x_8375:
[----:B------:R-:W-:Y:S05]  /*6630*/  BSYNC B0 ;  /* 0x0000000000007941 */ /* 0x000fea0003800000 */
.L_x_8374:
        /* <DEDUP_REMOVED lines=12> */
.L_x_8377:
[----:B------:R-:W-:Y:S05]  /*6700*/  BSYNC B0 ;  /* 0x0000000000007941 */ /* 0x000fea0003800000 */
.L_x_8376:
        /* <DEDUP_REMOVED lines=16> */
.L_x_8379:
[----:B------:R-:W-:Y:S05]  /*6810*/  BSYNC B0 ;  /* 0x0000000000007941 */ /* 0x000fea0003800000 */
.L_x_8378:
        /* <DEDUP_REMOVED lines=12> */
.L_x_8381:
[----:B------:R-:W-:Y:S05]  /*68e0*/  BSYNC B0 ;  /* 0x0000000000007941 */ /* 0x000fea0003800000 */
.L_x_8380:
        /* <DEDUP_REMOVED lines=16> */
.L_x_8383:
[----:B------:R-:W-:Y:S05]  /*69f0*/  BSYNC B0 ;  /* 0x0000000000007941 */ /* 0x000fea0003800000 */
.L_x_8382:
        /* <DEDUP_REMOVED lines=12> */
.L_x_8385:
[----:B------:R-:W-:Y:S05]  /*6ac0*/  BSYNC B0 ;  /* 0x0000000000007941 */ /* 0x000fea0003800000 */
.L_x_8384:
        /* <DEDUP_REMOVED lines=22> */
.L_x_8387:
[----:B------:R-:W-:Y:S05]  /*6c30*/  BSYNC B0 ;  /* 0x0000000000007941 */ /* 0x000fea0003800000 */
.L_x_8386:
        /* <DEDUP_REMOVED lines=11> */
.L_x_8248:
        /* <DEDUP_REMOVED lines=36> */
.L_x_8252:
[----:B-1----:R-:W-:Y:S01]  /*6f30*/  HFMA2.MMA R187, -RZ, RZ, 0, 9.5367431640625e-07 ;  /* 0x00000010ffbb7435 */ /* 0x002fe200000001ff */
[----:B------:R-:W-:-:S02]  /*6f40*/  MOV R185, R189 ;  /* 0x000000bd00b97202 */ /* 0x000fc40000000f00 */
[----:B------:R-:W-:Y:S02]  /*6f50*/  MOV R252, 0x1f ;  /* 0x0000001f00fc7802 */ /* 0x000fe40000000f00 */
[----:B------:R-:W-:Y:S02]  /*6f60*/  MOV R250, 0xffffffff ;  /* 0xffffffff00fa7802 */ /* 0x000fe40000000f00 */
[----:B------:R-:W-:Y:S02]  /*6f70*/  MOV R184, 0x6f90 ;  /* 0x00006f9000b87802 */ /* 0x000fe40000000f00 */
[----:B------:R-:W-:Y:S05]  /*6f80*/  CALL.REL.NOINC `($__internal_139_$__cuda_sm70_shflsync_down_p) ;  /* 0x0000046000007944 */ /* 0x000fea0003c00000 */
[----:B-1----:R-:W-:Y:S01]  /*6f90*/  MOV R190, R187 ;  /* 0x000000bb00be7202 */ /* 0x002fe20000000f00 */
[----:B------:R-:W-:Y:S05]  /*6fa0*/  BRA `(.L_x_8389) ;  /* 0xffffb7c000007947 */ /* 0x000fea000383ffff */
.L_x_8253:
[----:B------:R-:W-:Y:S01]  /*6fb0*/  HFMA2.MMA R187, -RZ, RZ, 0, 9.5367431640625e-07 ;  /* 0x00000010ffbb7435 */ /* 0x000fe200000001ff */
[----:B------:R-:W-:Y:S02]  /*6fc0*/  MOV R185, R186 ;  /* 0x000000ba00b97202 */ /* 0x000fe40000000f00 */
[----:B------:R-:W-:Y:S02]  /*6fd0*/  MOV R252, 0x1f ;  /* 0x0000001f00fc7802 */ /* 0x000fe40000000f00 */
[----:B------:R-:W-:-:S02]  /*6fe0*/  MOV R250, 0xffffffff ;  /* 0xffffffff00fa7802 */ /* 0x000fc40000000f00 */
[----:B------:R-:W-:Y:S02]  /*6ff0*/  MOV R184, 0x7010 ;  /* 0x0000701000b87802 */ /* 0x000fe40000000f00 */
[----:B01----:R-:W-:Y:S05]  /*7000*/  CALL.REL.NOINC `($__internal_139_$__cuda_sm70_shflsync_down_p) ;  /* 0x000003e000007944 */ /* 0x003fea0003c00000 */
[----:B------:R-:W-:Y:S01]  /*7010*/  FADD.FTZ R189, R190, R189 ;  /* 0x000000bdbebd7221 */ /* 0x000fe20000010000 */
[----:B------:R-:W-:Y:S01]  /*7020*/  MOV R252, 0x1f ;  /* 0x0000001f00fc7802 */ /* 0x000fe20000000f00 */
[----:B-1----:R-:W-:Y:S01]  /*7030*/  FADD.FTZ R186, R186, R187 ;  /* 0x000000bbbaba7221 */ /* 0x002fe20000010000 */
[----:B------:R-:W-:Y:S01]  /*7040*/  HFMA2.MMA R187, -RZ, RZ, 0, 4.76837158203125e-07 ;  /* 0x00000008ffbb7435 */ /* 0x000fe200000001ff */
[----:B------:R-:W-:Y:S02]  /*7050*/  MOV R250, 0xffffffff ;  /* 0xffffffff00fa7802 */ /* 0x000fe40000000f00 */
[----:B------:R-:W-:Y:S02]  /*7060*/  MOV R185, R189 ;  /* 0x000000bd00b97202 */ /* 0x000fe40000000f00 */
[----:B------:R-:W-:Y:S02]  /*7070*/  MOV R184, 0x7090 ;  /* 0x0000709000b87802 */ /* 0x000fe40000000f00 */
[----:B------:R-:W-:Y:S05]  /*7080*/  CALL.REL.NOINC `($__internal_139_$__cuda_sm70_shflsync_down_p) ;  /* 0x0000036000007944 */ /* 0x000fea0003c00000 */
[----:B-1----:R-:W-:Y:S01]  /*7090*/  MOV R190, R187 ;  /* 0x000000bb00be7202 */ /* 0x002fe20000000f00 */
[----:B------:R-:W-:Y:S01]  /*70a0*/  HFMA2.MMA R187, -RZ, RZ, 0, 4.76837158203125e-07 ;  /* 0x00000008ffbb7435 */ /* 0x000fe200000001ff */
[----:B------:R-:W-:-:S02]  /*70b0*/  MOV R185, R186 ;  /* 0x000000ba00b97202 */ /* 0x000fc40000000f00 */
[----:B------:R-:W-:Y:S02]  /*70c0*/  MOV R252, 0x1f ;  /* 0x0000001f00fc7802 */ /* 0x000fe40000000f00 */
[----:B------:R-:W-:Y:S02]  /*70d0*/  MOV R250, 0xffffffff ;  /* 0xffffffff00fa7802 */ /* 0x000fe40000000f00 */
[----:B------:R-:W-:Y:S02]  /*70e0*/  MOV R184, 0x7100 ;  /* 0x0000710000b87802 */ /* 0x000fe40000000f00 */
[----:B------:R-:W-:Y:S05]  /*70f0*/  CALL.REL.NOINC `($__internal_139_$__cuda_sm70_shflsync_down_p) ;  /* 0x000002f000007944 */ /* 0x000fea0003c00000 */
[----:B------:R-:W-:Y:S01]  /*7100*/  FADD.FTZ R189, R190, R189 ;  /* 0x000000bdbebd7221 */ /* 0x000fe20000010000 */
[----:B------:R-:W-:Y:S01]  /*7110*/  MOV R252, 0x1f ;  /* 0x0000001f00fc7802 */ /* 0x000fe20000000f00 */
[----:B-1----:R-:W-:Y:S01]  /*7120*/  FADD.FTZ R186, R186, R187 ;  /* 0x000000bbbaba7221 */ /* 0x002fe20000010000 */
[----:B------:R-:W-:Y:S01]  /*7130*/  HFMA2.MMA R187, -RZ, RZ, 0, 2.384185791015625e-07 ;  /* 0x00000004ffbb7435 */ /* 0x000fe200000001ff */
[----:B------:R-:W-:Y:S02]  /*7140*/  MOV R250, 0xffffffff ;  /* 0xffffffff00fa7802 */ /* 0x000fe40000000f00 */
[----:B------:R-:W-:-:S02]  /*7150*/  MOV R185, R189 ;  /* 0x000000bd00b97202 */ /* 0x000fc40000000f00 */
[----:B------:R-:W-:Y:S02]  /*7160*/  MOV R184, 0x7180 ;  /* 0x0000718000b87802 */ /* 0x000fe40000000f00 */
[----:B------:R-:W-:Y:S05]  /*7170*/  CALL.REL.NOINC `($__internal_139_$__cuda_sm70_shflsync_down_p) ;  /* 0x0000027000007944 */ /* 0x000fea0003c00000 */
[----:B-1----:R-:W-:Y:S01]  /*7180*/  MOV R190, R187 ;  /* 0x000000bb00be7202 */ /* 0x002fe20000000f00 */
[----:B------:R-:W-:Y:S01]  /*7190*/  HFMA2.MMA R187, -RZ, RZ, 0, 2.384185791015625e-07 ;  /* 0x00000004ffbb7435 */ /* 0x000fe200000001ff */
[----:B------:R-:W-:Y:S02]  /*71a0*/  MOV R185, R186 ;  /* 0x000000ba00b97202 */ /* 0x000fe40000000f00 */
[----:B------:R-:W-:Y:S02]  /*71b0*/  MOV R252, 0x1f ;  /* 0x0000001f00fc7802 */ /* 0x000fe40000000f00 */
[----:B------:R-:W-:Y:S02]  /*71c0*/  MOV R250, 0xffffffff ;  /* 0xffffffff00fa7802 */ /* 0x000fe40000000f00 */
[----:B------:R-:W-:Y:S02]  /*71d0*/  MOV R184, 0x71f0 ;  /* 0x000071f000b87802 */ /* 0x000fe40000000f00 */
[----:B------:R-:W-:Y:S05]  /*71e0*/  CALL.REL.NOINC `($__internal_139_$__cuda_sm70_shflsync_down_p) ;  /* 0x0000020000007944 */ /* 0x000fea0003c00000 */
[----:B------:R-:W-:Y:S01]  /*71f0*/  FADD.FTZ R189, R190, R189 ;  /* 0x000000bdbebd7221 */ /* 0x000fe20000010000 */
[----:B------:R-:W-:Y:S01]  /*7200*/  MOV R252, 0x1f ;  /* 0x0000001f00fc7802 */ /* 0x000fe20000000f00 */
[----:B-1----:R-:W-:Y:S01]  /*7210*/  FADD.FTZ R186, R186, R187 ;  /* 0x000000bbbaba7221 */ /* 0x002fe20000010000 */
[----:B------:R-:W-:Y:S01]  /*7220*/  HFMA2.MMA R187, -RZ, RZ, 0, 1.1920928955078125e-07 ;  /* 0x00000002ffbb7435 */ /* 0x000fe200000001ff */
[----:B------:R-:W-:-:S02]  /*7230*/  MOV R250, 0xffffffff ;  /* 0xffffffff00fa7802 */ /* 0x000fc40000000f00 */
[----:B------:R-:W-:Y:S02]  /*7240*/  MOV R185, R189 ;  /* 0x000000bd00b97202 */ /* 0x000fe40000000f00 */
[----:B------:R-:W-:Y:S02]  /*7250*/  MOV R184, 0x7270 ;  /* 0x0000727000b87802 */ /* 0x000fe40000000f00 */
[----:B------:R-:W-:Y:S05]  /*7260*/  CALL.REL.NOINC `($__internal_139_$__cuda_sm70_shflsync_down_p) ;  /* 0x0000018000007944 */ /* 0x000fea0003c00000 */
[----:B-1----:R-:W-:Y:S01]  /*7270*/  MOV R190, R187 ;  /* 0x000000bb00be7202 */ /* 0x002fe20000000f00 */
[----:B------:R-:W-:Y:S01]  /*7280*/  HFMA2.MMA R187, -RZ, RZ, 0, 1.1920928955078125e-07 ;  /* 0x00000002ffbb7435 */ /* 0x000fe200000001ff */
[----:B------:R-:W-:Y:S02]  /*7290*/  MOV R185, R186 ;  /* 0x000000ba00b97202 */ /* 0x000fe40000000f00 */
[----:B------:R-:W-:Y:S02]  /*72a0*/  MOV R252, 0x1f ;  /* 0x0000001f00fc7802 */ /* 0x000fe40000000f00 */
[----:B------:R-:W-:Y:S02]  /*72b0*/  MOV R250, 0xffffffff ;  /* 0xffffffff00fa7802 */ /* 0x000fe40000000f00 */
[----:B------:R-:W-:-:S02]  /*72c0*/  MOV R184, 0x72e0 ;  /* 0x000072e000b87802 */ /* 0x000fc40000000f00 */
[----:B------:R-:W-:Y:S05]  /*72d0*/  CALL.REL.NOINC `($__internal_139_$__cuda_sm70_shflsync_down_p) ;  /* 0x0000011000007944 */ /* 0x000fea0003c00000 */
[----:B------:R-:W-:Y:S01]  /*72e0*/  FADD.FTZ R189, R190, R189 ;  /* 0x000000bdbebd7221 */ /* 0x000fe20000010000 */
[----:B------:R-:W-:Y:S01]  /*72f0*/  MOV R252, 0x1f ;  /* 0x0000001f00fc7802 */ /* 0x000fe20000000f00 */
[----:B-1----:R-:W-:Y:S01]  /*7300*/  FADD.FTZ R186, R186, R187 ;  /* 0x000000bbbaba7221 */ /* 0x002fe20000010000 */
[----:B------:R-:W-:Y:S01]  /*7310*/  HFMA2.MMA R187, -RZ, RZ, 0, 5.9604644775390625e-08 ;  /* 0x00000001ffbb7435 */ /* 0x000fe200000001ff */
[----:B------:R-:W-:-:S02]  /*7320*/  MOV R250, 0xffffffff ;  /* 0xffffffff00fa7802 */ /* 0x000fc40000000f00 */
[----:B------:R-:W-:Y:S02]  /*7330*/  MOV R185, R189 ;  /* 0x000000bd00b97202 */ /* 0x000fe40000000f00 */
[----:B------:R-:W-:Y:S02]  /*7340*/  MOV R184, 0x7360 ;  /* 0x0000736000b87802 */ /* 0x000fe40000000f00 */
[----:B------:R-:W-:Y:S05]  /*7350*/  CALL.REL.NOINC `($__internal_139_$__cuda_sm70_shflsync_down_p) ;  /* 0x0000009000007944 */ /* 0x000fea0003c00000 */
[----:B-1----:R-:W-:Y:S01]  /*7360*/  MOV R190, R187 ;  /* 0x000000bb00be7202 */ /* 0x002fe20000000f00 */
[----:B------:R-:W-:Y:S01]  /*7370*/  HFMA2.MMA R187, -RZ, RZ, 0, 5.9604644775390625e-08 ;  /* 0x00000001ffbb7435 */ /* 0x000fe200000001ff */
[----:B------:R-:W-:Y:S02]  /*7380*/  MOV R185, R186 ;  /* 0x000000ba00b97202 */ /* 0x000fe40000000f00 */
[----:B------:R-:W-:Y:S02]  /*7390*/  MOV R252, 0x1f ;  /* 0x0000001f00fc7802 */ /* 0x000fe40000000f00 */
[----:B------:R-:W-:Y:S02]  /*73a0*/  MOV R250, 0xffffffff ;  /* 0xffffffff00fa7802 */ /* 0x000fe40000000f00 */
[----:B------:R-:W-:-:S02]  /*73b0*/  MOV R184, 0x73d0 ;  /* 0x000073d000b87802 */ /* 0x000fc40000000f00 */
[----:B------:R-:W-:Y:S05]  /*73c0*/  CALL.REL.NOINC `($__internal_139_$__cuda_sm70_shflsync_down_p) ;  /* 0x0000002000007944 */ /* 0x000fea0003c00000 */
[----:B-1----:R-:W-:Y:S01]  /*73d0*/  MOV R185, R187 ;  /* 0x000000bb00b97202 */ /* 0x002fe20000000f00 */
[----:B------:R-:W-:Y:S05]  /*73e0*/  BRA `(.L_x_8390) ;  /* 0xffffb4a000007947 */ /* 0x000fea000383ffff */
        .weak           $__internal_139_$__cuda_sm70_shflsync_down_p
        .type           $__internal_139_$__cuda_sm70_shflsync_down_p,@function
        .size           $__internal_139_$__cuda_sm70_shflsync_down_p,(.L_x_11873 - $__internal_139_$__cuda_sm70_shflsync_down_p)
$__internal_139_$__cuda_sm70_shflsync_down_p:
[----:B------:R-:W-:Y:S04]  /*73f0*/  WARPSYNC R250 ;  /* 0x000000fa00007348 */ /* 0x000fe80003800000 */
[----:B------:R0:W1:Y:S02]  /*7400*/  SHFL.DOWN PT, R187, R185, R187, R252 ;  /* 0x080000bbb9bb7389 */ /* 0x00006400000e00fc */
[----:B0-----:R-:W-:-:S06]  /*7410*/  HFMA2.MMA R185, -RZ, RZ, 0, 0 ;  /* 0x00000000ffb97435 */ /* 0x001fcc00000001ff */
[----:B------:R-:W-:Y:S05]  /*7420*/  RET.REL.NODEC R184 `(_ZN10layer_norm13ln_bwd_kernelINS_13Kernel_traitsI6__halfS2_fS2_fjLj8192ELj1ELj1ELj8ELj16ENS_18Kernel_traits_baseILj8192ES2_S2_fS2_fjLj256EEEEELb1ELb1ELb1ELb1EEEvNS_9BwdParamsE) ;  /* 0xffff8bd0b8007950 */ /* 0x000fea0003c3ffff */
.L_x_8391:
        /* <DEDUP_REMOVED lines=13> */
.L_x_11873:


//--------------------- .text._ZN10layer_norm13ln_bwd_kernelINS_13Kernel_traitsIf6__halffS2_fjLj8192ELj1ELj1ELj8ELj16ENS_18Kernel_traits_baseILj8192EfS2_fS2_fjLj256EEEEELb0ELb0ELb0ELb0EEEvNS_9BwdParamsE --------------------------
	.section	.text._ZN10layer_norm13ln_bwd_kernelINS_13Kernel_traitsIf6__halffS2_fjLj8192ELj1ELj1ELj8ELj16ENS_18Kernel_traits_baseILj8192EfS2_fS2_fjLj256EEEEELb0ELb0ELb0ELb0EEEvNS_9BwdParamsE,"ax",@progbits
	.sectioninfo	@"SHI_REGISTERS=232"
	.align	128
        .global         _ZN10layer_norm13ln_bwd_kernelINS_13Kernel_traitsIf6__halffS2_fjLj8192ELj1ELj1ELj8ELj16ENS_18Kernel_traits_baseILj8192EfS2_fS2_fjLj256EEEEELb0ELb0ELb0ELb0EEEvNS_9BwdParamsE
        .type           _ZN10layer_norm13ln_bwd_kernelINS_13Kernel_traitsIf6__halffS2_fjLj8192ELj1ELj1ELj8ELj16ENS_18Kernel_traits_baseILj8192EfS2_fS2_fjLj256EEEEELb0ELb0ELb0ELb0EEEvNS_9BwdParamsE,@function
        .size           _ZN10layer_norm13ln_bwd_kernelINS_13Kernel_traitsIf6__halffS2_fjLj8192ELj1ELj1ELj8ELj16ENS_18Kernel_traits_baseILj8192EfS2_fS2_fjLj256EEEEELb0ELb0ELb0ELb0EEEvNS_9BwdParamsE,(.L_x_11874 - _ZN10layer_norm13ln_bwd_kernelINS_13Kernel_traitsIf6__halffS2_fjLj8192ELj1ELj1ELj8ELj16ENS_18Kernel_traits_baseILj8192EfS2_fS2_fjLj256EEEEELb0ELb0ELb0ELb0EEEvNS_9BwdParamsE)
        .other          _ZN10layer_norm13ln_bwd_kernelINS_13Kernel_traitsIf6__halffS2_fjLj8192ELj1ELj1ELj8ELj16ENS_18Kernel_traits_baseILj8192EfS2_fS2_fjLj256EEEEELb0ELb0ELb0ELb0EEEvNS_9BwdParamsE,@"STO_CUDA_ENTRY STV_DEFAULT"
_ZN10layer_norm13ln_bwd_kernelINS_13Kernel_traitsIf6__halffS2_fjLj8192ELj1ELj1ELj8ELj16ENS_18Kernel_traits_baseILj8192EfS2_fS2_fjLj256EEEEELb0ELb0ELb0ELb0EEEvNS_9BwdParamsE:
.text._ZN10layer_norm13ln_bwd_kernelINS_13Kernel_traitsIf6__halffS2_fjLj8192ELj1ELj1ELj8ELj16ENS_18Kernel_traits_baseILj8192EfS2_fS2_fjLj256EEEEELb0ELb0ELb0ELb0EEEvNS_9BwdParamsE:
        /* <DEDUP_REMOVED lines=71> */
.L_x_8411:
        /* <DEDUP_REMOVED lines=46> */
[----:B------:R-:W-:Y:S02]  /*0750*/  FMUL.FTZ R223, R183, R212 ;  /* 0x000000d4b7df7220 */ /* 0x000fe40000410000 */
        /* <DEDUP_REMOVED lines=32> */
[----:B0-----:R-:W-:Y:S02]  /*0960*/  FADD.FTZ R178, -R176, R175 ;  /* 0x000000afb0b27221 */ /* 0x001fe40000010100 */
        /* <DEDUP_REMOVED lines=20> */
.L_x_8394:
[----:B-1----:R-:W-:Y:S05]  /*0ab0*/  BSYNC B0 ;  /* 0x0000000000007941 */ /* 0x002fea0003800000 */
.L_x_8393:
        /* <DEDUP_REMOVED lines=19> */
[----:B------:R-:W-:Y:S01]  /*0bf0*/  FADD.FTZ R14, -R176, R14 ;  /* 0x0000000eb00e7221 */ /* 0x000fe20000010100 */
[----:B------:R-:W-:Y:S01]  /*0c00*/  HADD2.F32 R164, -RZ, R164.H1_H1 ;  /* 0x300000a4ffa47230 */ /* 0x000fe20000004100 */
[C---:B-----5:R-:W-:Y:S01]  /*0c10*/  FMUL.FTZ R7, R183.reuse, R12 ;  /* 0x0000000cb7077220 */ /* 0x060fe20000410000 */
[--C-:B------:R-:W-:Y:S01]  /*0c20*/  HADD2.F32 R203, -RZ, R165.reuse.H0_H0 ;  /* 0x200000a5ffcb7230 */ /* 0x100fe20000004100 */
[----:B------:R-:W-:Y:S01]  /*0c30*/  FMUL.FTZ R208, R136, R13 ;  /* 0x0000000d88d07220 */ /* 0x000fe20000410000 */
[----:B0-----:R-:W-:Y:S01]  /*0c40*/  HADD2.F32 R170, -RZ, R165.H1_H1 ;  /* 0x300000a5ffaa7230 */ /* 0x001fe20000004100 */
[C---:B------:R-:W-:Y:S01]  /*0c50*/  FMUL.FTZ R204, R183.reuse, R14 ;  /* 0x0000000eb7cc7220 */ /* 0x040fe20000410000 */
[----:B------:R-:W-:Y:S01]  /*0c60*/  HADD2.F32 R172, -RZ, R166.H1_H1 ;  /* 0x300000a6ffac7230 */ /* 0x000fe20000004100 */
[----:B------:R-:W-:Y:S01]  /*0c70*/  FMUL.FTZ R206, R183, R206 ;  /* 0x000000ceb7ce7220 */ /* 0x000fe20000410000 */
[--C-:B------:R-:W-:Y:S01]  /*0c80*/  HADD2.F32 R165, -RZ, R167.reuse.H0_H0 ;  /* 0x200000a7ffa57230 */ /* 0x100fe20000004100 */
[----:B------:R-:W-:Y:S01]  /*0c90*/  FMUL.FTZ R205, R137, R164 ;  /* 0x000000a489cd7220 */ /* 0x000fe20000410000 */
[----:B------:R-:W-:Y:S01]  /*0ca0*/  HADD2.F32 R226, -RZ, R167.H1_H1 ;  /* 0x300000a7ffe27230 */ /* 0x000fe20000004100 */
[----:B------:R-:W-:-:S02]  /*0cb0*/  FADD.FTZ R12, R179, R208 ;  /* 0x000000d0b30c7221 */ /* 0x000fc40000010000 */
[----:B------:R-:W-:Y:S02]  /*0cc0*/  FFMA.FTZ R178, R7, R208, R178 ;  /* 0x000000d007b27223 */ /* 0x000fe400000100b2 */
[----:B------:R-:W-:Y:S02]  /*0cd0*/  FADD.FTZ R74, R74, R203 ;  /* 0x000000cb4a4a7221 */ /* 0x000fe40000010000 */
[-C--:B------:R-:W-:Y:S02]  /*0ce0*/  FFMA.FTZ R106, R204, R203.reuse, R106 ;  /* 0x000000cbcc6a7223 */ /* 0x080fe4000001006a */
[----:B------:R-:W-:Y:S01]  /*0cf0*/  FADD.FTZ R202, -R176, R15 ;  /* 0x0000000fb0ca7221 */ /* 0x000fe20000010100 */
[----:B------:R-:W-:Y:S01]  /*0d00*/  HADD2.F32 R15, -RZ, R166.H0_H0 ;  /* 0x200000a6ff0f7230 */ /* 0x000fe20000004100 */
        /* <DEDUP_REMOVED lines=13> */
[----:B-1----:R-:W-:-:S02]  /*0de0*/  FADD.FTZ R168, -R176, R10 ;  /* 0x0000000ab0a87221 */ /* 0x002fc40000010100 */
        /* <DEDUP_REMOVED lines=29> */
.L_x_8396:
[----:B------:R-:W-:Y:S05]  /*0fc0*/  BSYNC B0 ;  /* 0x0000000000007941 */ /* 0x000fea0003800000 */
.L_x_8395:
        /* <DEDUP_REMOVED lines=19> */
[----:B----4-:R-:W-:Y:S01]  /*1100*/  HADD2.F32 R21, -RZ, R24.H0_H0 ;  /* 0x20000018ff157230 */ /* 0x010fe20000004100 */
[----:B------:R-:W-:Y:S01]  /*1110*/  FADD.FTZ R22, -R176, R22 ;  /* 0x00000016b0167221 */ /* 0x000fe20000010100 */
[----:B------:R-:W-:-:S02]  /*1120*/  HADD2.F32 R23, -RZ, R25.H0_H0 ;  /* 0x20000019ff177230 */ /* 0x000fc40000004100 */
[----:B0-----:R-:W-:Y:S01]  /*1130*/  HADD2.F32 R166, -RZ, R25.H1_H1 ;  /* 0x30000019ffa67230 */ /* 0x001fe20000004100 */
[C---:B---3--:R-:W-:Y:S01]  /*1140*/  FADD.FTZ R164, -R176.reuse, R17 ;  /* 0x00000011b0a47221 */ /* 0x048fe20000010100 */
[--C-:B------:R-:W-:Y:S02]  /*1150*/  HADD2.F32 R25, -RZ, R26.reuse.H0_H0 ;  /* 0x2000001aff197230 */ /* 0x100fe40000004100 */
[----:B------:R-:W-:Y:S01]  /*1160*/  HADD2.F32 R170, -RZ, R26.H1_H1 ;  /* 0x3000001affaa7230 */ /* 0x000fe20000004100 */
[----:B------:R-:W-:Y:S01]  /*1170*/  FADD.FTZ R26, -R176, R16 ;  /* 0x00000010b01a7221 */ /* 0x000fe20000010100 */
[----:B------:R-:W-:Y:S01]  /*1180*/  HADD2.F32 R24, -RZ, R24.H1_H1 ;  /* 0x30000018ff187230 */ /* 0x000fe20000004100 */
        /* <DEDUP_REMOVED lines=52> */
.L_x_8398:
[----:B------:R-:W-:Y:S05]  /*14d0*/  BSYNC B0 ;  /* 0x0000000000007941 */ /* 0x000fea0003800000 */
.L_x_8397:
        /* <DEDUP_REMOVED lines=18> */
[C---:B-1---5:R-:W-:Y:S01]  /*1600*/  FMUL.FTZ R184, R183.reuse, R186 ;  /* 0x000000bab7b87220 */ /* 0x062fe20000410000 */
[----:B------:R-:W-:Y:S01]  /*1610*/  HADD2.F32 R168, -RZ, R168.H1_H1 ;  /* 0x300000a8ffa87230 */ /* 0x000fe20000004100 */
[----:B------:R-:W-:Y:S01]  /*1620*/  FMUL.FTZ R185, R183, R164 ;  /* 0x000000a4b7b97220 */ /* 0x000fe20000410000 */
[----:B------:R-:W-:Y:S01]  /*1630*/  HADD2.F32 R192, -RZ, R169.H1_H1 ;  /* 0x300000a9ffc07230 */ /* 0x000fe20000004100 */
[----:B------:R-:W-:Y:S01]  /*1640*/  FMUL.FTZ R186, R120, R165 ;  /* 0x000000a578ba7220 */ /* 0x000fe20000410000 */
[----:B------:R-:W-:Y:S01]  /*1650*/  HADD2.F32 R211, -RZ, R171.H0_H0 ;  /* 0x200000abffd37230 */ /* 0x000fe20000004100 */
[C---:B------:R-:W-:Y:S01]  /*1660*/  FADD.FTZ R190, -R176.reuse, R167 ;  /* 0x000000a7b0be7221 */ /* 0x040fe20000010100 */
[----:B------:R-:W-:Y:S01]  /*1670*/  HADD2.F32 R167, -RZ, R169.H0_H0 ;  /* 0x200000a9ffa77230 */ /* 0x000fe20000004100 */
[----:B------:R-:W-:Y:S01]  /*1680*/  FADD.FTZ R166, -R176, R166 ;  /* 0x000000a6b0a67221 */ /* 0x000fe20000010100 */
[--C-:B------:R-:W-:Y:S01]  /*1690*/  HADD2.F32 R169, -RZ, R170.reuse.H0_H0 ;  /* 0x200000aaffa97230 */ /* 0x100fe20000004100 */
[----:B------:R-:W-:Y:S01]  /*16a0*/  FMUL.FTZ R191, R121, R168 ;  /* 0x000000a879bf7220 */ /* 0x000fe20000410000 */
[----:B------:R-:W-:Y:S01]  /*16b0*/  HADD2.F32 R170, -RZ, R170.H1_H1 ;  /* 0x300000aaffaa7230 */ /* 0x000fe20000004100 */
[----:B------:R-:W-:Y:S01]  /*16c0*/  FADD.FTZ R164, R179, R186 ;  /* 0x000000bab3a47221 */ /* 0x000fe20000010000 */
[----:B------:R-:W-:Y:S01]  /*16d0*/  HADD2.F32 R210, -RZ, R171.H1_H1 ;  /* 0x300000abffd27230 */ /* 0x000fe20000004100 */
        /* <DEDUP_REMOVED lines=47> */
.L_x_8400:
[----:B------:R-:W-:Y:S05]  /*19d0*/  BSYNC B0 ;  /* 0x0000000000007941 */ /* 0x000fea0003800000 */
.L_x_8399:
        /* <DEDUP_REMOVED lines=9> */
.L_x_8412:
        /* <DEDUP_REMOVED lines=18> */
.L_x_8413:
        /* <DEDUP_REMOVED lines=53> */
[----:B------:R-:W-:Y:S01]  /*1ee0*/  F2FP.PACK_AB R164, R167, R164 ;  /* 0x000000a4a7a4723e */ /* 0x000fe200000000ff */
        /* <DEDUP_REMOVED lines=32> */
[----:B------:R-:W-:Y:S01]  /*20f0*/  F2FP.PACK_AB R166, R167, R166 ;  /* 0x000000a6a7a6723e */ /* 0x000fe200000000ff */
[-C--:B------:R-:W-:Y:S02]  /*2100*/  FMUL.FTZ R169, R169, R225.reuse ;  /* 0x000000e1a9a97220 */ /* 0x080fe40000410000 */
[----:B------:R-:W-:Y:S01]  /*2110*/  FMUL.FTZ R178, R178, R225 ;  /* 0x000000e1b2b27220 */ /* 0x000fe20000410000 */
[----:B------:R-:W-:Y:S01]  /*2120*/  F2FP.PACK_AB R165, R168, R165 ;  /* 0x000000a5a8a5723e */ /* 0x000fe200000000ff */
[----:B------:R-:W-:-:S03]  /*2130*/  @P1 IMAD.WIDE.U32 R170, R5, R170, c[0x0][0x258] ;  /* 0x0000960005aa1625 */ /* 0x000fc600078e00aa */
[----:B------:R-:W-:Y:S01]  /*2140*/  F2FP.PACK_AB R167, R178, R169 ;  /* 0x000000a9b2a7723e */ /* 0x000fe200000000ff */
[C---:B------:R-:W-:Y:S01]  /*2150*/  IMAD.WIDE.U32 R168, R5.reuse, R174, c[0x0][0x248] ;  /* 0x0000920005a87625 */ /* 0x040fe200078e00ae */
[----:B------:R0:W-:Y:S01]  /*2160*/  @P1 STG.E.128 [R170.64], R156 ;  /* 0x0000009caa001986 */ /* 0x0001e2000c101d04 */
[----:B------:R-:W-:-:S03]  /*2170*/  IADD3 R5, R5, 0x100, RZ ;  /* 0x0000010005057810 */ /* 0x000fc60007ffe0ff */
[----:B------:R0:W-:Y:S04]  /*2180*/  @P1 STG.E.128 [R170.64+0x10], R160 ;  /* 0x000010a0aa001986 */ /* 0x0001e8000c101d04 */
[----:B------:R0:W-:Y:S02]  /*2190*/  STG.E.128 [R168.64], R164 ;  /* 0x000000a4a8007986 */ /* 0x0001e4000c101d04 */
.L_x_8404:
[----:B------:R-:W-:Y:S05]  /*21a0*/  BSYNC B0 ;  /* 0x0000000000007941 */ /* 0x000fea0003800000 */
.L_x_8403:
        /* <DEDUP_REMOVED lines=22> */
[----:B------:R-:W-:Y:S01]  /*2310*/  F2FP.PACK_AB R164, R167, R164 ;  /* 0x000000a4a7a4723e */ /* 0x000fe200000000ff */
        /* <DEDUP_REMOVED lines=43> */
.L_x_8406:
[----:B------:R-:W-:Y:S05]  /*25d0*/  BSYNC B0 ;  /* 0x0000000000007941 */ /* 0x000fea0003800000 */
.L_x_8405:
        /* <DEDUP_REMOVED lines=66> */
.L_x_8408:
[----:B------:R-:W-:Y:S05]  /*2a00*/  BSYNC B0 ;  /* 0x0000000000007941 */ /* 0x000fea0003800000 */
.L_x_8407:
        /* <DEDUP_REMOVED lines=47> */
[----:B------:R-:W-:Y:S01]  /*2d00*/  F2FP.PACK_AB R164, R165, R164 ;  /* 0x000000a4a5a4723e */ /* 0x000fe200000000ff */
[-C--:B------:R-:W-:Y:S01]  /*2d10*/  FMUL.FTZ R169, R174, R225.reuse ;  /* 0x000000e1aea97220 */ /* 0x080fe20000410000 */
[----:B------:R-:W-:Y:S01]  /*2d20*/  HFMA2.MMA R174, -RZ, RZ, 0, 9.5367431640625e-07 ;  /* 0x00000010ffae7435 */ /* 0x000fe200000001ff */
[----:B------:R-:W-:Y:S01]  /*2d30*/  @P0 FADD.FTZ R178, R155, R178 ;  /* 0x000000b29bb20221 */ /* 0x000fe20000010000 */
[----:B------:R-:W-:Y:S01]  /*2d40*/  SEL R162, R171, R162, P1 ;  /* 0x000000a2aba27207 */ /* 0x000fe20000800000 */
[-C--:B------:R-:W-:Y:S01]  /*2d50*/  FMUL.FTZ R167, R167, R225.reuse ;  /* 0x000000e1a7a77220 */ /* 0x080fe20000410000 */
[----:B------:R-:W-:Y:S01]  /*2d60*/  F2FP.PACK_AB R166, R169, R166 ;  /* 0x000000a6a9a6723e */ /* 0x000fe200000000ff */
[----:B------:R-:W-:Y:S01]  /*2d70*/  FMUL.FTZ R170, R170, R225 ;  /* 0x000000e1aaaa7220 */ /* 0x000fe20000410000 */
[----:B------:R-:W-:Y:S01]  /*2d80*/  SEL R163, R178, R163, P1 ;  /* 0x000000a3b2a37207 */ /* 0x000fe20000800000 */
[----:B------:R-:W-:-:S02]  /*2d90*/  FMUL.FTZ R171, R171, R225 ;  /* 0x000000e1abab7220 */ /* 0x000fc40000410000 */
        /* <DEDUP_REMOVED lines=8> */
.L_x_8410:
[----:B------:R-:W-:Y:S05]  /*2e20*/  BSYNC B0 ;  /* 0x0000000000007941 */ /* 0x000fea0003800000 */
.L_x_8409:
[----:B------:R-:W-:Y:S02]  /*2e30*/  IADD3 R3, R3, c[0x0][0x160], RZ ;  /* 0x0000580003037a10 */ /* 0x000fe40007ffe0ff */
[----:B------:R-:W-:-:S02]  /*2e40*/  LOP3.LUT P1, RZ, R4, 0xff, RZ, 0xc0, !PT ;  /* 0x000000ff04ff7812 */ /* 0x000fc4000782c0ff */
[----:B------:R-:W-:Y:S02]  /*2e50*/  ISETP.GE.AND P0, PT, R3, c[0x0][0x164], PT ;  /* 0x0000590003007a0c */ /* 0x000fe40003f06270 */
[----:B------:R-:W-:-:S11]  /*2e60*/  SEL R4, RZ, 0x1, P1 ;  /* 0x00000001ff047807 */ /* 0x000fd60000800000 */
[----:B0-----:R-:W-:Y:S01]  /*2e70*/  @P0 CALL.REL.NOINC `(.L_x_8392) ;  /* 0x0000001000000944 */ /* 0x001fe20003c00000 */
[----:B------:R-:W-:Y:S05]  /*2e80*/  BRA `(.L_x_8411) ;  /* 0xffffd5e000007947 */ /* 0x000fea000383ffff */
.L_x_8392:
        /* <DEDUP_REMOVED lines=39> */
.L_x_8401:
[----:B------:R-:W-:Y:S02]  /*3100*/  MOV R169, R179 ;  /* 0x000000b300a97202 */ /* 0x000fe40000000f00 */
[----:B------:R-:W-:-:S02]  /*3110*/  MOV R174, 0x10 ;  /* 0x0000001000ae7802 */ /* 0x000fc40000000f00 */
[----:B------:R-:W-:Y:S02]  /*3120*/  MOV R211, 0x1f ;  /* 0x0000001f00d37802 */ /* 0x000fe40000000f00 */
[----:B------:R-:W-:Y:S02]  /*3130*/  MOV R176, 0xffffffff ;  /* 0xffffffff00b07802 */ /* 0x000fe40000000f00 */
[----:B------:R-:W-:Y:S02]  /*3140*/  MOV R164, 0x3160 ;  /* 0x0000316000a47802 */ /* 0x000fe40000000f00 */
[----:B------:R-:W-:Y:S05]  /*3150*/  CALL.REL.NOINC `($__internal_140_$__cuda_sm70_shflsync_down_p) ;  /* 0x0000045000007944 */ /* 0x000fea0003c00000 */
[----:B-1----:R-:W-:Y:S01]  /*3160*/  MOV R168, R211 ;  /* 0x000000d300a87202 */ /* 0x002fe20000000f00 */
[----:B0-----:R-:W-:Y:S05]  /*3170*/  BRA `(.L_x_8412) ;  /* 0xffffe8f000007947 */ /* 0x001fea000383ffff */
.L_x_8402:
[----:B------:R-:W-:Y:S01]  /*3180*/  HFMA2.MMA R174, -RZ, RZ, 0, 9.5367431640625e-07 ;  /* 0x00000010ffae7435 */ /* 0x000fe200000001ff */
[----:B------:R-:W-:Y:S02]  /*3190*/  MOV R169, R178 ;  /* 0x000000b200a97202 */ /* 0x000fe40000000f00 */
[----:B------:R-:W-:Y:S02]  /*31a0*/  MOV R211, 0x1f ;  /* 0x0000001f00d37802 */ /* 0x000fe40000000f00 */
[----:B------:R-:W-:-:S02]  /*31b0*/  MOV R176, 0xffffffff ;  /* 0xffffffff00b07802 */ /* 0x000fc40000000f00 */
[----:B------:R-:W-:Y:S02]  /*31c0*/  MOV R164, 0x31e0 ;  /* 0x000031e000a47802 */ /* 0x000fe40000000f00 */
[----:B01----:R-:W-:Y:S05]  /*31d0*/  CALL.REL.NOINC `($__internal_140_$__cuda_sm70_shflsync_down_p) ;  /* 0x000003d000007944 */ /* 0x003fea0003c00000 */
[----:B------:R-:W-:Y:S01]  /*31e0*/  FADD.FTZ R168, R168, R179 ;  /* 0x000000b3a8a87221 */ /* 0x000fe20000010000 */
[----:B0-----:R-:W-:Y:S01]  /*31f0*/  HFMA2.MMA R174, -RZ, RZ, 0, 4.76837158203125e-07 ;  /* 0x00000008ffae7435 */ /* 0x001fe200000001ff */
[----:B-1----:R-:W-:Y:S01]  /*3200*/  FADD.FTZ R178, R178, R211 ;  /* 0x000000d3b2b27221 */ /* 0x002fe20000010000 */
[----:B------:R-:W-:Y:S02]  /*3210*/  MOV R211, 0x1f ;  /* 0x0000001f00d37802 */ /* 0x000fe40000000f00 */
[----:B------:R-:W-:Y:S02]  /*3220*/  MOV R176, 0xffffffff ;  /* 0xffffffff00b07802 */ /* 0x000fe40000000f00 */
[----:B------:R-:W-:Y:S02]  /*3230*/  MOV R169, R168 ;  /* 0x000000a800a97202 */ /* 0x000fe40000000f00 */
[----:B------:R-:W-:Y:S02]  /*3240*/  MOV R164, 0x3260 ;  /* 0x0000326000a47802 */ /* 0x000fe40000000f00 */
[----:B------:R-:W-:Y:S05]  /*3250*/  CALL.REL.NOINC `($__internal_140_$__cuda_sm70_shflsync_down_p) ;  /* 0x0000035000007944 */ /* 0x000fea0003c00000 */
[----:B0-----:R-:W-:Y:S01]  /*3260*/  HFMA2.MMA R174, -RZ, RZ, 0, 4.76837158203125e-07 ;  /* 0x00000008ffae7435 */ /* 0x001fe200000001ff */
[----:B-1----:R-:W-:-:S02]  /*3270*/  MOV R167, R211 ;  /* 0x000000d300a77202 */ /* 0x002fc40000000f00 */
[----:B------:R-:W-:Y:S02]  /*3280*/  MOV R169, R178 ;  /* 0x000000b200a97202 */ /* 0x000fe40000000f00 */
[----:B------:R-:W-:Y:S02]  /*3290*/  MOV R211, 0x1f ;  /* 0x0000001f00d37802 */ /* 0x000fe40000000f00 */
[----:B------:R-:W-:Y:S02]  /*32a0*/  MOV R176, 0xffffffff ;  /* 0xffffffff00b07802 */ /* 0x000fe40000000f00 */
[----:B------:R-:W-:Y:S02]  /*32b0*/  MOV R164, 0x32d0 ;  /* 0x000032d000a47802 */ /* 0x000fe40000000f00 */
[----:B------:R-:W-:Y:S05]  /*32c0*/  CALL.REL.NOINC `($__internal_140_$__cuda_sm70_shflsync_down_p) ;  /* 0x000002e000007944 */ /* 0x000fea0003c00000 */
[----:B------:R-:W-:Y:S01]  /*32d0*/  FADD.FTZ R168, R167, R168 ;  /* 0x000000a8a7a87221 */ /* 0x000fe20000010000 */
[----:B0-----:R-:W-:Y:S01]  /*32e0*/  HFMA2.MMA R174, -RZ, RZ, 0, 2.384185791015625e-07 ;  /* 0x00000004ffae7435 */ /* 0x001fe200000001ff */
[----:B-1----:R-:W-:Y:S01]  /*32f0*/  FADD.FTZ R178, R178, R211 ;  /* 0x000000d3b2b27221 */ /* 0x002fe20000010000 */
[----:B------:R-:W-:Y:S02]  /*3300*/  MOV R211, 0x1f ;  /* 0x0000001f00d37802 */ /* 0x000fe40000000f00 */
[----:B------:R-:W-:-:S02]  /*3310*/  MOV R176, 0xffffffff ;  /* 0xffffffff00b07802 */ /* 0x000fc40000000f00 */
[----:B------:R-:W-:Y:S02]  /*3320*/  MOV R169, R168 ;  /* 0x000000a800a97202 */ /* 0x000fe40000000f00 */
[----:B------:R-:W-:Y:S02]  /*3330*/  MOV R164, 0x3350 ;  /* 0x0000335000a47802 */ /* 0x000fe40000000f00 */
[----:B------:R-:W-:Y:S05]  /*3340*/  CALL.REL.NOINC `($__internal_140_$__cuda_sm70_shflsync_down_p) ;  /* 0x0000026000007944 */ /* 0x000fea0003c00000 */
[----:B0-----:R-:W-:Y:S01]  /*3350*/  HFMA2.MMA R174, -RZ, RZ, 0, 2.384185791015625e-07 ;  /* 0x00000004ffae7435 */ /* 0x001fe200000001ff */
[----:B-1----:R-:W-:Y:S02]  /*3360*/  MOV R167, R211 ;  /* 0x000000d300a77202 */ /* 0x002fe40000000f00 */
[----:B------:R-:W-:Y:S02]  /*3370*/  MOV R169, R178 ;  /* 0x000000b200a97202 */ /* 0x000fe40000000f00 */
[----:B------:R-:W-:Y:S02]  /*3380*/  MOV R211, 0x1f ;  /* 0x0000001f00d37802 */ /* 0x000fe40000000f00 */
[----:B------:R-:W-:Y:S02]  /*3390*/  MOV R176, 0xffffffff ;  /* 0xffffffff00b07802 */ /* 0x000fe40000000f00 */
[----:B------:R-:W-:-:S02]  /*33a0*/  MOV R164, 0x33c0 ;  /* 0x000033c000a47802 */ /* 0x000fc40000000f00 */
[----:B------:R-:W-:Y:S05]  /*33b0*/  CALL.REL.NOINC `($__internal_140_$__cuda_sm70_shflsync_down_p) ;  /* 0x000001f000007944 */ /* 0x000fea0003c00000 */
[----:B------:R-:W-:Y:S01]  /*33c0*/  FADD.FTZ R168, R167, R168 ;  /* 0x000000a8a7a87221 */ /* 0x000fe20000010000 */
[----:B0-----:R-:W-:Y:S01]  /*33d0*/  HFMA2.MMA R174, -RZ, RZ, 0, 1.1920928955078125e-07 ;  /* 0x00000002ffae7435 */ /* 0x001fe200000001ff */
[----:B-1----:R-:W-:Y:S01]  /*33e0*/  FADD.FTZ R172, R178, R211 ;  /* 0x000000d3b2ac7221 */ /* 0x002fe20000010000 */
[----:B------:R-:W-:-:S02]  /*33f0*/  MOV R211, 0x1f ;  /* 0x0000001f00d37802 */ /* 0x000fc40000000f00 */
[----:B------:R-:W-:Y:S02]  /*3400*/  MOV R176, 0xffffffff ;  /* 0xffffffff00b07802 */ /* 0x000fe40000000f00 */
[----:B------:R-:W-:Y:S02]  /*3410*/  MOV R169, R168 ;  /* 0x000000a800a97202 */ /* 0x000fe40000000f00 */
[----:B------:R-:W-:Y:S02]  /*3420*/  MOV R164, 0x3440 ;  /* 0x0000344000a47802 */ /* 0x000fe40000000f00 */
[----:B------:R-:W-:Y:S05]  /*3430*/  CALL.REL.NOINC `($__internal_140_$__cuda_sm70_shflsync_down_p) ;  /* 0x0000017000007944 */ /* 0x000fea0003c00000 */
[----:B0-----:R-:W-:Y:S01]  /*3440*/  HFMA2.MMA R174, -RZ, RZ, 0, 1.1920928955078125e-07 ;  /* 0x00000002ffae7435 */ /* 0x001fe200000001ff */
[----:B-1----:R-:W-:Y:S02]  /*3450*/  MOV R167, R211 ;  /* 0x000000d300a77202 */ /* 0x002fe40000000f00 */
[----:B------:R-:W-:Y:S02]  /*3460*/  MOV R169, R172 ;  /* 0x000000ac00a97202 */ /* 0x000fe40000000f00 */
[----:B------:R-:W-:Y:S02]  /*3470*/  MOV R211, 0x1f ;  /* 0x0000001f00d37802 */ /* 0x000fe40000000f00 */
[----:B------:R-:W-:-:S02]  /*3480*/  MOV R176, 0xffffffff ;  /* 0xffffffff00b07802 */ /* 0x000fc40000000f00 */
[----:B------:R-:W-:Y:S02]  /*3490*/  MOV R164, 0x34b0 ;  /* 0x000034b000a47802 */ /* 0x000fe40000000f00 */
[----:B------:R-:W-:Y:S05]  /*34a0*/  CALL.REL.NOINC `($__internal_140_$__cuda_sm70_shflsync_down_p) ;  /* 0x0000010000007944 */ /* 0x000fea0003c00000 */
[----:B------:R-:W-:Y:S01]  /*34b0*/  FADD.FTZ R170, R167, R168 ;  /* 0x000000a8a7aa7221 */ /* 0x000fe20000010000 */
[----:B0-----:R-:W-:Y:S01]  /*34c0*/  HFMA2.MMA R174, -RZ, RZ, 0, 5.9604644775390625e-08 ;  /* 0x00000001ffae7435 */ /* 0x001fe200000001ff */
[----:B-1----:R-:W-:Y:S01]  /*34d0*/  FADD.FTZ R172, R172, R211 ;  /* 0x000000d3acac7221 */ /* 0x002fe20000010000 */
[----:B------:R-:W-:Y:S02]  /*34e0*/  MOV R211, 0x1f ;  /* 0x0000001f00d37802 */ /* 0x000fe40000000f00 */
[----:B------:R-:W-:Y:S02]  /*34f0*/  MOV R176, 0xffffffff ;  /* 0xffffffff00b07802 */ /* 0x000fe40000000f00 */
[----:B------:R-:W-:Y:S02]  /*3500*/  MOV R169, R170 ;  /* 0x000000aa00a97202 */ /* 0x000fe40000000f00 */
[----:B------:R-:W-:Y:S02]  /*3510*/  MOV R164, 0x3530 ;  /* 0x0000353000a47802 */ /* 0x000fe40000000f00 */
[----:B------:R-:W-:Y:S05]  /*3520*/  CALL.REL.NOINC `($__internal_140_$__cuda_sm70_shflsync_down_p) ;  /* 0x0000008000007944 */ /* 0x000fea0003c00000 */
[----:B0-----:R-:W-:Y:S01]  /*3530*/  HFMA2.MMA R174, -RZ, RZ, 0, 5.9604644775390625e-08 ;  /* 0x00000001ffae7435 */ /* 0x001fe200000001ff */
[----:B-1----:R-:W-:-:S02]  /*3540*/  MOV R171, R211 ;  /* 0x000000d300ab7202 */ /* 0x002fc40000000f00 */
[----:B------:R-:W-:Y:S02]  /*3550*/  MOV R169, R172 ;  /* 0x000000ac00a97202 */ /* 0x000fe40000000f00 */
[----:B------:R-:W-:Y:S02]  /*3560*/  MOV R211, 0x1f ;  /* 0x0000001f00d37802 */ /* 0x000fe40000000f00 */
[----:B------:R-:W-:Y:S02]  /*3570*/  MOV R176, 0xffffffff ;  /* 0xffffffff00b07802 */ /* 0x000fe40000000f00 */
[----:B------:R-:W-:Y:S02]  /*3580*/  MOV R164, 0x35a0 ;  /* 0x000035a000a47802 */ /* 0x000fe40000000f00 */
[----:B------:R-:W-:Y:S05]  /*3590*/  CALL.REL.NOINC `($__internal_140_$__cuda_sm70_shflsync_down_p) ;  /* 0x0000001000007944 */ /* 0x000fea0003c00000 */
[----:B01----:R-:W-:Y:S05]  /*35a0*/  BRA `(.L_x_8413) ;  /* 0xffffe5e000007947 */ /* 0x003fea000383ffff */
        .weak           $__internal_140_$__cuda_sm70_shflsync_down_p
        .type           $__internal_140_$__cuda_sm70_shflsync_down_p,@function
        .size           $__internal_140_$__cuda_sm70_shflsync_down_p,(.L_x_11874 - $__internal_140_$__cuda_sm70_shflsync_down_p)
$__internal_140_$__cuda_sm70_shflsync_down_p:
[----:B------:R-:W-:Y:S01]  /*35b0*/  HFMA2.MMA R165, -RZ, RZ, 0, 0 ;  /* 0x00000000ffa57435 */ /* 0x000fe200000001ff */
[----:B------:R-:W-:Y:S04]  /*35c0*/  WARPSYNC R176 ;  /* 0x000000b000007348 */ /* 0x000fe80003800000 */
[----:B------:R0:W1:Y:S01]  /*35d0*/  SHFL.DOWN PT, R211, R169, R174, R211 ;  /* 0x080000aea9d37389 */ /* 0x00006200000e00d3 */
[----:B------:R-:W-:Y:S05]  /*35e0*/  RET.REL.NODEC R164 `(_ZN10layer_norm13ln_bwd_kernelINS_13Kernel_traitsIf6__halffS2_fjLj8192ELj1ELj1ELj8ELj16ENS_18Kernel_traits_baseILj8192EfS2_fS2_fjLj256EEEEELb0ELb0ELb0ELb0EEEvNS_9BwdParamsE) ;  /* 0xffffca10a4007950 */ /* 0x000fea0003c3ffff */
.L_x_8414:
        /* <DEDUP_REMOVED lines=9> */
.L_x_11874:


//--------------------- .text._ZN10layer_norm13ln_bwd_kernelINS_13Kernel_traitsIf6__halffS2_fjLj8192ELj1ELj1ELj8ELj16ENS_18Kernel_traits_baseILj8192EfS2_fS2_fjLj256EEEEELb0ELb0ELb0ELb1EEEvNS_9BwdParamsE --------------------------
	.section	.text._ZN10layer_norm13ln_bwd_kernelINS_13Kernel_traitsIf6__halffS2_fjLj8192ELj1ELj1ELj8ELj16ENS_18Kernel_traits_baseILj8192EfS2_fS2_fjLj256EEEEELb0ELb0ELb0ELb1EEEvNS_9BwdParamsE,"ax",@progbits
	.sectioninfo	@"SHI_REGISTERS=249"
	.align	128
        .global         _ZN10layer_norm13ln_bwd_kernelINS_13Kernel_traitsIf6__halffS2_fjLj8192ELj1ELj1ELj8ELj16ENS_18Kernel_traits_baseILj8192EfS2_fS2_fjLj256EEEEELb0ELb0ELb0ELb1EEEvNS_9BwdParamsE
        .type           _ZN10layer_norm13ln_bwd_kernelINS_13Kernel_traitsIf6__halffS2_fjLj8192ELj1ELj1ELj8ELj16ENS_18Kernel_traits_baseILj8192EfS2_fS2_fjLj256EEEEELb0ELb0ELb0ELb1EEEvNS_9BwdParamsE,@function
        .size           _ZN10layer_norm13ln_bwd_kernelINS_13Kernel_traitsIf6__halffS2_fjLj8192ELj1ELj1ELj8ELj16ENS_18Kernel_traits_baseILj8192EfS2_fS2_fjLj256EEEEELb0ELb0ELb0ELb1EEEvNS_9BwdParamsE,(.L_x_11875 - _ZN10layer_norm13ln_bwd_kernelINS_13Kernel_traitsIf6__halffS2_fjLj8192ELj1ELj1ELj8ELj16ENS_18Kernel_traits_baseILj8192EfS2_fS2_fjLj256EEEEELb0ELb0ELb0ELb1EEEvNS_9BwdParamsE)
        .other          _ZN10layer_norm13ln_bwd_kernelINS_13Kernel_traitsIf6__halffS2_fjLj8192ELj1ELj1ELj8ELj16ENS_18Kernel_traits_baseILj8192EfS2_fS2_fjLj256EEEEELb0ELb0ELb0ELb1EEEvNS_9BwdParamsE,@"STO_CUDA_ENTRY STV_DEFAULT"
_ZN10layer_norm13ln_bwd_kernelINS_13Kernel_traitsIf6__halffS2_fjLj8192ELj1ELj1ELj8ELj16ENS_18Kernel_traits_baseILj8192EfS2_fS2_fjLj256EEEEELb0ELb0ELb0ELb1EEEvNS_9BwdParamsE:
.text._ZN10layer_norm13ln_bwd_kernelINS_13Kernel_traitsIf6__halffS2_fjLj8192ELj1ELj1ELj8ELj16ENS_18Kernel_traits_baseILj8192EfS2_fS2_fjLj256EEEEELb0ELb0ELb0ELb1EEEvNS_9BwdParamsE:
        /* <DEDUP_REMOVED lines=40> */
.L_x_8415:
        /* <DEDUP_REMOVED lines=45> */
.L_x_8420:
[----:B------:R-:W-:Y:S01]  /*0550*/  IMAD R108, R196, c[0x0][0x168], RZ ;  /* 0x00005a00c46c7a24 */ /* 0x000fe200078e02ff */
[----:B------:R-:W-:-:S02]  /*0560*/  ISETP.NE.U32.AND P0, PT, RZ, c[0x0][0x1c0], PT ;  /* 0x00007000ff007a0c */ /* 0x000fc40003f05070 */
[----:B------:R-:W-:Y:S02]  /*0570*/  MOV R195, 0x4 ;  /* 0x0000000400c37802 */ /* 0x000fe40000000f00 */
[----:B------:R-:W-:Y:S02]  /*0580*/  ISETP.NE.AND.EX P0, PT, RZ, c[0x0][0x1c4], PT, P0 ;  /* 0x00007100ff007a0c */ /* 0x000fe40003f05300 */
[----:B------:R-:W-:Y:S01]  /*0590*/  SHF.R.S32.HI R109, RZ, 0x1f, R108 ;  /* 0x0000001fff6d7819 */ /* 0x000fe2000001146c */
[----:B------:R-:W-:Y:S01]  /*05a0*/  IMAD.WIDE R120, R196, R195, c[0x0][0x1a0] ;  /* 0x00006800c4787625 */ /* 0x000fe200078e02c3 */
[----:B------:R-:W-:Y:S02]  /*05b0*/  LOP3.LUT R198, R0, 0xff, RZ, 0xc0, !PT ;  /* 0x000000ff00c67812 */ /* 0x000fe400078ec0ff */
[----:B------:R-:W-:Y:S02]  /*05c0*/  LEA.HI R109, R109, R108, RZ, 0x3 ;  /* 0x0000006c6d6d7211 */ /* 0x000fe400078f18ff */
[----:B------:R-:W-:Y:S01]  /*05d0*/  MOV R190, 0x20 ;  /* 0x0000002000be7802 */ /* 0x000fe20000000f00 */
[----:B------:R0:W2:Y:S01]  /*05e0*/  LDG.E R205, [R120.64] ;  /* 0x0000000478cd7981 */ /* 0x0000a2000c1e1900 */
[----:B------:R-:W-:-:S02]  /*05f0*/  LEA.HI.SX32 R198, R109, R198, 0x1d ;  /* 0x000000c66dc67211 */ /* 0x000fc400078feaff */
[----:B------:R-:W-:Y:S02]  /*0600*/  MOV R148, 0x10 ;  /* 0x0000001000947802 */ /* 0x000fe40000000f00 */
[----:B------:R-:W-:Y:S01]  /*0610*/  SHF.R.S32.HI R111, RZ, 0x1f, R196 ;  /* 0x0000001fff6f7819 */ /* 0x000fe200000114c4 */
[----:B------:R-:W-:Y:S01]  /*0620*/  IMAD.WIDE.U32 R140, R198, R190, c[0x0][0x188] ;  /* 0x00006200c68c7625 */ /* 0x000fe200078e00be */
[----:B------:R-:W-:Y:S02]  /*0630*/  @P0 LEA R128, P1, R196, c[0x0][0x1c0], 0x1 ;  /* 0x00007000c4800a11 */ /* 0x000fe400078208ff */
[C---:B------:R-:W-:Y:S01]  /*0640*/  IADD3 R199, R198.reuse, 0x100, RZ ;  /* 0x00000100c6c77810 */ /* 0x040fe20007ffe0ff */
[C---:B------:R-:W-:Y:S01]  /*0650*/  IMAD.WIDE.U32 R112, R198.reuse, R148, c[0x0][0x208] ;  /* 0x00008200c6707625 */ /* 0x040fe200078e0094 */
[----:B------:R-:W-:Y:S01]  /*0660*/  IADD3 R202, R198, 0x200, RZ ;  /* 0x00000200c6ca7810 */ /* 0x000fe20007ffe0ff */
[----:B------:R1:W3:Y:S01]  /*0670*/  LDG.E.128 R116, [R140.64+0x10] ;  /* 0x000010048c747981 */ /* 0x0002e2000c1e1d00 */
[C---:B------:R-:W-:Y:S01]  /*0680*/  @P0 LEA.HI.X R129, R196.reuse, c[0x0][0x1c4], R111, 0x1, P1 ;  /* 0x00007100c4810a11 */ /* 0x040fe200008f0c6f */
[----:B------:R-:W-:Y:S01]  /*0690*/  IMAD.WIDE R194, R196, R195, c[0x0][0x1a8] ;  /* 0x00006a00c4c27625 */ /* 0x000fe200078e02c3 */
[----:B------:R-:W-:Y:S01]  /*06a0*/  IADD3 R197, R198, 0x300, RZ ;  /* 0x00000300c6c57810 */ /* 0x000fe20007ffe0ff */
[----:B------:R1:W4:Y:S02]  /*06b0*/  LDG.E.128 R108, [R140.64] ;  /* 0x000000048c6c7981 */ /* 0x000324000c1e1d00 */
[----:B------:R-:W-:-:S02]  /*06c0*/  IMAD.WIDE.U32 R152, R199, R190, c[0x0][0x188] ;  /* 0x00006200c7987625 */ /* 0x000fc400078e00be */
[----:B------:R-:W4:Y:S02]  /*06d0*/  LDG.E.128 R112, [R112.64] ;  /* 0x0000000470707981 */ /* 0x000f24000c1e1d00 */
[C---:B------:R-:W-:Y:S02]  /*06e0*/  IMAD.WIDE.U32 R136, R202.reuse, R148, c[0x0][0x208] ;  /* 0x00008200ca887625 */ /* 0x040fe400078e0094 */
[----:B------:R0:W4:Y:S02]  /*06f0*/  LDG.E R195, [R194.64] ;  /* 0x00000004c2c37981 */ /* 0x000124000c1e1900 */
[----:B------:R-:W-:Y:S02]  /*0700*/  IMAD.WIDE.U32 R184, R202, R190, c[0x0][0x188] ;  /* 0x00006200cab87625 */ /* 0x000fe400078e00be */
[----:B------:R0:W4:Y:S02]  /*0710*/  @P0 LDG.E.U16 R204, [R128.64] ;  /* 0x0000000480cc0981 */ /* 0x000124000c1e1500 */
[----:B------:R-:W-:-:S02]  /*0720*/  IMAD.WIDE.U32 R124, R199, R148, c[0x0][0x208] ;  /* 0x00008200c77c7625 */ /* 0x000fc400078e0094 */
[----:B------:R-:W4:Y:S02]  /*0730*/  LDG.E.128 R136, [R136.64] ;  /* 0x0000000488887981 */ /* 0x000f24000c1e1d00 */
[C---:B------:R-:W-:Y:S02]  /*0740*/  IMAD.WIDE.U32 R200, R197.reuse, R190, c[0x0][0x188] ;  /* 0x00006200c5c87625 */ /* 0x040fe400078e00be */
[----:B-1----:R1:W4:Y:S02]  /*0750*/  LDG.E.128 R140, [R184.64+0x10] ;  /* 0x00001004b88c7981 */ /* 0x002324000c1e1d00 */
[----:B------:R-:W-:Y:S02]  /*0760*/  IMAD.WIDE.U32 R148, R197, R148, c[0x0][0x208] ;  /* 0x00008200c5947625 */ /* 0x000fe400078e0094 */
[----:B0-----:R0:W4:Y:S04]  /*0770*/  LDG.E.128 R128, [R152.64+0x10] ;  /* 0x0000100498807981 */ /* 0x001128000c1e1d00 */
[----:B------:R0:W4:Y:S04]  /*0780*/  LDG.E.128 R120, [R152.64] ;  /* 0x0000000498787981 */ /* 0x000128000c1e1d00 */
[----:B------:R-:W4:Y:S04]  /*0790*/  LDG.E.128 R144, [R200.64] ;  /* 0x00000004c8907981 */ /* 0x000f28000c1e1d00 */
[----:B------:R-:W4:Y:S04]  /*07a0*/  LDG.E.128 R148, [R148.64] ;  /* 0x0000000494947981 */ /* 0x000f28000c1e1d00 */
[----:B0-----:R-:W4:Y:S04]  /*07b0*/  LDG.E.128 R152, [R200.64+0x10] ;  /* 0x00001004c8987981 */ /* 0x001f28000c1e1d00 */
[----:B------:R1:W4:Y:S04]  /*07c0*/  LDG.E.128 R132, [R184.64] ;  /* 0x00000004b8847981 */ /* 0x000328000c1e1d00 */
[----:B------:R-:W4:Y:S01]  /*07d0*/  LDG.E.128 R124, [R124.64] ;  /* 0x000000047c7c7981 */ /* 0x000f22000c1e1d00 */
[----:B------:R-:W-:-:S04]  /*07e0*/  ISETP.NE.U32.AND P1, PT, RZ, c[0x0][0x218], PT ;  /* 0x00008600ff007a0c */ /* 0x000fc80003f25070 */
[----:B------:R-:W-:Y:S01]  /*07f0*/  ISETP.NE.AND.EX P1, PT, RZ, c[0x0][0x21c], PT, P1 ;  /* 0x00008700ff007a0c */ /* 0x000fe20003f25310 */
[----:B------:R-:W-:-:S12]  /*0800*/  ULDC.U8 UR6, c[0x0][0x1f0] ;  /* 0x00007c0000067ab9 */ /* 0x000fd80000000000 */
[----:B------:R-:W-:-:S04]  /*0810*/  @P1 IMAD.WIDE.U32 R188, R198, R190, c[0x0][0x218] ;  /* 0x00008600c6bc1625 */ /* 0x000fc800078e00be */
[-C--:B------:R-:W-:Y:S01]  /*0820*/  @P1 IMAD.WIDE.U32 R186, R199, R190.reuse, c[0x0][0x218] ;  /* 0x00008600c7ba1625 */ /* 0x080fe200078e00be */
[----:B-----5:R2:W5:Y:S03]  /*0830*/  @P1 LDG.E.128 R68, [R188.64] ;  /* 0x00000004bc441981 */ /* 0x020566000c1e1d00 */
[-C--:B-1----:R-:W-:Y:S01]  /*0840*/  @P1 IMAD.WIDE.U32 R184, R202, R190.reuse, c[0x0][0x218] ;  /* 0x00008600cab81625 */ /* 0x082fe200078e00be */
        /* <DEDUP_REMOVED lines=10> */
[----:B--2---:R-:W-:-:S05]  /*08f0*/  FSEL R188, R205, RZ, !P1 ;  /* 0x000000ffcdbc7208 */ /* 0x004fca0004800000 */
[C---:B---3--:R-:W-:Y:S02]  /*0900*/  FADD.FTZ R214, -R188.reuse, R116 ;  /* 0x00000074bcd67221 */ /* 0x048fe40000010100 */
[C---:B----4-:R-:W-:Y:S02]  /*0910*/  FADD.FTZ R212, -R188.reuse, R108 ;  /* 0x0000006cbcd47221 */ /* 0x050fe40000010100 */
[C---:B------:R-:W-:Y:S01]  /*0920*/  FADD.FTZ R118, -R188.reuse, R118 ;  /* 0x00000076bc767221 */ /* 0x040fe20000010100 */
[--C-:B0-----:R-:W-:Y:S01]  /*0930*/  HADD2.F32 R187, -RZ, R112.reuse.H0_H0 ;  /* 0x20000070ffbb7230 */ /* 0x101fe20000004100 */
[C---:B------:R-:W-:Y:S02]  /*0940*/  FADD.FTZ R116, -R188.reuse, R119 ;  /* 0x00000077bc747221 */ /* 0x040fe40000010100 */
[----:B------:R-:W-:Y:S01]  /*0950*/  FMUL.FTZ R212, R195, R212 ;  /* 0x000000d4c3d47220 */ /* 0x000fe20000410000 */
[--C-:B------:R-:W-:Y:S01]  /*0960*/  HADD2.F32 R108, -RZ, R115.reuse.H1_H1 ;  /* 0x30000073ff6c7230 */ /* 0x100fe20000004100 */
[C---:B------:R-:W-:Y:S01]  /*0970*/  FADD.FTZ R206, -R188.reuse, R109 ;  /* 0x0000006dbcce7221 */ /* 0x040fe20000010100 */
[----:B------:R-:W-:Y:S01]  /*0980*/  HADD2.F32 R109, -RZ, R115.H0_H0 ;  /* 0x20000073ff6d7230 */ /* 0x000fe20000004100 */
[----:B------:R-:W-:Y:S01]  /*0990*/  FADD.FTZ R208, -R188, R110 ;  /* 0x0000006ebcd07221 */ /* 0x000fe20000010100 */
[----:B-1----:R-:W-:Y:S01]  /*09a0*/  HADD2.F32 R184, -RZ, R112.H1_H1 ;  /* 0x30000070ffb87230 */ /* 0x002fe20000004100 */
[----:B------:R-:W-:Y:S01]  /*09b0*/  FADD.FTZ R192, R187, R192 ;  /* 0x000000c0bbc07221 */ /* 0x000fe20000010000 */
[----:B------:R-:W-:Y:S01]  /*09c0*/  HADD2.F32 R224, -RZ, R139.H1_H1 ;  /* 0x3000008bffe07230 */ /* 0x000fe20000004100 */
[----:B------:R-:W-:-:S02]  /*09d0*/  FFMA.FTZ R193, R212, R187, R193 ;  /* 0x000000bbd4c17223 */ /* 0x000fc400000100c1 */
[C---:B------:R-:W-:Y:S02]  /*09e0*/  FADD.FTZ R228, -R188.reuse, R143 ;  /* 0x0000008fbce47221 */ /* 0x040fe40000010100 */
[C---:B------:R-:W-:Y:S02]  /*09f0*/  FMUL.FTZ R143, R195.reuse, R116 ;  /* 0x00000074c38f7220 */ /* 0x040fe40000410000 */
[----:B------:R-:W-:Y:S01]  /*0a00*/  FADD.FTZ R216, -R188, R129 ;  /* 0x00000081bcd87221 */ /* 0x000fe20000010100 */
[----:B------:R-:W-:Y:S01]  /*0a10*/  HADD2.F32 R129, -RZ, R139.H0_H0 ;  /* 0x2000008bff817230 */ /* 0x000fe20000004100 */
[----:B------:R-:W-:Y:S02]  /*0a20*/  FMUL.FTZ R139, R195, R118 ;  /* 0x00000076c38b7220 */ /* 0x000fe40000410000 */
[----:B------:R-:W-:Y:S01]  /*0a30*/  FMUL.FTZ R187, R64, R187 ;  /* 0x000000bb40bb7220 */ /* 0x000fe20000410000 */
[----:B------:R-:W-:Y:S01]  /*0a40*/  HADD2.F32 R185, -RZ, R113.H0_H0 ;  /* 0x20000071ffb97230 */ /* 0x000fe20000004100 */
[----:B------:R-:W-:-:S02]  /*0a50*/  FADD.FTZ R218, -R188, R131 ;  /* 0x00000083bcda7221 */ /* 0x000fc40000010100 */
[C---:B------:R-:W-:Y:S02]  /*0a60*/  FADD.FTZ R232, -R188.reuse, R147 ;  /* 0x00000093bce87221 */ /* 0x040fe40000010100 */
[----:B------:R-:W-:Y:S01]  /*0a70*/  FMUL.FTZ R208, R195, R208 ;  /* 0x000000d0c3d07220 */ /* 0x000fe20000410000 */
[--C-:B------:R-:W-:Y:S01]  /*0a80*/  HADD2.F32 R236, -RZ, R150.reuse.H0_H0 ;  /* 0x20000096ffec7230 */ /* 0x100fe20000004100 */
[----:B------:R-:W-:Y:S01]  /*0a90*/  FADD.FTZ R33, R109, R33 ;  /* 0x000000216d217221 */ /* 0x000fe20000010000 */
[----:B------:R-:W-:Y:S01]  /*0aa0*/  HADD2.F32 R147, -RZ, R150.H1_H1 ;  /* 0x30000096ff937230 */ /* 0x000fe20000004100 */
[-C--:B------:R-:W-:Y:S02]  /*0ab0*/  FFMA.FTZ R34, R139, R109.reuse, R34 ;  /* 0x0000006d8b227223 */ /* 0x080fe40000010022 */
[----:B------:R-:W-:Y:S02]  /*0ac0*/  FADD.FTZ R240, -R188, R152 ;  /* 0x00000098bcf07221 */ /* 0x000fe40000010100 */
[----:B------:R-:W-:-:S02]  /*0ad0*/  FMUL.FTZ R150, R62, R109 ;  /* 0x0000006d3e967220 */ /* 0x000fc40000410000 */
[----:B------:R-:W-:Y:S02]  /*0ae0*/  FADD.FTZ R35, R108, R35 ;  /* 0x000000236c237221 */ /* 0x000fe40000010000 */
[-C--:B------:R-:W-:Y:S02]  /*0af0*/  FFMA.FTZ R22, R143, R108.reuse, R22 ;  /* 0x0000006c8f167223 */ /* 0x080fe40000010016 */
[----:B------:R-:W-:Y:S02]  /*0b00*/  FMUL.FTZ R152, R63, R108 ;  /* 0x0000006c3f987220 */ /* 0x000fe40000410000 */
[----:B------:R-:W-:Y:S02]  /*0b10*/  FMUL.FTZ R206, R195, R206 ;  /* 0x000000cec3ce7220 */ /* 0x000fe40000410000 */
[----:B------:R-:W-:Y:S02]  /*0b20*/  FMUL.FTZ R131, R65, R184 ;  /* 0x000000b841837220 */ /* 0x000fe40000410000 */
[----:B------:R-:W-:-:S02]  /*0b30*/  FADD.FTZ R108, RZ, R187 ;  /* 0x000000bbff6c7221 */ /* 0x000fc40000010000 */
[----:B------:R-:W-:Y:S01]  /*0b40*/  FFMA.FTZ R109, R212, R187, RZ ;  /* 0x000000bbd46d7223 */ /* 0x000fe200000100ff */
[----:B------:R-:W-:Y:S01]  /*0b50*/  HADD2.F32 R110, -RZ, R113.H1_H1 ;  /* 0x30000071ff6e7230 */ /* 0x000fe20000004100 */
[----:B------:R-:W-:Y:S02]  /*0b60*/  FADD.FTZ R180, R185, R180 ;  /* 0x000000b4b9b47221 */ /* 0x000fe40000010000 */
[-C--:B------:R-:W-:Y:S02]  /*0b70*/  FFMA.FTZ R181, R208, R185.reuse, R181 ;  /* 0x000000b9d0b57223 */ /* 0x080fe400000100b5 */
[----:B------:R-:W-:Y:S02]  /*0b80*/  FADD.FTZ R210, -R188, R111 ;  /* 0x0000006fbcd27221 */ /* 0x000fe40000010100 */
[----:B------:R-:W-:Y:S02]  /*0b90*/  FMUL.FTZ R185, R66, R185 ;  /* 0x000000b942b97220 */ /* 0x000fe40000410000 */
[----:B------:R-:W-:-:S02]  /*0ba0*/  FADD.FTZ R108, R108, R131 ;  /* 0x000000836c6c7221 */ /* 0x000fc40000010000 */
[----:B------:R-:W-:Y:S01]  /*0bb0*/  FFMA.FTZ R109, R206, R131, R109 ;  /* 0x00000083ce6d7223 */ /* 0x000fe2000001006d */
[----:B------:R-:W-:Y:S01]  /*0bc0*/  HADD2.F32 R111, -RZ, R114.H0_H0 ;  /* 0x20000072ff6f7230 */ /* 0x000fe20000004100 */
[----:B------:R-:W-:Y:S02]  /*0bd0*/  FADD.FTZ R220, -R188, R133 ;  /* 0x00000085bcdc7221 */ /* 0x000fe40000010100 */
[----:B------:R-:W-:Y:S02]  /*0be0*/  FMUL.FTZ R210, R195, R210 ;  /* 0x000000d2c3d27220 */ /* 0x000fe40000410000 */
[----:B------:R-:W-:Y:S02]  /*0bf0*/  FMUL.FTZ R133, R67, R110 ;  /* 0x0000006e43857220 */ /* 0x000fe40000410000 */
[----:B------:R-:W-:Y:S02]  /*0c00*/  FADD.FTZ R108, R108, R185 ;  /* 0x000000b96c6c7221 */ /* 0x000fe40000010000 */
[----:B------:R-:W-:Y:S01]  /*0c10*/  FFMA.FTZ R109, R208, R185, R109 ;  /* 0x000000b9d06d7223 */ /* 0x000fe2000001006d */
[--C-:B------:R-:W-:Y:S01]  /*0c20*/  HADD2.F32 R119, -RZ, R136.reuse.H0_H0 ;  /* 0x20000088ff777230 */ /* 0x100fe20000004100 */
[C---:B------:R-:W-:Y:S01]  /*0c30*/  FADD.FTZ R112, -R188.reuse, R121 ;  /* 0x00000079bc707221 */ /* 0x040fe20000010100 */
[----:B------:R-:W-:Y:S01]  /*0c40*/  HADD2.F32 R121, -RZ, R136.H1_H1 ;  /* 0x30000088ff797230 */ /* 0x000fe20000004100 */
[C---:B------:R-:W-:Y:S01]  /*0c50*/  FADD.FTZ R186, -R188.reuse, R123 ;  /* 0x0000007bbcba7221 */ /* 0x040fe20000010100 */
[----:B------:R-:W-:Y:S01]  /*0c60*/  HADD2.F32 R114, -RZ, R114.H1_H1 ;  /* 0x30000072ff727230 */ /* 0x000fe20000004100 */
[----:B------:R-:W-:Y:S01]  /*0c70*/  FMUL.FTZ R214, R195, R214 ;  /* 0x000000d6c3d67220 */ /* 0x000fe20000410000 */
[--C-:B------:R-:W-:Y:S01]  /*0c80*/  HADD2.F32 R123, -RZ, R137.reuse.H0_H0 ;  /* 0x20000089ff7b7230 */ /* 0x100fe20000004100 */
[----:B------:R-:W-:Y:S01]  /*0c90*/  FADD.FTZ R200, -R188, R117 ;  /* 0x00000075bcc87221 */ /* 0x000fe20000010100 */
[----:B------:R-:W-:Y:S01]  /*0ca0*/  HADD2.F32 R136, -RZ, R137.H1_H1 ;  /* 0x30000089ff887230 */ /* 0x000fe20000004100 */
[----:B------:R-:W-:-:S02]  /*0cb0*/  FMUL.FTZ R137, R60, R111 ;  /* 0x0000006f3c897220 */ /* 0x000fc40000410000 */
[----:B------:R-:W-:Y:S02]  /*0cc0*/  FADD.FTZ R108, R108, R133 ;  /* 0x000000856c6c7221 */ /* 0x000fe40000010000 */
[----:B------:R-:W-:Y:S01]  /*0cd0*/  FFMA.FTZ R109, R210, R133, R109 ;  /* 0x00000085d26d7223 */ /* 0x000fe2000001006d */
[--C-:B------:R-:W-:Y:S01]  /*0ce0*/  HADD2.F32 R234, -RZ, R148.reuse.H1_H1 ;  /* 0x30000094ffea7230 */ /* 0x100fe20000004100 */
[C---:B------:R-:W-:Y:S01]  /*0cf0*/  FADD.FTZ R226, -R188.reuse, R141 ;  /* 0x0000008dbce27221 */ /* 0x040fe20000010100 */
[----:B------:R-:W-:Y:S01]  /*0d00*/  HADD2.F32 R141, -RZ, R148.H0_H0 ;  /* 0x20000094ff8d7230 */ /* 0x000fe20000004100 */
        /* <DEDUP_REMOVED lines=9> */
[----:B------:R-:W-:Y:S01]  /*0da0*/  HADD2.F32 R113, -RZ, R124.H0_H0 ;  /* 0x2000007cff717230 */ /* 0x000fe20000004100 */
[----:B------:R-:W-:-:S02]  /*0db0*/  FADD.FTZ R120, -R188, R120 ;  /* 0x00000078bc787221 */ /* 0x000fc40000010100 */
[----:B------:R-:W-:Y:S02]  /*0dc0*/  FADD.FTZ R111, R111, R150 ;  /* 0x000000966f6f7221 */ /* 0x000fe40000010000 */
[----:B------:R-:W-:Y:S01]  /*0dd0*/  FFMA.FTZ R109, R139, R150, R109 ;  /* 0x000000968b6d7223 */ /* 0x000fe2000001006d */
[----:B------:R-:W-:Y:S01]  /*0de0*/  HADD2.F32 R124, -RZ, R124.H1_H1 ;  /* 0x3000007cff7c7230 */ /* 0x000fe20000004100 */
[----:B------:R-:W-:Y:S01]  /*0df0*/  FADD.FTZ R182, R184, R182 ;  /* 0x000000b6b8b67221 */ /* 0x000fe20000010000 */
[--C-:B------:R-:W-:Y:S01]  /*0e00*/  HADD2.F32 R189, -RZ, R151.reuse.H0_H0 ;  /* 0x20000097ffbd7230 */ /* 0x100fe20000004100 */
[----:B------:R-:W-:Y:S01]  /*0e10*/  FFMA.FTZ R183, R206, R184, R183 ;  /* 0x000000b8ceb77223 */ /* 0x000fe200000100b7 */
[----:B------:R-:W-:Y:S01]  /*0e20*/  HADD2.F32 R238, -RZ, R151.H1_H1 ;  /* 0x30000097ffee7230 */ /* 0x000fe20000004100 */
[----:B------:R-:W-:Y:S02]  /*0e30*/  FMUL.FTZ R151, R195, R120 ;  /* 0x00000078c3977220 */ /* 0x000fe40000410000 */
[----:B------:R-:W-:-:S02]  /*0e40*/  FMUL.FTZ R184, R56, R113 ;  /* 0x0000007138b87220 */ /* 0x000fc40000410000 */
[----:B------:R-:W-:Y:S02]  /*0e50*/  FADD.FTZ R111, R111, R152 ;  /* 0x000000986f6f7221 */ /* 0x000fe40000010000 */
[----:B------:R-:W-:Y:S01]  /*0e60*/  FFMA.FTZ R108, R143, R152, R109 ;  /* 0x000000988f6c7223 */ /* 0x000fe2000001006d */
[----:B------:R-:W-:Y:S01]  /*0e70*/  HADD2.F32 R190, -RZ, R125.H0_H0 ;  /* 0x2000007dffbe7230 */ /* 0x000fe20000004100 */
        /* <DEDUP_REMOVED lines=14> */
[----:B------:R-:W-:Y:S02]  /*0f60*/  FMUL.FTZ R188, R57, R124 ;  /* 0x0000007c39bc7220 */ /* 0x000fe40000410000 */
[----:B------:R-:W-:-:S02]  /*0f70*/  FADD.FTZ R109, R111, R184 ;  /* 0x000000b86f6d7221 */ /* 0x000fc40000010000 */
[----:B------:R-:W-:Y:S01]  /*0f80*/  FFMA.FTZ R108, R151, R184, R108 ;  /* 0x000000b8976c7223 */ /* 0x000fe2000001006c */
[----:B------:R-:W-:Y:S01]  /*0f90*/  @P0 HADD2.F32 R194, -RZ, R204.H0_H0 ;  /* 0x200000ccffc20230 */ /* 0x000fe20000004100 */
[----:B------:R-:W-:Y:S01]  /*0fa0*/  FADD.FTZ R28, R110, R28 ;  /* 0x0000001c6e1c7221 */ /* 0x000fe20000010000 */
[----:B------:R-:W-:Y:S01]  /*0fb0*/  HADD2.F32 R204, -RZ, R125.H1_H1 ;  /* 0x3000007dffcc7230 */ /* 0x000fe20000004100 */
[----:B------:R-:W-:Y:S02]  /*0fc0*/  FFMA.FTZ R179, R210, R110, R179 ;  /* 0x0000006ed2b37223 */ /* 0x000fe400000100b3 */
[----:B------:R-:W-:Y:S02]  /*0fd0*/  FMUL.FTZ R154, R195, R122 ;  /* 0x0000007ac39a7220 */ /* 0x000fe40000410000 */
        /* <DEDUP_REMOVED lines=116> */
[----:B------:R-:W-:Y:S01]  /*1720*/  FFMA.FTZ R109, R244, R189, R109 ;  /* 0x000000bdf46d7223 */ /* 0x000fe2000001006d */
[----:B------:R-:W-:Y:S01]  /*1730*/  LOP3.LUT P1, RZ, R0, 0x1f, RZ, 0xc0, !PT ;  /* 0x0000001f00ff7812 */ /* 0x000fe2000782c0ff */
        /* <DEDUP_REMOVED lines=32> */
.L_x_8421:
        /* <DEDUP_REMOVED lines=18> */
.L_x_8422:
        /* <DEDUP_REMOVED lines=100> */
[----:B------:R-:W-:-:S02]  /*20a0*/  FMUL.FTZ R123, R195, R150 ;  /* 0x00000096c37b7220 */ /* 0x000fc40000410000 */
[----:B------:R-:W-:Y:S02]  /*20b0*/  FMUL.FTZ R152, R195, R152 ;  /* 0x00000098c3987220 */ /* 0x000fe40000410000 */
[----:B------:R-:W-:Y:S02]  /*20c0*/  @P0 FADD.FTZ R109, R68, R109 ;  /* 0x0000006d446d0221 */ /* 0x000fe40000010000 */
[----:B------:R-:W-:Y:S02]  /*20d0*/  @P0 FADD.FTZ R206, R69, R206 ;  /* 0x000000ce45ce0221 */ /* 0x000fe40000010000 */
[----:B------:R-:W-:Y:S01]  /*20e0*/  FMUL.FTZ R145, R195, R108 ;  /* 0x0000006cc3917220 */ /* 0x000fe20000410000 */
[----:B------:R-:W-:Y:S01]  /*20f0*/  SEL R116, R109, R100, P3 ;  /* 0x000000646d747207 */ /* 0x000fe20001800000 */
[----:B------:R-:W-:Y:S01]  /*2100*/  FADD.FTZ R184, R184, -R151 ;  /* 0x80000097b8b87221 */ /* 0x000fe20000010000 */
[----:B------:R-:W-:Y:S01]  /*2110*/  SEL R117, R206, R101, P3 ;  /* 0x00000065ce757207 */ /* 0x000fe20001800000 */
[----:B------:R-:W-:-:S02]  /*2120*/  FADD.FTZ R188, R188, -R153 ;  /* 0x80000099bcbc7221 */ /* 0x000fc40000010000 */
[C---:B------:R-:W-:Y:S02]  /*2130*/  FMUL.FTZ R121, R195.reuse, R214 ;  /* 0x000000d6c3797220 */ /* 0x040fe40000410000 */
[----:B------:R-:W-:Y:S02]  /*2140*/  FMUL.FTZ R148, R195, R148 ;  /* 0x00000094c3947220 */ /* 0x000fe40000410000 */
        /* <DEDUP_REMOVED lines=38> */
[----:B------:R-:W-:Y:S01]  /*23b0*/  F2FP.PACK_AB R114, R111, R114 ;  /* 0x000000726f72723e */ /* 0x000fe200000000ff */
[----:B------:R-:W-:Y:S01]  /*23c0*/  @P0 FADD.FTZ R149, R78, R149 ;  /* 0x000000954e950221 */ /* 0x000fe20000010000 */
[----:B------:R-:W-:Y:S01]  /*23d0*/  @P1 STG.E.128 [R124.64+0x10], R120 ;  /* 0x000010787c001986 */ /* 0x000fe2000c101d04 */
[----:B------:R-:W-:-:S02]  /*23e0*/  @P0 FADD.FTZ R186, R79, R186 ;  /* 0x000000ba4fba0221 */ /* 0x000fc40000010000 */
        /* <DEDUP_REMOVED lines=43> */
[----:B------:R-:W-:Y:S01]  /*26a0*/  FMUL.FTZ R132, R195, R224 ;  /* 0x000000e0c3847220 */ /* 0x000fe20000410000 */
[----:B------:R-:W-:Y:S01]  /*26b0*/  @P1 MOV R129, 0x20 ;  /* 0x0000002000811802 */ /* 0x000fe20000000f00 */
[----:B------:R-:W-:Y:S01]  /*26c0*/  IMAD.WIDE.U32 R126, R139, R112, c[0x0][0x248] ;  /* 0x000092008b7e7625 */ /* 0x000fe200078e0070 */
[----:B------:R-:W-:-:S03]  /*26d0*/  SEL R112, R147, R100, P3 ;  /* 0x0000006493707207 */ /* 0x000fc60001800000 */
[----:B------:R-:W-:-:S04]  /*26e0*/  @P1 IMAD.WIDE.U32 R130, R199, R130, c[0x0][0x258] ;  /* 0x00009600c7821625 */ /* 0x000fc800078e0082 */
[----:B------:R-:W-:Y:S01]  /*26f0*/  FADD.FTZ R230, R223, -R230 ;  /* 0x800000e6dfe67221 */ /* 0x000fe20000010000 */
[----:B------:R-:W-:Y:S01]  /*2700*/  @P1 STG.E.128 [R130.64], R112 ;  /* 0x0000007082001986 */ /* 0x000fe2000c101d04 */
[----:B------:R-:W-:Y:S02]  /*2710*/  FADD.FTZ R240, R225, -R240 ;  /* 0x800000f0e1f07221 */ /* 0x000fe40000010000 */
[C---:B------:R-:W-:Y:S01]  /*2720*/  FMUL.FTZ R220, R195.reuse, R220 ;  /* 0x000000dcc3dc7220 */ /* 0x040fe20000410000 */
[----:B------:R0:W-:Y:S01]  /*2730*/  @P1 STG.E.128 [R130.64+0x10], R116 ;  /* 0x0000107482001986 */ /* 0x0001e2000c101d04 */
[----:B------:R-:W-:Y:S02]  /*2740*/  FMUL.FTZ R144, R195, R136 ;  /* 0x00000088c3907220 */ /* 0x000fe40000410000 */
[----:B------:R-:W-:Y:S01]  /*2750*/  @P0 FADD.FTZ R135, R88, R135 ;  /* 0x0000008758870221 */ /* 0x000fe20000010000 */
[----:B------:R1:W-:Y:S01]  /*2760*/  STG.E.128 [R126.64], R108 ;  /* 0x0000006c7e007986 */ /* 0x0003e2000c101d04 */
[----:B------:R-:W-:-:S02]  /*2770*/  @P0 FADD.FTZ R134, R89, R134 ;  /* 0x0000008659860221 */ /* 0x000fc40000010000 */
[----:B------:R-:W-:Y:S02]  /*2780*/  @P0 FADD.FTZ R133, R90, R133 ;  /* 0x000000855a850221 */ /* 0x000fe40000010000 */
[----:B------:R-:W-:Y:S02]  /*2790*/  @P0 FADD.FTZ R132, R91, R132 ;  /* 0x000000845b840221 */ /* 0x000fe40000010000 */
[----:B------:R-:W-:Y:S02]  /*27a0*/  FADD.FTZ R244, R189, -R244 ;  /* 0x800000f4bdf47221 */ /* 0x000fe40000010000 */
        /* <DEDUP_REMOVED lines=54> */
[----:B0-----:R-:W-:Y:S01]  /*2b10*/  IADD3 R120, R198, 0x300, RZ ;  /* 0x00000300c6787810 */ /* 0x001fe20007ffe0ff */
        /* <DEDUP_REMOVED lines=19> */
.L_x_8419:
        /* <DEDUP_REMOVED lines=58> */
.L_x_8416:
        /* <DEDUP_REMOVED lines=25> */
.L_x_8417:
[----:B------:R-:W-:Y:S01]  /*3180*/  HFMA2.MMA R112, -RZ, RZ, 0, 9.5367431640625e-07 ;  /* 0x00000010ff707435 */ /* 0x000fe200000001ff */
[----:B------:R-:W-:-:S02]  /*3190*/  MOV R111, R113 ;  /* 0x00000071006f7202 */ /* 0x000fc40000000f00 */
[----:B------:R-:W-:Y:S02]  /*31a0*/  MOV R114, 0x1f ;  /* 0x0000001f00727802 */ /* 0x000fe40000000f00 */
[----:B------:R-:W-:Y:S02]  /*31b0*/  MOV R117, 0xffffffff ;  /* 0xffffffff00757802 */ /* 0x000fe40000000f00 */
[----:B------:R-:W-:Y:S02]  /*31c0*/  MOV R108, 0x31e0 ;  /* 0x000031e0006c7802 */ /* 0x000fe40000000f00 */
[----:B-----5:R-:W-:Y:S05]  /*31d0*/  CALL.REL.NOINC `($__internal_141_$__cuda_sm70_shflsync_down_p) ;  /* 0x0000046000007944 */ /* 0x020fea0003c00000 */
[----:B-1----:R-:W-:Y:S01]  /*31e0*/  MOV R110, R111 ;  /* 0x0000006f006e7202 */ /* 0x002fe20000000f00 */
[----:B0-----:R-:W-:Y:S05]  /*31f0*/  BRA `(.L_x_8421) ;  /* 0xffffe74000007947 */ /* 0x001fea000383ffff */
.L_x_8418:
[----:B------:R-:W-:Y:S01]  /*3200*/  HFMA2.MMA R112, -RZ, RZ, 0, 9.5367431640625e-07 ;  /* 0x00000010ff707435 */ /* 0x000fe200000001ff */
[----:B------:R-:W-:Y:S02]  /*3210*/  MOV R111, R115 ;  /* 0x00000073006f7202 */ /* 0x000fe40000000f00 */
[----:B------:R-:W-:Y:S02]  /*3220*/  MOV R114, 0x1f ;  /* 0x0000001f00727802 */ /* 0x000fe40000000f00 */
[----:B------:R-:W-:-:S02]  /*3230*/  MOV R117, 0xffffffff ;  /* 0xffffffff00757802 */ /* 0x000fc40000000f00 */
[----:B------:R-:W-:Y:S02]  /*3240*/  MOV R108, 0x3260 ;  /* 0x00003260006c7802 */ /* 0x000fe40000000f00 */
[----:B01---5:R-:W-:Y:S05]  /*3250*/  CALL.REL.NOINC `($__internal_141_$__cuda_sm70_shflsync_down_p) ;  /* 0x000003e000007944 */ /* 0x023fea0003c00000 */
[----:B------:R-:W-:Y:S01]  /*3260*/  FADD.FTZ R113, R113, R110 ;  /* 0x0000006e71717221 */ /* 0x000fe20000010000 */
[----:B0-----:R-:W-:Y:S01]  /*3270*/  HFMA2.MMA R112, -RZ, RZ, 0, 4.76837158203125e-07 ;  /* 0x00000008ff707435 */ /* 0x001fe200000001ff */
[----:B-1----:R-:W-:Y:S01]  /*3280*/  FADD.FTZ R116, R115, R111 ;  /* 0x0000006f73747221 */ /* 0x002fe20000010000 */
[----:B------:R-:W-:Y:S02]  /*3290*/  MOV R114, 0x1f ;  /* 0x0000001f00727802 */ /* 0x000fe40000000f00 */
[----:B------:R-:W-:Y:S02]  /*32a0*/  MOV R117, 0xffffffff ;  /* 0xffffffff00757802 */ /* 0x000fe40000000f00 */
[----:B------:R-:W-:Y:S02]  /*32b0*/  MOV R111, R113 ;  /* 0x00000071006f7202 */ /* 0x000fe40000000f00 */
[----:B------:R-:W-:Y:S02]  /*32c0*/  MOV R108, 0x32e0 ;  /* 0x000032e0006c7802 */ /* 0x000fe40000000f00 */
[----:B------:R-:W-:Y:S05]  /*32d0*/  CALL.REL.NOINC `($__internal_141_$__cuda_sm70_shflsync_down_p) ;  /* 0x0000036000007944 */ /* 0x000fea0003c00000 */
[----:B0-----:R-:W-:Y:S01]  /*32e0*/  HFMA2.MMA R112, -RZ, RZ, 0, 4.76837158203125e-07 ;  /* 0x00000008ff707435 */ /* 0x001fe200000001ff */
[----:B-1----:R-:W-:-:S02]  /*32f0*/  MOV R110, R111 ;  /* 0x0000006f006e7202 */ /* 0x002fc40000000f00 */
[----:B------:R-:W-:Y:S02]  /*3300*/  MOV R111, R116 ;  /* 0x00000074006f7202 */ /* 0x000fe40000000f00 */
[----:B------:R-:W-:Y:S02]  /*3310*/  MOV R114, 0x1f ;  /* 0x0000001f00727802 */ /* 0x000fe40000000f00 */
[----:B------:R-:W-:Y:S02]  /*3320*/  MOV R117, 0xffffffff ;  /* 0xffffffff00757802 */ /* 0x000fe40000000f00 */
[----:B------:R-:W-:Y:S02]  /*3330*/  MOV R108, 0x3350 ;  /* 0x00003350006c7802 */ /* 0x000fe40000000f00 */
[----:B------:R-:W-:Y:S05]  /*3340*/  CALL.REL.NOINC `($__internal_141_$__cuda_sm70_shflsync_down_p) ;  /* 0x000002f000007944 */ /* 0x000fea0003c00000 */
[----:B------:R-:W-:Y:S01]  /*3350*/  FADD.FTZ R113, R110, R113 ;  /* 0x000000716e717221 */ /* 0x000fe20000010000 */
[----:B0-----:R-:W-:Y:S01]  /*3360*/  HFMA2.MMA R112, -RZ, RZ, 0, 2.384185791015625e-07 ;  /* 0x00000004ff707435 */ /* 0x001fe200000001ff */
[----:B-1----:R-:W-:Y:S01]  /*3370*/  FADD.FTZ R116, R116, R111 ;  /* 0x0000006f74747221 */ /* 0x002fe20000010000 */
[----:B------:R-:W-:Y:S02]  /*3380*/  MOV R114, 0x1f ;  /* 0x0000001f00727802 */ /* 0x000fe40000000f00 */
[----:B------:R-:W-:-:S02]  /*3390*/  MOV R117, 0xffffffff ;  /* 0xffffffff00757802 */ /* 0x000fc40000000f00 */
[----:B------:R-:W-:Y:S02]  /*33a0*/  MOV R111, R113 ;  /* 0x00000071006f7202 */ /* 0x000fe40000000f00 */
[----:B------:R-:W-:Y:S02]  /*33b0*/  MOV R108, 0x33d0 ;  /* 0x000033d0006c7802 */ /* 0x000fe40000000f00 */
[----:B------:R-:W-:Y:S05]  /*33c0*/  CALL.REL.NOINC `($__internal_141_$__cuda_sm70_shflsync_down_p) ;  /* 0x0000027000007944 */ /* 0x000fea0003c00000 */
[----:B0-----:R-:W-:Y:S01]  /*33d0*/  HFMA2.MMA R112, -RZ, RZ, 0, 2.384185791015625e-07 ;  /* 0x00000004ff707435 */ /* 0x001fe200000001ff */
[----:B-1----:R-:W-:Y:S02]  /*33e0*/  MOV R110, R111 ;  /* 0x0000006f006e7202 */ /* 0x002fe40000000f00 */
[----:B------:R-:W-:Y:S02]  /*33f0*/  MOV R111, R116 ;  /* 0x00000074006f7202 */ /* 0x000fe40000000f00 */
[----:B------:R-:W-:Y:S02]  /*3400*/  MOV R114, 0x1f ;  /* 0x0000001f00727802 */ /* 0x000fe40000000f00 */
[----:B------:R-:W-:Y:S02]  /*3410*/  MOV R117, 0xffffffff ;  /* 0xffffffff00757802 */ /* 0x000fe40000000f00 */
[----:B------:R-:W-:-:S02]  /*3420*/  MOV R108, 0x3440 ;  /* 0x00003440006c7802 */ /* 0x000fc40000000f00 */
[----:B------:R-:W-:Y:S05]  /*3430*/  CALL.REL.NOINC `($__internal_141_$__cuda_sm70_shflsync_down_p) ;  /* 0x0000020000007944 */ /* 0x000fea0003c00000 */
[----:B------:R-:W-:Y:S01]  /*3440*/  FADD.FTZ R113, R110, R113 ;  /* 0x000000716e717221 */ /* 0x000fe20000010000 */
[----:B0-----:R-:W-:Y:S01]  /*3450*/  HFMA2.MMA R112, -RZ, RZ, 0, 1.1920928955078125e-07 ;  /* 0x00000002ff707435 */ /* 0x001fe200000001ff */
[----:B-1----:R-:W-:Y:S01]  /*3460*/  FADD.FTZ R116, R116, R111 ;  /* 0x0000006f74747221 */ /* 0x002fe20000010000 */
[----:B------:R-:W-:-:S02]  /*3470*/  MOV R114, 0x1f ;  /* 0x0000001f00727802 */ /* 0x000fc40000000f00 */
[----:B------:R-:W-:Y:S02]  /*3480*/  MOV R117, 0xffffffff ;  /* 0xffffffff00757802 */ /* 0x000fe40000000f00 */
[----:B------:R-:W-:Y:S02]  /*3490*/  MOV R111, R113 ;  /* 0x00000071006f7202 */ /* 0x000fe40000000f00 */
[----:B------:R-:W-:Y:S02]  /*34a0*/  MOV R108, 0x34c0 ;  /* 0x000034c0006c7802 */ /* 0x000fe40000000f00 */
[----:B------:R-:W-:Y:S05]  /*34b0*/  CALL.REL.NOINC `($__internal_141_$__cuda_sm70_shflsync_down_p) ;  /* 0x0000018000007944 */ /* 0x000fea0003c00000 */
[----:B0-----:R-:W-:Y:S01]  /*34c0*/  HFMA2.MMA R112, -RZ, RZ, 0, 1.1920928955078125e-07 ;  /* 0x00000002ff707435 */ /* 0x001fe200000001ff */
[----:B-1----:R-:W-:Y:S02]  /*34d0*/  MOV R110, R111 ;  /* 0x0000006f006e7202 */ /* 0x002fe40000000f00 */
[----:B------:R-:W-:Y:S02]  /*34e0*/  MOV R111, R116 ;  /* 0x00000074006f7202 */ /* 0x000fe40000000f00 */
[----:B------:R-:W-:Y:S02]  /*34f0*/  MOV R114, 0x1f ;  /* 0x0000001f00727802 */ /* 0x000fe40000000f00 */
[----:B------:R-:W-:-:S02]  /*3500*/  MOV R117, 0xffffffff ;  /* 0xffffffff00757802 */ /* 0x000fc40000000f00 */
[----:B------:R-:W-:Y:S02]  /*3510*/  MOV R108, 0x3530 ;  /* 0x00003530006c7802 */ /* 0x000fe40000000f00 */
[----:B------:R-:W-:Y:S05]  /*3520*/  CALL.REL.NOINC `($__internal_141_$__cuda_sm70_shflsync_down_p) ;  /* 0x0000011000007944 */ /* 0x000fea0003c00000 */
[----:B------:R-:W-:Y:S01]  /*3530*/  FADD.FTZ R113, R110, R113 ;  /* 0x000000716e717221 */ /* 0x000fe20000010000 */
[----:B0-----:R-:W-:Y:S01]  /*3540*/  HFMA2.MMA R112, -RZ, RZ, 0, 5.9604644775390625e-08 ;  /* 0x00000001ff707435 */ /* 0x001fe200000001ff */
[----:B-1----:R-:W-:Y:S01]  /*3550*/  FADD.FTZ R115, R116, R111 ;  /* 0x0000006f74737221 */ /* 0x002fe20000010000 */
[----:B------:R-:W-:Y:S02]  /*3560*/  MOV R114, 0x1f ;  /* 0x0000001f00727802 */ /* 0x000fe40000000f00 */
[----:B------:R-:W-:Y:S02]  /*3570*/  MOV R117, 0xffffffff ;  /* 0xffffffff00757802 */ /* 0x000fe40000000f00 */
[----:B------:R-:W-:Y:S02]  /*3580*/  MOV R111, R113 ;  /* 0x00000071006f7202 */ /* 0x000fe40000000f00 */
[----:B------:R-:W-:Y:S02]  /*3590*/  MOV R108, 0x35b0 ;  /* 0x000035b0006c7802 */ /* 0x000fe40000000f00 */
[----:B------:R-:W-:Y:S05]  /*35a0*/  CALL.REL.NOINC `($__internal_141_$__cuda_sm70_shflsync_down_p) ;  /* 0x0000009000007944 */ /* 0x000fea0003c00000 */
[----:B0-----:R-:W-:Y:S01]  /*35b0*/  HFMA2.MMA R112, -RZ, RZ, 0, 5.9604644775390625e-08 ;  /* 0x00000001ff707435 */ /* 0x001fe200000001ff */
[----:B-1----:R-:W-:-:S02]  /*35c0*/  MOV R124, R111 ;  /* 0x0000006f007c7202 */ /* 0x002fc40000000f00 */
[----:B------:R-:W-:Y:S02]  /*35d0*/  MOV R111, R115 ;  /* 0x00000073006f7202 */ /* 0x000fe40000000f00 */
[----:B------:R-:W-:Y:S02]  /*35e0*/  MOV R114, 0x1f ;  /* 0x0000001f00727802 */ /* 0x000fe40000000f00 */
[----:B------:R-:W-:Y:S02]  /*35f0*/  MOV R117, 0xffffffff ;  /* 0xffffffff00757802 */ /* 0x000fe40000000f00 */
[----:B------:R-:W-:Y:S02]  /*3600*/  MOV R108, 0x3620 ;  /* 0x00003620006c7802 */ /* 0x000fe40000000f00 */
[----:B------:R-:W-:Y:S05]  /*3610*/  CALL.REL.NOINC `($__internal_141_$__cuda_sm70_shflsync_down_p) ;  /* 0x0000002000007944 */ /* 0x000fea0003c00000 */
[----:B-1----:R-:W-:Y:S01]  /*3620*/  MOV R108, R111 ;  /* 0x0000006f006c7202 */ /* 0x002fe20000000f00 */
[----:B0-----:R-:W-:Y:S05]  /*3630*/  BRA `(.L_x_8422) ;  /* 0xffffe42000007947 */ /* 0x001fea000383ffff */
        .weak           $__internal_141_$__cuda_sm70_shflsync_down_p
        .type           $__internal_141_$__cuda_sm70_shflsync_down_p,@function
        .size           $__internal_141_$__cuda_sm70_shflsync_down_p,(.L_x_11875 - $__internal_141_$__cuda_sm70_shflsync_down_p)
$__internal_141_$__cuda_sm70_shflsync_down_p:
[----:B------:R-:W-:Y:S01]  /*3640*/  HFMA2.MMA R109, -RZ, RZ, 0, 0 ;  /* 0x00000000ff6d7435 */ /* 0x000fe200000001ff */
[----:B------:R-:W-:Y:S04]  /*3650*/  WARPSYNC R117 ;  /* 0x0000007500007348 */ /* 0x000fe80003800000 */
[----:B------:R0:W1:Y:S01]  /*3660*/  SHFL.DOWN PT, R111, R111, R112, R114 ;  /* 0x080000706f6f7389 */ /* 0x00006200000e0072 */
[----:B------:R-:W-:Y:S05]  /*3670*/  RET.REL.NODEC R108 `(_ZN10layer_norm13ln_bwd_kernelINS_13Kernel_traitsIf6__halffS2_fjLj8192ELj1ELj1ELj8ELj16ENS_18Kernel_traits_baseILj8192EfS2_fS2_fjLj256EEEEELb0ELb0ELb0ELb1EEEvNS_9BwdParamsE) ;  /* 0xffffc9806c007950 */ /* 0x000fea0003c3ffff */
.L_x_8423:
        /* <DEDUP_REMOVED lines=16> */
.L_x_11875:


//--------------------- .text._ZN10layer_norm13ln_bwd_kernelINS_13Kernel_traitsIf6__halffS2_fjLj8192ELj1ELj1ELj8ELj16ENS_18Kernel_traits_baseILj8192EfS2_fS2_fjLj256EEEEELb0ELb0ELb1ELb0EEEvNS_9BwdParamsE --------------------------
	.section	.text._ZN10layer_norm13ln_bwd_kernelINS_13Kernel_traitsIf6__halffS2_fjLj8192ELj1ELj1ELj8ELj16ENS_18Kernel_traits_baseILj8192EfS2_fS2_fjLj256EEEEELb0ELb0ELb1ELb0EEEvNS_9BwdParamsE,"ax",@progbits
	.sectioninfo	@"SHI_REGISTERS=236"
	.align	128
        .global         _ZN10layer_norm13ln_bwd_kernelINS_13Kernel_traitsIf6__halffS2_fjLj8192ELj1ELj1ELj8ELj16ENS_18Kernel_traits_baseILj8192EfS2_fS2_fjLj256EEEEELb0ELb0ELb1ELb0EEEvNS_9BwdParamsE
        .type           _ZN10layer_norm13ln_bwd_kernelINS_13Kernel_traitsIf6__halffS2_fjLj8192ELj1ELj1ELj8ELj16ENS_18Kernel_traits_baseILj8192EfS2_fS2_fjLj256EEEEELb0ELb0ELb1ELb0EEEvNS_9BwdParamsE,@function
        .size           _ZN10layer_norm13ln_bwd_kernelINS_13Kernel_traitsIf6__halffS2_fjLj8192ELj1ELj1ELj8ELj16ENS_18Kernel_traits_baseILj8192EfS2_fS2_fjLj256EEEEELb0ELb0ELb1ELb0EEEvNS_9BwdParamsE,(.L_x_11876 - _ZN10layer_norm13ln_bwd_kernelINS_13Kernel_traitsIf6__halffS2_fjLj8192ELj1ELj1ELj8ELj16ENS_18Kernel_traits_baseILj8192EfS2_fS2_fjLj256EEEEELb0ELb0ELb1ELb0EEEvNS_9BwdParamsE)
        .other          _ZN10layer_norm13ln_bwd_kernelINS_13Kernel_traitsIf6__halffS2_fjLj8192ELj1ELj1ELj8ELj16ENS_18Kernel_traits_baseILj8192EfS2_fS2_fjLj256EEEEELb0ELb0ELb1ELb0EEEvNS_9BwdParamsE,@"STO_CUDA_ENTRY STV_DEFAULT"
_ZN10layer_norm13ln_bwd_kernelINS_13Kernel_traitsIf6__halffS2_fjLj8192ELj1ELj1ELj8ELj16ENS_18Kernel_traits_baseILj8192EfS2_fS2_fjLj256EEEEELb0ELb0ELb1ELb0EEEvNS_9BwdParamsE:
.text._ZN10layer_norm13ln_bwd_kernelINS_13Kernel_traitsIf6__halffS2_fjLj8192ELj1ELj1ELj8ELj16ENS_18Kernel_traits_baseILj8192EfS2_fS2_fjLj256EEEEELb0ELb0ELb1ELb0EEEvNS_9BwdParamsE:
        /* <DEDUP_REMOVED lines=72> */
.L_x_8517:
        /* <DEDUP_REMOVED lines=25> */
.L_x_8429:
[----:B------:R-:W-:Y:S02]  /*0610*/  IADD3 R170, R8, 0x100, RZ ;  /* 0x0000010008aa7810 */ /* 0x000fe40007ffe0ff */
.L_x_8428:
[----:B------:R-:W-:Y:S05]  /*0620*/  BSYNC B1 ;  /* 0x0000000000017941 */ /* 0x000fea0003800000 */
.L_x_8427:
        /* <DEDUP_REMOVED lines=8> */
.L_x_8432:
[----:B------:R-:W-:Y:S02]  /*06b0*/  IADD3 R170, R170, 0x100, RZ ;  /* 0x00000100aaaa7810 */ /* 0x000fe40007ffe0ff */
.L_x_8431:
[----:B------:R-:W-:Y:S05]  /*06c0*/  BSYNC B1 ;  /* 0x0000000000017941 */ /* 0x000fea0003800000 */
.L_x_8430:
        /* <DEDUP_REMOVED lines=8> */
.L_x_8435:
[----:B------:R-:W-:Y:S02]  /*0750*/  IADD3 R170, R170, 0x100, RZ ;  /* 0x00000100aaaa7810 */ /* 0x000fe40007ffe0ff */
.L_x_8434:
[----:B------:R-:W-:Y:S05]  /*0760*/  BSYNC B1 ;  /* 0x0000000000017941 */ /* 0x000fea0003800000 */
.L_x_8433:
        /* <DEDUP_REMOVED lines=10> */
.L_x_8426:
        /* <DEDUP_REMOVED lines=29> */
[--C-:B----4-:R-:W-:Y:S01]  /*09e0*/  HADD2.F32 R229, -RZ, R172.reuse.H0_H0 ;  /* 0x200000acffe57230 */ /* 0x110fe20000004100 */
[----:B------:R-:W-:Y:S01]  /*09f0*/  FADD.FTZ R211, -R180, R170 ;  /* 0x000000aab4d37221 */ /* 0x000fe20000010100 */
[----:B------:R-:W-:Y:S01]  /*0a00*/  HADD2.F32 R168, -RZ, R173.H1_H1 ;  /* 0x300000adffa87230 */ /* 0x000fe20000004100 */
[----:B------:R-:W-:Y:S01]  /*0a10*/  FMUL.FTZ R224, R2, R171 ;  /* 0x000000ab02e07220 */ /* 0x000fe20000410000 */
[----:B------:R-:W-:Y:S01]  /*0a20*/  HADD2.F32 R172, -RZ, R172.H1_H1 ;  /* 0x300000acffac7230 */ /* 0x000fe20000004100 */
[----:B------:R-:W-:Y:S02]  /*0a30*/  FFMA.FTZ R120, R230, R229, R120 ;  /* 0x000000e5e6787223 */ /* 0x000fe40000010078 */
[----:B------:R-:W-:Y:S02]  /*0a40*/  FADD.FTZ R88, R88, R229 ;  /* 0x000000e558587221 */ /* 0x000fe40000010000 */
[----:B------:R-:W-:-:S02]  /*0a50*/  FADD.FTZ R169, -R180, R169 ;  /* 0x000000a9b4a97221 */ /* 0x000fc40000010100 */
[----:B------:R-:W-:Y:S01]  /*0a60*/  FMUL.FTZ R229, R152, R229 ;  /* 0x000000e598e57220 */ /* 0x000fe20000410000 */
[----:B------:R-:W-:Y:S01]  /*0a70*/  HADD2.F32 R225, -RZ, R173.H0_H0 ;  /* 0x200000adffe17230 */ /* 0x000fe20000004100 */
        /* <DEDUP_REMOVED lines=14> */
[--C-:B------:R-:W-:Y:S01]  /*0b60*/  HADD2.F32 R221, -RZ, R174.reuse.H0_H0 ;  /* 0x200000aeffdd7230 */ /* 0x100fe20000004100 */
[----:B------:R-:W-:Y:S02]  /*0b70*/  FMUL.FTZ R222, R2, R173 ;  /* 0x000000ad02de7220 */ /* 0x000fe40000410000 */
[----:B------:R-:W-:Y:S02]  /*0b80*/  FADD.FTZ R168, R168, R225 ;  /* 0x000000e1a8a87221 */ /* 0x000fe40000010000 */
[----:B------:R-:W-:Y:S01]  /*0b90*/  FFMA.FTZ R25, R226, R225, R25 ;  /* 0x000000e1e2197223 */ /* 0x000fe20000010019 */
[--C-:B------:R-:W-:Y:S01]  /*0ba0*/  HADD2.F32 R217, -RZ, R175.reuse.H0_H0 ;  /* 0x200000afffd97230 */ /* 0x100fe20000004100 */
[----:B------:R-:W-:Y:S01]  /*0bb0*/  FADD.FTZ R84, R84, R221 ;  /* 0x000000dd54547221 */ /* 0x000fe20000010000 */
[----:B------:R-:W-:Y:S01]  /*0bc0*/  HADD2.F32 R170, -RZ, R175.H1_H1 ;  /* 0x300000afffaa7230 */ /* 0x000fe20000004100 */
[----:B------:R-:W-:Y:S01]  /*0bd0*/  FADD.FTZ R175, -R180, R178 ;  /* 0x000000b2b4af7221 */ /* 0x000fe20000010100 */
[----:B------:R-:W-:Y:S01]  /*0be0*/  HADD2.F32 R174, -RZ, R174.H1_H1 ;  /* 0x300000aeffae7230 */ /* 0x000fe20000004100 */
        /* <DEDUP_REMOVED lines=28> */
.L_x_8438:
[----:B-1----:R-:W-:Y:S05]  /*0db0*/  BSYNC B1 ;  /* 0x0000000000017941 */ /* 0x002fea0003800000 */
.L_x_8437:
        /* <DEDUP_REMOVED lines=18> */
[--C-:B----4-:R-:W-:Y:S02]  /*0ee0*/  HADD2.F32 R171, -RZ, R16.reuse.H0_H0 ;  /* 0x20000010ffab7230 */ /* 0x110fe40000004100 */
[--C-:B0-----:R-:W-:Y:S02]  /*0ef0*/  HADD2.F32 R169, -RZ, R17.reuse.H0_H0 ;  /* 0x20000011ffa97230 */ /* 0x101fe40000004100 */
[----:B------:R-:W-:Y:S01]  /*0f00*/  HADD2.F32 R168, -RZ, R17.H1_H1 ;  /* 0x30000011ffa87230 */ /* 0x000fe20000004100 */
[----:B---3--:R-:W-:Y:S01]  /*0f10*/  FADD.FTZ R17, -R180, R20 ;  /* 0x00000014b4117221 */ /* 0x008fe20000010100 */
[----:B------:R-:W-:Y:S02]  /*0f20*/  HADD2.F32 R24, -RZ, R16.H1_H1 ;  /* 0x30000010ff187230 */ /* 0x000fe40000004100 */
[--C-:B------:R-:W-:Y:S02]  /*0f30*/  HADD2.F32 R175, -RZ, R18.reuse.H0_H0 ;  /* 0x20000012ffaf7230 */ /* 0x100fe40000004100 */
[----:B------:R-:W-:Y:S01]  /*0f40*/  HADD2.F32 R170, -RZ, R18.H1_H1 ;  /* 0x30000012ffaa7230 */ /* 0x000fe20000004100 */
[----:B------:R-:W-:Y:S01]  /*0f50*/  FMUL.FTZ R18, R144, R171 ;  /* 0x000000ab90127220 */ /* 0x000fe20000410000 */
[--C-:B------:R-:W-:Y:S01]  /*0f60*/  HADD2.F32 R177, -RZ, R19.reuse.H0_H0 ;  /* 0x20000013ffb17230 */ /* 0x100fe20000004100 */
[----:B-1----:R-:W-:Y:S01]  /*0f70*/  FMUL.FTZ R10, R2, R13 ;  /* 0x0000000d020a7220 */ /* 0x002fe20000410000 */
[----:B------:R-:W-:Y:S01]  /*0f80*/  HADD2.F32 R172, -RZ, R19.H1_H1 ;  /* 0x30000013ffac7230 */ /* 0x000fe20000004100 */
        /* <DEDUP_REMOVED lines=50> */
.L_x_8440:
[----:B------:R-:W-:Y:S05]  /*12b0*/  BSYNC B1 ;  /* 0x0000000000017941 */ /* 0x000fea0003800000 */
.L_x_8439:
        /* <DEDUP_REMOVED lines=18> */
[--C-:B----4-:R-:W-:Y:S01]  /*13e0*/  HADD2.F32 R169, -RZ, R172.reuse.H0_H0 ;  /* 0x200000acffa97230 */ /* 0x110fe20000004100 */
[----:B------:R-:W-:Y:S01]  /*13f0*/  FADD.FTZ R191, -R180, R170 ;  /* 0x000000aab4bf7221 */ /* 0x000fe20000010100 */
[--C-:B------:R-:W-:Y:S01]  /*1400*/  HADD2.F32 R168, -RZ, R173.reuse.H1_H1 ;  /* 0x300000adffa87230 */ /* 0x100fe20000004100 */
[C---:B0----5:R-:W-:Y:S01]  /*1410*/  FMUL.FTZ R184, R2.reuse, R193 ;  /* 0x000000c102b87220 */ /* 0x061fe20000410000 */
[----:B------:R-:W-:Y:S01]  /*1420*/  HADD2.F32 R172, -RZ, R172.H1_H1 ;  /* 0x300000acffac7230 */ /* 0x000fe20000004100 */
[----:B-1----:R-:W-:Y:S02]  /*1430*/  FMUL.FTZ R27, R2, R187 ;  /* 0x000000bb021b7220 */ /* 0x002fe40000410000 */
[----:B------:R-:W-:Y:S01]  /*1440*/  FMUL.FTZ R190, R136, R169 ;  /* 0x000000a988be7220 */ /* 0x000fe20000410000 */
[----:B------:R-:W-:Y:S01]  /*1450*/  HADD2.F32 R171, -RZ, R173.H0_H0 ;  /* 0x200000adffab7230 */ /* 0x000fe20000004100 */
        /* <DEDUP_REMOVED lines=18> */
[C---:B---3--:R-:W-:Y:S01]  /*1580*/  FADD.FTZ R175, -R180.reuse, R176 ;  /* 0x000000b0b4af7221 */ /* 0x048fe20000010100 */
[----:B------:R-:W-:Y:S01]  /*1590*/  HADD2.F32 R174, -RZ, R174.H1_H1 ;  /* 0x300000aeffae7230 */ /* 0x000fe20000004100 */
        /* <DEDUP_REMOVED lines=33> */
.L_x_8442:
[----:B------:R-:W-:Y:S05]  /*17b0*/  BSYNC B1 ;  /* 0x0000000000017941 */ /* 0x000fea0003800000 */
.L_x_8441:
        /* <DEDUP_REMOVED lines=77> */
.L_x_8436:
[----:B------:R-:W-:Y:S05]  /*1c90*/  BSYNC B0 ;  /* 0x0000000000007941 */ /* 0x000fea0003800000 */
.L_x_8425:
[----:B------:R-:W-:Y:S02]  /*1ca0*/  LOP3.LUT P5, RZ, R3, 0xff, RZ, 0xc0, !PT ;  /* 0x000000ff03ff7812 */ /* 0x000fe400078ac0ff */
[----:B------:R-:W-:Y:S02]  /*1cb0*/  SHF.R.U32.HI R170, RZ, 0x5, R7 ;  /* 0x00000005ffaa7819 */ /* 0x000fe40000011607 */
[----:B------:R-:W-:-:S02]  /*1cc0*/  LOP3.LUT P4, RZ, R7, 0x1f, RZ, 0xc0, !PT ;  /* 0x0000001f07ff7812 */ /* 0x000fc4000788c0ff */
[----:B------:R-:W-:-:S07]  /*1cd0*/  LOP3.LUT R231, R170, 0x7fffff8, RZ, 0xc0, !PT ;  /* 0x07fffff8aae77812 */ /* 0x000fce00078ec0ff */
[----:B------:R-:W-:Y:S01]  /*1ce0*/  @!P5 IADD3 R231, R231, 0x8, RZ ;  /* 0x00000008e7e7d810 */ /* 0x000fe20007ffe0ff */
[----:B------:R-:W-:Y:S05]  /*1cf0*/  BRA.DIV ~URZ, `(.L_x_8443) ;  /* 0x00002a727f007947 */ /* 0x000fea000b800000 */
[----:B------:R3:W4:Y:S02]  /*1d00*/  SHFL.DOWN PT, R172, R211, 0x10, 0x1f ;  /* 0x0a001f00d3ac7f89 */ /* 0x00072400000e0000 */
.L_x_8518:
        /* <DEDUP_REMOVED lines=18> */
.L_x_8519:
        /* <DEDUP_REMOVED lines=73> */
.L_x_8448:
[----:B------:R-:W-:Y:S05]  /*22c0*/  BSYNC B1 ;  /* 0x0000000000017941 */ /* 0x000fea0003800000 */
.L_x_8447:
        /* <DEDUP_REMOVED lines=12> */
.L_x_8450:
[----:B------:R-:W-:Y:S05]  /*2390*/  BSYNC B1 ;  /* 0x0000000000017941 */ /* 0x000fea0003800000 */
.L_x_8449:
        /* <DEDUP_REMOVED lines=9> */
.L_x_8452:
[----:B------:R-:W-:Y:S05]  /*2430*/  BSYNC B1 ;  /* 0x0000000000017941 */ /* 0x000fea0003800000 */
.L_x_8451:
        /* <DEDUP_REMOVED lines=9> */
.L_x_8454:
[----:B------:R-:W-:Y:S05]  /*24d0*/  BSYNC B1 ;  /* 0x0000000000017941 */ /* 0x000fea0003800000 */
.L_x_8453:
        /* <DEDUP_REMOVED lines=9> */
.L_x_8456:
[----:B------:R-:W-:Y:S05]  /*2570*/  BSYNC B1 ;  /* 0x0000000000017941 */ /* 0x000fea0003800000 */
.L_x_8455:
        /* <DEDUP_REMOVED lines=9> */
.L_x_8458:
[----:B------:R-:W-:Y:S05]  /*2610*/  BSYNC B1 ;  /* 0x0000000000017941 */ /* 0x000fea0003800000 */
.L_x_8457:
        /* <DEDUP_REMOVED lines=9> */
.L_x_8460:
[----:B------:R-:W-:Y:S05]  /*26b0*/  BSYNC B1 ;  /* 0x0000000000017941 */ /* 0x000fea0003800000 */
.L_x_8459:
        /* <DEDUP_REMOVED lines=9> */
.L_x_8462:
[----:B------:R-:W-:Y:S05]  /*2750*/  BSYNC B1 ;  /* 0x0000000000017941 */ /* 0x000fea0003800000 */
.L_x_8461:
        /* <DEDUP_REMOVED lines=35> */
.L_x_8446:
[----:B------:R-:W-:Y:S05]  /*2990*/  BSYNC B0 ;  /* 0x0000000000007941 */ /* 0x000fea0003800000 */
.L_x_8445:
        /* <DEDUP_REMOVED lines=34> */
.L_x_8466:
[----:B------:R-:W-:Y:S05]  /*2bc0*/  BSYNC B1 ;  /* 0x0000000000017941 */ /* 0x000fea0003800000 */
.L_x_8465:
        /* <DEDUP_REMOVED lines=12> */
.L_x_8468:
[----:B------:R-:W-:Y:S05]  /*2c90*/  BSYNC B1 ;  /* 0x0000000000017941 */ /* 0x000fea0003800000 */
.L_x_8467:
        /* <DEDUP_REMOVED lines=9> */
.L_x_8470:
[----:B------:R-:W-:Y:S05]  /*2d30*/  BSYNC B1 ;  /* 0x0000000000017941 */ /* 0x000fea0003800000 */
.L_x_8469:
        /* <DEDUP_REMOVED lines=9> */
.L_x_8472:
[----:B------:R-:W-:Y:S05]  /*2dd0*/  BSYNC B1 ;  /* 0x0000000000017941 */ /* 0x000fea0003800000 */
.L_x_8471:
        /* <DEDUP_REMOVED lines=9> */
.L_x_8474:
[----:B------:R-:W-:Y:S05]  /*2e70*/  BSYNC B1 ;  /* 0x0000000000017941 */ /* 0x000fea0003800000 */
.L_x_8473:
        /* <DEDUP_REMOVED lines=9> */
.L_x_8476:
[----:B------:R-:W-:Y:S05]  /*2f10*/  BSYNC B1 ;  /* 0x0000000000017941 */ /* 0x000fea0003800000 */
.L_x_8475:
        /* <DEDUP_REMOVED lines=9> */
.L_x_8478:
[----:B------:R-:W-:Y:S05]  /*2fb0*/  BSYNC B1 ;  /* 0x0000000000017941 */ /* 0x000fea0003800000 */
.L_x_8477:
        /* <DEDUP_REMOVED lines=9> */
.L_x_8480:
[----:B------:R-:W-:Y:S05]  /*3050*/  BSYNC B1 ;  /* 0x0000000000017941 */ /* 0x000fea0003800000 */
.L_x_8479:
        /* <DEDUP_REMOVED lines=35> */
.L_x_8464:
[----:B------:R-:W-:Y:S05]  /*3290*/  BSYNC B0 ;  /* 0x0000000000007941 */ /* 0x000fea0003800000 */
.L_x_8463:
        /* <DEDUP_REMOVED lines=34> */
.L_x_8484:
[----:B------:R-:W-:Y:S05]  /*34c0*/  BSYNC B1 ;  /* 0x0000000000017941 */ /* 0x000fea0003800000 */
.L_x_8483:
        /* <DEDUP_REMOVED lines=12> */
.L_x_8486:
[----:B------:R-:W-:Y:S05]  /*3590*/  BSYNC B1 ;  /* 0x0000000000017941 */ /* 0x000fea0003800000 */
.L_x_8485:
        /* <DEDUP_REMOVED lines=9> */
.L_x_8488:
[----:B------:R-:W-:Y:S05]  /*3630*/  BSYNC B1 ;  /* 0x0000000000017941 */ /* 0x000fea0003800000 */
.L_x_8487:
        /* <DEDUP_REMOVED lines=9> */
.L_x_8490:
[----:B------:R-:W-:Y:S05]  /*36d0*/  BSYNC B1 ;  /* 0x0000000000017941 */ /* 0x000fea0003800000 */
.L_x_8489:
        /* <DEDUP_REMOVED lines=9> */
.L_x_8492:
[----:B------:R-:W-:Y:S05]  /*3770*/  BSYNC B1 ;  /* 0x0000000000017941 */ /* 0x000fea0003800000 */
.L_x_8491:
        /* <DEDUP_REMOVED lines=9> */
.L_x_8494:
[----:B------:R-:W-:Y:S05]  /*3810*/  BSYNC B1 ;  /* 0x0000000000017941 */ /* 0x000fea0003800000 */
.L_x_8493:
        /* <DEDUP_REMOVED lines=9> */
.L_x_8496:
[----:B------:R-:W-:Y:S05]  /*38b0*/  BSYNC B1 ;  /* 0x0000000000017941 */ /* 0x000fea0003800000 */
.L_x_8495:
        /* <DEDUP_REMOVED lines=9> */
.L_x_8498:
[----:B------:R-:W-:Y:S05]  /*3950*/  BSYNC B1 ;  /* 0x0000000000017941 */ /* 0x000fea0003800000 */
.L_x_8497:
        /* <DEDUP_REMOVED lines=35> */
.L_x_8482:
[----:B------:R-:W-:Y:S05]  /*3b90*/  BSYNC B0 ;  /* 0x0000000000007941 */ /* 0x000fea0003800000 */
.L_x_8481:
        /* <DEDUP_REMOVED lines=35> */
.L_x_8502:
[----:B------:R-:W-:Y:S05]  /*3dd0*/  BSYNC B1 ;  /* 0x0000000000017941 */ /* 0x000fea0003800000 */
.L_x_8501:
        /* <DEDUP_REMOVED lines=9> */
.L_x_8504:
[----:B------:R-:W-:Y:S05]  /*3e70*/  BSYNC B1 ;  /* 0x0000000000017941 */ /* 0x000fea0003800000 */
.L_x_8503:
        /* <DEDUP_REMOVED lines=9> */
.L_x_8506:
[----:B------:R-:W-:Y:S05]  /*3f10*/  BSYNC B1 ;  /* 0x0000000000017941 */ /* 0x000fea0003800000 */
.L_x_8505:
        /* <DEDUP_REMOVED lines=9> */
.L_x_8508:
[----:B------:R-:W-:Y:S05]  /*3fb0*/  BSYNC B1 ;  /* 0x0000000000017941 */ /* 0x000fea0003800000 */
.L_x_8507:
        /* <DEDUP_REMOVED lines=9> */
.L_x_8510:
[----:B------:R-:W-:Y:S05]  /*4050*/  BSYNC B1 ;  /* 0x0000000000017941 */ /* 0x000fea0003800000 */
.L_x_8509:
        /* <DEDUP_REMOVED lines=8> */
.L_x_8512:
[----:B------:R-:W-:Y:S05]  /*40e0*/  BSYNC B1 ;  /* 0x0000000000017941 */ /* 0x000fea0003800000 */
.L_x_8511:
        /* <DEDUP_REMOVED lines=8> */
.L_x_8514:
[----:B------:R-:W-:Y:S05]  /*4170*/  BSYNC B1 ;  /* 0x0000000000017941 */ /* 0x000fea0003800000 */
.L_x_8513:
        /* <DEDUP_REMOVED lines=8> */
.L_x_8516:
[----:B------:R-:W-:Y:S05]  /*4200*/  BSYNC B1 ;  /* 0x0000000000017941 */ /* 0x000fea0003800000 */
.L_x_8515:
        /* <DEDUP_REMOVED lines=39> */
.L_x_8500:
[----:B------:R-:W-:Y:S05]  /*4480*/  BSYNC B0 ;  /* 0x0000000000007941 */ /* 0x000fea0003800000 */
.L_x_8499:
[----:B------:R-:W-:Y:S02]  /*4490*/  IADD3 R4, R4, c[0x0][0x160], RZ ;  /* 0x0000580004047a10 */ /* 0x000fe40007ffe0ff */
[----:B------:R-:W-:Y:S02]  /*44a0*/  LOP3.LUT P4, RZ, R3, 0xff, RZ, 0xc0, !PT ;  /* 0x000000ff03ff7812 */ /* 0x000fe4000788c0ff */
[----:B------:R-:W-:Y:S02]  /*44b0*/  ISETP.GE.AND P3, PT, R4, c[0x0][0x164], PT ;  /* 0x0000590004007a0c */ /* 0x000fe40003f66270 */
[----:B------:R-:W-:-:S11]  /*44c0*/  SEL R3, RZ, 0x1, P4 ;  /* 0x00000001ff037807 */ /* 0x000fd60002000000 */
[----:B0-----:R-:W-:Y:S01]  /*44d0*/  @P3 CALL.REL.NOINC `(.L_x_8424) ;  /* 0x0000001000003944 */ /* 0x001fe20003c00000 */
[----:B------:R-:W-:Y:S05]  /*44e0*/  BRA `(.L_x_8517) ;  /* 0xffffbf9000007947 */ /* 0x000fea000383ffff */
.L_x_8424:
        /* <DEDUP_REMOVED lines=40> */
.L_x_8443:
[----:B------:R-:W-:Y:S01]  /*4770*/  HFMA2.MMA R177, -RZ, RZ, 0, 9.5367431640625e-07 ;  /* 0x00000010ffb17435 */ /* 0x000fe200000001ff */
[----:B------:R-:W-:-:S02]  /*4780*/  MOV R174, R211 ;  /* 0x000000d300ae7202 */ /* 0x000fc40000000f00 */
[----:B------:R-:W-:Y:S02]  /*4790*/  MOV R176, 0x1f ;  /* 0x0000001f00b07802 */ /* 0x000fe40000000f00 */
[----:B------:R-:W-:Y:S02]  /*47a0*/  MOV R179, 0xffffffff ;  /* 0xffffffff00b37802 */ /* 0x000fe40000000f00 */
[----:B--2---:R-:W-:Y:S02]  /*47b0*/  MOV R168, 0x47d0 ;  /* 0x000047d000a87802 */ /* 0x004fe40000000f00 */
[----:B01---5:R-:W-:Y:S05]  /*47c0*/  CALL.REL.NOINC `($__internal_142_$__cuda_sm70_shflsync_down_p) ;  /* 0x0000046000007944 */ /* 0x023fea0003c00000 */
[----:B-1----:R-:W-:Y:S01]  /*47d0*/  MOV R172, R174 ;  /* 0x000000ae00ac7202 */ /* 0x002fe20000000f00 */
[----:B0-----:R-:W-:Y:S05]  /*47e0*/  BRA `(.L_x_8518) ;  /* 0xffffd52000007947 */ /* 0x001fea000383ffff */
.L_x_8444:
[----:B------:R-:W-:Y:S01]  /*47f0*/  HFMA2.MMA R177, -RZ, RZ, 0, 9.5367431640625e-07 ;  /* 0x00000010ffb17435 */ /* 0x000fe200000001ff */
[----:B------:R-:W-:Y:S02]  /*4800*/  MOV R174, R183 ;  /* 0x000000b700ae7202 */ /* 0x000fe40000000f00 */
[----:B------:R-:W-:Y:S02]  /*4810*/  MOV R176, 0x1f ;  /* 0x0000001f00b07802 */ /* 0x000fe40000000f00 */
[----:B------:R-:W-:-:S02]  /*4820*/  MOV R179, 0xffffffff ;  /* 0xffffffff00b37802 */ /* 0x000fc40000000f00 */
[----:B--2---:R-:W-:Y:S02]  /*4830*/  MOV R168, 0x4850 ;  /* 0x0000485000a87802 */ /* 0x004fe40000000f00 */
[----:B01-345:R-:W-:Y:S05]  /*4840*/  CALL.REL.NOINC `($__internal_142_$__cuda_sm70_shflsync_down_p) ;  /* 0x000003e000007944 */ /* 0x03bfea0003c00000 */
[----:B------:R-:W-:Y:S01]  /*4850*/  FADD.FTZ R172, R172, R211 ;  /* 0x000000d3acac7221 */ /* 0x000fe20000010000 */
[----:B0-----:R-:W-:Y:S01]  /*4860*/  HFMA2.MMA R177, -RZ, RZ, 0, 4.76837158203125e-07 ;  /* 0x00000008ffb17435 */ /* 0x001fe200000001ff */
[----:B-1----:R-:W-:Y:S01]  /*4870*/  FADD.FTZ R183, R183, R174 ;  /* 0x000000aeb7b77221 */ /* 0x002fe20000010000 */
[----:B------:R-:W-:Y:S02]  /*4880*/  MOV R176, 0x1f ;  /* 0x0000001f00b07802 */ /* 0x000fe40000000f00 */
[----:B------:R-:W-:Y:S02]  /*4890*/  MOV R179, 0xffffffff ;  /* 0xffffffff00b37802 */ /* 0x000fe40000000f00 */
[----:B------:R-:W-:Y:S02]  /*48a0*/  MOV R174, R172 ;  /* 0x000000ac00ae7202 */ /* 0x000fe40000000f00 */
[----:B------:R-:W-:Y:S02]  /*48b0*/  MOV R168, 0x48d0 ;  /* 0x000048d000a87802 */ /* 0x000fe40000000f00 */
[----:B------:R-:W-:Y:S05]  /*48c0*/  CALL.REL.NOINC `($__internal_142_$__cuda_sm70_shflsync_down_p) ;  /* 0x0000036000007944 */ /* 0x000fea0003c00000 */
[----:B0-----:R-:W-:Y:S01]  /*48d0*/  HFMA2.MMA R177, -RZ, RZ, 0, 4.76837158203125e-07 ;  /* 0x00000008ffb17435 */ /* 0x001fe200000001ff */
[----:B-1----:R-:W-:-:S02]  /*48e0*/  MOV R171, R174 ;  /* 0x000000ae00ab7202 */ /* 0x002fc40000000f00 */
[----:B------:R-:W-:Y:S02]  /*48f0*/  MOV R174, R183 ;  /* 0x000000b700ae7202 */ /* 0x000fe40000000f00 */
[----:B------:R-:W-:Y:S02]  /*4900*/  MOV R176, 0x1f ;  /* 0x0000001f00b07802 */ /* 0x000fe40000000f00 */
[----:B------:R-:W-:Y:S02]  /*4910*/  MOV R179, 0xffffffff ;  /* 0xffffffff00b37802 */ /* 0x000fe40000000f00 */
[----:B------:R-:W-:Y:S02]  /*4920*/  MOV R168, 0x4940 ;  /* 0x0000494000a87802 */ /* 0x000fe40000000f00 */
[----:B------:R-:W-:Y:S05]  /*4930*/  CALL.REL.NOINC `($__internal_142_$__cuda_sm70_shflsync_down_p) ;  /* 0x000002f000007944 */ /* 0x000fea0003c00000 */
[----:B------:R-:W-:Y:S01]  /*4940*/  FADD.FTZ R172, R171, R172 ;  /* 0x000000acabac7221 */ /* 0x000fe20000010000 */
[----:B0-----:R-:W-:Y:S01]  /*4950*/  HFMA2.MMA R177, -RZ, RZ, 0, 2.384185791015625e-07 ;  /* 0x00000004ffb17435 */ /* 0x001fe200000001ff */
[----:B-1----:R-:W-:Y:S01]  /*4960*/  FADD.FTZ R183, R183, R174 ;  /* 0x000000aeb7b77221 */ /* 0x002fe20000010000 */
[----:B------:R-:W-:Y:S02]  /*4970*/  MOV R176, 0x1f ;  /* 0x0000001f00b07802 */ /* 0x000fe40000000f00 */
[----:B------:R-:W-:-:S02]  /*4980*/  MOV R179, 0xffffffff ;  /* 0xffffffff00b37802 */ /* 0x000fc40000000f00 */
[----:B------:R-:W-:Y:S02]  /*4990*/  MOV R174, R172 ;  /* 0x000000ac00ae7202 */ /* 0x000fe40000000f00 */
[----:B------:R-:W-:Y:S02]  /*49a0*/  MOV R168, 0x49c0 ;  /* 0x000049c000a87802 */ /* 0x000fe40000000f00 */
[----:B------:R-:W-:Y:S05]  /*49b0*/  CALL.REL.NOINC `($__internal_142_$__cuda_sm70_shflsync_down_p) ;  /* 0x0000027000007944 */ /* 0x000fea0003c00000 */
[----:B0-----:R-:W-:Y:S01]  /*49c0*/  HFMA2.MMA R177, -RZ, RZ, 0, 2.384185791015625e-07 ;  /* 0x00000004ffb17435 */ /* 0x001fe200000001ff */
[----:B-1----:R-:W-:Y:S02]  /*49d0*/  MOV R171, R174 ;  /* 0x000000ae00ab7202 */ /* 0x002fe40000000f00 */
[----:B------:R-:W-:Y:S02]  /*49e0*/  MOV R174, R183 ;  /* 0x000000b700ae7202 */ /* 0x000fe40000000f00 */
[----:B------:R-:W-:Y:S02]  /*49f0*/  MOV R176, 0x1f ;  /* 0x0000001f00b07802 */ /* 0x000fe40000000f00 */
[----:B------:R-:W-:Y:S02]  /*4a00*/  MOV R179, 0xffffffff ;  /* 0xffffffff00b37802 */ /* 0x000fe40000000f00 */
[----:B------:R-:W-:-:S02]  /*4a10*/  MOV R168, 0x4a30 ;  /* 0x00004a3000a87802 */ /* 0x000fc40000000f00 */
[----:B------:R-:W-:Y:S05]  /*4a20*/  CALL.REL.NOINC `($__internal_142_$__cuda_sm70_shflsync_down_p) ;  /* 0x0000020000007944 */ /* 0x000fea0003c00000 */
[----:B------:R-:W-:Y:S01]  /*4a30*/  FADD.FTZ R172, R171, R172 ;  /* 0x000000acabac7221 */ /* 0x000fe20000010000 */
[----:B0-----:R-:W-:Y:S01]  /*4a40*/  HFMA2.MMA R177, -RZ, RZ, 0, 1.1920928955078125e-07 ;  /* 0x00000002ffb17435 */ /* 0x001fe200000001ff */
[----:B-1----:R-:W-:Y:S01]  /*4a50*/  FADD.FTZ R175, R183, R174 ;  /* 0x000000aeb7af7221 */ /* 0x002fe20000010000 */
[----:B------:R-:W-:-:S02]  /*4a60*/  MOV R176, 0x1f ;  /* 0x0000001f00b07802 */ /* 0x000fc40000000f00 */
[----:B------:R-:W-:Y:S02]  /*4a70*/  MOV R179, 0xffffffff ;  /* 0xffffffff00b37802 */ /* 0x000fe40000000f00 */
[----:B------:R-:W-:Y:S02]  /*4a80*/  MOV R174, R172 ;  /* 0x000000ac00ae7202 */ /* 0x000fe40000000f00 */
[----:B------:R-:W-:Y:S02]  /*4a90*/  MOV R168, 0x4ab0 ;  /* 0x00004ab000a87802 */ /* 0x000fe40000000f00 */
[----:B------:R-:W-:Y:S05]  /*4aa0*/  CALL.REL.NOINC `($__internal_142_$__cuda_sm70_shflsync_down_p) ;  /* 0x0000018000007944 */ /* 0x000fea0003c00000 */
[----:B0-----:R-:W-:Y:S01]  /*4ab0*/  HFMA2.MMA R177, -RZ, RZ, 0, 1.1920928955078125e-07 ;  /* 0x00000002ffb17435 */ /* 0x001fe200000001ff */
[----:B-1----:R-:W-:Y:S02]  /*4ac0*/  MOV R171, R174 ;  /* 0x000000ae00ab7202 */ /* 0x002fe40000000f00 */
[----:B------:R-:W-:Y:S02]  /*4ad0*/  MOV R174, R175 ;  /* 0x000000af00ae7202 */ /* 0x000fe40000000f00 */
[----:B------:R-:W-:Y:S02]  /*4ae0*/  MOV R176, 0x1f ;  /* 0x0000001f00b07802 */ /* 0x000fe40000000f00 */
[----:B------:R-:W-:-:S02]  /*4af0*/  MOV R179, 0xffffffff ;  /* 0xffffffff00b37802 */ /* 0x000fc40000000f00 */
[----:B------:R-:W-:Y:S02]  /*4b00*/  MOV R168, 0x4b20 ;  /* 0x00004b2000a87802 */ /* 0x000fe40000000f00 */
[----:B------:R-:W-:Y:S05]  /*4b10*/  CALL.REL.NOINC `($__internal_142_$__cuda_sm70_shflsync_down_p) ;  /* 0x0000011000007944 */ /* 0x000fea0003c00000 */
[----:B------:R-:W-:Y:S01]  /*4b20*/  FADD.FTZ R173, R171, R172 ;  /* 0x000000acabad7221 */ /* 0x000fe20000010000 */
[----:B0-----:R-:W-:Y:S01]  /*4b30*/  HFMA2.MMA R177, -RZ, RZ, 0, 5.9604644775390625e-08 ;  /* 0x00000001ffb17435 */ /* 0x001fe200000001ff */
[----:B-1----:R-:W-:Y:S01]  /*4b40*/  FADD.FTZ R175, R175, R174 ;  /* 0x000000aeafaf7221 */ /* 0x002fe20000010000 */
[----:B------:R-:W-:Y:S02]  /*4b50*/  MOV R176, 0x1f ;  /* 0x0000001f00b07802 */ /* 0x000fe40000000f00 */
[----:B------:R-:W-:Y:S02]  /*4b60*/  MOV R179, 0xffffffff ;  /* 0xffffffff00b37802 */ /* 0x000fe40000000f00 */
[----:B------:R-:W-:Y:S02]  /*4b70*/  MOV R174, R173 ;  /* 0x000000ad00ae7202 */ /* 0x000fe40000000f00 */
[----:B------:R-:W-:Y:S02]  /*4b80*/  MOV R168, 0x4ba0 ;  /* 0x00004ba000a87802 */ /* 0x000fe40000000f00 */
[----:B------:R-:W-:Y:S05]  /*4b90*/  CALL.REL.NOINC `($__internal_142_$__cuda_sm70_shflsync_down_p) ;  /* 0x0000009000007944 */ /* 0x000fea0003c00000 */
[----:B0-----:R-:W-:Y:S01]  /*4ba0*/  HFMA2.MMA R177, -RZ, RZ, 0, 5.9604644775390625e-08 ;  /* 0x00000001ffb17435 */ /* 0x001fe200000001ff */
[----:B-1----:R-:W-:-:S02]  /*4bb0*/  MOV R210, R174 ;  /* 0x000000ae00d27202 */ /* 0x002fc40000000f00 */
[----:B------:R-:W-:Y:S02]  /*4bc0*/  MOV R174, R175 ;  /* 0x000000af00ae7202 */ /* 0x000fe40000000f00 */
[----:B------:R-:W-:Y:S02]  /*4bd0*/  MOV R176, 0x1f ;  /* 0x0000001f00b07802 */ /* 0x000fe40000000f00 */
[----:B------:R-:W-:Y:S02]  /*4be0*/  MOV R179, 0xffffffff ;  /* 0xffffffff00b37802 */ /* 0x000fe40000000f00 */
[----:B------:R-:W-:Y:S02]  /*4bf0*/  MOV R168, 0x4c10 ;  /* 0x00004c1000a87802 */ /* 0x000fe40000000f00 */
[----:B------:R-:W-:Y:S05]  /*4c00*/  CALL.REL.NOINC `($__internal_142_$__cuda_sm70_shflsync_down_p) ;  /* 0x0000002000007944 */ /* 0x000fea0003c00000 */
[----:B-1----:R-:W-:Y:S01]  /*4c10*/  MOV R168, R174 ;  /* 0x000000ae00a87202 */ /* 0x002fe20000000f00 */
[----:B0-----:R-:W-:Y:S05]  /*4c20*/  BRA `(.L_x_8519) ;  /* 0xffffd20000007947 */ /* 0x001fea000383ffff */
        .weak           $__internal_142_$__cuda_sm70_shflsync_down_p
        .type           $__internal_142_$__cuda_sm70_shflsync_down_p,@function
        .size           $__internal_142_$__cuda_sm70_shflsync_down_p,(.L_x_11876 - $__internal_142_$__cuda_sm70_shflsync_down_p)
$__internal_142_$__cuda_sm70_shflsync_down_p:
[----:B------:R-:W-:Y:S01]  /*4c30*/  HFMA2.MMA R169, -RZ, RZ, 0, 0 ;  /* 0x00000000ffa97435 */ /* 0x000fe200000001ff */
[----:B------:R-:W-:Y:S04]  /*4c40*/  WARPSYNC R179 ;  /* 0x000000b300007348 */ /* 0x000fe80003800000 */
[----:B------:R0:W1:Y:S01]  /*4c50*/  SHFL.DOWN PT, R174, R174, R177, R176 ;  /* 0x080000b1aeae7389 */ /* 0x00006200000e00b0 */
[----:B------:R-:W-:Y:S05]  /*4c60*/  RET.REL.NODEC R168 `(_ZN10layer_norm13ln_bwd_kernelINS_13Kernel_traitsIf6__halffS2_fjLj8192ELj1ELj1ELj8ELj16ENS_18Kernel_traits_baseILj8192EfS2_fS2_fjLj256EEEEELb0ELb0ELb1ELb0EEEvNS_9BwdParamsE) ;  /* 0xffffb390a8007950 */ /* 0x000fea0003c3ffff */
.L_x_8520:
        /* <DEDUP_REMOVED lines=9> */
.L_x_11876:


//--------------------- .text._ZN10layer_norm13ln_bwd_kernelINS_13Kernel_traitsIf6__halffS2_fjLj8192ELj1ELj1ELj8ELj16ENS_18Kernel_traits_baseILj8192EfS2_fS2_fjLj256EEEEELb0ELb0ELb1ELb1EEEvNS_9BwdParamsE --------------------------
	.section	.text._ZN10layer_norm13ln_bwd_kernelINS_13Kernel_traitsIf6__halffS2_fjLj8192ELj1ELj1ELj8ELj16ENS_18Kernel_traits_baseILj8192EfS2_fS2_fjLj256EEEEELb0ELb0ELb1ELb1EEEvNS_9BwdParamsE,"ax",@progbits
	.sectioninfo	@"SHI_REGISTERS=254"
	.align	128
        .global         _ZN10layer_norm13ln_bwd_kernelINS_13Kernel_traitsIf6__halffS2_fjLj8192ELj1ELj1ELj8ELj16ENS_18Kernel_traits_baseILj8192EfS2_fS2_fjLj256EEEEELb0ELb0ELb1ELb1EEEvNS_9BwdParamsE
        .type           _ZN10layer_norm13ln_bwd_kernelINS_13Kernel_traitsIf6__halffS2_fjLj8192ELj1ELj1ELj8ELj16ENS_18Kernel_traits_baseILj8192EfS2_fS2_fjLj256EEEEELb0ELb0ELb1ELb1EEEvNS_9BwdParamsE,@function
        .size           _ZN10layer_norm13ln_bwd_kernelINS_13Kernel_traitsIf6__halffS2_fjLj8192ELj1ELj1ELj8ELj16ENS_18Kernel_traits_baseILj8192EfS2_fS2_fjLj256EEEEELb0ELb0ELb1ELb1EEEvNS_9BwdParamsE,(.L_x_11877 - _ZN10layer_norm13ln_bwd_kernelINS_13Kernel_traitsIf6__halffS2_fjLj8192ELj1ELj1ELj8ELj16ENS_18Kernel_traits_baseILj8192EfS2_fS2_fjLj256EEEEELb0ELb0ELb1ELb1EEEvNS_9BwdParamsE)
        .other          _ZN10layer_norm13ln_bwd_kernelINS_13Kernel_traitsIf6__halffS2_fjLj8192ELj1ELj1ELj8ELj16ENS_18Kernel_traits_baseILj8192EfS2_fS2_fjLj256EEEEELb0ELb0ELb1ELb1EEEvNS_9BwdParamsE,@"STO_CUDA_ENTRY STV_DEFAULT"
_ZN10layer_norm13ln_bwd_kernelINS_13Kernel_traitsIf6__halffS2_fjLj8192ELj1ELj1ELj8ELj16ENS_18Kernel_traits_baseILj8192EfS2_fS2_fjLj256EEEEELb0ELb0ELb1ELb1EEEvNS_9BwdParamsE:
.text._ZN10layer_norm13ln_bwd_kernelINS_13Kernel_traitsIf6__halffS2_fjLj8192ELj1ELj1ELj8ELj16ENS_18Kernel_traits_baseILj8192EfS2_fS2_fjLj256EEEEELb0ELb0ELb1ELb1EEEvNS_9BwdParamsE:
        /* <DEDUP_REMOVED lines=40> */
.L_x_8521:
        /* <DEDUP_REMOVED lines=46> */
.L_x_8592:
        /* <DEDUP_REMOVED lines=37> */
.L_x_8524:
        /* <DEDUP_REMOVED lines=46> */
[--C-:B0-----:R-:W-:Y:S02]  /*0a90*/  HADD2.F32 R3, -RZ, R195.reuse.H0_H0 ;  /* 0x200000c3ff037230 */ /* 0x101fe40000004100 */
[----:B------:R-:W-:Y:S01]  /*0aa0*/  HADD2.F32 R0, -RZ, R195.H1_H1 ;  /* 0x300000c3ff007230 */ /* 0x000fe20000004100 */
[C---:B------:R-:W-:Y:S01]  /*0ab0*/  FADD.FTZ R195, -R200.reuse, R174 ;  /* 0x000000aec8c37221 */ /* 0x040fe20000010100 */
[----:B------:R-:W-:Y:S01]  /*0ac0*/  HADD2.F32 R169, -RZ, R192.H0_H0 ;  /* 0x200000c0ffa97230 */ /* 0x000fe20000004100 */
[----:B------:R-:W-:Y:S01]  /*0ad0*/  FADD.FTZ R189, -R200, R189 ;  /* 0x000000bdc8bd7221 */ /* 0x000fe20000010100 */
[----:B------:R-:W-:-:S02]  /*0ae0*/  HADD2.F32 R167, -RZ, R193.H0_H0 ;  /* 0x200000c1ffa77230 */ /* 0x000fc40000004100 */
[----:B------:R-:W-:Y:S01]  /*0af0*/  HADD2.F32 R166, -RZ, R193.H1_H1 ;  /* 0x300000c1ffa67230 */ /* 0x000fe20000004100 */
[----:B------:R-:W-:Y:S01]  /*0b00*/  FADD.FTZ R193, -R200, R172 ;  /* 0x000000acc8c17221 */ /* 0x000fe20000010100 */
[----:B------:R-:W-:Y:S01]  /*0b10*/  HADD2.F32 R168, -RZ, R192.H1_H1 ;  /* 0x300000c0ffa87230 */ /* 0x000fe20000004100 */
        /* <DEDUP_REMOVED lines=9> */
[----:B------:R-:W-:Y:S01]  /*0bb0*/  HADD2.F32 R2, -RZ, R194.H1_H1 ;  /* 0x300000c2ff027230 */ /* 0x000fe20000004100 */
        /* <DEDUP_REMOVED lines=16> */
[--C-:B------:R-:W-:Y:S01]  /*0cc0*/  HADD2.F32 R175, -RZ, R179.reuse.H0_H0 ;  /* 0x200000b3ffaf7230 */ /* 0x100fe20000004100 */
[C---:B------:R-:W-:Y:S01]  /*0cd0*/  FADD.FTZ R191, -R200.reuse, R191 ;  /* 0x000000bfc8bf7221 */ /* 0x040fe20000010100 */
[----:B-1----:R-:W-:Y:S01]  /*0ce0*/  HADD2.F32 R170, -RZ, R179.H1_H1 ;  /* 0x300000b3ffaa7230 */ /* 0x002fe20000004100 */
        /* <DEDUP_REMOVED lines=10> */
[----:B------:R-:W-:Y:S01]  /*0d90*/  HADD2.F32 R165, -RZ, R194.H0_H0 ;  /* 0x200000c2ffa57230 */ /* 0x000fe20000004100 */
        /* <DEDUP_REMOVED lines=15> */
[----:B------:R-:W-:Y:S01]  /*0e90*/  HADD2.F32 R171, -RZ, R8.H0_H0 ;  /* 0x20000008ffab7230 */ /* 0x000fe20000004100 */
[C---:B------:R-:W-:Y:S02]  /*0ea0*/  FADD.FTZ R181, -R200.reuse, R181 ;  /* 0x000000b5c8b57221 */ /* 0x040fe40000010100 */
[----:B------:R-:W-:-:S02]  /*0eb0*/  FADD.FTZ R205, -R200, R12 ;  /* 0x0000000cc8cd7221 */ /* 0x000fc40000010100 */
[----:B------:R-:W-:Y:S02]  /*0ec0*/  FADD.FTZ R3, R2, R183 ;  /* 0x000000b702037221 */ /* 0x000fe40000010000 */
[----:B------:R-:W-:Y:S02]  /*0ed0*/  FFMA.FTZ R0, R216, R183, R0 ;  /* 0x000000b7d8007223 */ /* 0x000fe40000010000 */
[----:B------:R-:W-:Y:S01]  /*0ee0*/  FADD.FTZ R207, -R200, R14 ;  /* 0x0000000ec8cf7221 */ /* 0x000fe20000010100 */
[----:B------:R-:W-:Y:S01]  /*0ef0*/  HADD2.F32 R14, -RZ, R8.H1_H1 ;  /* 0x30000008ff0e7230 */ /* 0x000fe20000004100 */
[----:B------:R-:W-:Y:S02]  /*0f00*/  FMUL.FTZ R195, R224, R181 ;  /* 0x000000b5e0c37220 */ /* 0x000fe40000410000 */
[----:B------:R-:W-:Y:S02]  /*0f10*/  FADD.FTZ R211, -R200, R13 ;  /* 0x0000000dc8d37221 */ /* 0x000fe40000010100 */
[----:B------:R-:W-:-:S02]  /*0f20*/  FMUL.FTZ R214, R224, R205 ;  /* 0x000000cde0d67220 */ /* 0x000fc40000410000 */
[----:B------:R-:W-:Y:S02]  /*0f30*/  FMUL.FTZ R181, R76, R171 ;  /* 0x000000ab4cb57220 */ /* 0x000fe40000410000 */
[----:B------:R-:W-:Y:S02]  /*0f40*/  FADD.FTZ R2, R3, R182 ;  /* 0x000000b603027221 */ /* 0x000fe40000010000 */
[----:B------:R-:W-:Y:S02]  /*0f50*/  FFMA.FTZ R0, R215, R182, R0 ;  /* 0x000000b6d7007223 */ /* 0x000fe40000010000 */
[C---:B------:R-:W-:Y:S01]  /*0f60*/  FADD.FTZ R209, -R200.reuse, R15 ;  /* 0x0000000fc8d17221 */ /* 0x040fe20000010100 */
[----:B------:R-:W-:Y:S01]  /*0f70*/  HADD2.F32 R15, -RZ, R9.H0_H0 ;  /* 0x20000009ff0f7230 */ /* 0x000fe20000004100 */
[C---:B------:R-:W-:Y:S02]  /*0f80*/  FADD.FTZ R23, -R200.reuse, R23 ;  /* 0x00000017c8177221 */ /* 0x040fe40000010100 */
[----:B------:R-:W-:-:S02]  /*0f90*/  FADD.FTZ R247, -R200, R180 ;  /* 0x000000b4c8f77221 */ /* 0x000fc40000010100 */
[----:B------:R-:W-:Y:S02]  /*0fa0*/  FMUL.FTZ R211, R224, R211 ;  /* 0x000000d3e0d37220 */ /* 0x000fe40000410000 */
        /* <DEDUP_REMOVED lines=8> */
[----:B------:R-:W-:Y:S01]  /*1030*/  FFMA.FTZ R0, R211, R180, R0 ;  /* 0x000000b4d3007223 */ /* 0x000fe20000010000 */
[----:B------:R-:W-:Y:S01]  /*1040*/  HADD2.F32 R13, -RZ, R10.H0_H0 ;  /* 0x2000000aff0d7230 */ /* 0x000fe20000004100 */
[C---:B------:R-:W-:Y:S02]  /*1050*/  FADD.FTZ R21, -R200.reuse, R21 ;  /* 0x00000015c8157221 */ /* 0x040fe40000010100 */
        /* <DEDUP_REMOVED lines=13> */
[----:B------:R-:W-:Y:S02]  /*1130*/  FADD.FTZ R19, -R200, R19 ;  /* 0x00000013c8137221 */ /* 0x000fe40000010100 */
[----:B------:R-:W-:Y:S02]  /*1140*/  FMUL.FTZ R20, R73, R10 ;  /* 0x0000000a49147220 */ /* 0x000fe40000410000 */
[----:B------:R-:W-:-:S02]  /*1150*/  FADD.FTZ R3, R2, R21 ;  /* 0x0000001502037221 */ /* 0x000fc40000010000 */
[----:B------:R-:W-:Y:S01]  /*1160*/  FFMA.FTZ R0, R208, R21, R0 ;  /* 0x00000015d0007223 */ /* 0x000fe20000010000 */
[----:B------:R-:W-:Y:S01]  /*1170*/  HADD2.F32 R8, -RZ, R11.H1_H1 ;  /* 0x3000000bff087230 */ /* 0x000fe20000004100 */
[----:B------:R-:W-:Y:S02]  /*1180*/  FADD.FTZ R237, -R200, R16 ;  /* 0x00000010c8ed7221 */ /* 0x000fe40000010100 */
[C---:B------:R-:W-:Y:S02]  /*1190*/  FMUL.FTZ R201, R224.reuse, R19 ;  /* 0x00000013e0c97220 */ /* 0x040fe40000410000 */
[----:B------:R-:W-:Y:S02]  /*11a0*/  FMUL.FTZ R206, R224, R235 ;  /* 0x000000ebe0ce7220 */ /* 0x000fe40000410000 */
[----:B------:R-:W-:Y:S02]  /*11b0*/  FMUL.FTZ R19, R74, R9 ;  /* 0x000000094a137220 */ /* 0x000fe40000410000 */
[----:B------:R-:W-:-:S02]  /*11c0*/  FADD.FTZ R2, R3, R20 ;  /* 0x0000001403027221 */ /* 0x000fc40000010000 */
[----:B------:R-:W-:Y:S02]  /*11d0*/  FFMA.FTZ R0, R207, R20, R0 ;  /* 0x00000014cf007223 */ /* 0x000fe40000010000 */
[C---:B------:R-:W-:Y:S01]  /*11e0*/  FADD.FTZ R239, -R200.reuse, R17 ;  /* 0x00000011c8ef7221 */ /* 0x040fe20000010100 */
        /* <DEDUP_REMOVED lines=8> */
[-C--:B------:R-:W-:Y:S02]  /*1270*/  FFMA.FTZ R104, R204, R17.reuse, R104 ;  /* 0x00000011cc687223 */ /* 0x080fe40000010068 */
[----:B------:R-:W-:Y:S02]  /*1280*/  FADD.FTZ R132, R132, R17 ;  /* 0x0000001184847221 */ /* 0x000fe40000010000 */
[----:B------:R-:W-:Y:S02]  /*1290*/  FMUL.FTZ R17, R68, R17 ;  /* 0x0000001144117220 */ /* 0x000fe40000410000 */
[----:B------:R-:W-:-:S02]  /*12a0*/  FADD.FTZ R2, R3, R18 ;  /* 0x0000001203027221 */ /* 0x000fc40000010000 */
[----:B------:R-:W-:Y:S01]  /*12b0*/  FFMA.FTZ R0, R205, R18, R0 ;  /* 0x00000012cd007223 */ /* 0x000fe20000010000 */
[--C-:B------:R-:W-:Y:S01]  /*12c0*/  HADD2.F32 R173, -RZ, R5.reuse.H0_H0 ;  /* 0x20000005ffad7230 */ /* 0x100fe20000004100 */
[-C--:B------:R-:W-:Y:S02]  /*12d0*/  FFMA.FTZ R105, R203, R16.reuse, R105 ;  /* 0x00000010cb697223 */ /* 0x080fe40000010069 */
[----:B------:R-:W-:Y:S02]  /*12e0*/  FADD.FTZ R133, R133, R16 ;  /* 0x0000001085857221 */ /* 0x000fe40000010000 */
[----:B------:R-:W-:Y:S02]  /*12f0*/  FMUL.FTZ R16, R69, R16 ;  /* 0x0000001045107220 */ /* 0x000fe40000410000 */
[----:B------:R-:W-:Y:S02]  /*1300*/  FADD.FTZ R3, R2, R17 ;  /* 0x0000001102037221 */ /* 0x000fe40000010000 */
[----:B------:R-:W-:Y:S01]  /*1310*/  FFMA.FTZ R0, R204, R17, R0 ;  /* 0x00000011cc007223 */ /* 0x000fe20000010000 */
[----:B------:R-:W-:Y:S01]  /*1320*/  HADD2.F32 R164, -RZ, R5.H1_H1 ;  /* 0x30000005ffa47230 */ /* 0x000fe20000004100 */
[----:B------:R-:W-:-:S02]  /*1330*/  FFMA.FTZ R98, R210, R15, R98 ;  /* 0x0000000fd2627223 */ /* 0x000fc40000010062 */
[----:B------:R-:W-:Y:S02]  /*1340*/  FADD.FTZ R142, R142, R15 ;  /* 0x0000000f8e8e7221 */ /* 0x000fe40000010000 */
[----:B------:R-:W-:Y:S02]  /*1350*/  FMUL.FTZ R202, R224, R241 ;  /* 0x000000f1e0ca7220 */ /* 0x000fe40000410000 */
[----:B------:R-:W-:Y:S02]  /*1360*/  FMUL.FTZ R15, R70, R173 ;  /* 0x000000ad460f7220 */ /* 0x000fe40000410000 */
[----:B------:R-:W-:Y:S02]  /*1370*/  FADD.FTZ R2, R3, R16 ;  /* 0x0000001003027221 */ /* 0x000fe40000010000 */
[----:B------:R-:W-:Y:S01]  /*1380*/  FFMA.FTZ R0, R203, R16, R0 ;  /* 0x00000010cb007223 */ /* 0x000fe20000010000 */
[----:B------:R-:W-:Y:S01]  /*1390*/  HADD2.F32 R5, -RZ, R6.H0_H0 ;  /* 0x20000006ff057230 */ /* 0x000fe20000004100 */
[----:B------:R-:W-:-:S02]  /*13a0*/  FFMA.FTZ R97, R211, R14, R97 ;  /* 0x0000000ed3617223 */ /* 0x000fc40000010061 */
[----:B------:R-:W-:Y:S02]  /*13b0*/  FADD.FTZ R141, R141, R14 ;  /* 0x0000000e8d8d7221 */ /* 0x000fe40000010000 */
        /* <DEDUP_REMOVED lines=9> */
[----:B------:R-:W-:Y:S01]  /*1450*/  FFMA.FTZ R0, R201, R14, R0 ;  /* 0x0000000ec9007223 */ /* 0x000fe20000010000 */
[----:B------:R-:W-:Y:S01]  /*1460*/  HADD2.F32 R11, -RZ, R7.H0_H0 ;  /* 0x20000007ff0b7230 */ /* 0x000fe20000004100 */
[----:B------:R-:W-:Y:S02]  /*1470*/  FMUL.FTZ R198, R224, R245 ;  /* 0x000000f5e0c67220 */ /* 0x000fe40000410000 */
        /* <DEDUP_REMOVED lines=19> */
[----:B------:R-:W-:Y:S02]  /*15b0*/  FFMA.FTZ R102, R206, R9, R102 ;  /* 0x00000009ce667223 */ /* 0x000fe40000010066 */
[----:B------:R-:W-:Y:S02]  /*15c0*/  FMUL.FTZ R196, R224, R247 ;  /* 0x000000f7e0c47220 */ /* 0x000fe40000410000 */
[----:B------:R-:W-:-:S02]  /*15d0*/  FMUL.FTZ R9, R60, R213 ;  /* 0x000000d53c097220 */ /* 0x000fc40000410000 */
[----:B------:R-:W-:Y:S02]  /*15e0*/  FADD.FTZ R2, R3, R10 ;  /* 0x0000000a03027221 */ /* 0x000fe40000010000 */
[----:B------:R-:W-:Y:S01]  /*15f0*/  FFMA.FTZ R0, R197, R10, R0 ;  /* 0x0000000ac5007223 */ /* 0x000fe20000010000 */
[----:B------:R-:W-:Y:S01]  /*1600*/  HADD2.F32 R7, -RZ, R177.H0_H0 ;  /* 0x200000b1ff077230 */ /* 0x000fe20000004100 */
[----:B------:R-:W-:Y:S02]  /*1610*/  FMUL.FTZ R194, R224, R249 ;  /* 0x000000f9e0c27220 */ /* 0x000fe40000410000 */
[----:B------:R-:W-:Y:S02]  /*1620*/  FADD.FTZ R139, R139, R8 ;  /* 0x000000088b8b7221 */ /* 0x000fe40000010000 */
[----:B------:R-:W-:Y:S02]  /*1630*/  FFMA.FTZ R103, R205, R8, R103 ;  /* 0x00000008cd677223 */ /* 0x000fe40000010067 */
[----:B------:R-:W-:-:S02]  /*1640*/  FMUL.FTZ R8, R61, R176 ;  /* 0x000000b03d087220 */ /* 0x000fc40000410000 */
[----:B------:R-:W-:Y:S02]  /*1650*/  FADD.FTZ R3, R2, R9 ;  /* 0x0000000902037221 */ /* 0x000fe40000010000 */
[----:B------:R-:W-:Y:S01]  /*1660*/  FFMA.FTZ R0, R196, R9, R0 ;  /* 0x00000009c4007223 */ /* 0x000fe20000010000 */
[----:B------:R-:W-:Y:S01]  /*1670*/  HADD2.F32 R172, -RZ, R177.H1_H1 ;  /* 0x300000b1ffac7230 */ /* 0x000fe20000004100 */
[-C--:B------:R-:W-:Y:S02]  /*1680*/  FFMA.FTZ R114, R194, R7.reuse, R114 ;  /* 0x00000007c2727223 */ /* 0x080fe40000010072 */
[----:B------:R-:W-:Y:S02]  /*1690*/  FADD.FTZ R126, R126, R7 ;  /* 0x000000077e7e7221 */ /* 0x000fe40000010000 */
[----:B------:R-:W-:Y:S02]  /*16a0*/  FMUL.FTZ R7, R62, R7 ;  /* 0x000000073e077220 */ /* 0x000fe40000410000 */
[----:B------:R-:W-:-:S02]  /*16b0*/  FADD.FTZ R2, R3, R8 ;  /* 0x0000000803027221 */ /* 0x000fc40000010000 */
[----:B------:R-:W-:Y:S01]  /*16c0*/  FFMA.FTZ R0, R195, R8, R0 ;  /* 0x00000008c3007223 */ /* 0x000fe20000010000 */
[--C-:B------:R-:W-:Y:S01]  /*16d0*/  HADD2.F32 R177, -RZ, R178.reuse.H0_H0 ;  /* 0x200000b2ffb17230 */ /* 0x100fe20000004100 */
[----:B------:R-:W-:Y:S02]  /*16e0*/  FADD.FTZ R129, R129, R6 ;  /* 0x0000000681817221 */ /* 0x000fe40000010000 */
[----:B------:R-:W-:Y:S02]  /*16f0*/  FFMA.FTZ R109, R199, R6, R109 ;  /* 0x00000006c76d7223 */ /* 0x000fe4000001006d */
[----:B------:R-:W-:Y:S02]  /*1700*/  FMUL.FTZ R6, R63, R172 ;  /* 0x000000ac3f067220 */ /* 0x000fe40000410000 */
[----:B------:R-:W-:Y:S02]  /*1710*/  FADD.FTZ R3, R2, R7 ;  /* 0x0000000702037221 */ /* 0x000fe40000010000 */
[----:B------:R-:W-:Y:S01]  /*1720*/  FFMA.FTZ R0, R194, R7, R0 ;  /* 0x00000007c2007223 */ /* 0x000fe20000010000 */
[----:B------:R-:W-:Y:S01]  /*1730*/  HADD2.F32 R178, -RZ, R178.H1_H1 ;  /* 0x300000b2ffb27230 */ /* 0x000fe20000004100 */
        /* <DEDUP_REMOVED lines=50> */
.L_x_8525:
[----:B------:R-:W-:Y:S05]  /*1a60*/  BSYNC B0 ;  /* 0x0000000000007941 */ /* 0x000fea0003800000 */
.L_x_8523:
[----:B------:R-:W-:Y:S02]  /*1a70*/  LOP3.LUT P1, RZ, R225, 0xff, RZ, 0xc0, !PT ;  /* 0x000000ffe1ff7812 */ /* 0x000fe4000782c0ff */
[----:B0-----:R-:W-:Y:S02]  /*1a80*/  SHF.R.U32.HI R166, RZ, 0x5, R228 ;  /* 0x00000005ffa67819 */ /* 0x001fe400000116e4 */
[----:B------:R-:W-:Y:S02]  /*1a90*/  LOP3.LUT P0, RZ, R228, 0x1f, RZ, 0xc0, !PT ;  /* 0x0000001fe4ff7812 */ /* 0x000fe4000780c0ff */
[----:B------:R-:W-:-:S07]  /*1aa0*/  LOP3.LUT R233, R166, 0x7fffff8, RZ, 0xc0, !PT ;  /* 0x07fffff8a6e97812 */ /* 0x000fce00078ec0ff */
[----:B------:R-:W-:Y:S01]  /*1ab0*/  @!P1 IADD3 R233, R233, 0x8, RZ ;  /* 0x00000008e9e99810 */ /* 0x000fe20007ffe0ff */
[----:B------:R-:W-:Y:S05]  /*1ac0*/  BRA.DIV ~URZ, `(.L_x_8526) ;  /* 0x000027c27f007947 */ /* 0x000fea000b800000 */
[----:B------:R0:W1:Y:S02]  /*1ad0*/  SHFL.DOWN PT, R167, R172, 0x10, 0x1f ;  /* 0x0a001f00aca77f89 */ /* 0x00006400000e0000 */
.L_x_8593:
        /* <DEDUP_REMOVED lines=18> */
.L_x_8594:
        /* <DEDUP_REMOVED lines=60> */
.L_x_8529:
[----:B------:R-:W-:Y:S05]  /*1fc0*/  BSYNC B0 ;  /* 0x0000000000007941 */ /* 0x000fea0003800000 */
.L_x_8528:
        /* <DEDUP_REMOVED lines=17> */
.L_x_8531:
[----:B------:R-:W-:Y:S05]  /*20e0*/  BSYNC B0 ;  /* 0x0000000000007941 */ /* 0x000fea0003800000 */
.L_x_8530:
        /* <DEDUP_REMOVED lines=8> */
.L_x_8533:
[----:B------:R-:W-:Y:S05]  /*2170*/  BSYNC B0 ;  /* 0x0000000000007941 */ /* 0x000fea0003800000 */
.L_x_8532:
        /* <DEDUP_REMOVED lines=8> */
.L_x_8535:
[----:B------:R-:W-:Y:S05]  /*2200*/  BSYNC B0 ;  /* 0x0000000000007941 */ /* 0x000fea0003800000 */
.L_x_8534:
        /* <DEDUP_REMOVED lines=8> */
.L_x_8537:
[----:B------:R-:W-:Y:S05]  /*2290*/  BSYNC B0 ;  /* 0x0000000000007941 */ /* 0x000fea0003800000 */
.L_x_8536:
        /* <DEDUP_REMOVED lines=21> */
.L_x_8539:
[----:B------:R-:W-:Y:S05]  /*23f0*/  BSYNC B0 ;  /* 0x0000000000007941 */ /* 0x000fea0003800000 */
.L_x_8538:
        /* <DEDUP_REMOVED lines=10> */
.L_x_8541:
[----:B------:R-:W-:Y:S05]  /*24a0*/  BSYNC B0 ;  /* 0x0000000000007941 */ /* 0x000fea0003800000 */
.L_x_8540:
        /* <DEDUP_REMOVED lines=10> */
.L_x_8543:
[----:B------:R-:W-:Y:S05]  /*2550*/  BSYNC B0 ;  /* 0x0000000000007941 */ /* 0x000fea0003800000 */
.L_x_8542:
        /* <DEDUP_REMOVED lines=34> */
.L_x_8545:
[----:B------:R-:W-:Y:S05]  /*2780*/  BSYNC B0 ;  /* 0x0000000000007941 */ /* 0x000fea0003800000 */
.L_x_8544:
        /* <DEDUP_REMOVED lines=21> */
.L_x_8547:
[----:B------:R-:W-:Y:S05]  /*28e0*/  BSYNC B0 ;  /* 0x0000000000007941 */ /* 0x000fea0003800000 */
.L_x_8546:
        /* <DEDUP_REMOVED lines=10> */
.L_x_8549:
[----:B------:R-:W-:Y:S05]  /*2990*/  BSYNC B0 ;  /* 0x0000000000007941 */ /* 0x000fea0003800000 */
.L_x_8548:
        /* <DEDUP_REMOVED lines=10> */
.L_x_8551:
[----:B------:R-:W-:Y:S05]  /*2a40*/  BSYNC B0 ;  /* 0x0000000000007941 */ /* 0x000fea0003800000 */
.L_x_8550:
        /* <DEDUP_REMOVED lines=32> */
.L_x_8553:
[----:B------:R-:W-:Y:S05]  /*2c50*/  BSYNC B0 ;  /* 0x0000000000007941 */ /* 0x000fea0003800000 */
.L_x_8552:
        /* <DEDUP_REMOVED lines=8> */
.L_x_8555:
[----:B------:R-:W-:Y:S05]  /*2ce0*/  BSYNC B0 ;  /* 0x0000000000007941 */ /* 0x000fea0003800000 */
.L_x_8554:
        /* <DEDUP_REMOVED lines=18> */
.L_x_8557:
[----:B------:R-:W-:Y:S05]  /*2e10*/  BSYNC B0 ;  /* 0x0000000000007941 */ /* 0x000fea0003800000 */
.L_x_8556:
        /* <DEDUP_REMOVED lines=8> */
.L_x_8559:
[----:B------:R-:W-:Y:S05]  /*2ea0*/  BSYNC B0 ;  /* 0x0000000000007941 */ /* 0x000fea0003800000 */
.L_x_8558:
        /* <DEDUP_REMOVED lines=17> */
.L_x_8561:
[----:B------:R-:W-:Y:S05]  /*2fc0*/  BSYNC B0 ;  /* 0x0000000000007941 */ /* 0x000fea0003800000 */
.L_x_8560:
        /* <DEDUP_REMOVED lines=23> */
.L_x_8563:
[----:B------:R-:W-:Y:S05]  /*3140*/  BSYNC B0 ;  /* 0x0000000000007941 */ /* 0x000fea0003800000 */
.L_x_8562:
        /* <DEDUP_REMOVED lines=10> */
.L_x_8565:
[----:B------:R-:W-:Y:S05]  /*31f0*/  BSYNC B0 ;  /* 0x0000000000007941 */ /* 0x000fea0003800000 */
.L_x_8564:
        /* <DEDUP_REMOVED lines=10> */
.L_x_8567:
[----:B------:R-:W-:Y:S05]  /*32a0*/  BSYNC B0 ;  /* 0x0000000000007941 */ /* 0x000fea0003800000 */
.L_x_8566:
        /* <DEDUP_REMOVED lines=26> */
.L_x_8569:
[----:B------:R-:W-:Y:S05]  /*3450*/  BSYNC B0 ;  /* 0x0000000000007941 */ /* 0x000fea0003800000 */
.L_x_8568:
        /* <DEDUP_REMOVED lines=18> */
.L_x_8571:
[----:B------:R-:W-:Y:S05]  /*3580*/  BSYNC B0 ;  /* 0x0000000000007941 */ /* 0x000fea0003800000 */
.L_x_8570:
        /* <DEDUP_REMOVED lines=10> */
.L_x_8573:
[----:B------:R-:W-:Y:S05]  /*3630*/  BSYNC B0 ;  /* 0x0000000000007941 */ /* 0x000fea0003800000 */
.L_x_8572:
        /* <DEDUP_REMOVED lines=17> */
.L_x_8575:
[----:B------:R-:W-:Y:S05]  /*3750*/  BSYNC B0 ;  /* 0x0000000000007941 */ /* 0x000fea0003800000 */
.L_x_8574:
        /* <DEDUP_REMOVED lines=34> */
.L_x_8577:
[----:B-1----:R-:W-:Y:S05]  /*3980*/  BSYNC B0 ;  /* 0x0000000000007941 */ /* 0x002fea0003800000 */
.L_x_8576:
        /* <DEDUP_REMOVED lines=8> */
.L_x_8579:
[----:B------:R-:W-:Y:S05]  /*3a10*/  BSYNC B0 ;  /* 0x0000000000007941 */ /* 0x000fea0003800000 */
.L_x_8578:
        /* <DEDUP_REMOVED lines=8> */
.L_x_8581:
[----:B------:R-:W-:Y:S05]  /*3aa0*/  BSYNC B0 ;  /* 0x0000000000007941 */ /* 0x000fea0003800000 */
.L_x_8580:
        /* <DEDUP_REMOVED lines=8> */
.L_x_8583:
[----:B------:R-:W-:Y:S05]  /*3b30*/  BSYNC B0 ;  /* 0x0000000000007941 */ /* 0x000fea0003800000 */
.L_x_8582:
        /* <DEDUP_REMOVED lines=19> */
.L_x_8585:
[----:B------:R-:W-:Y:S05]  /*3c70*/  BSYNC B0 ;  /* 0x0000000000007941 */ /* 0x000fea0003800000 */
.L_x_8584:
        /* <DEDUP_REMOVED lines=10> */
.L_x_8587:
[----:B------:R-:W-:Y:S05]  /*3d20*/  BSYNC B0 ;  /* 0x0000000000007941 */ /* 0x000fea0003800000 */
.L_x_8586:
        /* <DEDUP_REMOVED lines=10> */
.L_x_8589:
[----:B------:R-:W-:Y:S05]  /*3dd0*/  BSYNC B0 ;  /* 0x0000000000007941 */ /* 0x000fea0003800000 */
.L_x_8588:
        /* <DEDUP_REMOVED lines=31> */
.L_x_8591:
[----:B------:R-:W-:Y:S05]  /*3fd0*/  BSYNC B0 ;  /* 0x0000000000007941 */ /* 0x000fea0003800000 */
.L_x_8590:
        /* <DEDUP_REMOVED lines=18> */
.L_x_8522:
        /* <DEDUP_REMOVED lines=25> */
.L_x_8526:
[----:B------:R-:W-:Y:S01]  /*4290*/  HFMA2.MMA R175, -RZ, RZ, 0, 9.5367431640625e-07 ;  /* 0x00000010ffaf7435 */ /* 0x000fe200000001ff */
[----:B------:R-:W-:-:S02]  /*42a0*/  MOV R168, R172 ;  /* 0x000000ac00a87202 */ /* 0x000fc40000000f00 */
[----:B------:R-:W-:Y:S02]  /*42b0*/  MOV R170, 0x1f ;  /* 0x0000001f00aa7802 */ /* 0x000fe40000000f00 */
[----:B------:R-:W-:Y:S02]  /*42c0*/  MOV R177, 0xffffffff ;  /* 0xffffffff00b17802 */ /* 0x000fe40000000f00 */
[----:B------:R-:W-:Y:S02]  /*42d0*/  MOV R164, 0x42f0 ;  /* 0x000042f000a47802 */ /* 0x000fe40000000f00 */
[----:B-----5:R-:W-:Y:S05]  /*42e0*/  CALL.REL.NOINC `($__internal_143_$__cuda_sm70_shflsync_down_p) ;  /* 0x0000046000007944 */ /* 0x020fea0003c00000 */
[----:B-1----:R-:W-:Y:S01]  /*42f0*/  MOV R167, R168 ;  /* 0x000000a800a77202 */ /* 0x002fe20000000f00 */
[----:B0-----:R-:W-:Y:S05]  /*4300*/  BRA `(.L_x_8593) ;  /* 0xffffd7d000007947 */ /* 0x001fea000383ffff */
.L_x_8527:
[----:B------:R-:W-:Y:S01]  /*4310*/  HFMA2.MMA R175, -RZ, RZ, 0, 9.5367431640625e-07 ;  /* 0x00000010ffaf7435 */ /* 0x000fe200000001ff */
[----:B------:R-:W-:Y:S02]  /*4320*/  MOV R168, R173 ;  /* 0x000000ad00a87202 */ /* 0x000fe40000000f00 */
[----:B------:R-:W-:Y:S02]  /*4330*/  MOV R170, 0x1f ;  /* 0x0000001f00aa7802 */ /* 0x000fe40000000f00 */
[----:B------:R-:W-:-:S02]  /*4340*/  MOV R177, 0xffffffff ;  /* 0xffffffff00b17802 */ /* 0x000fc40000000f00 */
[----:B------:R-:W-:Y:S02]  /*4350*/  MOV R164, 0x4370 ;  /* 0x0000437000a47802 */ /* 0x000fe40000000f00 */
[----:B01---5:R-:W-:Y:S05]  /*4360*/  CALL.REL.NOINC `($__internal_143_$__cuda_sm70_shflsync_down_p) ;  /* 0x000003e000007944 */ /* 0x023fea0003c00000 */
[----:B------:R-:W-:Y:S01]  /*4370*/  FADD.FTZ R172, R167, R172 ;  /* 0x000000aca7ac7221 */ /* 0x000fe20000010000 */
[----:B0-----:R-:W-:Y:S01]  /*4380*/  HFMA2.MMA R175, -RZ, RZ, 0, 4.76837158203125e-07 ;  /* 0x00000008ffaf7435 */ /* 0x001fe200000001ff */
[----:B-1----:R-:W-:Y:S01]  /*4390*/  FADD.FTZ R173, R173, R168 ;  /* 0x000000a8adad7221 */ /* 0x002fe20000010000 */
[----:B------:R-:W-:Y:S02]  /*43a0*/  MOV R170, 0x1f ;  /* 0x0000001f00aa7802 */ /* 0x000fe40000000f00 */
[----:B------:R-:W-:Y:S02]  /*43b0*/  MOV R177, 0xffffffff ;  /* 0xffffffff00b17802 */ /* 0x000fe40000000f00 */
[----:B------:R-:W-:Y:S02]  /*43c0*/  MOV R168, R172 ;  /* 0x000000ac00a87202 */ /* 0x000fe40000000f00 */
[----:B------:R-:W-:Y:S02]  /*43d0*/  MOV R164, 0x43f0 ;  /* 0x000043f000a47802 */ /* 0x000fe40000000f00 */
[----:B------:R-:W-:Y:S05]  /*43e0*/  CALL.REL.NOINC `($__internal_143_$__cuda_sm70_shflsync_down_p) ;  /* 0x0000036000007944 */ /* 0x000fea0003c00000 */
[----:B0-----:R-:W-:Y:S01]  /*43f0*/  HFMA2.MMA R175, -RZ, RZ, 0, 4.76837158203125e-07 ;  /* 0x00000008ffaf7435 */ /* 0x001fe200000001ff */
[----:B-1----:R-:W-:-:S02]  /*4400*/  MOV R167, R168 ;  /* 0x000000a800a77202 */ /* 0x002fc40000000f00 */
[----:B------:R-:W-:Y:S02]  /*4410*/  MOV R168, R173 ;  /* 0x000000ad00a87202 */ /* 0x000fe40000000f00 */
[----:B------:R-:W-:Y:S02]  /*4420*/  MOV R170, 0x1f ;  /* 0x0000001f00aa7802 */ /* 0x000fe40000000f00 */
[----:B------:R-:W-:Y:S02]  /*4430*/  MOV R177, 0xffffffff ;  /* 0xffffffff00b17802 */ /* 0x000fe40000000f00 */
[----:B------:R-:W-:Y:S02]  /*4440*/  MOV R164, 0x4460 ;  /* 0x0000446000a47802 */ /* 0x000fe40000000f00 */
[----:B------:R-:W-:Y:S05]  /*4450*/  CALL.REL.NOINC `($__internal_143_$__cuda_sm70_shflsync_down_p) ;  /* 0x000002f000007944 */ /* 0x000fea0003c00000 */
[----:B------:R-:W-:Y:S01]  /*4460*/  FADD.FTZ R172, R167, R172 ;  /* 0x000000aca7ac7221 */ /* 0x000fe20000010000 */
[----:B0-----:R-:W-:Y:S01]  /*4470*/  HFMA2.MMA R175, -RZ, RZ, 0, 2.384185791015625e-07 ;  /* 0x00000004ffaf7435 */ /* 0x001fe200000001ff */
[----:B-1----:R-:W-:Y:S01]  /*4480*/  FADD.FTZ R173, R173, R168 ;  /* 0x000000a8adad7221 */ /* 0x002fe20000010000 */
[----:B------:R-:W-:Y:S02]  /*4490*/  MOV R170, 0x1f ;  /* 0x0000001f00aa7802 */ /* 0x000fe40000000f00 */
[----:B------:R-:W-:-:S02]  /*44a0*/  MOV R177, 0xffffffff ;  /* 0xffffffff00b17802 */ /* 0x000fc40000000f00 */
[----:B------:R-:W-:Y:S02]  /*44b0*/  MOV R168, R172 ;  /* 0x000000ac00a87202 */ /* 0x000fe40000000f00 */
[----:B------:R-:W-:Y:S02]  /*44c0*/  MOV R164, 0x44e0 ;  /* 0x000044e000a47802 */ /* 0x000fe40000000f00 */
[----:B------:R-:W-:Y:S05]  /*44d0*/  CALL.REL.NOINC `($__internal_143_$__cuda_sm70_shflsync_down_p) ;  /* 0x0000027000007944 */ /* 0x000fea0003c00000 */
[----:B0-----:R-:W-:Y:S01]  /*44e0*/  HFMA2.MMA R175, -RZ, RZ, 0, 2.384185791015625e-07 ;  /* 0x00000004ffaf7435 */ /* 0x001fe200000001ff */
[----:B-1----:R-:W-:Y:S02]  /*44f0*/  MOV R167, R168 ;  /* 0x000000a800a77202 */ /* 0x002fe40000000f00 */
[----:B------:R-:W-:Y:S02]  /*4500*/  MOV R168, R173 ;  /* 0x000000ad00a87202 */ /* 0x000fe40000000f00 */
[----:B------:R-:W-:Y:S02]  /*4510*/  MOV R170, 0x1f ;  /* 0x0000001f00aa7802 */ /* 0x000fe40000000f00 */
[----:B------:R-:W-:Y:S02]  /*4520*/  MOV R177, 0xffffffff ;  /* 0xffffffff00b17802 */ /* 0x000fe40000000f00 */
[----:B------:R-:W-:-:S02]  /*4530*/  MOV R164, 0x4550 ;  /* 0x0000455000a47802 */ /* 0x000fc40000000f00 */
[----:B------:R-:W-:Y:S05]  /*4540*/  CALL.REL.NOINC `($__internal_143_$__cuda_sm70_shflsync_down_p) ;  /* 0x0000020000007944 */ /* 0x000fea0003c00000 */
[----:B------:R-:W-:Y:S01]  /*4550*/  FADD.FTZ R172, R167, R172 ;  /* 0x000000aca7ac7221 */ /* 0x000fe20000010000 */
[----:B0-----:R-:W-:Y:S01]  /*4560*/  HFMA2.MMA R175, -RZ, RZ, 0, 1.1920928955078125e-07 ;  /* 0x00000002ffaf7435 */ /* 0x001fe200000001ff */
[----:B-1----:R-:W-:Y:S01]  /*4570*/  FADD.FTZ R171, R173, R168 ;  /* 0x000000a8adab7221 */ /* 0x002fe20000010000 */
[----:B------:R-:W-:-:S02]  /*4580*/  MOV R170, 0x1f ;  /* 0x0000001f00aa7802 */ /* 0x000fc40000000f00 */
[----:B------:R-:W-:Y:S02]  /*4590*/  MOV R177, 0xffffffff ;  /* 0xffffffff00b17802 */ /* 0x000fe40000000f00 */
[----:B------:R-:W-:Y:S02]  /*45a0*/  MOV R168, R172 ;  /* 0x000000ac00a87202 */ /* 0x000fe40000000f00 */
[----:B------:R-:W-:Y:S02]  /*45b0*/  MOV R164, 0x45d0 ;  /* 0x000045d000a47802 */ /* 0x000fe40000000f00 */
[----:B------:R-:W-:Y:S05]  /*45c0*/  CALL.REL.NOINC `($__internal_143_$__cuda_sm70_shflsync_down_p) ;  /* 0x0000018000007944 */ /* 0x000fea0003c00000 */
[----:B0-----:R-:W-:Y:S01]  /*45d0*/  HFMA2.MMA R175, -RZ, RZ, 0, 1.1920928955078125e-07 ;  /* 0x00000002ffaf7435 */ /* 0x001fe200000001ff */
[----:B-1----:R-:W-:Y:S02]  /*45e0*/  MOV R167, R168 ;  /* 0x000000a800a77202 */ /* 0x002fe40000000f00 */
[----:B------:R-:W-:Y:S02]  /*45f0*/  MOV R168, R171 ;  /* 0x000000ab00a87202 */ /* 0x000fe40000000f00 */
[----:B------:R-:W-:Y:S02]  /*4600*/  MOV R170, 0x1f ;  /* 0x0000001f00aa7802 */ /* 0x000fe40000000f00 */
[----:B------:R-:W-:-:S02]  /*4610*/  MOV R177, 0xffffffff ;  /* 0xffffffff00b17802 */ /* 0x000fc40000000f00 */
[----:B------:R-:W-:Y:S02]  /*4620*/  MOV R164, 0x4640 ;  /* 0x0000464000a47802 */ /* 0x000fe40000000f00 */
[----:B------:R-:W-:Y:S05]  /*4630*/  CALL.REL.NOINC `($__internal_143_$__cuda_sm70_shflsync_down_p) ;  /* 0x0000011000007944 */ /* 0x000fea0003c00000 */
[----:B------:R-:W-:Y:S01]  /*4640*/  FADD.FTZ R169, R167, R172 ;  /* 0x000000aca7a97221 */ /* 0x000fe20000010000 */
[----:B0-----:R-:W-:Y:S01]  /*4650*/  HFMA2.MMA R175, -RZ, RZ, 0, 5.9604644775390625e-08 ;  /* 0x00000001ffaf7435 */ /* 0x001fe200000001ff */
[----:B-1----:R-:W-:Y:S01]  /*4660*/  FADD.FTZ R171, R171, R168 ;  /* 0x000000a8abab7221 */ /* 0x002fe20000010000 */
[----:B------:R-:W-:Y:S02]  /*4670*/  MOV R170, 0x1f ;  /* 0x0000001f00aa7802 */ /* 0x000fe40000000f00 */
[----:B------:R-:W-:Y:S02]  /*4680*/  MOV R177, 0xffffffff ;  /* 0xffffffff00b17802 */ /* 0x000fe40000000f00 */
[----:B------:R-:W-:Y:S02]  /*4690*/  MOV R168, R169 ;  /* 0x000000a900a87202 */ /* 0x000fe40000000f00 */
[----:B------:R-:W-:Y:S02]  /*46a0*/  MOV R164, 0x46c0 ;  /* 0x000046c000a47802 */ /* 0x000fe40000000f00 */
[----:B------:R-:W-:Y:S05]  /*46b0*/  CALL.REL.NOINC `($__internal_143_$__cuda_sm70_shflsync_down_p) ;  /* 0x0000009000007944 */ /* 0x000fea0003c00000 */
[----:B0-----:R-:W-:Y:S01]  /*46c0*/  HFMA2.MMA R175, -RZ, RZ, 0, 5.9604644775390625e-08 ;  /* 0x00000001ffaf7435 */ /* 0x001fe200000001ff */
[----:B-1----:R-:W-:-:S02]  /*46d0*/  MOV R212, R168 ;  /* 0x000000a800d47202 */ /* 0x002fc40000000f00 */
[----:B------:R-:W-:Y:S02]  /*46e0*/  MOV R168, R171 ;  /* 0x000000ab00a87202 */ /* 0x000fe40000000f00 */
[----:B------:R-:W-:Y:S02]  /*46f0*/  MOV R170, 0x1f ;  /* 0x0000001f00aa7802 */ /* 0x000fe40000000f00 */
[----:B------:R-:W-:Y:S02]  /*4700*/  MOV R177, 0xffffffff ;  /* 0xffffffff00b17802 */ /* 0x000fe40000000f00 */
[----:B------:R-:W-:Y:S02]  /*4710*/  MOV R164, 0x4730 ;  /* 0x0000473000a47802 */ /* 0x000fe40000000f00 */
[----:B------:R-:W-:Y:S05]  /*4720*/  CALL.REL.NOINC `($__internal_143_$__cuda_sm70_shflsync_down_p) ;  /* 0x0000002000007944 */ /* 0x000fea0003c00000 */
[----:B-1----:R-:W-:Y:S01]  /*4730*/  MOV R164, R168 ;  /* 0x000000a800a47202 */ /* 0x002fe20000000f00 */
[----:B0-----:R-:W-:Y:S05]  /*4740*/  BRA `(.L_x_8594) ;  /* 0xffffd4b000007947 */ /* 0x001fea000383ffff */
        .weak           $__internal_143_$__cuda_sm70_shflsync_down_p
        .type           $__internal_143_$__cuda_sm70_shflsync_down_p,@function
        .size           $__internal_143_$__cuda_sm70_shflsync_down_p,(.L_x_11877 - $__internal_143_$__cuda_sm70_shflsync_down_p)
$__internal_143_$__cuda_sm70_shflsync_down_p:
[----:B------:R-:W-:Y:S01]  /*4750*/  HFMA2.MMA R165, -RZ, RZ, 0, 0 ;  /* 0x00000000ffa57435 */ /* 0x000fe200000001ff */
[----:B------:R-:W-:Y:S04]  /*4760*/  WARPSYNC R177 ;  /* 0x000000b100007348 */ /* 0x000fe80003800000 */
[----:B------:R0:W1:Y:S01]  /*4770*/  SHFL.DOWN PT, R168, R168, R175, R170 ;  /* 0x080000afa8a87389 */ /* 0x00006200000e00aa */
[----:B------:R-:W-:Y:S05]  /*4780*/  RET.REL.NODEC R164 `(_ZN10layer_norm13ln_bwd_kernelINS_13Kernel_traitsIf6__halffS2_fjLj8192ELj1ELj1ELj8ELj16ENS_18Kernel_traits_baseILj8192EfS2_fS2_fjLj256EEEEELb0ELb0ELb1ELb1EEEvNS_9BwdParamsE) ;  /* 0xffffb870a4007950 */ /* 0x000fea0003c3ffff */
.L_x_8595:
        /* <DEDUP_REMOVED lines=15> */
.L_x_11877:


//--------------------- .text._ZN10layer_norm13ln_bwd_kernelINS_13Kernel_traitsIf6__halffS2_fjLj8192ELj1ELj1ELj8ELj16ENS_18Kernel_traits_baseILj8192EfS2_fS2_fjLj256EEEEELb0ELb1ELb0ELb0EEEvNS_9BwdParamsE --------------------------
	.section	.text._ZN10layer_norm13ln_bwd_kernelINS_13Kernel_traitsIf6__halffS2_fjLj8192ELj1ELj1ELj8ELj16ENS_18Kernel_traits_baseILj8192EfS2_fS2_fjLj256EEEEELb0ELb1ELb0ELb0EEEvNS_9BwdParamsE,"ax",@progbits
	.sectioninfo	@"SHI_REGISTERS=255"
	.align	128
        .global         _ZN10layer_norm13ln_bwd_kernelINS_13Kernel_traitsIf6__halffS2_fjLj8192ELj1ELj1ELj8ELj16ENS_18Kernel_traits_baseILj8192EfS2_fS2_fjLj256EEEEELb0ELb1ELb0ELb0EEEvNS_9BwdParamsE
        .type           _ZN10layer_norm13ln_bwd_kernelINS_13Kernel_traitsIf6__halffS2_fjLj8192ELj1ELj1ELj8ELj16ENS_18Kernel_traits_baseILj8192EfS2_fS2_fjLj256EEEEELb0ELb1ELb0ELb0EEEvNS_9BwdParamsE,@function
        .size           _ZN10layer_norm13ln_bwd_kernelINS_13Kernel_traitsIf6__halffS2_fjLj8192ELj1ELj1ELj8ELj16ENS_18Kernel_traits_baseILj8192EfS2_fS2_fjLj256EEEEELb0ELb1ELb0ELb0EEEvNS_9BwdParamsE,(.L_x_11878 - _ZN10layer_norm13ln_bwd_kernelINS_13Kernel_traitsIf6__halffS2_fjLj8192ELj1ELj1ELj8ELj16ENS_18Kernel_traits_baseILj8192EfS2_fS2_fjLj256EEEEELb0ELb1ELb0ELb0EEEvNS_9BwdParamsE)
        .other          _ZN10layer_norm13ln_bwd_kernelINS_13Kernel_traitsIf6__halffS2_fjLj8192ELj1ELj1ELj8ELj16ENS_18Kernel_traits_baseILj8192EfS2_fS2_fjLj256EEEEELb0ELb1ELb0ELb0EEEvNS_9BwdParamsE,@"STO_CUDA_ENTRY STV_DEFAULT"
_ZN10layer_norm13ln_bwd_kernelINS_13Kernel_traitsIf6__halffS2_fjLj8192ELj1ELj1ELj8ELj16ENS_18Kernel_traits_baseILj8192EfS2_fS2_fjLj256EEEEELb0ELb1ELb0ELb0EEEvNS_9BwdParamsE:
.text._ZN10layer_norm13ln_bwd_kernelINS_13Kernel_traitsIf6__halffS2_fjLj8192ELj1ELj1ELj8ELj16ENS_18Kernel_traits_baseILj8192EfS2_fS2_fjLj256EEEEELb0ELb1ELb0ELb0EEEvNS_9BwdParamsE:
        /* <DEDUP_REMOVED lines=128> */
.L_x_8615:
        /* <DEDUP_REMOVED lines=16> */
[----:B------:R-:W-:Y:S01]  /*0900*/  MOV R218, RZ ;  /* 0x000000ff00da7202 */ /* 0x000fe20000000f00 */
[----:B--2---:R-:W-:Y:S01]  /*0910*/  @P0 HADD2.F32 R205, -RZ, R2.H0_H0 ;  /* 0x20000002ffcd0230 */ /* 0x004fe20000004100 */
        /* <DEDUP_REMOVED lines=33> */
[--C-:B--2---:R-:W-:Y:S01]  /*0b30*/  HADD2.F32 R208, -RZ, R196.reuse.H0_H0 ;  /* 0x200000c4ffd07230 */ /* 0x104fe20000004100 */
[----:B-----5:R-:W-:Y:S01]  /*0b40*/  FMUL.FTZ R3, R204, R3 ;  /* 0x00000003cc037220 */ /* 0x020fe20000410000 */
[--C-:B------:R-:W-:Y:S01]  /*0b50*/  HADD2.F32 R194, -RZ, R197.reuse.H0_H0 ;  /* 0x200000c5ffc27230 */ /* 0x100fe20000004100 */
[----:B------:R-:W-:Y:S01]  /*0b60*/  FADD.FTZ R195, -R214, R195 ;  /* 0x000000c3d6c37221 */ /* 0x000fe20000010100 */
[----:B------:R-:W-:Y:S01]  /*0b70*/  HADD2.F32 R193, -RZ, R197.H1_H1 ;  /* 0x300000c5ffc17230 */ /* 0x000fe20000004100 */
[----:B------:R-:W-:Y:S01]  /*0b80*/  FADD.FTZ R104, R104, R208 ;  /* 0x000000d068687221 */ /* 0x000fe20000010000 */
[----:B------:R-:W-:Y:S01]  /*0b90*/  HADD2.F32 R196, -RZ, R196.H1_H1 ;  /* 0x300000c4ffc47230 */ /* 0x000fe20000004100 */
[----:B------:R-:W-:Y:S01]  /*0ba0*/  FFMA.FTZ R136, R3, R208, R136 ;  /* 0x000000d003887223 */ /* 0x000fe20000010088 */
[----:B------:R-:W-:Y:S01]  /*0bb0*/  HADD2.F32 R192, -RZ, R198.H0_H0 ;  /* 0x200000c6ffc07230 */ /* 0x000fe20000004100 */
        /* <DEDUP_REMOVED lines=20> */
[----:B------:R-:W-:Y:S01]  /*0d00*/  HADD2.F32 R198, -RZ, R198.H1_H1 ;  /* 0x300000c6ffc67230 */ /* 0x000fe20000004100 */
        /* <DEDUP_REMOVED lines=34> */
.L_x_8598:
[----:B------:R-:W-:Y:S05]  /*0f30*/  BSYNC B0 ;  /* 0x0000000000007941 */ /* 0x000fea0003800000 */
.L_x_8597:
        /* <DEDUP_REMOVED lines=22> */
[--C-:B--2---:R-:W-:Y:S01]  /*10a0*/  HADD2.F32 R206, -RZ, R192.reuse.H0_H0 ;  /* 0x200000c0ffce7230 */ /* 0x104fe20000004100 */
[----:B-----5:R-:W-:Y:S01]  /*10b0*/  FMUL.FTZ R207, R204, R207 ;  /* 0x000000cfcccf7220 */ /* 0x020fe20000410000 */
[----:B------:R-:W-:-:S02]  /*10c0*/  HADD2.F32 R9, -RZ, R192.H1_H1 ;  /* 0x300000c0ff097230 */ /* 0x000fc40000004100 */
[--C-:B------:R-:W-:Y:S02]  /*10d0*/  HADD2.F32 R237, -RZ, R193.reuse.H0_H0 ;  /* 0x200000c1ffed7230 */ /* 0x100fe40000004100 */
[----:B------:R-:W-:Y:S01]  /*10e0*/  HADD2.F32 R238, -RZ, R193.H1_H1 ;  /* 0x300000c1ffee7230 */ /* 0x000fe20000004100 */
        /* <DEDUP_REMOVED lines=26> */
[----:B------:R-:W-:Y:S02]  /*1290*/  FADD.FTZ R193, R193, R241 ;  /* 0x000000f1c1c17221 */ /* 0x000fe40000010000 */
[----:B------:R-:W-:Y:S01]  /*12a0*/  FFMA.FTZ R192, R8, R241, R192 ;  /* 0x000000f108c07223 */ /* 0x000fe200000100c0 */
[----:B------:R-:W-:Y:S01]  /*12b0*/  HADD2.F32 R250, -RZ, R195.H0_H0 ;  /* 0x200000c3fffa7230 */ /* 0x000fe20000004100 */
[----:B------:R-:W-:Y:S02]  /*12c0*/  FADD.FTZ R92, R92, R239 ;  /* 0x000000ef5c5c7221 */ /* 0x000fe40000010000 */
[----:B------:R-:W-:Y:S02]  /*12d0*/  FFMA.FTZ R124, R9, R239, R124 ;  /* 0x000000ef097c7223 */ /* 0x000fe4000001007c */
[----:B------:R-:W-:Y:S02]  /*12e0*/  FADD.FTZ R11, -R214, R198 ;  /* 0x000000c6d60b7221 */ /* 0x000fe40000010100 */
[----:B------:R-:W-:-:S02]  /*12f0*/  FMUL.FTZ R239, R173, R194 ;  /* 0x000000c2adef7220 */ /* 0x000fc40000410000 */
[----:B------:R-:W-:Y:S02]  /*1300*/  FADD.FTZ R193, R193, R240 ;  /* 0x000000f0c1c17221 */ /* 0x000fe40000010000 */
[----:B------:R-:W-:Y:S01]  /*1310*/  FFMA.FTZ R192, R9, R240, R192 ;  /* 0x000000f009c07223 */ /* 0x000fe200000100c0 */
[----:B------:R-:W-:Y:S01]  /*1320*/  HADD2.F32 R195, -RZ, R195.H1_H1 ;  /* 0x300000c3ffc37230 */ /* 0x000fe20000004100 */
        /* <DEDUP_REMOVED lines=21> */
.L_x_8600:
[----:B------:R-:W-:Y:S05]  /*1480*/  BSYNC B0 ;  /* 0x0000000000007941 */ /* 0x000fea0003800000 */
.L_x_8599:
        /* <DEDUP_REMOVED lines=19> */
[--C-:B----4-:R-:W-:Y:S01]  /*15c0*/  HADD2.F32 R223, -RZ, R192.reuse.H0_H0 ;  /* 0x200000c0ffdf7230 */ /* 0x110fe20000004100 */
[----:B-----5:R-:W-:Y:S01]  /*15d0*/  FMUL.FTZ R13, R204, R13 ;  /* 0x0000000dcc0d7220 */ /* 0x020fe20000410000 */
[----:B------:R-:W-:-:S02]  /*15e0*/  HADD2.F32 R16, -RZ, R192.H1_H1 ;  /* 0x300000c0ff107230 */ /* 0x000fc40000004100 */
[--C-:B------:R-:W-:Y:S01]  /*15f0*/  HADD2.F32 R225, -RZ, R193.reuse.H0_H0 ;  /* 0x200000c1ffe17230 */ /* 0x100fe20000004100 */
[----:B---3--:R-:W-:Y:S01]  /*1600*/  FADD.FTZ R192, -R214, R196 ;  /* 0x000000c4d6c07221 */ /* 0x008fe20000010100 */
[----:B------:R-:W-:Y:S01]  /*1610*/  HADD2.F32 R193, -RZ, R193.H1_H1 ;  /* 0x300000c1ffc17230 */ /* 0x000fe20000004100 */
        /* <DEDUP_REMOVED lines=21> */
[----:B------:R-:W-:Y:S02]  /*1770*/  FADD.FTZ R17, -R214, R197 ;  /* 0x000000c5d6117221 */ /* 0x000fe40000010100 */
[----:B------:R-:W-:Y:S02]  /*1780*/  FMUL.FTZ R232, R164, R231 ;  /* 0x000000e7a4e87220 */ /* 0x000fe40000410000 */
[----:B------:R-:W-:Y:S02]  /*1790*/  FADD.FTZ R192, R192, R233 ;  /* 0x000000e9c0c07221 */ /* 0x000fe40000010000 */
[----:B------:R-:W-:Y:S01]  /*17a0*/  FFMA.FTZ R193, R15, R233, R193 ;  /* 0x000000e90fc17223 */ /* 0x000fe200000100c1 */
[----:B------:R-:W-:Y:S01]  /*17b0*/  HADD2.F32 R250, -RZ, R195.H0_H0 ;  /* 0x200000c3fffa7230 */ /* 0x000fe20000004100 */
[----:B------:R-:W-:-:S02]  /*17c0*/  FADD.FTZ R84, R84, R231 ;  /* 0x000000e754547221 */ /* 0x000fc40000010000 */
[----:B------:R-:W-:Y:S02]  /*17d0*/  FFMA.FTZ R116, R16, R231, R116 ;  /* 0x000000e710747223 */ /* 0x000fe40000010074 */
[----:B------:R-:W-:Y:S02]  /*17e0*/  FADD.FTZ R18, -R214, R198 ;  /* 0x000000c6d6127221 */ /* 0x000fe40000010100 */
[----:B------:R-:W-:Y:S02]  /*17f0*/  FMUL.FTZ R17, R204, R17 ;  /* 0x00000011cc117220 */ /* 0x000fe40000410000 */
[----:B------:R-:W-:Y:S02]  /*1800*/  FMUL.FTZ R231, R165, R194 ;  /* 0x000000c2a5e77220 */ /* 0x000fe40000410000 */
[----:B------:R-:W-:Y:S02]  /*1810*/  FADD.FTZ R192, R192, R232 ;  /* 0x000000e8c0c07221 */ /* 0x000fe40000010000 */
[----:B------:R-:W-:Y:S01]  /*1820*/  FFMA.FTZ R193, R16, R232, R193 ;  /* 0x000000e810c17223 */ /* 0x000fe200000100c1 */
[----:B------:R-:W-:Y:S01]  /*1830*/  HADD2.F32 R195, -RZ, R195.H1_H1 ;  /* 0x300000c3ffc37230 */ /* 0x000fe20000004100 */
        /* <DEDUP_REMOVED lines=21> */
.L_x_8602:
[----:B------:R-:W-:Y:S05]  /*1990*/  BSYNC B0 ;  /* 0x0000000000007941 */ /* 0x000fea0003800000 */
.L_x_8601:
        /* <DEDUP_REMOVED lines=17> */
[--C-:B---3--:R-:W-:Y:S01]  /*1ab0*/  HADD2.F32 R221, -RZ, R200.reuse.H1_H1 ;  /* 0x300000c8ffdd7230 */ /* 0x108fe20000004100 */
[----:B-----5:R-:W-:Y:S01]  /*1ac0*/  FMUL.FTZ R229, R204, R217 ;  /* 0x000000d9cce57220 */ /* 0x020fe20000410000 */
[----:B------:R-:W-:Y:S01]  /*1ad0*/  HADD2.F32 R222, -RZ, R200.H0_H0 ;  /* 0x200000c8ffde7230 */ /* 0x000fe20000004100 */
[----:B------:R-:W-:-:S02]  /*1ae0*/  FADD.FTZ R219, -R214, R192 ;  /* 0x000000c0d6db7221 */ /* 0x000fc40000010100 */
[C---:B----4-:R-:W-:Y:S02]  /*1af0*/  FADD.FTZ R195, -R214.reuse, R196 ;  /* 0x000000c4d6c37221 */ /* 0x050fe40000010100 */
[----:B------:R-:W-:Y:S01]  /*1b00*/  FADD.FTZ R192, -R214, R198 ;  /* 0x000000c6d6c07221 */ /* 0x000fe20000010100 */
[----:B------:R-:W-:Y:S01]  /*1b10*/  HADD2.F32 R198, -RZ, R202.H0_H0 ;  /* 0x200000caffc67230 */ /* 0x000fe20000004100 */
[----:B------:R-:W-:Y:S02]  /*1b20*/  FADD.FTZ R81, R81, R221 ;  /* 0x000000dd51517221 */ /* 0x000fe40000010000 */
[-C--:B------:R-:W-:Y:S02]  /*1b30*/  FFMA.FTZ R113, R229, R221.reuse, R113 ;  /* 0x000000dde5717223 */ /* 0x080fe40000010071 */
[----:B------:R-:W-:Y:S02]  /*1b40*/  FMUL.FTZ R228, R145, R221 ;  /* 0x000000dd91e47220 */ /* 0x000fe40000410000 */
[----:B------:R-:W-:-:S02]  /*1b50*/  FMUL.FTZ R221, R204, R195 ;  /* 0x000000c3ccdd7220 */ /* 0x000fc40000410000 */
[----:B------:R-:W-:Y:S02]  /*1b60*/  FMUL.FTZ R250, R204, R219 ;  /* 0x000000dbccfa7220 */ /* 0x000fe40000410000 */
[----:B------:R-:W-:Y:S01]  /*1b70*/  FMUL.FTZ R230, R144, R222 ;  /* 0x000000de90e67220 */ /* 0x000fe20000410000 */
[----:B------:R-:W-:Y:S01]  /*1b80*/  HADD2.F32 R200, -RZ, R201.H0_H0 ;  /* 0x200000c9ffc87230 */ /* 0x000fe20000004100 */
        /* <DEDUP_REMOVED lines=8> */
[----:B------:R-:W-:Y:S01]  /*1c10*/  HADD2.F32 R199, -RZ, R201.H1_H1 ;  /* 0x300000c9ffc77230 */ /* 0x000fe20000004100 */
        /* <DEDUP_REMOVED lines=14> */
[----:B------:R-:W-:Y:S01]  /*1d00*/  FFMA.FTZ R194, R224, R222, R194 ;  /* 0x000000dee0c27223 */ /* 0x000fe200000100c2 */
[----:B------:R-:W-:Y:S01]  /*1d10*/  HADD2.F32 R196, -RZ, R203.H0_H0 ;  /* 0x200000cbffc47230 */ /* 0x000fe20000004100 */
[----:B------:R-:W-:-:S02]  /*1d20*/  FMUL.FTZ R215, R141, R197 ;  /* 0x000000c58dd77220 */ /* 0x000fc40000410000 */
[----:B------:R-:W-:Y:S02]  /*1d30*/  FADD.FTZ R195, R195, R217 ;  /* 0x000000d9c3c37221 */ /* 0x000fe40000010000 */
[----:B------:R-:W-:Y:S01]  /*1d40*/  FFMA.FTZ R194, R221, R217, R194 ;  /* 0x000000d9ddc27223 */ /* 0x000fe200000100c2 */
[----:B------:R-:W-:Y:S01]  /*1d50*/  HADD2.F32 R214, -RZ, R203.H1_H1 ;  /* 0x300000cbffd67230 */ /* 0x000fe20000004100 */
        /* <DEDUP_REMOVED lines=20> */
.L_x_8604:
[----:B0-----:R-:W-:Y:S05]  /*1ea0*/  BSYNC B0 ;  /* 0x0000000000007941 */ /* 0x001fea0003800000 */
.L_x_8603:
        /* <DEDUP_REMOVED lines=8> */
.L_x_8622:
        /* <DEDUP_REMOVED lines=18> */
.L_x_8623:
        /* <DEDUP_REMOVED lines=43> */
[----:B------:R-:W-:Y:S01]  /*2300*/  ISETP.NE.AND.EX P1, PT, RZ, c[0x0][0x21c], PT, P1 ;  /* 0x00008700ff007a0c */ /* 0x000fe20003f25310 */
[----:B------:R-:W-:Y:S01]  /*2310*/  FADD.FTZ R196, R4, -R196 ;  /* 0x800000c404c47221 */ /* 0x000fe20000010000 */
[----:B------:R-:W-:Y:S01]  /*2320*/  ISETP.NE.U32.AND P0, PT, RZ, c[0x0][0x258], PT ;  /* 0x00009600ff007a0c */ /* 0x000fe20003f05070 */
[----:B------:R-:W-:Y:S02]  /*2330*/  FFMA.FTZ R197, R211, R214, R218 ;  /* 0x000000d6d3c57223 */ /* 0x000fe400000100da */
[----:B-----5:R-:W-:Y:S01]  /*2340*/  FMUL.FTZ R196, R204, R196 ;  /* 0x000000c4ccc47220 */ /* 0x020fe20000410000 */
[----:B------:R-:W-:-:S07]  /*2350*/  ISETP.NE.AND.EX P0, PT, RZ, c[0x0][0x25c], PT, P0 ;  /* 0x00009700ff007a0c */ /* 0x000fce0003f05300 */
[----:B------:R-:W-:-:S05]  /*2360*/  @P1 FADD.FTZ R196, R40, R196 ;  /* 0x000000c428c41221 */ /* 0x000fca0000010000 */
[C---:B------:R-:W-:Y:S01]  /*2370*/  SEL R184, R196.reuse, R184, P0 ;  /* 0x000000b8c4b87207 */ /* 0x040fe20000000000 */
[----:B------:R-:W-:Y:S02]  /*2380*/  FMUL.FTZ R196, R196, R205 ;  /* 0x000000cdc4c47220 */ /* 0x000fe40000410000 */
[----:B--2---:R-:W-:Y:S02]  /*2390*/  FADD.FTZ R197, R219, -R197 ;  /* 0x800000c5dbc57221 */ /* 0x004fe40000010000 */
[----:B------:R-:W2:Y:S02]  /*23a0*/  LDL R219, [R1+0x5c] ;  /* 0x00005c0001db7983 */ /* 0x000ea40000100800 */
[----:B------:R-:W-:-:S04]  /*23b0*/  FMUL.FTZ R197, R204, R197 ;  /* 0x000000c5ccc57220 */ /* 0x000fc80000410000 */
[----:B------:R-:W-:Y:S01]  /*23c0*/  @P1 FADD.FTZ R197, R41, R197 ;  /* 0x000000c529c51221 */ /* 0x000fe20000010000 */
[----:B---3--:R-:W-:-:S05]  /*23d0*/  HADD2.F32 R198, -RZ, R192.H0_H0 ;  /* 0x200000c0ffc67230 */ /* 0x008fca0000004100 */
[----:B------:R-:W-:Y:S01]  /*23e0*/  FFMA.FTZ R72, R196, R198, R72 ;  /* 0x000000c6c4487223 */ /* 0x000fe20000010048 */
[----:B------:R-:W-:Y:S01]  /*23f0*/  HADD2.F32 R198, -RZ, R192.H1_H1 ;  /* 0x300000c0ffc67230 */ /* 0x000fe20000004100 */
[----:B------:R-:W-:-:S04]  /*2400*/  FMUL.FTZ R192, R197, R205 ;  /* 0x000000cdc5c07220 */ /* 0x000fc80000410000 */
[----:B------:R-:W-:Y:S02]  /*2410*/  FFMA.FTZ R73, R192, R198, R73 ;  /* 0x000000c6c0497223 */ /* 0x000fe40000010049 */
[----:B------:R-:W-:Y:S02]  /*2420*/  FMUL.FTZ R192, R220, R192 ;  /* 0x000000c0dcc07220 */ /* 0x000fe40000410000 */
[----:B------:R-:W3:Y:S01]  /*2430*/  LDL R220, [R1+0x58] ;  /* 0x0000580001dc7983 */ /* 0x000ee20000100800 */
[----:B----4-:R-:W-:-:S03]  /*2440*/  FMUL.FTZ R196, R251, R196 ;  /* 0x000000c4fbc47220 */ /* 0x010fc60000410000 */
[----:B------:R-:W4:Y:S02]  /*2450*/  LDL R251, [R1+0x40] ;  /* 0x0000400001fb7983 */ /* 0x000f240000100800 */
[----:B------:R-:W-:Y:S01]  /*2460*/  F2FP.PACK_AB R192, R192, R196 ;  /* 0x000000c4c0c0723e */ /* 0x000fe200000000ff */
[----:B------:R-:W-:-:S04]  /*2470*/  FFMA.FTZ R196, R210, R214, R218 ;  /* 0x000000d6d2c47223 */ /* 0x000fc800000100da */
[----:B------:R-:W-:Y:S02]  /*2480*/  FADD.FTZ R196, R250, -R196 ;  /* 0x800000c4fac47221 */ /* 0x000fe40000010000 */
[----:B------:R-:W4:Y:S01]  /*2490*/  LDL R250, [R1+0x44] ;  /* 0x0000440001fa7983 */ /* 0x000f220000100800 */
[----:B------:R-:W-:Y:S01]  /*24a0*/  SEL R185, R197, R185, P0 ;  /* 0x000000b9c5b97207 */ /* 0x000fe20000000000 */
[----:B------:R-:W-:Y:S02]  /*24b0*/  FMUL.FTZ R196, R204, R196 ;  /* 0x000000c4ccc47220 */ /* 0x000fe40000410000 */
[----:B------:R-:W-:Y:S02]  /*24c0*/  FFMA.FTZ R197, R209, R214, R218 ;  /* 0x000000d6d1c57223 */ /* 0x000fe400000100da */
[----:B------:R-:W-:Y:S02]  /*24d0*/  @P1 FADD.FTZ R196, R42, R196 ;  /* 0x000000c42ac41221 */ /* 0x000fe40000010000 */
[----:B------:R-:W-:Y:S01]  /*24e0*/  FADD.FTZ R197, R249, -R197 ;  /* 0x800000c5f9c57221 */ /* 0x000fe20000010000 */
[----:B------:R-:W-:-:S02]  /*24f0*/  HADD2.F32 R198, -RZ, R193.H0_H0 ;  /* 0x200000c1ffc67230 */ /* 0x000fc40000004100 */
[----:B------:R-:W-:Y:S01]  /*2500*/  SEL R186, R196, R186, P0 ;  /* 0x000000bac4ba7207 */ /* 0x000fe20000000000 */
[----:B------:R-:W-:Y:S02]  /*2510*/  FMUL.FTZ R197, R204, R197 ;  /* 0x000000c5ccc57220 */ /* 0x000fe40000410000 */
[-C--:B------:R-:W-:Y:S02]  /*2520*/  FMUL.FTZ R196, R196, R205.reuse ;  /* 0x000000cdc4c47220 */ /* 0x080fe40000410000 */
[----:B------:R-:W-:Y:S02]  /*2530*/  @P1 FADD.FTZ R197, R43, R197 ;  /* 0x000000c52bc51221 */ /* 0x000fe40000010000 */
[----:B------:R-:W-:Y:S01]  /*2540*/  FFMA.FTZ R74, R196, R198, R74 ;  /* 0x000000c6c44a7223 */ /* 0x000fe2000001004a */
[----:B------:R-:W-:Y:S01]  /*2550*/  HADD2.F32 R198, -RZ, R193.H1_H1 ;  /* 0x300000c1ffc67230 */ /* 0x000fe20000004100 */
[----:B------:R-:W-:-:S04]  /*2560*/  FMUL.FTZ R193, R197, R205 ;  /* 0x000000cdc5c17220 */ /* 0x000fc80000410000 */
[----:B------:R-:W-:Y:S02]  /*2570*/  FFMA.FTZ R75, R193, R198, R75 ;  /* 0x000000c6c14b7223 */ /* 0x000fe4000001004b */
[----:B--2---:R-:W-:Y:S02]  /*2580*/  FMUL.FTZ R193, R219, R193 ;  /* 0x000000c1dbc17220 */ /* 0x004fe40000410000 */
[----:B------:R-:W2:Y:S01]  /*2590*/  LDL R219, [R1+0x4c] ;  /* 0x00004c0001db7983 */ /* 0x000ea20000100800 */
[----:B---3--:R-:W-:-:S03]  /*25a0*/  FMUL.FTZ R196, R220, R196 ;  /* 0x000000c4dcc47220 */ /* 0x008fc60000410000 */
[----:B------:R-:W3:Y:S02]  /*25b0*/  LDL R220, [R1+0x48] ;  /* 0x0000480001dc7983 */ /* 0x000ee40000100800 */
[----:B------:R-:W-:Y:S01]  /*25c0*/  F2FP.PACK_AB R193, R193, R196 ;  /* 0x000000c4c1c1723e */ /* 0x000fe200000000ff */
[----:B------:R-:W-:Y:S01]  /*25d0*/  FFMA.FTZ R196, R208, R214, R218 ;  /* 0x000000d6d0c47223 */ /* 0x000fe200000100da */
[----:B------:R-:W-:-:S03]  /*25e0*/  SEL R187, R197, R187, P0 ;  /* 0x000000bbc5bb7207 */ /* 0x000fc60000000000 */
[----:B------:R-:W-:Y:S02]  /*25f0*/  FADD.FTZ R196, R248, -R196 ;  /* 0x800000c4f8c47221 */ /* 0x000fe40000010000 */
[----:B------:R-:W-:Y:S02]  /*2600*/  FFMA.FTZ R197, R5, R214, R218 ;  /* 0x000000d605c57223 */ /* 0x000fe400000100da */
[----:B------:R-:W-:Y:S02]  /*2610*/  FMUL.FTZ R196, R204, R196 ;  /* 0x000000c4ccc47220 */ /* 0x000fe40000410000 */
[----:B------:R-:W-:Y:S02]  /*2620*/  FADD.FTZ R197, R247, -R197 ;  /* 0x800000c5f7c57221 */ /* 0x000fe40000010000 */
[----:B------:R-:W-:Y:S01]  /*2630*/  @P1 FADD.FTZ R196, R36, R196 ;  /* 0x000000c424c41221 */ /* 0x000fe20000010000 */
[----:B------:R-:W-:Y:S01]  /*2640*/  HADD2.F32 R198, -RZ, R194.H0_H0 ;  /* 0x200000c2ffc67230 */ /* 0x000fe20000004100 */
[----:B------:R-:W-:-:S03]  /*2650*/  FMUL.FTZ R197, R204, R197 ;  /* 0x000000c5ccc57220 */ /* 0x000fc60000410000 */
[C---:B------:R-:W-:Y:S01]  /*2660*/  SEL R188, R196.reuse, R188, P0 ;  /* 0x000000bcc4bc7207 */ /* 0x040fe20000000000 */
[-C--:B------:R-:W-:Y:S02]  /*2670*/  FMUL.FTZ R196, R196, R205.reuse ;  /* 0x000000cdc4c47220 */ /* 0x080fe40000410000 */
[----:B------:R-:W-:Y:S02]  /*2680*/  @P1 FADD.FTZ R197, R37, R197 ;  /* 0x000000c525c51221 */ /* 0x000fe40000010000 */
[----:B------:R-:W-:Y:S01]  /*2690*/  FFMA.FTZ R68, R196, R198, R68 ;  /* 0x000000c6c4447223 */ /* 0x000fe20000010044 */
[----:B------:R-:W-:Y:S01]  /*26a0*/  HADD2.F32 R198, -RZ, R194.H1_H1 ;  /* 0x300000c2ffc67230 */ /* 0x000fe20000004100 */
[----:B------:R-:W-:Y:S02]  /*26b0*/  FMUL.FTZ R194, R197, R205 ;  /* 0x000000cdc5c27220 */ /* 0x000fe40000410000 */
[----:B----4-:R-:W-:Y:S02]  /*26c0*/  FMUL.FTZ R196, R251, R196 ;  /* 0x000000c4fbc47220 */ /* 0x010fe40000410000 */
[----:B------:R-:W-:-:S02]  /*26d0*/  FFMA.FTZ R69, R194, R198, R69 ;  /* 0x000000c6c2457223 */ /* 0x000fc40000010045 */
[----:B------:R-:W-:-:S05]  /*26e0*/  FMUL.FTZ R194, R250, R194 ;  /* 0x000000c2fac27220 */ /* 0x000fca0000410000 */
        /* <DEDUP_REMOVED lines=9> */
[----:B------:R-:W-:Y:S01]  /*2780*/  FMUL.FTZ R197, R204, R197 ;  /* 0x000000c5ccc57220 */ /* 0x000fe20000410000 */
[----:B------:R-:W-:-:S02]  /*2790*/  ISETP.NE.U32.AND P6, PT, RZ, c[0x0][0x258], PT ;  /* 0x00009600ff007a0c */ /* 0x000fc40003fc5070 */
[C---:B------:R-:W-:Y:S01]  /*27a0*/  SEL R190, R196.reuse, R190, P0 ;  /* 0x000000bec4be7207 */ /* 0x040fe20000000000 */
[-C--:B------:R-:W-:Y:S02]  /*27b0*/  FMUL.FTZ R196, R196, R205.reuse ;  /* 0x000000cdc4c47220 */ /* 0x080fe40000410000 */
[----:B------:R-:W-:Y:S01]  /*27c0*/  @P1 FADD.FTZ R197, R39, R197 ;  /* 0x000000c527c51221 */ /* 0x000fe20000010000 */
[----:B------:R-:W-:Y:S01]  /*27d0*/  ISETP.NE.AND.EX P1, PT, RZ, c[0x0][0x25c], PT, P6 ;  /* 0x00009700ff007a0c */ /* 0x000fe20003f25360 */
[----:B------:R-:W-:Y:S01]  /*27e0*/  FFMA.FTZ R70, R196, R198, R70 ;  /* 0x000000c6c4467223 */ /* 0x000fe20000010046 */
[----:B------:R-:W-:Y:S01]  /*27f0*/  HADD2.F32 R198, -RZ, R195.H1_H1 ;  /* 0x300000c3ffc67230 */ /* 0x000fe20000004100 */
[----:B------:R-:W-:-:S04]  /*2800*/  FMUL.FTZ R195, R197, R205 ;  /* 0x000000cdc5c37220 */ /* 0x000fc80000410000 */
[----:B------:R-:W-:Y:S01]  /*2810*/  FFMA.FTZ R71, R195, R198, R71 ;  /* 0x000000c6c3477223 */ /* 0x000fe20000010047 */
[----:B------:R-:W-:Y:S01]  /*2820*/  SEL R191, R197, R191, P0 ;  /* 0x000000bfc5bf7207 */ /* 0x000fe20000000000 */
[----:B--2---:R-:W-:Y:S02]  /*2830*/  FMUL.FTZ R195, R219, R195 ;  /* 0x000000c3dbc37220 */ /* 0x004fe40000410000 */
[----:B---3--:R-:W-:-:S05]  /*2840*/  FMUL.FTZ R196, R220, R196 ;  /* 0x000000c4dcc47220 */ /* 0x008fca0000410000 */
[----:B------:R-:W-:Y:S02]  /*2850*/  F2FP.PACK_AB R195, R195, R196 ;  /* 0x000000c4c3c3723e */ /* 0x000fe400000000ff */
[----:B------:R-:W-:-:S05]  /*2860*/  @P1 MOV R196, 0x20 ;  /* 0x0000002000c41802 */ /* 0x000fca0000000f00 */
[----:B------:R-:W-:-:S05]  /*2870*/  @P1 IMAD.WIDE.U32 R196, R2, R196, c[0x0][0x258] ;  /* 0x0000960002c41625 */ /* 0x000fca00078e00c4 */
[----:B------:R-:W-:Y:S04]  /*2880*/  @P1 STG.E.128 [R196.64], R184 ;  /* 0x000000b8c4001986 */ /* 0x000fe8000c101d04 */
[----:B------:R0:W-:Y:S02]  /*2890*/  @P1 STG.E.128 [R196.64+0x10], R188 ;  /* 0x000010bcc4001986 */ /* 0x0001e4000c101d04 */
[----:B0-----:R-:W-:-:S05]  /*28a0*/  IMAD.WIDE.U32 R196, R2, R199, c[0x0][0x248] ;  /* 0x0000920002c47625 */ /* 0x001fca00078e00c7 */
[----:B------:R0:W-:Y:S01]  /*28b0*/  STG.E.128 [R196.64], R192 ;  /* 0x000000c0c4007986 */ /* 0x0001e2000c101d04 */
[----:B------:R-:W-:-:S03]  /*28c0*/  IADD3 R2, R2, 0x100, RZ ;  /* 0x0000010002027810 */ /* 0x000fc60007ffe0ff */
.L_x_8608:
[----:B------:R-:W-:Y:S05]  /*28d0*/  BSYNC B0 ;  /* 0x0000000000007941 */ /* 0x000fea0003800000 */
.L_x_8607:
[----:B------:R-:W-:Y:S01]  /*28e0*/  BSSY B0, `(.L_x_8609) ;  /* 0x0000069000007945 */ /* 0x000fe20003800000 */
[----:B------:R-:W-:Y:S05]  /*28f0*/  @!P3 BRA `(.L_x_8610) ;  /* 0x000006700000b947 */ /* 0x000fea0003800000 */
[----:B0-----:R-:W-:Y:S01]  /*2900*/  HFMA2.MMA R192, -RZ, RZ, 0, 9.5367431640625e-07 ;  /* 0x00000010ffc07435 */ /* 0x001fe200000001ff */
[----:B------:R0:W-:Y:S09]  /*2910*/  STL [R1+0x80], R0 ;  /* 0x0000800001007387 */ /* 0x0001f20000100800 */
[----:B------:R-:W-:Y:S01]  /*2920*/  IMAD.WIDE.U32 R192, R2, R192, c[0x0][0x170] ;  /* 0x00005c0002c07625 */ /* 0x000fe200078e00c0 */
[----:B------:R-:W-:Y:S01]  /*2930*/  ISETP.NE.U32.AND P0, PT, RZ, c[0x0][0x218], PT ;  /* 0x00008600ff007a0c */ /* 0x000fe20003f05070 */
[----:B0-----:R-:W2:Y:S04]  /*2940*/  LDL R0, [R1+0x3c] ;  /* 0x00003c0001007983 */ /* 0x001ea80000100800 */
[----:B------:R-:W3:Y:S01]  /*2950*/  LDG.E.128 R192, [R192.64] ;  /* 0x00000004c0c07981 */ /* 0x000ee2000c1e1d00 */
[----:B------:R-:W-:Y:S01]  /*2960*/  ISETP.NE.AND.EX P0, PT, RZ, c[0x0][0x21c], PT, P0 ;  /* 0x00008700ff007a0c */ /* 0x000fe20003f05300 */
[-CC-:B------:R-:W-:Y:S01]  /*2970*/  FFMA.FTZ R197, R207, R214.reuse, R218.reuse ;  /* 0x000000d6cfc57223 */ /* 0x180fe200000100da */
[----:B------:R-:W-:Y:S01]  /*2980*/  ISETP.NE.U32.AND P1, PT, RZ, c[0x0][0x258], PT ;  /* 0x00009600ff007a0c */ /* 0x000fe20003f25070 */
[-CC-:B------:R-:W-:Y:S01]  /*2990*/  FFMA.FTZ R196, R213, R214.reuse, R218.reuse ;  /* 0x000000d6d5c47223 */ /* 0x180fe200000100da */
[----:B------:R-:W-:Y:S01]  /*29a0*/  ISETP.NE.U32.AND P6, PT, RZ, c[0x0][0x258], PT ;  /* 0x00009600ff007a0c */ /* 0x000fe20003fc5070 */
[----:B------:R-:W-:Y:S01]  /*29b0*/  FADD.FTZ R197, R243, -R197 ;  /* 0x800000c5f3c57221 */ /* 0x000fe20000010000 */
[----:B------:R-:W-:Y:S01]  /*29c0*/  ISETP.NE.AND.EX P1, PT, RZ, c[0x0][0x25c], PT, P1 ;  /* 0x00009700ff007a0c */ /* 0x000fe20003f25310 */
[----:B------:R-:W-:Y:S01]  /*29d0*/  FFMA.FTZ R198, R206, R214, R218 ;  /* 0x000000d6cec67223 */ /* 0x000fe200000100da */
[----:B------:R-:W-:Y:S01]  /*29e0*/  ISETP.NE.AND.EX P6, PT, RZ, c[0x0][0x25c], PT, P6 ;  /* 0x00009700ff007a0c */ /* 0x000fe20003fc5360 */
[----:B-----5:R-:W-:-:S02]  /*29f0*/  FMUL.FTZ R197, R204, R197 ;  /* 0x000000c5ccc57220 */ /* 0x020fc40000410000 */
[----:B------:R-:W-:Y:S02]  /*2a00*/  FADD.FTZ R196, R244, -R196 ;  /* 0x800000c4f4c47221 */ /* 0x000fe40000010000 */
[----:B------:R-:W-:Y:S02]  /*2a10*/  FADD.FTZ R198, R242, -R198 ;  /* 0x800000c6f2c67221 */ /* 0x000fe40000010000 */
[----:B------:R-:W-:Y:S02]  /*2a20*/  @P0 FADD.FTZ R197, R33, R197 ;  /* 0x000000c521c50221 */ /* 0x000fe40000010000 */
[C---:B------:R-:W-:Y:S02]  /*2a30*/  FMUL.FTZ R196, R204.reuse, R196 ;  /* 0x000000c4ccc47220 */ /* 0x040fe40000410000 */
[----:B------:R-:W-:Y:S01]  /*2a40*/  FMUL.FTZ R198, R204, R198 ;  /* 0x000000c6ccc67220 */ /* 0x000fe20000410000 */
[C---:B------:R-:W-:Y:S01]  /*2a50*/  SEL R185, R197.reuse, R185, P1 ;  /* 0x000000b9c5b97207 */ /* 0x040fe20000800000 */
[----:B------:R-:W-:-:S02]  /*2a60*/  FMUL.FTZ R197, R197, R205 ;  /* 0x000000cdc5c57220 */ /* 0x000fc40000410000 */
[----:B------:R-:W-:Y:S02]  /*2a70*/  @P0 FADD.FTZ R196, R32, R196 ;  /* 0x000000c420c40221 */ /* 0x000fe40000010000 */
[----:B------:R-:W-:Y:S02]  /*2a80*/  @P0 FADD.FTZ R198, R34, R198 ;  /* 0x000000c622c60221 */ /* 0x000fe40000010000 */
[--C-:B------:R-:W-:Y:S01]  /*2a90*/  FFMA.FTZ R219, R12, R214, R218.reuse ;  /* 0x000000d60cdb7223 */ /* 0x100fe200000100da */
[----:B------:R-:W-:Y:S01]  /*2aa0*/  SEL R184, R196, R184, P1 ;  /* 0x000000b8c4b87207 */ /* 0x000fe20000800000 */
[CC--:B------:R-:W-:Y:S01]  /*2ab0*/  FMUL.FTZ R251, R198.reuse, R205.reuse ;  /* 0x000000cdc6fb7220 */ /* 0x0c0fe20000410000 */
[----:B------:R-:W-:Y:S01]  /*2ac0*/  SEL R186, R198, R186, P1 ;  /* 0x000000bac6ba7207 */ /* 0x000fe20000800000 */
[----:B------:R-:W-:Y:S02]  /*2ad0*/  FMUL.FTZ R196, R196, R205 ;  /* 0x000000cdc4c47220 */ /* 0x000fe40000410000 */
[----:B------:R-:W-:-:S02]  /*2ae0*/  FFMA.FTZ R198, R9, R214, R218 ;  /* 0x000000d609c67223 */ /* 0x000fc400000100da */
[----:B------:R-:W-:Y:S02]  /*2af0*/  FADD.FTZ R250, R237, -R219 ;  /* 0x800000dbedfa7221 */ /* 0x000fe40000010000 */
[----:B------:R-:W-:Y:S02]  /*2b00*/  FADD.FTZ R220, R240, -R198 ;  /* 0x800000c6f0dc7221 */ /* 0x000fe40000010000 */
[----:B------:R-:W-:Y:S02]  /*2b10*/  FFMA.FTZ R198, R11, R214, R218 ;  /* 0x000000d60bc67223 */ /* 0x000fe400000100da */
[----:B------:R-:W-:Y:S02]  /*2b20*/  FMUL.FTZ R250, R204, R250 ;  /* 0x000000faccfa7220 */ /* 0x000fe40000410000 */
[----:B------:R-:W-:Y:S02]  /*2b30*/  FADD.FTZ R198, R238, -R198 ;  /* 0x800000c6eec67221 */ /* 0x000fe40000010000 */
[----:B------:R-:W-:-:S05]  /*2b40*/  @P0 FADD.FTZ R250, R31, R250 ;  /* 0x000000fa1ffa0221 */ /* 0x000fca0000010000 */
[----:B------:R-:W-:Y:S01]  /*2b50*/  SEL R191, R250, R191, P1 ;  /* 0x000000bffabf7207 */ /* 0x000fe20000800000 */
[--C-:B---3--:R-:W-:Y:S02]  /*2b60*/  HADD2.F32 R199, -RZ, R192.reuse.H0_H0 ;  /* 0x200000c0ffc77230 */ /* 0x108fe40000004100 */
[----:B------:R-:W-:-:S03]  /*2b70*/  HADD2.F32 R192, -RZ, R192.H1_H1 ;  /* 0x300000c0ffc07230 */ /* 0x000fc60000004100 */
[----:B------:R-:W-:Y:S02]  /*2b80*/  FFMA.FTZ R64, R196, R199, R64 ;  /* 0x000000c7c4407223 */ /* 0x000fe40000010040 */
[----:B------:R-:W-:Y:S01]  /*2b90*/  FFMA.FTZ R65, R197, R192, R65 ;  /* 0x000000c0c5417223 */ /* 0x000fe20000010041 */
[----:B------:R-:W-:Y:S01]  /*2ba0*/  HADD2.F32 R192, -RZ, R193.H0_H0 ;  /* 0x200000c1ffc07230 */ /* 0x000fe20000004100 */
        /* <DEDUP_REMOVED lines=20> */
[----:B------:R0:W-:Y:S02]  /*2cf0*/  @P6 STG.E.128 [R198.64+0x10], R188 ;  /* 0x000010bcc6006986 */ /* 0x0001e4000c101d04 */
[----:B0-----:R-:W-:Y:S01]  /*2d00*/  HADD2.F32 R198, -RZ, R193.H1_H1 ;  /* 0x300000c1ffc67230 */ /* 0x001fe20000004100 */
[----:B------:R-:W-:Y:S01]  /*2d10*/  FMUL.FTZ R193, R252, R205 ;  /* 0x000000cdfcc17220 */ /* 0x000fe20000410000 */
[----:B------:R-:W3:Y:S03]  /*2d20*/  LDL R199, [R1+0x28] ;  /* 0x0000280001c77983 */ /* 0x000ee60000100800 */
[----:B------:R-:W-:Y:S01]  /*2d30*/  FFMA.FTZ R67, R193, R198, R67 ;  /* 0x000000c6c1437223 */ /* 0x000fe20000010043 */
[----:B------:R-:W4:Y:S04]  /*2d40*/  LDL R252, [R1+0x2c] ;  /* 0x00002c0001fc7983 */ /* 0x000f280000100800 */
[----:B------:R-:W2:Y:S02]  /*2d50*/  LDL R198, [R1+0x30] ;  /* 0x0000300001c67983 */ /* 0x000ea40000100800 */
[----:B--2---:R-:W-:-:S02]  /*2d60*/  FMUL.FTZ R198, R198, R196 ;  /* 0x000000c4c6c67220 */ /* 0x004fc40000410000 */
[----:B------:R-:W2:Y:S02]  /*2d70*/  LDL R196, [R1+0x34] ;  /* 0x0000340001c47983 */ /* 0x000ea40000100800 */
[----:B--2---:R-:W-:Y:S02]  /*2d80*/  FMUL.FTZ R196, R196, R197 ;  /* 0x000000c5c4c47220 */ /* 0x004fe40000410000 */
[----:B------:R-:W2:Y:S01]  /*2d90*/  LDL R197, [R1+0x38] ;  /* 0x0000380001c57983 */ /* 0x000ea20000100800 */
[----:B------:R-:W-:Y:S02]  /*2da0*/  FMUL.FTZ R193, R0, R193 ;  /* 0x000000c100c17220 */ /* 0x000fe40000410000 */
[----:B------:R-:W-:Y:S01]  /*2db0*/  F2FP.PACK_AB R196, R196, R198 ;  /* 0x000000c6c4c4723e */ /* 0x000fe200000000ff */
[----:B--2---:R-:W-:Y:S02]  /*2dc0*/  FMUL.FTZ R197, R197, R251 ;  /* 0x000000fbc5c57220 */ /* 0x004fe40000410000 */
[----:B------:R-:W2:Y:S04]  /*2dd0*/  LDL R251, [R1+0x24] ;  /* 0x0000240001fb7983 */ /* 0x000ea80000100800 */
[----:B------:R0:W5:Y:S04]  /*2de0*/  LDL.LU R0, [R1+0x80] ;  /* 0x0000800001007983 */ /* 0x0001680000300800 */
[----:B------:R-:W4:Y:S01]  /*2df0*/  LDL R198, [R1+0x20] ;  /* 0x0000200001c67983 */ /* 0x000f220000100800 */
[----:B------:R-:W-:Y:S01]  /*2e00*/  F2FP.PACK_AB R197, R193, R197 ;  /* 0x000000c5c1c5723e */ /* 0x000fe200000000ff */
[--C-:B------:R-:W-:Y:S01]  /*2e10*/  HADD2.F32 R193, -RZ, R194.reuse.H0_H0 ;  /* 0x200000c2ffc17230 */ /* 0x100fe20000004100 */
[-C--:B------:R-:W-:Y:S01]  /*2e20*/  FMUL.FTZ R192, R192, R205.reuse ;  /* 0x000000cdc0c07220 */ /* 0x080fe20000410000 */
[----:B------:R-:W-:Y:S01]  /*2e30*/  HADD2.F32 R194, -RZ, R194.H1_H1 ;  /* 0x300000c2ffc27230 */ /* 0x000fe20000004100 */
[----:B------:R-:W-:-:S02]  /*2e40*/  FMUL.FTZ R220, R220, R205 ;  /* 0x000000cddcdc7220 */ /* 0x000fc40000410000 */
[----:B------:R-:W-:Y:S02]  /*2e50*/  FMUL.FTZ R250, R250, R205 ;  /* 0x000000cdfafa7220 */ /* 0x000fe40000410000 */
[----:B------:R-:W-:Y:S02]  /*2e60*/  FFMA.FTZ R60, R192, R193, R60 ;  /* 0x000000c1c03c7223 */ /* 0x000fe4000001003c */
[----:B------:R-:W-:Y:S02]  /*2e70*/  FMUL.FTZ R219, R219, R205 ;  /* 0x000000cddbdb7220 */ /* 0x000fe40000410000 */
[----:B---3--:R-:W-:Y:S02]  /*2e80*/  FMUL.FTZ R199, R199, R220 ;  /* 0x000000dcc7c77220 */ /* 0x008fe40000410000 */
[----:B------:R-:W-:Y:S02]  /*2e90*/  FFMA.FTZ R61, R219, R194, R61 ;  /* 0x000000c2db3d7223 */ /* 0x000fe4000001003d */
[----:B--2---:R-:W-:-:S02]  /*2ea0*/  FMUL.FTZ R193, R251, R219 ;  /* 0x000000dbfbc17220 */ /* 0x004fc40000410000 */
[----:B----4-:R-:W-:Y:S02]  /*2eb0*/  FMUL.FTZ R198, R198, R192 ;  /* 0x000000c0c6c67220 */ /* 0x010fe40000410000 */
[----:B------:R-:W-:-:S03]  /*2ec0*/  FMUL.FTZ R192, R252, R250 ;  /* 0x000000fafcc07220 */ /* 0x000fc60000410000 */
[----:B------:R-:W-:Y:S02]  /*2ed0*/  F2FP.PACK_AB R198, R193, R198 ;  /* 0x000000c6c1c6723e */ /* 0x000fe400000000ff */
[----:B------:R-:W-:Y:S02]  /*2ee0*/  F2FP.PACK_AB R199, R192, R199 ;  /* 0x000000c7c0c7723e */ /* 0x000fe400000000ff */
[----:B------:R-:W-:-:S04]  /*2ef0*/  LEA R192, P0, R2, c[0x0][0x248], 0x4 ;  /* 0x0000920002c07a11 */ /* 0x000fc800078020ff */
[C---:B------:R-:W-:Y:S02]  /*2f00*/  LEA.HI.X R193, R2.reuse, c[0x0][0x24c], RZ, 0x4, P0 ;  /* 0x0000930002c17a11 */ /* 0x040fe400000f24ff */
[----:B------:R-:W-:-:S03]  /*2f10*/  IADD3 R2, R2, 0x100, RZ ;  /* 0x0000010002027810 */ /* 0x000fc60007ffe0ff */
[----:B------:R1:W-:Y:S02]  /*2f20*/  STG.E.128 [R192.64], R196 ;  /* 0x000000c4c0007986 */ /* 0x0003e4000c101d04 */
[--C-:B-1----:R-:W-:Y:S02]  /*2f30*/  HADD2.F32 R192, -RZ, R195.reuse.H0_H0 ;  /* 0x200000c3ffc07230 */ /* 0x102fe40000004100 */
[----:B------:R-:W-:-:S03]  /*2f40*/  HADD2.F32 R195, -RZ, R195.H1_H1 ;  /* 0x300000c3ffc37230 */ /* 0x000fc60000004100 */
[----:B------:R-:W-:Y:S02]  /*2f50*/  FFMA.FTZ R62, R220, R192, R62 ;  /* 0x000000c0dc3e7223 */ /* 0x000fe4000001003e */
[----:B------:R-:W-:Y:S02]  /*2f60*/  FFMA.FTZ R63, R250, R195, R63 ;  /* 0x000000c3fa3f7223 */ /* 0x000fe4000001003f */
.L_x_8610:
[----:B0-----:R-:W-:Y:S05]  /*2f70*/  BSYNC B0 ;  /* 0x0000000000007941 */ /* 0x001fea0003800000 */
.L_x_8609:
[----:B------:R-:W-:Y:S01]  /*2f80*/  BSSY B0, `(.L_x_8611) ;  /* 0x000005f000007945 */ /* 0x000fe20003800000 */
[----:B------:R-:W-:Y:S05]  /*2f90*/  @!P4 BRA `(.L_x_8612) ;  /* 0x000005d00000c947 */ /* 0x000fea0003800000 */
[----:B------:R-:W-:-:S05]  /*2fa0*/  MOV R192, 0x10 ;  /* 0x0000001000c07802 */ /* 0x000fca0000000f00 */
        /* <DEDUP_REMOVED lines=36> */
[--C-:B--2---:R-:W-:Y:S02]  /*31f0*/  HADD2.F32 R199, -RZ, R192.reuse.H0_H0 ;  /* 0x200000c0ffc77230 */ /* 0x104fe40000004100 */
        /* <DEDUP_REMOVED lines=28> */
[----:B0-----:R-:W-:Y:S01]  /*33c0*/  HADD2.F32 R198, -RZ, R193.H1_H1 ;  /* 0x300000c1ffc67230 */ /* 0x001fe20000004100 */
[----:B------:R-:W-:Y:S02]  /*33d0*/  FMUL.FTZ R193, R252, R205 ;  /* 0x000000cdfcc17220 */ /* 0x000fe40000410000 */
[----:B------:R-:W-:Y:S02]  /*33e0*/  FMUL.FTZ R199, R158, R220 ;  /* 0x000000dc9ec77220 */ /* 0x000fe40000410000 */
[----:B------:R-:W-:-:S02]  /*33f0*/  FFMA.FTZ R59, R193, R198, R59 ;  /* 0x000000c6c13b7223 */ /* 0x000fc4000001003b */
[----:B------:R-:W-:Y:S02]  /*3400*/  FMUL.FTZ R198, R160, R196 ;  /* 0x000000c4a0c67220 */ /* 0x000fe40000410000 */
[----:B------:R-:W-:Y:S02]  /*3410*/  FMUL.FTZ R196, R161, R197 ;  /* 0x000000c5a1c47220 */ /* 0x000fe40000410000 */
[----:B------:R-:W-:Y:S02]  /*3420*/  FMUL.FTZ R197, R162, R251 ;  /* 0x000000fba2c57220 */ /* 0x000fe40000410000 */
[----:B------:R-:W-:Y:S01]  /*3430*/  FMUL.FTZ R193, R163, R193 ;  /* 0x000000c1a3c17220 */ /* 0x000fe20000410000 */
[----:B------:R-:W-:Y:S01]  /*3440*/  F2FP.PACK_AB R196, R196, R198 ;  /* 0x000000c6c4c4723e */ /* 0x000fe200000000ff */
[----:B------:R-:W-:-:S03]  /*3450*/  FMUL.FTZ R198, R156, R192 ;  /* 0x000000c09cc67220 */ /* 0x000fc60000410000 */
[----:B------:R-:W-:Y:S01]  /*3460*/  F2FP.PACK_AB R197, R193, R197 ;  /* 0x000000c5c1c5723e */ /* 0x000fe200000000ff */
[--C-:B------:R-:W-:Y:S02]  /*3470*/  HADD2.F32 R193, -RZ, R194.reuse.H0_H0 ;  /* 0x200000c2ffc17230 */ /* 0x100fe40000004100 */
[----:B------:R-:W-:-:S03]  /*3480*/  HADD2.F32 R194, -RZ, R194.H1_H1 ;  /* 0x300000c2ffc27230 */ /* 0x000fc60000004100 */
[----:B------:R-:W-:Y:S02]  /*3490*/  FFMA.FTZ R52, R192, R193, R52 ;  /* 0x000000c1c0347223 */ /* 0x000fe40000010034 */
[----:B------:R-:W-:Y:S02]  /*34a0*/  FMUL.FTZ R192, R159, R250 ;  /* 0x000000fa9fc07220 */ /* 0x000fe40000410000 */
[----:B------:R-:W-:Y:S02]  /*34b0*/  FMUL.FTZ R193, R157, R219 ;  /* 0x000000db9dc17220 */ /* 0x000fe40000410000 */
[----:B------:R-:W-:Y:S01]  /*34c0*/  FFMA.FTZ R53, R219, R194, R53 ;  /* 0x000000c2db357223 */ /* 0x000fe20000010035 */
[----:B------:R-:W-:Y:S02]  /*34d0*/  F2FP.PACK_AB R199, R192, R199 ;  /* 0x000000c7c0c7723e */ /* 0x000fe400000000ff */
[----:B------:R-:W-:Y:S02]  /*34e0*/  LEA R192, P0, R2, c[0x0][0x248], 0x4 ;  /* 0x0000920002c07a11 */ /* 0x000fe400078020ff */
[----:B------:R-:W-:-:S02]  /*34f0*/  F2FP.PACK_AB R198, R193, R198 ;  /* 0x000000c6c1c6723e */ /* 0x000fc400000000ff */
[C---:B------:R-:W-:Y:S02]  /*3500*/  LEA.HI.X R193, R2.reuse, c[0x0][0x24c], RZ, 0x4, P0 ;  /* 0x0000930002c17a11 */ /* 0x040fe400000f24ff */
[----:B------:R-:W-:-:S03]  /*3510*/  IADD3 R2, R2, 0x100, RZ ;  /* 0x0000010002027810 */ /* 0x000fc60007ffe0ff */
[----:B------:R0:W-:Y:S02]  /*3520*/  STG.E.128 [R192.64], R196 ;  /* 0x000000c4c0007986 */ /* 0x0001e4000c101d04 */
[--C-:B0-----:R-:W-:Y:S02]  /*3530*/  HADD2.F32 R192, -RZ, R195.reuse.H0_H0 ;  /* 0x200000c3ffc07230 */ /* 0x101fe40000004100 */
[----:B------:R-:W-:-:S03]  /*3540*/  HADD2.F32 R195, -RZ, R195.H1_H1 ;  /* 0x300000c3ffc37230 */ /* 0x000fc60000004100 */
[----:B------:R-:W-:Y:S02]  /*3550*/  FFMA.FTZ R54, R220, R192, R54 ;  /* 0x000000c0dc367223 */ /* 0x000fe40000010036 */
[----:B------:R-:W-:Y:S02]  /*3560*/  FFMA.FTZ R55, R250, R195, R55 ;  /* 0x000000c3fa377223 */ /* 0x000fe40000010037 */
.L_x_8612:
[----:B------:R-:W-:Y:S05]  /*3570*/  BSYNC B0 ;  /* 0x0000000000007941 */ /* 0x000fea0003800000 */
.L_x_8611:
[----:B------:R-:W-:Y:S01]  /*3580*/  BSSY B0, `(.L_x_8613) ;  /* 0x000005f000007945 */ /* 0x000fe20003800000 */
[----:B------:R-:W-:Y:S05]  /*3590*/  @!P5 BRA `(.L_x_8614) ;  /* 0x000005d00000d947 */ /* 0x000fea0003800000 */
[----:B------:R-:W2:Y:S01]  /*35a0*/  LDL R192, [R1+0x8] ;  /* 0x0000080001c07983 */ /* 0x000ea20000100800 */
        /* <DEDUP_REMOVED lines=62> */
[--C-:B------:R-:W-:Y:S02]  /*3990*/  HADD2.F32 R192, -RZ, R193.reuse.H0_H0 ;  /* 0x200000c1ffc07230 */ /* 0x100fe40000004100 */
[----:B------:R-:W-:Y:S01]  /*39a0*/  HADD2.F32 R193, -RZ, R193.H1_H1 ;  /* 0x300000c1ffc17230 */ /* 0x000fe20000004100 */
[----:B------:R-:W-:Y:S02]  /*39b0*/  @P0 LEA.HI.X R199, R2, c[0x0][0x25c], RZ, 0x5, P1 ;  /* 0x0000970002c70a11 */ /* 0x000fe400008f2cff */
[----:B------:R-:W-:Y:S02]  /*39c0*/  FFMA.FTZ R50, R219, R192, R50 ;  /* 0x000000c0db327223 */ /* 0x000fe40000010032 */
[----:B------:R-:W-:Y:S01]  /*39d0*/  FFMA.FTZ R51, R220, R193, R51 ;  /* 0x000000c1dc337223 */ /* 0x000fe20000010033 */
[----:B------:R-:W-:Y:S01]  /*39e0*/  @P0 STG.E.128 [R198.64], R184 ;  /* 0x000000b8c6000986 */ /* 0x000fe2000c101d04 */
[----:B------:R-:W-:-:S02]  /*39f0*/  FMUL.FTZ R192, R152, R196 ;  /* 0x000000c498c07220 */ /* 0x000fc40000410000 */
[----:B------:R-:W-:Y:S01]  /*3a00*/  FMUL.FTZ R193, R153, R197 ;  /* 0x000000c599c17220 */ /* 0x000fe20000410000 */
[----:B------:R0:W-:Y:S01]  /*3a10*/  @P0 STG.E.128 [R198.64+0x10], R188 ;  /* 0x000010bcc6000986 */ /* 0x0001e2000c101d04 */
[----:B------:R-:W-:-:S03]  /*3a20*/  FMUL.FTZ R197, R154, R219 ;  /* 0x000000db9ac57220 */ /* 0x000fc60000410000 */
[----:B------:R-:W-:Y:S01]  /*3a30*/  F2FP.PACK_AB R196, R193, R192 ;  /* 0x000000c0c1c4723e */ /* 0x000fe200000000ff */
[----:B------:R-:W-:Y:S01]  /*3a40*/  HADD2.F32 R192, -RZ, R194.H0_H0 ;  /* 0x200000c2ffc07230 */ /* 0x000fe20000004100 */
[----:B------:R-:W-:-:S04]  /*3a50*/  FMUL.FTZ R193, R151, R205 ;  /* 0x000000cd97c17220 */ /* 0x000fc80000410000 */
[----:B------:R-:W-:Y:S02]  /*3a60*/  FFMA.FTZ R44, R218, R192, R44 ;  /* 0x000000c0da2c7223 */ /* 0x000fe4000001002c */
[----:B------:R-:W-:Y:S02]  /*3a70*/  FMUL.FTZ R192, R150, R204 ;  /* 0x000000cc96c07220 */ /* 0x000fe40000410000 */
[----:B0-----:R-:W-:Y:S02]  /*3a80*/  FMUL.FTZ R198, R155, R220 ;  /* 0x000000dc9bc67220 */ /* 0x001fe40000410000 */
[----:B------:R-:W-:-:S03]  /*3a90*/  FMUL.FTZ R199, R149, R214 ;  /* 0x000000d695c77220 */ /* 0x000fc60000410000 */
[----:B------:R-:W-:Y:S01]  /*3aa0*/  F2FP.PACK_AB R197, R198, R197 ;  /* 0x000000c5c6c5723e */ /* 0x000fe200000000ff */
[----:B------:R-:W-:-:S05]  /*3ab0*/  FMUL.FTZ R198, R148, R218 ;  /* 0x000000da94c67220 */ /* 0x000fca0000410000 */
[----:B------:R-:W-:Y:S02]  /*3ac0*/  F2FP.PACK_AB R198, R199, R198 ;  /* 0x000000c6c7c6723e */ /* 0x000fe400000000ff */
[----:B------:R-:W-:Y:S02]  /*3ad0*/  F2FP.PACK_AB R199, R193, R192 ;  /* 0x000000c0c1c7723e */ /* 0x000fe400000000ff */
[----:B------:R-:W-:-:S04]  /*3ae0*/  LEA R192, P0, R2, c[0x0][0x248], 0x4 ;  /* 0x0000920002c07a11 */ /* 0x000fc800078020ff */
[----:B------:R-:W-:Y:S01]  /*3af0*/  LEA.HI.X R193, R2, c[0x0][0x24c], RZ, 0x4, P0 ;  /* 0x0000930002c17a11 */ /* 0x000fe200000f24ff */
[----:B------:R-:W-:-:S04]  /*3b00*/  HADD2.F32 R2, -RZ, R194.H1_H1 ;  /* 0x300000c2ff027230 */ /* 0x000fc80000004100 */
[----:B------:R0:W-:Y:S01]  /*3b10*/  STG.E.128 [R192.64], R196 ;  /* 0x000000c4c0007986 */ /* 0x0001e2000c101d04 */
[----:B------:R-:W-:Y:S01]  /*3b20*/  FFMA.FTZ R45, R214, R2, R45 ;  /* 0x00000002d62d7223 */ /* 0x000fe2000001002d */
[----:B------:R-:W-:-:S05]  /*3b30*/  HADD2.F32 R2, -RZ, R195.H0_H0 ;  /* 0x200000c3ff027230 */ /* 0x000fca0000004100 */
[----:B------:R-:W-:Y:S01]  /*3b40*/  FFMA.FTZ R46, R204, R2, R46 ;  /* 0x00000002cc2e7223 */ /* 0x000fe2000001002e */
[----:B------:R-:W-:-:S05]  /*3b50*/  HADD2.F32 R2, -RZ, R195.H1_H1 ;  /* 0x300000c3ff027230 */ /* 0x000fca0000004100 */
[----:B------:R-:W-:Y:S02]  /*3b60*/  FFMA.FTZ R47, R205, R2, R47 ;  /* 0x00000002cd2f7223 */ /* 0x000fe4000001002f */
.L_x_8614:
[----:B------:R-:W-:Y:S05]  /*3b70*/  BSYNC B0 ;  /* 0x0000000000007941 */ /* 0x000fea0003800000 */
.L_x_8613:
[----:B------:R-:W2:Y:S01]  /*3b80*/  LDL.LU R2, [R1+0xc] ;  /* 0x00000c0001027983 */ /* 0x000ea20000300800 */
[----:B-----5:R-:W-:-:S04]  /*3b90*/  IADD3 R0, R0, c[0x0][0x160], RZ ;  /* 0x0000580000007a10 */ /* 0x020fc80007ffe0ff */
[----:B------:R-:W-:Y:S02]  /*3ba0*/  ISETP.GE.AND P0, PT, R0, c[0x0][0x164], PT ;  /* 0x0000590000007a0c */ /* 0x000fe40003f06270 */
[----:B--2---:R-:W-:-:S04]  /*3bb0*/  LOP3.LUT P1, RZ, R2, 0xff, RZ, 0xc0, !PT ;  /* 0x000000ff02ff7812 */ /* 0x004fc8000782c0ff */
[----:B------:R-:W-:-:S05]  /*3bc0*/  SEL R2, RZ, 0x1, P1 ;  /* 0x00000001ff027807 */ /* 0x000fca0000800000 */
[----:B------:R1:W-:Y:S02]  /*3bd0*/  STL.S16 [R1+0xc], R2 ;  /* 0x00000c0201007387 */ /* 0x0003e40000100600 */
[----:B01----:R-:W-:Y:S01]  /*3be0*/  @P0 CALL.REL.NOINC `(.L_x_8596) ;  /* 0x0000001000000944 */ /* 0x003fe20003c00000 */
[----:B------:R-:W-:Y:S05]  /*3bf0*/  BRA `(.L_x_8615) ;  /* 0xffffcc0000007947 */ /* 0x000fea000383ffff */
.L_x_8596:
        /* <DEDUP_REMOVED lines=19> */
.L_x_8617:
[----:B------:R-:W-:Y:S05]  /*3d30*/  BSYNC B0 ;  /* 0x0000000000007941 */ /* 0x000fea0003800000 */
.L_x_8616:
        /* <DEDUP_REMOVED lines=13> */
.L_x_8619:
[----:B------:R-:W-:Y:S05]  /*3e10*/  BSYNC B0 ;  /* 0x0000000000007941 */ /* 0x000fea0003800000 */
.L_x_8618:
        /* <DEDUP_REMOVED lines=13> */
.L_x_8621:
[----:B------:R-:W-:Y:S05]  /*3ef0*/  BSYNC B0 ;  /* 0x0000000000007941 */ /* 0x000fea0003800000 */
.L_x_8620:
        /* <DEDUP_REMOVED lines=12> */
.L_x_8605:
[----:B------:R-:W-:Y:S01]  /*3fc0*/  HFMA2.MMA R194, -RZ, RZ, 0, 9.5367431640625e-07 ;  /* 0x00000010ffc27435 */ /* 0x000fe200000001ff */
[----:B------:R-:W-:-:S02]  /*3fd0*/  MOV R193, R220 ;  /* 0x000000dc00c17202 */ /* 0x000fc40000000f00 */
[----:B------:R-:W-:Y:S02]  /*3fe0*/  MOV R219, 0x1f ;  /* 0x0000001f00db7802 */ /* 0x000fe40000000f00 */
[----:B------:R-:W-:Y:S02]  /*3ff0*/  MOV R214, 0xffffffff ;  /* 0xffffffff00d67802 */ /* 0x000fe40000000f00 */
[----:B------:R-:W-:Y:S02]  /*4000*/  MOV R192, 0x4020 ;  /* 0x0000402000c07802 */ /* 0x000fe40000000f00 */
[----:B-----5:R-:W-:Y:S05]  /*4010*/  CALL.REL.NOINC `($__internal_144_$__cuda_sm70_shflsync_down_p) ;  /* 0x0000046000007944 */ /* 0x020fea0003c00000 */
[----:B-1----:R-:W-:Y:S01]  /*4020*/  MOV R195, R194 ;  /* 0x000000c200c37202 */ /* 0x002fe20000000f00 */
[----:B------:R-:W-:Y:S05]  /*4030*/  BRA `(.L_x_8622) ;  /* 0xffffdef000007947 */ /* 0x000fea000383ffff */
.L_x_8606:
[----:B------:R-:W-:Y:S01]  /*4040*/  HFMA2.MMA R194, -RZ, RZ, 0, 9.5367431640625e-07 ;  /* 0x00000010ffc27435 */ /* 0x000fe200000001ff */
[----:B------:R-:W-:Y:S02]  /*4050*/  MOV R193, R218 ;  /* 0x000000da00c17202 */ /* 0x000fe40000000f00 */
[----:B------:R-:W-:Y:S02]  /*4060*/  MOV R219, 0x1f ;  /* 0x0000001f00db7802 */ /* 0x000fe40000000f00 */
[----:B------:R-:W-:-:S02]  /*4070*/  MOV R214, 0xffffffff ;  /* 0xffffffff00d67802 */ /* 0x000fc40000000f00 */
[----:B------:R-:W-:Y:S02]  /*4080*/  MOV R192, 0x40a0 ;  /* 0x000040a000c07802 */ /* 0x000fe40000000f00 */
[----:B01---5:R-:W-:Y:S05]  /*4090*/  CALL.REL.NOINC `($__internal_144_$__cuda_sm70_shflsync_down_p) ;  /* 0x000003e000007944 */ /* 0x023fea0003c00000 */
[----:B------:R-:W-:Y:S01]  /*40a0*/  FADD.FTZ R195, R195, R220 ;  /* 0x000000dcc3c37221 */ /* 0x000fe20000010000 */
[----:B------:R-:W-:Y:S01]  /*40b0*/  MOV R219, 0x1f ;  /* 0x0000001f00db7802 */ /* 0x000fe20000000f00 */
[----:B-1----:R-:W-:Y:S01]  /*40c0*/  FADD.FTZ R197, R218, R194 ;  /* 0x000000c2dac57221 */ /* 0x002fe20000010000 */
[----:B------:R-:W-:Y:S01]  /*40d0*/  HFMA2.MMA R194, -RZ, RZ, 0, 4.76837158203125e-07 ;  /* 0x00000008ffc27435 */ /* 0x000fe200000001ff */
[----:B------:R-:W-:Y:S02]  /*40e0*/  MOV R214, 0xffffffff ;  /* 0xffffffff00d67802 */ /* 0x000fe40000000f00 */
[----:B------:R-:W-:Y:S02]  /*40f0*/  MOV R193, R195 ;  /* 0x000000c300c17202 */ /* 0x000fe40000000f00 */
[----:B------:R-:W-:Y:S02]  /*4100*/  MOV R192, 0x4120 ;  /* 0x0000412000c07802 */ /* 0x000fe40000000f00 */
[----:B------:R-:W-:Y:S05]  /*4110*/  CALL.REL.NOINC `($__internal_144_$__cuda_sm70_shflsync_down_p) ;  /* 0x0000036000007944 */ /* 0x000fea0003c00000 */
[----:B-1----:R-:W-:Y:S01]  /*4120*/  MOV R198, R194 ;  /* 0x000000c200c67202 */ /* 0x002fe20000000f00 */
[----:B------:R-:W-:Y:S01]  /*4130*/  HFMA2.MMA R194, -RZ, RZ, 0, 4.76837158203125e-07 ;  /* 0x00000008ffc27435 */ /* 0x000fe200000001ff */
[----:B------:R-:W-:-:S02]  /*4140*/  MOV R193, R197 ;  /* 0x000000c500c17202 */ /* 0x000fc40000000f00 */
[----:B------:R-:W-:Y:S02]  /*4150*/  MOV R219, 0x1f ;  /* 0x0000001f00db7802 */ /* 0x000fe40000000f00 */
[----:B------:R-:W-:Y:S02]  /*4160*/  MOV R214, 0xffffffff ;  /* 0xffffffff00d67802 */ /* 0x000fe40000000f00 */
[----:B------:R-:W-:Y:S02]  /*4170*/  MOV R192, 0x4190 ;  /* 0x0000419000c07802 */ /* 0x000fe40000000f00 */
[----:B------:R-:W-:Y:S05]  /*4180*/  CALL.REL.NOINC `($__internal_144_$__cuda_sm70_shflsync_down_p) ;  /* 0x000002f000007944 */ /* 0x000fea0003c00000 */
[----:B------:R-:W-:Y:S01]  /*4190*/  FADD.FTZ R195, R198, R195 ;  /* 0x000000c3c6c37221 */ /* 0x000fe20000010000 */
[----:B------:R-:W-:Y:S01]  /*41a0*/  MOV R219, 0x1f ;  /* 0x0000001f00db7802 */ /* 0x000fe20000000f00 */
[----:B-1----:R-:W-:Y:S01]  /*41b0*/  FADD.FTZ R197, R197, R194 ;  /* 0x000000c2c5c57221 */ /* 0x002fe20000010000 */
[----:B------:R-:W-:Y:S01]  /*41c0*/  HFMA2.MMA R194, -RZ, RZ, 0, 2.384185791015625e-07 ;  /* 0x00000004ffc27435 */ /* 0x000fe200000001ff */
[----:B------:R-:W-:Y:S02]  /*41d0*/  MOV R214, 0xffffffff ;  /* 0xffffffff00d67802 */ /* 0x000fe40000000f00 */
[----:B------:R-:W-:-:S02]  /*41e0*/  MOV R193, R195 ;  /* 0x000000c300c17202 */ /* 0x000fc40000000f00 */
[----:B------:R-:W-:Y:S02]  /*41f0*/  MOV R192, 0x4210 ;  /* 0x0000421000c07802 */ /* 0x000fe40000000f00 */
[----:B------:R-:W-:Y:S05]  /*4200*/  CALL.REL.NOINC `($__internal_144_$__cuda_sm70_shflsync_down_p) ;  /* 0x0000027000007944 */ /* 0x000fea0003c00000 */
[----:B-1----:R-:W-:Y:S01]  /*4210*/  MOV R198, R194 ;  /* 0x000000c200c67202 */ /* 0x002fe20000000f00 */
[----:B------:R-:W-:Y:S01]  /*4220*/  HFMA2.MMA R194, -RZ, RZ, 0, 2.384185791015625e-07 ;  /* 0x00000004ffc27435 */ /* 0x000fe200000001ff */
[----:B------:R-:W-:Y:S02]  /*4230*/  MOV R193, R197 ;  /* 0x000000c500c17202 */ /* 0x000fe40000000f00 */
[----:B------:R-:W-:Y:S02]  /*4240*/  MOV R219, 0x1f ;  /* 0x0000001f00db7802 */ /* 0x000fe40000000f00 */
[----:B------:R-:W-:Y:S02]  /*4250*/  MOV R214, 0xffffffff ;  /* 0xffffffff00d67802 */ /* 0x000fe40000000f00 */
[----:B------:R-:W-:Y:S02]  /*4260*/  MOV R192, 0x4280 ;  /* 0x0000428000c07802 */ /* 0x000fe40000000f00 */
[----:B------:R-:W-:Y:S05]  /*4270*/  CALL.REL.NOINC `($__internal_144_$__cuda_sm70_shflsync_down_p) ;  /* 0x0000020000007944 */ /* 0x000fea0003c00000 */
[----:B------:R-:W-:Y:S01]  /*4280*/  FADD.FTZ R195, R198, R195 ;  /* 0x000000c3c6c37221 */ /* 0x000fe20000010000 */
[----:B------:R-:W-:Y:S01]  /*4290*/  MOV R219, 0x1f ;  /* 0x0000001f00db7802 */ /* 0x000fe20000000f00 */
[----:B-1----:R-:W-:Y:S01]  /*42a0*/  FADD.FTZ R197, R197, R194 ;  /* 0x000000c2c5c57221 */ /* 0x002fe20000010000 */
[----:B------:R-:W-:Y:S01]  /*42b0*/  HFMA2.MMA R194, -RZ, RZ, 0, 1.1920928955078125e-07 ;  /* 0x00000002ffc27435 */ /* 0x000fe200000001ff */
[----:B------:R-:W-:-:S02]  /*42c0*/  MOV R214, 0xffffffff ;  /* 0xffffffff00d67802 */ /* 0x000fc40000000f00 */
[----:B------:R-:W-:Y:S02]  /*42d0*/  MOV R193, R195 ;  /* 0x000000c300c17202 */ /* 0x000fe40000000f00 */
[----:B------:R-:W-:Y:S02]  /*42e0*/  MOV R192, 0x4300 ;  /* 0x0000430000c07802 */ /* 0x000fe40000000f00 */
[----:B------:R-:W-:Y:S05]  /*42f0*/  CALL.REL.NOINC `($__internal_144_$__cuda_sm70_shflsync_down_p) ;  /* 0x0000018000007944 */ /* 0x000fea0003c00000 */
[----:B-1----:R-:W-:Y:S01]  /*4300*/  MOV R198, R194 ;  /* 0x000000c200c67202 */ /* 0x002fe20000000f00 */
[----:B------:R-:W-:Y:S01]  /*4310*/  HFMA2.MMA R194, -RZ, RZ, 0, 1.1920928955078125e-07 ;  /* 0x00000002ffc27435 */ /* 0x000fe200000001ff */
[----:B------:R-:W-:Y:S02]  /*4320*/  MOV R193, R197 ;  /* 0x000000c500c17202 */ /* 0x000fe40000000f00 */
[----:B------:R-:W-:Y:S02]  /*4330*/  MOV R219, 0x1f ;  /* 0x0000001f00db7802 */ /* 0x000fe40000000f00 */
[----:B------:R-:W-:Y:S02]  /*4340*/  MOV R214, 0xffffffff ;  /* 0xffffffff00d67802 */ /* 0x000fe40000000f00 */
[----:B------:R-:W-:-:S02]  /*4350*/  MOV R192, 0x4370 ;  /* 0x0000437000c07802 */ /* 0x000fc40000000f00 */
[----:B------:R-:W-:Y:S05]  /*4360*/  CALL.REL.NOINC `($__internal_144_$__cuda_sm70_shflsync_down_p) ;  /* 0x0000011000007944 */ /* 0x000fea0003c00000 */
[----:B------:R-:W-:Y:S01]  /*4370*/  FADD.FTZ R198, R198, R195 ;  /* 0x000000c3c6c67221 */ /* 0x000fe20000010000 */
[----:B------:R-:W-:Y:S01]  /*4380*/  MOV R219, 0x1f ;  /* 0x0000001f00db7802 */ /* 0x000fe20000000f00 */
[----:B-1----:R-:W-:Y:S01]  /*4390*/  FADD.FTZ R195, R197, R194 ;  /* 0x000000c2c5c37221 */ /* 0x002fe20000010000 */
[----:B------:R-:W-:Y:S01]  /*43a0*/  HFMA2.MMA R194, -RZ, RZ, 0, 5.9604644775390625e-08 ;  /* 0x00000001ffc27435 */ /* 0x000fe200000001ff */
[----:B------:R-:W-:-:S02]  /*43b0*/  MOV R214, 0xffffffff ;  /* 0xffffffff00d67802 */ /* 0x000fc40000000f00 */
[----:B------:R-:W-:Y:S02]  /*43c0*/  MOV R193, R198 ;  /* 0x000000c600c17202 */ /* 0x000fe40000000f00 */
[----:B------:R-:W-:Y:S02]  /*43d0*/  MOV R192, 0x43f0 ;  /* 0x000043f000c07802 */ /* 0x000fe40000000f00 */
[----:B------:R-:W-:Y:S05]  /*43e0*/  CALL.REL.NOINC `($__internal_144_$__cuda_sm70_shflsync_down_p) ;  /* 0x0000009000007944 */ /* 0x000fea0003c00000 */
[----:B-1----:R-:W-:Y:S01]  /*43f0*/  MOV R197, R194 ;  /* 0x000000c200c57202 */ /* 0x002fe20000000f00 */
[----:B------:R-:W-:Y:S01]  /*4400*/  HFMA2.MMA R194, -RZ, RZ, 0, 5.9604644775390625e-08 ;  /* 0x00000001ffc27435 */ /* 0x000fe200000001ff */
[----:B------:R-:W-:Y:S02]  /*4410*/  MOV R193, R195 ;  /* 0x000000c300c17202 */ /* 0x000fe40000000f00 */
[----:B------:R-:W-:Y:S02]  /*4420*/  MOV R219, 0x1f ;  /* 0x0000001f00db7802 */ /* 0x000fe40000000f00 */
[----:B------:R-:W-:Y:S02]  /*4430*/  MOV R214, 0xffffffff ;  /* 0xffffffff00d67802 */ /* 0x000fe40000000f00 */
[----:B------:R-:W-:-:S02]  /*4440*/  MOV R192, 0x4460 ;  /* 0x0000446000c07802 */ /* 0x000fc40000000f00 */
[----:B------:R-:W-:Y:S05]  /*4450*/  CALL.REL.NOINC `($__internal_144_$__cuda_sm70_shflsync_down_p) ;  /* 0x0000002000007944 */ /* 0x000fea0003c00000 */
[----:B-1----:R-:W-:Y:S01]  /*4460*/  MOV R193, R194 ;  /* 0x000000c200c17202 */ /* 0x002fe20000000f00 */
[----:B------:R-:W-:Y:S05]  /*4470*/  BRA `(.L_x_8623) ;  /* 0xffffdbd000007947 */ /* 0x000fea000383ffff */
        .weak           $__internal_144_$__cuda_sm70_shflsync_down_p
        .type           $__internal_144_$__cuda_sm70_shflsync_down_p,@function
        .size           $__internal_144_$__cuda_sm70_shflsync_down_p,(.L_x_11878 - $__internal_144_$__cuda_sm70_shflsync_down_p)
$__internal_144_$__cuda_sm70_shflsync_down_p:
[----:B------:R-:W-:Y:S04]  /*4480*/  WARPSYNC R214 ;  /* 0x000000d600007348 */ /* 0x000fe80003800000 */
[----:B------:R0:W1:Y:S02]  /*4490*/  SHFL.DOWN PT, R194, R193, R194, R219 ;  /* 0x080000c2c1c27389 */ /* 0x00006400000e00db */
[----:B0-----:R-:W-:-:S06]  /*44a0*/  HFMA2.MMA R193, -RZ, RZ, 0, 0 ;  /* 0x00000000ffc17435 */ /* 0x001fcc00000001ff */
[----:B------:R-:W-:Y:S05]  /*44b0*/  RET.REL.NODEC R192 `(_ZN10layer_norm13ln_bwd_kernelINS_13Kernel_traitsIf6__halffS2_fjLj8192ELj1ELj1ELj8ELj16ENS_18Kernel_traits_baseILj8192EfS2_fS2_fjLj256EEEEELb0ELb1ELb0ELb0EEEvNS_9BwdParamsE) ;  /* 0xffffbb40c0007950 */ /* 0x000fea0003c3ffff */
.L_x_8624:
        /* <DEDUP_REMOVED lines=12> */
.L_x_11878:


//--------------------- .text._ZN10layer_norm13ln_bwd_kernelINS_13Kernel_traitsIf6__halffS2_fjLj8192ELj1ELj1ELj8ELj16ENS_18Kernel_traits_baseILj8192EfS2_fS2_fjLj256EEEEELb0ELb1ELb0ELb1EEEvNS_9BwdParamsE --------------------------
	.section	.text._ZN10layer_norm13ln_bwd_kernelINS_13Kernel_traitsIf6__halffS2_fjLj8192ELj1ELj1ELj8ELj16ENS_18Kernel_traits_baseILj8192EfS2_fS2_fjLj256EEEEELb0ELb1ELb0ELb1EEEvNS_9BwdParamsE,"ax",@progbits
	.sectioninfo	@"SHI_REGISTERS=255"
	.align	128
        .global         _ZN10layer_norm13ln_bwd_kernelINS_13Kernel_traitsIf6__halffS2_fjLj8192ELj1ELj1ELj8ELj16ENS_18Kernel_traits_baseILj8192EfS2_fS2_fjLj256EEEEELb0ELb1ELb0ELb1EEEvNS_9BwdParamsE
        .type           _ZN10layer_norm13ln_bwd_kernelINS_13Kernel_traitsIf6__halffS2_fjLj8192ELj1ELj1ELj8ELj16ENS_18Kernel_traits_baseILj8192EfS2_fS2_fjLj256EEEEELb0ELb1ELb0ELb1EEEvNS_9BwdParamsE,@function
        .size           _ZN10layer_norm13ln_bwd_kernelINS_13Kernel_traitsIf6__halffS2_fjLj8192ELj1ELj1ELj8ELj16ENS_18Kernel_traits_baseILj8192EfS2_fS2_fjLj256EEEEELb0ELb1ELb0ELb1EEEvNS_9BwdParamsE,(.L_x_11879 - _ZN10layer_norm13ln_bwd_kernelINS_13Kernel_traitsIf6__halffS2_fjLj8192ELj1ELj1ELj8ELj16ENS_18Kernel_traits_baseILj8192EfS2_fS2_fjLj256EEEEELb0ELb1ELb0ELb1EEEvNS_9BwdParamsE)
        .other          _ZN10layer_norm13ln_bwd_kernelINS_13Kernel_traitsIf6__halffS2_fjLj8192ELj1ELj1ELj8ELj16ENS_18Kernel_traits_baseILj8192EfS2_fS2_fjLj256EEEEELb0ELb1ELb0ELb1EEEvNS_9BwdParamsE,@"STO_CUDA_ENTRY STV_DEFAULT"
_ZN10layer_norm13ln_bwd_kernelINS_13Kernel_traitsIf6__halffS2_fjLj8192ELj1ELj1ELj8ELj16ENS_18Kernel_traits_baseILj8192EfS2_fS2_fjLj256EEEEELb0ELb1ELb0ELb1EEEvNS_9BwdParamsE:
.text._ZN10layer_norm13ln_bwd_kernelINS_13Kernel_traitsIf6__halffS2_fjLj8192ELj1ELj1ELj8ELj16ENS_18Kernel_traits_baseILj8192EfS2_fS2_fjLj256EEEEELb0ELb1ELb0ELb1EEEvNS_9BwdParamsE:
        /* <DEDUP_REMOVED lines=57> */
.L_x_8625:
        /* <DEDUP_REMOVED lines=89> */
.L_x_8630:
        /* <DEDUP_REMOVED lines=59> */
[----:B--2---:R-:W-:Y:S01]  /*0cd0*/  FSEL R201, R205, RZ, !P1 ;  /* 0x000000ffcdc97208 */ /* 0x004fe20004800000 */
[----:B----4-:R-:W-:-:S04]  /*0ce0*/  HADD2.F32 R222, -RZ, R136.H0_H0 ;  /* 0x20000088ffde7230 */ /* 0x010fc80000004100 */
[C---:B---3--:R-:W-:Y:S02]  /*0cf0*/  FADD.FTZ R226, -R201.reuse, R132 ;  /* 0x00000084c9e27221 */ /* 0x048fe40000010100 */
[----:B------:R-:W-:Y:S02]  /*0d00*/  FADD.FTZ R225, -R201, R133 ;  /* 0x00000085c9e17221 */ /* 0x000fe40000010100 */
[C---:B------:R-:W-:Y:S01]  /*0d10*/  FMUL.FTZ R226, R186.reuse, R226 ;  /* 0x000000e2bae27220 */ /* 0x040fe20000410000 */
[----:B------:R-:W-:Y:S01]  /*0d20*/  HADD2.F32 R221, -RZ, R136.H1_H1 ;  /* 0x30000088ffdd7230 */ /* 0x000fe20000004100 */
[----:B------:R-:W-:Y:S01]  /*0d30*/  FMUL.FTZ R225, R186, R225 ;  /* 0x000000e1bae17220 */ /* 0x000fe20000410000 */
[--C-:B------:R-:W-:Y:S01]  /*0d40*/  HADD2.F32 R200, -RZ, R137.reuse.H0_H0 ;  /* 0x20000089ffc87230 */ /* 0x100fe20000004100 */
[----:B------:R-:W-:Y:S01]  /*0d50*/  FADD.FTZ R191, R222, R191 ;  /* 0x000000bfdebf7221 */ /* 0x000fe20000010000 */
[----:B-1----:R-:W-:Y:S01]  /*0d60*/  HADD2.F32 R198, -RZ, R137.H1_H1 ;  /* 0x30000089ffc67230 */ /* 0x002fe20000004100 */
        /* <DEDUP_REMOVED lines=10> */
[--C-:B------:R-:W-:Y:S01]  /*0e10*/  HADD2.F32 R165, -RZ, R174.reuse.H0_H0 ;  /* 0x200000aeffa57230 */ /* 0x100fe20000004100 */
[----:B------:R-:W-:Y:S01]  /*0e20*/  FFMA.FTZ R184, R225, R221, R184 ;  /* 0x000000dde1b87223 */ /* 0x000fe200000100b8 */
[----:B------:R-:W-:Y:S01]  /*0e30*/  HADD2.F32 R167, -RZ, R174.H1_H1 ;  /* 0x300000aeffa77230 */ /* 0x000fe20000004100 */
[C---:B------:R-:W-:Y:S01]  /*0e40*/  FMUL.FTZ R174, R186.reuse, R137 ;  /* 0x00000089baae7220 */ /* 0x040fe20000410000 */
[--C-:B------:R-:W-:Y:S02]  /*0e50*/  HADD2.F32 R134, -RZ, R179.reuse.H0_H0 ;  /* 0x200000b3ff867230 */ /* 0x100fe40000004100 */
[----:B------:R-:W-:Y:S01]  /*0e60*/  HADD2.F32 R133, -RZ, R179.H1_H1 ;  /* 0x300000b3ff857230 */ /* 0x000fe20000004100 */
        /* <DEDUP_REMOVED lines=17> */
[----:B------:R-:W-:Y:S01]  /*0f80*/  @P0 HADD2.F32 R185, -RZ, R204.H0_H0 ;  /* 0x200000ccffb90230 */ /* 0x000fe20000004100 */
[C---:B------:R-:W-:Y:S01]  /*0f90*/  FADD.FTZ R217, -R201.reuse, R142 ;  /* 0x0000008ec9d97221 */ /* 0x040fe20000010100 */
        /* <DEDUP_REMOVED lines=33> */
[-C--:B------:R-:W-:Y:S01]  /*11b0*/  FFMA.FTZ R25, R217, R199.reuse, R25 ;  /* 0x000000c7d9197223 */ /* 0x080fe20000010019 */
[----:B------:R-:W-:Y:S01]  /*11c0*/  HADD2.F32 R164, -RZ, R173.H0_H0 ;  /* 0x200000adffa47230 */ /* 0x000fe20000004100 */
[----:B------:R-:W-:-:S02]  /*11d0*/  FMUL.FTZ R199, R86, R199 ;  /* 0x000000c756c77220 */ /* 0x000fc40000410000 */
[----:B------:R-:W-:Y:S02]  /*11e0*/  FADD.FTZ R136, R136, R201 ;  /* 0x000000c988887221 */ /* 0x000fe40000010000 */
[----:B------:R-:W-:Y:S01]  /*11f0*/  FFMA.FTZ R137, R219, R201, R137 ;  /* 0x000000c9db897223 */ /* 0x000fe20000010089 */
[----:B------:R-:W-:Y:S01]  /*1200*/  HADD2.F32 R213, -RZ, R168.H0_H0 ;  /* 0x200000a8ffd57230 */ /* 0x000fe20000004100 */
[----:B------:R-:W-:Y:S02]  /*1210*/  FADD.FTZ R193, R200, R193 ;  /* 0x000000c1c8c17221 */ /* 0x000fe40000010000 */
[----:B------:R-:W-:Y:S02]  /*1220*/  FFMA.FTZ R181, R224, R200, R181 ;  /* 0x000000c8e0b57223 */ /* 0x000fe400000100b5 */
[----:B------:R-:W-:Y:S02]  /*1230*/  FADD.FTZ R192, R198, R192 ;  /* 0x000000c0c6c07221 */ /* 0x000fe40000010000 */
[----:B------:R-:W-:-:S02]  /*1240*/  FFMA.FTZ R182, R223, R198, R182 ;  /* 0x000000c6dfb67223 */ /* 0x000fc400000100b6 */
[C---:B------:R-:W-:Y:S01]  /*1250*/  FMUL.FTZ R142, R186.reuse, R142 ;  /* 0x0000008eba8e7220 */ /* 0x040fe20000410000 */
[--C-:B------:R-:W-:Y:S01]  /*1260*/  HADD2.F32 R155, -RZ, R176.reuse.H0_H0 ;  /* 0x200000b0ff9b7230 */ /* 0x100fe20000004100 */
[----:B------:R-:W-:Y:S01]  /*1270*/  FMUL.FTZ R200, R186, R204 ;  /* 0x000000ccbac87220 */ /* 0x000fe20000410000 */
[----:B------:R-:W-:Y:S01]  /*1280*/  HADD2.F32 R163, -RZ, R176.H1_H1 ;  /* 0x300000b0ffa37230 */ /* 0x000fe20000004100 */
[----:B------:R-:W-:Y:S02]  /*1290*/  FMUL.FTZ R198, R87, R139 ;  /* 0x0000008b57c67220 */ /* 0x000fe40000410000 */
[----:B------:R-:W-:Y:S02]  /*12a0*/  FADD.FTZ R136, R136, R199 ;  /* 0x000000c788887221 */ /* 0x000fe40000010000 */
[----:B------:R-:W-:Y:S01]  /*12b0*/  FFMA.FTZ R137, R217, R199, R137 ;  /* 0x000000c7d9897223 */ /* 0x000fe20000010089 */
[----:B------:R-:W-:Y:S01]  /*12c0*/  HADD2.F32 R214, -RZ, R168.H1_H1 ;  /* 0x300000a8ffd67230 */ /* 0x000fe20000004100 */
        /* <DEDUP_REMOVED lines=12> */
[----:B------:R-:W-:Y:S02]  /*1390*/  FADD.FTZ R227, R214, R227 ;  /* 0x000000e3d6e37221 */ /* 0x000fe40000010000 */
[----:B------:R-:W-:-:S02]  /*13a0*/  FFMA.FTZ R24, R143, R214, R24 ;  /* 0x000000d68f187223 */ /* 0x000fc40000010018 */
[----:B------:R-:W-:Y:S02]  /*13b0*/  FMUL.FTZ R214, R81, R214 ;  /* 0x000000d651d67220 */ /* 0x000fe40000410000 */
[----:B------:R-:W-:Y:S02]  /*13c0*/  FADD.FTZ R136, R136, R213 ;  /* 0x000000d588887221 */ /* 0x000fe40000010000 */
[----:B------:R-:W-:Y:S01]  /*13d0*/  FFMA.FTZ R132, R142, R213, R132 ;  /* 0x000000d58e847223 */ /* 0x000fe20000010084 */
[----:B------:R-:W-:Y:S01]  /*13e0*/  HADD2.F32 R216, -RZ, R169.H1_H1 ;  /* 0x300000a9ffd87230 */ /* 0x000fe20000004100 */
[----:B------:R-:W-:Y:S02]  /*13f0*/  FMUL.FTZ R145, R186, R145 ;  /* 0x00000091ba917220 */ /* 0x000fe40000410000 */
[----:B------:R-:W-:Y:S02]  /*1400*/  FADD.FTZ R230, R215, R230 ;  /* 0x000000e6d7e67221 */ /* 0x000fe40000010000 */
[----:B------:R-:W-:-:S02]  /*1410*/  FFMA.FTZ R21, R144, R215, R21 ;  /* 0x000000d790157223 */ /* 0x000fc40000010015 */
        /* <DEDUP_REMOVED lines=10> */
[----:B------:R-:W-:Y:S02]  /*14c0*/  FMUL.FTZ R202, R186, R202 ;  /* 0x000000cabaca7220 */ /* 0x000fe40000410000 */
[----:B------:R-:W-:Y:S02]  /*14d0*/  FMUL.FTZ R204, R76, R168 ;  /* 0x000000a84ccc7220 */ /* 0x000fe40000410000 */
[----:B------:R-:W-:Y:S02]  /*14e0*/  FADD.FTZ R136, R136, R216 ;  /* 0x000000d888887221 */ /* 0x000fe40000010000 */
[----:B------:R-:W-:Y:S01]  /*14f0*/  FFMA.FTZ R132, R145, R216, R132 ;  /* 0x000000d891847223 */ /* 0x000fe20000010084 */
[----:B------:R-:W-:Y:S01]  /*1500*/  HADD2.F32 R208, -RZ, R171.H0_H0 ;  /* 0x200000abffd07230 */ /* 0x000fe20000004100 */
[----:B------:R-:W-:Y:S01]  /*1510*/  LOP3.LUT P1, RZ, R206, 0x1f, RZ, 0xc0, !PT ;  /* 0x0000001fceff7812 */ /* 0x000fe2000782c0ff */
[----:B------:R-:W-:-:S02]  /*1520*/  FMUL.FTZ R205, R186, R205 ;  /* 0x000000cdbacd7220 */ /* 0x000fc40000410000 */
[----:B------:R-:W-:Y:S02]  /*1530*/  FMUL.FTZ R203, R186, R203 ;  /* 0x000000cbbacb7220 */ /* 0x000fe40000410000 */
[----:B------:R-:W-:Y:S02]  /*1540*/  FMUL.FTZ R206, R77, R170 ;  /* 0x000000aa4dce7220 */ /* 0x000fe40000410000 */
[----:B------:R-:W-:Y:S02]  /*1550*/  FADD.FTZ R136, R136, R204 ;  /* 0x000000cc88887221 */ /* 0x000fe40000010000 */
[----:B------:R-:W-:Y:S01]  /*1560*/  FFMA.FTZ R132, R202, R204, R132 ;  /* 0x000000ccca847223 */ /* 0x000fe20000010084 */
[----:B------:R-:W-:Y:S01]  /*1570*/  HADD2.F32 R209, -RZ, R171.H1_H1 ;  /* 0x300000abffd17230 */ /* 0x000fe20000004100 */
[----:B------:R-:W-:Y:S02]  /*1580*/  FADD.FTZ R234, R208, R234 ;  /* 0x000000ead0ea7221 */ /* 0x000fe40000010000 */
[----:B------:R-:W-:-:S02]  /*1590*/  FMUL.FTZ R207, R186, R207 ;  /* 0x000000cfbacf7220 */ /* 0x000fc40000410000 */
[-C--:B------:R-:W-:Y:S02]  /*15a0*/  FFMA.FTZ R17, R205, R208.reuse, R17 ;  /* 0x000000d0cd117223 */ /* 0x080fe40000010011 */
[----:B------:R-:W-:Y:S02]  /*15b0*/  FMUL.FTZ R208, R78, R208 ;  /* 0x000000d04ed07220 */ /* 0x000fe40000410000 */
[----:B------:R-:W-:Y:S02]  /*15c0*/  FADD.FTZ R136, R136, R206 ;  /* 0x000000ce88887221 */ /* 0x000fe40000010000 */
[----:B------:R-:W-:Y:S01]  /*15d0*/  FFMA.FTZ R132, R203, R206, R132 ;  /* 0x000000cecb847223 */ /* 0x000fe20000010084 */
[----:B------:R-:W-:Y:S01]  /*15e0*/  HADD2.F32 R166, -RZ, R172.H0_H0 ;  /* 0x200000acffa67230 */ /* 0x000fe20000004100 */
        /* <DEDUP_REMOVED lines=10> */
[----:B------:R-:W-:Y:S01]  /*1690*/  FMUL.FTZ R178, R72, R166 ;  /* 0x000000a648b27220 */ /* 0x000fe20000410000 */
[--C-:B------:R-:W-:Y:S01]  /*16a0*/  HADD2.F32 R162, -RZ, R177.reuse.H0_H0 ;  /* 0x200000b1ffa27230 */ /* 0x100fe20000004100 */
[----:B------:R-:W-:Y:S01]  /*16b0*/  FMUL.FTZ R147, R186, R147 ;  /* 0x00000093ba937220 */ /* 0x000fe20000410000 */
[----:B------:R-:W-:Y:S01]  /*16c0*/  HADD2.F32 R161, -RZ, R177.H1_H1 ;  /* 0x300000b1ffa17230 */ /* 0x000fe20000004100 */
[----:B------:R-:W-:-:S02]  /*16d0*/  FMUL.FTZ R177, R73, R172 ;  /* 0x000000ac49b17220 */ /* 0x000fc40000410000 */
[----:B------:R-:W-:Y:S02]  /*16e0*/  FADD.FTZ R136, R136, R178 ;  /* 0x000000b288887221 */ /* 0x000fe40000010000 */
[----:B------:R-:W-:Y:S01]  /*16f0*/  FFMA.FTZ R132, R179, R178, R132 ;  /* 0x000000b2b3847223 */ /* 0x000fe20000010084 */
[----:B------:R-:W-:Y:S01]  /*1700*/  HADD2.F32 R173, -RZ, R173.H1_H1 ;  /* 0x300000adffad7230 */ /* 0x000fe20000004100 */
[----:B------:R-:W-:Y:S02]  /*1710*/  FADD.FTZ R136, R136, R177 ;  /* 0x000000b188887221 */ /* 0x000fe40000010000 */
        /* <DEDUP_REMOVED lines=96> */
.L_x_8631:
        /* <DEDUP_REMOVED lines=18> */
.L_x_8632:
        /* <DEDUP_REMOVED lines=115> */
[----:B------:R-:W-:Y:S01]  /*2570*/  F2FP.PACK_AB R139, R140, R139 ;  /* 0x0000008b8c8b723e */ /* 0x000fe200000000ff */
        /* <DEDUP_REMOVED lines=42> */
[--C-:B--2---:R-:W-:Y:S02]  /*2820*/  HADD2.F32 R136, -RZ, R132.reuse.H0_H0 ;  /* 0x20000084ff887230 */ /* 0x104fe40000004100 */
[----:B------:R-:W-:Y:S02]  /*2830*/  HADD2.F32 R132, -RZ, R132.H1_H1 ;  /* 0x30000084ff847230 */ /* 0x000fe40000004100 */
[----:B------:R-:W-:Y:S01]  /*2840*/  HADD2.F32 R137, -RZ, R133.H0_H0 ;  /* 0x20000085ff897230 */ /* 0x000fe20000004100 */
        /* <DEDUP_REMOVED lines=10> */
[----:B------:R-:W-:Y:S01]  /*28f0*/  F2FP.PACK_AB R137, R138, R137 ;  /* 0x000000898a89723e */ /* 0x000fe200000000ff */
[----:B------:R-:W-:Y:S01]  /*2900*/  FMUL.FTZ R138, R52, R198 ;  /* 0x000000c6348a7220 */ /* 0x000fe20000410000 */
[----:B------:R-:W-:Y:S01]  /*2910*/  F2FP.PACK_AB R136, R223, R136 ;  /* 0x00000088df88723e */ /* 0x000fe200000000ff */
[----:B------:R-:W-:-:S03]  /*2920*/  FADD.FTZ R212, R216, -R212 ;  /* 0x800000d4d8d47221 */ /* 0x000fc60000010000 */
[----:B------:R-:W-:Y:S01]  /*2930*/  F2FP.PACK_AB R138, R141, R138 ;  /* 0x0000008a8d8a723e */ /* 0x000fe200000000ff */
        /* <DEDUP_REMOVED lines=37> */
[----:B------:R-:W-:Y:S01]  /*2b90*/  F2FP.PACK_AB R136, R139, R136 ;  /* 0x000000888b88723e */ /* 0x000fe200000000ff */
[----:B------:R-:W-:-:S02]  /*2ba0*/  FMUL.FTZ R139, R46, R208 ;  /* 0x000000d02e8b7220 */ /* 0x000fc40000410000 */
[----:B------:R-:W-:Y:S01]  /*2bb0*/  FMUL.FTZ R144, R47, R209 ;  /* 0x000000d12f907220 */ /* 0x000fe20000410000 */
[----:B------:R-:W-:Y:S01]  /*2bc0*/  F2FP.PACK_AB R137, R138, R137 ;  /* 0x000000898a89723e */ /* 0x000fe200000000ff */
[----:B------:R-:W-:Y:S02]  /*2bd0*/  FMUL.FTZ R138, R44, R206 ;  /* 0x000000ce2c8a7220 */ /* 0x000fe40000410000 */
[----:B------:R-:W-:Y:S01]  /*2be0*/  FMUL.FTZ R145, R45, R207 ;  /* 0x000000cf2d917220 */ /* 0x000fe20000410000 */
[----:B------:R-:W-:Y:S02]  /*2bf0*/  F2FP.PACK_AB R139, R144, R139 ;  /* 0x0000008b908b723e */ /* 0x000fe400000000ff */
[----:B------:R-:W-:Y:S02]  /*2c00*/  LEA R144, P4, R197, c[0x0][0x248], 0x4 ;  /* 0x00009200c5907a11 */ /* 0x000fe400078820ff */
[----:B------:R-:W-:Y:S02]  /*2c10*/  F2FP.PACK_AB R138, R145, R138 ;  /* 0x0000008a918a723e */ /* 0x000fe400000000ff */
        /* <DEDUP_REMOVED lines=43> */
[----:B------:R-:W-:Y:S01]  /*2ed0*/  F2FP.PACK_AB R144, R145, R144 ;  /* 0x000000909190723e */ /* 0x000fe200000000ff */
[----:B------:R-:W-:Y:S01]  /*2ee0*/  FMUL.FTZ R145, R42, R175 ;  /* 0x000000af2a917220 */ /* 0x000fe20000410000 */
[----:B------:R-:W3:Y:S02]  /*2ef0*/  LDL.LU R220, [R1+0x4c] ;  /* 0x00004c0001dc7983 */ /* 0x000ee40000300800 */
[----:B------:R-:W-:Y:S01]  /*2f00*/  F2FP.PACK_AB R146, R147, R146 ;  /* 0x000000929392723e */ /* 0x000fe200000000ff */
[----:B------:R-:W-:Y:S01]  /*2f10*/  FMUL.FTZ R147, R38, R171 ;  /* 0x000000ab26937220 */ /* 0x000fe20000410000 */
[----:B------:R-:W-:Y:S01]  /*2f20*/  F2FP.PACK_AB R145, R164, R145 ;  /* 0x00000091a491723e */ /* 0x000fe200000000ff */
[----:B------:R-:W3:Y:S01]  /*2f30*/  LDL.LU R219, [R1+0x48] ;  /* 0x0000480001db7983 */ /* 0x000ee20000300800 */
[C---:B------:R-:W-:Y:S02]  /*2f40*/  LEA R164, P4, R174.reuse, c[0x0][0x248], 0x4 ;  /* 0x00009200aea47a11 */ /* 0x040fe400078820ff */
[----:B------:R-:W-:Y:S01]  /*2f50*/  F2FP.PACK_AB R147, R165, R147 ;  /* 0x00000093a593723e */ /* 0x000fe200000000ff */
        /* <DEDUP_REMOVED lines=42> */
[----:B------:R-:W-:Y:S02]  /*3200*/  HADD2.F32 R151, -RZ, R133.H1_H1 ;  /* 0x30000085ff977230 */ /* 0x000fe40000004100 */
[--C-:B------:R-:W-:Y:S01]  /*3210*/  HADD2.F32 R133, -RZ, R134.reuse.H0_H0 ;  /* 0x20000086ff857230 */ /* 0x100fe20000004100 */
[C---:B------:R-:W-:Y:S02]  /*3220*/  FMUL.FTZ R159, R186.reuse, R148 ;  /* 0x00000094ba9f7220 */ /* 0x040fe40000410000 */
[----:B------:R-:W-:Y:S01]  /*3230*/  FMUL.FTZ R148, R186, R153 ;  /* 0x00000099ba947220 */ /* 0x000fe20000410000 */
[----:B------:R-:W-:Y:S01]  /*3240*/  HADD2.F32 R134, -RZ, R134.H1_H1 ;  /* 0x30000086ff867230 */ /* 0x000fe20000004100 */
[----:B------:R-:W-:-:S02]  /*3250*/  FADD.FTZ R157, R157, -R156 ;  /* 0x8000009c9d9d7221 */ /* 0x000fc40000010000 */
[----:B------:R-:W-:Y:S02]  /*3260*/  @P0 FADD.FTZ R159, R116, R159 ;  /* 0x0000009f749f0221 */ /* 0x000fe40000010000 */
[----:B------:R-:W-:Y:S02]  /*3270*/  @P0 FADD.FTZ R148, R117, R148 ;  /* 0x0000009475940221 */ /* 0x000fe40000010000 */
[C---:B------:R-:W-:Y:S02]  /*3280*/  FMUL.FTZ R153, R186.reuse, R154 ;  /* 0x0000009aba997220 */ /* 0x040fe40000410000 */
[C---:B------:R-:W-:Y:S02]  /*3290*/  FMUL.FTZ R155, R186.reuse, R155 ;  /* 0x0000009bba9b7220 */ /* 0x040fe40000410000 */
[----:B------:R-:W-:Y:S01]  /*32a0*/  FMUL.FTZ R186, R186, R157 ;  /* 0x0000009dbaba7220 */ /* 0x000fe20000410000 */
[--C-:B------:R-:W-:Y:S01]  /*32b0*/  HADD2.F32 R157, -RZ, R135.reuse.H0_H0 ;  /* 0x20000087ff9d7230 */ /* 0x100fe20000004100 */
[----:B------:R-:W-:Y:S01]  /*32c0*/  SEL R124, R159, R124, P2 ;  /* 0x0000007c9f7c7207 */ /* 0x000fe20001000000 */
[----:B------:R-:W-:Y:S01]  /*32d0*/  HADD2.F32 R154, -RZ, R135.H1_H1 ;  /* 0x30000087ff9a7230 */ /* 0x000fe20000004100 */
[----:B------:R-:W-:Y:S01]  /*32e0*/  SEL R125, R148, R125, P2 ;  /* 0x0000007d947d7207 */ /* 0x000fe20001000000 */
[----:B--2---:R-:W-:Y:S01]  /*32f0*/  HADD2.F32 R135, -RZ, R141.H0_H0 ;  /* 0x2000008dff877230 */ /* 0x004fe20000004100 */
[----:B------:R-:W-:-:S02]  /*3300*/  @P0 FADD.FTZ R153, R118, R153 ;  /* 0x0000009976990221 */ /* 0x000fc40000010000 */
[----:B------:R-:W-:Y:S02]  /*3310*/  @P0 FADD.FTZ R152, R119, R152 ;  /* 0x0000009877980221 */ /* 0x000fe40000010000 */
[-C--:B------:R-:W-:Y:S02]  /*3320*/  FMUL.FTZ R159, R159, R185.reuse ;  /* 0x000000b99f9f7220 */ /* 0x080fe40000410000 */
[----:B------:R-:W-:Y:S02]  /*3330*/  FMUL.FTZ R148, R148, R185 ;  /* 0x000000b994947220 */ /* 0x000fe40000410000 */
        /* <DEDUP_REMOVED lines=18> */
[----:B------:R-:W-:-:S05]  /*3460*/  HADD2.F32 R135, -RZ, R138.H1_H1 ;  /* 0x3000008aff877230 */ /* 0x000fca0000004100 */
[----:B------:R-:W-:Y:S02]  /*3470*/  FFMA.FTZ R219, R170, R135, R219 ;  /* 0x00000087aadb7223 */ /* 0x000fe400000100db */
[----:B------:R-:W-:Y:S02]  /*3480*/  FMUL.FTZ R135, R28, R149 ;  /* 0x000000951c877220 */ /* 0x000fe40000410000 */
[----:B----4-:R-:W-:Y:S02]  /*3490*/  FFMA.FTZ R163, R201, R154, R163 ;  /* 0x0000009ac9a37223 */ /* 0x010fe400000100a3 */
[----:B------:R-:W-:Y:S01]  /*34a0*/  FFMA.FTZ R160, R198, R133, R160 ;  /* 0x00000085c6a07223 */ /* 0x000fe200000100a0 */
[----:B------:R-:W-:Y:S01]  /*34b0*/  HADD2.F32 R133, -RZ, R140.H0_H0 ;  /* 0x2000008cff857230 */ /* 0x000fe20000004100 */
[----:B------:R-:W-:Y:S01]  /*34c0*/  FFMA.FTZ R158, R132, R151, R158 ;  /* 0x00000097849e7223 */ /* 0x000fe2000001009e */
[----:B------:R-:W-:Y:S01]  /*34d0*/  HADD2.F32 R132, -RZ, R141.H1_H1 ;  /* 0x3000008dff847230 */ /* 0x000fe20000004100 */
[----:B------:R-:W-:Y:S01]  /*34e0*/  FFMA.FTZ R161, R199, R134, R161 ;  /* 0x00000086c7a17223 */ /* 0x000fe200000100a1 */
[----:B------:R-:W-:Y:S01]  /*34f0*/  HADD2.F32 R134, -RZ, R143.H1_H1 ;  /* 0x3000008fff867230 */ /* 0x000fe20000004100 */
[----:B------:R-:W-:Y:S01]  /*3500*/  FFMA.FTZ R173, R202, R133, R173 ;  /* 0x00000085caad7223 */ /* 0x000fe200000100ad */
[--C-:B------:R-:W-:Y:S01]  /*3510*/  HADD2.F32 R133, -RZ, R136.reuse.H1_H1 ;  /* 0x30000088ff857230 */ /* 0x100fe20000004100 */
[----:B------:R-:W-:Y:S01]  /*3520*/  FFMA.FTZ R167, R205, R132, R167 ;  /* 0x00000084cda77223 */ /* 0x000fe200000100a7 */
[----:B------:R-:W-:-:S02]  /*3530*/  HADD2.F32 R132, -RZ, R136.H0_H0 ;  /* 0x20000088ff847230 */ /* 0x000fc40000004100 */
[----:B------:R-:W-:Y:S01]  /*3540*/  HADD2.F32 R140, -RZ, R140.H1_H1 ;  /* 0x3000008cff8c7230 */ /* 0x000fe20000004100 */
[----:B------:R-:W-:Y:S01]  /*3550*/  FFMA.FTZ R162, R200, R157, R162 ;  /* 0x0000009dc8a27223 */ /* 0x000fe200000100a2 */
[--C-:B------:R-:W-:Y:S01]  /*3560*/  HADD2.F32 R141, -RZ, R142.reuse.H0_H0 ;  /* 0x2000008eff8d7230 */ /* 0x100fe20000004100 */
[----:B------:R-:W-:Y:S01]  /*3570*/  FFMA.FTZ R225, R209, R134, R225 ;  /* 0x00000086d1e17223 */ /* 0x000fe200000100e1 */
[----:B------:R0:W-:Y:S01]  /*3580*/  STL [R1], R158 ;  /* 0x0000009e01007387 */ /* 0x0001e20000100800 */
[----:B------:R-:W-:Y:S01]  /*3590*/  FFMA.FTZ R224, R177, R132, R224 ;  /* 0x00000084b1e07223 */ /* 0x000fe200000100e0 */
[----:B------:R-:W-:Y:S01]  /*35a0*/  HADD2.F32 R142, -RZ, R142.H1_H1 ;  /* 0x3000008eff8e7230 */ /* 0x000fe20000004100 */
[----:B------:R-:W-:Y:S01]  /*35b0*/  FFMA.FTZ R223, R178, R133, R223 ;  /* 0x00000085b2df7223 */ /* 0x000fe200000100df */
[----:B------:R-:W-:Y:S01]  /*35c0*/  HADD2.F32 R134, -RZ, R137.H0_H0 ;  /* 0x20000089ff867230 */ /* 0x000fe20000004100 */
[----:B------:R-:W-:Y:S01]  /*35d0*/  FMUL.FTZ R132, R32, R159 ;  /* 0x0000009f20847220 */ /* 0x000fe20000410000 */
[----:B------:R0:W-:Y:S01]  /*35e0*/  STL [R1+0xc], R160 ;  /* 0x00000ca001007387 */ /* 0x0001e20000100800 */
[----:B------:R-:W-:Y:S01]  /*35f0*/  FMUL.FTZ R133, R33, R148 ;  /* 0x0000009421857220 */ /* 0x000fe20000410000 */
[----:B------:R-:W-:Y:S01]  /*3600*/  HADD2.F32 R151, -RZ, R143.H0_H0 ;  /* 0x2000008fff977230 */ /* 0x000fe20000004100 */
[----:B------:R-:W-:Y:S01]  /*3610*/  FFMA.FTZ R172, R203, R140, R172 ;  /* 0x0000008ccbac7223 */ /* 0x000fe200000100ac */
[----:B------:R0:W-:Y:S01]  /*3620*/  STL [R1+0x8], R161 ;  /* 0x000008a101007387 */ /* 0x0001e20000100800 */
[----:B------:R-:W-:Y:S01]  /*3630*/  FFMA.FTZ R164, R206, R141, R164 ;  /* 0x0000008dcea47223 */ /* 0x000fe200000100a4 */
[----:B------:R-:W-:-:S02]  /*3640*/  HADD2.F32 R136, -RZ, R138.H0_H0 ;  /* 0x2000008aff887230 */ /* 0x000fc40000004100 */
[----:B------:R0:W-:Y:S01]  /*3650*/  STL [R1+0x14], R162 ;  /* 0x000014a201007387 */ /* 0x0001e20000100800 */
[--C-:B------:R-:W-:Y:S01]  /*3660*/  HADD2.F32 R138, -RZ, R139.reuse.H0_H0 ;  /* 0x2000008bff8a7230 */ /* 0x100fe20000004100 */
[----:B------:R-:W-:Y:S01]  /*3670*/  FFMA.FTZ R165, R207, R142, R165 ;  /* 0x0000008ecfa57223 */ /* 0x000fe200000100a5 */
[----:B------:R-:W-:Y:S01]  /*3680*/  HADD2.F32 R141, -RZ, R139.H1_H1 ;  /* 0x3000008bff8d7230 */ /* 0x000fe20000004100 */
[----:B------:R0:W-:Y:S01]  /*3690*/  STL [R1+0x10], R163 ;  /* 0x000010a301007387 */ /* 0x0001e20000100800 */
[----:B------:R-:W-:Y:S01]  /*36a0*/  FFMA.FTZ R222, R175, R134, R222 ;  /* 0x00000086afde7223 */ /* 0x000fe200000100de */
[----:B------:R-:W-:Y:S01]  /*36b0*/  F2FP.PACK_AB R132, R133, R132 ;  /* 0x000000848584723e */ /* 0x000fe200000000ff */
[----:B------:R-:W-:Y:S01]  /*36c0*/  FMUL.FTZ R154, R186, R185 ;  /* 0x000000b9ba9a7220 */ /* 0x000fe20000410000 */
[----:B------:R0:W-:Y:S01]  /*36d0*/  STL [R1+0x1c], R173 ;  /* 0x00001cad01007387 */ /* 0x0001e20000100800 */
[----:B------:R-:W-:Y:S01]  /*36e0*/  @P1 MOV R139, 0x20 ;  /* 0x00000020008b1802 */ /* 0x000fe20000000f00 */
[----:B------:R-:W-:Y:S01]  /*36f0*/  FFMA.FTZ R226, R208, R151, R226 ;  /* 0x00000097d0e27223 */ /* 0x000fe200000100e2 */
[----:B------:R-:W-:Y:S01]  /*3700*/  HADD2.F32 R137, -RZ, R137.H1_H1 ;  /* 0x30000089ff897230 */ /* 0x000fe20000004100 */
[----:B------:R0:W-:Y:S01]  /*3710*/  STL [R1+0x18], R172 ;  /* 0x000018ac01007387 */ /* 0x0001e20000100800 */
[----:B------:R-:W-:-:S02]  /*3720*/  FMUL.FTZ R133, R34, R153 ;  /* 0x0000009922857220 */ /* 0x000fc40000410000 */
[----:B------:R-:W-:Y:S01]  /*3730*/  FMUL.FTZ R134, R35, R152 ;  /* 0x0000009823867220 */ /* 0x000fe20000410000 */
[----:B------:R0:W-:Y:S01]  /*3740*/  STL [R1+0x24], R166 ;  /* 0x000024a601007387 */ /* 0x0001e20000100800 */
[----:B------:R-:W-:Y:S02]  /*3750*/  FMUL.FTZ R140, R29, R150 ;  /* 0x000000961d8c7220 */ /* 0x000fe40000410000 */
[----:B------:R-:W-:Y:S01]  /*3760*/  FFMA.FTZ R218, R171, R138, R218 ;  /* 0x0000008aabda7223 */ /* 0x000fe200000100da */
[----:B------:R0:W-:Y:S01]  /*3770*/  STL [R1+0x20], R167 ;  /* 0x000020a701007387 */ /* 0x0001e20000100800 */
[----:B------:R-:W-:Y:S02]  /*3780*/  FMUL.FTZ R142, R30, R155 ;  /* 0x0000009b1e8e7220 */ /* 0x000fe40000410000 */
[----:B------:R-:W-:Y:S01]  /*3790*/  FMUL.FTZ R143, R31, R154 ;  /* 0x0000009a1f8f7220 */ /* 0x000fe20000410000 */
[----:B------:R0:W-:Y:S01]  /*37a0*/  STL [R1+0x2c], R164 ;  /* 0x00002ca401007387 */ /* 0x0001e20000100800 */
[----:B------:R-:W-:Y:S01]  /*37b0*/  @P1 IMAD.WIDE.U32 R138, R2, R139, c[0x0][0x258] ;  /* 0x00009600028a1625 */ /* 0x000fe200078e008b */
[----:B------:R-:W-:Y:S01]  /*37c0*/  F2FP.PACK_AB R133, R134, R133 ;  /* 0x000000858685723e */ /* 0x000fe200000000ff */
[--C-:B------:R-:W-:Y:S01]  /*37d0*/  HADD2.F32 R2, -RZ, R144.reuse.H0_H0 ;  /* 0x20000090ff027230 */ /* 0x100fe20000004100 */
[----:B------:R0:W-:Y:S01]  /*37e0*/  STL [R1+0x28], R165 ;  /* 0x000028a501007387 */ /* 0x0001e20000100800 */
[----:B------:R-:W-:Y:S01]  /*37f0*/  FFMA.FTZ R221, R176, R137, R221 ;  /* 0x00000089b0dd7223 */ /* 0x000fe200000100dd */
[----:B------:R-:W-:Y:S01]  /*3800*/  F2FP.PACK_AB R134, R140, R135 ;  /* 0x000000878c86723e */ /* 0x000fe200000000ff */
[----:B------:R-:W-:Y:S01]  /*3810*/  FFMA.FTZ R217, R168, R141, R217 ;  /* 0x0000008da8d97223 */ /* 0x000fe200000100d9 */
[----:B------:R0:W-:Y:S01]  /*3820*/  STL [R1+0x34], R226 ;  /* 0x000034e201007387 */ /* 0x0001e20000100800 */
[----:B------:R-:W-:Y:S01]  /*3830*/  FFMA.FTZ R220, R169, R136, R220 ;  /* 0x00000088a9dc7223 */ /* 0x000fe200000100dc */
[----:B------:R-:W-:-:S02]  /*3840*/  HADD2.F32 R141, -RZ, R144.H1_H1 ;  /* 0x30000090ff8d7230 */ /* 0x000fc40000004100 */
[----:B------:R0:W-:Y:S01]  /*3850*/  STL [R1+0x30], R225 ;  /* 0x000030e101007387 */ /* 0x0001e20000100800 */
[--C-:B------:R-:W-:Y:S01]  /*3860*/  HADD2.F32 R140, -RZ, R145.reuse.H0_H0 ;  /* 0x20000091ff8c7230 */ /* 0x100fe20000004100 */
[----:B------:R-:W-:Y:S01]  /*3870*/  F2FP.PACK_AB R135, R143, R142 ;  /* 0x0000008e8f87723e */ /* 0x000fe200000000ff */
[----:B------:R-:W-:Y:S01]  /*3880*/  HADD2.F32 R145, -RZ, R145.H1_H1 ;  /* 0x30000091ff917230 */ /* 0x000fe20000004100 */
[----:B------:R0:W-:Y:S01]  /*3890*/  STL [R1+0x3c], R224 ;  /* 0x00003ce001007387 */ /* 0x0001e20000100800 */
[--C-:B------:R-:W-:Y:S01]  /*38a0*/  HADD2.F32 R142, -RZ, R146.reuse.H0_H0 ;  /* 0x20000092ff8e7230 */ /* 0x100fe20000004100 */
[----:B------:R-:W-:Y:S02]  /*38b0*/  FFMA.FTZ R216, R159, R2, R216 ;  /* 0x000000029fd87223 */ /* 0x000fe400000100d8 */
[----:B------:R0:W-:Y:S01]  /*38c0*/  STL [R1+0x38], R223 ;  /* 0x000038df01007387 */ /* 0x0001e20000100800 */
[----:B------:R-:W-:Y:S01]  /*38d0*/  HADD2.F32 R143, -RZ, R146.H1_H1 ;  /* 0x30000092ff8f7230 */ /* 0x000fe20000004100 */
[----:B------:R-:W-:Y:S01]  /*38e0*/  FFMA.FTZ R215, R148, R141, R215 ;  /* 0x0000008d94d77223 */ /* 0x000fe200000100d7 */
[--C-:B------:R-:W-:Y:S01]  /*38f0*/  HADD2.F32 R144, -RZ, R147.reuse.H0_H0 ;  /* 0x20000093ff907230 */ /* 0x100fe20000004100 */
[----:B------:R0:W-:Y:S01]  /*3900*/  STL [R1+0x44], R222 ;  /* 0x000044de01007387 */ /* 0x0001e20000100800 */
[----:B------:R-:W-:Y:S01]  /*3910*/  HADD2.F32 R147, -RZ, R147.H1_H1 ;  /* 0x30000093ff937230 */ /* 0x000fe20000004100 */
[----:B------:R-:W-:-:S02]  /*3920*/  FFMA.FTZ R214, R153, R140, R214 ;  /* 0x0000008c99d67223 */ /* 0x000fc400000100d6 */
[----:B------:R0:W-:Y:S01]  /*3930*/  STL [R1+0x40], R221 ;  /* 0x000040dd01007387 */ /* 0x0001e20000100800 */
[----:B------:R-:W-:Y:S01]  /*3940*/  LEA R136, P0, R189, c[0x0][0x248], 0x4 ;  /* 0x00009200bd887a11 */ /* 0x000fe200078020ff */
[----:B------:R-:W-:Y:S02]  /*3950*/  FFMA.FTZ R213, R152, R145, R213 ;  /* 0x0000009198d57223 */ /* 0x000fe400000100d5 */
[----:B------:R0:W-:Y:S01]  /*3960*/  STL [R1+0x4c], R220 ;  /* 0x00004cdc01007387 */ /* 0x0001e20000100800 */
[----:B------:R-:W-:-:S03]  /*3970*/  FFMA.FTZ R197, R149, R142, R197 ;  /* 0x0000008e95c57223 */ /* 0x000fc600000100c5 */
[----:B------:R0:W-:Y:S01]  /*3980*/  STL [R1+0x48], R219 ;  /* 0x000048db01007387 */ /* 0x0001e20000100800 */
[----:B------:R-:W-:-:S03]  /*3990*/  FFMA.FTZ R196, R150, R143, R196 ;  /* 0x0000008f96c47223 */ /* 0x000fc600000100c4 */
[----:B------:R0:W-:Y:S01]  /*39a0*/  STL [R1+0x54], R218 ;  /* 0x000054da01007387 */ /* 0x0001e20000100800 */
[----:B------:R-:W-:-:S03]  /*39b0*/  FFMA.FTZ R174, R154, R147, R174 ;  /* 0x000000939aae7223 */ /* 0x000fc600000100ae */
[----:B------:R0:W-:Y:S01]  /*39c0*/  STL [R1+0x50], R217 ;  /* 0x000050d901007387 */ /* 0x0001e20000100800 */
[----:B------:R-:W-:Y:S01]  /*39d0*/  LEA.HI.X R137, R189, c[0x0][0x24c], RZ, 0x4, P0 ;  /* 0x00009300bd897a11 */ /* 0x000fe200000f24ff */
[----:B------:R-:W-:Y:S02]  /*39e0*/  FFMA.FTZ R179, R155, R144, R179 ;  /* 0x000000909bb37223 */ /* 0x000fe400000100b3 */
[----:B------:R0:W-:Y:S04]  /*39f0*/  STL [R1+0x5c], R216 ;  /* 0x00005cd801007387 */ /* 0x0001e80000100800 */
[----:B------:R0:W-:Y:S04]  /*3a00*/  STL [R1+0x58], R215 ;  /* 0x000058d701007387 */ /* 0x0001e80000100800 */
[----:B------:R0:W-:Y:S04]  /*3a10*/  STL [R1+0x64], R214 ;  /* 0x000064d601007387 */ /* 0x0001e80000100800 */
[----:B------:R0:W-:Y:S04]  /*3a20*/  STL [R1+0x60], R213 ;  /* 0x000060d501007387 */ /* 0x0001e80000100800 */
[----:B------:R0:W-:Y:S04]  /*3a30*/  STL [R1+0x6c], R197 ;  /* 0x00006cc501007387 */ /* 0x0001e80000100800 */
[----:B------:R0:W-:Y:S04]  /*3a40*/  STL [R1+0x68], R196 ;  /* 0x000068c401007387 */ /* 0x0001e80000100800 */
[----:B------:R0:W-:Y:S04]  /*3a50*/  @P1 STG.E.128 [R138.64], R124 ;  /* 0x0000007c8a001986 */ /* 0x0001e8000c101d04 */
[----:B------:R0:W-:Y:S04]  /*3a60*/  @P1 STG.E.128 [R138.64+0x10], R128 ;  /* 0x000010808a001986 */ /* 0x0001e8000c101d04 */
[----:B------:R0:W-:Y:S04]  /*3a70*/  STL [R1+0x70], R174 ;  /* 0x000070ae01007387 */ /* 0x0001e80000100800 */
[----:B------:R0:W-:Y:S04]  /*3a80*/  STG.E.128 [R136.64], R132 ;  /* 0x0000008488007986 */ /* 0x0001e8000c101d04 */
[----:B------:R0:W-:Y:S01]  /*3a90*/  STL [R1+0x74], R179 ;  /* 0x000074b301007387 */ /* 0x0001e20000100800 */
[----:B------:R-:W-:-:S13]  /*3aa0*/  ISETP.GE.AND P0, PT, R0, c[0x0][0x164], PT ;  /* 0x0000590000007a0c */ /* 0x000fda0003f06270 */
[----:B0-----:R-:W-:Y:S01]  /*3ab0*/  @P0 CALL.REL.NOINC `(.L_x_8629) ;  /* 0x0000001000000944 */ /* 0x001fe20003c00000 */
[----:B------:R-:W-:Y:S05]  /*3ac0*/  BRA `(.L_x_8630) ;  /* 0xffffce5000007947 */ /* 0x000fea000383ffff */
.L_x_8629:
        /* <DEDUP_REMOVED lines=95> */
.L_x_8626:
        /* <DEDUP_REMOVED lines=35> */
.L_x_8627:
[----:B------:R-:W-:Y:S01]  /*42f0*/  HFMA2.MMA R135, -RZ, RZ, 0, 9.5367431640625e-07 ;  /* 0x00000010ff877435 */ /* 0x000fe200000001ff */
[----:B------:R-:W-:-:S02]  /*4300*/  MOV R133, R136 ;  /* 0x0000008800857202 */ /* 0x000fc40000000f00 */
[----:B------:R-:W-:Y:S02]  /*4310*/  MOV R172, 0x1f ;  /* 0x0000001f00ac7802 */ /* 0x000fe40000000f00 */
[----:B------:R-:W-:Y:S02]  /*4320*/  MOV R138, 0xffffffff ;  /* 0xffffffff008a7802 */ /* 0x000fe40000000f00 */
[----:B------:R-:W-:Y:S02]  /*4330*/  MOV R132, 0x4350 ;  /* 0x0000435000847802 */ /* 0x000fe40000000f00 */
[----:B-----5:R-:W-:Y:S05]  /*4340*/  CALL.REL.NOINC `($__internal_145_$__cuda_sm70_shflsync_down_p) ;  /* 0x0000046000007944 */ /* 0x020fea0003c00000 */
[----:B-1----:R-:W-:Y:S01]  /*4350*/  MOV R137, R135 ;  /* 0x0000008700897202 */ /* 0x002fe20000000f00 */
[----:B------:R-:W-:Y:S05]  /*4360*/  BRA `(.L_x_8631) ;  /* 0xffffd9b000007947 */ /* 0x000fea000383ffff */
.L_x_8628:
[----:B------:R-:W-:Y:S01]  /*4370*/  HFMA2.MMA R135, -RZ, RZ, 0, 9.5367431640625e-07 ;  /* 0x00000010ff877435 */ /* 0x000fe200000001ff */
[----:B------:R-:W-:Y:S02]  /*4380*/  MOV R133, R134 ;  /* 0x0000008600857202 */ /* 0x000fe40000000f00 */
[----:B------:R-:W-:Y:S02]  /*4390*/  MOV R172, 0x1f ;  /* 0x0000001f00ac7802 */ /* 0x000fe40000000f00 */
[----:B------:R-:W-:-:S02]  /*43a0*/  MOV R138, 0xffffffff ;  /* 0xffffffff008a7802 */ /* 0x000fc40000000f00 */
[----:B------:R-:W-:Y:S02]  /*43b0*/  MOV R132, 0x43d0 ;  /* 0x000043d000847802 */ /* 0x000fe40000000f00 */
[----:B01---5:R-:W-:Y:S05]  /*43c0*/  CALL.REL.NOINC `($__internal_145_$__cuda_sm70_shflsync_down_p) ;  /* 0x000003e000007944 */ /* 0x023fea0003c00000 */
[----:B------:R-:W-:Y:S01]  /*43d0*/  FADD.FTZ R136, R136, R137 ;  /* 0x0000008988887221 */ /* 0x000fe20000010000 */
[----:B------:R-:W-:Y:S01]  /*43e0*/  MOV R172, 0x1f ;  /* 0x0000001f00ac7802 */ /* 0x000fe20000000f00 */
[----:B-1----:R-:W-:Y:S01]  /*43f0*/  FADD.FTZ R134, R134, R135 ;  /* 0x0000008786867221 */ /* 0x002fe20000010000 */
[----:B------:R-:W-:Y:S01]  /*4400*/  HFMA2.MMA R135, -RZ, RZ, 0, 4.76837158203125e-07 ;  /* 0x00000008ff877435 */ /* 0x000fe200000001ff */
[----:B------:R-:W-:Y:S02]  /*4410*/  MOV R138, 0xffffffff ;  /* 0xffffffff008a7802 */ /* 0x000fe40000000f00 */
[----:B------:R-:W-:Y:S02]  /*4420*/  MOV R133, R136 ;  /* 0x0000008800857202 */ /* 0x000fe40000000f00 */
[----:B------:R-:W-:Y:S02]  /*4430*/  MOV R132, 0x4450 ;  /* 0x0000445000847802 */ /* 0x000fe40000000f00 */
[----:B------:R-:W-:Y:S05]  /*4440*/  CALL.REL.NOINC `($__internal_145_$__cuda_sm70_shflsync_down_p) ;  /* 0x0000036000007944 */ /* 0x000fea0003c00000 */
[----:B-1----:R-:W-:Y:S01]  /*4450*/  MOV R137, R135 ;  /* 0x0000008700897202 */ /* 0x002fe20000000f00 */
[----:B------:R-:W-:Y:S01]  /*4460*/  HFMA2.MMA R135, -RZ, RZ, 0, 4.76837158203125e-07 ;  /* 0x00000008ff877435 */ /* 0x000fe200000001ff */
[----:B------:R-:W-:-:S02]  /*4470*/  MOV R133, R134 ;  /* 0x0000008600857202 */ /* 0x000fc40000000f00 */
[----:B------:R-:W-:Y:S02]  /*4480*/  MOV R172, 0x1f ;  /* 0x0000001f00ac7802 */ /* 0x000fe40000000f00 */
[----:B------:R-:W-:Y:S02]  /*4490*/  MOV R138, 0xffffffff ;  /* 0xffffffff008a7802 */ /* 0x000fe40000000f00 */
[----:B------:R-:W-:Y:S02]  /*44a0*/  MOV R132, 0x44c0 ;  /* 0x000044c000847802 */ /* 0x000fe40000000f00 */
[----:B------:R-:W-:Y:S05]  /*44b0*/  CALL.REL.NOINC `($__internal_145_$__cuda_sm70_shflsync_down_p) ;  /* 0x000002f000007944 */ /* 0x000fea0003c00000 */
[----:B------:R-:W-:Y:S01]  /*44c0*/  FADD.FTZ R136, R137, R136 ;  /* 0x0000008889887221 */ /* 0x000fe20000010000 */
[----:B------:R-:W-:Y:S01]  /*44d0*/  MOV R172, 0x1f ;  /* 0x0000001f00ac7802 */ /* 0x000fe20000000f00 */
[----:B-1----:R-:W-:Y:S01]  /*44e0*/  FADD.FTZ R134, R134, R135 ;  /* 0x0000008786867221 */ /* 0x002fe20000010000 */
[----:B------:R-:W-:Y:S01]  /*44f0*/  HFMA2.MMA R135, -RZ, RZ, 0, 2.384185791015625e-07 ;  /* 0x00000004ff877435 */ /* 0x000fe200000001ff */
[----:B------:R-:W-:Y:S02]  /*4500*/  MOV R138, 0xffffffff ;  /* 0xffffffff008a7802 */ /* 0x000fe40000000f00 */
[----:B------:R-:W-:-:S02]  /*4510*/  MOV R133, R136 ;  /* 0x0000008800857202 */ /* 0x000fc40000000f00 */
[----:B------:R-:W-:Y:S02]  /*4520*/  MOV R132, 0x4540 ;  /* 0x0000454000847802 */ /* 0x000fe40000000f00 */
[----:B------:R-:W-:Y:S05]  /*4530*/  CALL.REL.NOINC `($__internal_145_$__cuda_sm70_shflsync_down_p) ;  /* 0x0000027000007944 */ /* 0x000fea0003c00000 */
[----:B-1----:R-:W-:Y:S01]  /*4540*/  MOV R137, R135 ;  /* 0x0000008700897202 */ /* 0x002fe20000000f00 */
[----:B------:R-:W-:Y:S01]  /*4550*/  HFMA2.MMA R135, -RZ, RZ, 0, 2.384185791015625e-07 ;  /* 0x00000004ff877435 */ /* 0x000fe200000001ff */
[----:B------:R-:W-:Y:S02]  /*4560*/  MOV R133, R134 ;  /* 0x0000008600857202 */ /* 0x000fe40000000f00 */
[----:B------:R-:W-:Y:S02]  /*4570*/  MOV R172, 0x1f ;  /* 0x0000001f00ac7802 */ /* 0x000fe40000000f00 */
[----:B------:R-:W-:Y:S02]  /*4580*/  MOV R138, 0xffffffff ;  /* 0xffffffff008a7802 */ /* 0x000fe40000000f00 */
[----:B------:R-:W-:Y:S02]  /*4590*/  MOV R132, 0x45b0 ;  /* 0x000045b000847802 */ /* 0x000fe40000000f00 */
[----:B------:R-:W-:Y:S05]  /*45a0*/  CALL.REL.NOINC `($__internal_145_$__cuda_sm70_shflsync_down_p) ;  /* 0x0000020000007944 */ /* 0x000fea0003c00000 */
[----:B------:R-:W-:Y:S01]  /*45b0*/  FADD.FTZ R136, R137, R136 ;  /* 0x0000008889887221 */ /* 0x000fe20000010000 */
[----:B------:R-:W-:Y:S01]  /*45c0*/  MOV R172, 0x1f ;  /* 0x0000001f00ac7802 */ /* 0x000fe20000000f00 */
[----:B-1----:R-:W-:Y:S01]  /*45d0*/  FADD.FTZ R134, R134, R135 ;  /* 0x0000008786867221 */ /* 0x002fe20000010000 */
[----:B------:R-:W-:Y:S01]  /*45e0*/  HFMA2.MMA R135, -RZ, RZ, 0, 1.1920928955078125e-07 ;  /* 0x00000002ff877435 */ /* 0x000fe200000001ff */
[----:B------:R-:W-:-:S02]  /*45f0*/  MOV R138, 0xffffffff ;  /* 0xffffffff008a7802 */ /* 0x000fc40000000f00 */
[----:B------:R-:W-:Y:S02]  /*4600*/  MOV R133, R136 ;  /* 0x0000008800857202 */ /* 0x000fe40000000f00 */
[----:B------:R-:W-:Y:S02]  /*4610*/  MOV R132, 0x4630 ;  /* 0x0000463000847802 */ /* 0x000fe40000000f00 */
[----:B------:R-:W-:Y:S05]  /*4620*/  CALL.REL.NOINC `($__internal_145_$__cuda_sm70_shflsync_down_p) ;  /* 0x0000018000007944 */ /* 0x000fea0003c00000 */
[----:B-1----:R-:W-:Y:S01]  /*4630*/  MOV R137, R135 ;  /* 0x0000008700897202 */ /* 0x002fe20000000f00 */
[----:B------:R-:W-:Y:S01]  /*4640*/  HFMA2.MMA R135, -RZ, RZ, 0, 1.1920928955078125e-07 ;  /* 0x00000002ff877435 */ /* 0x000fe200000001ff */
[----:B------:R-:W-:Y:S02]  /*4650*/  MOV R133, R134 ;  /* 0x0000008600857202 */ /* 0x000fe40000000f00 */
[----:B------:R-:W-:Y:S02]  /*4660*/  MOV R172, 0x1f ;  /* 0x0000001f00ac7802 */ /* 0x000fe40000000f00 */
[----:B------:R-:W-:Y:S02]  /*4670*/  MOV R138, 0xffffffff ;  /* 0xffffffff008a7802 */ /* 0x000fe40000000f00 */
[----:B------:R-:W-:-:S02]  /*4680*/  MOV R132, 0x46a0 ;  /* 0x000046a000847802 */ /* 0x000fc40000000f00 */
[----:B------:R-:W-:Y:S05]  /*4690*/  CALL.REL.NOINC `($__internal_145_$__cuda_sm70_shflsync_down_p) ;  /* 0x0000011000007944 */ /* 0x000fea0003c00000 */
[----:B------:R-:W-:Y:S01]  /*46a0*/  FADD.FTZ R136, R137, R136 ;  /* 0x0000008889887221 */ /* 0x000fe20000010000 */
[----:B------:R-:W-:Y:S01]  /*46b0*/  MOV R172, 0x1f ;  /* 0x0000001f00ac7802 */ /* 0x000fe20000000f00 */
[----:B-1----:R-:W-:Y:S01]  /*46c0*/  FADD.FTZ R134, R134, R135 ;  /* 0x0000008786867221 */ /* 0x002fe20000010000 */
[----:B------:R-:W-:Y:S01]  /*46d0*/  HFMA2.MMA R135, -RZ, RZ, 0, 5.9604644775390625e-08 ;  /* 0x00000001ff877435 */ /* 0x000fe200000001ff */
[----:B------:R-:W-:-:S02]  /*46e0*/  MOV R138, 0xffffffff ;  /* 0xffffffff008a7802 */ /* 0x000fc40000000f00 */
[----:B------:R-:W-:Y:S02]  /*46f0*/  MOV R133, R136 ;  /* 0x0000008800857202 */ /* 0x000fe40000000f00 */
[----:B------:R-:W-:Y:S02]  /*4700*/  MOV R132, 0x4720 ;  /* 0x0000472000847802 */ /* 0x000fe40000000f00 */
[----:B------:R-:W-:Y:S05]  /*4710*/  CALL.REL.NOINC `($__internal_145_$__cuda_sm70_shflsync_down_p) ;  /* 0x0000009000007944 */ /* 0x000fea0003c00000 */
[----:B-1----:R-:W-:Y:S01]  /*4720*/  MOV R137, R135 ;  /* 0x0000008700897202 */ /* 0x002fe20000000f00 */
[----:B------:R-:W-:Y:S01]  /*4730*/  HFMA2.MMA R135, -RZ, RZ, 0, 5.9604644775390625e-08 ;  /* 0x00000001ff877435 */ /* 0x000fe200000001ff */
[----:B------:R-:W-:Y:S02]  /*4740*/  MOV R133, R134 ;  /* 0x0000008600857202 */ /* 0x000fe40000000f00 */
[----:B------:R-:W-:Y:S02]  /*4750*/  MOV R172, 0x1f ;  /* 0x0000001f00ac7802 */ /* 0x000fe40000000f00 */
[----:B------:R-:W-:Y:S02]  /*4760*/  MOV R138, 0xffffffff ;  /* 0xffffffff008a7802 */ /* 0x000fe40000000f00 */
[----:B------:R-:W-:-:S02]  /*4770*/  MOV R132, 0x4790 ;  /* 0x0000479000847802 */ /* 0x000fc40000000f00 */
[----:B------:R-:W-:Y:S05]  /*4780*/  CALL.REL.NOINC `($__internal_145_$__cuda_sm70_shflsync_down_p) ;  /* 0x0000002000007944 */ /* 0x000fea0003c00000 */
[----:B-1----:R-:W-:Y:S01]  /*4790*/  MOV R133, R135 ;  /* 0x0000008700857202 */ /* 0x002fe20000000f00 */
[----:B------:R-:W-:Y:S05]  /*47a0*/  BRA `(.L_x_8632) ;  /* 0xffffd69000007947 */ /* 0x000fea000383ffff */
        .weak           $__internal_145_$__cuda_sm70_shflsync_down_p
        .type           $__internal_145_$__cuda_sm70_shflsync_down_p,@function
        .size           $__internal_145_$__cuda_sm70_shflsync_down_p,(.L_x_11879 - $__internal_145_$__cuda_sm70_shflsync_down_p)
$__internal_145_$__cuda_sm70_shflsync_down_p:
[----:B------:R-:W-:Y:S04]  /*47b0*/  WARPSYNC R138 ;  /* 0x0000008a00007348 */ /* 0x000fe80003800000 */
[----:B------:R0:W1:Y:S02]  /*47c0*/  SHFL.DOWN PT, R135, R133, R135, R172 ;  /* 0x0800008785877389 */ /* 0x00006400000e00ac */
[----:B0-----:R-:W-:-:S06]  /*47d0*/  HFMA2.MMA R133, -RZ, RZ, 0, 0 ;  /* 0x00000000ff857435 */ /* 0x001fcc00000001ff */
[----:B------:R-:W-:Y:S05]  /*47e0*/  RET.REL.NODEC R132 `(_ZN10layer_norm13ln_bwd_kernelINS_13Kernel_traitsIf6__halffS2_fjLj8192ELj1ELj1ELj8ELj16ENS_18Kernel_traits_baseILj8192EfS2_fS2_fjLj256EEEEELb0ELb1ELb0ELb1EEEvNS_9BwdParamsE) ;  /* 0xffffb81084007950 */ /* 0x000fea0003c3ffff */
.L_x_8633:
        /* <DEDUP_REMOVED lines=9> */
.L_x_11879:


//--------------------- .text._ZN10layer_norm13ln_bwd_kernelINS_13Kernel_traitsIf6__halffS2_fjLj8192ELj1ELj1ELj8ELj16ENS_18Kernel_traits_baseILj8192EfS2_fS2_fjLj256EEEEELb0ELb1ELb1ELb0EEEvNS_9BwdParamsE --------------------------
	.section	.text._ZN10layer_norm13ln_bwd_kernelINS_13Kernel_traitsIf6__halffS2_fjLj8192ELj1ELj1ELj8ELj16ENS_18Kernel_traits_baseILj8192EfS2_fS2_fjLj256EEEEELb0ELb1ELb1ELb0EEEvNS_9BwdParamsE,"ax",@progbits
	.sectioninfo	@"SHI_REGISTERS=255"
	.align	128
        .global         _ZN10layer_norm13ln_bwd_kernelINS_13Kernel_traitsIf6__halffS2_fjLj8192ELj1ELj1ELj8ELj16ENS_18Kernel_traits_baseILj8192EfS2_fS2_fjLj256EEEEELb0ELb1ELb1ELb0EEEvNS_9BwdParamsE
        .type           _ZN10layer_norm13ln_bwd_kernelINS_13Kernel_traitsIf6__halffS2_fjLj8192ELj1ELj1ELj8ELj16ENS_18Kernel_traits_baseILj8192EfS2_fS2_fjLj256EEEEELb0ELb1ELb1ELb0EEEvNS_9BwdParamsE,@function
        .size           _ZN10layer_norm13ln_bwd_kernelINS_13Kernel_traitsIf6__halffS2_fjLj8192ELj1ELj1ELj8ELj16ENS_18Kernel_traits_baseILj8192EfS2_fS2_fjLj256EEEEELb0ELb1ELb1ELb0EEEvNS_9BwdParamsE,(.L_x_11880 - _ZN10layer_norm13ln_bwd_kernelINS_13Kernel_traitsIf6__halffS2_fjLj8192ELj1ELj1ELj8ELj16ENS_18Kernel_traits_baseILj8192EfS2_fS2_fjLj256EEEEELb0ELb1ELb1ELb0EEEvNS_9BwdParamsE)
        .other          _ZN10layer_norm13ln_bwd_kernelINS_13Kernel_traitsIf6__halffS2_fjLj8192ELj1ELj1ELj8ELj16ENS_18Kernel_traits_baseILj8192EfS2_fS2_fjLj256EEEEELb0ELb1ELb1ELb0EEEvNS_9BwdParamsE,@"STO_CUDA_ENTRY STV_DEFAULT"
_ZN10layer_norm13ln_bwd_kernelINS_13Kernel_traitsIf6__halffS2_fjLj8192ELj1ELj1ELj8ELj16ENS_18Kernel_traits_baseILj8192EfS2_fS2_fjLj256EEEEELb0ELb1ELb1ELb0EEEvNS_9BwdParamsE:
.text._ZN10layer_norm13ln_bwd_kernelINS_13Kernel_traitsIf6__halffS2_fjLj8192ELj1ELj1ELj8ELj16ENS_18Kernel_traits_baseILj8192EfS2_fS2_fjLj256EEEEELb0ELb1ELb1ELb0EEEvNS_9BwdParamsE:
        /* <DEDUP_REMOVED lines=33> */
[----:B------:R-:W-:Y:S01]  /*0210*/  @P2 MOV R13, 0x20 ;  /* 0x00000020000d2802 */ /* 0x000fe20000000f00 */
        /* <DEDUP_REMOVED lines=96> */
[----:B------:R-:W-:-:S06]  /*0820*/  MOV R57, RZ ;  /* 0x000000ff00397202 */ /* 0x000fcc0000000f00 */
[----:B------:R0:W-:Y:S04]  /*0830*/  STL.S16 [R1+0x30], R0 ;  /* 0x0000300001007387 */ /* 0x0001e80000100600 */
.L_x_8735:
        /* <DEDUP_REMOVED lines=27> */
.L_x_8639:
[----:B------:R-:W-:Y:S02]  /*09f0*/  IADD3 R192, R15, 0x100, RZ ;  /* 0x000001000fc07810 */ /* 0x000fe40007ffe0ff */
.L_x_8638:
[----:B------:R-:W-:Y:S05]  /*0a00*/  BSYNC B1 ;  /* 0x0000000000017941 */ /* 0x000fea0003800000 */
.L_x_8637:
        /* <DEDUP_REMOVED lines=8> */
.L_x_8642:
[----:B------:R-:W-:Y:S02]  /*0a90*/  IADD3 R192, R192, 0x100, RZ ;  /* 0x00000100c0c07810 */ /* 0x000fe40007ffe0ff */
.L_x_8641:
[----:B------:R-:W-:Y:S05]  /*0aa0*/  BSYNC B1 ;  /* 0x0000000000017941 */ /* 0x000fea0003800000 */
.L_x_8640:
        /* <DEDUP_REMOVED lines=8> */
.L_x_8645:
[----:B------:R-:W-:Y:S02]  /*0b30*/  IADD3 R192, R192, 0x100, RZ ;  /* 0x00000100c0c07810 */ /* 0x000fe40007ffe0ff */
.L_x_8644:
[----:B------:R-:W-:Y:S05]  /*0b40*/  BSYNC B1 ;  /* 0x0000000000017941 */ /* 0x000fea0003800000 */
.L_x_8643:
        /* <DEDUP_REMOVED lines=9> */
.L_x_8636:
        /* <DEDUP_REMOVED lines=11> */
[----:B------:R-:W-:Y:S02]  /*0c90*/  MOV R223, R15 ;  /* 0x0000000f00df7202 */ /* 0x000fe40000000f00 */
        /* <DEDUP_REMOVED lines=18> */
[--C-:B---3--:R-:W-:Y:S02]  /*0dc0*/  HADD2.F32 R194, -RZ, R196.reuse.H0_H0 ;  /* 0x200000c4ffc27230 */ /* 0x108fe40000004100 */
[----:B------:R-:W-:Y:S02]  /*0dd0*/  HADD2.F32 R193, -RZ, R196.H1_H1 ;  /* 0x300000c4ffc17230 */ /* 0x000fe40000004100 */
[--C-:B------:R-:W-:Y:S01]  /*0de0*/  HADD2.F32 R192, -RZ, R197.reuse.H1_H1 ;  /* 0x300000c5ffc07230 */ /* 0x100fe20000004100 */
[C---:B----4-:R-:W-:Y:S01]  /*0df0*/  FADD.FTZ R196, -R215.reuse, R200 ;  /* 0x000000c8d7c47221 */ /* 0x050fe20000010100 */
[----:B------:R-:W-:Y:S01]  /*0e00*/  HADD2.F32 R195, -RZ, R197.H0_H0 ;  /* 0x200000c5ffc37230 */ /* 0x000fe20000004100 */
[C---:B------:R-:W-:Y:S01]  /*0e10*/  FADD.FTZ R197, -R215.reuse, R201 ;  /* 0x000000c9d7c57221 */ /* 0x040fe20000010100 */
[--C-:B------:R-:W-:Y:S01]  /*0e20*/  HADD2.F32 R224, -RZ, R198.reuse.H0_H0 ;  /* 0x200000c6ffe07230 */ /* 0x100fe20000004100 */
[----:B------:R-:W-:Y:S01]  /*0e30*/  FMUL.FTZ R218, R0, R218 ;  /* 0x000000da00da7220 */ /* 0x000fe20000410000 */
[----:B------:R-:W-:Y:S01]  /*0e40*/  HADD2.F32 R223, -RZ, R198.H1_H1 ;  /* 0x300000c6ffdf7230 */ /* 0x000fe20000004100 */
[C---:B------:R-:W-:Y:S01]  /*0e50*/  FADD.FTZ R198, -R215.reuse, R202 ;  /* 0x000000cad7c67221 */ /* 0x040fe20000010100 */
[--C-:B------:R-:W-:Y:S01]  /*0e60*/  HADD2.F32 R250, -RZ, R199.reuse.H0_H0 ;  /* 0x200000c7fffa7230 */ /* 0x100fe20000004100 */
[----:B------:R-:W2:Y:S01]  /*0e70*/  LDL R202, [R1+0x7c] ;  /* 0x00007c0001ca7983 */ /* 0x000ea20000100800 */
[----:B------:R-:W-:Y:S01]  /*0e80*/  HADD2.F32 R225, -RZ, R199.H1_H1 ;  /* 0x300000c7ffe17230 */ /* 0x000fe20000004100 */
        /* <DEDUP_REMOVED lines=68> */
.L_x_8648:
[----:B0-----:R-:W-:Y:S05]  /*12d0*/  BSYNC B1 ;  /* 0x0000000000017941 */ /* 0x001fea0003800000 */
.L_x_8647:
        /* <DEDUP_REMOVED lines=23> */
[----:B--2---:R-:W-:-:S02]  /*1450*/  HADD2.F32 R240, -RZ, R198.H0_H0 ;  /* 0x200000c6fff07230 */ /* 0x004fc40000004100 */
[----:B------:R-:W2:Y:S01]  /*1460*/  LDL R214, [R1+0x3c] ;  /* 0x00003c0001d67983 */ /* 0x000ea20000100800 */
[----:B------:R-:W-:Y:S01]  /*1470*/  HADD2.F32 R221, -RZ, R198.H1_H1 ;  /* 0x300000c6ffdd7230 */ /* 0x000fe20000004100 */
[C---:B---3--:R-:W-:Y:S02]  /*1480*/  FADD.FTZ R198, -R215.reuse, R202 ;  /* 0x000000cad7c67221 */ /* 0x048fe40000010100 */
[----:B------:R-:W3:Y:S01]  /*1490*/  LDL R202, [R1+0x40] ;  /* 0x0000400001ca7983 */ /* 0x000ee20000100800 */
[--C-:B0-----:R-:W-:Y:S02]  /*14a0*/  HADD2.F32 R217, -RZ, R196.reuse.H0_H0 ;  /* 0x200000c4ffd97230 */ /* 0x101fe40000004100 */
[----:B------:R-:W-:Y:S01]  /*14b0*/  HADD2.F32 R192, -RZ, R196.H1_H1 ;  /* 0x300000c4ffc07230 */ /* 0x000fe20000004100 */
[C---:B------:R-:W-:Y:S02]  /*14c0*/  FADD.FTZ R196, -R215.reuse, R200 ;  /* 0x000000c8d7c47221 */ /* 0x040fe40000010100 */
[----:B------:R-:W3:Y:S01]  /*14d0*/  LDL R200, [R1+0x44] ;  /* 0x0000440001c87983 */ /* 0x000ee20000100800 */
[----:B------:R-:W-:-:S02]  /*14e0*/  FADD.FTZ R193, -R215, R193 ;  /* 0x000000c1d7c17221 */ /* 0x000fc40000010100 */
[----:B------:R-:W-:Y:S02]  /*14f0*/  FMUL.FTZ R248, R248, R217 ;  /* 0x000000d9f8f87220 */ /* 0x000fe40000410000 */
[----:B------:R-:W-:Y:S01]  /*1500*/  FMUL.FTZ R247, R0, R193 ;  /* 0x000000c100f77220 */ /* 0x000fe20000410000 */
[----:B------:R-:W-:Y:S01]  /*1510*/  HADD2.F32 R219, -RZ, R197.H0_H0 ;  /* 0x200000c5ffdb7230 */ /* 0x000fe20000004100 */
[----:B------:R-:W-:Y:S02]  /*1520*/  FADD.FTZ R65, R65, R192 ;  /* 0x000000c041417221 */ /* 0x000fe40000010000 */
[-C--:B------:R-:W-:Y:S02]  /*1530*/  FFMA.FTZ R177, R247, R192.reuse, R177 ;  /* 0x000000c0f7b17223 */ /* 0x080fe400000100b1 */
[----:B------:R-:W-:Y:S02]  /*1540*/  FMUL.FTZ R246, R246, R192 ;  /* 0x000000c0f6f67220 */ /* 0x000fe40000410000 */
[----:B------:R-:W-:-:S02]  /*1550*/  FADD.FTZ R193, R225, R248 ;  /* 0x000000f8e1c17221 */ /* 0x000fc40000010000 */
[----:B------:R-:W-:Y:S01]  /*1560*/  FFMA.FTZ R192, R249, R248, R224 ;  /* 0x000000f8f9c07223 */ /* 0x000fe200000100e0 */
[----:B------:R-:W-:Y:S01]  /*1570*/  HADD2.F32 R218, -RZ, R197.H1_H1 ;  /* 0x300000c5ffda7230 */ /* 0x000fe20000004100 */
[----:B------:R-:W-:Y:S01]  /*1580*/  FADD.FTZ R195, -R215, R195 ;  /* 0x000000c3d7c37221 */ /* 0x000fe20000010100 */
[----:B------:R-:W-:Y:S01]  /*1590*/  HADD2.F32 R239, -RZ, R199.H1_H1 ;  /* 0x300000c7ffef7230 */ /* 0x000fe20000004100 */
        /* <DEDUP_REMOVED lines=9> */
[----:B------:R-:W-:Y:S01]  /*1630*/  HADD2.F32 R220, -RZ, R199.H0_H0 ;  /* 0x200000c7ffdc7230 */ /* 0x000fe20000004100 */
[----:B------:R-:W-:Y:S01]  /*1640*/  MOV R201, R239 ;  /* 0x000000ef00c97202 */ /* 0x000fe20000000f00 */
[----:B------:R-:W-:-:S02]  /*1650*/  FMUL.FTZ R239, R0, R197 ;  /* 0x000000c500ef7220 */ /* 0x000fc40000410000 */
        /* <DEDUP_REMOVED lines=34> */
.L_x_8650:
[----:B------:R-:W-:Y:S05]  /*1880*/  BSYNC B1 ;  /* 0x0000000000017941 */ /* 0x000fea0003800000 */
.L_x_8649:
        /* <DEDUP_REMOVED lines=15> */
[----:B------:R-:W-:Y:S01]  /*1980*/  IADD3 R223, R223, 0x100, RZ ;  /* 0x00000100dfdf7810 */ /* 0x000fe20007ffe0ff */
[--C-:B--2---:R-:W-:Y:S01]  /*1990*/  HADD2.F32 R218, -RZ, R196.reuse.H0_H0 ;  /* 0x200000c4ffda7230 */ /* 0x104fe20000004100 */
[C---:B---3--:R-:W-:Y:S02]  /*19a0*/  FADD.FTZ R193, -R215.reuse, R193 ;  /* 0x000000c1d7c17221 */ /* 0x048fe40000010100 */
[----:B0-----:R-:W-:Y:S01]  /*19b0*/  FADD.FTZ R206, -R215, R192 ;  /* 0x000000c0d7ce7221 */ /* 0x001fe20000010100 */
[----:B------:R-:W-:Y:S01]  /*19c0*/  HADD2.F32 R192, -RZ, R196.H1_H1 ;  /* 0x300000c4ffc07230 */ /* 0x000fe20000004100 */
[----:B-----5:R-:W-:-:S02]  /*19d0*/  FMUL.FTZ R207, R0, R193 ;  /* 0x000000c100cf7220 */ /* 0x020fc40000410000 */
[----:B------:R-:W-:Y:S02]  /*19e0*/  FMUL.FTZ R206, R0, R206 ;  /* 0x000000ce00ce7220 */ /* 0x000fe40000410000 */
[----:B------:R-:W-:Y:S01]  /*19f0*/  FMUL.FTZ R237, R24, R218 ;  /* 0x000000da18ed7220 */ /* 0x000fe20000410000 */
[----:B------:R-:W-:Y:S01]  /*1a00*/  HADD2.F32 R208, -RZ, R199.H1_H1 ;  /* 0x300000c7ffd07230 */ /* 0x000fe20000004100 */
[-C--:B------:R-:W-:Y:S01]  /*1a10*/  FFMA.FTZ R69, R207, R192.reuse, R69 ;  /* 0x000000c0cf457223 */ /* 0x080fe20000010045 */
[----:B------:R-:W-:Y:S01]  /*1a20*/  HADD2.F32 R228, -RZ, R197.H0_H0 ;  /* 0x200000c5ffe47230 */ /* 0x000fe20000004100 */
[----:B------:R-:W-:Y:S02]  /*1a30*/  FADD.FTZ R101, R101, R192 ;  /* 0x000000c065657221 */ /* 0x000fe40000010000 */
[----:B------:R-:W-:Y:S02]  /*1a40*/  FMUL.FTZ R234, R25, R192 ;  /* 0x000000c019ea7220 */ /* 0x000fe40000410000 */
[----:B------:R-:W-:-:S02]  /*1a50*/  FADD.FTZ R194, -R215, R194 ;  /* 0x000000c2d7c27221 */ /* 0x000fc40000010100 */
[----:B------:R-:W-:Y:S02]  /*1a60*/  FADD.FTZ R193, R225, R237 ;  /* 0x000000ede1c17221 */ /* 0x000fe40000010000 */
[----:B------:R-:W-:Y:S01]  /*1a70*/  FFMA.FTZ R192, R206, R237, R224 ;  /* 0x000000edcec07223 */ /* 0x000fe200000100e0 */
[----:B------:R-:W-:Y:S01]  /*1a80*/  HADD2.F32 R219, -RZ, R197.H1_H1 ;  /* 0x300000c5ffdb7230 */ /* 0x000fe20000004100 */
[C---:B----4-:R-:W-:Y:S01]  /*1a90*/  FADD.FTZ R196, -R215.reuse, R200 ;  /* 0x000000c8d7c47221 */ /* 0x050fe20000010100 */
[----:B------:R-:W-:Y:S01]  /*1aa0*/  MOV R200, R208 ;  /* 0x000000d000c87202 */ /* 0x000fe20000000f00 */
[----:B------:R-:W-:Y:S02]  /*1ab0*/  FADD.FTZ R195, -R215, R195 ;  /* 0x000000c3d7c37221 */ /* 0x000fe40000010100 */
[----:B------:R-:W-:Y:S02]  /*1ac0*/  FMUL.FTZ R208, R0, R194 ;  /* 0x000000c200d07220 */ /* 0x000fe40000410000 */
[----:B------:R-:W-:-:S02]  /*1ad0*/  FMUL.FTZ R233, R26, R228 ;  /* 0x000000e41ae97220 */ /* 0x000fc40000410000 */
[----:B------:R-:W-:Y:S02]  /*1ae0*/  FADD.FTZ R193, R193, R234 ;  /* 0x000000eac1c17221 */ /* 0x000fe40000010000 */
[----:B------:R-:W-:Y:S01]  /*1af0*/  FFMA.FTZ R192, R207, R234, R192 ;  /* 0x000000eacfc07223 */ /* 0x000fe200000100c0 */
[----:B------:R-:W-:Y:S01]  /*1b00*/  HADD2.F32 R231, -RZ, R198.H0_H0 ;  /* 0x200000c6ffe77230 */ /* 0x000fe20000004100 */
[----:B------:R-:W-:Y:S02]  /*1b10*/  FADD.FTZ R197, -R215, R201 ;  /* 0x000000c9d7c57221 */ /* 0x000fe40000010100 */
[C---:B------:R-:W-:Y:S02]  /*1b20*/  FMUL.FTZ R210, R0.reuse, R196 ;  /* 0x000000c400d27220 */ /* 0x040fe40000410000 */
[----:B------:R-:W-:Y:S02]  /*1b30*/  FMUL.FTZ R209, R0, R195 ;  /* 0x000000c300d17220 */ /* 0x000fe40000410000 */
[----:B------:R-:W-:-:S02]  /*1b40*/  FMUL.FTZ R232, R27, R219 ;  /* 0x000000db1be87220 */ /* 0x000fc40000410000 */
[----:B------:R-:W-:Y:S02]  /*1b50*/  FADD.FTZ R193, R193, R233 ;  /* 0x000000e9c1c17221 */ /* 0x000fe40000010000 */
[----:B------:R-:W-:Y:S01]  /*1b60*/  FFMA.FTZ R192, R208, R233, R192 ;  /* 0x000000e9d0c07223 */ /* 0x000fe200000100c0 */
[----:B------:R-:W-:Y:S01]  /*1b70*/  HADD2.F32 R230, -RZ, R198.H1_H1 ;  /* 0x300000c6ffe67230 */ /* 0x000fe20000004100 */
[----:B------:R-:W-:Y:S02]  /*1b80*/  FADD.FTZ R198, -R215, R202 ;  /* 0x000000cad7c67221 */ /* 0x000fe40000010100 */
[----:B------:R-:W-:Y:S02]  /*1b90*/  FMUL.FTZ R211, R0, R197 ;  /* 0x000000c500d37220 */ /* 0x000fe40000410000 */
[----:B------:R-:W-:Y:S02]  /*1ba0*/  FADD.FTZ R104, R104, R231 ;  /* 0x000000e768687221 */ /* 0x000fe40000010000 */
[----:B------:R-:W-:-:S02]  /*1bb0*/  FFMA.FTZ R72, R210, R231, R72 ;  /* 0x000000e7d2487223 */ /* 0x000fc40000010048 */
        /* <DEDUP_REMOVED lines=30> */
.L_x_8652:
[----:B------:R-:W-:Y:S05]  /*1da0*/  BSYNC B1 ;  /* 0x0000000000017941 */ /* 0x000fea0003800000 */
.L_x_8651:
        /* <DEDUP_REMOVED lines=14> */
[--C-:B--2---:R-:W-:Y:S01]  /*1e90*/  HADD2.F32 R13, -RZ, R192.reuse.H0_H0 ;  /* 0x200000c0ff0d7230 */ /* 0x104fe20000004100 */
[C---:B---3--:R-:W-:Y:S02]  /*1ea0*/  FADD.FTZ R4, -R215.reuse, R4 ;  /* 0x00000004d7047221 */ /* 0x048fe40000010100 */
[----:B------:R-:W-:Y:S01]  /*1eb0*/  FADD.FTZ R5, -R215, R5 ;  /* 0x00000005d7057221 */ /* 0x000fe20000010100 */
[----:B------:R-:W-:Y:S01]  /*1ec0*/  HADD2.F32 R12, -RZ, R192.H1_H1 ;  /* 0x300000c0ff0c7230 */ /* 0x000fe20000004100 */
[----:B-----5:R-:W-:-:S02]  /*1ed0*/  FMUL.FTZ R238, R0, R4 ;  /* 0x0000000400ee7220 */ /* 0x020fc40000410000 */
[----:B------:R-:W-:Y:S02]  /*1ee0*/  FMUL.FTZ R236, R48, R13 ;  /* 0x0000000d30ec7220 */ /* 0x000fe40000410000 */
[C---:B----4-:R-:W-:Y:S02]  /*1ef0*/  FADD.FTZ R8, -R215.reuse, R8 ;  /* 0x00000008d7087221 */ /* 0x050fe40000010100 */
[C---:B------:R-:W-:Y:S02]  /*1f00*/  FADD.FTZ R11, -R215.reuse, R11 ;  /* 0x0000000bd70b7221 */ /* 0x040fe40000010100 */
[C---:B------:R-:W-:Y:S01]  /*1f10*/  FMUL.FTZ R235, R0.reuse, R5 ;  /* 0x0000000500eb7220 */ /* 0x040fe20000410000 */
[----:B------:R-:W-:Y:S01]  /*1f20*/  HADD2.F32 R192, -RZ, R193.H0_H0 ;  /* 0x200000c1ffc07230 */ /* 0x000fe20000004100 */
        /* <DEDUP_REMOVED lines=10> */
[----:B------:R-:W-:Y:S01]  /*1fd0*/  HADD2.F32 R14, -RZ, R193.H1_H1 ;  /* 0x300000c1ff0e7230 */ /* 0x000fe20000004100 */
        /* <DEDUP_REMOVED lines=21> */
[----:B------:R-:W-:Y:S02]  /*2130*/  FFMA.FTZ R78, R226, R192, R78 ;  /* 0x000000c0e24e7223 */ /* 0x000fe4000001004e */
[----:B------:R-:W-:Y:S02]  /*2140*/  FADD.FTZ R110, R110, R192 ;  /* 0x000000c06e6e7221 */ /* 0x000fe40000010000 */
[----:B------:R-:W-:Y:S02]  /*2150*/  FMUL.FTZ R12, R53, R194 ;  /* 0x000000c2350c7220 */ /* 0x000fe40000410000 */
[----:B------:R-:W-:-:S02]  /*2160*/  FADD.FTZ R14, R14, R11 ;  /* 0x0000000b0e0e7221 */ /* 0x000fc40000010000 */
[C---:B------:R-:W-:Y:S01]  /*2170*/  FFMA.FTZ R192, R5.reuse, R11, R13 ;  /* 0x0000000b05c07223 */ /* 0x040fe2000001000d */
[----:B------:R-:W-:Y:S01]  /*2180*/  HADD2.F32 R195, -RZ, R195.H1_H1 ;  /* 0x300000c3ffc37230 */ /* 0x000fe20000004100 */
        /* <DEDUP_REMOVED lines=16> */
.L_x_8646:
[----:B------:R-:W-:Y:S05]  /*2290*/  BSYNC B0 ;  /* 0x0000000000007941 */ /* 0x000fea0003800000 */
.L_x_8635:
        /* <DEDUP_REMOVED lines=9> */
.L_x_8742:
        /* <DEDUP_REMOVED lines=18> */
.L_x_8743:
[----:B----4-:R-:W4:Y:S01]  /*2450*/  LDL.LU R200, [R1+0x2c] ;  /* 0x00002c0001c87983 */ /* 0x010f220000300800 */
[----:B------:R-:W-:Y:S01]  /*2460*/  @!P0 LOP3.LUT R194, R199, 0x7, RZ, 0xc0, !PT ;  /* 0x00000007c7c28812 */ /* 0x000fe200078ec0ff */
[----:B------:R-:W-:Y:S01]  /*2470*/  FADD.FTZ R192, R198, R196 ;  /* 0x000000c4c6c07221 */ /* 0x000fe20000010000 */
[----:B------:R-:W-:Y:S01]  /*2480*/  WARPSYNC 0xffffffff ;  /* 0xffffffff00007948 */ /* 0x000fe20003800000 */
[----:B--2---:R-:W-:Y:S01]  /*2490*/  FADD.FTZ R193, R193, R195 ;  /* 0x000000c3c1c17221 */ /* 0x004fe20000010000 */
[----:B------:R-:W-:Y:S01]  /*24a0*/  @!P0 IADD3 R194, R197, R194, RZ ;  /* 0x000000c2c5c28210 */ /* 0x000fe20007ffe0ff */
[----:B---3--:R-:W-:Y:S01]  /*24b0*/  HFMA2.MMA R196, -RZ, RZ, 0, 0 ;  /* 0x00000000ffc47435 */ /* 0x008fe200000001ff */
        /* <DEDUP_REMOVED lines=41> */
.L_x_8658:
[----:B------:R-:W-:Y:S05]  /*2750*/  BSYNC B1 ;  /* 0x0000000000017941 */ /* 0x000fea0003800000 */
.L_x_8657:
        /* <DEDUP_REMOVED lines=12> */
.L_x_8660:
[----:B------:R-:W-:Y:S05]  /*2820*/  BSYNC B1 ;  /* 0x0000000000017941 */ /* 0x000fea0003800000 */
.L_x_8659:
[----:B------:R-:W3:Y:S01]  /*2830*/  LDL R198, [R1+0x98] ;  /* 0x0000980001c67983 */ /* 0x000ee20000100800 */
[----:B------:R-:W-:Y:S01]  /*2840*/  ISETP.NE.U32.AND P6, PT, RZ, c[0x0][0x258], PT ;  /* 0x00009600ff007a0c */ /* 0x000fe20003fc5070 */
[----:B------:R-:W-:Y:S01]  /*2850*/  @P5 HADD2.F32 R193, -RZ, R184.H0_H0 ;  /* 0x200000b8ffc15230 */ /* 0x000fe20000004100 */
        /* <DEDUP_REMOVED lines=22> */
.L_x_8662:
[----:B------:R-:W-:Y:S05]  /*29c0*/  BSYNC B1 ;  /* 0x0000000000017941 */ /* 0x000fea0003800000 */
.L_x_8661:
        /* <DEDUP_REMOVED lines=23> */
.L_x_8664:
[----:B------:R-:W-:Y:S05]  /*2b40*/  BSYNC B1 ;  /* 0x0000000000017941 */ /* 0x000fea0003800000 */
.L_x_8663:
        /* <DEDUP_REMOVED lines=23> */
.L_x_8666:
[----:B------:R-:W-:Y:S05]  /*2cc0*/  BSYNC B1 ;  /* 0x0000000000017941 */ /* 0x000fea0003800000 */
.L_x_8665:
        /* <DEDUP_REMOVED lines=23> */
.L_x_8668:
[----:B------:R-:W-:Y:S05]  /*2e40*/  BSYNC B1 ;  /* 0x0000000000017941 */ /* 0x000fea0003800000 */
.L_x_8667:
        /* <DEDUP_REMOVED lines=23> */
.L_x_8670:
[----:B------:R-:W-:Y:S05]  /*2fc0*/  BSYNC B1 ;  /* 0x0000000000017941 */ /* 0x000fea0003800000 */
.L_x_8669:
        /* <DEDUP_REMOVED lines=22> */
.L_x_8672:
[----:B------:R-:W-:Y:S05]  /*3130*/  BSYNC B1 ;  /* 0x0000000000017941 */ /* 0x000fea0003800000 */
.L_x_8671:
        /* <DEDUP_REMOVED lines=21> */
.L_x_8674:
[----:B------:R-:W-:Y:S05]  /*3290*/  BSYNC B1 ;  /* 0x0000000000017941 */ /* 0x000fea0003800000 */
.L_x_8673:
[----:B--2---:R-:W2:Y:S01]  /*32a0*/  LDL R197, [R1+0xb4] ;  /* 0x0000b40001c57983 */ /* 0x004ea20000100800 */
[----:B------:R-:W-:Y:S01]  /*32b0*/  ISETP.NE.U32.AND P0, PT, RZ, c[0x0][0x258], PT ;  /* 0x00009600ff007a0c */ /* 0x000fe20003f05070 */
[----:B------:R-:W-:Y:S01]  /*32c0*/  @P5 HADD2.F32 R193, -RZ, R187.H1_H1 ;  /* 0x300000bbffc15230 */ /* 0x000fe20000004100 */
[C---:B------:R-:W-:Y:S01]  /*32d0*/  SEL R175, R192.reuse, R175, P6 ;  /* 0x000000afc0af7207 */ /* 0x040fe20003000000 */
[----:B------:R-:W-:Y:S01]  /*32e0*/  @P5 FMUL.FTZ R192, R192, c[0x0][0x1ec] ;  /* 0x00007b00c0c05a20 */ /* 0x000fe20000410000 */
[----:B------:R-:W-:-:S03]  /*32f0*/  ISETP.NE.AND.EX P0, PT, RZ, c[0x0][0x25c], PT, P0 ;  /* 0x00009700ff007a0c */ /* 0x000fc60003f05300 */
[----:B------:R-:W-:Y:S02]  /*3300*/  @P5 FFMA.FTZ R123, R192, R193, R123 ;  /* 0x000000c1c07b5223 */ /* 0x000fe4000001007b */
[----:B--2---:R-:W-:-:S05]  /*3310*/  @P5 FMUL.FTZ R192, R197, R192 ;  /* 0x000000c0c5c05220 */ /* 0x004fca0000410000 */
[----:B------:R-:W-:-:S04]  /*3320*/  @P5 F2FP.PACK_AB R192, RZ, R192 ;  /* 0x000000c0ffc0523e */ /* 0x000fc800000000ff */
        /* <DEDUP_REMOVED lines=10> */
.L_x_8656:
[----:B------:R-:W-:Y:S05]  /*33d0*/  BSYNC B0 ;  /* 0x0000000000007941 */ /* 0x000fea0003800000 */
.L_x_8655:
        /* <DEDUP_REMOVED lines=9> */
.L_x_8678:
[----:B------:R-:W-:Y:S05]  /*3470*/  BSYNC B1 ;  /* 0x0000000000017941 */ /* 0x000fea0003800000 */
.L_x_8677:
        /* <DEDUP_REMOVED lines=12> */
.L_x_8680:
[----:B------:R-:W-:Y:S05]  /*3540*/  BSYNC B1 ;  /* 0x0000000000017941 */ /* 0x000fea0003800000 */
.L_x_8679:
[----:B------:R-:W2:Y:S01]  /*3550*/  LDL R198, [R1+0x58] ;  /* 0x0000580001c67983 */ /* 0x000ea20000100800 */
        /* <DEDUP_REMOVED lines=8> */
[-C--:B------:R-:W-:Y:S02]  /*35e0*/  @P5 FFMA.FTZ R124, R193, R192.reuse, R124 ;  /* 0x000000c0c17c5223 */ /* 0x080fe4000001007c */
[----:B--2---:R-:W-:-:S05]  /*35f0*/  @P5 FMUL.FTZ R192, R198, R192 ;  /* 0x000000c0c6c05220 */ /* 0x004fca0000410000 */
[----:B------:R-:W-:-:S04]  /*3600*/  @P5 F2FP.PACK_AB R192, RZ, R192 ;  /* 0x000000c0ffc0523e */ /* 0x000fc800000000ff */
        /* <DEDUP_REMOVED lines=11> */
.L_x_8682:
[----:B------:R-:W-:Y:S05]  /*36c0*/  BSYNC B1 ;  /* 0x0000000000017941 */ /* 0x000fea0003800000 */
.L_x_8681:
[----:B------:R-:W2:Y:S01]  /*36d0*/  LDL R198, [R1+0x5c] ;  /* 0x00005c0001c67983 */ /* 0x000ea20000100800 */
[C---:B------:R-:W-:Y:S01]  /*36e0*/  SEL R189, R192.reuse, R189, P6 ;  /* 0x000000bdc0bd7207 */ /* 0x040fe20003000000 */
[----:B------:R-:W-:Y:S01]  /*36f0*/  @P5 HADD2.F32 R193, -RZ, R184.H1_H1 ;  /* 0x300000b8ffc15230 */ /* 0x000fe20000004100 */
[----:B------:R-:W-:Y:S01]  /*3700*/  @P5 FMUL.FTZ R192, R192, c[0x0][0x1ec] ;  /* 0x00007b00c0c05a20 */ /* 0x000fe20000410000 */
[----:B------:R-:W-:Y:S01]  /*3710*/  @!P4 ISETP.NE.U32.AND P0, PT, RZ, c[0x0][0x218], PT ;  /* 0x00008600ff00ca0c */ /* 0x000fe20003f05070 */
[----:B------:R-:W-:Y:S02]  /*3720*/  BSSY B1, `(.L_x_8683) ;  /* 0x0000010000017945 */ /* 0x000fe40003800000 */
[-C--:B------:R-:W-:Y:S01]  /*3730*/  @P5 FFMA.FTZ R125, R193, R192.reuse, R125 ;  /* 0x000000c0c17d5223 */ /* 0x080fe2000001007d */
[----:B------:R-:W-:Y:S01]  /*3740*/  @!P4 ISETP.NE.AND.EX P0, PT, RZ, c[0x0][0x21c], PT, P0 ;  /* 0x00008700ff00ca0c */ /* 0x000fe20003f05300 */
        /* <DEDUP_REMOVED lines=13> */
.L_x_8684:
[----:B------:R-:W-:Y:S05]  /*3820*/  BSYNC B1 ;  /* 0x0000000000017941 */ /* 0x000fea0003800000 */
.L_x_8683:
[----:B------:R-:W2:Y:S01]  /*3830*/  LDL R198, [R1+0x60] ;  /* 0x0000600001c67983 */ /* 0x000ea20000100800 */
[C---:B------:R-:W-:Y:S01]  /*3840*/  SEL R190, R192.reuse, R190, P6 ;  /* 0x000000bec0be7207 */ /* 0x040fe20003000000 */
[----:B------:R-:W-:Y:S01]  /*3850*/  @P5 HADD2.F32 R193, -RZ, R185.H0_H0 ;  /* 0x200000b9ffc15230 */ /* 0x000fe20000004100 */
        /* <DEDUP_REMOVED lines=18> */
.L_x_8686:
[----:B------:R-:W-:Y:S05]  /*3980*/  BSYNC B1 ;  /* 0x0000000000017941 */ /* 0x000fea0003800000 */
.L_x_8685:
        /* <DEDUP_REMOVED lines=21> */
.L_x_8688:
[----:B------:R-:W-:Y:S05]  /*3ae0*/  BSYNC B1 ;  /* 0x0000000000017941 */ /* 0x000fea0003800000 */
.L_x_8687:
        /* <DEDUP_REMOVED lines=21> */
.L_x_8690:
[----:B------:R-:W-:Y:S05]  /*3c40*/  BSYNC B1 ;  /* 0x0000000000017941 */ /* 0x000fea0003800000 */
.L_x_8689:
        /* <DEDUP_REMOVED lines=21> */
.L_x_8692:
[----:B------:R-:W-:Y:S05]  /*3da0*/  BSYNC B1 ;  /* 0x0000000000017941 */ /* 0x000fea0003800000 */
.L_x_8691:
        /* <DEDUP_REMOVED lines=21> */
.L_x_8694:
[----:B------:R-:W-:Y:S05]  /*3f00*/  BSYNC B1 ;  /* 0x0000000000017941 */ /* 0x000fea0003800000 */
.L_x_8693:
[----:B---3--:R-:W2:Y:S01]  /*3f10*/  LDL R197, [R1+0x74] ;  /* 0x0000740001c57983 */ /* 0x008ea20000100800 */
[----:B------:R-:W-:Y:S01]  /*3f20*/  ISETP.NE.U32.AND P0, PT, RZ, c[0x0][0x258], PT ;  /* 0x00009600ff007a0c */ /* 0x000fe20003f05070 */
[----:B------:R-:W-:Y:S01]  /*3f30*/  @P5 HADD2.F32 R193, -RZ, R187.H1_H1 ;  /* 0x300000bbffc15230 */ /* 0x000fe20000004100 */
[C---:B------:R-:W-:Y:S01]  /*3f40*/  SEL R175, R192.reuse, R175, P6 ;  /* 0x000000afc0af7207 */ /* 0x040fe20003000000 */
[----:B------:R-:W-:Y:S01]  /*3f50*/  @P5 FMUL.FTZ R192, R192, c[0x0][0x1ec] ;  /* 0x00007b00c0c05a20 */ /* 0x000fe20000410000 */
[----:B------:R-:W-:-:S03]  /*3f60*/  ISETP.NE.AND.EX P0, PT, RZ, c[0x0][0x25c], PT, P0 ;  /* 0x00009700ff007a0c */ /* 0x000fc60003f05300 */
[-C--:B------:R-:W-:Y:S02]  /*3f70*/  @P5 FFMA.FTZ R131, R193, R192.reuse, R131 ;  /* 0x000000c0c1835223 */ /* 0x080fe40000010083 */
        /* <DEDUP_REMOVED lines=12> */
.L_x_8676:
[----:B------:R-:W-:Y:S05]  /*4040*/  BSYNC B0 ;  /* 0x0000000000007941 */ /* 0x000fea0003800000 */
.L_x_8675:
        /* <DEDUP_REMOVED lines=9> */
.L_x_8698:
[----:B------:R-:W-:Y:S05]  /*40e0*/  BSYNC B1 ;  /* 0x0000000000017941 */ /* 0x000fea0003800000 */
.L_x_8697:
        /* <DEDUP_REMOVED lines=12> */
.L_x_8700:
[----:B------:R-:W-:Y:S05]  /*41b0*/  BSYNC B1 ;  /* 0x0000000000017941 */ /* 0x000fea0003800000 */
.L_x_8699:
        /* <DEDUP_REMOVED lines=22> */
.L_x_8702:
[----:B------:R-:W-:Y:S05]  /*4320*/  BSYNC B1 ;  /* 0x0000000000017941 */ /* 0x000fea0003800000 */
.L_x_8701:
        /* <DEDUP_REMOVED lines=20> */
.L_x_8704:
[----:B------:R-:W-:Y:S05]  /*4470*/  BSYNC B1 ;  /* 0x0000000000017941 */ /* 0x000fea0003800000 */
.L_x_8703:
        /* <DEDUP_REMOVED lines=20> */
.L_x_8706:
[----:B------:R-:W-:Y:S05]  /*45c0*/  BSYNC B1 ;  /* 0x0000000000017941 */ /* 0x000fea0003800000 */
.L_x_8705:
        /* <DEDUP_REMOVED lines=20> */
.L_x_8708:
[----:B------:R-:W-:Y:S05]  /*4710*/  BSYNC B1 ;  /* 0x0000000000017941 */ /* 0x000fea0003800000 */
.L_x_8707:
        /* <DEDUP_REMOVED lines=20> */
.L_x_8710:
[----:B------:R-:W-:Y:S05]  /*4860*/  BSYNC B1 ;  /* 0x0000000000017941 */ /* 0x000fea0003800000 */
.L_x_8709:
        /* <DEDUP_REMOVED lines=20> */
.L_x_8712:
[----:B------:R-:W-:Y:S05]  /*49b0*/  BSYNC B1 ;  /* 0x0000000000017941 */ /* 0x000fea0003800000 */
.L_x_8711:
        /* <DEDUP_REMOVED lines=20> */
.L_x_8714:
[----:B------:R-:W-:Y:S05]  /*4b00*/  BSYNC B1 ;  /* 0x0000000000017941 */ /* 0x000fea0003800000 */
.L_x_8713:
        /* <DEDUP_REMOVED lines=18> */
.L_x_8696:
[----:B------:R-:W-:Y:S05]  /*4c30*/  BSYNC B0 ;  /* 0x0000000000007941 */ /* 0x000fea0003800000 */
.L_x_8695:
        /* <DEDUP_REMOVED lines=10> */
.L_x_8718:
[----:B------:R-:W-:Y:S05]  /*4ce0*/  BSYNC B1 ;  /* 0x0000000000017941 */ /* 0x000fea0003800000 */
.L_x_8717:
        /* <DEDUP_REMOVED lines=12> */
.L_x_8720:
[----:B------:R-:W-:Y:S05]  /*4db0*/  BSYNC B1 ;  /* 0x0000000000017941 */ /* 0x000fea0003800000 */
.L_x_8719:
        /* <DEDUP_REMOVED lines=22> */
.L_x_8722:
[----:B------:R-:W-:Y:S05]  /*4f20*/  BSYNC B1 ;  /* 0x0000000000017941 */ /* 0x000fea0003800000 */
.L_x_8721:
        /* <DEDUP_REMOVED lines=20> */
.L_x_8724:
[----:B------:R-:W-:Y:S05]  /*5070*/  BSYNC B1 ;  /* 0x0000000000017941 */ /* 0x000fea0003800000 */
.L_x_8723:
        /* <DEDUP_REMOVED lines=20> */
.L_x_8726:
[----:B------:R-:W-:Y:S05]  /*51c0*/  BSYNC B1 ;  /* 0x0000000000017941 */ /* 0x000fea0003800000 */
.L_x_8725:
        /* <DEDUP_REMOVED lines=20> */
.L_x_8728:
[----:B------:R-:W-:Y:S05]  /*5310*/  BSYNC B1 ;  /* 0x0000000000017941 */ /* 0x000fea0003800000 */
.L_x_8727:
        /* <DEDUP_REMOVED lines=20> */
.L_x_8730:
[----:B------:R-:W-:Y:S05]  /*5460*/  BSYNC B1 ;  /* 0x0000000000017941 */ /* 0x000fea0003800000 */
.L_x_8729:
        /* <DEDUP_REMOVED lines=20> */
.L_x_8732:
[----:B------:R-:W-:Y:S05]  /*55b0*/  BSYNC B1 ;  /* 0x0000000000017941 */ /* 0x000fea0003800000 */
.L_x_8731:
        /* <DEDUP_REMOVED lines=20> */
.L_x_8734:
[----:B------:R-:W-:Y:S05]  /*5700*/  BSYNC B1 ;  /* 0x0000000000017941 */ /* 0x000fea0003800000 */
.L_x_8733:
        /* <DEDUP_REMOVED lines=10> */
[----:B------:R-:W-:Y:S01]  /*57b0*/  @P0 IMAD.WIDE.U32 R192, R15, R192, c[0x0][0x258] ;  /* 0x000096000fc00625 */ /* 0x000fe200078e00c0 */
[----:B------:R-:W-:-:S04]  /*57c0*/  @P5 MOV R15, 0x10 ;  /* 0x00000010000f5802 */ /* 0x000fc80000000f00 */
[----:B------:R-:W-:Y:S04]  /*57d0*/  @P0 STG.E.128 [R192.64], R188 ;  /* 0x000000bcc0000986 */ /* 0x000fe8000c101d04 */
[----:B------:R2:W-:Y:S02]  /*57e0*/  @P0 STG.E.128 [R192.64+0x10], R172 ;  /* 0x000010acc0000986 */ /* 0x0005e4000c101d04 */
[----:B--2---:R-:W-:-:S05]  /*57f0*/  @P5 IMAD.WIDE.U32 R192, R196, R15, c[0x0][0x248] ;  /* 0x00009200c4c05625 */ /* 0x004fca00078e000f */
[----:B------:R2:W-:Y:S02]  /*5800*/  @P5 STG.E.128 [R192.64], R180 ;  /* 0x000000b4c0005986 */ /* 0x0005e4000c101d04 */
.L_x_8716:
[----:B------:R-:W-:Y:S05]  /*5810*/  BSYNC B0 ;  /* 0x0000000000007941 */ /* 0x000fea0003800000 */
.L_x_8715:
        /* <DEDUP_REMOVED lines=8> */
.L_x_8634:
        /* <DEDUP_REMOVED lines=19> */
.L_x_8737:
[----:B------:R-:W-:Y:S05]  /*59d0*/  BSYNC B0 ;  /* 0x0000000000007941 */ /* 0x000fea0003800000 */
.L_x_8736:
        /* <DEDUP_REMOVED lines=13> */
.L_x_8739:
[----:B------:R-:W-:Y:S05]  /*5ab0*/  BSYNC B0 ;  /* 0x0000000000007941 */ /* 0x000fea0003800000 */
.L_x_8738:
        /* <DEDUP_REMOVED lines=13> */
.L_x_8741:
[----:B------:R-:W-:Y:S05]  /*5b90*/  BSYNC B0 ;  /* 0x0000000000007941 */ /* 0x000fea0003800000 */
.L_x_8740:
        /* <DEDUP_REMOVED lines=13> */
.L_x_8653:
[----:B------:R-:W-:Y:S01]  /*5c70*/  HFMA2.MMA R194, -RZ, RZ, 0, 9.5367431640625e-07 ;  /* 0x00000010ffc27435 */ /* 0x000fe200000001ff */
[----:B------:R-:W-:-:S02]  /*5c80*/  MOV R193, R225 ;  /* 0x000000e100c17202 */ /* 0x000fc40000000f00 */
[----:B------:R-:W-:Y:S02]  /*5c90*/  MOV R201, 0x1f ;  /* 0x0000001f00c97802 */ /* 0x000fe40000000f00 */
[----:B------:R-:W-:Y:S02]  /*5ca0*/  MOV R200, 0xffffffff ;  /* 0xffffffff00c87802 */ /* 0x000fe40000000f00 */
[----:B------:R-:W-:Y:S02]  /*5cb0*/  MOV R192, 0x5cd0 ;  /* 0x00005cd000c07802 */ /* 0x000fe40000000f00 */
[----:B-1---5:R-:W-:Y:S05]  /*5cc0*/  CALL.REL.NOINC `($__internal_146_$__cuda_sm70_shflsync_down_p) ;  /* 0x0000046000007944 */ /* 0x022fea0003c00000 */
[----:B-1----:R-:W-:Y:S01]  /*5cd0*/  MOV R195, R194 ;  /* 0x000000c200c37202 */ /* 0x002fe20000000f00 */
[----:B------:R-:W-:Y:S05]  /*5ce0*/  BRA `(.L_x_8742) ;  /* 0xffffc64000007947 */ /* 0x000fea000383ffff */
.L_x_8654:
[----:B------:R-:W-:Y:S01]  /*5cf0*/  HFMA2.MMA R194, -RZ, RZ, 0, 9.5367431640625e-07 ;  /* 0x00000010ffc27435 */ /* 0x000fe200000001ff */
[----:B------:R-:W-:Y:S02]  /*5d00*/  MOV R193, R224 ;  /* 0x000000e000c17202 */ /* 0x000fe40000000f00 */
[----:B------:R-:W-:Y:S02]  /*5d10*/  MOV R201, 0x1f ;  /* 0x0000001f00c97802 */ /* 0x000fe40000000f00 */
[----:B------:R-:W-:-:S02]  /*5d20*/  MOV R200, 0xffffffff ;  /* 0xffffffff00c87802 */ /* 0x000fc40000000f00 */
[----:B------:R-:W-:Y:S02]  /*5d30*/  MOV R192, 0x5d50 ;  /* 0x00005d5000c07802 */ /* 0x000fe40000000f00 */
[----:B012--5:R-:W-:Y:S05]  /*5d40*/  CALL.REL.NOINC `($__internal_146_$__cuda_sm70_shflsync_down_p) ;  /* 0x000003e000007944 */ /* 0x027fea0003c00000 */
[----:B------:R-:W-:Y:S01]  /*5d50*/  FADD.FTZ R195, R195, R225 ;  /* 0x000000e1c3c37221 */ /* 0x000fe20000010000 */
[----:B------:R-:W-:Y:S01]  /*5d60*/  MOV R201, 0x1f ;  /* 0x0000001f00c97802 */ /* 0x000fe20000000f00 */
[----:B-1----:R-:W-:Y:S01]  /*5d70*/  FADD.FTZ R196, R224, R194 ;  /* 0x000000c2e0c47221 */ /* 0x002fe20000010000 */
[----:B------:R-:W-:Y:S01]  /*5d80*/  HFMA2.MMA R194, -RZ, RZ, 0, 4.76837158203125e-07 ;  /* 0x00000008ffc27435 */ /* 0x000fe200000001ff */
[----:B------:R-:W-:Y:S02]  /*5d90*/  MOV R200, 0xffffffff ;  /* 0xffffffff00c87802 */ /* 0x000fe40000000f00 */
[----:B------:R-:W-:Y:S02]  /*5da0*/  MOV R193, R195 ;  /* 0x000000c300c17202 */ /* 0x000fe40000000f00 */
[----:B------:R-:W-:Y:S02]  /*5db0*/  MOV R192, 0x5dd0 ;  /* 0x00005dd000c07802 */ /* 0x000fe40000000f00 */
[----:B------:R-:W-:Y:S05]  /*5dc0*/  CALL.REL.NOINC `($__internal_146_$__cuda_sm70_shflsync_down_p) ;  /* 0x0000036000007944 */ /* 0x000fea0003c00000 */
[----:B-1----:R-:W-:Y:S01]  /*5dd0*/  MOV R198, R194 ;  /* 0x000000c200c67202 */ /* 0x002fe20000000f00 */
[----:B------:R-:W-:Y:S01]  /*5de0*/  HFMA2.MMA R194, -RZ, RZ, 0, 4.76837158203125e-07 ;  /* 0x00000008ffc27435 */ /* 0x000fe200000001ff */
[----:B------:R-:W-:-:S02]  /*5df0*/  MOV R193, R196 ;  /* 0x000000c400c17202 */ /* 0x000fc40000000f00 */
[----:B------:R-:W-:Y:S02]  /*5e00*/  MOV R201, 0x1f ;  /* 0x0000001f00c97802 */ /* 0x000fe40000000f00 */
[----:B------:R-:W-:Y:S02]  /*5e10*/  MOV R200, 0xffffffff ;  /* 0xffffffff00c87802 */ /* 0x000fe40000000f00 */
[----:B------:R-:W-:Y:S02]  /*5e20*/  MOV R192, 0x5e40 ;  /* 0x00005e4000c07802 */ /* 0x000fe40000000f00 */
[----:B------:R-:W-:Y:S05]  /*5e30*/  CALL.REL.NOINC `($__internal_146_$__cuda_sm70_shflsync_down_p) ;  /* 0x000002f000007944 */ /* 0x000fea0003c00000 */
[----:B------:R-:W-:Y:S01]  /*5e40*/  FADD.FTZ R195, R198, R195 ;  /* 0x000000c3c6c37221 */ /* 0x000fe20000010000 */
[----:B------:R-:W-:Y:S01]  /*5e50*/  MOV R201, 0x1f ;  /* 0x0000001f00c97802 */ /* 0x000fe20000000f00 */
[----:B-1----:R-:W-:Y:S01]  /*5e60*/  FADD.FTZ R196, R196, R194 ;  /* 0x000000c2c4c47221 */ /* 0x002fe20000010000 */
[----:B------:R-:W-:Y:S01]  /*5e70*/  HFMA2.MMA R194, -RZ, RZ, 0, 2.384185791015625e-07 ;  /* 0x00000004ffc27435 */ /* 0x000fe200000001ff */
[----:B------:R-:W-:Y:S02]  /*5e80*/  MOV R200, 0xffffffff ;  /* 0xffffffff00c87802 */ /* 0x000fe40000000f00 */
[----:B------:R-:W-:-:S02]  /*5e90*/  MOV R193, R195 ;  /* 0x000000c300c17202 */ /* 0x000fc40000000f00 */
[----:B------:R-:W-:Y:S02]  /*5ea0*/  MOV R192, 0x5ec0 ;  /* 0x00005ec000c07802 */ /* 0x000fe40000000f00 */
[----:B------:R-:W-:Y:S05]  /*5eb0*/  CALL.REL.NOINC `($__internal_146_$__cuda_sm70_shflsync_down_p) ;  /* 0x0000027000007944 */ /* 0x000fea0003c00000 */
[----:B-1----:R-:W-:Y:S01]  /*5ec0*/  MOV R198, R194 ;  /* 0x000000c200c67202 */ /* 0x002fe20000000f00 */
[----:B------:R-:W-:Y:S01]  /*5ed0*/  HFMA2.MMA R194, -RZ, RZ, 0, 2.384185791015625e-07 ;  /* 0x00000004ffc27435 */ /* 0x000fe200000001ff */
[----:B------:R-:W-:Y:S02]  /*5ee0*/  MOV R193, R196 ;  /* 0x000000c400c17202 */ /* 0x000fe40000000f00 */
[----:B------:R-:W-:Y:S02]  /*5ef0*/  MOV R201, 0x1f ;  /* 0x0000001f00c97802 */ /* 0x000fe40000000f00 */
[----:B------:R-:W-:Y:S02]  /*5f00*/  MOV R200, 0xffffffff ;  /* 0xffffffff00c87802 */ /* 0x000fe40000000f00 */
[----:B------:R-:W-:Y:S02]  /*5f10*/  MOV R192, 0x5f30 ;  /* 0x00005f3000c07802 */ /* 0x000fe40000000f00 */
[----:B------:R-:W-:Y:S05]  /*5f20*/  CALL.REL.NOINC `($__internal_146_$__cuda_sm70_shflsync_down_p) ;  /* 0x0000020000007944 */ /* 0x000fea0003c00000 */
[----:B------:R-:W-:Y:S01]  /*5f30*/  FADD.FTZ R195, R198, R195 ;  /* 0x000000c3c6c37221 */ /* 0x000fe20000010000 */
[----:B------:R-:W-:Y:S01]  /*5f40*/  MOV R201, 0x1f ;  /* 0x0000001f00c97802 */ /* 0x000fe20000000f00 */
[----:B-1----:R-:W-:Y:S01]  /*5f50*/  FADD.FTZ R198, R196, R194 ;  /* 0x000000c2c4c67221 */ /* 0x002fe20000010000 */
[----:B------:R-:W-:Y:S01]  /*5f60*/  HFMA2.MMA R194, -RZ, RZ, 0, 1.1920928955078125e-07 ;  /* 0x00000002ffc27435 */ /* 0x000fe200000001ff */
[----:B------:R-:W-:-:S02]  /*5f70*/  MOV R200, 0xffffffff ;  /* 0xffffffff00c87802 */ /* 0x000fc40000000f00 */
[----:B------:R-:W-:Y:S02]  /*5f80*/  MOV R193, R195 ;  /* 0x000000c300c17202 */ /* 0x000fe40000000f00 */
[----:B------:R-:W-:Y:S02]  /*5f90*/  MOV R192, 0x5fb0 ;  /* 0x00005fb000c07802 */ /* 0x000fe40000000f00 */
[----:B------:R-:W-:Y:S05]  /*5fa0*/  CALL.REL.NOINC `($__internal_146_$__cuda_sm70_shflsync_down_p) ;  /* 0x0000018000007944 */ /* 0x000fea0003c00000 */
[----:B-1----:R-:W-:Y:S01]  /*5fb0*/  MOV R196, R194 ;  /* 0x000000c200c47202 */ /* 0x002fe20000000f00 */
[----:B------:R-:W-:Y:S01]  /*5fc0*/  HFMA2.MMA R194, -RZ, RZ, 0, 1.1920928955078125e-07 ;  /* 0x00000002ffc27435 */ /* 0x000fe200000001ff */
[----:B------:R-:W-:Y:S02]  /*5fd0*/  MOV R193, R198 ;  /* 0x000000c600c17202 */ /* 0x000fe40000000f00 */
[----:B------:R-:W-:Y:S02]  /*5fe0*/  MOV R201, 0x1f ;  /* 0x0000001f00c97802 */ /* 0x000fe40000000f00 */
[----:B------:R-:W-:Y:S02]  /*5ff0*/  MOV R200, 0xffffffff ;  /* 0xffffffff00c87802 */ /* 0x000fe40000000f00 */
[----:B------:R-:W-:-:S02]  /*6000*/  MOV R192, 0x6020 ;  /* 0x0000602000c07802 */ /* 0x000fc40000000f00 */
[----:B------:R-:W-:Y:S05]  /*6010*/  CALL.REL.NOINC `($__internal_146_$__cuda_sm70_shflsync_down_p) ;  /* 0x0000011000007944 */ /* 0x000fea0003c00000 */
[----:B------:R-:W-:Y:S01]  /*6020*/  FADD.FTZ R196, R196, R195 ;  /* 0x000000c3c4c47221 */ /* 0x000fe20000010000 */
[----:B------:R-:W-:Y:S01]  /*6030*/  MOV R201, 0x1f ;  /* 0x0000001f00c97802 */ /* 0x000fe20000000f00 */
[----:B-1----:R-:W-:Y:S01]  /*6040*/  FADD.FTZ R195, R198, R194 ;  /* 0x000000c2c6c37221 */ /* 0x002fe20000010000 */
[----:B------:R-:W-:Y:S01]  /*6050*/  HFMA2.MMA R194, -RZ, RZ, 0, 5.9604644775390625e-08 ;  /* 0x00000001ffc27435 */ /* 0x000fe200000001ff */
[----:B------:R-:W-:-:S02]  /*6060*/  MOV R200, 0xffffffff ;  /* 0xffffffff00c87802 */ /* 0x000fc40000000f00 */
[----:B------:R-:W-:Y:S02]  /*6070*/  MOV R193, R196 ;  /* 0x000000c400c17202 */ /* 0x000fe40000000f00 */
[----:B------:R-:W-:Y:S02]  /*6080*/  MOV R192, 0x60a0 ;  /* 0x000060a000c07802 */ /* 0x000fe40000000f00 */
[----:B------:R-:W-:Y:S05]  /*6090*/  CALL.REL.NOINC `($__internal_146_$__cuda_sm70_shflsync_down_p) ;  /* 0x0000009000007944 */ /* 0x000fea0003c00000 */
[----:B-1----:R-:W-:Y:S01]  /*60a0*/  MOV R198, R194 ;  /* 0x000000c200c67202 */ /* 0x002fe20000000f00 */
[----:B------:R-:W-:Y:S01]  /*60b0*/  HFMA2.MMA R194, -RZ, RZ, 0, 5.9604644775390625e-08 ;  /* 0x00000001ffc27435 */ /* 0x000fe200000001ff */
[----:B------:R-:W-:Y:S02]  /*60c0*/  MOV R193, R195 ;  /* 0x000000c300c17202 */ /* 0x000fe40000000f00 */
[----:B------:R-:W-:Y:S02]  /*60d0*/  MOV R201, 0x1f ;  /* 0x0000001f00c97802 */ /* 0x000fe40000000f00 */
[----:B------:R-:W-:Y:S02]  /*60e0*/  MOV R200, 0xffffffff ;  /* 0xffffffff00c87802 */ /* 0x000fe40000000f00 */
[----:B------:R-:W-:-:S02]  /*60f0*/  MOV R192, 0x6110 ;  /* 0x0000611000c07802 */ /* 0x000fc40000000f00 */
[----:B------:R-:W-:Y:S05]  /*6100*/  CALL.REL.NOINC `($__internal_146_$__cuda_sm70_shflsync_down_p) ;  /* 0x0000002000007944 */ /* 0x000fea0003c00000 */
[----:B-1----:R-:W-:Y:S01]  /*6110*/  MOV R193, R194 ;  /* 0x000000c200c17202 */ /* 0x002fe20000000f00 */
[----:B------:R-:W-:Y:S05]  /*6120*/  BRA `(.L_x_8743) ;  /* 0xffffc32000007947 */ /* 0x000fea000383ffff */
        .weak           $__internal_146_$__cuda_sm70_shflsync_down_p
        .type           $__internal_146_$__cuda_sm70_shflsync_down_p,@function
        .size           $__internal_146_$__cuda_sm70_shflsync_down_p,(.L_x_11880 - $__internal_146_$__cuda_sm70_shflsync_down_p)
$__internal_146_$__cuda_sm70_shflsync_down_p:
[----:B------:R-:W-:Y:S04]  /*6130*/  WARPSYNC R200 ;  /* 0x000000c800007348 */ /* 0x000fe80003800000 */
[----:B------:R0:W1:Y:S02]  /*6140*/  SHFL.DOWN PT, R194, R193, R194, R201 ;  /* 0x080000c2c1c27389 */ /* 0x00006400000e00c9 */
[----:B0-----:R-:W-:-:S06]  /*6150*/  HFMA2.MMA R193, -RZ, RZ, 0, 0 ;  /* 0x00000000ffc17435 */ /* 0x001fcc00000001ff */
[----:B------:R-:W-:Y:S05]  /*6160*/  RET.REL.NODEC R192 `(_ZN10layer_norm13ln_bwd_kernelINS_13Kernel_traitsIf6__halffS2_fjLj8192ELj1ELj1ELj8ELj16ENS_18Kernel_traits_baseILj8192EfS2_fS2_fjLj256EEEEELb0ELb1ELb1ELb0EEEvNS_9BwdParamsE) ;  /* 0xffff9e90c0007950 */ /* 0x000fea0003c3ffff */
.L_x_8744:
        /* <DEDUP_REMOVED lines=9> */
.L_x_11880:


//--------------------- .text._ZN10layer_norm13ln_bwd_kernelINS_13Kernel_traitsIf6__halffS2_fjLj8192ELj1ELj1ELj8ELj16ENS_18Kernel_traits_baseILj8192EfS2_fS2_fjLj256EEEEELb0ELb1ELb1ELb1EEEvNS_9BwdParamsE --------------------------
	.section	.text._ZN10layer_norm13ln_bwd_kernelINS_13Kernel_traitsIf6__halffS2_fjLj8192ELj1ELj1ELj8ELj16ENS_18Kernel_traits_baseILj8192EfS2_fS2_fjLj256EEEEELb0ELb1ELb1ELb1EEEvNS_9BwdParamsE,"ax",@progbits
	.sectioninfo	@"SHI_REGISTERS=255"
	.align	128
        .global         _ZN10layer_norm13ln_bwd_kernelINS_13Kernel_traitsIf6__halffS2_fjLj8192ELj1ELj1ELj8ELj16ENS_18Kernel_traits_baseILj8192EfS2_fS2_fjLj256EEEEELb0ELb1ELb1ELb1EEEvNS_9BwdParamsE
        .type           _ZN10layer_norm13ln_bwd_kernelINS_13Kernel_traitsIf6__halffS2_fjLj8192ELj1ELj1ELj8ELj16ENS_18Kernel_traits_baseILj8192EfS2_fS2_fjLj256EEEEELb0ELb1ELb1ELb1EEEvNS_9BwdParamsE,@function
        .size           _ZN10layer_norm13ln_bwd_kernelINS_13Kernel_traitsIf6__halffS2_fjLj8192ELj1ELj1ELj8ELj16ENS_18Kernel_traits_baseILj8192EfS2_fS2_fjLj256EEEEELb0ELb1ELb1ELb1EEEvNS_9BwdParamsE,(.L_x_11881 - _ZN10layer_norm13ln_bwd_kernelINS_13Kernel_traitsIf6__halffS2_fjLj8192ELj1ELj1ELj8ELj16ENS_18Kernel_traits_baseILj8192EfS2_fS2_fjLj256EEEEELb0ELb1ELb1ELb1EEEvNS_9BwdParamsE)
        .other          _ZN10layer_norm13ln_bwd_kernelINS_13Kernel_traitsIf6__halffS2_fjLj8192ELj1ELj1ELj8ELj16ENS_18Kernel_traits_baseILj8192EfS2_fS2_fjLj256EEEEELb0ELb1ELb1ELb1EEEvNS_9BwdParamsE,@"STO_CUDA_ENTRY STV_DEFAULT"
_ZN10layer_norm13ln_bwd_kernelINS_13Kernel_traitsIf6__halffS2_fjLj8192ELj1ELj1ELj8ELj16ENS_18Kernel_traits_baseILj8192EfS2_fS2_fjLj256EEEEELb0ELb1ELb1ELb1EEEvNS_9BwdParamsE:
.text._ZN10layer_norm13ln_bwd_kernelINS_13Kernel_traitsIf6__halffS2_fjLj8192ELj1ELj1ELj8ELj16ENS_18Kernel_traits_baseILj8192EfS2_fS2_fjLj256EEEEELb0ELb1ELb1ELb1EEEvNS_9BwdParamsE:
        /* <DEDUP_REMOVED lines=57> */
.L_x_8745:
        /* <DEDUP_REMOVED lines=92> */
.L_x_8816:
        /* <DEDUP_REMOVED lines=40> */
.L_x_8748:
        /* <DEDUP_REMOVED lines=53> */
[--C-:B------:R-:W-:Y:S02]  /*0f20*/  HADD2.F32 R244, -RZ, R11.reuse.H0_H0 ;  /* 0x2000000bfff47230 */ /* 0x100fe40000004100 */
[----:B------:R-:W-:Y:S02]  /*0f30*/  HADD2.F32 R246, -RZ, R11.H1_H1 ;  /* 0x3000000bfff67230 */ /* 0x000fe40000004100 */
[--C-:B------:R-:W-:Y:S02]  /*0f40*/  HADD2.F32 R242, -RZ, R10.reuse.H0_H0 ;  /* 0x2000000afff27230 */ /* 0x100fe40000004100 */
[----:B------:R-:W-:Y:S02]  /*0f50*/  HADD2.F32 R240, -RZ, R10.H1_H1 ;  /* 0x3000000afff07230 */ /* 0x000fe40000004100 */
[--C-:B------:R-:W-:Y:S01]  /*0f60*/  HADD2.F32 R238, -RZ, R9.reuse.H0_H0 ;  /* 0x20000009ffee7230 */ /* 0x100fe20000004100 */
[C---:B------:R-:W-:Y:S01]  /*0f70*/  FADD.FTZ R188, -R3.reuse, R202 ;  /* 0x000000ca03bc7221 */ /* 0x040fe20000010100 */
[----:B------:R-:W-:Y:S01]  /*0f80*/  HADD2.F32 R236, -RZ, R9.H1_H1 ;  /* 0x30000009ffec7230 */ /* 0x000fe20000004100 */
[----:B------:R-:W-:-:S02]  /*0f90*/  FADD.FTZ R11, -R3, R17 ;  /* 0x00000011030b7221 */ /* 0x000fc40000010100 */
[C---:B------:R-:W-:Y:S02]  /*0fa0*/  FADD.FTZ R10, -R3.reuse, R16 ;  /* 0x00000010030a7221 */ /* 0x040fe40000010100 */
[C---:B------:R-:W-:Y:S02]  /*0fb0*/  FADD.FTZ R9, -R3.reuse, R15 ;  /* 0x0000000f03097221 */ /* 0x040fe40000010100 */
[C---:B---3--:R-:W-:Y:S02]  /*0fc0*/  FADD.FTZ R193, -R3.reuse, R207 ;  /* 0x000000cf03c17221 */ /* 0x048fe40000010100 */
[C---:B------:R-:W-:Y:S02]  /*0fd0*/  FADD.FTZ R192, -R3.reuse, R206 ;  /* 0x000000ce03c07221 */ /* 0x040fe40000010100 */
[C---:B-1----:R-:W-:Y:S01]  /*0fe0*/  FADD.FTZ R191, -R3.reuse, R205 ;  /* 0x000000cd03bf7221 */ /* 0x042fe20000010100 */
[--C-:B------:R-:W-:Y:S01]  /*0ff0*/  HADD2.F32 R57, -RZ, R233.reuse.H0_H0 ;  /* 0x200000e9ff397230 */ /* 0x100fe20000004100 */
[C---:B------:R-:W-:Y:S01]  /*1000*/  FADD.FTZ R7, -R3.reuse, R7 ;  /* 0x0000000703077221 */ /* 0x040fe20000010100 */
[----:B------:R-:W-:Y:S01]  /*1010*/  HADD2.F32 R56, -RZ, R233.H1_H1 ;  /* 0x300000e9ff387230 */ /* 0x000fe20000004100 */
[----:B------:R-:W-:Y:S01]  /*1020*/  FADD.FTZ R189, -R3, R203 ;  /* 0x000000cb03bd7221 */ /* 0x000fe20000010100 */
[--C-:B------:R-:W-:Y:S01]  /*1030*/  HADD2.F32 R53, -RZ, R235.reuse.H0_H0 ;  /* 0x200000ebff357230 */ /* 0x100fe20000004100 */
[C---:B-----5:R-:W-:Y:S01]  /*1040*/  FMUL.FTZ R233, R0.reuse, R11 ;  /* 0x0000000b00e97220 */ /* 0x060fe20000410000 */
[----:B0-----:R-:W-:Y:S01]  /*1050*/  HADD2.F32 R52, -RZ, R235.H1_H1 ;  /* 0x300000ebff347230 */ /* 0x001fe20000004100 */
        /* <DEDUP_REMOVED lines=33> */
[--C-:B------:R-:W-:Y:S01]  /*1270*/  HADD2.F32 R55, -RZ, R234.reuse.H0_H0 ;  /* 0x200000eaff377230 */ /* 0x100fe20000004100 */
[----:B------:R-:W-:Y:S01]  /*1280*/  FADD.FTZ R112, R112, R242 ;  /* 0x000000f270707221 */ /* 0x000fe20000010000 */
[----:B------:R-:W-:Y:S01]  /*1290*/  HADD2.F32 R54, -RZ, R234.H1_H1 ;  /* 0x300000eaff367230 */ /* 0x000fe20000004100 */
[C---:B------:R-:W-:Y:S01]  /*12a0*/  FADD.FTZ R16, -R3.reuse, R198 ;  /* 0x000000c603107221 */ /* 0x040fe20000010100 */
[----:B------:R-:W3:Y:S01]  /*12b0*/  LDL R234, [R1+0x80] ;  /* 0x0000800001ea7983 */ /* 0x000ee20000100800 */
[----:B------:R-:W-:Y:S01]  /*12c0*/  FADD.FTZ R17, -R3, R199 ;  /* 0x000000c703117221 */ /* 0x000fe20000010100 */
[--C-:B------:R-:W-:Y:S01]  /*12d0*/  HADD2.F32 R203, -RZ, R216.reuse.H0_H0 ;  /* 0x200000d8ffcb7230 */ /* 0x100fe20000004100 */
[----:B------:R-:W-:Y:S01]  /*12e0*/  FFMA.FTZ R80, R243, R242, R80 ;  /* 0x000000f2f3507223 */ /* 0x000fe20000010050 */
[----:B------:R-:W-:Y:S01]  /*12f0*/  HADD2.F32 R202, -RZ, R216.H1_H1 ;  /* 0x300000d8ffca7230 */ /* 0x000fe20000004100 */
[C---:B------:R-:W-:Y:S01]  /*1300*/  FADD.FTZ R198, -R3.reuse, R212 ;  /* 0x000000d403c67221 */ /* 0x040fe20000010100 */
[--C-:B------:R-:W-:Y:S01]  /*1310*/  HADD2.F32 R205, -RZ, R217.reuse.H0_H0 ;  /* 0x200000d9ffcd7230 */ /* 0x100fe20000004100 */
[----:B------:R-:W-:Y:S01]  /*1320*/  FADD.FTZ R199, -R3, R213 ;  /* 0x000000d503c77221 */ /* 0x000fe20000010100 */
[----:B------:R-:W-:Y:S01]  /*1330*/  HADD2.F32 R204, -RZ, R217.H1_H1 ;  /* 0x300000d9ffcc7230 */ /* 0x000fe20000004100 */
[----:B------:R-:W-:Y:S01]  /*1340*/  FADD.FTZ R113, R113, R240 ;  /* 0x000000f071717221 */ /* 0x000fe20000010000 */
[--C-:B------:R-:W-:Y:S01]  /*1350*/  HADD2.F32 R217, -RZ, R227.reuse.H0_H0 ;  /* 0x200000e3ffd97230 */ /* 0x100fe20000004100 */
[----:B------:R-:W-:Y:S01]  /*1360*/  FFMA.FTZ R81, R241, R240, R81 ;  /* 0x000000f0f1517223 */ /* 0x000fe20000010051 */
[----:B------:R-:W-:Y:S01]  /*1370*/  HADD2.F32 R216, -RZ, R227.H1_H1 ;  /* 0x300000e3ffd87230 */ /* 0x000fe20000004100 */
[----:B------:R-:W-:Y:S01]  /*1380*/  FFMA.FTZ R78, R247, R238, R78 ;  /* 0x000000eef74e7223 */ /* 0x000fe2000001004e */
[--C-:B------:R-:W-:Y:S01]  /*1390*/  HADD2.F32 R213, -RZ, R225.reuse.H0_H0 ;  /* 0x200000e1ffd57230 */ /* 0x100fe20000004100 */
[----:B------:R-:W3:Y:S01]  /*13a0*/  LDL R227, [R1+0x88] ;  /* 0x0000880001e37983 */ /* 0x000ee20000100800 */
[----:B------:R-:W-:Y:S01]  /*13b0*/  HADD2.F32 R212, -RZ, R225.H1_H1 ;  /* 0x300000e1ffd47230 */ /* 0x000fe20000004100 */
        /* <DEDUP_REMOVED lines=10> */
[--C-:B------:R-:W-:Y:S01]  /*1460*/  HADD2.F32 R207, -RZ, R218.reuse.H0_H0 ;  /* 0x200000daffcf7230 */ /* 0x100fe20000004100 */
[----:B--2---:R-:W-:Y:S01]  /*1470*/  FMUL.FTZ R200, R193, R229 ;  /* 0x000000e5c1c87220 */ /* 0x004fe20000410000 */
[----:B------:R-:W-:Y:S01]  /*1480*/  HADD2.F32 R206, -RZ, R218.H1_H1 ;  /* 0x300000daffce7230 */ /* 0x000fe20000004100 */
        /* <DEDUP_REMOVED lines=8> */
[----:B------:R-:W-:Y:S01]  /*1510*/  HADD2.F32 R208, -RZ, R219.H1_H1 ;  /* 0x300000dbffd07230 */ /* 0x000fe20000004100 */
[C---:B------:R-:W-:Y:S01]  /*1520*/  FADD.FTZ R196, -R3.reuse, R210 ;  /* 0x000000d203c47221 */ /* 0x040fe20000010100 */
[----:B------:R-:W-:Y:S01]  /*1530*/  HADD2.F32 R210, -RZ, R224.H1_H1 ;  /* 0x300000e0ffd27230 */ /* 0x000fe20000004100 */
[C---:B------:R-:W-:Y:S01]  /*1540*/  FADD.FTZ R197, -R3.reuse, R211 ;  /* 0x000000d303c57221 */ /* 0x040fe20000010100 */
[----:B------:R-:W-:Y:S01]  /*1550*/  HADD2.F32 R214, -RZ, R226.H1_H1 ;  /* 0x300000e2ffd67230 */ /* 0x000fe20000004100 */
[----:B------:R-:W-:Y:S01]  /*1560*/  FADD.FTZ R201, -R3, R215 ;  /* 0x000000d703c97221 */ /* 0x000fe20000010100 */
[----:B------:R-:W4:Y:S01]  /*1570*/  LDL R244, [R1+0xac] ;  /* 0x0000ac0001f47983 */ /* 0x000f220000100800 */
[C---:B------:R-:W-:Y:S01]  /*1580*/  FMUL.FTZ R3, R0.reuse, R222 ;  /* 0x000000de00037220 */ /* 0x040fe20000410000 */
[----:B------:R-:W-:Y:S01]  /*1590*/  HADD2.F32 R211, -RZ, R224.H0_H0 ;  /* 0x200000e0ffd37230 */ /* 0x000fe20000004100 */
[C---:B------:R-:W-:Y:S01]  /*15a0*/  FMUL.FTZ R249, R0.reuse, R220 ;  /* 0x000000dc00f97220 */ /* 0x040fe20000410000 */
[----:B------:R-:W-:Y:S01]  /*15b0*/  HADD2.F32 R215, -RZ, R226.H0_H0 ;  /* 0x200000e2ffd77230 */ /* 0x000fe20000004100 */
[C---:B------:R-:W-:Y:S01]  /*15c0*/  FMUL.FTZ R228, R0.reuse, R13 ;  /* 0x0000000d00e47220 */ /* 0x040fe20000410000 */
[--C-:B------:R-:W-:Y:S01]  /*15d0*/  HADD2.F32 R58, -RZ, R232.reuse.H0_H0 ;  /* 0x200000e8ff3a7230 */ /* 0x100fe20000004100 */
[C---:B------:R-:W-:Y:S01]  /*15e0*/  FMUL.FTZ R5, R0.reuse, R19 ;  /* 0x0000001300057220 */ /* 0x040fe20000410000 */
[----:B------:R-:W-:Y:S01]  /*15f0*/  HADD2.F32 R218, -RZ, R232.H1_H1 ;  /* 0x300000e8ffda7230 */ /* 0x000fe20000004100 */
        /* <DEDUP_REMOVED lines=33> */
[----:B------:R-:W-:Y:S01]  /*1810*/  HADD2.F32 R209, -RZ, R219.H0_H0 ;  /* 0x200000dbffd17230 */ /* 0x000fe20000004100 */
        /* <DEDUP_REMOVED lines=151> */
.L_x_8749:
[----:B0-----:R-:W-:Y:S05]  /*2190*/  BSYNC B0 ;  /* 0x0000000000007941 */ /* 0x001fea0003800000 */
.L_x_8747:
        /* <DEDUP_REMOVED lines=9> */
.L_x_8817:
        /* <DEDUP_REMOVED lines=18> */
.L_x_8818:
        /* <DEDUP_REMOVED lines=57> */
.L_x_8753:
[----:B------:R-:W-:Y:S05]  /*26e0*/  BSYNC B0 ;  /* 0x0000000000007941 */ /* 0x000fea0003800000 */
.L_x_8752:
[----:B-----5:R-:W-:Y:S01]  /*26f0*/  @P3 HADD2.F32 R189, -RZ, R172.H0_H0 ;  /* 0x200000acffbd3230 */ /* 0x020fe20000004100 */
        /* <DEDUP_REMOVED lines=13> */
.L_x_8755:
[----:B------:R-:W-:Y:S05]  /*27d0*/  BSYNC B0 ;  /* 0x0000000000007941 */ /* 0x000fea0003800000 */
.L_x_8754:
[----:B------:R-:W2:Y:S04]  /*27e0*/  LDL R196, [R1+0x20] ;  /* 0x0000200001c47983 */ /* 0x000ea80000100800 */
[----:B------:R-:W3:Y:S01]  /*27f0*/  LDL R193, [R1+0x24] ;  /* 0x0000240001c17983 */ /* 0x000ee20000100800 */
[----:B------:R-:W-:Y:S01]  /*2800*/  @P3 HADD2.F32 R192, -RZ, R172.H1_H1 ;  /* 0x300000acffc03230 */ /* 0x000fe20000004100 */
        /* <DEDUP_REMOVED lines=9> */
[----:B------:R-:W-:Y:S02]  /*28a0*/  @P3 F2FP.PACK_AB R190, RZ, R190 ;  /* 0x000000beffbe323e */ /* 0x000fe400000000ff */
[----:B------:R-:W-:Y:S02]  /*28b0*/  @P3 F2FP.PACK_AB R191, RZ, R191 ;  /* 0x000000bfffbf323e */ /* 0x000fe400000000ff */
        /* <DEDUP_REMOVED lines=12> */
.L_x_8757:
[----:B------:R-:W-:Y:S05]  /*2980*/  BSYNC B0 ;  /* 0x0000000000007941 */ /* 0x000fea0003800000 */
.L_x_8756:
[----:B------:R-:W-:Y:S01]  /*2990*/  @P3 HADD2.F32 R191, -RZ, R173.H0_H0 ;  /* 0x200000adffbf3230 */ /* 0x000fe20000004100 */
        /* <DEDUP_REMOVED lines=13> */
.L_x_8759:
[----:B------:R-:W-:Y:S05]  /*2a70*/  BSYNC B0 ;  /* 0x0000000000007941 */ /* 0x000fea0003800000 */
.L_x_8758:
        /* <DEDUP_REMOVED lines=13> */
[----:B------:R-:W-:Y:S02]  /*2b50*/  @P3 F2FP.PACK_AB R192, RZ, R193 ;  /* 0x000000c1ffc0323e */ /* 0x000fe400000000ff */
[----:B------:R-:W-:Y:S01]  /*2b60*/  @P3 F2FP.PACK_AB R193, RZ, R196 ;  /* 0x000000c4ffc1323e */ /* 0x000fe200000000ff */
        /* <DEDUP_REMOVED lines=9> */
.L_x_8761:
[----:B------:R-:W-:Y:S05]  /*2c00*/  BSYNC B0 ;  /* 0x0000000000007941 */ /* 0x000fea0003800000 */
.L_x_8760:
[----:B------:R-:W-:Y:S01]  /*2c10*/  @P3 HADD2.F32 R196, -RZ, R174.H0_H0 ;  /* 0x200000aeffc43230 */ /* 0x000fe20000004100 */
        /* <DEDUP_REMOVED lines=13> */
.L_x_8763:
[----:B------:R-:W-:Y:S05]  /*2cf0*/  BSYNC B0 ;  /* 0x0000000000007941 */ /* 0x000fea0003800000 */
.L_x_8762:
[----:B0-----:R-:W-:Y:S01]  /*2d00*/  @P3 HADD2.F32 R198, -RZ, R174.H1_H1 ;  /* 0x300000aeffc63230 */ /* 0x001fe20000004100 */
[----:B------:R-:W-:Y:S01]  /*2d10*/  @P3 FMUL.FTZ R196, R199, c[0x0][0x1ec] ;  /* 0x00007b00c7c43a20 */ /* 0x000fe20000410000 */
[----:B------:R-:W-:Y:S01]  /*2d20*/  @P3 PRMT R185, R192, 0x7610, R185 ;  /* 0x00007610c0b93816 */ /* 0x000fe200000000b9 */
[----:B------:R-:W-:Y:S01]  /*2d30*/  @P3 FMUL.FTZ R197, R72, R197 ;  /* 0x000000c548c53220 */ /* 0x000fe20000410000 */
[----:B------:R-:W-:Y:S01]  /*2d40*/  @!P4 ISETP.NE.U32.AND P2, PT, RZ, c[0x0][0x218], PT ;  /* 0x00008600ff00ca0c */ /* 0x000fe20003f45070 */
[----:B------:R-:W-:Y:S01]  /*2d50*/  @P3 FFMA.FTZ R165, R196, R198, R165 ;  /* 0x000000c6c4a53223 */ /* 0x000fe200000100a5 */
[----:B------:R-:W-:Y:S01]  /*2d60*/  @P3 PRMT R185, R185, 0x5410, R193 ;  /* 0x00005410b9b93816 */ /* 0x000fe200000000c1 */
[----:B------:R-:W-:Y:S01]  /*2d70*/  @P3 FMUL.FTZ R196, R73, R196 ;  /* 0x000000c449c43220 */ /* 0x000fe20000410000 */
[----:B------:R-:W-:Y:S01]  /*2d80*/  @P3 F2FP.PACK_AB R192, RZ, R197 ;  /* 0x000000c5ffc0323e */ /* 0x000fe200000000ff */
[----:B------:R-:W-:Y:S01]  /*2d90*/  BSSY B0, `(.L_x_8764) ;  /* 0x0000014000007945 */ /* 0x000fe20003800000 */
[----:B------:R-:W-:-:S02]  /*2da0*/  @!P4 ISETP.NE.U32.AND P1, PT, RZ, c[0x0][0x218], PT ;  /* 0x00008600ff00ca0c */ /* 0x000fc40003f25070 */
[----:B------:R-:W-:Y:S02]  /*2db0*/  @P3 F2FP.PACK_AB R193, RZ, R196 ;  /* 0x000000c4ffc1323e */ /* 0x000fe400000000ff */
        /* <DEDUP_REMOVED lines=17> */
.L_x_8765:
[----:B------:R-:W-:Y:S05]  /*2ed0*/  BSYNC B0 ;  /* 0x0000000000007941 */ /* 0x000fea0003800000 */
.L_x_8764:
        /* <DEDUP_REMOVED lines=14> */
.L_x_8767:
[----:B------:R-:W-:Y:S05]  /*2fc0*/  BSYNC B0 ;  /* 0x0000000000007941 */ /* 0x000fea0003800000 */
.L_x_8766:
[----:B0-----:R-:W-:Y:S01]  /*2fd0*/  @P3 FMUL.FTZ R196, R197, c[0x0][0x1ec] ;  /* 0x00007b00c5c43a20 */ /* 0x001fe20000410000 */
[----:B------:R0:W-:Y:S01]  /*2fe0*/  STL [R1+0xb0], R0 ;  /* 0x0000b00001007387 */ /* 0x0001e20000100800 */
[----:B------:R-:W-:Y:S01]  /*2ff0*/  @P3 FMUL.FTZ R193, R74, R193 ;  /* 0x000000c14ac13220 */ /* 0x000fe20000410000 */
[----:B------:R-:W-:Y:S01]  /*3000*/  ISETP.NE.U32.AND P1, PT, RZ, c[0x0][0x258], PT ;  /* 0x00009600ff007a0c */ /* 0x000fe20003f25070 */
[----:B------:R-:W-:-:S03]  /*3010*/  @P3 FMUL.FTZ R192, R75, R196 ;  /* 0x000000c44bc03220 */ /* 0x000fc60000410000 */
[----:B------:R-:W-:Y:S02]  /*3020*/  @P3 F2FP.PACK_AB R193, RZ, R193 ;  /* 0x000000c1ffc1323e */ /* 0x000fe400000000ff */
[----:B------:R-:W-:Y:S02]  /*3030*/  @P3 F2FP.PACK_AB R192, RZ, R192 ;  /* 0x000000c0ffc0323e */ /* 0x000fe400000000ff */
        /* <DEDUP_REMOVED lines=19> */
[----:B0-----:R-:W-:Y:S01]  /*3170*/  @P3 MOV R188, 0x10 ;  /* 0x0000001000bc3802 */ /* 0x001fe20000000f00 */
[----:B------:R-:W0:Y:S01]  /*3180*/  LDC.U8 R230, c[0x0][0x1f0] ;  /* 0x00007c00ffe67b82 */ /* 0x000e220000000000 */
[C---:B------:R-:W-:Y:S01]  /*3190*/  IADD3 R197, R218.reuse, 0x100, RZ ;  /* 0x00000100dac57810 */ /* 0x040fe20007ffe0ff */
[----:B------:R-:W-:Y:S02]  /*31a0*/  @P3 HADD2.F32 R190, -RZ, R175.H1_H1 ;  /* 0x300000afffbe3230 */ /* 0x000fe40000004100 */
[----:B------:R-:W-:Y:S01]  /*31b0*/  @P3 IMAD.WIDE.U32 R188, R218, R188, c[0x0][0x248] ;  /* 0x00009200dabc3625 */ /* 0x000fe200078e00bc */
[----:B------:R-:W-:-:S04]  /*31c0*/  @!P4 ISETP.NE.U32.AND P5, PT, RZ, c[0x0][0x218], PT ;  /* 0x00008600ff00ca0c */ /* 0x000fc80003fa5070 */
        /* <DEDUP_REMOVED lines=19> */
.L_x_8769:
[----:B01----:R-:W-:Y:S05]  /*3300*/  BSYNC B0 ;  /* 0x0000000000007941 */ /* 0x003fea0003800000 */
.L_x_8768:
[----:B-----5:R-:W-:Y:S01]  /*3310*/  @P3 HADD2.F32 R189, -RZ, R172.H0_H0 ;  /* 0x200000acffbd3230 */ /* 0x020fe20000004100 */
        /* <DEDUP_REMOVED lines=13> */
.L_x_8771:
[----:B------:R-:W-:Y:S05]  /*33f0*/  BSYNC B0 ;  /* 0x0000000000007941 */ /* 0x000fea0003800000 */
.L_x_8770:
        /* <DEDUP_REMOVED lines=24> */
.L_x_8773:
[----:B------:R-:W-:Y:S05]  /*3580*/  BSYNC B0 ;  /* 0x0000000000007941 */ /* 0x000fea0003800000 */
.L_x_8772:
[----:B------:R-:W-:Y:S01]  /*3590*/  @P3 HADD2.F32 R191, -RZ, R173.H0_H0 ;  /* 0x200000adffbf3230 */ /* 0x000fe20000004100 */
        /* <DEDUP_REMOVED lines=13> */
.L_x_8775:
[----:B------:R-:W-:Y:S05]  /*3670*/  BSYNC B0 ;  /* 0x0000000000007941 */ /* 0x000fea0003800000 */
.L_x_8774:
[----:B------:R-:W-:Y:S01]  /*3680*/  @P3 HADD2.F32 R199, -RZ, R173.H1_H1 ;  /* 0x300000adffc73230 */ /* 0x000fe20000004100 */
        /* <DEDUP_REMOVED lines=12> */
[----:B------:R-:W-:-:S04]  /*3750*/  @P3 F2FP.PACK_AB R192, RZ, R192 ;  /* 0x000000c0ffc0323e */ /* 0x000fc800000000ff */
[----:B------:R-:W-:-:S05]  /*3760*/  @P3 F2FP.PACK_AB R193, RZ, R193 ;  /* 0x000000c1ffc1323e */ /* 0x000fca00000000ff */
        /* <DEDUP_REMOVED lines=10> */
.L_x_8777:
[----:B------:R-:W-:Y:S05]  /*3810*/  BSYNC B0 ;  /* 0x0000000000007941 */ /* 0x000fea0003800000 */
.L_x_8776:
[----:B------:R-:W-:Y:S01]  /*3820*/  @P3 HADD2.F32 R199, -RZ, R174.H0_H0 ;  /* 0x200000aeffc73230 */ /* 0x000fe20000004100 */
        /* <DEDUP_REMOVED lines=14> */
.L_x_8779:
[----:B------:R-:W-:Y:S05]  /*3910*/  BSYNC B0 ;  /* 0x0000000000007941 */ /* 0x000fea0003800000 */
.L_x_8778:
[----:B------:R0:W-:Y:S01]  /*3920*/  STL [R1+0xb0], R0 ;  /* 0x0000b00001007387 */ /* 0x0001e20000100800 */
[----:B------:R-:W-:Y:S01]  /*3930*/  @P3 FMUL.FTZ R199, R230, c[0x0][0x1ec] ;  /* 0x00007b00e6c73a20 */ /* 0x000fe20000410000 */
[----:B0-----:R-:W-:Y:S01]  /*3940*/  @P3 HADD2.F32 R0, -RZ, R174.H1_H1 ;  /* 0x300000aeff003230 */ /* 0x001fe20000004100 */
[----:B------:R-:W-:-:S04]  /*3950*/  @!P4 ISETP.NE.U32.AND P2, PT, RZ, c[0x0][0x218], PT ;  /* 0x00008600ff00ca0c */ /* 0x000fc80003f45070 */
[-C--:B------:R-:W-:Y:S02]  /*3960*/  @P3 FFMA.FTZ R157, R0, R199.reuse, R157 ;  /* 0x000000c7009d3223 */ /* 0x080fe4000001009d */
[----:B------:R-:W-:Y:S01]  /*3970*/  @P3 FMUL.FTZ R199, R69, R199 ;  /* 0x000000c745c73220 */ /* 0x000fe20000410000 */
[----:B------:R-:W-:Y:S01]  /*3980*/  @!P4 ISETP.NE.AND.EX P2, PT, RZ, c[0x0][0x21c], PT, P2 ;  /* 0x00008700ff00ca0c */ /* 0x000fe20003f45320 */
[----:B------:R-:W-:Y:S01]  /*3990*/  @P3 FMUL.FTZ R193, R68, R193 ;  /* 0x000000c144c13220 */ /* 0x000fe20000410000 */
[----:B------:R-:W-:Y:S01]  /*39a0*/  @P3 PRMT R184, R198, 0x7610, R184 ;  /* 0x00007610c6b83816 */ /* 0x000fe200000000b8 */
[----:B------:R-:W-:Y:S01]  /*39b0*/  BSSY B0, `(.L_x_8780) ;  /* 0x0000011000007945 */ /* 0x000fe20003800000 */
[----:B------:R-:W-:Y:S01]  /*39c0*/  @P3 F2FP.PACK_AB R199, RZ, R199 ;  /* 0x000000c7ffc7323e */ /* 0x000fe200000000ff */
[----:B------:R0:W5:Y:S01]  /*39d0*/  LDL.LU R0, [R1+0xb0] ;  /* 0x0000b00001007983 */ /* 0x0001620000300800 */
[----:B------:R-:W-:Y:S02]  /*39e0*/  @P3 F2FP.PACK_AB R193, RZ, R193 ;  /* 0x000000c1ffc1323e */ /* 0x000fe400000000ff */
[----:B------:R-:W-:Y:S01]  /*39f0*/  @P3 PRMT R184, R184, 0x5410, R196 ;  /* 0x00005410b8b83816 */ /* 0x000fe200000000c4 */
[----:B------:R1:W-:Y:S02]  /*3a00*/  @P3 STL [R1], R199 ;  /* 0x000000c701003387 */ /* 0x0003e40000100800 */
        /* <DEDUP_REMOVED lines=11> */
.L_x_8781:
[----:B0-----:R-:W-:Y:S05]  /*3ac0*/  BSYNC B0 ;  /* 0x0000000000007941 */ /* 0x001fea0003800000 */
.L_x_8780:
[----:B------:R-:W-:Y:S01]  /*3ad0*/  @P3 HADD2.F32 R198, -RZ, R175.H0_H0 ;  /* 0x200000afffc63230 */ /* 0x000fe20000004100 */
[----:B------:R-:W-:-:S04]  /*3ae0*/  @P3 FMUL.FTZ R196, R199, c[0x0][0x1ec] ;  /* 0x00007b00c7c43a20 */ /* 0x000fc80000410000 */
[-C--:B------:R-:W-:Y:S02]  /*3af0*/  @P3 FFMA.FTZ R158, R198, R196.reuse, R158 ;  /* 0x000000c4c69e3223 */ /* 0x080fe4000001009e */
[----:B------:R-:W2:Y:S01]  /*3b00*/  LDL.LU.S16 R198, [R1+0x4] ;  /* 0x0000040001c67983 */ /* 0x000ea20000300600 */
[----:B------:R-:W-:Y:S01]  /*3b10*/  @P3 FMUL.FTZ R196, R70, R196 ;  /* 0x000000c446c43220 */ /* 0x000fe20000410000 */
[----:B------:R-:W-:Y:S01]  /*3b20*/  @!P4 ISETP.NE.U32.AND P2, PT, RZ, c[0x0][0x218], PT ;  /* 0x00008600ff00ca0c */ /* 0x000fe20003f45070 */
[----:B------:R-:W-:Y:S01]  /*3b30*/  BSSY B0, `(.L_x_8782) ;  /* 0x0000012000007945 */ /* 0x000fe20003800000 */
[----:B------:R-:W-:Y:S02]  /*3b40*/  @P3 PRMT R186, R193, 0x7610, R186 ;  /* 0x00007610c1ba3816 */ /* 0x000fe400000000ba */
[----:B------:R-:W-:Y:S02]  /*3b50*/  @P3 F2FP.PACK_AB R196, RZ, R196 ;  /* 0x000000c4ffc4323e */ /* 0x000fe400000000ff */
        /* <DEDUP_REMOVED lines=15> */
.L_x_8783:
[----:B0-----:R-:W-:Y:S05]  /*3c50*/  BSYNC B0 ;  /* 0x0000000000007941 */ /* 0x001fea0003800000 */
.L_x_8782:
[----:B------:R-:W2:Y:S01]  /*3c60*/  LDL.LU.S16 R193, [R1] ;  /* 0x0000000001c17983 */ /* 0x000ea20000300600 */
[----:B------:R-:W-:-:S03]  /*3c70*/  @P3 FMUL.FTZ R196, R198, c[0x0][0x1ec] ;  /* 0x00007b00c6c43a20 */ /* 0x000fc60000410000 */
[----:B-----5:R0:W-:Y:S01]  /*3c80*/  STL [R1+0xb0], R0 ;  /* 0x0000b00001007387 */ /* 0x0201e20000100800 */
[----:B------:R-:W-:-:S05]  /*3c90*/  @P3 FMUL.FTZ R192, R71, R196 ;  /* 0x000000c447c03220 */ /* 0x000fca0000410000 */
[----:B------:R-:W-:-:S04]  /*3ca0*/  @P3 F2FP.PACK_AB R192, RZ, R192 ;  /* 0x000000c0ffc0323e */ /* 0x000fc800000000ff */
        /* <DEDUP_REMOVED lines=23> */
[----:B------:R-:W-:Y:S01]  /*3e20*/  @!P4 ISETP.NE.U32.AND P5, PT, RZ, c[0x0][0x218], PT ;  /* 0x00008600ff00ca0c */ /* 0x000fe20003fa5070 */
[----:B------:R-:W-:Y:S01]  /*3e30*/  @P3 HADD2.F32 R190, -RZ, R175.H1_H1 ;  /* 0x300000afffbe3230 */ /* 0x000fe20000004100 */
[----:B------:R-:W-:Y:S02]  /*3e40*/  BSSY B0, `(.L_x_8784) ;  /* 0x0000011000007945 */ /* 0x000fe40003800000 */
[----:B------:R-:W-:Y:S02]  /*3e50*/  @!P4 ISETP.NE.AND.EX P5, PT, RZ, c[0x0][0x21c], PT, P5 ;  /* 0x00008700ff00ca0c */ /* 0x000fe40003fa5350 */
[----:B------:R-:W-:Y:S01]  /*3e60*/  @P3 FFMA.FTZ R159, R190, R196, R159 ;  /* 0x000000c4be9f3223 */ /* 0x000fe2000001009f */
[----:B0-----:R-:W-:-:S05]  /*3e70*/  @P3 MOV R188, 0x10 ;  /* 0x0000001000bc3802 */ /* 0x001fca0000000f00 */
[----:B------:R-:W-:Y:S01]  /*3e80*/  @P3 IMAD.WIDE.U32 R188, R197, R188, c[0x0][0x170] ;  /* 0x00005c00c5bc3625 */ /* 0x000fe200078e00bc */
[----:B------:R-:W-:-:S04]  /*3e90*/  @!P4 ISETP.NE.U32.AND P2, PT, RZ, c[0x0][0x218], PT ;  /* 0x00008600ff00ca0c */ /* 0x000fc80003f45070 */
        /* <DEDUP_REMOVED lines=11> */
.L_x_8785:
[----:B-12---:R-:W-:Y:S05]  /*3f50*/  BSYNC B0 ;  /* 0x0000000000007941 */ /* 0x006fea0003800000 */
.L_x_8784:
[----:B-----5:R-:W-:Y:S01]  /*3f60*/  @P3 HADD2.F32 R189, -RZ, R172.H0_H0 ;  /* 0x200000acffbd3230 */ /* 0x020fe20000004100 */
        /* <DEDUP_REMOVED lines=15> */
.L_x_8787:
[----:B------:R-:W-:Y:S05]  /*4060*/  BSYNC B0 ;  /* 0x0000000000007941 */ /* 0x000fea0003800000 */
.L_x_8786:
[----:B------:R-:W-:Y:S01]  /*4070*/  @P3 HADD2.F32 R190, -RZ, R172.H1_H1 ;  /* 0x300000acffbe3230 */ /* 0x000fe20000004100 */
        /* <DEDUP_REMOVED lines=15> */
.L_x_8789:
[----:B------:R-:W-:Y:S05]  /*4170*/  BSYNC B0 ;  /* 0x0000000000007941 */ /* 0x000fea0003800000 */
.L_x_8788:
[----:B------:R-:W-:Y:S01]  /*4180*/  @P3 FMUL.FTZ R192, R64, R192 ;  /* 0x000000c040c03220 */ /* 0x000fe20000410000 */
[----:B------:R-:W-:Y:S01]  /*4190*/  @!P4 ISETP.NE.AND.EX P2, PT, RZ, c[0x0][0x21c], PT, P2 ;  /* 0x00008700ff00ca0c */ /* 0x000fe20003f45320 */
[----:B------:R-:W-:Y:S01]  /*41a0*/  @P3 FMUL.FTZ R191, R65, R191 ;  /* 0x000000bf41bf3220 */ /* 0x000fe20000410000 */
[----:B------:R-:W-:Y:S01]  /*41b0*/  BSSY B0, `(.L_x_8790) ;  /* 0x000000e000007945 */ /* 0x000fe20003800000 */
[----:B------:R-:W-:Y:S02]  /*41c0*/  @!P4 ISETP.NE.U32.AND P5, PT, RZ, c[0x0][0x218], PT ;  /* 0x00008600ff00ca0c */ /* 0x000fe40003fa5070 */
[----:B------:R-:W-:Y:S02]  /*41d0*/  @P3 F2FP.PACK_AB R221, RZ, R192 ;  /* 0x000000c0ffdd323e */ /* 0x000fe400000000ff */
[----:B------:R-:W-:Y:S02]  /*41e0*/  @P3 F2FP.PACK_AB R192, RZ, R191 ;  /* 0x000000bfffc0323e */ /* 0x000fe400000000ff */
        /* <DEDUP_REMOVED lines=10> */
.L_x_8791:
[----:B------:R-:W-:Y:S05]  /*4290*/  BSYNC B0 ;  /* 0x0000000000007941 */ /* 0x000fea0003800000 */
.L_x_8790:
[--C-:B------:R-:W-:Y:S01]  /*42a0*/  @P3 HADD2.F32 R193, -RZ, R173.reuse.H0_H0 ;  /* 0x200000adffc13230 */ /* 0x100fe20000004100 */
[----:B------:R-:W-:Y:S01]  /*42b0*/  @P3 FMUL.FTZ R198, R190, c[0x0][0x1ec] ;  /* 0x00007b00bec63a20 */ /* 0x000fe20000410000 */
[----:B------:R-:W-:Y:S01]  /*42c0*/  @P3 HADD2.F32 R196, -RZ, R173.H1_H1 ;  /* 0x300000adffc43230 */ /* 0x000fe20000004100 */
[----:B------:R-:W-:Y:S01]  /*42d0*/  @!P4 ISETP.NE.U32.AND P2, PT, RZ, c[0x0][0x218], PT ;  /* 0x00008600ff00ca0c */ /* 0x000fe20003f45070 */
[----:B------:R-:W-:Y:S01]  /*42e0*/  BSSY B0, `(.L_x_8792) ;  /* 0x0000010000007945 */ /* 0x000fe20003800000 */
        /* <DEDUP_REMOVED lines=15> */
.L_x_8793:
[----:B------:R-:W-:Y:S05]  /*43e0*/  BSYNC B0 ;  /* 0x0000000000007941 */ /* 0x000fea0003800000 */
.L_x_8792:
[----:B------:R-:W-:Y:S01]  /*43f0*/  @P3 HADD2.F32 R199, -RZ, R174.H0_H0 ;  /* 0x200000aeffc73230 */ /* 0x000fe20000004100 */
        /* <DEDUP_REMOVED lines=14> */
.L_x_8795:
[----:B------:R-:W-:Y:S05]  /*44e0*/  BSYNC B0 ;  /* 0x0000000000007941 */ /* 0x000fea0003800000 */
.L_x_8794:
[----:B------:R0:W-:Y:S01]  /*44f0*/  STL [R1+0xb4], R2 ;  /* 0x0000b40201007387 */ /* 0x0001e20000100800 */
[----:B------:R-:W-:-:S03]  /*4500*/  @P3 FMUL.FTZ R199, R230, c[0x0][0x1ec] ;  /* 0x00007b00e6c73a20 */ /* 0x000fc60000410000 */
[----:B------:R1:W-:Y:S01]  /*4510*/  STL [R1+0xb0], R0 ;  /* 0x0000b00001007387 */ /* 0x0003e20000100800 */
[----:B0-----:R-:W-:Y:S01]  /*4520*/  @P3 HADD2.F32 R2, -RZ, R174.H1_H1 ;  /* 0x300000aeff023230 */ /* 0x001fe20000004100 */
[----:B-1----:R-:W-:-:S04]  /*4530*/  @P3 FMUL.FTZ R0, R67, R193 ;  /* 0x000000c143003220 */ /* 0x002fc80000410000 */
[-C--:B------:R-:W-:Y:S02]  /*4540*/  @P3 FFMA.FTZ R149, R2, R199.reuse, R149 ;  /* 0x000000c702953223 */ /* 0x080fe40000010095 */
[----:B------:R-:W-:Y:S02]  /*4550*/  @P3 FMUL.FTZ R2, R66, R198 ;  /* 0x000000c642023220 */ /* 0x000fe40000410000 */
[----:B------:R-:W-:Y:S01]  /*4560*/  @P3 FMUL.FTZ R198, R60, R196 ;  /* 0x000000c43cc63220 */ /* 0x000fe20000410000 */
[----:B------:R-:W-:Y:S01]  /*4570*/  @P3 F2FP.PACK_AB R196, RZ, R0 ;  /* 0x00000000ffc4323e */ /* 0x000fe200000000ff */
[----:B------:R-:W-:Y:S01]  /*4580*/  @P3 FMUL.FTZ R199, R61, R199 ;  /* 0x000000c73dc73220 */ /* 0x000fe20000410000 */
[----:B------:R-:W-:Y:S02]  /*4590*/  @P3 F2FP.PACK_AB R193, RZ, R2 ;  /* 0x00000002ffc1323e */ /* 0x000fe400000000ff */
[----:B------:R0:W5:Y:S04]  /*45a0*/  LDL.LU R2, [R1+0xb4] ;  /* 0x0000b40001027983 */ /* 0x0001680000300800 */
[----:B------:R0:W5:Y:S01]  /*45b0*/  LDL.LU R0, [R1+0xb0] ;  /* 0x0000b00001007983 */ /* 0x0001620000300800 */
[----:B------:R-:W-:Y:S01]  /*45c0*/  @P3 PRMT R185, R193, 0x7610, R185 ;  /* 0x00007610c1b93816 */ /* 0x000fe200000000b9 */
[----:B------:R-:W-:Y:S01]  /*45d0*/  BSSY B0, `(.L_x_8796) ;  /* 0x0000017000007945 */ /* 0x000fe20003800000 */
[----:B------:R-:W1:Y:S01]  /*45e0*/  LDC.U8 R193, c[0x0][0x1f0] ;  /* 0x00007c00ffc17b82 */ /* 0x000e620000000000 */
[----:B------:R-:W-:-:S02]  /*45f0*/  @P3 F2FP.PACK_AB R198, RZ, R198 ;  /* 0x000000c6ffc6323e */ /* 0x000fc400000000ff */
[----:B------:R-:W-:Y:S02]  /*4600*/  @!P4 ISETP.NE.U32.AND P5, PT, RZ, c[0x0][0x218], PT ;  /* 0x00008600ff00ca0c */ /* 0x000fe40003fa5070 */
[----:B------:R-:W-:Y:S02]  /*4610*/  @P3 F2FP.PACK_AB R199, RZ, R199 ;  /* 0x000000c7ffc7323e */ /* 0x000fe400000000ff */
        /* <DEDUP_REMOVED lines=18> */
.L_x_8797:
[----:B01----:R-:W-:Y:S05]  /*4740*/  BSYNC B0 ;  /* 0x0000000000007941 */ /* 0x003fea0003800000 */
.L_x_8796:
        /* <DEDUP_REMOVED lines=11> */
.L_x_8799:
[----:B------:R-:W-:Y:S05]  /*4800*/  BSYNC B0 ;  /* 0x0000000000007941 */ /* 0x000fea0003800000 */
.L_x_8798:
[----:B------:R-:W-:Y:S01]  /*4810*/  @P3 FMUL.FTZ R196, R199, c[0x0][0x1ec] ;  /* 0x00007b00c7c43a20 */ /* 0x000fe20000410000 */
[----:B-----5:R-:W-:Y:S01]  /*4820*/  STL [R1+0xb4], R2 ;  /* 0x0000b40201007387 */ /* 0x020fe20000100800 */
[----:B------:R-:W-:Y:S02]  /*4830*/  @P3 FMUL.FTZ R198, R221, c[0x0][0x1ec] ;  /* 0x00007b00ddc63a20 */ /* 0x000fe40000410000 */
[----:B------:R-:W-:Y:S01]  /*4840*/  @P3 FMUL.FTZ R192, R63, R196 ;  /* 0x000000c43fc03220 */ /* 0x000fe20000410000 */
[----:B------:R0:W-:Y:S01]  /*4850*/  STL [R1+0xb0], R0 ;  /* 0x0000b00001007387 */ /* 0x0001e20000100800 */
[----:B------:R-:W-:-:S03]  /*4860*/  @P3 FMUL.FTZ R193, R62, R198 ;  /* 0x000000c63ec13220 */ /* 0x000fc60000410000 */
[----:B------:R-:W-:Y:S02]  /*4870*/  @P3 F2FP.PACK_AB R192, RZ, R192 ;  /* 0x000000c0ffc0323e */ /* 0x000fe400000000ff */
[----:B------:R-:W-:Y:S02]  /*4880*/  @P3 F2FP.PACK_AB R193, RZ, R193 ;  /* 0x000000c1ffc1323e */ /* 0x000fe400000000ff */
        /* <DEDUP_REMOVED lines=22> */
[----:B------:R-:W-:Y:S01]  /*49f0*/  IADD3 R190, R218, 0x300, RZ ;  /* 0x00000300dabe7810 */ /* 0x000fe20007ffe0ff */
[--C-:B------:R-:W-:Y:S02]  /*4a00*/  @P3 HADD2.F32 R191, -RZ, R175.reuse.H1_H1 ;  /* 0x300000afffbf3230 */ /* 0x100fe40000004100 */
[----:B-1----:R-:W-:-:S05]  /*4a10*/  @P3 HADD2.F32 R188, -RZ, R175.H0_H0 ;  /* 0x200000afffbc3230 */ /* 0x002fca0000004100 */
        /* <DEDUP_REMOVED lines=20> */
.L_x_8801:
[----:B0-----:R-:W-:Y:S05]  /*4b60*/  BSYNC B0 ;  /* 0x0000000000007941 */ /* 0x001fea0003800000 */
.L_x_8800:
[----:B-----5:R-:W-:Y:S01]  /*4b70*/  @P3 HADD2.F32 R189, -RZ, R172.H0_H0 ;  /* 0x200000acffbd3230 */ /* 0x020fe20000004100 */
[----:B------:R-:W-:Y:S01]  /*4b80*/  @!P4 ISETP.NE.AND.EX P2, PT, RZ, c[0x0][0x21c], PT, P2 ;  /* 0x00008700ff00ca0c */ /* 0x000fe20003f45320 */
[----:B------:R-:W-:Y:S01]  /*4b90*/  @P3 FMUL.FTZ R188, R199, c[0x0][0x1ec] ;  /* 0x00007b00c7bc3a20 */ /* 0x000fe20000410000 */
[----:B------:R-:W-:Y:S01]  /*4ba0*/  BSSY B0, `(.L_x_8802) ;  /* 0x000000d000007945 */ /* 0x000fe20003800000 */
[----:B------:R-:W-:Y:S02]  /*4bb0*/  @!P4 ISETP.NE.U32.AND P5, PT, RZ, c[0x0][0x218], PT ;  /* 0x00008600ff00ca0c */ /* 0x000fe40003fa5070 */
        /* <DEDUP_REMOVED lines=11> */
.L_x_8803:
[----:B------:R-:W-:Y:S05]  /*4c70*/  BSYNC B0 ;  /* 0x0000000000007941 */ /* 0x000fea0003800000 */
.L_x_8802:
[----:B------:R-:W-:Y:S01]  /*4c80*/  @P3 HADD2.F32 R191, -RZ, R172.H1_H1 ;  /* 0x300000acffbf3230 */ /* 0x000fe20000004100 */
        /* <DEDUP_REMOVED lines=15> */
.L_x_8805:
[----:B------:R-:W-:Y:S05]  /*4d80*/  BSYNC B0 ;  /* 0x0000000000007941 */ /* 0x000fea0003800000 */
.L_x_8804:
        /* <DEDUP_REMOVED lines=17> */
.L_x_8807:
[----:B------:R-:W-:Y:S05]  /*4ea0*/  BSYNC B0 ;  /* 0x0000000000007941 */ /* 0x000fea0003800000 */
.L_x_8806:
[--C-:B------:R-:W-:Y:S01]  /*4eb0*/  @P3 HADD2.F32 R191, -RZ, R173.reuse.H0_H0 ;  /* 0x200000adffbf3230 */ /* 0x100fe20000004100 */
[----:B------:R-:W-:Y:S01]  /*4ec0*/  @P3 FMUL.FTZ R230, R197, c[0x0][0x1ec] ;  /* 0x00007b00c5e63a20 */ /* 0x000fe20000410000 */
[----:B------:R-:W-:Y:S01]  /*4ed0*/  @!P4 ISETP.NE.U32.AND P2, PT, RZ, c[0x0][0x218], PT ;  /* 0x00008600ff00ca0c */ /* 0x000fe20003f45070 */
[----:B------:R-:W-:Y:S01]  /*4ee0*/  @P3 FMUL.FTZ R221, R196, c[0x0][0x1ec] ;  /* 0x00007b00c4dd3a20 */ /* 0x000fe20000410000 */
[----:B------:R-:W-:Y:S01]  /*4ef0*/  @!P4 ISETP.NE.AND.EX P5, PT, RZ, c[0x0][0x21c], PT, P5 ;  /* 0x00008700ff00ca0c */ /* 0x000fe20003fa5350 */
[----:B------:R-:W-:Y:S01]  /*4f00*/  @P3 FFMA.FTZ R146, R191, R230, R146 ;  /* 0x000000e6bf923223 */ /* 0x000fe20000010092 */
[----:B------:R-:W-:Y:S01]  /*4f10*/  @P3 HADD2.F32 R191, -RZ, R173.H1_H1 ;  /* 0x300000adffbf3230 */ /* 0x000fe20000004100 */
[----:B------:R-:W-:Y:S01]  /*4f20*/  BSSY B0, `(.L_x_8808) ;  /* 0x000000d000007945 */ /* 0x000fe20003800000 */
[----:B------:R-:W-:Y:S02]  /*4f30*/  @!P4 ISETP.NE.AND.EX P2, PT, RZ, c[0x0][0x21c], PT, P2 ;  /* 0x00008700ff00ca0c */ /* 0x000fe40003f45320 */
[----:B------:R-:W-:Y:S01]  /*4f40*/  @!P4 FSEL R193, R20, RZ, P5 ;  /* 0x000000ff14c1c208 */ /* 0x000fe20002800000 */
[----:B------:R-:W-:Y:S01]  /*4f50*/  @P3 FFMA.FTZ R147, R191, R221, R147 ;  /* 0x000000ddbf933223 */ /* 0x000fe20000010093 */
        /* <DEDUP_REMOVED lines=9> */
.L_x_8809:
[----:B------:R-:W-:Y:S05]  /*4ff0*/  BSYNC B0 ;  /* 0x0000000000007941 */ /* 0x000fea0003800000 */
.L_x_8808:
[----:B------:R-:W-:Y:S01]  /*5000*/  @P3 HADD2.F32 R191, -RZ, R174.H0_H0 ;  /* 0x200000aeffbf3230 */ /* 0x000fe20000004100 */
        /* <DEDUP_REMOVED lines=13> */
.L_x_8811:
[----:B------:R-:W-:Y:S05]  /*50e0*/  BSYNC B0 ;  /* 0x0000000000007941 */ /* 0x000fea0003800000 */
.L_x_8810:
[----:B------:R-:W-:Y:S01]  /*50f0*/  @P3 HADD2.F32 R250, -RZ, R174.H1_H1 ;  /* 0x300000aefffa3230 */ /* 0x000fe20000004100 */
        /* <DEDUP_REMOVED lines=9> */
[----:B------:R-:W-:Y:S01]  /*5190*/  @P3 F2FP.PACK_AB R230, RZ, R230 ;  /* 0x000000e6ffe6323e */ /* 0x000fe200000000ff */
[----:B------:R-:W-:Y:S01]  /*51a0*/  @P3 FMUL.FTZ R192, R53, R192 ;  /* 0x000000c035c03220 */ /* 0x000fe20000410000 */
[----:B------:R-:W-:-:S02]  /*51b0*/  @P3 F2FP.PACK_AB R221, RZ, R221 ;  /* 0x000000ddffdd323e */ /* 0x000fc400000000ff */
[----:B------:R-:W-:Y:S02]  /*51c0*/  @P3 F2FP.PACK_AB R218, RZ, R218 ;  /* 0x000000daffda323e */ /* 0x000fe400000000ff */
[----:B------:R-:W-:Y:S02]  /*51d0*/  @P3 F2FP.PACK_AB R192, RZ, R192 ;  /* 0x000000c0ffc0323e */ /* 0x000fe400000000ff */
        /* <DEDUP_REMOVED lines=14> */
.L_x_8813:
[----:B------:R-:W-:Y:S05]  /*52c0*/  BSYNC B0 ;  /* 0x0000000000007941 */ /* 0x000fea0003800000 */
.L_x_8812:
[----:B------:R-:W-:Y:S01]  /*52d0*/  @P3 HADD2.F32 R196, -RZ, R175.H0_H0 ;  /* 0x200000afffc43230 */ /* 0x000fe20000004100 */
        /* <DEDUP_REMOVED lines=9> */
[----:B------:R-:W-:Y:S02]  /*5370*/  @P3 F2FP.PACK_AB R191, RZ, R197 ;  /* 0x000000c5ffbf323e */ /* 0x000fe400000000ff */
        /* <DEDUP_REMOVED lines=16> */
.L_x_8815:
[----:B------:R-:W-:Y:S05]  /*5480*/  BSYNC B0 ;  /* 0x0000000000007941 */ /* 0x000fea0003800000 */
.L_x_8814:
[----:B------:R-:W2:Y:S01]  /*5490*/  LDL.LU R191, [R1+0xc] ;  /* 0x00000c0001bf7983 */ /* 0x000ea20000300800 */
[C---:B------:R-:W-:Y:S01]  /*54a0*/  SEL R183, R188.reuse, R183, P1 ;  /* 0x000000b7bcb77207 */ /* 0x040fe20000800000 */
[----:B------:R-:W-:Y:S01]  /*54b0*/  @P3 FMUL.FTZ R0, R188, c[0x0][0x1ec] ;  /* 0x00007b00bc003a20 */ /* 0x000fe20000410000 */
[----:B------:R-:W-:Y:S01]  /*54c0*/  @P3 HADD2.F32 R188, -RZ, R175.H1_H1 ;  /* 0x300000afffbc3230 */ /* 0x000fe20000004100 */
[----:B------:R-:W-:-:S04]  /*54d0*/  IADD3 R2, R2, c[0x0][0x160], RZ ;  /* 0x0000580002027a10 */ /* 0x000fc80007ffe0ff */
[-C--:B------:R-:W-:Y:S02]  /*54e0*/  @P3 FFMA.FTZ R143, R188, R0.reuse, R143 ;  /* 0x00000000bc8f3223 */ /* 0x080fe4000001008f */
[----:B------:R-:W-:-:S05]  /*54f0*/  @P3 FMUL.FTZ R0, R55, R0 ;  /* 0x0000000037003220 */ /* 0x000fca0000410000 */
[----:B------:R-:W-:-:S04]  /*5500*/  @P3 F2FP.PACK_AB R0, RZ, R0 ;  /* 0x00000000ff00323e */ /* 0x000fc800000000ff */
        /* <DEDUP_REMOVED lines=14> */
.L_x_8746:
        /* <DEDUP_REMOVED lines=35> */
.L_x_8750:
[----:B------:R-:W-:Y:S01]  /*5820*/  HFMA2.MMA R190, -RZ, RZ, 0, 9.5367431640625e-07 ;  /* 0x00000010ffbe7435 */ /* 0x000fe200000001ff */
[----:B------:R-:W-:-:S02]  /*5830*/  MOV R189, R198 ;  /* 0x000000c600bd7202 */ /* 0x000fc40000000f00 */
[----:B------:R-:W-:Y:S02]  /*5840*/  MOV R218, 0x1f ;  /* 0x0000001f00da7802 */ /* 0x000fe40000000f00 */
[----:B------:R-:W-:Y:S02]  /*5850*/  MOV R195, 0xffffffff ;  /* 0xffffffff00c37802 */ /* 0x000fe40000000f00 */
[----:B------:R-:W-:Y:S02]  /*5860*/  MOV R188, 0x5880 ;  /* 0x0000588000bc7802 */ /* 0x000fe40000000f00 */
[----:B-----5:R-:W-:Y:S05]  /*5870*/  CALL.REL.NOINC `($__internal_147_$__cuda_sm70_shflsync_down_p) ;  /* 0x0000046000007944 */ /* 0x020fea0003c00000 */
[----:B-1----:R-:W-:Y:S01]  /*5880*/  MOV R191, R190 ;  /* 0x000000be00bf7202 */ /* 0x002fe20000000f00 */
[----:B------:R-:W-:Y:S05]  /*5890*/  BRA `(.L_x_8817) ;  /* 0xffffc99000007947 */ /* 0x000fea000383ffff */
.L_x_8751:
[----:B------:R-:W-:Y:S01]  /*58a0*/  HFMA2.MMA R190, -RZ, RZ, 0, 9.5367431640625e-07 ;  /* 0x00000010ffbe7435 */ /* 0x000fe200000001ff */
[----:B------:R-:W-:Y:S02]  /*58b0*/  MOV R189, R197 ;  /* 0x000000c500bd7202 */ /* 0x000fe40000000f00 */
[----:B------:R-:W-:Y:S02]  /*58c0*/  MOV R218, 0x1f ;  /* 0x0000001f00da7802 */ /* 0x000fe40000000f00 */
[----:B------:R-:W-:-:S02]  /*58d0*/  MOV R195, 0xffffffff ;  /* 0xffffffff00c37802 */ /* 0x000fc40000000f00 */
[----:B------:R-:W-:Y:S02]  /*58e0*/  MOV R188, 0x5900 ;  /* 0x0000590000bc7802 */ /* 0x000fe40000000f00 */
[----:B01---5:R-:W-:Y:S05]  /*58f0*/  CALL.REL.NOINC `($__internal_147_$__cuda_sm70_shflsync_down_p) ;  /* 0x000003e000007944 */ /* 0x023fea0003c00000 */
[----:B------:R-:W-:Y:S01]  /*5900*/  FADD.FTZ R191, R191, R198 ;  /* 0x000000c6bfbf7221 */ /* 0x000fe20000010000 */
[----:B------:R-:W-:Y:S01]  /*5910*/  MOV R218, 0x1f ;  /* 0x0000001f00da7802 */ /* 0x000fe20000000f00 */
[----:B-1----:R-:W-:Y:S01]  /*5920*/  FADD.FTZ R192, R197, R190 ;  /* 0x000000bec5c07221 */ /* 0x002fe20000010000 */
[----:B------:R-:W-:Y:S01]  /*5930*/  HFMA2.MMA R190, -RZ, RZ, 0, 4.76837158203125e-07 ;  /* 0x00000008ffbe7435 */ /* 0x000fe200000001ff */
[----:B------:R-:W-:Y:S02]  /*5940*/  MOV R195, 0xffffffff ;  /* 0xffffffff00c37802 */ /* 0x000fe40000000f00 */
[----:B------:R-:W-:Y:S02]  /*5950*/  MOV R189, R191 ;  /* 0x000000bf00bd7202 */ /* 0x000fe40000000f00 */
[----:B------:R-:W-:Y:S02]  /*5960*/  MOV R188, 0x5980 ;  /* 0x0000598000bc7802 */ /* 0x000fe40000000f00 */
[----:B------:R-:W-:Y:S05]  /*5970*/  CALL.REL.NOINC `($__internal_147_$__cuda_sm70_shflsync_down_p) ;  /* 0x0000036000007944 */ /* 0x000fea0003c00000 */
[----:B-1----:R-:W-:Y:S01]  /*5980*/  MOV R193, R190 ;  /* 0x000000be00c17202 */ /* 0x002fe20000000f00 */
[----:B------:R-:W-:Y:S01]  /*5990*/  HFMA2.MMA R190, -RZ, RZ, 0, 4.76837158203125e-07 ;  /* 0x00000008ffbe7435 */ /* 0x000fe200000001ff */
[----:B------:R-:W-:-:S02]  /*59a0*/  MOV R189, R192 ;  /* 0x000000c000bd7202 */ /* 0x000fc40000000f00 */
[----:B------:R-:W-:Y:S02]  /*59b0*/  MOV R218, 0x1f ;  /* 0x0000001f00da7802 */ /* 0x000fe40000000f00 */
[----:B------:R-:W-:Y:S02]  /*59c0*/  MOV R195, 0xffffffff ;  /* 0xffffffff00c37802 */ /* 0x000fe40000000f00 */
[----:B------:R-:W-:Y:S02]  /*59d0*/  MOV R188, 0x59f0 ;  /* 0x000059f000bc7802 */ /* 0x000fe40000000f00 */
[----:B------:R-:W-:Y:S05]  /*59e0*/  CALL.REL.NOINC `($__internal_147_$__cuda_sm70_shflsync_down_p) ;  /* 0x000002f000007944 */ /* 0x000fea0003c00000 */
[----:B------:R-:W-:Y:S01]  /*59f0*/  FADD.FTZ R191, R193, R191 ;  /* 0x000000bfc1bf7221 */ /* 0x000fe20000010000 */
[----:B------:R-:W-:Y:S01]  /*5a00*/  MOV R218, 0x1f ;  /* 0x0000001f00da7802 */ /* 0x000fe20000000f00 */
[----:B-1----:R-:W-:Y:S01]  /*5a10*/  FADD.FTZ R192, R192, R190 ;  /* 0x000000bec0c07221 */ /* 0x002fe20000010000 */
[----:B------:R-:W-:Y:S01]  /*5a20*/  HFMA2.MMA R190, -RZ, RZ, 0, 2.384185791015625e-07 ;  /* 0x00000004ffbe7435 */ /* 0x000fe200000001ff */
[----:B------:R-:W-:Y:S02]  /*5a30*/  MOV R195, 0xffffffff ;  /* 0xffffffff00c37802 */ /* 0x000fe40000000f00 */
[----:B------:R-:W-:-:S02]  /*5a40*/  MOV R189, R191 ;  /* 0x000000bf00bd7202 */ /* 0x000fc40000000f00 */
[----:B------:R-:W-:Y:S02]  /*5a50*/  MOV R188, 0x5a70 ;  /* 0x00005a7000bc7802 */ /* 0x000fe40000000f00 */
[----:B------:R-:W-:Y:S05]  /*5a60*/  CALL.REL.NOINC `($__internal_147_$__cuda_sm70_shflsync_down_p) ;  /* 0x0000027000007944 */ /* 0x000fea0003c00000 */
[----:B-1----:R-:W-:Y:S01]  /*5a70*/  MOV R193, R190 ;  /* 0x000000be00c17202 */ /* 0x002fe20000000f00 */
[----:B------:R-:W-:Y:S01]  /*5a80*/  HFMA2.MMA R190, -RZ, RZ, 0, 2.384185791015625e-07 ;  /* 0x00000004ffbe7435 */ /* 0x000fe200000001ff */
[----:B------:R-:W-:Y:S02]  /*5a90*/  MOV R189, R192 ;  /* 0x000000c000bd7202 */ /* 0x000fe40000000f00 */
[----:B------:R-:W-:Y:S02]  /*5aa0*/  MOV R218, 0x1f ;  /* 0x0000001f00da7802 */ /* 0x000fe40000000f00 */
[----:B------:R-:W-:Y:S02]  /*5ab0*/  MOV R195, 0xffffffff ;  /* 0xffffffff00c37802 */ /* 0x000fe40000000f00 */
[----:B------:R-:W-:Y:S02]  /*5ac0*/  MOV R188, 0x5ae0 ;  /* 0x00005ae000bc7802 */ /* 0x000fe40000000f00 */
[----:B------:R-:W-:Y:S05]  /*5ad0*/  CALL.REL.NOINC `($__internal_147_$__cuda_sm70_shflsync_down_p) ;  /* 0x0000020000007944 */ /* 0x000fea0003c00000 */
[----:B------:R-:W-:Y:S01]  /*5ae0*/  FADD.FTZ R191, R193, R191 ;  /* 0x000000bfc1bf7221 */ /* 0x000fe20000010000 */
[----:B------:R-:W-:Y:S01]  /*5af0*/  MOV R218, 0x1f ;  /* 0x0000001f00da7802 */ /* 0x000fe20000000f00 */
[----:B-1----:R-:W-:Y:S01]  /*5b00*/  FADD.FTZ R192, R192, R190 ;  /* 0x000000bec0c07221 */ /* 0x002fe20000010000 */
[----:B------:R-:W-:Y:S01]  /*5b10*/  HFMA2.MMA R190, -RZ, RZ, 0, 1.1920928955078125e-07 ;  /* 0x00000002ffbe7435 */ /* 0x000fe200000001ff */
[----:B------:R-:W-:-:S02]  /*5b20*/  MOV R195, 0xffffffff ;  /* 0xffffffff00c37802 */ /* 0x000fc40000000f00 */
[----:B------:R-:W-:Y:S02]  /*5b30*/  MOV R189, R191 ;  /* 0x000000bf00bd7202 */ /* 0x000fe40000000f00 */
[----:B------:R-:W-:Y:S02]  /*5b40*/  MOV R188, 0x5b60 ;  /* 0x00005b6000bc7802 */ /* 0x000fe40000000f00 */
[----:B------:R-:W-:Y:S05]  /*5b50*/  CALL.REL.NOINC `($__internal_147_$__cuda_sm70_shflsync_down_p) ;  /* 0x0000018000007944 */ /* 0x000fea0003c00000 */
[----:B-1----:R-:W-:Y:S01]  /*5b60*/  MOV R193, R190 ;  /* 0x000000be00c17202 */ /* 0x002fe20000000f00 */
[----:B------:R-:W-:Y:S01]  /*5b70*/  HFMA2.MMA R190, -RZ, RZ, 0, 1.1920928955078125e-07 ;  /* 0x00000002ffbe7435 */ /* 0x000fe200000001ff */
[----:B------:R-:W-:Y:S02]  /*5b80*/  MOV R189, R192 ;  /* 0x000000c000bd7202 */ /* 0x000fe40000000f00 */
[----:B------:R-:W-:Y:S02]  /*5b90*/  MOV R218, 0x1f ;  /* 0x0000001f00da7802 */ /* 0x000fe40000000f00 */
[----:B------:R-:W-:Y:S02]  /*5ba0*/  MOV R195, 0xffffffff ;  /* 0xffffffff00c37802 */ /* 0x000fe40000000f00 */
[----:B------:R-:W-:-:S02]  /*5bb0*/  MOV R188, 0x5bd0 ;  /* 0x00005bd000bc7802 */ /* 0x000fc40000000f00 */
[----:B------:R-:W-:Y:S05]  /*5bc0*/  CALL.REL.NOINC `($__internal_147_$__cuda_sm70_shflsync_down_p) ;  /* 0x0000011000007944 */ /* 0x000fea0003c00000 */
[----:B------:R-:W-:Y:S01]  /*5bd0*/  FADD.FTZ R191, R193, R191 ;  /* 0x000000bfc1bf7221 */ /* 0x000fe20000010000 */
[----:B------:R-:W-:Y:S01]  /*5be0*/  MOV R218, 0x1f ;  /* 0x0000001f00da7802 */ /* 0x000fe20000000f00 */
[----:B-1----:R-:W-:Y:S01]  /*5bf0*/  FADD.FTZ R192, R192, R190 ;  /* 0x000000bec0c07221 */ /* 0x002fe20000010000 */
[----:B------:R-:W-:Y:S01]  /*5c00*/  HFMA2.MMA R190, -RZ, RZ, 0, 5.9604644775390625e-08 ;  /* 0x00000001ffbe7435 */ /* 0x000fe200000001ff */
[----:B------:R-:W-:-:S02]  /*5c10*/  MOV R195, 0xffffffff ;  /* 0xffffffff00c37802 */ /* 0x000fc40000000f00 */
[----:B------:R-:W-:Y:S02]  /*5c20*/  MOV R189, R191 ;  /* 0x000000bf00bd7202 */ /* 0x000fe40000000f00 */
[----:B------:R-:W-:Y:S02]  /*5c30*/  MOV R188, 0x5c50 ;  /* 0x00005c5000bc7802 */ /* 0x000fe40000000f00 */
[----:B------:R-:W-:Y:S05]  /*5c40*/  CALL.REL.NOINC `($__internal_147_$__cuda_sm70_shflsync_down_p) ;  /* 0x0000009000007944 */ /* 0x000fea0003c00000 */
[----:B-1----:R-:W-:Y:S01]  /*5c50*/  MOV R193, R190 ;  /* 0x000000be00c17202 */ /* 0x002fe20000000f00 */
[----:B------:R-:W-:Y:S01]  /*5c60*/  HFMA2.MMA R190, -RZ, RZ, 0, 5.9604644775390625e-08 ;  /* 0x00000001ffbe7435 */ /* 0x000fe200000001ff */
[----:B------:R-:W-:Y:S02]  /*5c70*/  MOV R189, R192 ;  /* 0x000000c000bd7202 */ /* 0x000fe40000000f00 */
[----:B------:R-:W-:Y:S02]  /*5c80*/  MOV R218, 0x1f ;  /* 0x0000001f00da7802 */ /* 0x000fe40000000f00 */
[----:B------:R-:W-:Y:S02]  /*5c90*/  MOV R195, 0xffffffff ;  /* 0xffffffff00c37802 */ /* 0x000fe40000000f00 */
[----:B------:R-:W-:-:S02]  /*5ca0*/  MOV R188, 0x5cc0 ;  /* 0x00005cc000bc7802 */ /* 0x000fc40000000f00 */
[----:B------:R-:W-:Y:S05]  /*5cb0*/  CALL.REL.NOINC `($__internal_147_$__cuda_sm70_shflsync_down_p) ;  /* 0x0000002000007944 */ /* 0x000fea0003c00000 */
[----:B-1----:R-:W-:Y:S01]  /*5cc0*/  MOV R189, R190 ;  /* 0x000000be00bd7202 */ /* 0x002fe20000000f00 */
[----:B------:R-:W-:Y:S05]  /*5cd0*/  BRA `(.L_x_8818) ;  /* 0xffffc67000007947 */ /* 0x000fea000383ffff */
        .weak           $__internal_147_$__cuda_sm70_shflsync_down_p
        .type           $__internal_147_$__cuda_sm70_shflsync_down_p,@function
        .size           $__internal_147_$__cuda_sm70_shflsync_down_p,(.L_x_11881 - $__internal_147_$__cuda_sm70_shflsync_down_p)
$__internal_147_$__cuda_sm70_shflsync_down_p:
[----:B------:R-:W-:Y:S04]  /*5ce0*/  WARPSYNC R195 ;  /* 0x000000c300007348 */ /* 0x000fe80003800000 */
[----:B------:R0:W1:Y:S02]  /*5cf0*/  SHFL.DOWN PT, R190, R189, R190, R218 ;  /* 0x080000bebdbe7389 */ /* 0x00006400000e00da */
[----:B0-----:R-:W-:-:S06]  /*5d00*/  HFMA2.MMA R189, -RZ, RZ, 0, 0 ;  /* 0x00000000ffbd7435 */ /* 0x001fcc00000001ff */
[----:B------:R-:W-:Y:S05]  /*5d10*/  RET.REL.NODEC R188 `(_ZN10layer_norm13ln_bwd_kernelINS_13Kernel_traitsIf6__halffS2_fjLj8192ELj1ELj1ELj8ELj16ENS_18Kernel_traits_baseILj8192EfS2_fS2_fjLj256EEEEELb0ELb1ELb1ELb1EEEvNS_9BwdParamsE) ;  /* 0xffffa2e0bc007950 */ /* 0x000fea0003c3ffff */
.L_x_8819:
        /* <DEDUP_REMOVED lines=14> */
.L_x_11881:


//--------------------- .text._ZN10layer_norm13ln_bwd_kernelINS_13Kernel_traitsIf6__halffS2_fjLj8192ELj1ELj1ELj8ELj16ENS_18Kernel_traits_baseILj8192EfS2_fS2_fjLj256EEEEELb1ELb0ELb0ELb0EEEvNS_9BwdParamsE --------------------------
	.section	.text._ZN10layer_norm13ln_bwd_kernelINS_13Kernel_traitsIf6__halffS2_fjLj8192ELj1ELj1ELj8ELj16ENS_18Kernel_traits_baseILj8192EfS2_fS2_fjLj256EEEEELb1ELb0ELb0ELb0EEEvNS_9BwdParamsE,"ax",@progbits
	.sectioninfo	@"SHI_REGISTERS=240"
	.align	128
        .global         _ZN10layer_norm13ln_bwd_kernelINS_13Kernel_traitsIf6__halffS2_fjLj8192ELj1ELj1ELj8ELj16ENS_18Kernel_traits_baseILj8192EfS2_fS2_fjLj256EEEEELb1ELb0ELb0ELb0EEEvNS_9BwdParamsE
        .type           _ZN10layer_norm13ln_bwd_kernelINS_13Kernel_traitsIf6__halffS2_fjLj8192ELj1ELj1ELj8ELj16ENS_18Kernel_traits_baseILj8192EfS2_fS2_fjLj256EEEEELb1ELb0ELb0ELb0EEEvNS_9BwdParamsE,@function
        .size           _ZN10layer_norm13ln_bwd_kernelINS_13Kernel_traitsIf6__halffS2_fjLj8192ELj1ELj1ELj8ELj16ENS_18Kernel_traits_baseILj8192EfS2_fS2_fjLj256EEEEELb1ELb0ELb0ELb0EEEvNS_9BwdParamsE,(.L_x_11882 - _ZN10layer_norm13ln_bwd_kernelINS_13Kernel_traitsIf6__halffS2_fjLj8192ELj1ELj1ELj8ELj16ENS_18Kernel_traits_baseILj8192EfS2_fS2_fjLj256EEEEELb1ELb0ELb0ELb0EEEvNS_9BwdParamsE)
        .other          _ZN10layer_norm13ln_bwd_kernelINS_13Kernel_traitsIf6__halffS2_fjLj8192ELj1ELj1ELj8ELj16ENS_18Kernel_traits_baseILj8192EfS2_fS2_fjLj256EEEEELb1ELb0ELb0ELb0EEEvNS_9BwdParamsE,@"STO_CUDA_ENTRY STV_DEFAULT"
_ZN10layer_norm13ln_bwd_kernelINS_13Kernel_traitsIf6__halffS2_fjLj8192ELj1ELj1ELj8ELj16ENS_18Kernel_traits_baseILj8192EfS2_fS2_fjLj256EEEEELb1ELb0ELb0ELb0EEEvNS_9BwdParamsE:
.text._ZN10layer_norm13ln_bwd_kernelINS_13Kernel_traitsIf6__halffS2_fjLj8192ELj1ELj1ELj8ELj16ENS_18Kernel_traits_baseILj8192EfS2_fS2_fjLj256EEEEELb1ELb0ELb0ELb0EEEvNS_9BwdParamsE:
        /* <DEDUP_REMOVED lines=71> */
.L_x_8839:
        /* <DEDUP_REMOVED lines=60> */
[--C-:B------:R-:W-:Y:S01]  /*0830*/  HADD2.F32 R169, -RZ, R170.reuse.H0_H0 ;  /* 0x200000aaffa97230 */ /* 0x100fe20000004100 */
[----:B------:R-:W-:Y:S01]  /*0840*/  FADD.FTZ R83, R83, R218 ;  /* 0x000000da53537221 */ /* 0x000fe20000010000 */
[----:B------:R-:W-:Y:S01]  /*0850*/  HADD2.F32 R214, -RZ, R170.H1_H1 ;  /* 0x300000aaffd67230 */ /* 0x000fe20000004100 */
        /* <DEDUP_REMOVED lines=12> */
[----:B------:R-:W-:Y:S01]  /*0920*/  HADD2.F32 R209, -RZ, R171.H0_H0 ;  /* 0x200000abffd17230 */ /* 0x000fe20000004100 */
[----:B------:R-:W-:Y:S02]  /*0930*/  FADD.FTZ R77, R77, R214 ;  /* 0x000000d64d4d7221 */ /* 0x000fe40000010000 */
        /* <DEDUP_REMOVED lines=27> */
.L_x_8822:
[----:B-1----:R-:W-:Y:S05]  /*0af0*/  BSYNC B0 ;  /* 0x0000000000007941 */ /* 0x002fea0003800000 */
.L_x_8821:
        /* <DEDUP_REMOVED lines=21> */
[--C-:B---3--:R-:W-:Y:S01]  /*0c50*/  HADD2.F32 R13, -RZ, R164.reuse.H0_H0 ;  /* 0x200000a4ff0d7230 */ /* 0x108fe20000004100 */
[----:B------:R-:W-:Y:S01]  /*0c60*/  FADD.FTZ R204, -R176, R14 ;  /* 0x0000000eb0cc7221 */ /* 0x000fe20000010100 */
[----:B------:R-:W-:Y:S01]  /*0c70*/  HADD2.F32 R14, -RZ, R164.H1_H1 ;  /* 0x300000a4ff0e7230 */ /* 0x000fe20000004100 */
[----:B-----5:R-:W-:-:S02]  /*0c80*/  FMUL.FTZ R7, R183, R12 ;  /* 0x0000000cb7077220 */ /* 0x020fc40000410000 */
[----:B------:R-:W-:Y:S01]  /*0c90*/  FMUL.FTZ R208, R136, R13 ;  /* 0x0000000d88d07220 */ /* 0x000fe20000410000 */
[--C-:B------:R-:W-:Y:S01]  /*0ca0*/  HADD2.F32 R203, -RZ, R165.reuse.H0_H0 ;  /* 0x200000a5ffcb7230 */ /* 0x100fe20000004100 */
[C---:B------:R-:W-:Y:S02]  /*0cb0*/  FMUL.FTZ R204, R183.reuse, R204 ;  /* 0x000000ccb7cc7220 */ /* 0x040fe40000410000 */
[----:B------:R-:W-:Y:S02]  /*0cc0*/  FMUL.FTZ R206, R183, R206 ;  /* 0x000000ceb7ce7220 */ /* 0x000fe40000410000 */
[----:B------:R-:W-:Y:S02]  /*0cd0*/  FMUL.FTZ R205, R137, R14 ;  /* 0x0000000e89cd7220 */ /* 0x000fe40000410000 */
[----:B------:R-:W-:Y:S02]  /*0ce0*/  FADD.FTZ R12, R211, R208 ;  /* 0x000000d0d30c7221 */ /* 0x000fe40000010000 */
[----:B------:R-:W-:Y:S01]  /*0cf0*/  FFMA.FTZ R179, R7, R208, R179 ;  /* 0x000000d007b37223 */ /* 0x000fe200000100b3 */
[----:B0-----:R-:W-:Y:S01]  /*0d00*/  HADD2.F32 R170, -RZ, R165.H1_H1 ;  /* 0x300000a5ffaa7230 */ /* 0x001fe20000004100 */
[----:B------:R-:W-:-:S02]  /*0d10*/  FADD.FTZ R74, R74, R203 ;  /* 0x000000cb4a4a7221 */ /* 0x000fc40000010000 */
[-C--:B------:R-:W-:Y:S02]  /*0d20*/  FFMA.FTZ R106, R204, R203.reuse, R106 ;  /* 0x000000cbcc6a7223 */ /* 0x080fe4000001006a */
[----:B------:R-:W-:Y:S02]  /*0d30*/  FADD.FTZ R202, -R176, R15 ;  /* 0x0000000fb0ca7221 */ /* 0x000fe40000010100 */
[----:B------:R-:W-:Y:S02]  /*0d40*/  FMUL.FTZ R203, R138, R203 ;  /* 0x000000cb8acb7220 */ /* 0x000fe40000410000 */
[----:B------:R-:W-:Y:S02]  /*0d50*/  FADD.FTZ R12, R12, R205 ;  /* 0x000000cd0c0c7221 */ /* 0x000fe40000010000 */
[----:B------:R-:W-:Y:S01]  /*0d60*/  FFMA.FTZ R179, R206, R205, R179 ;  /* 0x000000cdceb37223 */ /* 0x000fe200000100b3 */
[----:B------:R-:W-:Y:S01]  /*0d70*/  HADD2.F32 R15, -RZ, R166.H0_H0 ;  /* 0x200000a6ff0f7230 */ /* 0x000fe20000004100 */
[----:B------:R-:W-:-:S02]  /*0d80*/  FADD.FTZ R73, R73, R14 ;  /* 0x0000000e49497221 */ /* 0x000fc40000010000 */
[----:B------:R-:W-:Y:S02]  /*0d90*/  FFMA.FTZ R105, R206, R14, R105 ;  /* 0x0000000ece697223 */ /* 0x000fe40000010069 */
[----:B----4-:R-:W-:Y:S02]  /*0da0*/  FADD.FTZ R8, -R176, R8 ;  /* 0x00000008b0087221 */ /* 0x010fe40000010100 */
[----:B------:R-:W-:Y:S02]  /*0db0*/  FMUL.FTZ R202, R183, R202 ;  /* 0x000000cab7ca7220 */ /* 0x000fe40000410000 */
[----:B------:R-:W-:Y:S02]  /*0dc0*/  FMUL.FTZ R201, R139, R170 ;  /* 0x000000aa8bc97220 */ /* 0x000fe40000410000 */
[----:B------:R-:W-:Y:S02]  /*0dd0*/  FADD.FTZ R14, R12, R203 ;  /* 0x000000cb0c0e7221 */ /* 0x000fe40000010000 */
[----:B------:R-:W-:Y:S01]  /*0de0*/  FFMA.FTZ R179, R204, R203, R179 ;  /* 0x000000cbccb37223 */ /* 0x000fe200000100b3 */
[----:B-1----:R-:W-:Y:S01]  /*0df0*/  HADD2.F32 R168, -RZ, R166.H1_H1 ;  /* 0x300000a6ffa87230 */ /* 0x002fe20000004100 */
[----:B------:R-:W-:-:S02]  /*0e00*/  FADD.FTZ R166, -R176, R9 ;  /* 0x00000009b0a67221 */ /* 0x000fc40000010100 */
[----:B------:R-:W-:Y:S02]  /*0e10*/  FMUL.FTZ R8, R183, R8 ;  /* 0x00000008b7087220 */ /* 0x000fe40000410000 */
[----:B------:R-:W-:Y:S02]  /*0e20*/  FMUL.FTZ R9, R132, R15 ;  /* 0x0000000f84097220 */ /* 0x000fe40000410000 */
[----:B------:R-:W-:Y:S02]  /*0e30*/  FADD.FTZ R14, R14, R201 ;  /* 0x000000c90e0e7221 */ /* 0x000fe40000010000 */
[----:B------:R-:W-:Y:S01]  /*0e40*/  FFMA.FTZ R179, R202, R201, R179 ;  /* 0x000000c9cab37223 */ /* 0x000fe200000100b3 */
        /* <DEDUP_REMOVED lines=30> */
.L_x_8824:
[----:B------:R-:W-:Y:S05]  /*1030*/  BSYNC B0 ;  /* 0x0000000000007941 */ /* 0x000fea0003800000 */
.L_x_8823:
        /* <DEDUP_REMOVED lines=22> */
[----:B----4-:R-:W-:Y:S01]  /*11a0*/  HADD2.F32 R21, -RZ, R24.H0_H0 ;  /* 0x20000018ff157230 */ /* 0x010fe20000004100 */
[----:B------:R-:W-:Y:S01]  /*11b0*/  FADD.FTZ R22, -R176, R22 ;  /* 0x00000016b0167221 */ /* 0x000fe20000010100 */
[----:B------:R-:W-:-:S02]  /*11c0*/  HADD2.F32 R23, -RZ, R25.H0_H0 ;  /* 0x20000019ff177230 */ /* 0x000fc40000004100 */
[----:B------:R-:W-:Y:S01]  /*11d0*/  HADD2.F32 R168, -RZ, R25.H1_H1 ;  /* 0x30000019ffa87230 */ /* 0x000fe20000004100 */
        /* <DEDUP_REMOVED lines=31> */
[--C-:B-1----:R-:W-:Y:S01]  /*13d0*/  HADD2.F32 R165, -RZ, R27.reuse.H0_H0 ;  /* 0x2000001bffa57230 */ /* 0x102fe20000004100 */
        /* <DEDUP_REMOVED lines=25> */
.L_x_8826:
[----:B------:R-:W-:Y:S05]  /*1570*/  BSYNC B0 ;  /* 0x0000000000007941 */ /* 0x000fea0003800000 */
.L_x_8825:
        /* <DEDUP_REMOVED lines=20> */
[--C-:B---3--:R-:W-:Y:S02]  /*16c0*/  HADD2.F32 R165, -RZ, R168.reuse.H0_H0 ;  /* 0x200000a8ffa57230 */ /* 0x108fe40000004100 */
[----:B------:R-:W-:Y:S01]  /*16d0*/  HADD2.F32 R168, -RZ, R168.H1_H1 ;  /* 0x300000a8ffa87230 */ /* 0x000fe20000004100 */
[----:B-1---5:R-:W-:-:S02]  /*16e0*/  FMUL.FTZ R185, R183, R164 ;  /* 0x000000a4b7b97220 */ /* 0x022fc40000410000 */
[----:B------:R-:W-:Y:S02]  /*16f0*/  FMUL.FTZ R186, R120, R165 ;  /* 0x000000a578ba7220 */ /* 0x000fe40000410000 */
[C---:B0-----:R-:W-:Y:S01]  /*1700*/  FADD.FTZ R188, -R176.reuse, R167 ;  /* 0x000000a7b0bc7221 */ /* 0x041fe20000010100 */
[----:B------:R-:W-:Y:S01]  /*1710*/  HADD2.F32 R167, -RZ, R169.H0_H0 ;  /* 0x200000a9ffa77230 */ /* 0x000fe20000004100 */
[----:B------:R-:W-:Y:S02]  /*1720*/  FADD.FTZ R166, -R176, R166 ;  /* 0x000000a6b0a67221 */ /* 0x000fe40000010100 */
[----:B------:R-:W-:Y:S02]  /*1730*/  FMUL.FTZ R184, R183, R178 ;  /* 0x000000b2b7b87220 */ /* 0x000fe40000410000 */
[----:B------:R-:W-:Y:S02]  /*1740*/  FMUL.FTZ R191, R121, R168 ;  /* 0x000000a879bf7220 */ /* 0x000fe40000410000 */
[----:B------:R-:W-:-:S02]  /*1750*/  FADD.FTZ R164, R211, R186 ;  /* 0x000000bad3a47221 */ /* 0x000fc40000010000 */
[C---:B------:R-:W-:Y:S01]  /*1760*/  FFMA.FTZ R179, R185.reuse, R186, R179 ;  /* 0x000000bab9b37223 */ /* 0x040fe200000100b3 */
[----:B------:R-:W-:Y:S01]  /*1770*/  HADD2.F32 R192, -RZ, R169.H1_H1 ;  /* 0x300000a9ffc07230 */ /* 0x000fe20000004100 */
[----:B------:R-:W-:Y:S02]  /*1780*/  FADD.FTZ R56, R56, R165 ;  /* 0x000000a538387221 */ /* 0x000fe40000010000 */
[----:B------:R-:W-:Y:S02]  /*1790*/  FFMA.FTZ R88, R185, R165, R88 ;  /* 0x000000a5b9587223 */ /* 0x000fe40000010058 */
[----:B------:R-:W-:Y:S02]  /*17a0*/  FMUL.FTZ R189, R183, R166 ;  /* 0x000000a6b7bd7220 */ /* 0x000fe40000410000 */
[----:B------:R-:W-:Y:S02]  /*17b0*/  FMUL.FTZ R190, R122, R167 ;  /* 0x000000a77abe7220 */ /* 0x000fe40000410000 */
[----:B------:R-:W-:-:S02]  /*17c0*/  FADD.FTZ R165, R164, R191 ;  /* 0x000000bfa4a57221 */ /* 0x000fc40000010000 */
[----:B------:R-:W-:Y:S01]  /*17d0*/  FFMA.FTZ R179, R184, R191, R179 ;  /* 0x000000bfb8b37223 */ /* 0x000fe200000100b3 */
[--C-:B------:R-:W-:Y:S01]  /*17e0*/  HADD2.F32 R169, -RZ, R170.reuse.H0_H0 ;  /* 0x200000aaffa97230 */ /* 0x100fe20000004100 */
[----:B------:R-:W-:Y:S02]  /*17f0*/  FMUL.FTZ R188, R183, R188 ;  /* 0x000000bcb7bc7220 */ /* 0x000fe40000410000 */
[----:B----4-:R-:W-:Y:S02]  /*1800*/  FADD.FTZ R172, -R176, R172 ;  /* 0x000000acb0ac7221 */ /* 0x010fe40000010100 */
        /* <DEDUP_REMOVED lines=41> */
.L_x_8828:
[----:B------:R-:W-:Y:S05]  /*1aa0*/  BSYNC B0 ;  /* 0x0000000000007941 */ /* 0x000fea0003800000 */
.L_x_8827:
        /* <DEDUP_REMOVED lines=9> */
.L_x_8840:
        /* <DEDUP_REMOVED lines=18> */
.L_x_8841:
        /* <DEDUP_REMOVED lines=68> */
[----:B------:R-:W-:Y:S01]  /*20a0*/  F2FP.PACK_AB R164, R167, R164 ;  /* 0x000000a4a7a4723e */ /* 0x000fe200000000ff */
        /* <DEDUP_REMOVED lines=44> */
[----:B------:R-:W-:Y:S02]  /*2370*/  F2FP.PACK_AB R165, R166, R165 ;  /* 0x000000a5a6a5723e */ /* 0x000fe400000000ff */
[----:B------:R-:W-:Y:S01]  /*2380*/  F2FP.PACK_AB R166, R170, R167 ;  /* 0x000000a7aaa6723e */ /* 0x000fe200000000ff */
[----:B------:R-:W-:Y:S01]  /*2390*/  @P5 IMAD.WIDE.U32 R170, R5, R168, c[0x0][0x258] ;  /* 0x0000960005aa5625 */ /* 0x000fe200078e00a8 */
[----:B------:R-:W-:-:S03]  /*23a0*/  F2FP.PACK_AB R167, R176, R169 ;  /* 0x000000a9b0a7723e */ /* 0x000fc600000000ff */
[C---:B------:R-:W-:Y:S01]  /*23b0*/  IMAD.WIDE.U32 R168, R5.reuse, R174, c[0x0][0x248] ;  /* 0x0000920005a87625 */ /* 0x040fe200078e00ae */
[----:B------:R0:W-:Y:S01]  /*23c0*/  @P5 STG.E.128 [R170.64], R156 ;  /* 0x0000009caa005986 */ /* 0x0001e2000c101d04 */
[----:B------:R-:W-:-:S03]  /*23d0*/  IADD3 R5, R5, 0x100, RZ ;  /* 0x0000010005057810 */ /* 0x000fc60007ffe0ff */
[----:B------:R0:W-:Y:S04]  /*23e0*/  @P5 STG.E.128 [R170.64+0x10], R160 ;  /* 0x000010a0aa005986 */ /* 0x0001e8000c101d04 */
[----:B------:R0:W-:Y:S02]  /*23f0*/  STG.E.128 [R168.64], R164 ;  /* 0x000000a4a8007986 */ /* 0x0001e4000c101d04 */
.L_x_8832:
[----:B------:R-:W-:Y:S05]  /*2400*/  BSYNC B0 ;  /* 0x0000000000007941 */ /* 0x000fea0003800000 */
.L_x_8831:
        /* <DEDUP_REMOVED lines=38> */
[----:B------:R-:W-:Y:S01]  /*2670*/  F2FP.PACK_AB R164, R167, R164 ;  /* 0x000000a4a7a4723e */ /* 0x000fe200000000ff */
        /* <DEDUP_REMOVED lines=52> */
.L_x_8834:
[----:B------:R-:W-:Y:S05]  /*29c0*/  BSYNC B0 ;  /* 0x0000000000007941 */ /* 0x000fea0003800000 */
.L_x_8833:
        /* <DEDUP_REMOVED lines=37> */
[----:B------:R-:W-:Y:S01]  /*2c20*/  F2FP.PACK_AB R164, R167, R164 ;  /* 0x000000a4a7a4723e */ /* 0x000fe200000000ff */
        /* <DEDUP_REMOVED lines=53> */
.L_x_8836:
[----:B------:R-:W-:Y:S05]  /*2f80*/  BSYNC B0 ;  /* 0x0000000000007941 */ /* 0x000fea0003800000 */
.L_x_8835:
        /* <DEDUP_REMOVED lines=55> */
[----:B------:R-:W-:Y:S01]  /*3300*/  F2FP.PACK_AB R164, R165, R164 ;  /* 0x000000a4a5a4723e */ /* 0x000fe200000000ff */
        /* <DEDUP_REMOVED lines=27> */
[----:B------:R-:W-:Y:S02]  /*34c0*/  F2FP.PACK_AB R166, R167, R166 ;  /* 0x000000a6a7a6723e */ /* 0x000fe400000000ff */
[----:B------:R-:W-:Y:S02]  /*34d0*/  SEL R163, R178, R163, P5 ;  /* 0x000000a3b2a37207 */ /* 0x000fe40002800000 */
[----:B------:R-:W-:Y:S02]  /*34e0*/  F2FP.PACK_AB R165, R170, R165 ;  /* 0x000000a5aaa5723e */ /* 0x000fe400000000ff */
[----:B------:R-:W-:Y:S01]  /*34f0*/  F2FP.PACK_AB R167, R172, R171 ;  /* 0x000000abaca7723e */ /* 0x000fe200000000ff */
[----:B------:R-:W-:Y:S01]  /*3500*/  IMAD.WIDE.U32 R170, R5, R174, c[0x0][0x248] ;  /* 0x0000920005aa7625 */ /* 0x000fe200078e00ae */
[----:B------:R0:W-:Y:S04]  /*3510*/  @P5 STG.E.128 [R168.64+0x10], R160 ;  /* 0x000010a0a8005986 */ /* 0x0001e8000c101d04 */
[----:B------:R0:W-:Y:S02]  /*3520*/  STG.E.128 [R170.64], R164 ;  /* 0x000000a4aa007986 */ /* 0x0001e4000c101d04 */
.L_x_8838:
[----:B------:R-:W-:Y:S05]  /*3530*/  BSYNC B0 ;  /* 0x0000000000007941 */ /* 0x000fea0003800000 */
.L_x_8837:
[----:B------:R-:W-:Y:S02]  /*3540*/  IADD3 R3, R3, c[0x0][0x160], RZ ;  /* 0x0000580003037a10 */ /* 0x000fe40007ffe0ff */
[----:B------:R-:W-:-:S02]  /*3550*/  LOP3.LUT P5, RZ, R4, 0xff, RZ, 0xc0, !PT ;  /* 0x000000ff04ff7812 */ /* 0x000fc400078ac0ff */
[----:B------:R-:W-:Y:S02]  /*3560*/  ISETP.GE.AND P0, PT, R3, c[0x0][0x164], PT ;  /* 0x0000590003007a0c */ /* 0x000fe40003f06270 */
[----:B------:R-:W-:-:S11]  /*3570*/  SEL R4, RZ, 0x1, P5 ;  /* 0x00000001ff047807 */ /* 0x000fd60002800000 */
[----:B0-----:R-:W-:Y:S01]  /*3580*/  @P0 CALL.REL.NOINC `(.L_x_8820) ;  /* 0x0000001000000944 */ /* 0x001fe20003c00000 */
[----:B------:R-:W-:Y:S05]  /*3590*/  BRA `(.L_x_8839) ;  /* 0xffffced000007947 */ /* 0x000fea000383ffff */
.L_x_8820:
        /* <DEDUP_REMOVED lines=39> */
.L_x_8829:
[----:B------:R-:W-:Y:S02]  /*3810*/  MOV R170, R211 ;  /* 0x000000d300aa7202 */ /* 0x000fe40000000f00 */
[----:B------:R-:W-:-:S02]  /*3820*/  MOV R173, 0x10 ;  /* 0x0000001000ad7802 */ /* 0x000fc40000000f00 */
[----:B------:R-:W-:Y:S02]  /*3830*/  MOV R172, 0x1f ;  /* 0x0000001f00ac7802 */ /* 0x000fe40000000f00 */
[----:B------:R-:W-:Y:S02]  /*3840*/  MOV R175, 0xffffffff ;  /* 0xffffffff00af7802 */ /* 0x000fe40000000f00 */
[----:B------:R-:W-:Y:S02]  /*3850*/  MOV R164, 0x3870 ;  /* 0x0000387000a47802 */ /* 0x000fe40000000f00 */
[----:B------:R-:W-:Y:S05]  /*3860*/  CALL.REL.NOINC `($__internal_148_$__cuda_sm70_shflsync_down_p) ;  /* 0x0000046000007944 */ /* 0x000fea0003c00000 */
[----:B-1----:R-:W-:Y:S01]  /*3870*/  MOV R168, R170 ;  /* 0x000000aa00a87202 */ /* 0x002fe20000000f00 */
[----:B0-----:R-:W-:Y:S05]  /*3880*/  BRA `(.L_x_8840) ;  /* 0xffffe2b000007947 */ /* 0x001fea000383ffff */
.L_x_8830:
[----:B------:R-:W-:Y:S01]  /*3890*/  HFMA2.MMA R173, -RZ, RZ, 0, 9.5367431640625e-07 ;  /* 0x00000010ffad7435 */ /* 0x000fe200000001ff */
[----:B------:R-:W-:Y:S02]  /*38a0*/  MOV R170, R179 ;  /* 0x000000b300aa7202 */ /* 0x000fe40000000f00 */
[----:B------:R-:W-:Y:S02]  /*38b0*/  MOV R172, 0x1f ;  /* 0x0000001f00ac7802 */ /* 0x000fe40000000f00 */
[----:B------:R-:W-:-:S02]  /*38c0*/  MOV R175, 0xffffffff ;  /* 0xffffffff00af7802 */ /* 0x000fc40000000f00 */
[----:B------:R-:W-:Y:S02]  /*38d0*/  MOV R164, 0x38f0 ;  /* 0x000038f000a47802 */ /* 0x000fe40000000f00 */
[----:B01----:R-:W-:Y:S05]  /*38e0*/  CALL.REL.NOINC `($__internal_148_$__cuda_sm70_shflsync_down_p) ;  /* 0x000003e000007944 */ /* 0x003fea0003c00000 */
[----:B------:R-:W-:Y:S01]  /*38f0*/  FADD.FTZ R168, R168, R211 ;  /* 0x000000d3a8a87221 */ /* 0x000fe20000010000 */
[----:B0-----:R-:W-:Y:S01]  /*3900*/  HFMA2.MMA R173, -RZ, RZ, 0, 4.76837158203125e-07 ;  /* 0x00000008ffad7435 */ /* 0x001fe200000001ff */
[----:B-1----:R-:W-:Y:S01]  /*3910*/  FADD.FTZ R179, R179, R170 ;  /* 0x000000aab3b37221 */ /* 0x002fe20000010000 */
[----:B------:R-:W-:Y:S02]  /*3920*/  MOV R172, 0x1f ;  /* 0x0000001f00ac7802 */ /* 0x000fe40000000f00 */
[----:B------:R-:W-:Y:S02]  /*3930*/  MOV R175, 0xffffffff ;  /* 0xffffffff00af7802 */ /* 0x000fe40000000f00 */
[----:B------:R-:W-:Y:S02]  /*3940*/  MOV R170, R168 ;  /* 0x000000a800aa7202 */ /* 0x000fe40000000f00 */
[----:B------:R-:W-:Y:S02]  /*3950*/  MOV R164, 0x3970 ;  /* 0x0000397000a47802 */ /* 0x000fe40000000f00 */
[----:B------:R-:W-:Y:S05]  /*3960*/  CALL.REL.NOINC `($__internal_148_$__cuda_sm70_shflsync_down_p) ;  /* 0x0000036000007944 */ /* 0x000fea0003c00000 */
[----:B0-----:R-:W-:Y:S01]  /*3970*/  HFMA2.MMA R173, -RZ, RZ, 0, 4.76837158203125e-07 ;  /* 0x00000008ffad7435 */ /* 0x001fe200000001ff */
[----:B-1----:R-:W-:-:S02]  /*3980*/  MOV R167, R170 ;  /* 0x000000aa00a77202 */ /* 0x002fc40000000f00 */
[----:B------:R-:W-:Y:S02]  /*3990*/  MOV R170, R179 ;  /* 0x000000b300aa7202 */ /* 0x000fe40000000f00 */
[----:B------:R-:W-:Y:S02]  /*39a0*/  MOV R172, 0x1f ;  /* 0x0000001f00ac7802 */ /* 0x000fe40000000f00 */
[----:B------:R-:W-:Y:S02]  /*39b0*/  MOV R175, 0xffffffff ;  /* 0xffffffff00af7802 */ /* 0x000fe40000000f00 */
[----:B------:R-:W-:Y:S02]  /*39c0*/  MOV R164, 0x39e0 ;  /* 0x000039e000a47802 */ /* 0x000fe40000000f00 */
[----:B------:R-:W-:Y:S05]  /*39d0*/  CALL.REL.NOINC `($__internal_148_$__cuda_sm70_shflsync_down_p) ;  /* 0x000002f000007944 */ /* 0x000fea0003c00000 */
[----:B------:R-:W-:Y:S01]  /*39e0*/  FADD.FTZ R168, R167, R168 ;  /* 0x000000a8a7a87221 */ /* 0x000fe20000010000 */
[----:B0-----:R-:W-:Y:S01]  /*39f0*/  HFMA2.MMA R173, -RZ, RZ, 0, 2.384185791015625e-07 ;  /* 0x00000004ffad7435 */ /* 0x001fe200000001ff */
[----:B-1----:R-:W-:Y:S01]  /*3a00*/  FADD.FTZ R179, R179, R170 ;  /* 0x000000aab3b37221 */ /* 0x002fe20000010000 */
[----:B------:R-:W-:Y:S02]  /*3a10*/  MOV R172, 0x1f ;  /* 0x0000001f00ac7802 */ /* 0x000fe40000000f00 */
[----:B------:R-:W-:-:S02]  /*3a20*/  MOV R175, 0xffffffff ;  /* 0xffffffff00af7802 */ /* 0x000fc40000000f00 */
[----:B------:R-:W-:Y:S02]  /*3a30*/  MOV R170, R168 ;  /* 0x000000a800aa7202 */ /* 0x000fe40000000f00 */
[----:B------:R-:W-:Y:S02]  /*3a40*/  MOV R164, 0x3a60 ;  /* 0x00003a6000a47802 */ /* 0x000fe40000000f00 */
[----:B------:R-:W-:Y:S05]  /*3a50*/  CALL.REL.NOINC `($__internal_148_$__cuda_sm70_shflsync_down_p) ;  /* 0x0000027000007944 */ /* 0x000fea0003c00000 */
[----:B0-----:R-:W-:Y:S01]  /*3a60*/  HFMA2.MMA R173, -RZ, RZ, 0, 2.384185791015625e-07 ;  /* 0x00000004ffad7435 */ /* 0x001fe200000001ff */
[----:B-1----:R-:W-:Y:S02]  /*3a70*/  MOV R167, R170 ;  /* 0x000000aa00a77202 */ /* 0x002fe40000000f00 */
[----:B------:R-:W-:Y:S02]  /*3a80*/  MOV R170, R179 ;  /* 0x000000b300aa7202 */ /* 0x000fe40000000f00 */
[----:B------:R-:W-:Y:S02]  /*3a90*/  MOV R172, 0x1f ;  /* 0x0000001f00ac7802 */ /* 0x000fe40000000f00 */
[----:B------:R-:W-:Y:S02]  /*3aa0*/  MOV R175, 0xffffffff ;  /* 0xffffffff00af7802 */ /* 0x000fe40000000f00 */
[----:B------:R-:W-:-:S02]  /*3ab0*/  MOV R164, 0x3ad0 ;  /* 0x00003ad000a47802 */ /* 0x000fc40000000f00 */
[----:B------:R-:W-:Y:S05]  /*3ac0*/  CALL.REL.NOINC `($__internal_148_$__cuda_sm70_shflsync_down_p) ;  /* 0x0000020000007944 */ /* 0x000fea0003c00000 */
[----:B------:R-:W-:Y:S01]  /*3ad0*/  FADD.FTZ R168, R167, R168 ;  /* 0x000000a8a7a87221 */ /* 0x000fe20000010000 */
[----:B0-----:R-:W-:Y:S01]  /*3ae0*/  HFMA2.MMA R173, -RZ, RZ, 0, 1.1920928955078125e-07 ;  /* 0x00000002ffad7435 */ /* 0x001fe200000001ff */
[----:B-1----:R-:W-:Y:S01]  /*3af0*/  FADD.FTZ R171, R179, R170 ;  /* 0x000000aab3ab7221 */ /* 0x002fe20000010000 */
[----:B------:R-:W-:-:S02]  /*3b00*/  MOV R172, 0x1f ;  /* 0x0000001f00ac7802 */ /* 0x000fc40000000f00 */
[----:B------:R-:W-:Y:S02]  /*3b10*/  MOV R175, 0xffffffff ;  /* 0xffffffff00af7802 */ /* 0x000fe40000000f00 */
[----:B------:R-:W-:Y:S02]  /*3b20*/  MOV R170, R168 ;  /* 0x000000a800aa7202 */ /* 0x000fe40000000f00 */
[----:B------:R-:W-:Y:S02]  /*3b30*/  MOV R164, 0x3b50 ;  /* 0x00003b5000a47802 */ /* 0x000fe40000000f00 */
[----:B------:R-:W-:Y:S05]  /*3b40*/  CALL.REL.NOINC `($__internal_148_$__cuda_sm70_shflsync_down_p) ;  /* 0x0000018000007944 */ /* 0x000fea0003c00000 */
[----:B0-----:R-:W-:Y:S01]  /*3b50*/  HFMA2.MMA R173, -RZ, RZ, 0, 1.1920928955078125e-07 ;  /* 0x00000002ffad7435 */ /* 0x001fe200000001ff */
[----:B-1----:R-:W-:Y:S02]  /*3b60*/  MOV R167, R170 ;  /* 0x000000aa00a77202 */ /* 0x002fe40000000f00 */
[----:B------:R-:W-:Y:S02]  /*3b70*/  MOV R170, R171 ;  /* 0x000000ab00aa7202 */ /* 0x000fe40000000f00 */
[----:B------:R-:W-:Y:S02]  /*3b80*/  MOV R172, 0x1f ;  /* 0x0000001f00ac7802 */ /* 0x000fe40000000f00 */
[----:B------:R-:W-:-:S02]  /*3b90*/  MOV R175, 0xffffffff ;  /* 0xffffffff00af7802 */ /* 0x000fc40000000f00 */
[----:B------:R-:W-:Y:S02]  /*3ba0*/  MOV R164, 0x3bc0 ;  /* 0x00003bc000a47802 */ /* 0x000fe40000000f00 */
[----:B------:R-:W-:Y:S05]  /*3bb0*/  CALL.REL.NOINC `($__internal_148_$__cuda_sm70_shflsync_down_p) ;  /* 0x0000011000007944 */ /* 0x000fea0003c00000 */
[----:B------:R-:W-:Y:S01]  /*3bc0*/  FADD.FTZ R169, R167, R168 ;  /* 0x000000a8a7a97221 */ /* 0x000fe20000010000 */
[----:B0-----:R-:W-:Y:S01]  /*3bd0*/  HFMA2.MMA R173, -RZ, RZ, 0, 5.9604644775390625e-08 ;  /* 0x00000001ffad7435 */ /* 0x001fe200000001ff */
[----:B-1----:R-:W-:Y:S01]  /*3be0*/  FADD.FTZ R171, R171, R170 ;  /* 0x000000aaabab7221 */ /* 0x002fe20000010000 */
[----:B------:R-:W-:Y:S02]  /*3bf0*/  MOV R172, 0x1f ;  /* 0x0000001f00ac7802 */ /* 0x000fe40000000f00 */
[----:B------:R-:W-:Y:S02]  /*3c00*/  MOV R175, 0xffffffff ;  /* 0xffffffff00af7802 */ /* 0x000fe40000000f00 */
[----:B------:R-:W-:Y:S02]  /*3c10*/  MOV R170, R169 ;  /* 0x000000a900aa7202 */ /* 0x000fe40000000f00 */
[----:B------:R-:W-:Y:S02]  /*3c20*/  MOV R164, 0x3c40 ;  /* 0x00003c4000a47802 */ /* 0x000fe40000000f00 */
[----:B------:R-:W-:Y:S05]  /*3c30*/  CALL.REL.NOINC `($__internal_148_$__cuda_sm70_shflsync_down_p) ;  /* 0x0000009000007944 */ /* 0x000fea0003c00000 */
[----:B0-----:R-:W-:Y:S01]  /*3c40*/  HFMA2.MMA R173, -RZ, RZ, 0, 5.9604644775390625e-08 ;  /* 0x00000001ffad7435 */ /* 0x001fe200000001ff */
[----:B-1----:R-:W-:-:S02]  /*3c50*/  MOV R210, R170 ;  /* 0x000000aa00d27202 */ /* 0x002fc40000000f00 */
[----:B------:R-:W-:Y:S02]  /*3c60*/  MOV R170, R171 ;  /* 0x000000ab00aa7202 */ /* 0x000fe40000000f00 */
[----:B------:R-:W-:Y:S02]  /*3c70*/  MOV R172, 0x1f ;  /* 0x0000001f00ac7802 */ /* 0x000fe40000000f00 */
[----:B------:R-:W-:Y:S02]  /*3c80*/  MOV R175, 0xffffffff ;  /* 0xffffffff00af7802 */ /* 0x000fe40000000f00 */
[----:B------:R-:W-:Y:S02]  /*3c90*/  MOV R164, 0x3cb0 ;  /* 0x00003cb000a47802 */ /* 0x000fe40000000f00 */
[----:B------:R-:W-:Y:S05]  /*3ca0*/  CALL.REL.NOINC `($__internal_148_$__cuda_sm70_shflsync_down_p) ;  /* 0x0000002000007944 */ /* 0x000fea0003c00000 */
[----:B-1----:R-:W-:Y:S01]  /*3cb0*/  MOV R164, R170 ;  /* 0x000000aa00a47202 */ /* 0x002fe20000000f00 */
[----:B0-----:R-:W-:Y:S05]  /*3cc0*/  BRA `(.L_x_8841) ;  /* 0xffffdf9000007947 */ /* 0x001fea000383ffff */
        .weak           $__internal_148_$__cuda_sm70_shflsync_down_p
        .type           $__internal_148_$__cuda_sm70_shflsync_down_p,@function
        .size           $__internal_148_$__cuda_sm70_shflsync_down_p,(.L_x_11882 - $__internal_148_$__cuda_sm70_shflsync_down_p)
$__internal_148_$__cuda_sm70_shflsync_down_p:
[----:B------:R-:W-:Y:S01]  /*3cd0*/  HFMA2.MMA R165, -RZ, RZ, 0, 0 ;  /* 0x00000000ffa57435 */ /* 0x000fe200000001ff */
[----:B------:R-:W-:Y:S04]  /*3ce0*/  WARPSYNC R175 ;  /* 0x000000af00007348 */ /* 0x000fe80003800000 */
[----:B------:R0:W1:Y:S01]  /*3cf0*/  SHFL.DOWN PT, R170, R170, R173, R172 ;  /* 0x080000adaaaa7389 */ /* 0x00006200000e00ac */
[----:B------:R-:W-:Y:S05]  /*3d00*/  RET.REL.NODEC R164 `(_ZN10layer_norm13ln_bwd_kernelINS_13Kernel_traitsIf6__halffS2_fjLj8192ELj1ELj1ELj8ELj16ENS_18Kernel_traits_baseILj8192EfS2_fS2_fjLj256EEEEELb1ELb0ELb0ELb0EEEvNS_9BwdParamsE) ;  /* 0xffffc2f0a4007950 */ /* 0x000fea0003c3ffff */
.L_x_8842:
        /* <DEDUP_REMOVED lines=15> */
.L_x_11882:


//--------------------- .text._ZN10layer_norm13ln_bwd_kernelINS_13Kernel_traitsIf6__halffS2_fjLj8192ELj1ELj1ELj8ELj16ENS_18Kernel_traits_baseILj8192EfS2_fS2_fjLj256EEEEELb1ELb0ELb0ELb1EEEvNS_9BwdParamsE --------------------------
	.section	.text._ZN10layer_norm13ln_bwd_kernelINS_13Kernel_traitsIf6__halffS2_fjLj8192ELj1ELj1ELj8ELj16ENS_18Kernel_traits_baseILj8192EfS2_fS2_fjLj256EEEEELb1ELb0ELb0ELb1EEEvNS_9BwdParamsE,"ax",@progbits
	.sectioninfo	@"SHI_REGISTERS=255"
	.align	128
        .global         _ZN10layer_norm13ln_bwd_kernelINS_13Kernel_traitsIf6__halffS2_fjLj8192ELj1ELj1ELj8ELj16ENS_18Kernel_traits_baseILj8192EfS2_fS2_fjLj256EEEEELb1ELb0ELb0ELb1EEEvNS_9BwdParamsE
        .type           _ZN10layer_norm13ln_bwd_kernelINS_13Kernel_traitsIf6__halffS2_fjLj8192ELj1ELj1ELj8ELj16ENS_18Kernel_traits_baseILj8192EfS2_fS2_fjLj256EEEEELb1ELb0ELb0ELb1EEEvNS_9BwdParamsE,@function
        .size           _ZN10layer_norm13ln_bwd_kernelINS_13Kernel_traitsIf6__halffS2_fjLj8192ELj1ELj1ELj8ELj16ENS_18Kernel_traits_baseILj8192EfS2_fS2_fjLj256EEEEELb1ELb0ELb0ELb1EEEvNS_9BwdParamsE,(.L_x_11883 - _ZN10layer_norm13ln_bwd_kernelINS_13Kernel_traitsIf6__halffS2_fjLj8192ELj1ELj1ELj8ELj16ENS_18Kernel_traits_baseILj8192EfS2_fS2_fjLj256EEEEELb1ELb0ELb0ELb1EEEvNS_9BwdParamsE)
        .other          _ZN10layer_norm13ln_bwd_kernelINS_13Kernel_traitsIf6__halffS2_fjLj8192ELj1ELj1ELj8ELj16ENS_18Kernel_traits_baseILj8192EfS2_fS2_fjLj256EEEEELb1ELb0ELb0ELb1EEEvNS_9BwdParamsE,@"STO_CUDA_ENTRY STV_DEFAULT"
_ZN10layer_norm13ln_bwd_kernelINS_13Kernel_traitsIf6__halffS2_fjLj8192ELj1ELj1ELj8ELj16ENS_18Kernel_traits_baseILj8192EfS2_fS2_fjLj256EEEEELb1ELb0ELb0ELb1EEEvNS_9BwdParamsE:
.text._ZN10layer_norm13ln_bwd_kernelINS_13Kernel_traitsIf6__halffS2_fjLj8192ELj1ELj1ELj8ELj16ENS_18Kernel_traits_baseILj8192EfS2_fS2_fjLj256EEEEELb1ELb0ELb0ELb1EEEvNS_9BwdParamsE:
        /* <DEDUP_REMOVED lines=40> */
.L_x_8843:
        /* <DEDUP_REMOVED lines=46> */
.L_x_8848:
        /* <DEDUP_REMOVED lines=16> */
[----:B------:R-:W-:Y:S01]  /*0660*/  IMAD.WIDE.U32 R112, R196, R148, c[0x0][0x208] ;  /* 0x00008200c4707625 */ /* 0x000fe200078e0094 */
[----:B------:R-:W-:Y:S01]  /*0670*/  @P0 LEA.HI.X R129, R194, c[0x0][0x1c4], R111, 0x1, P1 ;  /* 0x00007100c2810a11 */ /* 0x000fe200008f0c6f */
[----:B------:R1:W3:Y:S01]  /*0680*/  LDG.E.128 R116, [R140.64+0x10] ;  /* 0x000010048c747981 */ /* 0x0002e2000c1e1d00 */
[----:B------:R-:W-:Y:S01]  /*0690*/  IADD3 R206, R196, 0x100, RZ ;  /* 0x00000100c4ce7810 */ /* 0x000fe20007ffe0ff */
[----:B------:R-:W-:Y:S01]  /*06a0*/  IMAD.WIDE R174, R194, R175, c[0x0][0x1a8] ;  /* 0x00006a00c2ae7625 */ /* 0x000fe200078e02af */
[----:B------:R-:W-:Y:S01]  /*06b0*/  IADD3 R195, R196, 0x300, RZ ;  /* 0x00000300c4c37810 */ /* 0x000fe20007ffe0ff */
[----:B------:R1:W4:Y:S02]  /*06c0*/  LDG.E.128 R108, [R140.64] ;  /* 0x000000048c6c7981 */ /* 0x000324000c1e1d00 */
[----:B------:R-:W-:-:S02]  /*06d0*/  IMAD.WIDE.U32 R178, R197, R198, c[0x0][0x188] ;  /* 0x00006200c5b27625 */ /* 0x000fc400078e00c6 */
[----:B------:R-:W4:Y:S02]  /*06e0*/  LDG.E.128 R112, [R112.64] ;  /* 0x0000000470707981 */ /* 0x000f24000c1e1d00 */
[-C--:B------:R-:W-:Y:S02]  /*06f0*/  IMAD.WIDE.U32 R152, R206, R198.reuse, c[0x0][0x188] ;  /* 0x00006200ce987625 */ /* 0x080fe400078e00c6 */
[----:B------:R0:W4:Y:S02]  /*0700*/  LDG.E R207, [R174.64] ;  /* 0x00000004aecf7981 */ /* 0x000124000c1e1900 */
[----:B------:R-:W-:Y:S02]  /*0710*/  IMAD.WIDE.U32 R176, R195, R198, c[0x0][0x188] ;  /* 0x00006200c3b07625 */ /* 0x000fe400078e00c6 */
[----:B-1----:R1:W4:Y:S04]  /*0720*/  LDG.E.128 R140, [R178.64+0x10] ;  /* 0x00001004b28c7981 */ /* 0x002328000c1e1d00 */
[----:B------:R1:W4:Y:S04]  /*0730*/  @P0 LDG.E.U16 R209, [R128.64] ;  /* 0x0000000480d10981 */ /* 0x000328000c1e1500 */
[----:B0-----:R0:W4:Y:S04]  /*0740*/  LDG.E.128 R120, [R152.64] ;  /* 0x0000000498787981 */ /* 0x001128000c1e1d00 */
[----:B------:R0:W4:Y:S04]  /*0750*/  LDG.E.128 R132, [R178.64] ;  /* 0x00000004b2847981 */ /* 0x000128000c1e1d00 */
[----:B-1----:R0:W4:Y:S01]  /*0760*/  LDG.E.128 R128, [R152.64+0x10] ;  /* 0x0000100498807981 */ /* 0x002122000c1e1d00 */
[----:B------:R-:W-:-:S03]  /*0770*/  IMAD.WIDE.U32 R136, R197, R148, c[0x0][0x208] ;  /* 0x00008200c5887625 */ /* 0x000fc600078e0094 */
[----:B------:R1:W4:Y:S01]  /*0780*/  LDG.E.128 R144, [R176.64] ;  /* 0x00000004b0907981 */ /* 0x000322000c1e1d00 */
[----:B------:R-:W-:-:S03]  /*0790*/  IMAD.WIDE.U32 R124, R206, R148, c[0x0][0x208] ;  /* 0x00008200ce7c7625 */ /* 0x000fc600078e0094 */
[----:B------:R-:W4:Y:S04]  /*07a0*/  LDG.E.128 R136, [R136.64] ;  /* 0x0000000488887981 */ /* 0x000f28000c1e1d00 */
[----:B0-----:R1:W4:Y:S01]  /*07b0*/  LDG.E.128 R152, [R176.64+0x10] ;  /* 0x00001004b0987981 */ /* 0x001322000c1e1d00 */
[----:B------:R-:W-:-:S03]  /*07c0*/  IMAD.WIDE.U32 R148, R195, R148, c[0x0][0x208] ;  /* 0x00008200c3947625 */ /* 0x000fc600078e0094 */
[----:B------:R-:W4:Y:S04]  /*07d0*/  LDG.E.128 R124, [R124.64] ;  /* 0x000000047c7c7981 */ /* 0x000f28000c1e1d00 */
[----:B------:R-:W4:Y:S01]  /*07e0*/  LDG.E.128 R148, [R148.64] ;  /* 0x0000000494947981 */ /* 0x000f22000c1e1d00 */
[----:B------:R-:W-:-:S05]  /*07f0*/  MOV R210, 0x8 ;  /* 0x0000000800d27802 */ /* 0x000fca0000000f00 */
[----:B-1----:R-:W-:-:S04]  /*0800*/  IMAD.WIDE.U32 R176, R196, R210, c[0x0][0x190] ;  /* 0x00006400c4b07625 */ /* 0x002fc800078e00d2 */
[-C--:B------:R-:W-:Y:S02]  /*0810*/  IMAD.WIDE.U32 R178, R206, R210.reuse, c[0x0][0x190] ;  /* 0x00006400ceb27625 */ /* 0x080fe400078e00d2 */
[----:B-----5:R-:W5:Y:S02]  /*0820*/  LDG.E.64 R176, [R176.64] ;  /* 0x00000004b0b07981 */ /* 0x020f64000c1e1b00 */
        /* <DEDUP_REMOVED lines=22> */
[----:B--2---:R-:W-:-:S05]  /*0990*/  FSEL R201, R211, RZ, !P1 ;  /* 0x000000ffd3c97208 */ /* 0x004fca0004800000 */
[C---:B---3--:R-:W-:Y:S02]  /*09a0*/  FADD.FTZ R216, -R201.reuse, R116 ;  /* 0x00000074c9d87221 */ /* 0x048fe40000010100 */
[C---:B----4-:R-:W-:Y:S01]  /*09b0*/  FADD.FTZ R214, -R201.reuse, R108 ;  /* 0x0000006cc9d67221 */ /* 0x050fe20000010100 */
[--C-:B-1----:R-:W-:Y:S02]  /*09c0*/  HADD2.F32 R203, -RZ, R112.reuse.H0_H0 ;  /* 0x20000070ffcb7230 */ /* 0x102fe40000004100 */
[----:B------:R-:W-:Y:S01]  /*09d0*/  HADD2.F32 R198, -RZ, R112.H1_H1 ;  /* 0x30000070ffc67230 */ /* 0x000fe20000004100 */
[----:B------:R-:W-:Y:S02]  /*09e0*/  FADD.FTZ R112, -R201, R119 ;  /* 0x00000077c9707221 */ /* 0x000fe40000010100 */
[----:B------:R-:W-:Y:S01]  /*09f0*/  FMUL.FTZ R214, R207, R214 ;  /* 0x000000d6cfd67220 */ /* 0x000fe20000410000 */
[----:B------:R-:W-:Y:S01]  /*0a00*/  HADD2.F32 R108, -RZ, R115.H1_H1 ;  /* 0x30000073ff6c7230 */ /* 0x000fe20000004100 */
[C---:B------:R-:W-:Y:S01]  /*0a10*/  FADD.FTZ R202, -R201.reuse, R109 ;  /* 0x0000006dc9ca7221 */ /* 0x040fe20000010100 */
[----:B------:R-:W-:Y:S01]  /*0a20*/  HADD2.F32 R109, -RZ, R114.H0_H0 ;  /* 0x20000072ff6d7230 */ /* 0x000fe20000004100 */
[----:B------:R-:W-:-:S02]  /*0a30*/  FADD.FTZ R236, -R201, R141 ;  /* 0x0000008dc9ec7221 */ /* 0x000fc40000010100 */
[----:B------:R-:W-:Y:S02]  /*0a40*/  FADD.FTZ R204, -R201, R110 ;  /* 0x0000006ec9cc7221 */ /* 0x000fe40000010100 */
[----:B------:R-:W-:Y:S02]  /*0a50*/  FADD.FTZ R192, R203, R192 ;  /* 0x000000c0cbc07221 */ /* 0x000fe40000010000 */
[-C--:B------:R-:W-:Y:S02]  /*0a60*/  FFMA.FTZ R193, R214, R203.reuse, R193 ;  /* 0x000000cbd6c17223 */ /* 0x080fe400000100c1 */
[C---:B------:R-:W-:Y:S02]  /*0a70*/  FMUL.FTZ R216, R207.reuse, R216 ;  /* 0x000000d8cfd87220 */ /* 0x040fe40000410000 */
[----:B------:R-:W-:Y:S02]  /*0a80*/  FMUL.FTZ R141, R207, R112 ;  /* 0x00000070cf8d7220 */ /* 0x000fe40000410000 */
[----:B------:R-:W-:Y:S01]  /*0a90*/  FMUL.FTZ R203, R64, R203 ;  /* 0x000000cb40cb7220 */ /* 0x000fe20000410000 */
[----:B------:R-:W-:Y:S01]  /*0aa0*/  HADD2.F32 R199, -RZ, R113.H0_H0 ;  /* 0x20000071ffc77230 */ /* 0x000fe20000004100 */
[----:B------:R-:W-:-:S02]  /*0ab0*/  FADD.FTZ R230, -R201, R135 ;  /* 0x00000087c9e67221 */ /* 0x000fc40000010100 */
[----:B------:R-:W-:Y:S02]  /*0ac0*/  FADD.FTZ R224, -R201, R129 ;  /* 0x00000081c9e07221 */ /* 0x000fe40000010100 */
[----:B------:R-:W-:Y:S02]  /*0ad0*/  FMUL.FTZ R204, R207, R204 ;  /* 0x000000cccfcc7220 */ /* 0x000fe40000410000 */
[----:B------:R-:W-:Y:S02]  /*0ae0*/  FADD.FTZ R30, R109, R30 ;  /* 0x0000001e6d1e7221 */ /* 0x000fe40000010000 */
[-C--:B------:R-:W-:Y:S02]  /*0af0*/  FFMA.FTZ R2, R216, R109.reuse, R2 ;  /* 0x0000006dd8027223 */ /* 0x080fe40000010002 */
[----:B------:R-:W-:Y:S02]  /*0b00*/  FMUL.FTZ R135, R60, R109 ;  /* 0x0000006d3c877220 */ /* 0x000fe40000410000 */
[----:B------:R-:W-:-:S02]  /*0b10*/  FADD.FTZ R31, R108, R31 ;  /* 0x0000001f6c1f7221 */ /* 0x000fc40000010000 */
[----:B------:R-:W-:Y:S02]  /*0b20*/  FADD.FTZ R252, -R201, R152 ;  /* 0x00000098c9fc7221 */ /* 0x000fe40000010100 */
        /* <DEDUP_REMOVED lines=12> */
[----:B------:R-:W-:Y:S02]  /*0bf0*/  FFMA.FTZ R109, R202, R129, R109 ;  /* 0x00000081ca6d7223 */ /* 0x000fe4000001006d */
[C---:B------:R-:W-:Y:S02]  /*0c00*/  FADD.FTZ R118, -R201.reuse, R118 ;  /* 0x00000076c9767221 */ /* 0x040fe40000010100 */
[----:B------:R-:W-:Y:S02]  /*0c10*/  FADD.FTZ R226, -R201, R131 ;  /* 0x00000083c9e27221 */ /* 0x000fe40000010100 */
[----:B------:R-:W-:Y:S02]  /*0c20*/  FMUL.FTZ R210, R207, R210 ;  /* 0x000000d2cfd27220 */ /* 0x000fe40000410000 */
[----:B------:R-:W-:Y:S02]  /*0c30*/  FMUL.FTZ R131, R67, R110 ;  /* 0x0000006e43837220 */ /* 0x000fe40000410000 */
[----:B------:R-:W-:-:S02]  /*0c40*/  FADD.FTZ R108, R108, R199 ;  /* 0x000000c76c6c7221 */ /* 0x000fc40000010000 */
[----:B------:R-:W-:Y:S01]  /*0c50*/  FFMA.FTZ R109, R204, R199, R109 ;  /* 0x000000c7cc6d7223 */ /* 0x000fe2000001006d */
[----:B------:R-:W-:Y:S01]  /*0c60*/  HADD2.F32 R111, -RZ, R115.H0_H0 ;  /* 0x20000073ff6f7230 */ /* 0x000fe20000004100 */
[----:B------:R-:W-:Y:S01]  /*0c70*/  FADD.FTZ R218, -R201, R123 ;  /* 0x0000007bc9da7221 */ /* 0x000fe20000010100 */
[--C-:B------:R-:W-:Y:S02]  /*0c80*/  HADD2.F32 R123, -RZ, R137.reuse.H0_H0 ;  /* 0x20000089ff7b7230 */ /* 0x100fe40000004100 */
[----:B------:R-:W-:Y:S01]  /*0c90*/  HADD2.F32 R232, -RZ, R137.H1_H1 ;  /* 0x30000089ffe87230 */ /* 0x000fe20000004100 */
[----:B------:R-:W-:Y:S01]  /*0ca0*/  FMUL.FTZ R137, R207, R118 ;  /* 0x00000076cf897220 */ /* 0x000fe20000410000 */
[----:B------:R-:W-:Y:S01]  /*0cb0*/  HADD2.F32 R114, -RZ, R114.H1_H1 ;  /* 0x30000072ff727230 */ /* 0x000fe20000004100 */
[C---:B------:R-:W-:Y:S01]  /*0cc0*/  FADD.FTZ R116, -R201.reuse, R117 ;  /* 0x00000075c9747221 */ /* 0x040fe20000010100 */
[--C-:B------:R-:W-:Y:S01]  /*0cd0*/  HADD2.F32 R119, -RZ, R127.reuse.H0_H0 ;  /* 0x2000007fff777230 */ /* 0x100fe20000004100 */
[----:B------:R-:W-:Y:S01]  /*0ce0*/  FADD.FTZ R108, R108, R131 ;  /* 0x000000836c6c7221 */ /* 0x000fe20000010000 */
[----:B------:R-:W-:Y:S01]  /*0cf0*/  HADD2.F32 R222, -RZ, R127.H1_H1 ;  /* 0x3000007fffde7230 */ /* 0x000fe20000004100 */
[----:B------:R-:W-:Y:S01]  /*0d00*/  FFMA.FTZ R109, R210, R131, R109 ;  /* 0x00000083d26d7223 */ /* 0x000fe2000001006d */
[--C-:B------:R-:W-:Y:S01]  /*0d10*/  HADD2.F32 R127, -RZ, R139.reuse.H0_H0 ;  /* 0x2000008bff7f7230 */ /* 0x100fe20000004100 */
[C---:B------:R-:W-:Y:S01]  /*0d20*/  FADD.FTZ R240, -R201.reuse, R145 ;  /* 0x00000091c9f07221 */ /* 0x040fe20000010100 */
        /* <DEDUP_REMOVED lines=9> */
[----:B------:R-:W-:-:S02]  /*0dc0*/  FMUL.FTZ R133, R207, R116 ;  /* 0x00000074cf857220 */ /* 0x000fc40000410000 */
        /* <DEDUP_REMOVED lines=10> */
[C---:B------:R-:W-:Y:S01]  /*0e70*/  FADD.FTZ R238, -R201.reuse, R143 ;  /* 0x0000008fc9ee7221 */ /* 0x040fe20000010100 */
[--C-:B------:R-:W-:Y:S01]  /*0e80*/  HADD2.F32 R143, -RZ, R149.reuse.H0_H0 ;  /* 0x20000095ff8f7230 */ /* 0x100fe20000004100 */
[----:B------:R-:W-:Y:S01]  /*0e90*/  FADD.FTZ R190, R198, R190 ;  /* 0x000000bec6be7221 */ /* 0x000fe20000010000 */
[----:B------:R-:W-:Y:S01]  /*0ea0*/  HADD2.F32 R246, -RZ, R149.H1_H1 ;  /* 0x30000095fff67230 */ /* 0x000fe20000004100 */
[----:B------:R-:W-:Y:S02]  /*0eb0*/  FFMA.FTZ R191, R202, R198, R191 ;  /* 0x000000c6cabf7223 */ /* 0x000fe400000100bf */
        /* <DEDUP_REMOVED lines=29> */
[----:B------:R-:W-:Y:S02]  /*1090*/  FMUL.FTZ R205, R58, R115 ;  /* 0x000000733acd7220 */ /* 0x000fe40000410000 */
[----:B------:R-:W-:Y:S02]  /*10a0*/  FADD.FTZ R108, R108, R155 ;  /* 0x0000009b6c6c7221 */ /* 0x000fe40000010000 */
[----:B------:R-:W-:Y:S01]  /*10b0*/  FFMA.FTZ R110, R212, R155, R109 ;  /* 0x0000009bd46e7223 */ /* 0x000fe2000001006d */
[----:B------:R-:W-:Y:S01]  /*10c0*/  @P0 HADD2.F32 R200, -RZ, R209.H0_H0 ;  /* 0x200000d1ffc80230 */ /* 0x000fe20000004100 */
[----:B------:R-:W-:Y:S01]  /*10d0*/  FMUL.FTZ R218, R207, R218 ;  /* 0x000000dacfda7220 */ /* 0x000fe20000410000 */
[----:B------:R-:W-:Y:S01]  /*10e0*/  HADD2.F32 R117, -RZ, R126.H0_H0 ;  /* 0x2000007eff757230 */ /* 0x000fe20000004100 */
        /* <DEDUP_REMOVED lines=143> */
.L_x_8849:
        /* <DEDUP_REMOVED lines=18> */
.L_x_8850:
        /* <DEDUP_REMOVED lines=67> */
[----:B------:R-:W-:-:S02]  /*1f30*/  FFMA.FTZ R214, R214, R110, R113 ;  /* 0x0000006ed6d67223 */ /* 0x000fc40000010071 */
[----:B------:R-:W-:Y:S02]  /*1f40*/  FMUL.FTZ R109, R109, c[0x0][0x1e8] ;  /* 0x00007a006d6d7a20 */ /* 0x000fe40000410000 */
[----:B------:R-:W-:Y:S02]  /*1f50*/  FMUL.FTZ R121, R207, R216 ;  /* 0x000000d8cf797220 */ /* 0x000fe40000410000 */
[----:B------:R-:W-:Y:S01]  /*1f60*/  FMUL.FTZ R112, R111, c[0x0][0x1e8] ;  /* 0x00007a006f707a20 */ /* 0x000fe20000410000 */
[----:B------:R-:W-:Y:S01]  /*1f70*/  FSEL R111, R109, RZ, P2 ;  /* 0x000000ff6d6f7208 */ /* 0x000fe20001000000 */
[----:B------:R-:W-:Y:S01]  /*1f80*/  FMUL.FTZ R116, R116, c[0x0][0x1e8] ;  /* 0x00007a0074747a20 */ /* 0x000fe20000410000 */
[----:B------:R-:W-:Y:S01]  /*1f90*/  LOP3.LUT P2, RZ, R177, 0xff0000, RZ, 0xc0, !PT ;  /* 0x00ff0000b1ff7812 */ /* 0x000fe2000784c0ff */
[-CC-:B------:R-:W-:Y:S01]  /*1fa0*/  FFMA.FTZ R141, R141, R110.reuse, R113.reuse ;  /* 0x0000006e8d8d7223 */ /* 0x180fe20000010071 */
[----:B------:R-:W-:Y:S01]  /*1fb0*/  FSEL R109, R112, RZ, P6 ;  /* 0x000000ff706d7208 */ /* 0x000fe20003000000 */
[----:B------:R-:W-:Y:S01]  /*1fc0*/  FADD.FTZ R214, R203, -R214 ;  /* 0x800000d6cbd67221 */ /* 0x000fe20000010000 */
[----:B------:R-:W-:Y:S01]  /*1fd0*/  FSEL R112, R116, RZ, P4 ;  /* 0x000000ff74707208 */ /* 0x000fe20002000000 */
[----:B------:R-:W-:Y:S01]  /*1fe0*/  FFMA.FTZ R133, R133, R110, R113 ;  /* 0x0000006e85857223 */ /* 0x000fe20000010071 */
[----:B------:R-:W-:Y:S01]  /*1ff0*/  LOP3.LUT P4, RZ, R119, 0xff, RZ, 0xc0, !PT ;  /* 0x000000ff77ff7812 */ /* 0x000fe2000788c0ff */
[----:B------:R-:W-:Y:S01]  /*2000*/  @P0 FADD.FTZ R121, R72, R121 ;  /* 0x0000007948790221 */ /* 0x000fe20000010000 */
[----:B------:R-:W-:Y:S01]  /*2010*/  LOP3.LUT P6, RZ, R177, 0xff000000, RZ, 0xc0, !PT ;  /* 0xff000000b1ff7812 */ /* 0x000fe200078cc0ff */
[----:B------:R-:W-:Y:S01]  /*2020*/  FADD.FTZ R152, R152, -R141 ;  /* 0x8000008d98987221 */ /* 0x000fe20000010000 */
[----:B------:R-:W-:Y:S01]  /*2030*/  F2FP.PACK_AB R109, R112, R109 ;  /* 0x0000006d706d723e */ /* 0x000fe200000000ff */
[----:B------:R-:W-:-:S02]  /*2040*/  FMUL.FTZ R117, R207, R214 ;  /* 0x000000d6cf757220 */ /* 0x000fc40000410000 */
[----:B------:R-:W-:Y:S02]  /*2050*/  FFMA.FTZ R137, R137, R110, R113 ;  /* 0x0000006e89897223 */ /* 0x000fe40000010071 */
[----:B------:R-:W-:Y:S02]  /*2060*/  FADD.FTZ R122, R148, -R133 ;  /* 0x80000085947a7221 */ /* 0x000fe40000010000 */
[----:B------:R-:W-:Y:S02]  /*2070*/  FMUL.FTZ R116, R121, R200 ;  /* 0x000000c879747220 */ /* 0x000fe40000410000 */
[----:B------:R-:W-:Y:S02]  /*2080*/  FMUL.FTZ R210, R207, R152 ;  /* 0x00000098cfd27220 */ /* 0x000fe40000410000 */
[----:B------:R-:W-:Y:S02]  /*2090*/  @P0 FADD.FTZ R117, R68, R117 ;  /* 0x0000007544750221 */ /* 0x000fe40000010000 */
[----:B------:R-:W-:-:S02]  /*20a0*/  FADD.FTZ R150, R150, -R137 ;  /* 0x8000008996967221 */ /* 0x000fc40000010000 */
[----:B------:R-:W-:Y:S02]  /*20b0*/  FMUL.FTZ R122, R207, R122 ;  /* 0x0000007acf7a7220 */ /* 0x000fe40000410000 */
[-CC-:B------:R-:W-:Y:S02]  /*20c0*/  FFMA.FTZ R218, R218, R110.reuse, R113.reuse ;  /* 0x0000006edada7223 */ /* 0x180fe40000010071 */
[----:B------:R-:W-:Y:S02]  /*20d0*/  FMUL.FTZ R116, R116, c[0x0][0x1e8] ;  /* 0x00007a0074747a20 */ /* 0x000fe40000410000 */
[----:B------:R-:W-:Y:S02]  /*20e0*/  FFMA.FTZ R149, R149, R110, R113 ;  /* 0x0000006e95957223 */ /* 0x000fe40000010071 */
[----:B------:R-:W-:Y:S01]  /*20f0*/  @P0 FADD.FTZ R210, R75, R210 ;  /* 0x000000d24bd20221 */ /* 0x000fe20000010000 */
[----:B------:R-:W-:Y:S01]  /*2100*/  FSEL R204, R116, RZ, P5 ;  /* 0x000000ff74cc7208 */ /* 0x000fe20002800000 */
[----:B------:R-:W-:Y:S01]  /*2110*/  FMUL.FTZ R108, R117, R200 ;  /* 0x000000c8756c7220 */ /* 0x000fe20000410000 */
[----:B------:R-:W-:Y:S01]  /*2120*/  LOP3.LUT P5, RZ, R178, 0xff00, RZ, 0xc0, !PT ;  /* 0x0000ff00b2ff7812 */ /* 0x000fe200078ac0ff */
[----:B------:R-:W-:-:S02]  /*2130*/  FMUL.FTZ R123, R207, R150 ;  /* 0x00000096cf7b7220 */ /* 0x000fc40000410000 */
[----:B------:R-:W-:Y:S02]  /*2140*/  @P0 FADD.FTZ R122, R73, R122 ;  /* 0x0000007a497a0221 */ /* 0x000fe40000010000 */
[----:B------:R-:W-:Y:S02]  /*2150*/  FADD.FTZ R218, R209, -R218 ;  /* 0x800000dad1da7221 */ /* 0x000fe40000010000 */
[----:B------:R-:W-:Y:S02]  /*2160*/  FFMA.FTZ R124, R151, R110, R113 ;  /* 0x0000006e977c7223 */ /* 0x000fe40000010071 */
[----:B------:R-:W-:Y:S02]  /*2170*/  FADD.FTZ R198, R198, -R149 ;  /* 0x80000095c6c67221 */ /* 0x000fe40000010000 */
[----:B------:R-:W-:Y:S02]  /*2180*/  FMUL.FTZ R116, R210, R200 ;  /* 0x000000c8d2747220 */ /* 0x000fe40000410000 */
[----:B------:R-:W-:-:S02]  /*2190*/  FMUL.FTZ R108, R108, c[0x0][0x1e8] ;  /* 0x00007a006c6c7a20 */ /* 0x000fc40000410000 */
[----:B------:R-:W-:Y:S02]  /*21a0*/  @P0 FADD.FTZ R123, R74, R123 ;  /* 0x0000007b4a7b0221 */ /* 0x000fe40000010000 */
[----:B------:R-:W-:Y:S01]  /*21b0*/  FFMA.FTZ R212, R212, R110, R113 ;  /* 0x0000006ed4d47223 */ /* 0x000fe20000010071 */
[----:B------:R-:W-:Y:S01]  /*21c0*/  FSEL R108, R108, RZ, P1 ;  /* 0x000000ff6c6c7208 */ /* 0x000fe20000800000 */
[----:B------:R-:W-:Y:S01]  /*21d0*/  FMUL.FTZ R119, R122, R200 ;  /* 0x000000c87a777220 */ /* 0x000fe20000410000 */
[----:B------:R-:W-:Y:S01]  /*21e0*/  LOP3.LUT P1, RZ, R177, 0xff00, RZ, 0xc0, !PT ;  /* 0x0000ff00b1ff7812 */ /* 0x000fe2000782c0ff */
[----:B------:R-:W-:Y:S01]  /*21f0*/  FMUL.FTZ R136, R207, R218 ;  /* 0x000000dacf887220 */ /* 0x000fe20000410000 */
[----:B------:R-:W-:Y:S01]  /*2200*/  F2FP.PACK_AB R108, R111, R108 ;  /* 0x0000006c6f6c723e */ /* 0x000fe200000000ff */
[----:B------:R-:W-:Y:S02]  /*2210*/  FADD.FTZ R124, R205, -R124 ;  /* 0x8000007ccd7c7221 */ /* 0x000fe40000010000 */
[----:B------:R-:W-:-:S02]  /*2220*/  FMUL.FTZ R137, R207, R198 ;  /* 0x000000c6cf897220 */ /* 0x000fc40000410000 */
[----:B------:R-:W-:Y:S02]  /*2230*/  FMUL.FTZ R116, R116, c[0x0][0x1e8] ;  /* 0x00007a0074747a20 */ /* 0x000fe40000410000 */
[----:B------:R-:W-:Y:S02]  /*2240*/  FFMA.FTZ R128, R128, R110, R113 ;  /* 0x0000006e80807223 */ /* 0x000fe40000010071 */
[----:B------:R-:W-:Y:S01]  /*2250*/  FMUL.FTZ R120, R123, R200 ;  /* 0x000000c87b787220 */ /* 0x000fe20000410000 */
[----:B------:R-:W-:Y:S01]  /*2260*/  FSEL R135, R116, RZ, P6 ;  /* 0x000000ff74877208 */ /* 0x000fe20003000000 */
[----:B------:R-:W-:Y:S01]  /*2270*/  FADD.FTZ R212, R155, -R212 ;  /* 0x800000d49bd47221 */ /* 0x000fe20000010000 */
[----:B------:R-:W-:Y:S01]  /*2280*/  LOP3.LUT P6, RZ, R179, 0xff, RZ, 0xc0, !PT ;  /* 0x000000ffb3ff7812 */ /* 0x000fe200078cc0ff */
[----:B------:R-:W-:Y:S02]  /*2290*/  FMUL.FTZ R119, R119, c[0x0][0x1e8] ;  /* 0x00007a0077777a20 */ /* 0x000fe40000410000 */
[----:B------:R-:W-:-:S02]  /*22a0*/  @P0 FADD.FTZ R136, R79, R136 ;  /* 0x000000884f880221 */ /* 0x000fc40000010000 */
[----:B------:R-:W-:Y:S01]  /*22b0*/  FMUL.FTZ R129, R207, R124 ;  /* 0x0000007ccf817220 */ /* 0x000fe20000410000 */
[----:B------:R-:W-:Y:S01]  /*22c0*/  FSEL R199, R119, RZ, P1 ;  /* 0x000000ff77c77208 */ /* 0x000fe20000800000 */
[----:B------:R-:W-:Y:S01]  /*22d0*/  @P0 FADD.FTZ R137, R76, R137 ;  /* 0x000000894c890221 */ /* 0x000fe20000010000 */
[----:B------:R-:W-:Y:S01]  /*22e0*/  LOP3.LUT P1, RZ, R178, 0xff0000, RZ, 0xc0, !PT ;  /* 0x00ff0000b2ff7812 */ /* 0x000fe2000782c0ff */
[----:B------:R-:W-:Y:S02]  /*22f0*/  FADD.FTZ R128, R211, -R128 ;  /* 0x80000080d3807221 */ /* 0x000fe40000010000 */
[----:B------:R-:W-:Y:S02]  /*2300*/  FMUL.FTZ R120, R120, c[0x0][0x1e8] ;  /* 0x00007a0078787a20 */ /* 0x000fe40000410000 */
[----:B------:R-:W-:Y:S02]  /*2310*/  FMUL.FTZ R138, R207, R212 ;  /* 0x000000d4cf8a7220 */ /* 0x000fe40000410000 */
[----:B------:R-:W-:Y:S01]  /*2320*/  FMUL.FTZ R116, R136, R200 ;  /* 0x000000c888747220 */ /* 0x000fe20000410000 */
[----:B------:R-:W-:Y:S01]  /*2330*/  FSEL R202, R120, RZ, P2 ;  /* 0x000000ff78ca7208 */ /* 0x000fe20001000000 */
[----:B------:R-:W-:Y:S01]  /*2340*/  @P0 FADD.FTZ R129, R78, R129 ;  /* 0x000000814e810221 */ /* 0x000fe20000010000 */
[----:B------:R-:W-:Y:S01]  /*2350*/  LOP3.LUT P2, RZ, R178, 0xff000000, RZ, 0xc0, !PT ;  /* 0xff000000b2ff7812 */ /* 0x000fe2000784c0ff */
[----:B------:R-:W-:Y:S01]  /*2360*/  FFMA.FTZ R224, R224, R110, R113 ;  /* 0x0000006ee0e07223 */ /* 0x000fe20000010071 */
[----:B------:R-:W-:Y:S01]  /*2370*/  F2FP.PACK_AB R111, R135, R202 ;  /* 0x000000ca876f723e */ /* 0x000fe200000000ff */
[----:B------:R-:W-:-:S02]  /*2380*/  FMUL.FTZ R119, R137, R200 ;  /* 0x000000c889777220 */ /* 0x000fc40000410000 */
[----:B------:R-:W-:Y:S02]  /*2390*/  FMUL.FTZ R177, R207, R128 ;  /* 0x00000080cfb17220 */ /* 0x000fe40000410000 */
[----:B------:R-:W-:Y:S02]  /*23a0*/  @P0 FADD.FTZ R138, R77, R138 ;  /* 0x0000008a4d8a0221 */ /* 0x000fe40000010000 */
[----:B------:R-:W-:Y:S02]  /*23b0*/  FMUL.FTZ R116, R116, c[0x0][0x1e8] ;  /* 0x00007a0074747a20 */ /* 0x000fe40000410000 */
[-CC-:B------:R-:W-:Y:S02]  /*23c0*/  FFMA.FTZ R130, R130, R110.reuse, R113.reuse ;  /* 0x0000006e82827223 */ /* 0x180fe40000010071 */
[----:B------:R-:W-:Y:S01]  /*23d0*/  FFMA.FTZ R226, R226, R110, R113 ;  /* 0x0000006ee2e27223 */ /* 0x000fe20000010071 */
[----:B------:R-:W-:Y:S01]  /*23e0*/  FSEL R208, R116, RZ, P2 ;  /* 0x000000ff74d07208 */ /* 0x000fe20001000000 */
[----:B------:R-:W-:-:S02]  /*23f0*/  FMUL.FTZ R124, R129, R200 ;  /* 0x000000c8817c7220 */ /* 0x000fc40000410000 */
[----:B------:R-:W-:Y:S02]  /*2400*/  FADD.FTZ R224, R213, -R224 ;  /* 0x800000e0d5e07221 */ /* 0x000fe40000010000 */
[----:B------:R-:W-:Y:S02]  /*2410*/  FMUL.FTZ R119, R119, c[0x0][0x1e8] ;  /* 0x00007a0077777a20 */ /* 0x000fe40000410000 */
[----:B------:R-:W-:Y:S02]  /*2420*/  @P0 FADD.FTZ R177, R80, R177 ;  /* 0x000000b150b10221 */ /* 0x000fe40000010000 */
[----:B------:R-:W-:Y:S01]  /*2430*/  FMUL.FTZ R120, R138, R200 ;  /* 0x000000c88a787220 */ /* 0x000fe20000410000 */
[----:B------:R-:W-:Y:S01]  /*2440*/  FSEL R198, R119, RZ, P4 ;  /* 0x000000ff77c67208 */ /* 0x000fe20002000000 */
[----:B------:R-:W-:Y:S01]  /*2450*/  FADD.FTZ R130, R215, -R130 ;  /* 0x80000082d7827221 */ /* 0x000fe20000010000 */
[----:B------:R-:W-:Y:S01]  /*2460*/  MOV R119, R180 ;  /* 0x000000b400777202 */ /* 0x000fe20000000f00 */
[----:B------:R-:W-:Y:S01]  /*2470*/  FADD.FTZ R226, R217, -R226 ;  /* 0x800000e2d9e27221 */ /* 0x000fe20000010000 */
        /* <DEDUP_REMOVED lines=9> */
[C---:B------:R-:W-:Y:S02]  /*2510*/  FMUL.FTZ R155, R207.reuse, R130 ;  /* 0x00000082cf9b7220 */ /* 0x040fe40000410000 */
[----:B------:R-:W-:Y:S01]  /*2520*/  FMUL.FTZ R178, R207, R226 ;  /* 0x000000e2cfb27220 */ /* 0x000fe20000410000 */
[----:B------:R-:W-:Y:S01]  /*2530*/  FSEL R133, R120, RZ, P5 ;  /* 0x000000ff78857208 */ /* 0x000fe20002800000 */
[----:B------:R-:W-:Y:S01]  /*2540*/  @P0 FADD.FTZ R176, R81, R176 ;  /* 0x000000b051b00221 */ /* 0x000fe20000010000 */
[----:B------:R-:W-:Y:S01]  /*2550*/  LOP3.LUT P5, RZ, R179, 0xff0000, RZ, 0xc0, !PT ;  /* 0x00ff0000b3ff7812 */ /* 0x000fe200078ac0ff */
[--C-:B------:R-:W-:Y:S01]  /*2560*/  FFMA.FTZ R228, R228, R110, R113.reuse ;  /* 0x0000006ee4e47223 */ /* 0x100fe20000010071 */
[----:B------:R-:W-:Y:S01]  /*2570*/  F2FP.PACK_AB R112, R133, R198 ;  /* 0x000000c68570723e */ /* 0x000fe200000000ff */
[----:B------:R-:W-:-:S02]  /*2580*/  FFMA.FTZ R134, R134, R110, R113 ;  /* 0x0000006e86867223 */ /* 0x000fc40000010071 */
[----:B------:R-:W-:Y:S02]  /*2590*/  FMUL.FTZ R116, R116, c[0x0][0x1e8] ;  /* 0x00007a0074747a20 */ /* 0x000fe40000410000 */
[----:B------:R-:W-:Y:S02]  /*25a0*/  FADD.FTZ R124, R219, -R132 ;  /* 0x80000084db7c7221 */ /* 0x000fe40000010000 */
[----:B------:R-:W-:Y:S01]  /*25b0*/  @P0 FADD.FTZ R155, R82, R155 ;  /* 0x0000009b529b0221 */ /* 0x000fe20000010000 */
[----:B------:R-:W-:Y:S01]  /*25c0*/  FSEL R130, R116, RZ, P6 ;  /* 0x000000ff74827208 */ /* 0x000fe20003000000 */
[----:B------:R-:W-:Y:S01]  /*25d0*/  @P0 FADD.FTZ R178, R83, R178 ;  /* 0x000000b253b20221 */ /* 0x000fe20000010000 */
[----:B------:R-:W-:Y:S01]  /*25e0*/  LOP3.LUT P6, RZ, R180, 0xff00, RZ, 0xc0, !PT ;  /* 0x0000ff00b4ff7812 */ /* 0x000fe200078cc0ff */
[----:B------:R-:W-:Y:S02]  /*25f0*/  FFMA.FTZ R236, R236, R110, R113 ;  /* 0x0000006eecec7223 */ /* 0x000fe40000010071 */
[----:B------:R-:W-:-:S02]  /*2600*/  FMUL.FTZ R119, R176, R200 ;  /* 0x000000c8b0777220 */ /* 0x000fc40000410000 */
[----:B------:R-:W-:Y:S02]  /*2610*/  FADD.FTZ R228, R221, -R228 ;  /* 0x800000e4dde47221 */ /* 0x000fe40000010000 */
[----:B------:R-:W-:Y:S02]  /*2620*/  FADD.FTZ R134, R223, -R134 ;  /* 0x80000086df867221 */ /* 0x000fe40000010000 */
[--C-:B------:R-:W-:Y:S02]  /*2630*/  FFMA.FTZ R140, R140, R110, R113.reuse ;  /* 0x0000006e8c8c7223 */ /* 0x100fe40000010071 */
[----:B------:R-:W-:Y:S02]  /*2640*/  FMUL.FTZ R179, R207, R124 ;  /* 0x0000007ccfb37220 */ /* 0x000fe40000410000 */
[----:B------:R-:W-:Y:S02]  /*2650*/  FFMA.FTZ R142, R142, R110, R113 ;  /* 0x0000006e8e8e7223 */ /* 0x000fe40000010071 */
[----:B------:R-:W-:-:S02]  /*2660*/  FMUL.FTZ R120, R155, R200 ;  /* 0x000000c89b787220 */ /* 0x000fc40000410000 */
[----:B------:R-:W-:Y:S02]  /*2670*/  FMUL.FTZ R116, R178, R200 ;  /* 0x000000c8b2747220 */ /* 0x000fe40000410000 */
[----:B------:R-:W-:Y:S02]  /*2680*/  FADD.FTZ R236, R229, -R236 ;  /* 0x800000ece5ec7221 */ /* 0x000fe40000010000 */
[-CC-:B------:R-:W-:Y:S02]  /*2690*/  FFMA.FTZ R230, R230, R110.reuse, R113.reuse ;  /* 0x0000006ee6e67223 */ /* 0x180fe40000010071 */
[----:B------:R-:W-:Y:S02]  /*26a0*/  FMUL.FTZ R119, R119, c[0x0][0x1e8] ;  /* 0x00007a0077777a20 */ /* 0x000fe40000410000 */
[-CC-:B------:R-:W-:Y:S02]  /*26b0*/  FFMA.FTZ R238, R238, R110.reuse, R113.reuse ;  /* 0x0000006eeeee7223 */ /* 0x180fe40000010071 */
[-CC-:B------:R-:W-:Y:S01]  /*26c0*/  FFMA.FTZ R144, R144, R110.reuse, R113.reuse ;  /* 0x0000006e90907223 */ /* 0x180fe20000010071 */
[----:B------:R-:W-:Y:S01]  /*26d0*/  FSEL R203, R119, RZ, P4 ;  /* 0x000000ff77cb7208 */ /* 0x000fe20002000000 */
[-CC-:B------:R-:W-:Y:S01]  /*26e0*/  FFMA.FTZ R240, R240, R110.reuse, R113.reuse ;  /* 0x0000006ef0f07223 */ /* 0x180fe20000010071 */
[----:B------:R-:W-:Y:S01]  /*26f0*/  LOP3.LUT P4, RZ, R180, 0xff0000, RZ, 0xc0, !PT ;  /* 0x00ff0000b4ff7812 */ /* 0x000fe2000788c0ff */
[----:B------:R-:W-:-:S02]  /*2700*/  FFMA.FTZ R146, R146, R110, R113 ;  /* 0x0000006e92927223 */ /* 0x000fc40000010071 */
[-CC-:B------:R-:W-:Y:S02]  /*2710*/  FFMA.FTZ R242, R242, R110.reuse, R113.reuse ;  /* 0x0000006ef2f27223 */ /* 0x180fe40000010071 */
[-CC-:B------:R-:W-:Y:S02]  /*2720*/  FFMA.FTZ R252, R252, R110.reuse, R113.reuse ;  /* 0x0000006efcfc7223 */ /* 0x180fe40000010071 */
[-CC-:B------:R-:W-:Y:S02]  /*2730*/  FFMA.FTZ R153, R153, R110.reuse, R113.reuse ;  /* 0x0000006e99997223 */ /* 0x180fe40000010071 */
[----:B------:R-:W-:Y:S02]  /*2740*/  FFMA.FTZ R154, R154, R110, R113 ;  /* 0x0000006e9a9a7223 */ /* 0x000fe40000010071 */
[C---:B------:R-:W-:Y:S02]  /*2750*/  FMUL.FTZ R152, R207.reuse, R228 ;  /* 0x000000e4cf987220 */ /* 0x040fe40000410000 */
[----:B------:R-:W-:-:S02]  /*2760*/  FMUL.FTZ R151, R207, R134 ;  /* 0x00000086cf977220 */ /* 0x000fc40000410000 */
[----:B------:R-:W-:Y:S02]  /*2770*/  FFMA.FTZ R113, R201, R110, R113 ;  /* 0x0000006ec9717223 */ /* 0x000fe40000010071 */
[----:B------:R-:W-:Y:S02]  /*2780*/  FADD.FTZ R140, R227, -R140 ;  /* 0x8000008ce38c7221 */ /* 0x000fe40000010000 */
[----:B------:R-:W-:Y:S02]  /*2790*/  @P0 FADD.FTZ R179, R84, R179 ;  /* 0x000000b354b30221 */ /* 0x000fe40000010000 */
[----:B------:R-:W-:Y:S02]  /*27a0*/  FADD.FTZ R110, R127, -R142 ;  /* 0x8000008e7f6e7221 */ /* 0x000fe40000010000 */
[----:B------:R-:W-:Y:S02]  /*27b0*/  FMUL.FTZ R120, R120, c[0x0][0x1e8] ;  /* 0x00007a0078787a20 */ /* 0x000fe40000410000 */
[----:B------:R-:W-:-:S02]  /*27c0*/  FMUL.FTZ R116, R116, c[0x0][0x1e8] ;  /* 0x00007a0074747a20 */ /* 0x000fc40000410000 */
[----:B------:R-:W-:Y:S01]  /*27d0*/  FMUL.FTZ R142, R207, R236 ;  /* 0x000000eccf8e7220 */ /* 0x000fe20000410000 */
[----:B------:R-:W-:Y:S01]  /*27e0*/  FSEL R132, R120, RZ, P5 ;  /* 0x000000ff78847208 */ /* 0x000fe20002800000 */
[----:B------:R-:W-:Y:S01]  /*27f0*/  FADD.FTZ R144, R139, -R144 ;  /* 0x800000908b907221 */ /* 0x000fe20000010000 */
[----:B------:R-:W-:Y:S01]  /*2800*/  FSEL R205, R116, RZ, P1 ;  /* 0x000000ff74cd7208 */ /* 0x000fe20000800000 */
[----:B------:R-:W-:Y:S01]  /*2810*/  @P0 FADD.FTZ R152, R85, R152 ;  /* 0x0000009855980221 */ /* 0x000fe20000010000 */
[----:B------:R-:W-:Y:S01]  /*2820*/  LOP3.LUT P1, RZ, R181, 0xff, RZ, 0xc0, !PT ;  /* 0x000000ffb5ff7812 */ /* 0x000fe2000782c0ff */
[----:B------:R-:W-:Y:S01]  /*2830*/  @P0 FADD.FTZ R151, R86, R151 ;  /* 0x0000009756970221 */ /* 0x000fe20000010000 */
[----:B------:R-:W-:Y:S01]  /*2840*/  LOP3.LUT P5, RZ, R180, 0xff000000, RZ, 0xc0, !PT ;  /* 0xff000000b4ff7812 */ /* 0x000fe200078ac0ff */
[----:B------:R-:W-:Y:S02]  /*2850*/  FMUL.FTZ R139, R207, R140 ;  /* 0x0000008ccf8b7220 */ /* 0x000fe40000410000 */
[----:B------:R-:W-:-:S02]  /*2860*/  FMUL.FTZ R119, R179, R200 ;  /* 0x000000c8b3777220 */ /* 0x000fc40000410000 */
[----:B------:R-:W-:Y:S02]  /*2870*/  @P0 FADD.FTZ R142, R89, R142 ;  /* 0x0000008e598e0221 */ /* 0x000fe40000010000 */
[-C--:B------:R-:W-:Y:S02]  /*2880*/  FMUL.FTZ R120, R152, R200.reuse ;  /* 0x000000c898787220 */ /* 0x080fe40000410000 */
[----:B------:R-:W-:Y:S02]  /*2890*/  FMUL.FTZ R116, R151, R200 ;  /* 0x000000c897747220 */ /* 0x000fe40000410000 */
[----:B------:R-:W-:Y:S02]  /*28a0*/  @P0 FADD.FTZ R139, R88, R139 ;  /* 0x0000008b588b0221 */ /* 0x000fe40000010000 */
[----:B------:R-:W-:Y:S02]  /*28b0*/  FADD.FTZ R230, R225, -R230 ;  /* 0x800000e6e1e67221 */ /* 0x000fe40000010000 */
[----:B------:R-:W-:-:S02]  /*28c0*/  FMUL.FTZ R119, R119, c[0x0][0x1e8] ;  /* 0x00007a0077777a20 */ /* 0x000fc40000410000 */
[----:B------:R-:W-:Y:S02]  /*28d0*/  FADD.FTZ R126, R126, -R113 ;  /* 0x800000717e7e7221 */ /* 0x000fe40000010000 */
[----:B------:R-:W-:Y:S01]  /*28e0*/  FADD.FTZ R238, R231, -R238 ;  /* 0x800000eee7ee7221 */ /* 0x000fe20000010000 */
[----:B------:R-:W-:Y:S01]  /*28f0*/  FSEL R148, R119, RZ, P2 ;  /* 0x000000ff77947208 */ /* 0x000fe20001000000 */
[----:B------:R-:W-:Y:S01]  /*2900*/  FADD.FTZ R146, R143, -R146 ;  /* 0x800000928f927221 */ /* 0x000fe20000010000 */
[----:B------:R-:W-:Y:S01]  /*2910*/  LOP3.LUT P2, RZ, R181, 0xff00, RZ, 0xc0, !PT ;  /* 0x0000ff00b5ff7812 */ /* 0x000fe2000784c0ff */
[----:B------:R-:W-:Y:S01]  /*2920*/  FMUL.FTZ R113, R142, R200 ;  /* 0x000000c88e717220 */ /* 0x000fe20000410000 */
[----:B------:R-:W-:Y:S01]  /*2930*/  MOV R119, R174 ;  /* 0x000000ae00777202 */ /* 0x000fe20000000f00 */
[----:B------:R-:W-:Y:S02]  /*2940*/  FMUL.FTZ R143, R207, R110 ;  /* 0x0000006ecf8f7220 */ /* 0x000fe40000410000 */
[----:B------:R-:W-:-:S02]  /*2950*/  FMUL.FTZ R120, R120, c[0x0][0x1e8] ;  /* 0x00007a0078787a20 */ /* 0x000fc40000410000 */
[----:B------:R-:W-:Y:S02]  /*2960*/  FMUL.FTZ R116, R116, c[0x0][0x1e8] ;  /* 0x00007a0074747a20 */ /* 0x000fe40000410000 */
[----:B------:R-:W-:Y:S01]  /*2970*/  FMUL.FTZ R110, R139, R200 ;  /* 0x000000c88b6e7220 */ /* 0x000fe20000410000 */
[----:B------:R-:W-:Y:S01]  /*2980*/  FSEL R149, R120, RZ, P6 ;  /* 0x000000ff78957208 */ /* 0x000fe20003000000 */
[C---:B------:R-:W-:Y:S01]  /*2990*/  FMUL.FTZ R128, R207.reuse, R230 ;  /* 0x000000e6cf807220 */ /* 0x040fe20000410000 */
[----:B------:R-:W-:Y:S01]  /*29a0*/  FSEL R141, R116, RZ, P4 ;  /* 0x000000ff748d7208 */ /* 0x000fe20002000000 */
[----:B------:R-:W-:Y:S01]  /*29b0*/  FMUL.FTZ R140, R207, R238 ;  /* 0x000000eecf8c7220 */ /* 0x000fe20000410000 */
[----:B------:R-:W-:Y:S01]  /*29c0*/  LOP3.LUT P6, RZ, R181, 0xff0000, RZ, 0xc0, !PT ;  /* 0x00ff0000b5ff7812 */ /* 0x000fe200078cc0ff */
[----:B------:R-:W-:Y:S01]  /*29d0*/  FMUL.FTZ R113, R113, c[0x0][0x1e8] ;  /* 0x00007a0071717a20 */ /* 0x000fe20000410000 */
[----:B------:R-:W-:Y:S01]  /*29e0*/  LOP3.LUT P4, RZ, R181, 0xff000000, RZ, 0xc0, !PT ;  /* 0xff000000b5ff7812 */ /* 0x000fe2000788c0ff */
[----:B------:R-:W-:-:S02]  /*29f0*/  @P0 FADD.FTZ R143, R90, R143 ;  /* 0x0000008f5a8f0221 */ /* 0x000fc40000010000 */
[----:B------:R-:W-:Y:S01]  /*2a00*/  FMUL.FTZ R110, R110, c[0x0][0x1e8] ;  /* 0x00007a006e6e7a20 */ /* 0x000fe20000410000 */
[----:B------:R-:W-:Y:S01]  /*2a10*/  FSEL R181, R113, RZ, P2 ;  /* 0x000000ff71b57208 */ /* 0x000fe20001000000 */
[----:B------:R-:W-:Y:S01]  /*2a20*/  @P0 FADD.FTZ R128, R87, R128 ;  /* 0x0000008057800221 */ /* 0x000fe20000010000 */
[----:B------:R-:W-:Y:S01]  /*2a30*/  ISETP.NE.U32.AND P2, PT, RZ, c[0x0][0x258], PT ;  /* 0x00009600ff007a0c */ /* 0x000fe20003f45070 */
[----:B------:R-:W-:Y:S02]  /*2a40*/  FADD.FTZ R240, R233, -R240 ;  /* 0x800000f0e9f07221 */ /* 0x000fe40000010000 */
[----:B------:R-:W-:Y:S01]  /*2a50*/  @P0 FADD.FTZ R140, R91, R140 ;  /* 0x0000008c5b8c0221 */ /* 0x000fe20000010000 */
[----:B------:R-:W-:Y:S01]  /*2a60*/  ISETP.NE.AND.EX P2, PT, RZ, c[0x0][0x25c], PT, P2 ;  /* 0x00009700ff007a0c */ /* 0x000fe20003f45320 */
[----:B------:R-:W-:Y:S02]  /*2a70*/  FADD.FTZ R248, R248, -R153 ;  /* 0x80000099f8f87221 */ /* 0x000fe40000010000 */
[----:B------:R-:W-:-:S02]  /*2a80*/  FMUL.FTZ R209, R207, R144 ;  /* 0x00000090cfd17220 */ /* 0x000fc40000410000 */
[----:B------:R-:W-:Y:S02]  /*2a90*/  FADD.FTZ R242, R235, -R242 ;  /* 0x800000f2ebf27221 */ /* 0x000fe40000010000 */
[----:B------:R-:W-:Y:S01]  /*2aa0*/  FMUL.FTZ R153, R207, R146 ;  /* 0x00000092cf997220 */ /* 0x000fe20000410000 */
[----:B------:R-:W-:Y:S01]  /*2ab0*/  FSEL R146, R110, RZ, P1 ;  /* 0x000000ff6e927208 */ /* 0x000fe20000800000 */
[-C--:B------:R-:W-:Y:S01]  /*2ac0*/  FMUL.FTZ R116, R143, R200.reuse ;  /* 0x000000c88f747220 */ /* 0x080fe20000410000 */
[----:B------:R-:W-:Y:S01]  /*2ad0*/  ISETP.NE.U32.AND P1, PT, RZ, c[0x0][0x258], PT ;  /* 0x00009600ff007a0c */ /* 0x000fe20003f25070 */
[----:B------:R-:W-:Y:S02]  /*2ae0*/  FMUL.FTZ R124, R128, R200 ;  /* 0x000000c8807c7220 */ /* 0x000fe40000410000 */
[----:B------:R-:W-:Y:S01]  /*2af0*/  FMUL.FTZ R212, R207, R240 ;  /* 0x000000f0cfd47220 */ /* 0x000fe20000410000 */
[----:B------:R-:W-:Y:S01]  /*2b00*/  ISETP.NE.AND.EX P1, PT, RZ, c[0x0][0x25c], PT, P1 ;  /* 0x00009700ff007a0c */ /* 0x000fe20003f25310 */
[----:B------:R-:W-:Y:S01]  /*2b10*/  FMUL.FTZ R110, R140, R200 ;  /* 0x000000c88c6e7220 */ /* 0x000fe20000410000 */
[----:B------:R-:W-:Y:S01]  /*2b20*/  @P2 MOV R125, 0x20 ;  /* 0x00000020007d2802 */ /* 0x000fe20000000f00 */
[----:B------:R-:W-:Y:S01]  /*2b30*/  @P0 FADD.FTZ R209, R92, R209 ;  /* 0x000000d15cd10221 */ /* 0x000fe20000010000 */
[----:B------:R-:W-:Y:S01]  /*2b40*/  SEL R120, R121, R104, P1 ;  /* 0x0000006879787207 */ /* 0x000fe20000800000 */
[----:B------:R-:W-:Y:S01]  /*2b50*/  FMUL.FTZ R180, R207, R242 ;  /* 0x000000f2cfb47220 */ /* 0x000fe20000410000 */
[----:B------:R-:W-:Y:S01]  /*2b60*/  SEL R121, R122, R105, P1 ;  /* 0x000000697a797207 */ /* 0x000fe20000800000 */
[----:B------:R-:W-:Y:S01]  /*2b70*/  FMUL.FTZ R116, R116, c[0x0][0x1e8] ;  /* 0x00007a0074747a20 */ /* 0x000fe20000410000 */
[----:B------:R-:W-:Y:S01]  /*2b80*/  SEL R122, R123, R106, P1 ;  /* 0x0000006a7b7a7207 */ /* 0x000fe20000800000 */
[----:B------:R-:W-:Y:S01]  /*2b90*/  FMUL.FTZ R124, R124, c[0x0][0x1e8] ;  /* 0x00007a007c7c7a20 */ /* 0x000fe20000410000 */
[----:B------:R-:W-:Y:S01]  /*2ba0*/  SEL R123, R210, R107, P1 ;  /* 0x0000006bd27b7207 */ /* 0x000fe20000800000 */
[----:B------:R-:W-:Y:S01]  /*2bb0*/  @P0 FADD.FTZ R212, R93, R212 ;  /* 0x000000d45dd40221 */ /* 0x000fe20000010000 */
[----:B------:R-:W-:Y:S01]  /*2bc0*/  FSEL R201, R116, RZ, P6 ;  /* 0x000000ff74c97208 */ /* 0x000fe20003000000 */
        /* <DEDUP_REMOVED lines=8> */
[----:B------:R-:W-:Y:S01]  /*2c50*/  FMUL.FTZ R116, R212, R200 ;  /* 0x000000c8d4747220 */ /* 0x000fe20000410000 */
[----:B------:R-:W-:Y:S01]  /*2c60*/  LOP3.LUT P4, RZ, R174, 0xff0000, RZ, 0xc0, !PT ;  /* 0x00ff0000aeff7812 */ /* 0x000fe2000788c0ff */
[----:B------:R-:W-:Y:S01]  /*2c70*/  FMUL.FTZ R113, R113, c[0x0][0x1e8] ;  /* 0x00007a0071717a20 */ /* 0x000fe20000410000 */
[----:B------:R-:W-:Y:S01]  /*2c80*/  SEL R127, R128, R103, P1 ;  /* 0x00000067807f7207 */ /* 0x000fe20000800000 */
[----:B------:R-:W-:Y:S01]  /*2c90*/  FADD.FTZ R154, R147, -R154 ;  /* 0x8000009a939a7221 */ /* 0x000fe20000010000 */
[----:B------:R-:W-:Y:S01]  /*2ca0*/  SEL R128, R139, R104, P1 ;  /* 0x000000688b807207 */ /* 0x000fe20000800000 */
[-C--:B------:R-:W-:Y:S01]  /*2cb0*/  FMUL.FTZ R110, R153, R200.reuse ;  /* 0x000000c8996e7220 */ /* 0x080fe20000410000 */
[----:B------:R-:W-:Y:S01]  /*2cc0*/  FSEL R211, R113, RZ, P5 ;  /* 0x000000ff71d37208 */ /* 0x000fe20002800000 */
[----:B------:R-:W-:Y:S01]  /*2cd0*/  FMUL.FTZ R119, R180, R200 ;  /* 0x000000c8b4777220 */ /* 0x000fe20000410000 */
[----:B------:R-:W-:Y:S01]  /*2ce0*/  LOP3.LUT P5, RZ, R174, 0xff000000, RZ, 0xc0, !PT ;  /* 0xff000000aeff7812 */ /* 0x000fe200078ac0ff */
[----:B------:R-:W-:Y:S01]  /*2cf0*/  FADD.FTZ R252, R145, -R252 ;  /* 0x800000fc91fc7221 */ /* 0x000fe20000010000 */
[----:B------:R-:W-:Y:S01]  /*2d00*/  F2FP.PACK_AB R113, R208, R131 ;  /* 0x00000083d071723e */ /* 0x000fe200000000ff */
[----:B------:R-:W-:Y:S01]  /*2d10*/  FMUL.FTZ R116, R116, c[0x0][0x1e8] ;  /* 0x00007a0074747a20 */ /* 0x000fe20000410000 */
[----:B------:R-:W-:Y:S01]  /*2d20*/  SEL R208, RZ, 0x1, P3 ;  /* 0x00000001ffd07807 */ /* 0x000fe20001800000 */
[----:B------:R-:W-:-:S02]  /*2d30*/  FMUL.FTZ R145, R207, R154 ;  /* 0x0000009acf917220 */ /* 0x000fc40000410000 */
[----:B------:R-:W-:Y:S01]  /*2d40*/  FMUL.FTZ R110, R110, c[0x0][0x1e8] ;  /* 0x00007a006e6e7a20 */ /* 0x000fe20000410000 */
[----:B------:R-:W-:Y:S01]  /*2d50*/  FSEL R174, R116, RZ, P6 ;  /* 0x000000ff74ae7208 */ /* 0x000fe20003000000 */
[----:B------:R-:W-:Y:S01]  /*2d60*/  FMUL.FTZ R119, R119, c[0x0][0x1e8] ;  /* 0x00007a0077777a20 */ /* 0x000fe20000410000 */
[----:B------:R-:W-:Y:S01]  /*2d70*/  SEL R116, R117, R100, P1 ;  /* 0x0000006475747207 */ /* 0x000fe20000800000 */
[C---:B------:R-:W-:Y:S01]  /*2d80*/  FMUL.FTZ R147, R207.reuse, R252 ;  /* 0x000000fccf937220 */ /* 0x040fe20000410000 */
[----:B------:R-:W-:Y:S01]  /*2d90*/  FSEL R213, R110, RZ, P4 ;  /* 0x000000ff6ed57208 */ /* 0x000fe20002000000 */
[----:B------:R-:W-:Y:S01]  /*2da0*/  FMUL.FTZ R144, R207, R248 ;  /* 0x000000f8cf907220 */ /* 0x000fe20000410000 */
[----:B------:R-:W-:Y:S01]  /*2db0*/  FSEL R216, R119, RZ, P5 ;  /* 0x000000ff77d87208 */ /* 0x000fe20002800000 */
[----:B------:R-:W-:Y:S01]  /*2dc0*/  FMUL.FTZ R154, R207, R126 ;  /* 0x0000007ecf9a7220 */ /* 0x000fe20000410000 */
[----:B------:R-:W-:Y:S01]  /*2dd0*/  SEL R117, R118, R101, P1 ;  /* 0x0000006576757207 */ /* 0x000fe20000800000 */
[----:B------:R-:W-:Y:S01]  /*2de0*/  @P0 FADD.FTZ R147, R96, R147 ;  /* 0x0000009360930221 */ /* 0x000fe20000010000 */
[----:B------:R-:W-:Y:S01]  /*2df0*/  LOP3.LUT P6, RZ, R175, 0xff, RZ, 0xc0, !PT ;  /* 0x000000ffafff7812 */ /* 0x000fe200078cc0ff */
[----:B------:R-:W-:Y:S01]  /*2e00*/  @P0 FADD.FTZ R144, R97, R144 ;  /* 0x0000009061900221 */ /* 0x000fe20000010000 */
[C---:B------:R-:W-:Y:S01]  /*2e10*/  LOP3.LUT P4, RZ, R175.reuse, 0xff00, RZ, 0xc0, !PT ;  /* 0x0000ff00afff7812 */ /* 0x040fe2000788c0ff */
[----:B------:R-:W-:Y:S01]  /*2e20*/  @P0 FADD.FTZ R145, R98, R145 ;  /* 0x0000009162910221 */ /* 0x000fe20000010000 */
[----:B------:R-:W-:Y:S01]  /*2e30*/  LOP3.LUT P5, RZ, R175, 0xff0000, RZ, 0xc0, !PT ;  /* 0x00ff0000afff7812 */ /* 0x000fe200078ac0ff */
[----:B------:R-:W-:Y:S01]  /*2e40*/  @P0 FADD.FTZ R154, R99, R154 ;  /* 0x0000009a639a0221 */ /* 0x000fe20000010000 */
[----:B------:R-:W-:Y:S01]  /*2e50*/  SEL R118, R115, R102, P1 ;  /* 0x0000006673767207 */ /* 0x000fe20000800000 */
[----:B------:R-:W-:Y:S01]  /*2e60*/  @P2 IMAD.WIDE.U32 R124, R196, R125, c[0x0][0x258] ;  /* 0x00009600c47c2625 */ /* 0x000fe200078e007d */
[----:B------:R-:W-:-:S02]  /*2e70*/  SEL R119, R114, R103, P1 ;  /* 0x0000006772777207 */ /* 0x000fc40000800000 */
[----:B------:R-:W-:Y:S01]  /*2e80*/  LOP3.LUT P0, RZ, R175, 0xff000000, RZ, 0xc0, !PT ;  /* 0xff000000afff7812 */ /* 0x000fe2000780c0ff */
[----:B------:R-:W-:Y:S01]  /*2e90*/  HFMA2.MMA R175, -RZ, RZ, 0, 9.5367431640625e-07 ;  /* 0x00000010ffaf7435 */ /* 0x000fe200000001ff */
[----:B------:R-:W-:Y:S01]  /*2ea0*/  @P2 MOV R207, 0x20 ;  /* 0x0000002000cf2802 */ /* 0x000fe20000000f00 */
[----:B------:R0:W-:Y:S01]  /*2eb0*/  @P2 STG.E.128 [R124.64], R116 ;  /* 0x000000747c002986 */ /* 0x0001e2000c101d04 */
[----:B------:R-:W-:Y:S02]  /*2ec0*/  IADD3 R126, R196, 0x100, RZ ;  /* 0x00000100c47e7810 */ /* 0x000fe40007ffe0ff */
[----:B------:R-:W-:Y:S01]  /*2ed0*/  F2FP.PACK_AB R115, R205, R132 ;  /* 0x00000084cd73723e */ /* 0x000fe200000000ff */
[----:B------:R1:W-:Y:S01]  /*2ee0*/  @P2 STG.E.128 [R124.64+0x10], R120 ;  /* 0x000010787c002986 */ /* 0x0003e2000c101d04 */
[----:B------:R-:W-:Y:S01]  /*2ef0*/  F2FP.PACK_AB R110, R199, R204 ;  /* 0x000000ccc76e723e */ /* 0x000fe200000000ff */
[----:B------:R-:W-:Y:S01]  /*2f00*/  @P2 IMAD.WIDE.U32 R206, R206, R207, c[0x0][0x258] ;  /* 0x00009600cece2625 */ /* 0x000fe200078e00cf */
[----:B------:R-:W-:-:S03]  /*2f10*/  F2FP.PACK_AB R114, R203, R130 ;  /* 0x00000082cb72723e */ /* 0x000fc600000000ff */
[----:B------:R-:W-:-:S04]  /*2f20*/  IMAD.WIDE.U32 R134, R196, R175, c[0x0][0x248] ;  /* 0x00009200c4867625 */ /* 0x000fc800078e00af */
[----:B------:R-:W-:Y:S01]  /*2f30*/  IMAD.WIDE.U32 R130, R175, R126, c[0x0][0x248] ;  /* 0x00009200af827625 */ /* 0x000fe200078e007e */
[----:B------:R2:W-:Y:S01]  /*2f40*/  STG.E.128 [R134.64], R108 ;  /* 0x0000006c86007986 */ /* 0x0005e2000c101d04 */
[-C--:B------:R-:W-:Y:S02]  /*2f50*/  SEL R126, R151, R102.reuse, P1 ;  /* 0x00000066977e7207 */ /* 0x080fe40000800000 */
[----:B0-----:R-:W-:Y:S02]  /*2f60*/  @P2 MOV R116, 0x20 ;  /* 0x0000002000742802 */ /* 0x001fe40000000f00 */
[----:B------:R-:W-:Y:S02]  /*2f70*/  SEL R117, R138, R101, P1 ;  /* 0x000000658a757207 */ /* 0x000fe40000800000 */
[----:B------:R-:W-:Y:S01]  /*2f80*/  SEL R118, R129, R102, P1 ;  /* 0x0000006681767207 */ /* 0x000fe20000800000 */
[----:B------:R-:W-:Y:S01]  /*2f90*/  @P2 IMAD.WIDE.U32 R132, R197, R116, c[0x0][0x258] ;  /* 0x00009600c5842625 */ /* 0x000fe200078e0074 */
[----:B------:R-:W-:-:S02]  /*2fa0*/  SEL R116, R137, R100, P1 ;  /* 0x0000006489747207 */ /* 0x000fc40000800000 */
[----:B------:R-:W-:Y:S02]  /*2fb0*/  SEL R119, R136, R103, P1 ;  /* 0x0000006788777207 */ /* 0x000fe40000800000 */
[----:B-1----:R-:W-:Y:S02]  /*2fc0*/  SEL R120, R177, R104, P1 ;  /* 0x00000068b1787207 */ /* 0x002fe40000800000 */
[----:B------:R-:W-:Y:S01]  /*2fd0*/  SEL R121, R176, R105, P1 ;  /* 0x00000069b0797207 */ /* 0x000fe20000800000 */
[----:B------:R0:W-:Y:S01]  /*2fe0*/  @P2 STG.E.128 [R206.64], R116 ;  /* 0x00000074ce002986 */ /* 0x0001e2000c101d04 */
[----:B------:R-:W-:Y:S02]  /*2ff0*/  SEL R122, R155, R106, P1 ;  /* 0x0000006a9b7a7207 */ /* 0x000fe40000800000 */
[----:B------:R-:W-:Y:S02]  /*3000*/  SEL R123, R178, R107, P1 ;  /* 0x0000006bb27b7207 */ /* 0x000fe40000800000 */
[----:B------:R-:W-:-:S02]  /*3010*/  SEL R129, R142, R105, P1 ;  /* 0x000000698e817207 */ /* 0x000fc40000800000 */
        /* <DEDUP_REMOVED lines=9> */
[----:B--2---:R-:W-:Y:S01]  /*30b0*/  F2FP.PACK_AB R108, R149, R148 ;  /* 0x00000094956c723e */ /* 0x004fe200000000ff */
[----:B------:R-:W-:Y:S01]  /*30c0*/  FMUL.FTZ R144, R144, c[0x0][0x1e8] ;  /* 0x00007a0090907a20 */ /* 0x000fe20000410000 */
[----:B0-----:R-:W-:Y:S01]  /*30d0*/  IADD3 R116, R196, 0x200, RZ ;  /* 0x00000200c4747810 */ /* 0x001fe20007ffe0ff */
[----:B------:R0:W-:Y:S01]  /*30e0*/  @P2 STG.E.128 [R132.64], R124 ;  /* 0x0000007c84002986 */ /* 0x0001e2000c101d04 */
[----:B------:R-:W-:-:S02]  /*30f0*/  @P2 MOV R118, 0x20 ;  /* 0x0000002000762802 */ /* 0x000fc40000000f00 */
[----:B------:R-:W-:Y:S01]  /*3100*/  F2FP.PACK_AB R109, R150, R141 ;  /* 0x0000008d966d723e */ /* 0x000fe200000000ff */
[----:B------:R-:W-:Y:S01]  /*3110*/  IMAD.WIDE.U32 R116, R175, R116, c[0x0][0x248] ;  /* 0x00009200af747625 */ /* 0x000fe200078e0074 */
[----:B------:R-:W-:Y:S02]  /*3120*/  F2FP.PACK_AB R110, R181, R146 ;  /* 0x00000092b56e723e */ /* 0x000fe400000000ff */
[----:B-1----:R-:W-:Y:S01]  /*3130*/  IADD3 R120, R196, 0x300, RZ ;  /* 0x00000300c4787810 */ /* 0x002fe20007ffe0ff */
[----:B------:R-:W-:Y:S01]  /*3140*/  @P2 IMAD.WIDE.U32 R118, R195, R118, c[0x0][0x258] ;  /* 0x00009600c3762625 */ /* 0x000fe200078e0076 */
[----:B------:R-:W-:Y:S02]  /*3150*/  F2FP.PACK_AB R111, R214, R201 ;  /* 0x000000c9d66f723e */ /* 0x000fe400000000ff */
[----:B---3--:R-:W-:Y:S01]  /*3160*/  SEL R130, R143, R106, P1 ;  /* 0x0000006a8f827207 */ /* 0x008fe20000800000 */
[----:B------:R-:W-:Y:S01]  /*3170*/  IMAD.WIDE.U32 R120, R175, R120, c[0x0][0x248] ;  /* 0x00009200af787625 */ /* 0x000fe200078e0078 */
        /* <DEDUP_REMOVED lines=10> */
[----:B------:R0:W-:Y:S01]  /*3220*/  @P2 STG.E.128 [R132.64+0x10], R128 ;  /* 0x0000108084002986 */ /* 0x0001e2000c101d04 */
[----:B------:R-:W-:-:S02]  /*3230*/  FSEL R145, R145, RZ, P5 ;  /* 0x000000ff91917208 */ /* 0x000fc40002800000 */
[----:B------:R-:W-:Y:S01]  /*3240*/  FSEL R200, R200, RZ, P0 ;  /* 0x000000ffc8c87208 */ /* 0x000fe20000000000 */
[----:B------:R0:W-:Y:S01]  /*3250*/  STG.E.128 [R116.64], R108 ;  /* 0x0000006c74007986 */ /* 0x0001e2000c101d04 */
[----:B------:R-:W-:Y:S02]  /*3260*/  SEL R102, R153, R102, P1 ;  /* 0x0000006699667207 */ /* 0x000fe40000800000 */
[----:B------:R-:W-:Y:S02]  /*3270*/  SEL R103, R180, R103, P1 ;  /* 0x00000067b4677207 */ /* 0x000fe40000800000 */
[----:B------:R-:W-:Y:S02]  /*3280*/  SEL R107, R154, R107, P1 ;  /* 0x0000006b9a6b7207 */ /* 0x000fe40000800000 */
[----:B------:R-:W-:Y:S01]  /*3290*/  F2FP.PACK_AB R114, R115, R114 ;  /* 0x000000727372723e */ /* 0x000fe200000000ff */
[----:B------:R0:W-:Y:S01]  /*32a0*/  @P2 STG.E.128 [R118.64], R100 ;  /* 0x0000006476002986 */ /* 0x0001e2000c101d04 */
[----:B------:R-:W-:-:S02]  /*32b0*/  F2FP.PACK_AB R112, R174, R211 ;  /* 0x000000d3ae70723e */ /* 0x000fc400000000ff */
[----:B------:R-:W-:Y:S01]  /*32c0*/  F2FP.PACK_AB R113, R216, R213 ;  /* 0x000000d5d871723e */ /* 0x000fe200000000ff */
[----:B------:R0:W-:Y:S01]  /*32d0*/  @P2 STG.E.128 [R118.64+0x10], R104 ;  /* 0x0000106876002986 */ /* 0x0001e2000c101d04 */
[----:B------:R-:W-:Y:S02]  /*32e0*/  F2FP.PACK_AB R115, R200, R145 ;  /* 0x00000091c873723e */ /* 0x000fe400000000ff */
[----:B------:R-:W-:-:S03]  /*32f0*/  ISETP.GE.AND P0, PT, R194, c[0x0][0x164], PT ;  /* 0x00005900c2007a0c */ /* 0x000fc60003f06270 */
[----:B------:R0:W-:Y:S10]  /*3300*/  STG.E.128 [R120.64], R112 ;  /* 0x0000007078007986 */ /* 0x0001f4000c101d04 */
[----:B0-----:R-:W-:Y:S01]  /*3310*/  @P0 CALL.REL.NOINC `(.L_x_8847) ;  /* 0x0000001000000944 */ /* 0x001fe20003c00000 */
[----:B------:R-:W-:Y:S05]  /*3320*/  BRA `(.L_x_8848) ;  /* 0xffffd23000007947 */ /* 0x000fea000383ffff */
.L_x_8847:
        /* <DEDUP_REMOVED lines=43> */
.L_x_8844:
        /* <DEDUP_REMOVED lines=25> */
.L_x_8845:
[----:B------:R-:W-:Y:S01]  /*3770*/  HFMA2.MMA R112, -RZ, RZ, 0, 9.5367431640625e-07 ;  /* 0x00000010ff707435 */ /* 0x000fe200000001ff */
[----:B------:R-:W-:-:S02]  /*3780*/  MOV R111, R113 ;  /* 0x00000071006f7202 */ /* 0x000fc40000000f00 */
[----:B------:R-:W-:Y:S02]  /*3790*/  MOV R114, 0x1f ;  /* 0x0000001f00727802 */ /* 0x000fe40000000f00 */
[----:B------:R-:W-:Y:S02]  /*37a0*/  MOV R117, 0xffffffff ;  /* 0xffffffff00757802 */ /* 0x000fe40000000f00 */
[----:B------:R-:W-:Y:S02]  /*37b0*/  MOV R108, 0x37d0 ;  /* 0x000037d0006c7802 */ /* 0x000fe40000000f00 */
[----:B-----5:R-:W-:Y:S05]  /*37c0*/  CALL.REL.NOINC `($__internal_149_$__cuda_sm70_shflsync_down_p) ;  /* 0x0000046000007944 */ /* 0x020fea0003c00000 */
[----:B-1----:R-:W-:Y:S01]  /*37d0*/  MOV R110, R111 ;  /* 0x0000006f006e7202 */ /* 0x002fe20000000f00 */
[----:B0-----:R-:W-:Y:S05]  /*37e0*/  BRA `(.L_x_8849) ;  /* 0xffffe1f000007947 */ /* 0x001fea000383ffff */
.L_x_8846:
[----:B------:R-:W-:Y:S01]  /*37f0*/  HFMA2.MMA R112, -RZ, RZ, 0, 9.5367431640625e-07 ;  /* 0x00000010ff707435 */ /* 0x000fe200000001ff */
[----:B------:R-:W-:Y:S02]  /*3800*/  MOV R111, R115 ;  /* 0x00000073006f7202 */ /* 0x000fe40000000f00 */
[----:B------:R-:W-:Y:S02]  /*3810*/  MOV R114, 0x1f ;  /* 0x0000001f00727802 */ /* 0x000fe40000000f00 */
[----:B------:R-:W-:-:S02]  /*3820*/  MOV R117, 0xffffffff ;  /* 0xffffffff00757802 */ /* 0x000fc40000000f00 */
[----:B------:R-:W-:Y:S02]  /*3830*/  MOV R108, 0x3850 ;  /* 0x00003850006c7802 */ /* 0x000fe40000000f00 */
[----:B01---5:R-:W-:Y:S05]  /*3840*/  CALL.REL.NOINC `($__internal_149_$__cuda_sm70_shflsync_down_p) ;  /* 0x000003e000007944 */ /* 0x023fea0003c00000 */
[----:B------:R-:W-:Y:S01]  /*3850*/  FADD.FTZ R113, R113, R110 ;  /* 0x0000006e71717221 */ /* 0x000fe20000010000 */
[----:B0-----:R-:W-:Y:S01]  /*3860*/  HFMA2.MMA R112, -RZ, RZ, 0, 4.76837158203125e-07 ;  /* 0x00000008ff707435 */ /* 0x001fe200000001ff */
[----:B-1----:R-:W-:Y:S01]  /*3870*/  FADD.FTZ R116, R115, R111 ;  /* 0x0000006f73747221 */ /* 0x002fe20000010000 */
[----:B------:R-:W-:Y:S02]  /*3880*/  MOV R114, 0x1f ;  /* 0x0000001f00727802 */ /* 0x000fe40000000f00 */
[----:B------:R-:W-:Y:S02]  /*3890*/  MOV R117, 0xffffffff ;  /* 0xffffffff00757802 */ /* 0x000fe40000000f00 */
[----:B------:R-:W-:Y:S02]  /*38a0*/  MOV R111, R113 ;  /* 0x00000071006f7202 */ /* 0x000fe40000000f00 */
[----:B------:R-:W-:Y:S02]  /*38b0*/  MOV R108, 0x38d0 ;  /* 0x000038d0006c7802 */ /* 0x000fe40000000f00 */
[----:B------:R-:W-:Y:S05]  /*38c0*/  CALL.REL.NOINC `($__internal_149_$__cuda_sm70_shflsync_down_p) ;  /* 0x0000036000007944 */ /* 0x000fea0003c00000 */
[----:B0-----:R-:W-:Y:S01]  /*38d0*/  HFMA2.MMA R112, -RZ, RZ, 0, 4.76837158203125e-07 ;  /* 0x00000008ff707435 */ /* 0x001fe200000001ff */
[----:B-1----:R-:W-:-:S02]  /*38e0*/  MOV R110, R111 ;  /* 0x0000006f006e7202 */ /* 0x002fc40000000f00 */
[----:B------:R-:W-:Y:S02]  /*38f0*/  MOV R111, R116 ;  /* 0x00000074006f7202 */ /* 0x000fe40000000f00 */
[----:B------:R-:W-:Y:S02]  /*3900*/  MOV R114, 0x1f ;  /* 0x0000001f00727802 */ /* 0x000fe40000000f00 */
[----:B------:R-:W-:Y:S02]  /*3910*/  MOV R117, 0xffffffff ;  /* 0xffffffff00757802 */ /* 0x000fe40000000f00 */
[----:B------:R-:W-:Y:S02]  /*3920*/  MOV R108, 0x3940 ;  /* 0x00003940006c7802 */ /* 0x000fe40000000f00 */
[----:B------:R-:W-:Y:S05]  /*3930*/  CALL.REL.NOINC `($__internal_149_$__cuda_sm70_shflsync_down_p) ;  /* 0x000002f000007944 */ /* 0x000fea0003c00000 */
[----:B------:R-:W-:Y:S01]  /*3940*/  FADD.FTZ R113, R110, R113 ;  /* 0x000000716e717221 */ /* 0x000fe20000010000 */
[----:B0-----:R-:W-:Y:S01]  /*3950*/  HFMA2.MMA R112, -RZ, RZ, 0, 2.384185791015625e-07 ;  /* 0x00000004ff707435 */ /* 0x001fe200000001ff */
[----:B-1----:R-:W-:Y:S01]  /*3960*/  FADD.FTZ R116, R116, R111 ;  /* 0x0000006f74747221 */ /* 0x002fe20000010000 */
[----:B------:R-:W-:Y:S02]  /*3970*/  MOV R114, 0x1f ;  /* 0x0000001f00727802 */ /* 0x000fe40000000f00 */
[----:B------:R-:W-:-:S02]  /*3980*/  MOV R117, 0xffffffff ;  /* 0xffffffff00757802 */ /* 0x000fc40000000f00 */
[----:B------:R-:W-:Y:S02]  /*3990*/  MOV R111, R113 ;  /* 0x00000071006f7202 */ /* 0x000fe40000000f00 */
[----:B------:R-:W-:Y:S02]  /*39a0*/  MOV R108, 0x39c0 ;  /* 0x000039c0006c7802 */ /* 0x000fe40000000f00 */
[----:B------:R-:W-:Y:S05]  /*39b0*/  CALL.REL.NOINC `($__internal_149_$__cuda_sm70_shflsync_down_p) ;  /* 0x0000027000007944 */ /* 0x000fea0003c00000 */
[----:B0-----:R-:W-:Y:S01]  /*39c0*/  HFMA2.MMA R112, -RZ, RZ, 0, 2.384185791015625e-07 ;  /* 0x00000004ff707435 */ /* 0x001fe200000001ff */
[----:B-1----:R-:W-:Y:S02]  /*39d0*/  MOV R110, R111 ;  /* 0x0000006f006e7202 */ /* 0x002fe40000000f00 */
[----:B------:R-:W-:Y:S02]  /*39e0*/  MOV R111, R116 ;  /* 0x00000074006f7202 */ /* 0x000fe40000000f00 */
[----:B------:R-:W-:Y:S02]  /*39f0*/  MOV R114, 0x1f ;  /* 0x0000001f00727802 */ /* 0x000fe40000000f00 */
[----:B------:R-:W-:Y:S02]  /*3a00*/  MOV R117, 0xffffffff ;  /* 0xffffffff00757802 */ /* 0x000fe40000000f00 */
[----:B------:R-:W-:-:S02]  /*3a10*/  MOV R108, 0x3a30 ;  /* 0x00003a30006c7802 */ /* 0x000fc40000000f00 */
[----:B------:R-:W-:Y:S05]  /*3a20*/  CALL.REL.NOINC `($__internal_149_$__cuda_sm70_shflsync_down_p) ;  /* 0x0000020000007944 */ /* 0x000fea0003c00000 */
[----:B------:R-:W-:Y:S01]  /*3a30*/  FADD.FTZ R113, R110, R113 ;  /* 0x000000716e717221 */ /* 0x000fe20000010000 */
[----:B0-----:R-:W-:Y:S01]  /*3a40*/  HFMA2.MMA R112, -RZ, RZ, 0, 1.1920928955078125e-07 ;  /* 0x00000002ff707435 */ /* 0x001fe200000001ff */
[----:B-1----:R-:W-:Y:S01]  /*3a50*/  FADD.FTZ R116, R116, R111 ;  /* 0x0000006f74747221 */ /* 0x002fe20000010000 */
[----:B------:R-:W-:-:S02]  /*3a60*/  MOV R114, 0x1f ;  /* 0x0000001f00727802 */ /* 0x000fc40000000f00 */
[----:B------:R-:W-:Y:S02]  /*3a70*/  MOV R117, 0xffffffff ;  /* 0xffffffff00757802 */ /* 0x000fe40000000f00 */
[----:B------:R-:W-:Y:S02]  /*3a80*/  MOV R111, R113 ;  /* 0x00000071006f7202 */ /* 0x000fe40000000f00 */
[----:B------:R-:W-:Y:S02]  /*3a90*/  MOV R108, 0x3ab0 ;  /* 0x00003ab0006c7802 */ /* 0x000fe40000000f00 */
[----:B------:R-:W-:Y:S05]  /*3aa0*/  CALL.REL.NOINC `($__internal_149_$__cuda_sm70_shflsync_down_p) ;  /* 0x0000018000007944 */ /* 0x000fea0003c00000 */
[----:B0-----:R-:W-:Y:S01]  /*3ab0*/  HFMA2.MMA R112, -RZ, RZ, 0, 1.1920928955078125e-07 ;  /* 0x00000002ff707435 */ /* 0x001fe200000001ff */
[----:B-1----:R-:W-:Y:S02]  /*3ac0*/  MOV R110, R111 ;  /* 0x0000006f006e7202 */ /* 0x002fe40000000f00 */
[----:B------:R-:W-:Y:S02]  /*3ad0*/  MOV R111, R116 ;  /* 0x00000074006f7202 */ /* 0x000fe40000000f00 */
[----:B------:R-:W-:Y:S02]  /*3ae0*/  MOV R114, 0x1f ;  /* 0x0000001f00727802 */ /* 0x000fe40000000f00 */
[----:B------:R-:W-:-:S02]  /*3af0*/  MOV R117, 0xffffffff ;  /* 0xffffffff00757802 */ /* 0x000fc40000000f00 */
[----:B------:R-:W-:Y:S02]  /*3b00*/  MOV R108, 0x3b20 ;  /* 0x00003b20006c7802 */ /* 0x000fe40000000f00 */
[----:B------:R-:W-:Y:S05]  /*3b10*/  CALL.REL.NOINC `($__internal_149_$__cuda_sm70_shflsync_down_p) ;  /* 0x0000011000007944 */ /* 0x000fea0003c00000 */
[----:B------:R-:W-:Y:S01]  /*3b20*/  FADD.FTZ R113, R110, R113 ;  /* 0x000000716e717221 */ /* 0x000fe20000010000 */
[----:B0-----:R-:W-:Y:S01]  /*3b30*/  HFMA2.MMA R112, -RZ, RZ, 0, 5.9604644775390625e-08 ;  /* 0x00000001ff707435 */ /* 0x001fe200000001ff */
[----:B-1----:R-:W-:Y:S01]  /*3b40*/  FADD.FTZ R115, R116, R111 ;  /* 0x0000006f74737221 */ /* 0x002fe20000010000 */
[----:B------:R-:W-:Y:S02]  /*3b50*/  MOV R114, 0x1f ;  /* 0x0000001f00727802 */ /* 0x000fe40000000f00 */
[----:B------:R-:W-:Y:S02]  /*3b60*/  MOV R117, 0xffffffff ;  /* 0xffffffff00757802 */ /* 0x000fe40000000f00 */
[----:B------:R-:W-:Y:S02]  /*3b70*/  MOV R111, R113 ;  /* 0x00000071006f7202 */ /* 0x000fe40000000f00 */
[----:B------:R-:W-:Y:S02]  /*3b80*/  MOV R108, 0x3ba0 ;  /* 0x00003ba0006c7802 */ /* 0x000fe40000000f00 */
[----:B------:R-:W-:Y:S05]  /*3b90*/  CALL.REL.NOINC `($__internal_149_$__cuda_sm70_shflsync_down_p) ;  /* 0x0000009000007944 */ /* 0x000fea0003c00000 */
[----:B0-----:R-:W-:Y:S01]  /*3ba0*/  HFMA2.MMA R112, -RZ, RZ, 0, 5.9604644775390625e-08 ;  /* 0x00000001ff707435 */ /* 0x001fe200000001ff */
[----:B-1----:R-:W-:-:S02]  /*3bb0*/  MOV R124, R111 ;  /* 0x0000006f007c7202 */ /* 0x002fc40000000f00 */
[----:B------:R-:W-:Y:S02]  /*3bc0*/  MOV R111, R115 ;  /* 0x00000073006f7202 */ /* 0x000fe40000000f00 */
[----:B------:R-:W-:Y:S02]  /*3bd0*/  MOV R114, 0x1f ;  /* 0x0000001f00727802 */ /* 0x000fe40000000f00 */
[----:B------:R-:W-:Y:S02]  /*3be0*/  MOV R117, 0xffffffff ;  /* 0xffffffff00757802 */ /* 0x000fe40000000f00 */
[----:B------:R-:W-:Y:S02]  /*3bf0*/  MOV R108, 0x3c10 ;  /* 0x00003c10006c7802 */ /* 0x000fe40000000f00 */
[----:B------:R-:W-:Y:S05]  /*3c00*/  CALL.REL.NOINC `($__internal_149_$__cuda_sm70_shflsync_down_p) ;  /* 0x0000002000007944 */ /* 0x000fea0003c00000 */
[----:B-1----:R-:W-:Y:S01]  /*3c10*/  MOV R108, R111 ;  /* 0x0000006f006c7202 */ /* 0x002fe20000000f00 */
[----:B0-----:R-:W-:Y:S05]  /*3c20*/  BRA `(.L_x_8850) ;  /* 0xffffded000007947 */ /* 0x001fea000383ffff */
        .weak           $__internal_149_$__cuda_sm70_shflsync_down_p
        .type           $__internal_149_$__cuda_sm70_shflsync_down_p,@function
        .size           $__internal_149_$__cuda_sm70_shflsync_down_p,(.L_x_11883 - $__internal_149_$__cuda_sm70_shflsync_down_p)
$__internal_149_$__cuda_sm70_shflsync_down_p:
[----:B------:R-:W-:Y:S01]  /*3c30*/  HFMA2.MMA R109, -RZ, RZ, 0, 0 ;  /* 0x00000000ff6d7435 */ /* 0x000fe200000001ff */
[----:B------:R-:W-:Y:S04]  /*3c40*/  WARPSYNC R117 ;  /* 0x0000007500007348 */ /* 0x000fe80003800000 */
[----:B------:R0:W1:Y:S01]  /*3c50*/  SHFL.DOWN PT, R111, R111, R112, R114 ;  /* 0x080000706f6f7389 */ /* 0x00006200000e0072 */
[----:B------:R-:W-:Y:S05]  /*3c60*/  RET.REL.NODEC R108 `(_ZN10layer_norm13ln_bwd_kernelINS_13Kernel_traitsIf6__halffS2_fjLj8192ELj1ELj1ELj8ELj16ENS_18Kernel_traits_baseILj8192EfS2_fS2_fjLj256EEEEELb1ELb0ELb0ELb1EEEvNS_9BwdParamsE) ;  /* 0xffffc3906c007950 */ /* 0x000fea0003c3ffff */
.L_x_8851:
        /* <DEDUP_REMOVED lines=9> */
.L_x_11883:


//--------------------- .text._ZN10layer_norm22ln_bwd_finalize_kernelINS_22Kernel_traits_finalizeILj8192Ef6__halffS2_fjLb0ELj1024ELj4ENS_18Kernel_traits_baseILj8192EfS2_fS2_fjLj1024EEEEELb0ELb0EEEvNS_9BwdParamsE --------------------------
	.section	.text._ZN10layer_norm22ln_bwd_finalize_kernelINS_22Kernel_traits_finalizeILj8192Ef6__halffS2_fjLb0ELj1024ELj4ENS_18Kernel_traits_baseILj8192EfS2_fS2_fjLj1024EEEEELb0ELb0EEEvNS_9BwdParamsE,"ax",@progbits
	.sectioninfo	@"SHI_REGISTERS=30"
	.align	128
        .global         _ZN10layer_norm22ln_bwd_finalize_kernelINS_22Kernel_traits_finalizeILj8192Ef6__halffS2_fjLb0ELj1024ELj4ENS_18Kernel_traits_baseILj8192EfS2_fS2_fjLj1024EEEEELb0ELb0EEEvNS_9BwdParamsE
        .type           _ZN10layer_norm22ln_bwd_finalize_kernelINS_22Kernel_traits_finalizeILj8192Ef6__halffS2_fjLb0ELj1024ELj4ENS_18Kernel_traits_baseILj8192EfS2_fS2_fjLj1024EEEEELb0ELb0EEEvNS_9BwdParamsE,@function
        .size           _ZN10layer_norm22ln_bwd_finalize_kernelINS_22Kernel_traits_finalizeILj8192Ef6__halffS2_fjLb0ELj1024ELj4ENS_18Kernel_traits_baseILj8192EfS2_fS2_fjLj1024EEEEELb0ELb0EEEvNS_9BwdParamsE,(.L_x_11884 - _ZN10layer_norm22ln_bwd_finalize_kernelINS_22Kernel_traits_finalizeILj8192Ef6__halffS2_fjLb0ELj1024ELj4ENS_18Kernel_traits_baseILj8192EfS2_fS2_fjLj1024EEEEELb0ELb0EEEvNS_9BwdParamsE)
        .other          _ZN10layer_norm22ln_bwd_finalize_kernelINS_22Kernel_traits_finalizeILj8192Ef6__halffS2_fjLb0ELj1024ELj4ENS_18Kernel_traits_baseILj8192EfS2_fS2_fjLj1024EEEEELb0ELb0EEEvNS_9BwdParamsE,@"STO_CUDA_ENTRY STV_DEFAULT"
_ZN10layer_norm22ln_bwd_finalize_kernelINS_22Kernel_traits_finalizeILj8192Ef6__halffS2_fjLb0ELj1024ELj4ENS_18Kernel_traits_baseILj8192EfS2_fS2_fjLj1024EEEEELb0ELb0EEEvNS_9BwdParamsE:
.text._ZN10layer_norm22ln_bwd_finalize_kernelINS_22Kernel_traits_finalizeILj8192Ef6__halffS2_fjLb0ELj1024ELj4ENS_18Kernel_traits_baseILj8192EfS2_fS2_fjLj1024EEEEELb0ELb0EEEvNS_9BwdParamsE:
        /* <DEDUP_REMOVED lines=19> */
.L_x_8865:
        /* <DEDUP_REMOVED lines=28> */
.L_x_8856:
        /* <DEDUP_REMOVED lines=35> */
.L_x_8855:
[----:B------:R-:W-:Y:S05]  /*0520*/  BSYNC B1 ;  /* 0x0000000000017941 */ /* 0x000fea0003800000 */
.L_x_8854:
        /* <DEDUP_REMOVED lines=23> */
.L_x_8858:
[----:B------:R-:W-:Y:S05]  /*06a0*/  BSYNC B1 ;  /* 0x0000000000017941 */ /* 0x000fea0003800000 */
.L_x_8857:
        /* <DEDUP_REMOVED lines=11> */
.L_x_8859:
[----:B------:R-:W-:Y:S05]  /*0760*/  BSYNC B1 ;  /* 0x0000000000017941 */ /* 0x000fea0003800000 */
.L_x_8853:
[----:B------:R-:W-:Y:S05]  /*0770*/  BSYNC B0 ;  /* 0x0000000000007941 */ /* 0x000fea0003800000 */
.L_x_8852:
        /* <DEDUP_REMOVED lines=11> */
.L_x_8866:
        /* <DEDUP_REMOVED lines=18> */
.L_x_8867:
[----:B---3--:R-:W-:Y:S02]  /*0950*/  FADD.FTZ R4, R4, R9 ;  /* 0x0000000904047221 */ /* 0x008fe40000010000 */
[----:B-12---:R-:W-:-:S03]  /*0960*/  FADD.FTZ R6, R5, R6 ;  /* 0x0000000605067221 */ /* 0x006fc60000010000 */
[----:B------:R1:W-:Y:S04]  /*0970*/  @!P1 STS [R17.X4+0x2000], R4 ;  /* 0x0020000411009388 */ /* 0x0003e80000004800 */
[----:B------:R1:W-:Y:S02]  /*0980*/  @!P1 STS [R17.X4+0x2080], R6 ;  /* 0x0020800611009388 */ /* 0x0003e40000004800 */
.L_x_8860:
        /* <DEDUP_REMOVED lines=15> */
.L_x_8864:
[----:B------:R-:W-:Y:S05]  /*0a80*/  BSYNC B0 ;  /* 0x0000000000007941 */ /* 0x000fea0003800000 */
.L_x_8863:
[C---:B------:R-:W-:Y:S02]  /*0a90*/  ISETP.GT.U32.AND P1, PT, R18.reuse, -0x2001, PT ;  /* 0xffffdfff1200780c */ /* 0x040fe40003f24070 */
[----:B------:R-:W-:Y:S02]  /*0aa0*/  IADD3 R18, R18, 0x2000, RZ ;  /* 0x0000200012127810 */ /* 0x000fe40007ffe0ff */
[----:B------:R-:W-:-:S09]  /*0ab0*/  IADD3 R19, R19, 0x1000, RZ ;  /* 0x0000100013137810 */ /* 0x000fd20007ffe0ff */
[----:B01----:R-:W-:Y:S05]  /*0ac0*/  @P1 BRA `(.L_x_8865) ;  /* 0xfffff66000001947 */ /* 0x003fea000383ffff */
[----:B------:R-:W-:Y:S05]  /*0ad0*/  EXIT ;  /* 0x000000000000794d */ /* 0x000fea0003800000 */
.L_x_8861:
[----:B--2---:R-:W-:Y:S01]  /*0ae0*/  IMAD.MOV.U32 R9, RZ, RZ, R5 ;  /* 0x000000ffff097224 */ /* 0x004fe200078e0005 */
[----:B------:R-:W-:Y:S01]  /*0af0*/  MOV R8, 0x1 ;  /* 0x0000000100087802 */ /* 0x000fe20000000f00 */
[----:B------:R-:W-:Y:S01]  /*0b00*/  IMAD.MOV.U32 R7, RZ, RZ, 0x1f ;  /* 0x0000001fff077424 */ /* 0x000fe200078e00ff */
[----:B------:R-:W-:Y:S02]  /*0b10*/  MOV R10, 0xffffffff ;  /* 0xffffffff000a7802 */ /* 0x000fe40000000f00 */
[----:B------:R-:W-:Y:S02]  /*0b20*/  MOV R2, 0xb40 ;  /* 0x00000b4000027802 */ /* 0x000fe40000000f00 */
[----:B01----:R-:W-:Y:S05]  /*0b30*/  CALL.REL.NOINC `($__internal_150_$__cuda_sm70_shflsync_bfly_p) ;  /* 0x000003b000007944 */ /* 0x003fea0003c00000 */
[----:B-1----:R-:W-:Y:S01]  /*0b40*/  IMAD.MOV.U32 R2, RZ, RZ, R7 ;  /* 0x000000ffff027224 */ /* 0x002fe200078e0007 */
[----:B0-----:R-:W-:Y:S05]  /*0b50*/  BRA `(.L_x_8866) ;  /* 0xfffffcd000007947 */ /* 0x001fea000383ffff */
.L_x_8862:
[----:B------:R-:W-:Y:S01]  /*0b60*/  HFMA2.MMA R8, -RZ, RZ, 0, 1.1920928955078125e-07 ;  /* 0x00000002ff087435 */ /* 0x000fe200000001ff */
[----:B------:R-:W-:Y:S01]  /*0b70*/  MOV R7, 0x1f ;  /* 0x0000001f00077802 */ /* 0x000fe20000000f00 */
[----:B------:R-:W-:Y:S01]  /*0b80*/  IMAD.MOV.U32 R10, RZ, RZ, -0x1 ;  /* 0xffffffffff0a7424 */ /* 0x000fe200078e00ff */
[----:B------:R-:W-:-:S03]  /*0b90*/  MOV R2, 0xbb0 ;  /* 0x00000bb000027802 */ /* 0x000fc60000000f00 */
[----:B012---:R-:W-:Y:S05]  /*0ba0*/  CALL.REL.NOINC `($__internal_150_$__cuda_sm70_shflsync_bfly_p) ;  /* 0x0000034000007944 */ /* 0x007fea0003c00000 */
[----:B0-----:R-:W-:Y:S01]  /*0bb0*/  HFMA2.MMA R8, -RZ, RZ, 0, 2.384185791015625e-07 ;  /* 0x00000004ff087435 */ /* 0x001fe200000001ff */
[----:B-1----:R-:W-:Y:S01]  /*0bc0*/  FADD.FTZ R9, R9, R7 ;  /* 0x0000000709097221 */ /* 0x002fe20000010000 */
[----:B------:R-:W-:Y:S01]  /*0bd0*/  MOV R7, 0x1f ;  /* 0x0000001f00077802 */ /* 0x000fe20000000f00 */
[----:B------:R-:W-:Y:S01]  /*0be0*/  IMAD.MOV.U32 R10, RZ, RZ, -0x1 ;  /* 0xffffffffff0a7424 */ /* 0x000fe200078e00ff */
[----:B------:R-:W-:-:S02]  /*0bf0*/  MOV R2, 0xc10 ;  /* 0x00000c1000027802 */ /* 0x000fc40000000f00 */
[----:B------:R-:W-:Y:S05]  /*0c00*/  CALL.REL.NOINC `($__internal_150_$__cuda_sm70_shflsync_bfly_p) ;  /* 0x000002e000007944 */ /* 0x000fea0003c00000 */
[----:B0-----:R-:W-:Y:S01]  /*0c10*/  HFMA2.MMA R8, -RZ, RZ, 0, 4.76837158203125e-07 ;  /* 0x00000008ff087435 */ /* 0x001fe200000001ff */
[----:B-1----:R-:W-:Y:S01]  /*0c20*/  FADD.FTZ R9, R9, R7 ;  /* 0x0000000709097221 */ /* 0x002fe20000010000 */
[----:B------:R-:W-:Y:S01]  /*0c30*/  MOV R7, 0x1f ;  /* 0x0000001f00077802 */ /* 0x000fe20000000f00 */
[----:B------:R-:W-:Y:S01]  /*0c40*/  IMAD.MOV.U32 R10, RZ, RZ, -0x1 ;  /* 0xffffffffff0a7424 */ /* 0x000fe200078e00ff */
[----:B------:R-:W-:-:S02]  /*0c50*/  MOV R2, 0xc70 ;  /* 0x00000c7000027802 */ /* 0x000fc40000000f00 */
[----:B------:R-:W-:Y:S05]  /*0c60*/  CALL.REL.NOINC `($__internal_150_$__cuda_sm70_shflsync_bfly_p) ;  /* 0x0000028000007944 */ /* 0x000fea0003c00000 */
[----:B-1----:R-:W-:Y:S01]  /*0c70*/  FADD.FTZ R6, R9, R7 ;  /* 0x0000000709067221 */ /* 0x002fe20000010000 */
[----:B0-----:R-:W-:Y:S01]  /*0c80*/  HFMA2.MMA R8, -RZ, RZ, 0, 9.5367431640625e-07 ;  /* 0x00000010ff087435 */ /* 0x001fe200000001ff */
[----:B------:R-:W-:Y:S01]  /*0c90*/  MOV R7, 0x1f ;  /* 0x0000001f00077802 */ /* 0x000fe20000000f00 */
[----:B------:R-:W-:Y:S01]  /*0ca0*/  IMAD.MOV.U32 R10, RZ, RZ, -0x1 ;  /* 0xffffffffff0a7424 */ /* 0x000fe200078e00ff */
[----:B------:R-:W-:-:S02]  /*0cb0*/  MOV R2, 0xce0 ;  /* 0x00000ce000027802 */ /* 0x000fc40000000f00 */
[----:B------:R-:W-:Y:S02]  /*0cc0*/  MOV R9, R6 ;  /* 0x0000000600097202 */ /* 0x000fe40000000f00 */
[----:B------:R-:W-:Y:S05]  /*0cd0*/  CALL.REL.NOINC `($__internal_150_$__cuda_sm70_shflsync_bfly_p) ;  /* 0x0000021000007944 */ /* 0x000fea0003c00000 */
[----:B0-----:R-:W-:Y:S01]  /*0ce0*/  HFMA2.MMA R8, -RZ, RZ, 0, 5.9604644775390625e-08 ;  /* 0x00000001ff087435 */ /* 0x001fe200000001ff */
[----:B-1----:R-:W-:Y:S01]  /*0cf0*/  MOV R5, R7 ;  /* 0x0000000700057202 */ /* 0x002fe20000000f00 */
[----:B------:R-:W-:Y:S01]  /*0d00*/  IMAD.MOV.U32 R9, RZ, RZ, R4 ;  /* 0x000000ffff097224 */ /* 0x000fe200078e0004 */
[----:B------:R-:W-:Y:S01]  /*0d10*/  MOV R7, 0x1f ;  /* 0x0000001f00077802 */ /* 0x000fe20000000f00 */
[----:B------:R-:W-:Y:S01]  /*0d20*/  IMAD.MOV.U32 R10, RZ, RZ, -0x1 ;  /* 0xffffffffff0a7424 */ /* 0x000fe200078e00ff */
[----:B------:R-:W-:Y:S02]  /*0d30*/  MOV R2, 0xd50 ;  /* 0x00000d5000027802 */ /* 0x000fe40000000f00 */
[----:B------:R-:W-:Y:S05]  /*0d40*/  CALL.REL.NOINC `($__internal_150_$__cuda_sm70_shflsync_bfly_p) ;  /* 0x000001a000007944 */ /* 0x000fea0003c00000 */
[----:B0-----:R-:W-:Y:S01]  /*0d50*/  HFMA2.MMA R8, -RZ, RZ, 0, 1.1920928955078125e-07 ;  /* 0x00000002ff087435 */ /* 0x001fe200000001ff */
[----:B-1----:R-:W-:Y:S01]  /*0d60*/  FADD.FTZ R9, R4, R7 ;  /* 0x0000000704097221 */ /* 0x002fe20000010000 */
[----:B------:R-:W-:Y:S01]  /*0d70*/  MOV R7, 0x1f ;  /* 0x0000001f00077802 */ /* 0x000fe20000000f00 */
[----:B------:R-:W-:Y:S01]  /*0d80*/  IMAD.MOV.U32 R10, RZ, RZ, -0x1 ;  /* 0xffffffffff0a7424 */ /* 0x000fe200078e00ff */
[----:B------:R-:W-:Y:S02]  /*0d90*/  MOV R2, 0xdb0 ;  /* 0x00000db000027802 */ /* 0x000fe40000000f00 */
[----:B------:R-:W-:Y:S05]  /*0da0*/  CALL.REL.NOINC `($__internal_150_$__cuda_sm70_shflsync_bfly_p) ;  /* 0x0000014000007944 */ /* 0x000fea0003c00000 */
        /* <DEDUP_REMOVED lines=12> */
[----:B0-----:R-:W-:Y:S01]  /*0e70*/  HFMA2.MMA R8, -RZ, RZ, 0, 9.5367431640625e-07 ;  /* 0x00000010ff087435 */ /* 0x001fe200000001ff */
[----:B-1----:R-:W-:Y:S01]  /*0e80*/  FADD.FTZ R9, R9, R7 ;  /* 0x0000000709097221 */ /* 0x002fe20000010000 */
[----:B------:R-:W-:Y:S01]  /*0e90*/  MOV R7, 0x1f ;  /* 0x0000001f00077802 */ /* 0x000fe20000000f00 */
[----:B------:R-:W-:Y:S01]  /*0ea0*/  IMAD.MOV.U32 R10, RZ, RZ, -0x1 ;  /* 0xffffffffff0a7424 */ /* 0x000fe200078e00ff */
[----:B------:R-:W-:-:S02]  /*0eb0*/  MOV R2, 0xed0 ;  /* 0x00000ed000027802 */ /* 0x000fc40000000f00 */
[----:B------:R-:W-:Y:S05]  /*0ec0*/  CALL.REL.NOINC `($__internal_150_$__cuda_sm70_shflsync_bfly_p) ;  /* 0x0000002000007944 */ /* 0x000fea0003c00000 */
[----:B-1----:R-:W-:Y:S01]  /*0ed0*/  MOV R4, R7 ;  /* 0x0000000700047202 */ /* 0x002fe20000000f00 */
[----:B0-----:R-:W-:Y:S05]  /*0ee0*/  BRA `(.L_x_8867) ;  /* 0xfffffa6000007947 */ /* 0x001fea000383ffff */
        .weak           $__internal_150_$__cuda_sm70_shflsync_bfly_p
        .type           $__internal_150_$__cuda_sm70_shflsync_bfly_p,@function
        .size           $__internal_150_$__cuda_sm70_shflsync_bfly_p,(.L_x_11884 - $__internal_150_$__cuda_sm70_shflsync_bfly_p)
$__internal_150_$__cuda_sm70_shflsync_bfly_p:
[----:B------:R-:W-:Y:S01]  /*0ef0*/  HFMA2.MMA R3, -RZ, RZ, 0, 0 ;  /* 0x00000000ff037435 */ /* 0x000fe200000001ff */
[----:B------:R-:W-:Y:S04]  /*0f00*/  WARPSYNC R10 ;  /* 0x0000000a00007348 */ /* 0x000fe80003800000 */
[----:B------:R0:W1:Y:S01]  /*0f10*/  SHFL.BFLY PT, R7, R9, R8, R7 ;  /* 0x0c00000809077389 */ /* 0x00006200000e0007 */
[----:B------:R-:W-:Y:S05]  /*0f20*/  RET.REL.NODEC R2 `(_ZN10layer_norm22ln_bwd_finalize_kernelINS_22Kernel_traits_finalizeILj8192Ef6__halffS2_fjLb0ELj1024ELj4ENS_18Kernel_traits_baseILj8192EfS2_fS2_fjLj1024EEEEELb0ELb0EEEvNS_9BwdParamsE) ;  /* 0xfffff0d002007950 */ /* 0x000fea0003c3ffff */
.L_x_8868:
        /* <DEDUP_REMOVED lines=13> */
.L_x_11884:


//--------------------- .text._ZN10layer_norm13ln_bwd_kernelINS_13Kernel_traitsIf6__halffS2_fjLj8192ELj1ELj1ELj8ELj16ENS_18Kernel_traits_baseILj8192EfS2_fS2_fjLj256EEEEELb1ELb0ELb1ELb0EEEvNS_9BwdParamsE --------------------------
	.section	.text._ZN10layer_norm13ln_bwd_kernelINS_13Kernel_traitsIf6__halffS2_fjLj8192ELj1ELj1ELj8ELj16ENS_18Kernel_traits_baseILj8192EfS2_fS2_fjLj256EEEEELb1ELb0ELb1ELb0EEEvNS_9BwdParamsE,"ax",@progbits
	.sectioninfo	@"SHI_REGISTERS=244"
	.align	128
        .global         _ZN10layer_norm13ln_bwd_kernelINS_13Kernel_traitsIf6__halffS2_fjLj8192ELj1ELj1ELj8ELj16ENS_18Kernel_traits_baseILj8192EfS2_fS2_fjLj256EEEEELb1ELb0ELb1ELb0EEEvNS_9BwdParamsE
        .type           _ZN10layer_norm13ln_bwd_kernelINS_13Kernel_traitsIf6__halffS2_fjLj8192ELj1ELj1ELj8ELj16ENS_18Kernel_traits_baseILj8192EfS2_fS2_fjLj256EEEEELb1ELb0ELb1ELb0EEEvNS_9BwdParamsE,@function
        .size           _ZN10layer_norm13ln_bwd_kernelINS_13Kernel_traitsIf6__halffS2_fjLj8192ELj1ELj1ELj8ELj16ENS_18Kernel_traits_baseILj8192EfS2_fS2_fjLj256EEEEELb1ELb0ELb1ELb0EEEvNS_9BwdParamsE,(.L_x_11885 - _ZN10layer_norm13ln_bwd_kernelINS_13Kernel_traitsIf6__halffS2_fjLj8192ELj1ELj1ELj8ELj16ENS_18Kernel_traits_baseILj8192EfS2_fS2_fjLj256EEEEELb1ELb0ELb1ELb0EEEvNS_9BwdParamsE)
        .other          _ZN10layer_norm13ln_bwd_kernelINS_13Kernel_traitsIf6__halffS2_fjLj8192ELj1ELj1ELj8ELj16ENS_18Kernel_traits_baseILj8192EfS2_fS2_fjLj256EEEEELb1ELb0ELb1ELb0EEEvNS_9BwdParamsE,@"STO_CUDA_ENTRY STV_DEFAULT"
_ZN10layer_norm13ln_bwd_kernelINS_13Kernel_traitsIf6__halffS2_fjLj8192ELj1ELj1ELj8ELj16ENS_18Kernel_traits_baseILj8192EfS2_fS2_fjLj256EEEEELb1ELb0ELb1ELb0EEEvNS_9BwdParamsE:
.text._ZN10layer_norm13ln_bwd_kernelINS_13Kernel_traitsIf6__halffS2_fjLj8192ELj1ELj1ELj8ELj16ENS_18Kernel_traits_baseILj8192EfS2_fS2_fjLj256EEEEELb1ELb0ELb1ELb0EEEvNS_9BwdParamsE:
        /* <DEDUP_REMOVED lines=71> */
.L_x_8959:
        /* <DEDUP_REMOVED lines=36> */
.L_x_8873:
[----:B------:R-:W-:Y:S05]  /*06b0*/  BSYNC B1 ;  /* 0x0000000000017941 */ /* 0x000fea0003800000 */
.L_x_8872:
        /* <DEDUP_REMOVED lines=12> */
.L_x_8875:
[----:B------:R-:W-:Y:S05]  /*0780*/  BSYNC B1 ;  /* 0x0000000000017941 */ /* 0x000fea0003800000 */
.L_x_8874:
[----:B------:R-:W-:Y:S01]  /*0790*/  BSSY B1, `(.L_x_8876) ;  /* 0x000000c000017945 */ /* 0x000fe20003800000 */
[----:B------:R-:W-:Y:S05]  /*07a0*/  @!P2 BRA `(.L_x_8877) ;  /* 0x000000a00000a947 */ /* 0x000fea0003800000 */
[----:B------:R-:W-:Y:S01]  /*07b0*/  ISETP.NE.U32.AND P5, PT, RZ, c[0x0][0x218], PT ;  /* 0x00008600ff007a0c */ /* 0x000fe20003fa5070 */
[----:B------:R-:W-:-:S03]  /*07c0*/  IMAD.MOV.U32 R185, RZ, RZ, 0x8 ;  /* 0x00000008ffb97424 */ /* 0x000fc600078e00ff */
[----:B------:R-:W-:Y:S01]  /*07d0*/  ISETP.NE.AND.EX P5, PT, RZ, c[0x0][0x21c], PT, P5 ;  /* 0x00008700ff007a0c */ /* 0x000fe20003fa5350 */
[----:B------:R-:W-:-:S06]  /*07e0*/  IMAD.WIDE.U32 R184, R170, R185, c[0x0][0x190] ;  /* 0x00006400aab87625 */ /* 0x000fcc00078e00b9 */
[----:B------:R-:W5:Y:S06]  /*07f0*/  LDG.E.64 R184, [R184.64] ;  /* 0x00000004b8b87981 */ /* 0x000f6c000c1e1b00 */
[----:B--2---:R-:W-:-:S05]  /*0800*/  @P5 IMAD.WIDE.U32 R168, R171, R180, c[0x0][0x218] ;  /* 0x00008600aba85625 */ /* 0x004fca00078e00b4 */
[----:B------:R2:W5:Y:S04]  /*0810*/  @P5 LDG.E.128 R40, [R168.64] ;  /* 0x00000004a8285981 */ /* 0x000568000c1e1d00 */
[----:B------:R2:W5:Y:S01]  /*0820*/  @P5 LDG.E.128 R36, [R168.64+0x10] ;  /* 0x00001004a8245981 */ /* 0x000562000c1e1d00 */
[----:B------:R-:W-:Y:S02]  /*0830*/  IADD3 R170, R170, 0x100, RZ ;  /* 0x00000100aaaa7810 */ /* 0x000fe40007ffe0ff */
[----:B------:R-:W-:Y:S02]  /*0840*/  IADD3 R171, R171, 0x100, RZ ;  /* 0x00000100abab7810 */ /* 0x000fe40007ffe0ff */
.L_x_8877:
[----:B------:R-:W-:Y:S05]  /*0850*/  BSYNC B1 ;  /* 0x0000000000017941 */ /* 0x000fea0003800000 */
.L_x_8876:
        /* <DEDUP_REMOVED lines=12> */
.L_x_8871:
        /* <DEDUP_REMOVED lines=38> */
[----:B----4-:R-:W-:-:S03]  /*0b80*/  HADD2.F32 R171, -RZ, R172.H0_H0 ;  /* 0x200000acffab7230 */ /* 0x010fc60000004100 */
[----:B------:R-:W-:Y:S01]  /*0b90*/  FMUL.FTZ R237, R2, R237 ;  /* 0x000000ed02ed7220 */ /* 0x000fe20000410000 */
[----:B------:R-:W-:Y:S01]  /*0ba0*/  HADD2.F32 R172, -RZ, R172.H1_H1 ;  /* 0x300000acffac7230 */ /* 0x000fe20000004100 */
[----:B------:R-:W-:Y:S02]  /*0bb0*/  FADD.FTZ R235, -R181, R169 ;  /* 0x000000a9b5eb7221 */ /* 0x000fe40000010100 */
[-C--:B------:R-:W-:Y:S01]  /*0bc0*/  FMUL.FTZ R236, R152, R171.reuse ;  /* 0x000000ab98ec7220 */ /* 0x080fe20000410000 */
[----:B0-----:R-:W-:Y:S01]  /*0bd0*/  HADD2.F32 R215, -RZ, R173.H0_H0 ;  /* 0x200000adffd77230 */ /* 0x001fe20000004100 */
[----:B------:R-:W-:Y:S02]  /*0be0*/  FFMA.FTZ R120, R237, R171, R120 ;  /* 0x000000abed787223 */ /* 0x000fe40000010078 */
[----:B------:R-:W-:Y:S02]  /*0bf0*/  FADD.FTZ R88, R88, R171 ;  /* 0x000000ab58587221 */ /* 0x000fe40000010000 */
        /* <DEDUP_REMOVED lines=12> */
[----:B------:R-:W-:Y:S02]  /*0cc0*/  FFMA.FTZ R123, R231, R230, R123 ;  /* 0x000000e6e77b7223 */ /* 0x000fe4000001007b */
[----:B------:R-:W-:Y:S02]  /*0cd0*/  FADD.FTZ R91, R91, R230 ;  /* 0x000000e65b5b7221 */ /* 0x000fe40000010000 */
[----:B---3--:R-:W-:-:S02]  /*0ce0*/  FADD.FTZ R229, -R181, R176 ;  /* 0x000000b0b5e57221 */ /* 0x008fc40000010100 */
        /* <DEDUP_REMOVED lines=8> */
[----:B------:R-:W-:Y:S01]  /*0d70*/  FFMA.FTZ R168, R231, R230, R168 ;  /* 0x000000e6e7a87223 */ /* 0x000fe200000100a8 */
[----:B------:R-:W-:Y:S01]  /*0d80*/  HADD2.F32 R169, -RZ, R175.H0_H0 ;  /* 0x200000afffa97230 */ /* 0x000fe20000004100 */
[C---:B------:R-:W-:Y:S02]  /*0d90*/  FADD.FTZ R179, -R181.reuse, R179 ;  /* 0x000000b3b5b37221 */ /* 0x040fe40000010100 */
[----:B------:R-:W-:Y:S02]  /*0da0*/  FADD.FTZ R225, -R181, R178 ;  /* 0x000000b2b5e17221 */ /* 0x000fe40000010100 */
[----:B------:R-:W-:Y:S02]  /*0db0*/  FMUL.FTZ R227, R2, R177 ;  /* 0x000000b102e37220 */ /* 0x000fe40000410000 */
        /* <DEDUP_REMOVED lines=26> */
.L_x_8880:
[----:B-1----:R-:W-:Y:S05]  /*0f60*/  BSYNC B1 ;  /* 0x0000000000017941 */ /* 0x002fea0003800000 */
.L_x_8879:
        /* <DEDUP_REMOVED lines=21> */
[--C-:B----4-:R-:W-:Y:S01]  /*10c0*/  HADD2.F32 R171, -RZ, R172.reuse.H0_H0 ;  /* 0x200000acffab7230 */ /* 0x110fe20000004100 */
[C---:B------:R-:W-:Y:S01]  /*10d0*/  FADD.FTZ R219, -R181.reuse, R169 ;  /* 0x000000a9b5db7221 */ /* 0x040fe20000010100 */
[----:B------:R-:W-:Y:S01]  /*10e0*/  HADD2.F32 R172, -RZ, R172.H1_H1 ;  /* 0x300000acffac7230 */ /* 0x000fe20000004100 */
[----:B------:R-:W-:Y:S02]  /*10f0*/  FMUL.FTZ R221, R2, R221 ;  /* 0x000000dd02dd7220 */ /* 0x000fe40000410000 */
[----:B------:R-:W-:Y:S01]  /*1100*/  FMUL.FTZ R220, R144, R171 ;  /* 0x000000ab90dc7220 */ /* 0x000fe20000410000 */
[----:B0-----:R-:W-:Y:S01]  /*1110*/  HADD2.F32 R193, -RZ, R173.H0_H0 ;  /* 0x200000adffc17230 */ /* 0x001fe20000004100 */
[----:B------:R-:W-:Y:S02]  /*1120*/  FADD.FTZ R217, -R181, R170 ;  /* 0x000000aab5d97221 */ /* 0x000fe40000010100 */
[----:B------:R-:W-:-:S02]  /*1130*/  FMUL.FTZ R219, R2, R219 ;  /* 0x000000db02db7220 */ /* 0x000fc40000410000 */
[----:B------:R-:W-:Y:S02]  /*1140*/  FMUL.FTZ R218, R145, R172 ;  /* 0x000000ac91da7220 */ /* 0x000fe40000410000 */
[----:B------:R-:W-:Y:S02]  /*1150*/  FADD.FTZ R215, R215, R220 ;  /* 0x000000dcd7d77221 */ /* 0x000fe40000010000 */
[----:B------:R-:W-:Y:S01]  /*1160*/  FFMA.FTZ R214, R221, R220, R214 ;  /* 0x000000dcddd67223 */ /* 0x000fe200000100d6 */
[----:B------:R-:W-:Y:S01]  /*1170*/  HADD2.F32 R170, -RZ, R173.H1_H1 ;  /* 0x300000adffaa7230 */ /* 0x000fe20000004100 */
[C---:B------:R-:W-:Y:S02]  /*1180*/  FMUL.FTZ R217, R2.reuse, R217 ;  /* 0x000000d902d97220 */ /* 0x040fe40000410000 */
[----:B------:R-:W-:Y:S02]  /*1190*/  FMUL.FTZ R192, R2, R25 ;  /* 0x0000001902c07220 */ /* 0x000fe40000410000 */
[----:B------:R-:W-:-:S02]  /*11a0*/  FMUL.FTZ R216, R146, R193 ;  /* 0x000000c192d87220 */ /* 0x000fc40000410000 */
[----:B------:R-:W-:Y:S02]  /*11b0*/  FADD.FTZ R215, R215, R218 ;  /* 0x000000dad7d77221 */ /* 0x000fe40000010000 */
[----:B------:R-:W-:Y:S01]  /*11c0*/  FFMA.FTZ R214, R219, R218, R214 ;  /* 0x000000dadbd67223 */ /* 0x000fe200000100d6 */
[----:B------:R-:W-:Y:S01]  /*11d0*/  HADD2.F32 R173, -RZ, R174.H0_H0 ;  /* 0x200000aeffad7230 */ /* 0x000fe20000004100 */
        /* <DEDUP_REMOVED lines=8> */
[--C-:B------:R-:W-:Y:S01]  /*1260*/  HADD2.F32 R169, -RZ, R175.reuse.H0_H0 ;  /* 0x200000afffa97230 */ /* 0x100fe20000004100 */
[----:B------:R-:W-:Y:S01]  /*1270*/  FFMA.FTZ R112, R221, R171, R112 ;  /* 0x000000abdd707223 */ /* 0x000fe20000010070 */
[----:B------:R-:W-:Y:S01]  /*1280*/  HADD2.F32 R168, -RZ, R175.H1_H1 ;  /* 0x300000afffa87230 */ /* 0x000fe20000004100 */
[----:B------:R-:W-:Y:S01]  /*1290*/  FADD.FTZ R175, -R181, R178 ;  /* 0x000000b2b5af7221 */ /* 0x000fe20000010100 */
[----:B------:R-:W-:Y:S01]  /*12a0*/  HADD2.F32 R174, -RZ, R174.H1_H1 ;  /* 0x300000aeffae7230 */ /* 0x000fe20000004100 */
        /* <DEDUP_REMOVED lines=31> */
.L_x_8882:
[----:B------:R-:W-:Y:S05]  /*14a0*/  BSYNC B1 ;  /* 0x0000000000017941 */ /* 0x000fea0003800000 */
.L_x_8881:
        /* <DEDUP_REMOVED lines=21> */
[--C-:B----4-:R-:W-:Y:S02]  /*1600*/  HADD2.F32 R171, -RZ, R16.reuse.H0_H0 ;  /* 0x20000010ffab7230 */ /* 0x110fe40000004100 */
[--C-:B------:R-:W-:Y:S02]  /*1610*/  HADD2.F32 R173, -RZ, R17.reuse.H0_H0 ;  /* 0x20000011ffad7230 */ /* 0x100fe40000004100 */
[----:B------:R-:W-:Y:S01]  /*1620*/  HADD2.F32 R170, -RZ, R17.H1_H1 ;  /* 0x30000011ffaa7230 */ /* 0x000fe20000004100 */
[C---:B---3--:R-:W-:Y:S01]  /*1630*/  FADD.FTZ R17, -R181.reuse, R20 ;  /* 0x00000014b5117221 */ /* 0x048fe20000010100 */
[----:B------:R-:W-:Y:S01]  /*1640*/  HADD2.F32 R24, -RZ, R16.H1_H1 ;  /* 0x30000010ff187230 */ /* 0x000fe20000004100 */
[----:B------:R-:W-:Y:S01]  /*1650*/  FMUL.FTZ R9, R2, R9 ;  /* 0x0000000902097220 */ /* 0x000fe20000410000 */
[--C-:B------:R-:W-:Y:S02]  /*1660*/  HADD2.F32 R175, -RZ, R18.reuse.H0_H0 ;  /* 0x20000012ffaf7230 */ /* 0x100fe40000004100 */
[----:B------:R-:W-:Y:S01]  /*1670*/  HADD2.F32 R172, -RZ, R18.H1_H1 ;  /* 0x30000012ffac7230 */ /* 0x000fe20000004100 */
[----:B------:R-:W-:Y:S01]  /*1680*/  FMUL.FTZ R18, R136, R171 ;  /* 0x000000ab88127220 */ /* 0x000fe20000410000 */
[--C-:B------:R-:W-:Y:S01]  /*1690*/  HADD2.F32 R169, -RZ, R19.reuse.H0_H0 ;  /* 0x20000013ffa97230 */ /* 0x100fe20000004100 */
[----:B0-----:R-:W-:Y:S01]  /*16a0*/  FMUL.FTZ R10, R2, R13 ;  /* 0x0000000d020a7220 */ /* 0x001fe20000410000 */
[----:B------:R-:W-:Y:S01]  /*16b0*/  HADD2.F32 R168, -RZ, R19.H1_H1 ;  /* 0x30000013ffa87230 */ /* 0x000fe20000004100 */
[----:B------:R-:W-:-:S02]  /*16c0*/  FADD.FTZ R21, -R181, R21 ;  /* 0x00000015b5157221 */ /* 0x000fc40000010100 */
[C---:B------:R-:W-:Y:S02]  /*16d0*/  FADD.FTZ R19, -R181.reuse, R22 ;  /* 0x00000016b5137221 */ /* 0x040fe40000010100 */
        /* <DEDUP_REMOVED lines=11> */
[C---:B------:R-:W-:Y:S02]  /*1790*/  FMUL.FTZ R12, R2.reuse, R15 ;  /* 0x0000000f020c7220 */ /* 0x040fe40000410000 */
        /* <DEDUP_REMOVED lines=36> */
.L_x_8884:
[----:B------:R-:W-:Y:S05]  /*19e0*/  BSYNC B1 ;  /* 0x0000000000017941 */ /* 0x000fea0003800000 */
.L_x_8883:
        /* <DEDUP_REMOVED lines=19> */
[----:B0-----:R-:W-:Y:S01]  /*1b20*/  FMUL.FTZ R199, R2, R183 ;  /* 0x000000b702c77220 */ /* 0x001fe20000410000 */
[----:B------:R-:W-:-:S03]  /*1b30*/  HADD2.F32 R172, -RZ, R172.H1_H1 ;  /* 0x300000acffac7230 */ /* 0x000fc60000004100 */
[----:B------:R-:W-:Y:S01]  /*1b40*/  FMUL.FTZ R204, R128, R169 ;  /* 0x000000a980cc7220 */ /* 0x000fe20000410000 */
[----:B------:R-:W-:Y:S01]  /*1b50*/  HADD2.F32 R171, -RZ, R173.H0_H0 ;  /* 0x200000adffab7230 */ /* 0x000fe20000004100 */
[----:B------:R-:W-:Y:S02]  /*1b60*/  FADD.FTZ R205, -R181, R170 ;  /* 0x000000aab5cd7221 */ /* 0x000fe40000010100 */
[C---:B-1----:R-:W-:Y:S02]  /*1b70*/  FMUL.FTZ R200, R2.reuse, R207 ;  /* 0x000000cf02c87220 */ /* 0x042fe40000410000 */
        /* <DEDUP_REMOVED lines=18> */
[C---:B------:R-:W-:Y:S02]  /*1ca0*/  FADD.FTZ R177, -R181.reuse, R177 ;  /* 0x000000b1b5b17221 */ /* 0x040fe40000010100 */
        /* <DEDUP_REMOVED lines=35> */
.L_x_8878:
[----:B------:R-:W-:Y:S05]  /*1ee0*/  BSYNC B0 ;  /* 0x0000000000007941 */ /* 0x000fea0003800000 */
.L_x_8870:
[----:B------:R-:W-:Y:S02]  /*1ef0*/  LOP3.LUT P6, RZ, R3, 0xff, RZ, 0xc0, !PT ;  /* 0x000000ff03ff7812 */ /* 0x000fe400078cc0ff */
[----:B------:R-:W-:Y:S02]  /*1f00*/  SHF.R.U32.HI R170, RZ, 0x5, R6 ;  /* 0x00000005ffaa7819 */ /* 0x000fe40000011606 */
[----:B------:R-:W-:-:S02]  /*1f10*/  LOP3.LUT P5, RZ, R6, 0x1f, RZ, 0xc0, !PT ;  /* 0x0000001f06ff7812 */ /* 0x000fc400078ac0ff */
[----:B------:R-:W-:-:S07]  /*1f20*/  LOP3.LUT R238, R170, 0x7fffff8, RZ, 0xc0, !PT ;  /* 0x07fffff8aaee7812 */ /* 0x000fce00078ec0ff */
[----:B------:R-:W-:Y:S01]  /*1f30*/  @!P6 IADD3 R238, R238, 0x8, RZ ;  /* 0x00000008eeeee810 */ /* 0x000fe20007ffe0ff */
[----:B------:R-:W-:Y:S05]  /*1f40*/  BRA.DIV ~URZ, `(.L_x_8885) ;  /* 0x000030b27f007947 */ /* 0x000fea000b800000 */
[----:B------:R4:W1:Y:S02]  /*1f50*/  SHFL.DOWN PT, R172, R215, 0x10, 0x1f ;  /* 0x0a001f00d7ac7f89 */ /* 0x00086400000e0000 */
.L_x_8960:
        /* <DEDUP_REMOVED lines=18> */
.L_x_8961:
        /* <DEDUP_REMOVED lines=52> */
.L_x_8890:
[----:B------:R-:W-:Y:S05]  /*23c0*/  BSYNC B1 ;  /* 0x0000000000017941 */ /* 0x000fea0003800000 */
.L_x_8889:
        /* <DEDUP_REMOVED lines=15> */
.L_x_8892:
[----:B------:R-:W-:Y:S05]  /*24c0*/  BSYNC B1 ;  /* 0x0000000000017941 */ /* 0x000fea0003800000 */
.L_x_8891:
        /* <DEDUP_REMOVED lines=15> */
.L_x_8894:
[----:B------:R-:W-:Y:S05]  /*25c0*/  BSYNC B1 ;  /* 0x0000000000017941 */ /* 0x000fea0003800000 */
.L_x_8893:
        /* <DEDUP_REMOVED lines=15> */
.L_x_8896:
[----:B------:R-:W-:Y:S05]  /*26c0*/  BSYNC B1 ;  /* 0x0000000000017941 */ /* 0x000fea0003800000 */
.L_x_8895:
        /* <DEDUP_REMOVED lines=15> */
.L_x_8898:
[----:B------:R-:W-:Y:S05]  /*27c0*/  BSYNC B1 ;  /* 0x0000000000017941 */ /* 0x000fea0003800000 */
.L_x_8897:
        /* <DEDUP_REMOVED lines=15> */
.L_x_8900:
[----:B------:R-:W-:Y:S05]  /*28c0*/  BSYNC B1 ;  /* 0x0000000000017941 */ /* 0x000fea0003800000 */
.L_x_8899:
        /* <DEDUP_REMOVED lines=15> */
.L_x_8902:
[----:B------:R-:W-:Y:S05]  /*29c0*/  BSYNC B1 ;  /* 0x0000000000017941 */ /* 0x000fea0003800000 */
.L_x_8901:
        /* <DEDUP_REMOVED lines=24> */
.L_x_8904:
[----:B------:R-:W-:Y:S05]  /*2b50*/  BSYNC B1 ;  /* 0x0000000000017941 */ /* 0x000fea0003800000 */
.L_x_8903:
        /* <DEDUP_REMOVED lines=34> */
.L_x_8888:
[----:B------:R-:W-:Y:S05]  /*2d80*/  BSYNC B0 ;  /* 0x0000000000007941 */ /* 0x000fea0003800000 */
.L_x_8887:
        /* <DEDUP_REMOVED lines=13> */
.L_x_8908:
[----:B------:R-:W-:Y:S05]  /*2e60*/  BSYNC B1 ;  /* 0x0000000000017941 */ /* 0x000fea0003800000 */
.L_x_8907:
        /* <DEDUP_REMOVED lines=15> */
.L_x_8910:
[----:B------:R-:W-:Y:S05]  /*2f60*/  BSYNC B1 ;  /* 0x0000000000017941 */ /* 0x000fea0003800000 */
.L_x_8909:
        /* <DEDUP_REMOVED lines=15> */
.L_x_8912:
[----:B------:R-:W-:Y:S05]  /*3060*/  BSYNC B1 ;  /* 0x0000000000017941 */ /* 0x000fea0003800000 */
.L_x_8911:
        /* <DEDUP_REMOVED lines=15> */
.L_x_8914:
[----:B------:R-:W-:Y:S05]  /*3160*/  BSYNC B1 ;  /* 0x0000000000017941 */ /* 0x000fea0003800000 */
.L_x_8913:
        /* <DEDUP_REMOVED lines=15> */
.L_x_8916:
[----:B------:R-:W-:Y:S05]  /*3260*/  BSYNC B1 ;  /* 0x0000000000017941 */ /* 0x000fea0003800000 */
.L_x_8915:
        /* <DEDUP_REMOVED lines=15> */
.L_x_8918:
[----:B------:R-:W-:Y:S05]  /*3360*/  BSYNC B1 ;  /* 0x0000000000017941 */ /* 0x000fea0003800000 */
.L_x_8917:
        /* <DEDUP_REMOVED lines=15> */
.L_x_8920:
[----:B------:R-:W-:Y:S05]  /*3460*/  BSYNC B1 ;  /* 0x0000000000017941 */ /* 0x000fea0003800000 */
.L_x_8919:
        /* <DEDUP_REMOVED lines=24> */
.L_x_8922:
[----:B------:R-:W-:Y:S05]  /*35f0*/  BSYNC B1 ;  /* 0x0000000000017941 */ /* 0x000fea0003800000 */
.L_x_8921:
        /* <DEDUP_REMOVED lines=34> */
.L_x_8906:
[----:B------:R-:W-:Y:S05]  /*3820*/  BSYNC B0 ;  /* 0x0000000000007941 */ /* 0x000fea0003800000 */
.L_x_8905:
        /* <DEDUP_REMOVED lines=13> */
.L_x_8926:
[----:B------:R-:W-:Y:S05]  /*3900*/  BSYNC B1 ;  /* 0x0000000000017941 */ /* 0x000fea0003800000 */
.L_x_8925:
        /* <DEDUP_REMOVED lines=15> */
.L_x_8928:
[----:B------:R-:W-:Y:S05]  /*3a00*/  BSYNC B1 ;  /* 0x0000000000017941 */ /* 0x000fea0003800000 */
.L_x_8927:
        /* <DEDUP_REMOVED lines=15> */
.L_x_8930:
[----:B------:R-:W-:Y:S05]  /*3b00*/  BSYNC B1 ;  /* 0x0000000000017941 */ /* 0x000fea0003800000 */
.L_x_8929:
        /* <DEDUP_REMOVED lines=15> */
.L_x_8932:
[----:B------:R-:W-:Y:S05]  /*3c00*/  BSYNC B1 ;  /* 0x0000000000017941 */ /* 0x000fea0003800000 */
.L_x_8931:
        /* <DEDUP_REMOVED lines=15> */
.L_x_8934:
[----:B------:R-:W-:Y:S05]  /*3d00*/  BSYNC B1 ;  /* 0x0000000000017941 */ /* 0x000fea0003800000 */
.L_x_8933:
        /* <DEDUP_REMOVED lines=15> */
.L_x_8936:
[----:B------:R-:W-:Y:S05]  /*3e00*/  BSYNC B1 ;  /* 0x0000000000017941 */ /* 0x000fea0003800000 */
.L_x_8935:
        /* <DEDUP_REMOVED lines=15> */
.L_x_8938:
[----:B------:R-:W-:Y:S05]  /*3f00*/  BSYNC B1 ;  /* 0x0000000000017941 */ /* 0x000fea0003800000 */
.L_x_8937:
        /* <DEDUP_REMOVED lines=24> */
.L_x_8940:
[----:B------:R-:W-:Y:S05]  /*4090*/  BSYNC B1 ;  /* 0x0000000000017941 */ /* 0x000fea0003800000 */
.L_x_8939:
        /* <DEDUP_REMOVED lines=34> */
.L_x_8924:
[----:B------:R-:W-:Y:S05]  /*42c0*/  BSYNC B0 ;  /* 0x0000000000007941 */ /* 0x000fea0003800000 */
.L_x_8923:
        /* <DEDUP_REMOVED lines=13> */
.L_x_8944:
[----:B------:R-:W-:Y:S05]  /*43a0*/  BSYNC B1 ;  /* 0x0000000000017941 */ /* 0x000fea0003800000 */
.L_x_8943:
        /* <DEDUP_REMOVED lines=15> */
.L_x_8946:
[----:B------:R-:W-:Y:S05]  /*44a0*/  BSYNC B1 ;  /* 0x0000000000017941 */ /* 0x000fea0003800000 */
.L_x_8945:
        /* <DEDUP_REMOVED lines=15> */
.L_x_8948:
[----:B------:R-:W-:Y:S05]  /*45a0*/  BSYNC B1 ;  /* 0x0000000000017941 */ /* 0x000fea0003800000 */
.L_x_8947:
        /* <DEDUP_REMOVED lines=15> */
.L_x_8950:
[----:B------:R-:W-:Y:S05]  /*46a0*/  BSYNC B1 ;  /* 0x0000000000017941 */ /* 0x000fea0003800000 */
.L_x_8949:
        /* <DEDUP_REMOVED lines=15> */
.L_x_8952:
[----:B------:R-:W-:Y:S05]  /*47a0*/  BSYNC B1 ;  /* 0x0000000000017941 */ /* 0x000fea0003800000 */
.L_x_8951:
        /* <DEDUP_REMOVED lines=15> */
.L_x_8954:
[----:B------:R-:W-:Y:S05]  /*48a0*/  BSYNC B1 ;  /* 0x0000000000017941 */ /* 0x000fea0003800000 */
.L_x_8953:
        /* <DEDUP_REMOVED lines=15> */
.L_x_8956:
[----:B------:R-:W-:Y:S05]  /*49a0*/  BSYNC B1 ;  /* 0x0000000000017941 */ /* 0x000fea0003800000 */
.L_x_8955:
        /* <DEDUP_REMOVED lines=15> */
.L_x_8958:
[----:B------:R-:W-:Y:S05]  /*4aa0*/  BSYNC B1 ;  /* 0x0000000000017941 */ /* 0x000fea0003800000 */
.L_x_8957:
        /* <DEDUP_REMOVED lines=39> */
.L_x_8942:
[----:B------:R-:W-:Y:S05]  /*4d20*/  BSYNC B0 ;  /* 0x0000000000007941 */ /* 0x000fea0003800000 */
.L_x_8941:
[----:B------:R-:W-:Y:S02]  /*4d30*/  IADD3 R4, R4, c[0x0][0x160], RZ ;  /* 0x0000580004047a10 */ /* 0x000fe40007ffe0ff */
[----:B------:R-:W-:Y:S02]  /*4d40*/  LOP3.LUT P5, RZ, R3, 0xff, RZ, 0xc0, !PT ;  /* 0x000000ff03ff7812 */ /* 0x000fe400078ac0ff */
[----:B------:R-:W-:Y:S02]  /*4d50*/  ISETP.GE.AND P4, PT, R4, c[0x0][0x164], PT ;  /* 0x0000590004007a0c */ /* 0x000fe40003f86270 */
[----:B------:R-:W-:-:S11]  /*4d60*/  SEL R3, RZ, 0x1, P5 ;  /* 0x00000001ff037807 */ /* 0x000fd60002800000 */
[----:B0----5:R-:W-:Y:S01]  /*4d70*/  @P4 CALL.REL.NOINC `(.L_x_8869) ;  /* 0x0000001000004944 */ /* 0x021fe20003c00000 */
[----:B------:R-:W-:Y:S05]  /*4d80*/  BRA `(.L_x_8959) ;  /* 0xffffb6e000007947 */ /* 0x000fea000383ffff */
.L_x_8869:
        /* <DEDUP_REMOVED lines=39> */
.L_x_8885:
[----:B------:R-:W-:Y:S01]  /*5000*/  HFMA2.MMA R178, -RZ, RZ, 0, 9.5367431640625e-07 ;  /* 0x00000010ffb27435 */ /* 0x000fe200000001ff */
[----:B------:R-:W-:-:S02]  /*5010*/  MOV R173, R215 ;  /* 0x000000d700ad7202 */ /* 0x000fc40000000f00 */
[----:B------:R-:W-:Y:S02]  /*5020*/  MOV R177, 0x1f ;  /* 0x0000001f00b17802 */ /* 0x000fe40000000f00 */
[----:B---3--:R-:W-:Y:S02]  /*5030*/  MOV R180, 0xffffffff ;  /* 0xffffffff00b47802 */ /* 0x008fe40000000f00 */
[----:B--2---:R-:W-:Y:S02]  /*5040*/  MOV R168, 0x5060 ;  /* 0x0000506000a87802 */ /* 0x004fe40000000f00 */
[----:B01---5:R-:W-:Y:S05]  /*5050*/  CALL.REL.NOINC `($__internal_151_$__cuda_sm70_shflsync_down_p) ;  /* 0x0000046000007944 */ /* 0x023fea0003c00000 */
[----:B-1----:R-:W-:Y:S01]  /*5060*/  MOV R172, R173 ;  /* 0x000000ad00ac7202 */ /* 0x002fe20000000f00 */
[----:B0-----:R-:W-:Y:S05]  /*5070*/  BRA `(.L_x_8960) ;  /* 0xffffcee000007947 */ /* 0x001fea000383ffff */
.L_x_8886:
[----:B------:R-:W-:Y:S01]  /*5080*/  HFMA2.MMA R178, -RZ, RZ, 0, 9.5367431640625e-07 ;  /* 0x00000010ffb27435 */ /* 0x000fe200000001ff */
[----:B------:R-:W-:Y:S01]  /*5090*/  IMAD.MOV.U32 R173, RZ, RZ, R214 ;  /* 0x000000ffffad7224 */ /* 0x000fe200078e00d6 */
[----:B------:R-:W-:Y:S02]  /*50a0*/  MOV R177, 0x1f ;  /* 0x0000001f00b17802 */ /* 0x000fe40000000f00 */
[----:B---3--:R-:W-:Y:S02]  /*50b0*/  MOV R180, 0xffffffff ;  /* 0xffffffff00b47802 */ /* 0x008fe40000000f00 */
[----:B--2---:R-:W-:-:S02]  /*50c0*/  MOV R168, 0x50e0 ;  /* 0x000050e000a87802 */ /* 0x004fc40000000f00 */
[----:B01--45:R-:W-:Y:S05]  /*50d0*/  CALL.REL.NOINC `($__internal_151_$__cuda_sm70_shflsync_down_p) ;  /* 0x000003e000007944 */ /* 0x033fea0003c00000 */
[----:B------:R-:W-:Y:S01]  /*50e0*/  FADD.FTZ R172, R172, R215 ;  /* 0x000000d7acac7221 */ /* 0x000fe20000010000 */
[----:B0-----:R-:W-:Y:S01]  /*50f0*/  HFMA2.MMA R178, -RZ, RZ, 0, 4.76837158203125e-07 ;  /* 0x00000008ffb27435 */ /* 0x001fe200000001ff */
[----:B-1----:R-:W-:Y:S01]  /*5100*/  FADD.FTZ R214, R214, R173 ;  /* 0x000000add6d67221 */ /* 0x002fe20000010000 */
[----:B------:R-:W-:Y:S01]  /*5110*/  MOV R177, 0x1f ;  /* 0x0000001f00b17802 */ /* 0x000fe20000000f00 */
[----:B------:R-:W-:Y:S01]  /*5120*/  IMAD.MOV.U32 R180, RZ, RZ, -0x1 ;  /* 0xffffffffffb47424 */ /* 0x000fe200078e00ff */
[----:B------:R-:W-:-:S02]  /*5130*/  MOV R173, R172 ;  /* 0x000000ac00ad7202 */ /* 0x000fc40000000f00 */
[----:B------:R-:W-:Y:S02]  /*5140*/  MOV R168, 0x5160 ;  /* 0x0000516000a87802 */ /* 0x000fe40000000f00 */
[----:B------:R-:W-:Y:S05]  /*5150*/  CALL.REL.NOINC `($__internal_151_$__cuda_sm70_shflsync_down_p) ;  /* 0x0000036000007944 */ /* 0x000fea0003c00000 */
[----:B0-----:R-:W-:Y:S01]  /*5160*/  HFMA2.MMA R178, -RZ, RZ, 0, 4.76837158203125e-07 ;  /* 0x00000008ffb27435 */ /* 0x001fe200000001ff */
[----:B-1----:R-:W-:Y:S01]  /*5170*/  MOV R171, R173 ;  /* 0x000000ad00ab7202 */ /* 0x002fe20000000f00 */
[----:B------:R-:W-:Y:S01]  /*5180*/  IMAD.MOV.U32 R180, RZ, RZ, -0x1 ;  /* 0xffffffffffb47424 */ /* 0x000fe200078e00ff */
[----:B------:R-:W-:Y:S02]  /*5190*/  MOV R173, R214 ;  /* 0x000000d600ad7202 */ /* 0x000fe40000000f00 */
[----:B------:R-:W-:Y:S02]  /*51a0*/  MOV R177, 0x1f ;  /* 0x0000001f00b17802 */ /* 0x000fe40000000f00 */
[----:B------:R-:W-:Y:S02]  /*51b0*/  MOV R168, 0x51d0 ;  /* 0x000051d000a87802 */ /* 0x000fe40000000f00 */
[----:B------:R-:W-:Y:S05]  /*51c0*/  CALL.REL.NOINC `($__internal_151_$__cuda_sm70_shflsync_down_p) ;  /* 0x000002f000007944 */ /* 0x000fea0003c00000 */
[----:B------:R-:W-:Y:S01]  /*51d0*/  FADD.FTZ R172, R171, R172 ;  /* 0x000000acabac7221 */ /* 0x000fe20000010000 */
[----:B0-----:R-:W-:Y:S01]  /*51e0*/  HFMA2.MMA R178, -RZ, RZ, 0, 2.384185791015625e-07 ;  /* 0x00000004ffb27435 */ /* 0x001fe200000001ff */
[----:B-1----:R-:W-:Y:S01]  /*51f0*/  FADD.FTZ R214, R214, R173 ;  /* 0x000000add6d67221 */ /* 0x002fe20000010000 */
[----:B------:R-:W-:-:S02]  /*5200*/  MOV R177, 0x1f ;  /* 0x0000001f00b17802 */ /* 0x000fc40000000f00 */
[----:B------:R-:W-:Y:S02]  /*5210*/  MOV R180, 0xffffffff ;  /* 0xffffffff00b47802 */ /* 0x000fe40000000f00 */
[----:B------:R-:W-:Y:S02]  /*5220*/  MOV R173, R172 ;  /* 0x000000ac00ad7202 */ /* 0x000fe40000000f00 */
[----:B------:R-:W-:Y:S02]  /*5230*/  MOV R168, 0x5250 ;  /* 0x0000525000a87802 */ /* 0x000fe40000000f00 */
[----:B------:R-:W-:Y:S05]  /*5240*/  CALL.REL.NOINC `($__internal_151_$__cuda_sm70_shflsync_down_p) ;  /* 0x0000027000007944 */ /* 0x000fea0003c00000 */
[----:B0-----:R-:W-:Y:S01]  /*5250*/  HFMA2.MMA R178, -RZ, RZ, 0, 2.384185791015625e-07 ;  /* 0x00000004ffb27435 */ /* 0x001fe200000001ff */
[----:B-1----:R-:W-:Y:S01]  /*5260*/  MOV R171, R173 ;  /* 0x000000ad00ab7202 */ /* 0x002fe20000000f00 */
[----:B------:R-:W-:Y:S01]  /*5270*/  IMAD.MOV.U32 R173, RZ, RZ, R214 ;  /* 0x000000ffffad7224 */ /* 0x000fe200078e00d6 */
[----:B------:R-:W-:Y:S02]  /*5280*/  MOV R177, 0x1f ;  /* 0x0000001f00b17802 */ /* 0x000fe40000000f00 */
[----:B------:R-:W-:Y:S02]  /*5290*/  MOV R180, 0xffffffff ;  /* 0xffffffff00b47802 */ /* 0x000fe40000000f00 */
[----:B------:R-:W-:-:S02]  /*52a0*/  MOV R168, 0x52c0 ;  /* 0x000052c000a87802 */ /* 0x000fc40000000f00 */
[----:B------:R-:W-:Y:S05]  /*52b0*/  CALL.REL.NOINC `($__internal_151_$__cuda_sm70_shflsync_down_p) ;  /* 0x0000020000007944 */ /* 0x000fea0003c00000 */
[----:B------:R-:W-:Y:S01]  /*52c0*/  FADD.FTZ R172, R171, R172 ;  /* 0x000000acabac7221 */ /* 0x000fe20000010000 */
[----:B0-----:R-:W-:Y:S01]  /*52d0*/  HFMA2.MMA R178, -RZ, RZ, 0, 1.1920928955078125e-07 ;  /* 0x00000002ffb27435 */ /* 0x001fe200000001ff */
[----:B-1----:R-:W-:Y:S01]  /*52e0*/  FADD.FTZ R176, R214, R173 ;  /* 0x000000add6b07221 */ /* 0x002fe20000010000 */
[----:B------:R-:W-:Y:S01]  /*52f0*/  MOV R177, 0x1f ;  /* 0x0000001f00b17802 */ /* 0x000fe20000000f00 */
[----:B------:R-:W-:Y:S01]  /*5300*/  IMAD.MOV.U32 R180, RZ, RZ, -0x1 ;  /* 0xffffffffffb47424 */ /* 0x000fe200078e00ff */
[----:B------:R-:W-:-:S02]  /*5310*/  MOV R173, R172 ;  /* 0x000000ac00ad7202 */ /* 0x000fc40000000f00 */
[----:B------:R-:W-:Y:S02]  /*5320*/  MOV R168, 0x5340 ;  /* 0x0000534000a87802 */ /* 0x000fe40000000f00 */
[----:B------:R-:W-:Y:S05]  /*5330*/  CALL.REL.NOINC `($__internal_151_$__cuda_sm70_shflsync_down_p) ;  /* 0x0000018000007944 */ /* 0x000fea0003c00000 */
[----:B0-----:R-:W-:Y:S01]  /*5340*/  HFMA2.MMA R178, -RZ, RZ, 0, 1.1920928955078125e-07 ;  /* 0x00000002ffb27435 */ /* 0x001fe200000001ff */
[----:B-1----:R-:W-:Y:S01]  /*5350*/  MOV R171, R173 ;  /* 0x000000ad00ab7202 */ /* 0x002fe20000000f00 */
[----:B------:R-:W-:Y:S01]  /*5360*/  IMAD.MOV.U32 R180, RZ, RZ, -0x1 ;  /* 0xffffffffffb47424 */ /* 0x000fe200078e00ff */
[----:B------:R-:W-:Y:S02]  /*5370*/  MOV R173, R176 ;  /* 0x000000b000ad7202 */ /* 0x000fe40000000f00 */
[----:B------:R-:W-:Y:S02]  /*5380*/  MOV R177, 0x1f ;  /* 0x0000001f00b17802 */ /* 0x000fe40000000f00 */
[----:B------:R-:W-:Y:S02]  /*5390*/  MOV R168, 0x53b0 ;  /* 0x000053b000a87802 */ /* 0x000fe40000000f00 */
[----:B------:R-:W-:Y:S05]  /*53a0*/  CALL.REL.NOINC `($__internal_151_$__cuda_sm70_shflsync_down_p) ;  /* 0x0000011000007944 */ /* 0x000fea0003c00000 */
[----:B------:R-:W-:Y:S01]  /*53b0*/  FADD.FTZ R174, R171, R172 ;  /* 0x000000acabae7221 */ /* 0x000fe20000010000 */
[----:B0-----:R-:W-:Y:S01]  /*53c0*/  HFMA2.MMA R178, -RZ, RZ, 0, 5.9604644775390625e-08 ;  /* 0x00000001ffb27435 */ /* 0x001fe200000001ff */
[----:B-1----:R-:W-:Y:S01]  /*53d0*/  FADD.FTZ R176, R176, R173 ;  /* 0x000000adb0b07221 */ /* 0x002fe20000010000 */
[----:B------:R-:W-:-:S02]  /*53e0*/  MOV R177, 0x1f ;  /* 0x0000001f00b17802 */ /* 0x000fc40000000f00 */
[----:B------:R-:W-:Y:S02]  /*53f0*/  MOV R180, 0xffffffff ;  /* 0xffffffff00b47802 */ /* 0x000fe40000000f00 */
[----:B------:R-:W-:Y:S02]  /*5400*/  MOV R173, R174 ;  /* 0x000000ae00ad7202 */ /* 0x000fe40000000f00 */
[----:B------:R-:W-:Y:S02]  /*5410*/  MOV R168, 0x5430 ;  /* 0x0000543000a87802 */ /* 0x000fe40000000f00 */
[----:B------:R-:W-:Y:S05]  /*5420*/  CALL.REL.NOINC `($__internal_151_$__cuda_sm70_shflsync_down_p) ;  /* 0x0000009000007944 */ /* 0x000fea0003c00000 */
[----:B0-----:R-:W-:Y:S01]  /*5430*/  HFMA2.MMA R178, -RZ, RZ, 0, 5.9604644775390625e-08 ;  /* 0x00000001ffb27435 */ /* 0x001fe200000001ff */
[----:B-1----:R-:W-:Y:S01]  /*5440*/  MOV R175, R173 ;  /* 0x000000ad00af7202 */ /* 0x002fe20000000f00 */
[----:B------:R-:W-:Y:S01]  /*5450*/  IMAD.MOV.U32 R173, RZ, RZ, R176 ;  /* 0x000000ffffad7224 */ /* 0x000fe200078e00b0 */
[----:B------:R-:W-:Y:S02]  /*5460*/  MOV R177, 0x1f ;  /* 0x0000001f00b17802 */ /* 0x000fe40000000f00 */
[----:B------:R-:W-:Y:S02]  /*5470*/  MOV R180, 0xffffffff ;  /* 0xffffffff00b47802 */ /* 0x000fe40000000f00 */
[----:B------:R-:W-:-:S02]  /*5480*/  MOV R168, 0x54a0 ;  /* 0x000054a000a87802 */ /* 0x000fc40000000f00 */
[----:B------:R-:W-:Y:S05]  /*5490*/  CALL.REL.NOINC `($__internal_151_$__cuda_sm70_shflsync_down_p) ;  /* 0x0000002000007944 */ /* 0x000fea0003c00000 */
[----:B-1----:R-:W-:Y:S01]  /*54a0*/  MOV R215, R173 ;  /* 0x000000ad00d77202 */ /* 0x002fe20000000f00 */
[----:B0-----:R-:W-:Y:S05]  /*54b0*/  BRA `(.L_x_8961) ;  /* 0xffffcbc000007947 */ /* 0x001fea000383ffff */
        .weak           $__internal_151_$__cuda_sm70_shflsync_down_p
        .type           $__internal_151_$__cuda_sm70_shflsync_down_p,@function
        .size           $__internal_151_$__cuda_sm70_shflsync_down_p,(.L_x_11885 - $__internal_151_$__cuda_sm70_shflsync_down_p)
$__internal_151_$__cuda_sm70_shflsync_down_p:
[----:B------:R-:W-:Y:S01]  /*54c0*/  HFMA2.MMA R169, -RZ, RZ, 0, 0 ;  /* 0x00000000ffa97435 */ /* 0x000fe200000001ff */
[----:B------:R-:W-:Y:S04]  /*54d0*/  WARPSYNC R180 ;  /* 0x000000b400007348 */ /* 0x000fe80003800000 */
[----:B------:R0:W1:Y:S01]  /*54e0*/  SHFL.DOWN PT, R173, R173, R178, R177 ;  /* 0x080000b2adad7389 */ /* 0x00006200000e00b1 */
[----:B------:R-:W-:Y:S05]  /*54f0*/  RET.REL.NODEC R168 `(_ZN10layer_norm13ln_bwd_kernelINS_13Kernel_traitsIf6__halffS2_fjLj8192ELj1ELj1ELj8ELj16ENS_18Kernel_traits_baseILj8192EfS2_fS2_fjLj256EEEEELb1ELb0ELb1ELb0EEEvNS_9BwdParamsE) ;  /* 0xffffab00a8007950 */ /* 0x000fea0003c3ffff */
.L_x_8962:
        /* <DEDUP_REMOVED lines=16> */
.L_x_11885:


//--------------------- .text._ZN10layer_norm22ln_bwd_finalize_kernelINS_22Kernel_traits_finalizeILj8192Ef6__halffS2_fjLb0ELj1024ELj4ENS_18Kernel_traits_baseILj8192EfS2_fS2_fjLj1024EEEEELb0ELb1EEEvNS_9BwdParamsE --------------------------
	.section	.text._ZN10layer_norm22ln_bwd_finalize_kernelINS_22Kernel_traits_finalizeILj8192Ef6__halffS2_fjLb0ELj1024ELj4ENS_18Kernel_traits_baseILj8192EfS2_fS2_fjLj1024EEEEELb0ELb1EEEvNS_9BwdParamsE,"ax",@progbits
	.sectioninfo	@"SHI_REGISTERS=32"
	.align	128
        .global         _ZN10layer_norm22ln_bwd_finalize_kernelINS_22Kernel_traits_finalizeILj8192Ef6__halffS2_fjLb0ELj1024ELj4ENS_18Kernel_traits_baseILj8192EfS2_fS2_fjLj1024EEEEELb0ELb1EEEvNS_9BwdParamsE
        .type           _ZN10layer_norm22ln_bwd_finalize_kernelINS_22Kernel_traits_finalizeILj8192Ef6__halffS2_fjLb0ELj1024ELj4ENS_18Kernel_traits_baseILj8192EfS2_fS2_fjLj1024EEEEELb0ELb1EEEvNS_9BwdParamsE,@function
        .size           _ZN10layer_norm22ln_bwd_finalize_kernelINS_22Kernel_traits_finalizeILj8192Ef6__halffS2_fjLb0ELj1024ELj4ENS_18Kernel_traits_baseILj8192EfS2_fS2_fjLj1024EEEEELb0ELb1EEEvNS_9BwdParamsE,(.L_x_11886 - _ZN10layer_norm22ln_bwd_finalize_kernelINS_22Kernel_traits_finalizeILj8192Ef6__halffS2_fjLb0ELj1024ELj4ENS_18Kernel_traits_baseILj8192EfS2_fS2_fjLj1024EEEEELb0ELb1EEEvNS_9BwdParamsE)
        .other          _ZN10layer_norm22ln_bwd_finalize_kernelINS_22Kernel_traits_finalizeILj8192Ef6__halffS2_fjLb0ELj1024ELj4ENS_18Kernel_traits_baseILj8192EfS2_fS2_fjLj1024EEEEELb0ELb1EEEvNS_9BwdParamsE,@"STO_CUDA_ENTRY STV_DEFAULT"
_ZN10layer_norm22ln_bwd_finalize_kernelINS_22Kernel_traits_finalizeILj8192Ef6__halffS2_fjLb0ELj1024ELj4ENS_18Kernel_traits_baseILj8192EfS2_fS2_fjLj1024EEEEELb0ELb1EEEvNS_9BwdParamsE:
.text._ZN10layer_norm22ln_bwd_finalize_kernelINS_22Kernel_traits_finalizeILj8192Ef6__halffS2_fjLb0ELj1024ELj4ENS_18Kernel_traits_baseILj8192EfS2_fS2_fjLj1024EEEEELb0ELb1EEEvNS_9BwdParamsE:
        /* <DEDUP_REMOVED lines=19> */
.L_x_8973:
        /* <DEDUP_REMOVED lines=27> */
.L_x_8967:
        /* <DEDUP_REMOVED lines=35> */
.L_x_8966:
[----:B------:R-:W-:Y:S05]  /*0510*/  BSYNC B1 ;  /* 0x0000000000017941 */ /* 0x000fea0003800000 */
.L_x_8965:
        /* <DEDUP_REMOVED lines=23> */
.L_x_8969:
[----:B------:R-:W-:Y:S05]  /*0690*/  BSYNC B1 ;  /* 0x0000000000017941 */ /* 0x000fea0003800000 */
.L_x_8968:
        /* <DEDUP_REMOVED lines=10> */
.L_x_8964:
[----:B------:R-:W-:Y:S05]  /*0740*/  BSYNC B0 ;  /* 0x0000000000007941 */ /* 0x000fea0003800000 */
.L_x_8963:
        /* <DEDUP_REMOVED lines=11> */
.L_x_8974:
        /* <DEDUP_REMOVED lines=18> */
.L_x_8975:
[----:B------:R-:W-:Y:S01]  /*0920*/  @!P1 SHF.R.U32.HI R2, RZ, 0x3, R0 ;  /* 0x00000003ff029819 */ /* 0x000fe20000011600 */
[----:B---3--:R-:W-:Y:S02]  /*0930*/  FADD.FTZ R5, R5, R10 ;  /* 0x0000000a05057221 */ /* 0x008fe40000010000 */
[----:B--2---:R-:W-:Y:S01]  /*0940*/  FADD.FTZ R7, R7, R4 ;  /* 0x0000000407077221 */ /* 0x004fe20000010000 */
[----:B------:R-:W-:-:S05]  /*0950*/  @!P1 LOP3.LUT R2, R2, 0x1ffffffc, RZ, 0xc0, !PT ;  /* 0x1ffffffc02029812 */ /* 0x000fca00078ec0ff */
[----:B------:R2:W-:Y:S04]  /*0960*/  @!P1 STS [R2+0x2000], R5 ;  /* 0x0020000502009388 */ /* 0x0005e80000000800 */
[----:B------:R2:W-:Y:S02]  /*0970*/  @!P1 STS [R2+0x2080], R7 ;  /* 0x0020800702009388 */ /* 0x0005e40000000800 */
.L_x_8970:
        /* <DEDUP_REMOVED lines=14> */
.L_x_8971:
[----:B------:R-:W-:Y:S01]  /*0a60*/  HFMA2.MMA R9, -RZ, RZ, 0, 5.9604644775390625e-08 ;  /* 0x00000001ff097435 */ /* 0x000fe200000001ff */
[----:B--2---:R-:W-:Y:S01]  /*0a70*/  IMAD.MOV.U32 R10, RZ, RZ, R4 ;  /* 0x000000ffff0a7224 */ /* 0x004fe200078e0004 */
[----:B------:R-:W-:Y:S01]  /*0a80*/  MOV R11, 0xffffffff ;  /* 0xffffffff000b7802 */ /* 0x000fe20000000f00 */
[----:B------:R-:W-:Y:S01]  /*0a90*/  IMAD.MOV.U32 R6, RZ, RZ, 0x1f ;  /* 0x0000001fff067424 */ /* 0x000fe200078e00ff */
[----:B------:R-:W-:-:S02]  /*0aa0*/  MOV R2, 0xac0 ;  /* 0x00000ac000027802 */ /* 0x000fc40000000f00 */
[----:B01----:R-:W-:Y:S05]  /*0ab0*/  CALL.REL.NOINC `($__internal_152_$__cuda_sm70_shflsync_bfly_p) ;  /* 0x000003c000007944 */ /* 0x003fea0003c00000 */
[----:B-1----:R-:W-:Y:S01]  /*0ac0*/  MOV R3, R6 ;  /* 0x0000000600037202 */ /* 0x002fe20000000f00 */
[----:B0-----:R-:W-:Y:S05]  /*0ad0*/  BRA `(.L_x_8974) ;  /* 0xfffffd2000007947 */ /* 0x001fea000383ffff */
.L_x_8972:
[----:B------:R-:W-:Y:S01]  /*0ae0*/  HFMA2.MMA R9, -RZ, RZ, 0, 1.1920928955078125e-07 ;  /* 0x00000002ff097435 */ /* 0x000fe200000001ff */
[----:B------:R-:W-:Y:S01]  /*0af0*/  IMAD.MOV.U32 R10, RZ, RZ, R13 ;  /* 0x000000ffff0a7224 */ /* 0x000fe200078e000d */
[----:B------:R-:W-:Y:S01]  /*0b00*/  MOV R6, 0x1f ;  /* 0x0000001f00067802 */ /* 0x000fe20000000f00 */
[----:B------:R-:W-:Y:S01]  /*0b10*/  IMAD.MOV.U32 R11, RZ, RZ, -0x1 ;  /* 0xffffffffff0b7424 */ /* 0x000fe200078e00ff */
[----:B------:R-:W-:-:S02]  /*0b20*/  MOV R2, 0xb40 ;  /* 0x00000b4000027802 */ /* 0x000fc40000000f00 */
[----:B012---:R-:W-:Y:S05]  /*0b30*/  CALL.REL.NOINC `($__internal_152_$__cuda_sm70_shflsync_bfly_p) ;  /* 0x0000034000007944 */ /* 0x007fea0003c00000 */
[----:B0-----:R-:W-:Y:S01]  /*0b40*/  HFMA2.MMA R9, -RZ, RZ, 0, 2.384185791015625e-07 ;  /* 0x00000004ff097435 */ /* 0x001fe200000001ff */
[----:B-1----:R-:W-:Y:S01]  /*0b50*/  FADD.FTZ R10, R13, R6 ;  /* 0x000000060d0a7221 */ /* 0x002fe20000010000 */
[----:B------:R-:W-:Y:S01]  /*0b60*/  MOV R6, 0x1f ;  /* 0x0000001f00067802 */ /* 0x000fe20000000f00 */
[----:B------:R-:W-:Y:S01]  /*0b70*/  IMAD.MOV.U32 R11, RZ, RZ, -0x1 ;  /* 0xffffffffff0b7424 */ /* 0x000fe200078e00ff */
[----:B------:R-:W-:-:S02]  /*0b80*/  MOV R2, 0xba0 ;  /* 0x00000ba000027802 */ /* 0x000fc40000000f00 */
[----:B------:R-:W-:Y:S05]  /*0b90*/  CALL.REL.NOINC `($__internal_152_$__cuda_sm70_shflsync_bfly_p) ;  /* 0x000002e000007944 */ /* 0x000fea0003c00000 */
[----:B0-----:R-:W-:Y:S01]  /*0ba0*/  HFMA2.MMA R9, -RZ, RZ, 0, 4.76837158203125e-07 ;  /* 0x00000008ff097435 */ /* 0x001fe200000001ff */
[----:B-1----:R-:W-:Y:S01]  /*0bb0*/  FADD.FTZ R10, R10, R6 ;  /* 0x000000060a0a7221 */ /* 0x002fe20000010000 */
[----:B------:R-:W-:Y:S01]  /*0bc0*/  MOV R6, 0x1f ;  /* 0x0000001f00067802 */ /* 0x000fe20000000f00 */
[----:B------:R-:W-:Y:S01]  /*0bd0*/  IMAD.MOV.U32 R11, RZ, RZ, -0x1 ;  /* 0xffffffffff0b7424 */ /* 0x000fe200078e00ff */
[----:B------:R-:W-:-:S02]  /*0be0*/  MOV R2, 0xc00 ;  /* 0x00000c0000027802 */ /* 0x000fc40000000f00 */
[----:B------:R-:W-:Y:S05]  /*0bf0*/  CALL.REL.NOINC `($__internal_152_$__cuda_sm70_shflsync_bfly_p) ;  /* 0x0000028000007944 */ /* 0x000fea0003c00000 */
[----:B-1----:R-:W-:Y:S01]  /*0c00*/  FADD.FTZ R4, R10, R6 ;  /* 0x000000060a047221 */ /* 0x002fe20000010000 */
[----:B0-----:R-:W-:Y:S01]  /*0c10*/  HFMA2.MMA R9, -RZ, RZ, 0, 9.5367431640625e-07 ;  /* 0x00000010ff097435 */ /* 0x001fe200000001ff */
[----:B------:R-:W-:Y:S01]  /*0c20*/  MOV R6, 0x1f ;  /* 0x0000001f00067802 */ /* 0x000fe20000000f00 */
[----:B------:R-:W-:Y:S01]  /*0c30*/  IMAD.MOV.U32 R11, RZ, RZ, -0x1 ;  /* 0xffffffffff0b7424 */ /* 0x000fe200078e00ff */
[----:B------:R-:W-:-:S02]  /*0c40*/  MOV R2, 0xc70 ;  /* 0x00000c7000027802 */ /* 0x000fc40000000f00 */
[----:B------:R-:W-:Y:S02]  /*0c50*/  MOV R10, R4 ;  /* 0x00000004000a7202 */ /* 0x000fe40000000f00 */
[----:B------:R-:W-:Y:S05]  /*0c60*/  CALL.REL.NOINC `($__internal_152_$__cuda_sm70_shflsync_bfly_p) ;  /* 0x0000021000007944 */ /* 0x000fea0003c00000 */
[----:B0-----:R-:W-:Y:S01]  /*0c70*/  HFMA2.MMA R9, -RZ, RZ, 0, 5.9604644775390625e-08 ;  /* 0x00000001ff097435 */ /* 0x001fe200000001ff */
[----:B-1----:R-:W-:Y:S01]  /*0c80*/  MOV R7, R6 ;  /* 0x0000000600077202 */ /* 0x002fe20000000f00 */
[----:B------:R-:W-:Y:S01]  /*0c90*/  IMAD.MOV.U32 R10, RZ, RZ, R5 ;  /* 0x000000ffff0a7224 */ /* 0x000fe200078e0005 */
[----:B------:R-:W-:Y:S01]  /*0ca0*/  MOV R6, 0x1f ;  /* 0x0000001f00067802 */ /* 0x000fe20000000f00 */
[----:B------:R-:W-:Y:S01]  /*0cb0*/  IMAD.MOV.U32 R11, RZ, RZ, -0x1 ;  /* 0xffffffffff0b7424 */ /* 0x000fe200078e00ff */
[----:B------:R-:W-:Y:S02]  /*0cc0*/  MOV R2, 0xce0 ;  /* 0x00000ce000027802 */ /* 0x000fe40000000f00 */
[----:B------:R-:W-:Y:S05]  /*0cd0*/  CALL.REL.NOINC `($__internal_152_$__cuda_sm70_shflsync_bfly_p) ;  /* 0x000001a000007944 */ /* 0x000fea0003c00000 */
[----:B0-----:R-:W-:Y:S01]  /*0ce0*/  HFMA2.MMA R9, -RZ, RZ, 0, 1.1920928955078125e-07 ;  /* 0x00000002ff097435 */ /* 0x001fe200000001ff */
[----:B-1----:R-:W-:Y:S01]  /*0cf0*/  FADD.FTZ R10, R5, R6 ;  /* 0x00000006050a7221 */ /* 0x002fe20000010000 */
[----:B------:R-:W-:Y:S01]  /*0d00*/  MOV R6, 0x1f ;  /* 0x0000001f00067802 */ /* 0x000fe20000000f00 */
[----:B------:R-:W-:Y:S01]  /*0d10*/  IMAD.MOV.U32 R11, RZ, RZ, -0x1 ;  /* 0xffffffffff0b7424 */ /* 0x000fe200078e00ff */
[----:B------:R-:W-:Y:S02]  /*0d20*/  MOV R2, 0xd40 ;  /* 0x00000d4000027802 */ /* 0x000fe40000000f00 */
[----:B------:R-:W-:Y:S05]  /*0d30*/  CALL.REL.NOINC `($__internal_152_$__cuda_sm70_shflsync_bfly_p) ;  /* 0x0000014000007944 */ /* 0x000fea0003c00000 */
        /* <DEDUP_REMOVED lines=12> */
[----:B0-----:R-:W-:Y:S01]  /*0e00*/  HFMA2.MMA R9, -RZ, RZ, 0, 9.5367431640625e-07 ;  /* 0x00000010ff097435 */ /* 0x001fe200000001ff */
[----:B-1----:R-:W-:Y:S01]  /*0e10*/  FADD.FTZ R10, R10, R6 ;  /* 0x000000060a0a7221 */ /* 0x002fe20000010000 */
[----:B------:R-:W-:Y:S01]  /*0e20*/  MOV R6, 0x1f ;  /* 0x0000001f00067802 */ /* 0x000fe20000000f00 */
[----:B------:R-:W-:Y:S01]  /*0e30*/  IMAD.MOV.U32 R11, RZ, RZ, -0x1 ;  /* 0xffffffffff0b7424 */ /* 0x000fe200078e00ff */
[----:B------:R-:W-:-:S02]  /*0e40*/  MOV R2, 0xe60 ;  /* 0x00000e6000027802 */ /* 0x000fc40000000f00 */
[----:B------:R-:W-:Y:S05]  /*0e50*/  CALL.REL.NOINC `($__internal_152_$__cuda_sm70_shflsync_bfly_p) ;  /* 0x0000002000007944 */ /* 0x000fea0003c00000 */
[----:B-1----:R-:W-:Y:S01]  /*0e60*/  MOV R5, R6 ;  /* 0x0000000600057202 */ /* 0x002fe20000000f00 */
[----:B0-----:R-:W-:Y:S05]  /*0e70*/  BRA `(.L_x_8975) ;  /* 0xfffffaa000007947 */ /* 0x001fea000383ffff */
        .weak           $__internal_152_$__cuda_sm70_shflsync_bfly_p
        .type           $__internal_152_$__cuda_sm70_shflsync_bfly_p,@function
        .size           $__internal_152_$__cuda_sm70_shflsync_bfly_p,(.L_x_11886 - $__internal_152_$__cuda_sm70_shflsync_bfly_p)
$__internal_152_$__cuda_sm70_shflsync_bfly_p:
[----:B------:R-:W-:Y:S01]  /*0e80*/  HFMA2.MMA R3, -RZ, RZ, 0, 0 ;  /* 0x00000000ff037435 */ /* 0x000fe200000001ff */
[----:B------:R-:W-:Y:S04]  /*0e90*/  WARPSYNC R11 ;  /* 0x0000000b00007348 */ /* 0x000fe80003800000 */
[----:B------:R0:W1:Y:S01]  /*0ea0*/  SHFL.BFLY PT, R6, R10, R9, R6 ;  /* 0x0c0000090a067389 */ /* 0x00006200000e0006 */
[----:B------:R-:W-:Y:S05]  /*0eb0*/  RET.REL.NODEC R2 `(_ZN10layer_norm22ln_bwd_finalize_kernelINS_22Kernel_traits_finalizeILj8192Ef6__halffS2_fjLb0ELj1024ELj4ENS_18Kernel_traits_baseILj8192EfS2_fS2_fjLj1024EEEEELb0ELb1EEEvNS_9BwdParamsE) ;  /* 0xfffff14002007950 */ /* 0x000fea0003c3ffff */
.L_x_8976:
        /* <DEDUP_REMOVED lines=12> */
.L_x_11886:


//--------------------- .text._ZN10layer_norm13ln_bwd_kernelINS_13Kernel_traitsIf6__halffS2_fjLj8192ELj1ELj1ELj8ELj16ENS_18Kernel_traits_baseILj8192EfS2_fS2_fjLj256EEEEELb1ELb0ELb1ELb1EEEvNS_9BwdParamsE --------------------------
	.section	.text._ZN10layer_norm13ln_bwd_kernelINS_13Kernel_traitsIf6__halffS2_fjLj8192ELj1ELj1ELj8ELj16ENS_18Kernel_traits_baseILj8192EfS2_fS2_fjLj256EEEEELb1ELb0ELb1ELb1EEEvNS_9BwdParamsE,"ax",@progbits
	.sectioninfo	@"SHI_REGISTERS=248"
	.align	128
        .global         _ZN10layer_norm13ln_bwd_kernelINS_13Kernel_traitsIf6__halffS2_fjLj8192ELj1ELj1ELj8ELj16ENS_18Kernel_traits_baseILj8192EfS2_fS2_fjLj256EEEEELb1ELb0ELb1ELb1EEEvNS_9BwdParamsE
        .type           _ZN10layer_norm13ln_bwd_kernelINS_13Kernel_traitsIf6__halffS2_fjLj8192ELj1ELj1ELj8ELj16ENS_18Kernel_traits_baseILj8192EfS2_fS2_fjLj256EEEEELb1ELb0ELb1ELb1EEEvNS_9BwdParamsE,@function
        .size           _ZN10layer_norm13ln_bwd_kernelINS_13Kernel_traitsIf6__halffS2_fjLj8192ELj1ELj1ELj8ELj16ENS_18Kernel_traits_baseILj8192EfS2_fS2_fjLj256EEEEELb1ELb0ELb1ELb1EEEvNS_9BwdParamsE,(.L_x_11887 - _ZN10layer_norm13ln_bwd_kernelINS_13Kernel_traitsIf6__halffS2_fjLj8192ELj1ELj1ELj8ELj16ENS_18Kernel_traits_baseILj8192EfS2_fS2_fjLj256EEEEELb1ELb0ELb1ELb1EEEvNS_9BwdParamsE)
        .other          _ZN10layer_norm13ln_bwd_kernelINS_13Kernel_traitsIf6__halffS2_fjLj8192ELj1ELj1ELj8ELj16ENS_18Kernel_traits_baseILj8192EfS2_fS2_fjLj256EEEEELb1ELb0ELb1ELb1EEEvNS_9BwdParamsE,@"STO_CUDA_ENTRY STV_DEFAULT"
_ZN10layer_norm13ln_bwd_kernelINS_13Kernel_traitsIf6__halffS2_fjLj8192ELj1ELj1ELj8ELj16ENS_18Kernel_traits_baseILj8192EfS2_fS2_fjLj256EEEEELb1ELb0ELb1ELb1EEEvNS_9BwdParamsE:
.text._ZN10layer_norm13ln_bwd_kernelINS_13Kernel_traitsIf6__halffS2_fjLj8192ELj1ELj1ELj8ELj16ENS_18Kernel_traits_baseILj8192EfS2_fS2_fjLj256EEEEELb1ELb0ELb1ELb1EEEvNS_9BwdParamsE:
        /* <DEDUP_REMOVED lines=40> */
.L_x_8977:
        /* <DEDUP_REMOVED lines=47> */
.L_x_9048:
        /* <DEDUP_REMOVED lines=46> */
[-C--:B------:R-:W-:Y:S01]  /*0850*/  IMAD.WIDE.U32 R240, R240, R169.reuse, c[0x0][0x190] ;  /* 0x00006400f0f07625 */ /* 0x080fe200078e00a9 */
[----:B------:R2:W5:Y:S03]  /*0860*/  @P2 LDG.E.128 R28, [R166.64] ;  /* 0x00000004a61c2981 */ /* 0x000566000c1e1d00 */
[-C--:B0-----:R-:W-:Y:S01]  /*0870*/  IMAD.WIDE.U32 R230, R164, R169.reuse, c[0x0][0x190] ;  /* 0x00006400a4e67625 */ /* 0x081fe200078e00a9 */
[----:B------:R2:W5:Y:S03]  /*0880*/  @P2 LDG.E.128 R24, [R166.64+0x10] ;  /* 0x00001004a6182981 */ /* 0x000566000c1e1d00 */
[----:B-1----:R-:W-:Y:S01]  /*0890*/  IMAD.WIDE.U32 R228, R165, R169, c[0x0][0x190] ;  /* 0x00006400a5e47625 */ /* 0x002fe200078e00a9 */
[----:B------:R-:W5:Y:S04]  /*08a0*/  LDG.E.64 R244, [R244.64] ;  /* 0x00000004f4f47981 */ /* 0x000f68000c1e1b00 */
[----:B------:R-:W5:Y:S04]  /*08b0*/  LDG.E.64 R240, [R240.64] ;  /* 0x00000004f0f07981 */ /* 0x000f68000c1e1b00 */
[----:B------:R-:W5:Y:S04]  /*08c0*/  LDG.E.64 R230, [R230.64] ;  /* 0x00000004e6e67981 */ /* 0x000f68000c1e1b00 */
[----:B------:R-:W5:Y:S01]  /*08d0*/  LDG.E.64 R228, [R228.64] ;  /* 0x00000004e4e47981 */ /* 0x000f62000c1e1b00 */
[----:B------:R-:W-:Y:S01]  /*08e0*/  CS2R R168, SRZ ;  /* 0x0000000000a87805 */ /* 0x000fe2000001ff00 */
[----:B------:R-:W-:Y:S05]  /*08f0*/  BRA `(.L_x_8981) ;  /* 0x000013d000007947 */ /* 0x000fea0003800000 */
.L_x_8980:
[----:B------:R-:W-:Y:S01]  /*0900*/  IADD3 R7, R170, -0x1, RZ ;  /* 0xffffffffaa077810 */ /* 0x000fe20007ffe0ff */
[----:B------:R0:W2:Y:S04]  /*0910*/  LDG.E R225, [R168.64] ;  /* 0x00000004a8e17981 */ /* 0x0000a8000c1e1900 */
[----:B------:R-:W-:Y:S01]  /*0920*/  IMAD R7, R7, c[0x0][0x168], RZ ;  /* 0x00005a0007077a24 */ /* 0x000fe200078e02ff */
[----:B------:R-:W-:-:S04]  /*0930*/  HFMA2.MMA R185, -RZ, RZ, 0, 9.5367431640625e-07 ;  /* 0x00000010ffb97435 */ /* 0x000fc800000001ff */
[----:B------:R-:W-:-:S04]  /*0940*/  SHF.R.S32.HI R8, RZ, 0x1f, R7 ;  /* 0x0000001fff087819 */ /* 0x000fc80000011407 */
[----:B------:R-:W-:-:S04]  /*0950*/  LEA.HI R7, R8, R7, RZ, 0x3 ;  /* 0x0000000708077211 */ /* 0x000fc800078f18ff */
        /* <DEDUP_REMOVED lines=26> */
[----:B------:R-:W-:-:S05]  /*0b00*/  @P3 IMAD R7, R7, c[0x0][0x168], RZ ;  /* 0x00005a0007073a24 */ /* 0x000fca00078e02ff */
[----:B------:R-:W-:Y:S01]  /*0b10*/  @P3 SHF.R.S32.HI R200, RZ, 0x1f, R7 ;  /* 0x0000001fffc83819 */ /* 0x000fe20000011407 */
[----:B0-----:R-:W-:-:S03]  /*0b20*/  HFMA2.MMA R203, -RZ, RZ, 0, 4.76837158203125e-07 ;  /* 0x00000008ffcb7435 */ /* 0x001fc600000001ff */
[----:B------:R-:W-:Y:S02]  /*0b30*/  @P3 LEA.HI R7, R200, R7, RZ, 0x3 ;  /* 0x00000007c8073211 */ /* 0x000fe400078f18ff */
[----:B------:R-:W-:Y:S02]  /*0b40*/  MOV R244, RZ ;  /* 0x000000ff00f47202 */ /* 0x000fe40000000f00 */
[----:B------:R-:W-:-:S04]  /*0b50*/  @P3 LEA.HI.SX32 R244, R7, R164, 0x1d ;  /* 0x000000a407f43211 */ /* 0x000fc800078feaff */
        /* <DEDUP_REMOVED lines=19> */
[----:B0-----:R0:W5:Y:S01]  /*0c90*/  LDG.E.64 R230, [R200.64] ;  /* 0x00000004c8e67981 */ /* 0x001162000c1e1b00 */
[----:B------:R-:W-:-:S05]  /*0ca0*/  IMAD.WIDE.U32 R202, R202, R203, c[0x0][0x190] ;  /* 0x00006400caca7625 */ /* 0x000fca00078e00cb */
[----:B------:R0:W5:Y:S01]  /*0cb0*/  LDG.E.64 R228, [R202.64] ;  /* 0x00000004cae47981 */ /* 0x000162000c1e1b00 */
[----:B--2---:R-:W-:-:S05]  /*0cc0*/  FSEL R225, R225, RZ, !P2 ;  /* 0x000000ffe1e17208 */ /* 0x004fca0005000000 */
[C---:B---3--:R-:W-:Y:S02]  /*0cd0*/  FADD.FTZ R211, -R225.reuse, R198 ;  /* 0x000000c6e1d37221 */ /* 0x048fe40000010100 */
[C---:B------:R-:W-:Y:S02]  /*0ce0*/  FADD.FTZ R213, -R225.reuse, R199 ;  /* 0x000000c7e1d57221 */ /* 0x040fe40000010100 */
[C---:B------:R-:W-:Y:S02]  /*0cf0*/  FADD.FTZ R7, -R225.reuse, R196 ;  /* 0x000000c4e1077221 */ /* 0x040fe40000010100 */
[C---:B-1----:R-:W-:Y:S01]  /*0d00*/  FADD.FTZ R167, -R225.reuse, R197 ;  /* 0x000000c5e1a77221 */ /* 0x042fe20000010100 */
[--C-:B----4-:R-:W-:Y:S02]  /*0d10*/  HADD2.F32 R198, -RZ, R194.reuse.H0_H0 ;  /* 0x200000c2ffc67230 */ /* 0x110fe40000004100 */
[----:B------:R-:W-:Y:S01]  /*0d20*/  HADD2.F32 R199, -RZ, R194.H1_H1 ;  /* 0x300000c2ffc77230 */ /* 0x000fe20000004100 */
[C---:B------:R-:W-:Y:S01]  /*0d30*/  FADD.FTZ R194, -R225.reuse, R10 ;  /* 0x0000000ae1c27221 */ /* 0x040fe20000010100 */
[--C-:B------:R-:W-:Y:S01]  /*0d40*/  HADD2.F32 R165, -RZ, R192.reuse.H0_H0 ;  /* 0x200000c0ffa57230 */ /* 0x100fe20000004100 */
[C---:B------:R-:W-:Y:S01]  /*0d50*/  FADD.FTZ R217, -R225.reuse, R13 ;  /* 0x0000000de1d97221 */ /* 0x040fe20000010100 */
[----:B------:R-:W-:Y:S01]  /*0d60*/  HADD2.F32 R164, -RZ, R192.H1_H1 ;  /* 0x300000c0ffa47230 */ /* 0x000fe20000004100 */
[----:B------:R-:W-:Y:S01]  /*0d70*/  FADD.FTZ R192, -R225, R8 ;  /* 0x00000008e1c07221 */ /* 0x000fe20000010100 */
[----:B0-----:R-:W-:-:S02]  /*0d80*/  HADD2.F32 R200, -RZ, R195.H0_H0 ;  /* 0x200000c3ffc87230 */ /* 0x001fc40000004100 */
[----:B------:R-:W-:Y:S01]  /*0d90*/  HADD2.F32 R201, -RZ, R195.H1_H1 ;  /* 0x300000c3ffc97230 */ /* 0x000fe20000004100 */
[C---:B------:R-:W-:Y:S02]  /*0da0*/  FADD.FTZ R195, -R225.reuse, R11 ;  /* 0x0000000be1c37221 */ /* 0x040fe40000010100 */
[C---:B------:R-:W-:Y:S02]  /*0db0*/  FMUL.FTZ R7, R2.reuse, R7 ;  /* 0x0000000702077220 */ /* 0x040fe40000410000 */
[C---:B------:R-:W-:Y:S02]  /*0dc0*/  FMUL.FTZ R8, R2.reuse, R167 ;  /* 0x000000a702087220 */ /* 0x040fe40000410000 */
[----:B------:R-:W-:Y:S01]  /*0dd0*/  FMUL.FTZ R13, R2, R194 ;  /* 0x000000c2020d7220 */ /* 0x000fe20000410000 */
[--C-:B------:R-:W-:Y:S01]  /*0de0*/  HADD2.F32 R196, -RZ, R193.reuse.H0_H0 ;  /* 0x200000c1ffc47230 */ /* 0x100fe20000004100 */
[----:B------:R-:W-:Y:S01]  /*0df0*/  FMUL.FTZ R194, R84, R165 ;  /* 0x000000a554c27220 */ /* 0x000fe20000410000 */
[----:B------:R-:W-:Y:S01]  /*0e00*/  HADD2.F32 R197, -RZ, R193.H1_H1 ;  /* 0x300000c1ffc57230 */ /* 0x000fe20000004100 */
        /* <DEDUP_REMOVED lines=41> */
[----:B------:R-:W-:Y:S02]  /*10a0*/  FADD.FTZ R232, -R225, R15 ;  /* 0x0000000fe1e87221 */ /* 0x000fe40000010100 */
[----:B------:R-:W-:Y:S02]  /*10b0*/  FMUL.FTZ R15, R2, R215 ;  /* 0x000000d7020f7220 */ /* 0x000fe40000410000 */
[----:B------:R-:W-:-:S02]  /*10c0*/  FADD.FTZ R147, R147, R201 ;  /* 0x000000c993937221 */ /* 0x000fc40000010000 */
[-C--:B------:R-:W-:Y:S02]  /*10d0*/  FFMA.FTZ R95, R14, R201.reuse, R95 ;  /* 0x000000c90e5f7223 */ /* 0x080fe4000001005f */
[----:B------:R-:W-:Y:S02]  /*10e0*/  FMUL.FTZ R201, R83, R201 ;  /* 0x000000c953c97220 */ /* 0x000fe40000410000 */
[----:B------:R-:W-:Y:S02]  /*10f0*/  FADD.FTZ R164, R167, R200 ;  /* 0x000000c8a7a47221 */ /* 0x000fe40000010000 */
[----:B------:R-:W-:Y:S01]  /*1100*/  FFMA.FTZ R165, R13, R200, R165 ;  /* 0x000000c80da57223 */ /* 0x000fe200000100a5 */
[----:B------:R-:W-:Y:S01]  /*1110*/  HADD2.F32 R203, -RZ, R16.H1_H1 ;  /* 0x30000010ffcb7230 */ /* 0x000fe20000004100 */
[----:B------:R-:W-:Y:S02]  /*1120*/  FMUL.FTZ R16, R2, R217 ;  /* 0x000000d902107220 */ /* 0x000fe40000410000 */
[----:B------:R-:W-:-:S02]  /*1130*/  FFMA.FTZ R96, R15, R202, R96 ;  /* 0x000000ca0f607223 */ /* 0x000fc40000010060 */
        /* <DEDUP_REMOVED lines=11> */
[----:B------:R-:W-:Y:S01]  /*11f0*/  FFMA.FTZ R165, R15, R202, R165 ;  /* 0x000000ca0fa57223 */ /* 0x000fe200000100a5 */
[--C-:B------:R-:W-:Y:S01]  /*1200*/  HADD2.F32 R206, -RZ, R18.reuse.H0_H0 ;  /* 0x20000012ffce7230 */ /* 0x100fe20000004100 */
[----:B------:R-:W-:Y:S01]  /*1210*/  FFMA.FTZ R98, R17, R204, R98 ;  /* 0x000000cc11627223 */ /* 0x000fe20000010062 */
[----:B------:R-:W-:Y:S01]  /*1220*/  HADD2.F32 R207, -RZ, R18.H1_H1 ;  /* 0x30000012ffcf7230 */ /* 0x000fe20000004100 */
[----:B------:R-:W-:Y:S01]  /*1230*/  FMUL.FTZ R18, R2, R232 ;  /* 0x000000e802127220 */ /* 0x000fe20000410000 */
[--C-:B------:R-:W-:Y:S01]  /*1240*/  HADD2.F32 R208, -RZ, R19.reuse.H0_H0 ;  /* 0x20000013ffd07230 */ /* 0x100fe20000004100 */
[----:B------:R-:W-:Y:S01]  /*1250*/  FADD.FTZ R142, R142, R204 ;  /* 0x000000cc8e8e7221 */ /* 0x000fe20000010000 */
[----:B------:R-:W-:Y:S01]  /*1260*/  HADD2.F32 R209, -RZ, R19.H1_H1 ;  /* 0x30000013ffd17230 */ /* 0x000fe20000004100 */
        /* <DEDUP_REMOVED lines=32> */
[----:B------:R-:W-:Y:S01]  /*1470*/  HADD2.F32 R210, -RZ, R172.H0_H0 ;  /* 0x200000acffd27230 */ /* 0x000fe20000004100 */
[----:B------:R-:W-:Y:S02]  /*1480*/  FMUL.FTZ R23, R2, R23 ;  /* 0x0000001702177220 */ /* 0x000fe40000410000 */
[----:B------:R-:W-:Y:S02]  /*1490*/  FADD.FTZ R139, R139, R209 ;  /* 0x000000d18b8b7221 */ /* 0x000fe40000010000 */
[-C--:B------:R-:W-:Y:S02]  /*14a0*/  FFMA.FTZ R103, R22, R209.reuse, R103 ;  /* 0x000000d116677223 */ /* 0x080fe40000010067 */
[----:B------:R-:W-:Y:S02]  /*14b0*/  FMUL.FTZ R209, R75, R209 ;  /* 0x000000d14bd17220 */ /* 0x000fe40000410000 */
[----:B------:R-:W-:-:S02]  /*14c0*/  FADD.FTZ R164, R167, R208 ;  /* 0x000000d0a7a47221 */ /* 0x000fc40000010000 */
[----:B------:R-:W-:Y:S01]  /*14d0*/  FFMA.FTZ R165, R21, R208, R165 ;  /* 0x000000d015a57223 */ /* 0x000fe200000100a5 */
[----:B------:R-:W-:Y:S01]  /*14e0*/  HADD2.F32 R172, -RZ, R172.H1_H1 ;  /* 0x300000acffac7230 */ /* 0x000fe20000004100 */
[----:B------:R-:W-:Y:S02]  /*14f0*/  FADD.FTZ R170, -R225, R170 ;  /* 0x000000aae1aa7221 */ /* 0x000fe40000010100 */
[-C--:B------:R-:W-:Y:S02]  /*1500*/  FFMA.FTZ R104, R23, R210.reuse, R104 ;  /* 0x000000d217687223 */ /* 0x080fe40000010068 */
[----:B------:R-:W-:Y:S02]  /*1510*/  FADD.FTZ R132, R132, R210 ;  /* 0x000000d284847221 */ /* 0x000fe40000010000 */
[----:B------:R-:W-:Y:S02]  /*1520*/  FADD.FTZ R169, -R225, R169 ;  /* 0x000000a9e1a97221 */ /* 0x000fe40000010100 */
[----:B------:R-:W-:-:S02]  /*1530*/  FMUL.FTZ R210, R68, R210 ;  /* 0x000000d244d27220 */ /* 0x000fc40000410000 */
[----:B------:R-:W-:Y:S02]  /*1540*/  FADD.FTZ R167, R164, R209 ;  /* 0x000000d1a4a77221 */ /* 0x000fe40000010000 */
[----:B------:R-:W-:Y:S01]  /*1550*/  FFMA.FTZ R165, R22, R209, R165 ;  /* 0x000000d116a57223 */ /* 0x000fe200000100a5 */
[----:B------:R-:W-:Y:S01]  /*1560*/  HADD2.F32 R212, -RZ, R173.H0_H0 ;  /* 0x200000adffd47230 */ /* 0x000fe20000004100 */
        /* <DEDUP_REMOVED lines=11> */
[C---:B------:R-:W-:Y:S02]  /*1620*/  FADD.FTZ R171, -R225.reuse, R171 ;  /* 0x000000abe1ab7221 */ /* 0x040fe40000010100 */
[----:B------:R-:W-:Y:S02]  /*1630*/  FMUL.FTZ R212, R70, R212 ;  /* 0x000000d446d47220 */ /* 0x000fe40000410000 */
[----:B------:R-:W-:Y:S02]  /*1640*/  FADD.FTZ R167, R164, R211 ;  /* 0x000000d3a4a77221 */ /* 0x000fe40000010000 */
[----:B------:R-:W-:Y:S01]  /*1650*/  FFMA.FTZ R165, R180, R211, R165 ;  /* 0x000000d3b4a57223 */ /* 0x000fe200000100a5 */
[----:B------:R-:W-:Y:S01]  /*1660*/  HADD2.F32 R214, -RZ, R174.H0_H0 ;  /* 0x200000aeffd67230 */ /* 0x000fe20000004100 */
[C---:B------:R-:W-:Y:S02]  /*1670*/  FADD.FTZ R238, -R225.reuse, R183 ;  /* 0x000000b7e1ee7221 */ /* 0x040fe40000010100 */
[----:B------:R-:W-:-:S02]  /*1680*/  FADD.FTZ R234, -R225, R182 ;  /* 0x000000b6e1ea7221 */ /* 0x000fc40000010100 */
[C---:B------:R-:W-:Y:S02]  /*1690*/  FMUL.FTZ R183, R2.reuse, R176 ;  /* 0x000000b002b77220 */ /* 0x040fe40000410000 */
[----:B------:R-:W-:Y:S02]  /*16a0*/  FMUL.FTZ R182, R2, R171 ;  /* 0x000000ab02b67220 */ /* 0x000fe40000410000 */
        /* <DEDUP_REMOVED lines=11> */
[----:B------:R-:W-:-:S02]  /*1760*/  HADD2.F32 R216, -RZ, R175.H0_H0 ;  /* 0x200000afffd87230 */ /* 0x000fc40000004100 */
[--C-:B------:R-:W-:Y:S02]  /*1770*/  HADD2.F32 R220, -RZ, R185.reuse.H0_H0 ;  /* 0x200000b9ffdc7230 */ /* 0x100fe40000004100 */
[----:B------:R-:W-:Y:S01]  /*1780*/  HADD2.F32 R221, -RZ, R185.H1_H1 ;  /* 0x300000b9ffdd7230 */ /* 0x000fe20000004100 */
        /* <DEDUP_REMOVED lines=14> */
[--C-:B------:R-:W-:Y:S02]  /*1870*/  HADD2.F32 R224, -RZ, R187.reuse.H0_H0 ;  /* 0x200000bbffe07230 */ /* 0x100fe40000004100 */
[----:B------:R-:W-:Y:S01]  /*1880*/  HADD2.F32 R166, -RZ, R187.H1_H1 ;  /* 0x300000bbffa67230 */ /* 0x000fe20000004100 */
[C---:B------:R-:W-:Y:S01]  /*1890*/  FMUL.FTZ R187, R2.reuse, R168 ;  /* 0x000000a802bb7220 */ /* 0x040fe20000410000 */
[--C-:B------:R-:W-:Y:S01]  /*18a0*/  HADD2.F32 R222, -RZ, R186.reuse.H0_H0 ;  /* 0x200000baffde7230 */ /* 0x100fe20000004100 */
[----:B------:R-:W-:Y:S01]  /*18b0*/  FMUL.FTZ R217, R67, R175 ;  /* 0x000000af43d97220 */ /* 0x000fe20000410000 */
[----:B------:R-:W-:Y:S01]  /*18c0*/  HADD2.F32 R223, -RZ, R186.H1_H1 ;  /* 0x300000baffdf7230 */ /* 0x000fe20000004100 */
        /* <DEDUP_REMOVED lines=64> */
.L_x_8981:
[----:B--2---:R-:W-:Y:S05]  /*1cd0*/  BSYNC B0 ;  /* 0x0000000000007941 */ /* 0x004fea0003800000 */
.L_x_8979:
[----:B------:R-:W-:Y:S02]  /*1ce0*/  LOP3.LUT P3, RZ, R3, 0xff, RZ, 0xc0, !PT ;  /* 0x000000ff03ff7812 */ /* 0x000fe4000786c0ff */
[----:B------:R-:W-:Y:S02]  /*1cf0*/  SHF.R.U32.HI R166, RZ, 0x5, R6 ;  /* 0x00000005ffa67819 */ /* 0x000fe40000011606 */
        /* <DEDUP_REMOVED lines=13> */
.L_x_9049:
        /* <DEDUP_REMOVED lines=18> */
.L_x_9050:
        /* <DEDUP_REMOVED lines=58> */
.L_x_8985:
[----:B------:R-:W-:Y:S05]  /*2290*/  BSYNC B0 ;  /* 0x0000000000007941 */ /* 0x000fea0003800000 */
.L_x_8984:
        /* <DEDUP_REMOVED lines=8> */
.L_x_8987:
[----:B------:R-:W-:Y:S05]  /*2320*/  BSYNC B0 ;  /* 0x0000000000007941 */ /* 0x000fea0003800000 */
.L_x_8986:
        /* <DEDUP_REMOVED lines=8> */
.L_x_8989:
[----:B------:R-:W-:Y:S05]  /*23b0*/  BSYNC B0 ;  /* 0x0000000000007941 */ /* 0x000fea0003800000 */
.L_x_8988:
        /* <DEDUP_REMOVED lines=8> */
.L_x_8991:
[----:B------:R-:W-:Y:S05]  /*2440*/  BSYNC B0 ;  /* 0x0000000000007941 */ /* 0x000fea0003800000 */
.L_x_8990:
        /* <DEDUP_REMOVED lines=31> */
.L_x_8993:
[----:B------:R-:W-:Y:S05]  /*2640*/  BSYNC B0 ;  /* 0x0000000000007941 */ /* 0x000fea0003800000 */
.L_x_8992:
        /* <DEDUP_REMOVED lines=15> */
.L_x_8995:
[----:B------:R-:W-:Y:S05]  /*2740*/  BSYNC B0 ;  /* 0x0000000000007941 */ /* 0x000fea0003800000 */
.L_x_8994:
        /* <DEDUP_REMOVED lines=15> */
.L_x_8997:
[----:B------:R-:W-:Y:S05]  /*2840*/  BSYNC B0 ;  /* 0x0000000000007941 */ /* 0x000fea0003800000 */
.L_x_8996:
        /* <DEDUP_REMOVED lines=13> */
.L_x_8999:
[----:B------:R-:W-:Y:S05]  /*2920*/  BSYNC B0 ;  /* 0x0000000000007941 */ /* 0x000fea0003800000 */
.L_x_8998:
[----:B------:R-:W-:Y:S01]  /*2930*/  @P3 F2FP.PACK_AB R173, RZ, R173 ;  /* 0x000000adffad323e */ /* 0x000fe200000000ff */
[----:B------:R-:W-:Y:S01]  /*2940*/  HFMA2.MMA R174, -RZ, RZ, 0, 0 ;  /* 0x00000000ffae7435 */ /* 0x000fe200000001ff */
[----:B------:R-:W-:Y:S01]  /*2950*/  @P3 F2FP.PACK_AB R164, RZ, R164 ;  /* 0x000000a4ffa4323e */ /* 0x000fe200000000ff */
[----:B------:R-:W-:Y:S01]  /*2960*/  BSSY B0, `(.L_x_9000) ;  /* 0x0000032000007945 */ /* 0x000fe20003800000 */
[----:B------:R-:W-:Y:S02]  /*2970*/  @P3 PRMT R160, R173, 0x7610, R160 ;  /* 0x00007610ada03816 */ /* 0x000fe400000000a0 */
[----:B------:R-:W-:Y:S02]  /*2980*/  @P3 IADD3 R236, R236, -0x1, RZ ;  /* 0xffffffffecec3810 */ /* 0x000fe40007ffe0ff */
[----:B------:R-:W-:Y:S02]  /*2990*/  @P3 F2FP.PACK_AB R165, RZ, R165 ;  /* 0x000000a5ffa5323e */ /* 0x000fe400000000ff */
[----:B------:R-:W-:Y:S01]  /*29a0*/  @P3 PRMT R160, R160, 0x5410, R164 ;  /* 0x00005410a0a03816 */ /* 0x000fe200000000a4 */
[----:B------:R-:W-:Y:S01]  /*29b0*/  @P3 FMUL.FTZ R164, R175, c[0x0][0x1ec] ;  /* 0x00007b00afa43a20 */ /* 0x000fe20000410000 */
[----:B------:R-:W-:Y:S01]  /*29c0*/  @P3 F2FP.PACK_AB R176, RZ, R176 ;  /* 0x000000b0ffb0323e */ /* 0x000fe200000000ff */
        /* <DEDUP_REMOVED lines=10> */
[----:B------:R-:W-:Y:S02]  /*2a70*/  @P3 F2FP.PACK_AB R177, RZ, R177 ;  /* 0x000000b1ffb1323e */ /* 0x000fe400000000ff */
[----:B------:R-:W-:Y:S02]  /*2a80*/  SEL R165, R166, R157, P4 ;  /* 0x0000009da6a57207 */ /* 0x000fe40002000000 */
[----:B------:R-:W-:-:S02]  /*2a90*/  @P3 LOP3.LUT R179, R6, 0xff, RZ, 0xc0, !PT ;  /* 0x000000ff06b33812 */ /* 0x000fc400078ec0ff */
[----:B------:R-:W-:Y:S02]  /*2aa0*/  SEL R166, R175, R158, P4 ;  /* 0x0000009eafa67207 */ /* 0x000fe40002000000 */
[----:B------:R-:W-:Y:S02]  /*2ab0*/  @P3 FSEL R176, R176, RZ, P5 ;  /* 0x000000ffb0b03208 */ /* 0x000fe40002800000 */
[----:B------:R-:W-:Y:S02]  /*2ac0*/  @P3 F2FP.PACK_AB R175, RZ, R173 ;  /* 0x000000adffaf323e */ /* 0x000fe400000000ff */
[----:B------:R-:W-:Y:S02]  /*2ad0*/  @P3 PRMT R162, R177, 0x7610, R162 ;  /* 0x00007610b1a23816 */ /* 0x000fe400000000a2 */
[----:B------:R-:W-:Y:S02]  /*2ae0*/  @P3 LEA.HI.SX32 R174, R236, R179, 0x1d ;  /* 0x000000b3ecae3211 */ /* 0x000fe400078feaff */
[----:B------:R-:W-:-:S02]  /*2af0*/  @P3 MOV R177, 0x10 ;  /* 0x0000001000b13802 */ /* 0x000fc40000000f00 */
[----:B------:R-:W-:Y:S02]  /*2b00*/  @P3 F2FP.PACK_AB R178, RZ, R178 ;  /* 0x000000b2ffb2323e */ /* 0x000fe400000000ff */
[----:B------:R-:W-:Y:S02]  /*2b10*/  @P3 F2FP.PACK_AB R176, RZ, R176 ;  /* 0x000000b0ffb0323e */ /* 0x000fe400000000ff */
        /* <DEDUP_REMOVED lines=22> */
.L_x_9001:
[----:B------:R-:W-:Y:S05]  /*2c80*/  BSYNC B0 ;  /* 0x0000000000007941 */ /* 0x000fea0003800000 */
.L_x_9000:
        /* <DEDUP_REMOVED lines=8> */
.L_x_9003:
[----:B------:R-:W-:Y:S05]  /*2d10*/  BSYNC B0 ;  /* 0x0000000000007941 */ /* 0x000fea0003800000 */
.L_x_9002:
        /* <DEDUP_REMOVED lines=16> */
.L_x_9005:
[----:B------:R-:W-:Y:S05]  /*2e20*/  BSYNC B0 ;  /* 0x0000000000007941 */ /* 0x000fea0003800000 */
.L_x_9004:
        /* <DEDUP_REMOVED lines=10> */
.L_x_9007:
[----:B------:R-:W-:Y:S05]  /*2ed0*/  BSYNC B0 ;  /* 0x0000000000007941 */ /* 0x000fea0003800000 */
.L_x_9006:
        /* <DEDUP_REMOVED lines=22> */
.L_x_9009:
[----:B0-----:R-:W-:Y:S05]  /*3040*/  BSYNC B0 ;  /* 0x0000000000007941 */ /* 0x001fea0003800000 */
.L_x_9008:
        /* <DEDUP_REMOVED lines=8> */
.L_x_9011:
[----:B------:R-:W-:Y:S05]  /*30d0*/  BSYNC B0 ;  /* 0x0000000000007941 */ /* 0x000fea0003800000 */
.L_x_9010:
        /* <DEDUP_REMOVED lines=8> */
.L_x_9013:
[----:B------:R-:W-:Y:S05]  /*3160*/  BSYNC B0 ;  /* 0x0000000000007941 */ /* 0x000fea0003800000 */
.L_x_9012:
        /* <DEDUP_REMOVED lines=8> */
.L_x_9015:
[----:B------:R-:W-:Y:S05]  /*31f0*/  BSYNC B0 ;  /* 0x0000000000007941 */ /* 0x000fea0003800000 */
.L_x_9014:
        /* <DEDUP_REMOVED lines=47> */
.L_x_9017:
[----:B------:R-:W-:Y:S05]  /*34f0*/  BSYNC B0 ;  /* 0x0000000000007941 */ /* 0x000fea0003800000 */
.L_x_9016:
        /* <DEDUP_REMOVED lines=15> */
.L_x_9019:
[----:B------:R-:W-:Y:S05]  /*35f0*/  BSYNC B0 ;  /* 0x0000000000007941 */ /* 0x000fea0003800000 */
.L_x_9018:
        /* <DEDUP_REMOVED lines=15> */
.L_x_9021:
[----:B------:R-:W-:Y:S05]  /*36f0*/  BSYNC B0 ;  /* 0x0000000000007941 */ /* 0x000fea0003800000 */
.L_x_9020:
        /* <DEDUP_REMOVED lines=15> */
.L_x_9023:
[----:B------:R-:W-:Y:S05]  /*37f0*/  BSYNC B0 ;  /* 0x0000000000007941 */ /* 0x000fea0003800000 */
.L_x_9022:
        /* <DEDUP_REMOVED lines=15> */
.L_x_9025:
[----:B------:R-:W-:Y:S05]  /*38f0*/  BSYNC B0 ;  /* 0x0000000000007941 */ /* 0x000fea0003800000 */
.L_x_9024:
        /* <DEDUP_REMOVED lines=15> */
.L_x_9027:
[----:B------:R-:W-:Y:S05]  /*39f0*/  BSYNC B0 ;  /* 0x0000000000007941 */ /* 0x000fea0003800000 */
.L_x_9026:
        /* <DEDUP_REMOVED lines=15> */
.L_x_9029:
[----:B------:R-:W-:Y:S05]  /*3af0*/  BSYNC B0 ;  /* 0x0000000000007941 */ /* 0x000fea0003800000 */
.L_x_9028:
        /* <DEDUP_REMOVED lines=15> */
.L_x_9031:
[----:B------:R-:W-:Y:S05]  /*3bf0*/  BSYNC B0 ;  /* 0x0000000000007941 */ /* 0x000fea0003800000 */
.L_x_9030:
[----:B------:R-:W-:Y:S01]  /*3c00*/  @P3 F2FP.PACK_AB R168, RZ, R168 ;  /* 0x000000a8ffa8323e */ /* 0x000fe200000000ff */
[----:B------:R-:W-:Y:S01]  /*3c10*/  BSSY B0, `(.L_x_9032) ;  /* 0x000003e000007945 */ /* 0x000fe20003800000 */
[----:B------:R-:W-:Y:S02]  /*3c20*/  @P3 F2FP.PACK_AB R165, RZ, R165 ;  /* 0x000000a5ffa5323e */ /* 0x000fe400000000ff */
[----:B------:R-:W-:Y:S02]  /*3c30*/  @P3 PRMT R162, R168, 0x7610, R162 ;  /* 0x00007610a8a23816 */ /* 0x000fe400000000a2 */
[----:B------:R-:W-:Y:S02]  /*3c40*/  @P3 F2FP.PACK_AB R169, RZ, R169 ;  /* 0x000000a9ffa9323e */ /* 0x000fe400000000ff */
[----:B------:R-:W-:Y:S02]  /*3c50*/  @P2 MOV R168, 0x20 ;  /* 0x0000002000a82802 */ /* 0x000fe40000000f00 */
[----:B------:R-:W-:-:S02]  /*3c60*/  @P3 PRMT R160, R235, 0x7610, R160 ;  /* 0x00007610eba03816 */ /* 0x000fc400000000a0 */
[----:B------:R-:W-:Y:S02]  /*3c70*/  @P3 F2FP.PACK_AB R166, RZ, R166 ;  /* 0x000000a6ffa6323e */ /* 0x000fe400000000ff */
        /* <DEDUP_REMOVED lines=10> */
[----:B------:R-:W-:Y:S01]  /*3d20*/  @P3 F2FP.PACK_AB R239, RZ, R239 ;  /* 0x000000efffef323e */ /* 0x000fe200000000ff */
[----:B------:R-:W-:Y:S01]  /*3d30*/  @P3 FMUL.FTZ R166, R166, c[0x0][0x1e8] ;  /* 0x00007a00a6a63a20 */ /* 0x000fe20000410000 */
[----:B------:R-:W-:Y:S01]  /*3d40*/  @P3 F2FP.PACK_AB R240, RZ, R240 ;  /* 0x000000f0fff0323e */ /* 0x000fe200000000ff */
[----:B------:R-:W-:Y:S01]  /*3d50*/  @P3 IMAD.WIDE.U32 R164, R164, R165, c[0x0][0x248] ;  /* 0x00009200a4a43625 */ /* 0x000fe200078e00a5 */
[----:B------:R-:W-:-:S02]  /*3d60*/  @P3 LOP3.LUT P6, RZ, R231, 0xff000000, RZ, 0xc0, !PT ;  /* 0xff000000e7ff3812 */ /* 0x000fc400078cc0ff */
[----:B------:R-:W-:Y:S02]  /*3d70*/  @P3 PRMT R162, R162, 0x5410, R239 ;  /* 0x00005410a2a23816 */ /* 0x000fe400000000ef */
[----:B------:R-:W-:Y:S02]  /*3d80*/  @P3 PRMT R163, R163, 0x5410, R240 ;  /* 0x00005410a3a33816 */ /* 0x000fe400000000f0 */
[----:B------:R-:W-:Y:S02]  /*3d90*/  @P3 F2FP.PACK_AB R232, RZ, R232 ;  /* 0x000000e8ffe8323e */ /* 0x000fe400000000ff */
[----:B------:R-:W-:Y:S01]  /*3da0*/  @P3 F2FP.PACK_AB R178, RZ, R178 ;  /* 0x000000b2ffb2323e */ /* 0x000fe200000000ff */
[----:B------:R0:W-:Y:S01]  /*3db0*/  @P3 STG.E.128 [R164.64], R160 ;  /* 0x000000a0a4003986 */ /* 0x0001e2000c101d04 */
[----:B------:R-:W-:Y:S02]  /*3dc0*/  @P3 FSEL R227, R227, RZ, P6 ;  /* 0x000000ffe3e33208 */ /* 0x000fe40003000000 */
[----:B------:R-:W-:-:S02]  /*3dd0*/  @P3 FSEL R230, R166, RZ, P5 ;  /* 0x000000ffa6e63208 */ /* 0x000fc40002800000 */
[----:B------:R-:W-:Y:S02]  /*3de0*/  @P3 F2FP.PACK_AB R241, RZ, R241 ;  /* 0x000000f1fff1323e */ /* 0x000fe400000000ff */
[----:B------:R-:W-:Y:S02]  /*3df0*/  @!P1 ISETP.NE.U32.AND P6, PT, RZ, c[0x0][0x218], PT ;  /* 0x00008600ff009a0c */ /* 0x000fe40003fc5070 */
[----:B------:R-:W-:Y:S02]  /*3e00*/  SEL R166, R167, R154, P4 ;  /* 0x0000009aa7a67207 */ /* 0x000fe40002000000 */
[----:B------:R-:W-:Y:S02]  /*3e10*/  SEL R167, R236, R155, P4 ;  /* 0x0000009beca77207 */ /* 0x000fe40002000000 */
[----:B------:R-:W-:Y:S02]  /*3e20*/  @P3 F2FP.PACK_AB R179, RZ, R179 ;  /* 0x000000b3ffb3323e */ /* 0x000fe400000000ff */
[----:B------:R-:W-:-:S02]  /*3e30*/  @P3 F2FP.PACK_AB R175, RZ, R175 ;  /* 0x000000afffaf323e */ /* 0x000fc400000000ff */
[----:B------:R-:W-:Y:S02]  /*3e40*/  @P3 F2FP.PACK_AB R233, RZ, R233 ;  /* 0x000000e9ffe9323e */ /* 0x000fe400000000ff */
        /* <DEDUP_REMOVED lines=11> */
[----:B------:R-:W-:-:S02]  /*3f00*/  @P3 F2FP.PACK_AB R230, RZ, R230 ;  /* 0x000000e6ffe6323e */ /* 0x000fc400000000ff */
        /* <DEDUP_REMOVED lines=14> */
.L_x_9033:
[----:B------:R-:W-:Y:S05]  /*3ff0*/  BSYNC B0 ;  /* 0x0000000000007941 */ /* 0x000fea0003800000 */
.L_x_9032:
        /* <DEDUP_REMOVED lines=27> */
.L_x_9035:
[----:B-1----:R-:W-:Y:S05]  /*41b0*/  BSYNC B0 ;  /* 0x0000000000007941 */ /* 0x002fea0003800000 */
.L_x_9034:
        /* <DEDUP_REMOVED lines=8> */
.L_x_9037:
[----:B------:R-:W-:Y:S05]  /*4240*/  BSYNC B0 ;  /* 0x0000000000007941 */ /* 0x000fea0003800000 */
.L_x_9036:
        /* <DEDUP_REMOVED lines=15> */
.L_x_9039:
[----:B------:R-:W-:Y:S05]  /*4340*/  BSYNC B0 ;  /* 0x0000000000007941 */ /* 0x000fea0003800000 */
.L_x_9038:
        /* <DEDUP_REMOVED lines=21> */
.L_x_9041:
[----:B------:R-:W-:Y:S05]  /*44a0*/  BSYNC B0 ;  /* 0x0000000000007941 */ /* 0x000fea0003800000 */
.L_x_9040:
        /* <DEDUP_REMOVED lines=8> */
.L_x_9043:
[----:B------:R-:W-:Y:S05]  /*4530*/  BSYNC B0 ;  /* 0x0000000000007941 */ /* 0x000fea0003800000 */
.L_x_9042:
        /* <DEDUP_REMOVED lines=15> */
.L_x_9045:
[----:B------:R-:W-:Y:S05]  /*4630*/  BSYNC B0 ;  /* 0x0000000000007941 */ /* 0x000fea0003800000 */
.L_x_9044:
        /* <DEDUP_REMOVED lines=39> */
.L_x_9047:
[----:B------:R-:W-:Y:S05]  /*48b0*/  BSYNC B0 ;  /* 0x0000000000007941 */ /* 0x000fea0003800000 */
.L_x_9046:
        /* <DEDUP_REMOVED lines=19> */
.L_x_8978:
        /* <DEDUP_REMOVED lines=25> */
.L_x_8982:
[----:B------:R-:W-:Y:S01]  /*4b80*/  HFMA2.MMA R173, -RZ, RZ, 0, 9.5367431640625e-07 ;  /* 0x00000010ffad7435 */ /* 0x000fe200000001ff */
[----:B------:R-:W-:-:S02]  /*4b90*/  MOV R170, R168 ;  /* 0x000000a800aa7202 */ /* 0x000fc40000000f00 */
[----:B------:R-:W-:Y:S02]  /*4ba0*/  MOV R174, 0x1f ;  /* 0x0000001f00ae7802 */ /* 0x000fe40000000f00 */
[----:B------:R-:W-:Y:S02]  /*4bb0*/  MOV R175, 0xffffffff ;  /* 0xffffffff00af7802 */ /* 0x000fe40000000f00 */
[----:B------:R-:W-:Y:S02]  /*4bc0*/  MOV R164, 0x4be0 ;  /* 0x00004be000a47802 */ /* 0x000fe40000000f00 */
[----:B------:R-:W-:Y:S05]  /*4bd0*/  CALL.REL.NOINC `($__internal_153_$__cuda_sm70_shflsync_down_p) ;  /* 0x0000045000007944 */ /* 0x000fea0003c00000 */
[----:B-1----:R-:W-:Y:S01]  /*4be0*/  MOV R167, R174 ;  /* 0x000000ae00a77202 */ /* 0x002fe20000000f00 */
[----:B0-----:R-:W-:Y:S05]  /*4bf0*/  BRA `(.L_x_9049) ;  /* 0xffffd1d000007947 */ /* 0x001fea000383ffff */
.L_x_8983:
[----:B------:R-:W-:Y:S01]  /*4c00*/  HFMA2.MMA R173, -RZ, RZ, 0, 9.5367431640625e-07 ;  /* 0x00000010ffad7435 */ /* 0x000fe200000001ff */
[----:B------:R-:W-:Y:S02]  /*4c10*/  MOV R170, R169 ;  /* 0x000000a900aa7202 */ /* 0x000fe40000000f00 */
[----:B------:R-:W-:Y:S02]  /*4c20*/  MOV R174, 0x1f ;  /* 0x0000001f00ae7802 */ /* 0x000fe40000000f00 */
[----:B------:R-:W-:-:S02]  /*4c30*/  MOV R175, 0xffffffff ;  /* 0xffffffff00af7802 */ /* 0x000fc40000000f00 */
[----:B------:R-:W-:Y:S02]  /*4c40*/  MOV R164, 0x4c60 ;  /* 0x00004c6000a47802 */ /* 0x000fe40000000f00 */
[----:B01----:R-:W-:Y:S05]  /*4c50*/  CALL.REL.NOINC `($__internal_153_$__cuda_sm70_shflsync_down_p) ;  /* 0x000003d000007944 */ /* 0x003fea0003c00000 */
[----:B------:R-:W-:Y:S01]  /*4c60*/  FADD.FTZ R168, R167, R168 ;  /* 0x000000a8a7a87221 */ /* 0x000fe20000010000 */
[----:B0-----:R-:W-:Y:S01]  /*4c70*/  HFMA2.MMA R173, -RZ, RZ, 0, 4.76837158203125e-07 ;  /* 0x00000008ffad7435 */ /* 0x001fe200000001ff */
[----:B-1----:R-:W-:Y:S01]  /*4c80*/  FADD.FTZ R169, R169, R174 ;  /* 0x000000aea9a97221 */ /* 0x002fe20000010000 */
[----:B------:R-:W-:Y:S02]  /*4c90*/  MOV R174, 0x1f ;  /* 0x0000001f00ae7802 */ /* 0x000fe40000000f00 */
[----:B------:R-:W-:Y:S02]  /*4ca0*/  MOV R175, 0xffffffff ;  /* 0xffffffff00af7802 */ /* 0x000fe40000000f00 */
[----:B------:R-:W-:Y:S02]  /*4cb0*/  MOV R170, R168 ;  /* 0x000000a800aa7202 */ /* 0x000fe40000000f00 */
[----:B------:R-:W-:Y:S02]  /*4cc0*/  MOV R164, 0x4ce0 ;  /* 0x00004ce000a47802 */ /* 0x000fe40000000f00 */
[----:B------:R-:W-:Y:S05]  /*4cd0*/  CALL.REL.NOINC `($__internal_153_$__cuda_sm70_shflsync_down_p) ;  /* 0x0000035000007944 */ /* 0x000fea0003c00000 */
[----:B0-----:R-:W-:Y:S01]  /*4ce0*/  HFMA2.MMA R173, -RZ, RZ, 0, 4.76837158203125e-07 ;  /* 0x00000008ffad7435 */ /* 0x001fe200000001ff */
[----:B-1----:R-:W-:-:S02]  /*4cf0*/  MOV R167, R174 ;  /* 0x000000ae00a77202 */ /* 0x002fc40000000f00 */
[----:B------:R-:W-:Y:S02]  /*4d00*/  MOV R170, R169 ;  /* 0x000000a900aa7202 */ /* 0x000fe40000000f00 */
[----:B------:R-:W-:Y:S02]  /*4d10*/  MOV R174, 0x1f ;  /* 0x0000001f00ae7802 */ /* 0x000fe40000000f00 */
[----:B------:R-:W-:Y:S02]  /*4d20*/  MOV R175, 0xffffffff ;  /* 0xffffffff00af7802 */ /* 0x000fe40000000f00 */
[----:B------:R-:W-:Y:S02]  /*4d30*/  MOV R164, 0x4d50 ;  /* 0x00004d5000a47802 */ /* 0x000fe40000000f00 */
[----:B------:R-:W-:Y:S05]  /*4d40*/  CALL.REL.NOINC `($__internal_153_$__cuda_sm70_shflsync_down_p) ;  /* 0x000002e000007944 */ /* 0x000fea0003c00000 */
[----:B------:R-:W-:Y:S01]  /*4d50*/  FADD.FTZ R168, R167, R168 ;  /* 0x000000a8a7a87221 */ /* 0x000fe20000010000 */
[----:B0-----:R-:W-:Y:S01]  /*4d60*/  HFMA2.MMA R173, -RZ, RZ, 0, 2.384185791015625e-07 ;  /* 0x00000004ffad7435 */ /* 0x001fe200000001ff */
[----:B-1----:R-:W-:Y:S01]  /*4d70*/  FADD.FTZ R169, R169, R174 ;  /* 0x000000aea9a97221 */ /* 0x002fe20000010000 */
[----:B------:R-:W-:Y:S02]  /*4d80*/  MOV R174, 0x1f ;  /* 0x0000001f00ae7802 */ /* 0x000fe40000000f00 */
[----:B------:R-:W-:-:S02]  /*4d90*/  MOV R175, 0xffffffff ;  /* 0xffffffff00af7802 */ /* 0x000fc40000000f00 */
[----:B------:R-:W-:Y:S02]  /*4da0*/  MOV R170, R168 ;  /* 0x000000a800aa7202 */ /* 0x000fe40000000f00 */
[----:B------:R-:W-:Y:S02]  /*4db0*/  MOV R164, 0x4dd0 ;  /* 0x00004dd000a47802 */ /* 0x000fe40000000f00 */
[----:B------:R-:W-:Y:S05]  /*4dc0*/  CALL.REL.NOINC `($__internal_153_$__cuda_sm70_shflsync_down_p) ;  /* 0x0000026000007944 */ /* 0x000fea0003c00000 */
[----:B0-----:R-:W-:Y:S01]  /*4dd0*/  HFMA2.MMA R173, -RZ, RZ, 0, 2.384185791015625e-07 ;  /* 0x00000004ffad7435 */ /* 0x001fe200000001ff */
[----:B-1----:R-:W-:Y:S02]  /*4de0*/  MOV R167, R174 ;  /* 0x000000ae00a77202 */ /* 0x002fe40000000f00 */
[----:B------:R-:W-:Y:S02]  /*4df0*/  MOV R170, R169 ;  /* 0x000000a900aa7202 */ /* 0x000fe40000000f00 */
[----:B------:R-:W-:Y:S02]  /*4e00*/  MOV R174, 0x1f ;  /* 0x0000001f00ae7802 */ /* 0x000fe40000000f00 */
[----:B------:R-:W-:Y:S02]  /*4e10*/  MOV R175, 0xffffffff ;  /* 0xffffffff00af7802 */ /* 0x000fe40000000f00 */
[----:B------:R-:W-:-:S02]  /*4e20*/  MOV R164, 0x4e40 ;  /* 0x00004e4000a47802 */ /* 0x000fc40000000f00 */
[----:B------:R-:W-:Y:S05]  /*4e30*/  CALL.REL.NOINC `($__internal_153_$__cuda_sm70_shflsync_down_p) ;  /* 0x000001f000007944 */ /* 0x000fea0003c00000 */
[----:B------:R-:W-:Y:S01]  /*4e40*/  FADD.FTZ R168, R167, R168 ;  /* 0x000000a8a7a87221 */ /* 0x000fe20000010000 */
[----:B0-----:R-:W-:Y:S01]  /*4e50*/  HFMA2.MMA R173, -RZ, RZ, 0, 1.1920928955078125e-07 ;  /* 0x00000002ffad7435 */ /* 0x001fe200000001ff */
[----:B-1----:R-:W-:Y:S01]  /*4e60*/  FADD.FTZ R171, R169, R174 ;  /* 0x000000aea9ab7221 */ /* 0x002fe20000010000 */
[----:B------:R-:W-:-:S02]  /*4e70*/  MOV R174, 0x1f ;  /* 0x0000001f00ae7802 */ /* 0x000fc40000000f00 */
[----:B------:R-:W-:Y:S02]  /*4e80*/  MOV R175, 0xffffffff ;  /* 0xffffffff00af7802 */ /* 0x000fe40000000f00 */
[----:B------:R-:W-:Y:S02]  /*4e90*/  MOV R170, R168 ;  /* 0x000000a800aa7202 */ /* 0x000fe40000000f00 */
[----:B------:R-:W-:Y:S02]  /*4ea0*/  MOV R164, 0x4ec0 ;  /* 0x00004ec000a47802 */ /* 0x000fe40000000f00 */
[----:B------:R-:W-:Y:S05]  /*4eb0*/  CALL.REL.NOINC `($__internal_153_$__cuda_sm70_shflsync_down_p) ;  /* 0x0000017000007944 */ /* 0x000fea0003c00000 */
[----:B0-----:R-:W-:Y:S01]  /*4ec0*/  HFMA2.MMA R173, -RZ, RZ, 0, 1.1920928955078125e-07 ;  /* 0x00000002ffad7435 */ /* 0x001fe200000001ff */
[----:B-1----:R-:W-:Y:S02]  /*4ed0*/  MOV R167, R174 ;  /* 0x000000ae00a77202 */ /* 0x002fe40000000f00 */
[----:B------:R-:W-:Y:S02]  /*4ee0*/  MOV R170, R171 ;  /* 0x000000ab00aa7202 */ /* 0x000fe40000000f00 */
[----:B------:R-:W-:Y:S02]  /*4ef0*/  MOV R174, 0x1f ;  /* 0x0000001f00ae7802 */ /* 0x000fe40000000f00 */
[----:B------:R-:W-:-:S02]  /*4f00*/  MOV R175, 0xffffffff ;  /* 0xffffffff00af7802 */ /* 0x000fc40000000f00 */
[----:B------:R-:W-:Y:S02]  /*4f10*/  MOV R164, 0x4f30 ;  /* 0x00004f3000a47802 */ /* 0x000fe40000000f00 */
[----:B------:R-:W-:Y:S05]  /*4f20*/  CALL.REL.NOINC `($__internal_153_$__cuda_sm70_shflsync_down_p) ;  /* 0x0000010000007944 */ /* 0x000fea0003c00000 */
[----:B------:R-:W-:Y:S01]  /*4f30*/  FADD.FTZ R169, R167, R168 ;  /* 0x000000a8a7a97221 */ /* 0x000fe20000010000 */
[----:B0-----:R-:W-:Y:S01]  /*4f40*/  HFMA2.MMA R173, -RZ, RZ, 0, 5.9604644775390625e-08 ;  /* 0x00000001ffad7435 */ /* 0x001fe200000001ff */
[----:B-1----:R-:W-:Y:S01]  /*4f50*/  FADD.FTZ R171, R171, R174 ;  /* 0x000000aeabab7221 */ /* 0x002fe20000010000 */
[----:B------:R-:W-:Y:S02]  /*4f60*/  MOV R174, 0x1f ;  /* 0x0000001f00ae7802 */ /* 0x000fe40000000f00 */
[----:B------:R-:W-:Y:S02]  /*4f70*/  MOV R175, 0xffffffff ;  /* 0xffffffff00af7802 */ /* 0x000fe40000000f00 */
[----:B------:R-:W-:Y:S02]  /*4f80*/  MOV R170, R169 ;  /* 0x000000a900aa7202 */ /* 0x000fe40000000f00 */
[----:B------:R-:W-:Y:S02]  /*4f90*/  MOV R164, 0x4fb0 ;  /* 0x00004fb000a47802 */ /* 0x000fe40000000f00 */
[----:B------:R-:W-:Y:S05]  /*4fa0*/  CALL.REL.NOINC `($__internal_153_$__cuda_sm70_shflsync_down_p) ;  /* 0x0000008000007944 */ /* 0x000fea0003c00000 */
[----:B0-----:R-:W-:Y:S01]  /*4fb0*/  HFMA2.MMA R173, -RZ, RZ, 0, 5.9604644775390625e-08 ;  /* 0x00000001ffad7435 */ /* 0x001fe200000001ff */
[----:B-1----:R-:W-:-:S02]  /*4fc0*/  MOV R172, R174 ;  /* 0x000000ae00ac7202 */ /* 0x002fc40000000f00 */
[----:B------:R-:W-:Y:S02]  /*4fd0*/  MOV R170, R171 ;  /* 0x000000ab00aa7202 */ /* 0x000fe40000000f00 */
[----:B------:R-:W-:Y:S02]  /*4fe0*/  MOV R174, 0x1f ;  /* 0x0000001f00ae7802 */ /* 0x000fe40000000f00 */
[----:B------:R-:W-:Y:S02]  /*4ff0*/  MOV R175, 0xffffffff ;  /* 0xffffffff00af7802 */ /* 0x000fe40000000f00 */
[----:B------:R-:W-:Y:S02]  /*5000*/  MOV R164, 0x5020 ;  /* 0x0000502000a47802 */ /* 0x000fe40000000f00 */
[----:B------:R-:W-:Y:S05]  /*5010*/  CALL.REL.NOINC `($__internal_153_$__cuda_sm70_shflsync_down_p) ;  /* 0x0000001000007944 */ /* 0x000fea0003c00000 */
[----:B01----:R-:W-:Y:S05]  /*5020*/  BRA `(.L_x_9050) ;  /* 0xffffcec000007947 */ /* 0x003fea000383ffff */
        .weak           $__internal_153_$__cuda_sm70_shflsync_down_p
        .type           $__internal_153_$__cuda_sm70_shflsync_down_p,@function
        .size           $__internal_153_$__cuda_sm70_shflsync_down_p,(.L_x_11887 - $__internal_153_$__cuda_sm70_shflsync_down_p)
$__internal_153_$__cuda_sm70_shflsync_down_p:
[----:B------:R-:W-:Y:S01]  /*5030*/  HFMA2.MMA R165, -RZ, RZ, 0, 0 ;  /* 0x00000000ffa57435 */ /* 0x000fe200000001ff */
[----:B------:R-:W-:Y:S04]  /*5040*/  WARPSYNC R175 ;  /* 0x000000af00007348 */ /* 0x000fe80003800000 */
[----:B------:R0:W1:Y:S01]  /*5050*/  SHFL.DOWN PT, R174, R170, R173, R174 ;  /* 0x080000adaaae7389 */ /* 0x00006200000e00ae */
[----:B------:R-:W-:Y:S05]  /*5060*/  RET.REL.NODEC R164 `(_ZN10layer_norm13ln_bwd_kernelINS_13Kernel_traitsIf6__halffS2_fjLj8192ELj1ELj1ELj8ELj16ENS_18Kernel_traits_baseILj8192EfS2_fS2_fjLj256EEEEELb1ELb0ELb1ELb1EEEvNS_9BwdParamsE) ;  /* 0xffffaf90a4007950 */ /* 0x000fea0003c3ffff */
.L_x_9051:
        /* <DEDUP_REMOVED lines=9> */
.L_x_11887:


//--------------------- .text._ZN10layer_norm13ln_bwd_kernelINS_13Kernel_traitsIf6__halffS2_fjLj8192ELj1ELj1ELj8ELj16ENS_18Kernel_traits_baseILj8192EfS2_fS2_fjLj256EEEEELb1ELb1ELb0ELb0EEEvNS_9BwdParamsE --------------------------
	.section	.text._ZN10layer_norm13ln_bwd_kernelINS_13Kernel_traitsIf6__halffS2_fjLj8192ELj1ELj1ELj8ELj16ENS_18Kernel_traits_baseILj8192EfS2_fS2_fjLj256EEEEELb1ELb1ELb0ELb0EEEvNS_9BwdParamsE,"ax",@progbits
	.sectioninfo	@"SHI_REGISTERS=255"
	.align	128
        .global         _ZN10layer_norm13ln_bwd_kernelINS_13Kernel_traitsIf6__halffS2_fjLj8192ELj1ELj1ELj8ELj16ENS_18Kernel_traits_baseILj8192EfS2_fS2_fjLj256EEEEELb1ELb1ELb0ELb0EEEvNS_9BwdParamsE
        .type           _ZN10layer_norm13ln_bwd_kernelINS_13Kernel_traitsIf6__halffS2_fjLj8192ELj1ELj1ELj8ELj16ENS_18Kernel_traits_baseILj8192EfS2_fS2_fjLj256EEEEELb1ELb1ELb0ELb0EEEvNS_9BwdParamsE,@function
        .size           _ZN10layer_norm13ln_bwd_kernelINS_13Kernel_traitsIf6__halffS2_fjLj8192ELj1ELj1ELj8ELj16ENS_18Kernel_traits_baseILj8192EfS2_fS2_fjLj256EEEEELb1ELb1ELb0ELb0EEEvNS_9BwdParamsE,(.L_x_11888 - _ZN10layer_norm13ln_bwd_kernelINS_13Kernel_traitsIf6__halffS2_fjLj8192ELj1ELj1ELj8ELj16ENS_18Kernel_traits_baseILj8192EfS2_fS2_fjLj256EEEEELb1ELb1ELb0ELb0EEEvNS_9BwdParamsE)
        .other          _ZN10layer_norm13ln_bwd_kernelINS_13Kernel_traitsIf6__halffS2_fjLj8192ELj1ELj1ELj8ELj16ENS_18Kernel_traits_baseILj8192EfS2_fS2_fjLj256EEEEELb1ELb1ELb0ELb0EEEvNS_9BwdParamsE,@"STO_CUDA_ENTRY STV_DEFAULT"
_ZN10layer_norm13ln_bwd_kernelINS_13Kernel_traitsIf6__halffS2_fjLj8192ELj1ELj1ELj8ELj16ENS_18Kernel_traits_baseILj8192EfS2_fS2_fjLj256EEEEELb1ELb1ELb0ELb0EEEvNS_9BwdParamsE:
.text._ZN10layer_norm13ln_bwd_kernelINS_13Kernel_traitsIf6__halffS2_fjLj8192ELj1ELj1ELj8ELj16ENS_18Kernel_traits_baseILj8192EfS2_fS2_fjLj256EEEEELb1ELb1ELb0ELb0EEEvNS_9BwdParamsE:
        /* <DEDUP_REMOVED lines=140> */
.L_x_9071:
        /* <DEDUP_REMOVED lines=18> */
[----:B0-----:R-:W-:Y:S01]  /*09e0*/  ISETP.NE.AND P5, PT, R188, RZ, PT ;  /* 0x000000ffbc00720c */ /* 0x001fe20003fa5270 */
[----:B--2---:R-:W-:Y:S01]  /*09f0*/  @P3 HADD2.F32 R17, -RZ, R184.H0_H0 ;  /* 0x200000b8ff113230 */ /* 0x004fe20000004100 */
        /* <DEDUP_REMOVED lines=32> */
[--C-:B--2---:R-:W-:Y:S02]  /*0c00*/  HADD2.F32 R185, -RZ, R191.reuse.H0_H0 ;  /* 0x200000bfffb97230 */ /* 0x104fe40000004100 */
[----:B------:R-:W-:Y:S01]  /*0c10*/  HADD2.F32 R184, -RZ, R191.H1_H1 ;  /* 0x300000bfffb87230 */ /* 0x000fe20000004100 */
[C---:B------:R-:W-:Y:S02]  /*0c20*/  FADD.FTZ R191, -R216.reuse, R193 ;  /* 0x000000c1d8bf7221 */ /* 0x040fe40000010100 */
[----:B------:R-:W2:Y:S01]  /*0c30*/  LDL R193, [R1+0x94] ;  /* 0x0000940001c17983 */ /* 0x000ea20000100800 */
[----:B------:R-:W-:Y:S01]  /*0c40*/  HADD2.F32 R237, -RZ, R188.H0_H0 ;  /* 0x200000bcffed7230 */ /* 0x000fe20000004100 */
[----:B------:R-:W-:-:S02]  /*0c50*/  FADD.FTZ R223, -R216, R187 ;  /* 0x000000bbd8df7221 */ /* 0x000fc40000010100 */
[----:B------:R-:W-:Y:S01]  /*0c60*/  FADD.FTZ R192, -R216, R192 ;  /* 0x000000c0d8c07221 */ /* 0x000fe20000010100 */
[----:B------:R-:W-:Y:S01]  /*0c70*/  HADD2.F32 R236, -RZ, R188.H1_H1 ;  /* 0x300000bcffec7230 */ /* 0x000fe20000004100 */
[C---:B-----5:R-:W-:Y:S01]  /*0c80*/  FMUL.FTZ R249, R198.reuse, R200 ;  /* 0x000000c8c6f97220 */ /* 0x060fe20000410000 */
[--C-:B------:R-:W-:Y:S01]  /*0c90*/  HADD2.F32 R224, -RZ, R189.reuse.H0_H0 ;  /* 0x200000bdffe07230 */ /* 0x100fe20000004100 */
[----:B------:R-:W-:Y:S01]  /*0ca0*/  FMUL.FTZ R200, R243, R237 ;  /* 0x000000edf3c87220 */ /* 0x000fe20000410000 */
[----:B------:R-:W-:Y:S01]  /*0cb0*/  HADD2.F32 R189, -RZ, R189.H1_H1 ;  /* 0x300000bdffbd7230 */ /* 0x000fe20000004100 */
[C---:B------:R-:W-:Y:S01]  /*0cc0*/  FMUL.FTZ R245, R198.reuse, R223 ;  /* 0x000000dfc6f57220 */ /* 0x040fe20000410000 */
[----:B------:R-:W-:Y:S01]  /*0cd0*/  HADD2.F32 R187, -RZ, R190.H0_H0 ;  /* 0x200000beffbb7230 */ /* 0x000fe20000004100 */
        /* <DEDUP_REMOVED lines=50> */
.L_x_9054:
[----:B------:R-:W-:Y:S05]  /*1000*/  BSYNC B0 ;  /* 0x0000000000007941 */ /* 0x000fea0003800000 */
.L_x_9053:
        /* <DEDUP_REMOVED lines=28> */
[--C-:B--2---:R-:W-:Y:S02]  /*11d0*/  HADD2.F32 R187, -RZ, R190.reuse.H0_H0 ;  /* 0x200000beffbb7230 */ /* 0x104fe40000004100 */
[----:B------:R-:W-:Y:S01]  /*11e0*/  HADD2.F32 R186, -RZ, R190.H1_H1 ;  /* 0x300000beffba7230 */ /* 0x000fe20000004100 */
[C---:B------:R-:W-:Y:S02]  /*11f0*/  FADD.FTZ R190, -R216.reuse, R194 ;  /* 0x000000c2d8be7221 */ /* 0x040fe40000010100 */
[----:B------:R-:W2:Y:S01]  /*1200*/  LDL R194, [R1+0x30] ;  /* 0x0000300001c27983 */ /* 0x000ea20000100800 */
[----:B------:R-:W-:Y:S01]  /*1210*/  FADD.FTZ R217, -R216, R185 ;  /* 0x000000b9d8d97221 */ /* 0x000fe20000010100 */
[----:B------:R-:W-:-:S02]  /*1220*/  HADD2.F32 R185, -RZ, R191.H0_H0 ;  /* 0x200000bfffb97230 */ /* 0x000fc40000004100 */
[----:B------:R-:W-:Y:S01]  /*1230*/  HADD2.F32 R184, -RZ, R191.H1_H1 ;  /* 0x300000bfffb87230 */ /* 0x000fe20000004100 */
[C---:B------:R-:W-:Y:S02]  /*1240*/  FADD.FTZ R191, -R216.reuse, R193 ;  /* 0x000000c1d8bf7221 */ /* 0x040fe40000010100 */
[----:B------:R-:W2:Y:S01]  /*1250*/  LDL R193, [R1+0x34] ;  /* 0x0000340001c17983 */ /* 0x000ea20000100800 */
[--C-:B------:R-:W-:Y:S02]  /*1260*/  HADD2.F32 R219, -RZ, R188.reuse.H0_H0 ;  /* 0x200000bcffdb7230 */ /* 0x100fe40000004100 */
[----:B------:R-:W-:Y:S01]  /*1270*/  HADD2.F32 R215, -RZ, R188.H1_H1 ;  /* 0x300000bcffd77230 */ /* 0x000fe20000004100 */
[----:B------:R-:W-:Y:S01]  /*1280*/  FADD.FTZ R192, -R216, R192 ;  /* 0x000000c0d8c07221 */ /* 0x000fe20000010100 */
[--C-:B------:R-:W-:Y:S01]  /*1290*/  HADD2.F32 R202, -RZ, R189.reuse.H0_H0 ;  /* 0x200000bdffca7230 */ /* 0x100fe20000004100 */
[----:B------:R-:W-:Y:S01]  /*12a0*/  FMUL.FTZ R235, R230, R219 ;  /* 0x000000dbe6eb7220 */ /* 0x000fe20000410000 */
[----:B------:R-:W-:Y:S01]  /*12b0*/  HADD2.F32 R189, -RZ, R189.H1_H1 ;  /* 0x300000bdffbd7230 */ /* 0x000fe20000004100 */
        /* <DEDUP_REMOVED lines=48> */
.L_x_9056:
[----:B------:R-:W-:Y:S05]  /*15c0*/  BSYNC B0 ;  /* 0x0000000000007941 */ /* 0x000fea0003800000 */
.L_x_9055:
        /* <DEDUP_REMOVED lines=21> */
[--C-:B---3--:R-:W-:Y:S01]  /*1720*/  HADD2.F32 R209, -RZ, R184.reuse.H0_H0 ;  /* 0x200000b8ffd17230 */ /* 0x108fe20000004100 */
[C---:B------:R-:W-:Y:S01]  /*1730*/  FADD.FTZ R195, -R216.reuse, R4 ;  /* 0x00000004d8c37221 */ /* 0x040fe20000010100 */
[----:B------:R-:W-:Y:S01]  /*1740*/  HADD2.F32 R193, -RZ, R184.H1_H1 ;  /* 0x300000b8ffc17230 */ /* 0x000fe20000004100 */
[----:B------:R-:W-:Y:S01]  /*1750*/  FADD.FTZ R194, -R216, R5 ;  /* 0x00000005d8c27221 */ /* 0x000fe20000010100 */
[--C-:B------:R-:W-:Y:S01]  /*1760*/  HADD2.F32 R184, -RZ, R185.reuse.H0_H0 ;  /* 0x200000b9ffb87230 */ /* 0x100fe20000004100 */
[C---:B-----5:R-:W-:Y:S01]  /*1770*/  FMUL.FTZ R213, R198.reuse, R192 ;  /* 0x000000c0c6d57220 */ /* 0x060fe20000410000 */
[----:B------:R-:W-:Y:S01]  /*1780*/  HADD2.F32 R5, -RZ, R185.H1_H1 ;  /* 0x300000b9ff057230 */ /* 0x000fe20000004100 */
[C---:B------:R-:W-:Y:S01]  /*1790*/  FMUL.FTZ R211, R198.reuse, R2 ;  /* 0x00000002c6d37220 */ /* 0x040fe20000410000 */
[--C-:B------:R-:W-:Y:S01]  /*17a0*/  HADD2.F32 R6, -RZ, R187.reuse.H0_H0 ;  /* 0x200000bbff067230 */ /* 0x100fe20000004100 */
[----:B------:R-:W-:Y:S01]  /*17b0*/  FMUL.FTZ R251, R198, R195 ;  /* 0x000000c3c6fb7220 */ /* 0x000fe20000410000 */
[----:B------:R-:W-:Y:S01]  /*17c0*/  HADD2.F32 R8, -RZ, R187.H1_H1 ;  /* 0x300000bbff087230 */ /* 0x000fe20000004100 */
[----:B------:R-:W-:Y:S01]  /*17d0*/  FMUL.FTZ R233, R32, R209 ;  /* 0x000000d120e97220 */ /* 0x000fe20000410000 */
[--C-:B------:R-:W-:Y:S01]  /*17e0*/  HADD2.F32 R3, -RZ, R186.reuse.H0_H0 ;  /* 0x200000baff037230 */ /* 0x100fe20000004100 */
[----:B----4-:R-:W-:Y:S01]  /*17f0*/  FADD.FTZ R187, -R216, R188 ;  /* 0x000000bcd8bb7221 */ /* 0x010fe20000010100 */
[----:B------:R-:W-:Y:S01]  /*1800*/  HADD2.F32 R4, -RZ, R186.H1_H1 ;  /* 0x300000baff047230 */ /* 0x000fe20000004100 */
        /* <DEDUP_REMOVED lines=47> */
.L_x_9058:
[----:B------:R-:W-:Y:S05]  /*1b00*/  BSYNC B0 ;  /* 0x0000000000007941 */ /* 0x000fea0003800000 */
.L_x_9057:
        /* <DEDUP_REMOVED lines=26> */
[--C-:B---3--:R-:W-:Y:S01]  /*1cb0*/  HADD2.F32 R195, -RZ, R188.reuse.H0_H0 ;  /* 0x200000bcffc37230 */ /* 0x108fe20000004100 */
[C---:B0-----:R-:W-:Y:S01]  /*1cc0*/  FADD.FTZ R11, -R216.reuse, R15 ;  /* 0x0000000fd80b7221 */ /* 0x041fe20000010100 */
[----:B------:R-:W-:Y:S01]  /*1cd0*/  HADD2.F32 R188, -RZ, R188.H1_H1 ;  /* 0x300000bcffbc7230 */ /* 0x000fe20000004100 */
[C---:B----4-:R-:W-:Y:S02]  /*1ce0*/  FADD.FTZ R9, -R216.reuse, R184 ;  /* 0x000000b8d8097221 */ /* 0x050fe40000010100 */
[----:B------:R-:W-:Y:S01]  /*1cf0*/  FADD.FTZ R10, -R216, R185 ;  /* 0x000000b9d80a7221 */ /* 0x000fe20000010100 */
[----:B------:R-:W-:Y:S01]  /*1d00*/  HADD2.F32 R185, -RZ, R190.H0_H0 ;  /* 0x200000beffb97230 */ /* 0x000fe20000004100 */
[----:B-----5:R-:W-:Y:S02]  /*1d10*/  FMUL.FTZ R203, R198, R9 ;  /* 0x00000009c6cb7220 */ /* 0x020fe40000410000 */
[----:B------:R-:W-:-:S02]  /*1d20*/  FADD.FTZ R193, -R216, R13 ;  /* 0x0000000dd8c17221 */ /* 0x000fc40000010100 */
[----:B------:R-:W-:Y:S02]  /*1d30*/  FMUL.FTZ R250, R198, R194 ;  /* 0x000000c2c6fa7220 */ /* 0x000fe40000410000 */
[----:B------:R-:W-:Y:S02]  /*1d40*/  FMUL.FTZ R232, R48, R195 ;  /* 0x000000c330e87220 */ /* 0x000fe40000410000 */
[C---:B------:R-:W-:Y:S02]  /*1d50*/  FADD.FTZ R192, -R216.reuse, R14 ;  /* 0x0000000ed8c07221 */ /* 0x040fe40000010100 */
[C---:B------:R-:W-:Y:S01]  /*1d60*/  FADD.FTZ R12, -R216.reuse, R186 ;  /* 0x000000bad80c7221 */ /* 0x040fe20000010100 */
[--C-:B------:R-:W-:Y:S01]  /*1d70*/  HADD2.F32 R186, -RZ, R189.reuse.H1_H1 ;  /* 0x300000bdffba7230 */ /* 0x100fe20000004100 */
[----:B------:R-:W-:Y:S01]  /*1d80*/  FADD.FTZ R14, -R216, R187 ;  /* 0x000000bbd80e7221 */ /* 0x000fe20000010100 */
[----:B------:R-:W-:Y:S01]  /*1d90*/  HADD2.F32 R187, -RZ, R189.H0_H0 ;  /* 0x200000bdffbb7230 */ /* 0x000fe20000004100 */
        /* <DEDUP_REMOVED lines=17> */
[----:B------:R-:W-:Y:S01]  /*1eb0*/  HADD2.F32 R184, -RZ, R190.H1_H1 ;  /* 0x300000beffb87230 */ /* 0x000fe20000004100 */
        /* <DEDUP_REMOVED lines=30> */
.L_x_9060:
[----:B------:R-:W-:Y:S05]  /*20a0*/  BSYNC B0 ;  /* 0x0000000000007941 */ /* 0x000fea0003800000 */
.L_x_9059:
        /* <DEDUP_REMOVED lines=9> */
.L_x_9078:
        /* <DEDUP_REMOVED lines=18> */
.L_x_9079:
        /* <DEDUP_REMOVED lines=33> */
[----:B------:R-:W-:-:S10]  /*2470*/  HFMA2.MMA R184, -RZ, RZ, 0, 9.5367431640625e-07 ;  /* 0x00000010ffb87435 */ /* 0x000fd400000001ff */
[----:B------:R-:W-:-:S06]  /*2480*/  IMAD.WIDE.U32 R184, R16, R184, c[0x0][0x170] ;  /* 0x00005c0010b87625 */ /* 0x000fcc00078e00b8 */
[----:B------:R-:W2:Y:S01]  /*2490*/  LDG.E.128 R184, [R184.64] ;  /* 0x00000004b8b87981 */ /* 0x000ea2000c1e1d00 */
[----:B------:R-:W-:Y:S02]  /*24a0*/  FSEL R188, R190, RZ, !P5 ;  /* 0x000000ffbebc7208 */ /* 0x000fe40006800000 */
[----:B------:R-:W-:Y:S02]  /*24b0*/  ISETP.NE.U32.AND P4, PT, RZ, c[0x0][0x218], PT ;  /* 0x00008600ff007a0c */ /* 0x000fe40003f85070 */
        /* <DEDUP_REMOVED lines=19> */
[C---:B-----5:R-:W-:Y:S02]  /*25f0*/  FMUL.FTZ R193, R198.reuse, R193 ;  /* 0x000000c1c6c17220 */ /* 0x060fe40000410000 */
[C---:B------:R-:W-:Y:S02]  /*2600*/  FMUL.FTZ R195, R198.reuse, R195 ;  /* 0x000000c3c6c37220 */ /* 0x040fe40000410000 */
[C---:B------:R-:W-:Y:S02]  /*2610*/  FMUL.FTZ R216, R198.reuse, R216 ;  /* 0x000000d8c6d87220 */ /* 0x040fe40000410000 */
[C---:B------:R-:W-:Y:S02]  /*2620*/  FMUL.FTZ R194, R198.reuse, R194 ;  /* 0x000000c2c6c27220 */ /* 0x040fe40000410000 */
        /* <DEDUP_REMOVED lines=8> */
[----:B------:R-:W-:Y:S02]  /*26b0*/  @P4 FADD.FTZ R223, R148, R223 ;  /* 0x000000df94df4221 */ /* 0x000fe40000010000 */
[----:B------:R-:W-:Y:S02]  /*26c0*/  @P4 FADD.FTZ R192, R149, R192 ;  /* 0x000000c095c04221 */ /* 0x000fe40000010000 */
[----:B------:R-:W-:Y:S01]  /*26d0*/  @P4 FADD.FTZ R189, R150, R189 ;  /* 0x000000bd96bd4221 */ /* 0x000fe20000010000 */
[----:B------:R-:W-:Y:S01]  /*26e0*/  SEL R160, R223, R160, P3 ;  /* 0x000000a0dfa07207 */ /* 0x000fe20001800000 */
[----:B------:R-:W-:Y:S01]  /*26f0*/  @P4 FADD.FTZ R188, R151, R188 ;  /* 0x000000bc97bc4221 */ /* 0x000fe20000010000 */
[----:B------:R-:W-:Y:S01]  /*2700*/  LOP3.LUT P4, RZ, R19, 0xff, RZ, 0xc0, !PT ;  /* 0x000000ff13ff7812 */ /* 0x000fe2000788c0ff */
[----:B------:R-:W-:-:S04]  /*2710*/  FMUL.FTZ R223, R223, R17 ;  /* 0x00000011dfdf7220 */ /* 0x000fc80000410000 */
[----:B------:R-:W-:Y:S01]  /*2720*/  FMUL.FTZ R227, R223, c[0x0][0x1e8] ;  /* 0x00007a00dfe37a20 */ /* 0x000fe20000410000 */
[----:B------:R-:W-:-:S07]  /*2730*/  MOV R223, RZ ;  /* 0x000000ff00df7202 */ /* 0x000fce0000000f00 */
[----:B0-2---:R-:W-:-:S05]  /*2740*/  @P4 HADD2.F32 R224, -RZ, R186.H0_H0 ;  /* 0x200000baffe04230 */ /* 0x005fca0000004100 */
[----:B------:R-:W-:-:S04]  /*2750*/  @P4 FMUL.FTZ R223, R227, R224 ;  /* 0x000000e0e3df4220 */ /* 0x000fc80000410000 */
[----:B------:R-:W-:Y:S02]  /*2760*/  FADD.FTZ R116, R116, R223 ;  /* 0x000000df74747221 */ /* 0x000fe40000010000 */
[----:B------:R-:W2:Y:S01]  /*2770*/  LDL R223, [R1+0x68] ;  /* 0x0000680001df7983 */ /* 0x000ea20000100800 */
[----:B------:R-:W-:Y:S02]  /*2780*/  SEL R88, R193, R88, P3 ;  /* 0x00000058c1587207 */ /* 0x000fe40001800000 */
[----:B------:R-:W-:Y:S02]  /*2790*/  SEL R89, R195, R89, P3 ;  /* 0x00000059c3597207 */ /* 0x000fe40001800000 */
[----:B------:R-:W-:Y:S02]  /*27a0*/  SEL R90, R216, R90, P3 ;  /* 0x0000005ad85a7207 */ /* 0x000fe40001800000 */
[----:B------:R-:W-:Y:S02]  /*27b0*/  SEL R91, R194, R91, P3 ;  /* 0x0000005bc25b7207 */ /* 0x000fe40001800000 */
[C---:B------:R-:W-:Y:S01]  /*27c0*/  SEL R161, R192.reuse, R161, P3 ;  /* 0x000000a1c0a17207 */ /* 0x040fe20001800000 */
[----:B------:R-:W-:Y:S01]  /*27d0*/  FMUL.FTZ R192, R192, R17 ;  /* 0x00000011c0c07220 */ /* 0x000fe20000410000 */
[----:B------:R-:W-:-:S02]  /*27e0*/  SEL R162, R189, R162, P3 ;  /* 0x000000a2bda27207 */ /* 0x000fc40001800000 */
[----:B------:R-:W-:Y:S01]  /*27f0*/  SEL R163, R188, R163, P3 ;  /* 0x000000a3bca37207 */ /* 0x000fe20001800000 */
[----:B------:R-:W-:Y:S01]  /*2800*/  FMUL.FTZ R224, R192, c[0x0][0x1e8] ;  /* 0x00007a00c0e07a20 */ /* 0x000fe20000410000 */
[----:B------:R-:W-:Y:S01]  /*2810*/  LOP3.LUT P3, RZ, R19, 0xff00, RZ, 0xc0, !PT ;  /* 0x0000ff0013ff7812 */ /* 0x000fe2000786c0ff */
[----:B------:R-:W-:-:S12]  /*2820*/  HFMA2.MMA R192, -RZ, RZ, 0, 0 ;  /* 0x00000000ffc07435 */ /* 0x000fd800000001ff */
[----:B------:R-:W-:-:S05]  /*2830*/  @P3 HADD2.F32 R186, -RZ, R186.H1_H1 ;  /* 0x300000baffba3230 */ /* 0x000fca0000004100 */
[----:B------:R-:W-:Y:S02]  /*2840*/  @P3 FMUL.FTZ R192, R224, R186 ;  /* 0x000000bae0c03220 */ /* 0x000fe40000410000 */
[----:B--2---:R-:W-:-:S05]  /*2850*/  FMUL.FTZ R223, R223, R227 ;  /* 0x000000e3dfdf7220 */ /* 0x004fca0000410000 */
[----:B------:R-:W-:Y:S02]  /*2860*/  FSEL R186, R223, RZ, P4 ;  /* 0x000000ffdfba7208 */ /* 0x000fe40002000000 */
[----:B------:R-:W2:Y:S01]  /*2870*/  LDL R223, [R1+0x6c] ;  /* 0x00006c0001df7983 */ /* 0x000ea20000100800 */
[----:B------:R-:W-:Y:S01]  /*2880*/  LOP3.LUT P4, RZ, R18, 0xff0000, RZ, 0xc0, !PT ;  /* 0x00ff000012ff7812 */ /* 0x000fe2000788c0ff */
[----:B------:R-:W-:Y:S02]  /*2890*/  FMUL.FTZ R216, R216, R17 ;  /* 0x00000011d8d87220 */ /* 0x000fe40000410000 */
[----:B------:R-:W-:Y:S01]  /*28a0*/  FADD.FTZ R117, R117, R192 ;  /* 0x000000c075757221 */ /* 0x000fe20000010000 */
[----:B------:R-:W-:Y:S01]  /*28b0*/  MOV R192, RZ ;  /* 0x000000ff00c07202 */ /* 0x000fe20000000f00 */
[----:B------:R-:W-:Y:S02]  /*28c0*/  FMUL.FTZ R227, R216, c[0x0][0x1e8] ;  /* 0x00007a00d8e37a20 */ /* 0x000fe40000410000 */
[----:B--2---:R-:W-:-:S06]  /*28d0*/  FMUL.FTZ R216, R223, R224 ;  /* 0x000000e0dfd87220 */ /* 0x004fcc0000410000 */
[----:B------:R-:W-:-:S05]  /*28e0*/  @P4 HADD2.F32 R223, -RZ, R185.H0_H0 ;  /* 0x200000b9ffdf4230 */ /* 0x000fca0000004100 */
[----:B------:R-:W-:Y:S02]  /*28f0*/  @P4 FMUL.FTZ R192, R227, R223 ;  /* 0x000000dfe3c04220 */ /* 0x000fe40000410000 */
[----:B------:R-:W2:Y:S01]  /*2900*/  LDL R223, [R1+0x80] ;  /* 0x0000800001df7983 */ /* 0x000ea20000100800 */
[----:B------:R-:W-:Y:S01]  /*2910*/  FSEL R216, R216, RZ, P3 ;  /* 0x000000ffd8d87208 */ /* 0x000fe20001800000 */
[----:B------:R-:W-:Y:S01]  /*2920*/  FMUL.FTZ R194, R194, R17 ;  /* 0x00000011c2c27220 */ /* 0x000fe20000410000 */
[----:B------:R-:W-:-:S03]  /*2930*/  LOP3.LUT P3, RZ, R18, 0xff000000, RZ, 0xc0, !PT ;  /* 0xff00000012ff7812 */ /* 0x000fc6000786c0ff */
[----:B------:R-:W-:Y:S01]  /*2940*/  FMUL.FTZ R224, R194, c[0x0][0x1e8] ;  /* 0x00007a00c2e07a20 */ /* 0x000fe20000410000 */
[----:B------:R-:W-:-:S09]  /*2950*/  HFMA2.MMA R194, -RZ, RZ, 0, 0 ;  /* 0x00000000ffc27435 */ /* 0x000fd200000001ff */
[----:B------:R-:W-:-:S05]  /*2960*/  @P3 HADD2.F32 R185, -RZ, R185.H1_H1 ;  /* 0x300000b9ffb93230 */ /* 0x000fca0000004100 */
[----:B------:R-:W-:Y:S01]  /*2970*/  @P3 FMUL.FTZ R194, R224, R185 ;  /* 0x000000b9e0c23220 */ /* 0x000fe20000410000 */
[----:B------:R-:W-:Y:S01]  /*2980*/  MOV R185, R18 ;  /* 0x0000001200b97202 */ /* 0x000fe20000000f00 */
[----:B--2---:R-:W-:-:S05]  /*2990*/  FMUL.FTZ R223, R223, R227 ;  /* 0x000000e3dfdf7220 */ /* 0x004fca0000410000 */
[----:B------:R-:W-:Y:S02]  /*29a0*/  FSEL R223, R223, RZ, P4 ;  /* 0x000000ffdfdf7208 */ /* 0x000fe40002000000 */
[----:B------:R-:W-:Y:S01]  /*29b0*/  LOP3.LUT P4, RZ, R185, 0xff, RZ, 0xc0, !PT ;  /* 0x000000ffb9ff7812 */ /* 0x000fe2000788c0ff */
[----:B------:R-:W-:Y:S02]  /*29c0*/  FMUL.FTZ R185, R193, R17 ;  /* 0x00000011c1b97220 */ /* 0x000fe40000410000 */
[----:B------:R-:W2:Y:S01]  /*29d0*/  LDL R193, [R1+0x84] ;  /* 0x0000840001c17983 */ /* 0x000ea20000100800 */
[----:B------:R-:W-:Y:S01]  /*29e0*/  F2FP.PACK_AB R186, R216, R186 ;  /* 0x000000bad8ba723e */ /* 0x000fe200000000ff */
[----:B------:R-:W-:-:S08]  /*29f0*/  FMUL.FTZ R227, R185, c[0x0][0x1e8] ;  /* 0x00007a00b9e37a20 */ /* 0x000fd00000410000 */
[----:B------:R-:W-:Y:S01]  /*2a00*/  @P4 HADD2.F32 R216, -RZ, R184.H0_H0 ;  /* 0x200000b8ffd84230 */ /* 0x000fe20000004100 */
[----:B--2---:R-:W-:Y:S01]  /*2a10*/  FMUL.FTZ R185, R193, R224 ;  /* 0x000000e0c1b97220 */ /* 0x004fe20000410000 */
[----:B------:R-:W-:-:S06]  /*2a20*/  HFMA2.MMA R193, -RZ, RZ, 0, 0 ;  /* 0x00000000ffc17435 */ /* 0x000fcc00000001ff */
[----:B------:R-:W-:Y:S02]  /*2a30*/  @P4 FMUL.FTZ R193, R227, R216 ;  /* 0x000000d8e3c14220 */ /* 0x000fe40000410000 */
[----:B------:R-:W2:Y:S01]  /*2a40*/  LDL R216, [R1+0x78] ;  /* 0x0000780001d87983 */ /* 0x000ea20000100800 */
[----:B------:R-:W-:Y:S01]  /*2a50*/  FSEL R185, R185, RZ, P3 ;  /* 0x000000ffb9b97208 */ /* 0x000fe20001800000 */
[----:B------:R-:W-:Y:S01]  /*2a60*/  FMUL.FTZ R195, R195, R17 ;  /* 0x00000011c3c37220 */ /* 0x000fe20000410000 */
[----:B------:R-:W-:-:S03]  /*2a70*/  LOP3.LUT P3, RZ, R18, 0xff00, RZ, 0xc0, !PT ;  /* 0x0000ff0012ff7812 */ /* 0x000fc6000786c0ff */
[----:B------:R-:W-:-:S10]  /*2a80*/  FMUL.FTZ R224, R195, c[0x0][0x1e8] ;  /* 0x00007a00c3e07a20 */ /* 0x000fd40000410000 */
[----:B------:R-:W-:Y:S01]  /*2a90*/  @P3 HADD2.F32 R184, -RZ, R184.H1_H1 ;  /* 0x300000b8ffb83230 */ /* 0x000fe20000004100 */
[----:B--2---:R-:W-:Y:S01]  /*2aa0*/  FMUL.FTZ R195, R216, R227 ;  /* 0x000000e3d8c37220 */ /* 0x004fe20000410000 */
[----:B------:R-:W-:-:S03]  /*2ab0*/  MOV R216, RZ ;  /* 0x000000ff00d87202 */ /* 0x000fc60000000f00 */
[----:B------:R-:W-:Y:S01]  /*2ac0*/  @P3 FMUL.FTZ R216, R224, R184 ;  /* 0x000000b8e0d83220 */ /* 0x000fe20000410000 */
[----:B------:R-:W-:Y:S02]  /*2ad0*/  FSEL R184, R195, RZ, P4 ;  /* 0x000000ffc3b87208 */ /* 0x000fe40002000000 */
[----:B------:R-:W2:Y:S01]  /*2ae0*/  LDL R195, [R1+0x7c] ;  /* 0x00007c0001c37983 */ /* 0x000ea20000100800 */
[----:B------:R-:W-:Y:S01]  /*2af0*/  LOP3.LUT P4, RZ, R19, 0xff0000, RZ, 0xc0, !PT ;  /* 0x00ff000013ff7812 */ /* 0x000fe2000788c0ff */
[----:B------:R-:W-:Y:S01]  /*2b00*/  FMUL.FTZ R189, R189, R17 ;  /* 0x00000011bdbd7220 */ /* 0x000fe20000410000 */
[----:B------:R-:W-:-:S03]  /*2b10*/  F2FP.PACK_AB R185, R185, R223 ;  /* 0x000000dfb9b9723e */ /* 0x000fc600000000ff */
        /* <DEDUP_REMOVED lines=8> */
[----:B------:R-:W-:Y:S02]  /*2ba0*/  LOP3.LUT P3, RZ, R19, 0xff000000, RZ, 0xc0, !PT ;  /* 0xff00000013ff7812 */ /* 0x000fe4000786c0ff */
[----:B------:R-:W-:Y:S01]  /*2bb0*/  MOV R189, R227 ;  /* 0x000000e300bd7202 */ /* 0x000fe20000000f00 */
[----:B------:R-:W-:-:S10]  /*2bc0*/  FMUL.FTZ R227, R188, c[0x0][0x1e8] ;  /* 0x00007a00bce37a20 */ /* 0x000fd40000410000 */
[----:B------:R-:W-:Y:S01]  /*2bd0*/  @P3 HADD2.F32 R187, -RZ, R187.H1_H1 ;  /* 0x300000bbffbb3230 */ /* 0x000fe20000004100 */
[----:B--2---:R-:W-:Y:S01]  /*2be0*/  FMUL.FTZ R188, R223, R189 ;  /* 0x000000bddfbc7220 */ /* 0x004fe20000410000 */
[----:B------:R-:W-:-:S06]  /*2bf0*/  HFMA2.MMA R223, -RZ, RZ, 0, 0 ;  /* 0x00000000ffdf7435 */ /* 0x000fcc00000001ff */
[----:B------:R-:W-:Y:S01]  /*2c00*/  @P3 FMUL.FTZ R223, R227, R187 ;  /* 0x000000bbe3df3220 */ /* 0x000fe20000410000 */
[----:B------:R-:W-:Y:S02]  /*2c10*/  FSEL R187, R188, RZ, P4 ;  /* 0x000000ffbcbb7208 */ /* 0x000fe40002000000 */
[----:B------:R-:W-:-:S04]  /*2c20*/  ISETP.NE.U32.AND P4, PT, RZ, c[0x0][0x258], PT ;  /* 0x00009600ff007a0c */ /* 0x000fc80003f85070 */
[----:B------:R-:W-:-:S13]  /*2c30*/  ISETP.NE.AND.EX P4, PT, RZ, c[0x0][0x25c], PT, P4 ;  /* 0x00009700ff007a0c */ /* 0x000fda0003f85340 */
[----:B------:R-:W-:-:S05]  /*2c40*/  @P4 MOV R188, 0x20 ;  /* 0x0000002000bc4802 */ /* 0x000fca0000000f00 */
[----:B------:R-:W-:-:S05]  /*2c50*/  @P4 IMAD.WIDE.U32 R188, R16, R188, c[0x0][0x258] ;  /* 0x0000960010bc4625 */ /* 0x000fca00078e00bc */
[----:B------:R-:W-:Y:S04]  /*2c60*/  @P4 STG.E.128 [R188.64], R88 ;  /* 0x00000058bc004986 */ /* 0x000fe8000c101d04 */
[----:B------:R0:W-:Y:S04]  /*2c70*/  @P4 STG.E.128 [R188.64+0x10], R160 ;  /* 0x000010a0bc004986 */ /* 0x0001e8000c101d04 */
[----:B0-----:R-:W2:Y:S01]  /*2c80*/  LDL R189, [R1+0x74] ;  /* 0x0000740001bd7983 */ /* 0x001ea20000100800 */
[----:B------:R-:W-:Y:S01]  /*2c90*/  F2FP.PACK_AB R184, R224, R184 ;  /* 0x000000b8e0b8723e */ /* 0x000fe200000000ff */
[----:B------:R-:W-:-:S02]  /*2ca0*/  FADD.FTZ R114, R114, R192 ;  /* 0x000000c072727221 */ /* 0x000fc40000010000 */
[----:B------:R-:W-:Y:S02]  /*2cb0*/  FADD.FTZ R115, R115, R194 ;  /* 0x000000c273737221 */ /* 0x000fe40000010000 */
[----:B------:R-:W-:Y:S02]  /*2cc0*/  FADD.FTZ R112, R112, R193 ;  /* 0x000000c170707221 */ /* 0x000fe40000010000 */
[----:B------:R-:W-:Y:S02]  /*2cd0*/  FADD.FTZ R113, R113, R216 ;  /* 0x000000d871717221 */ /* 0x000fe40000010000 */
[----:B------:R-:W-:Y:S02]  /*2ce0*/  FADD.FTZ R118, R118, R195 ;  /* 0x000000c376767221 */ /* 0x000fe40000010000 */
[----:B------:R-:W-:Y:S02]  /*2cf0*/  FADD.FTZ R119, R119, R223 ;  /* 0x000000df77777221 */ /* 0x000fe40000010000 */
[----:B--2---:R-:W-:Y:S01]  /*2d00*/  FMUL.FTZ R188, R189, R227 ;  /* 0x000000e3bdbc7220 */ /* 0x004fe20000410000 */
[----:B------:R-:W-:-:S04]  /*2d10*/  HFMA2.MMA R189, -RZ, RZ, 0, 9.5367431640625e-07 ;  /* 0x00000010ffbd7435 */ /* 0x000fc800000001ff */
[----:B------:R-:W-:-:S04]  /*2d20*/  FSEL R188, R188, RZ, P3 ;  /* 0x000000ffbcbc7208 */ /* 0x000fc80001800000 */
[----:B------:R-:W-:Y:S02]  /*2d30*/  F2FP.PACK_AB R187, R188, R187 ;  /* 0x000000bbbcbb723e */ /* 0x000fe400000000ff */
[C---:B------:R-:W-:Y:S01]  /*2d40*/  IMAD.WIDE.U32 R188, R16.reuse, R189, c[0x0][0x248] ;  /* 0x0000920010bc7625 */ /* 0x040fe200078e00bd */
[----:B------:R-:W-:-:S04]  /*2d50*/  IADD3 R16, R16, 0x100, RZ ;  /* 0x0000010010107810 */ /* 0x000fc80007ffe0ff */
[----:B------:R0:W-:Y:S03]  /*2d60*/  STG.E.128 [R188.64], R184 ;  /* 0x000000b8bc007986 */ /* 0x0001e6000c101d04 */
.L_x_9064:
[----:B------:R-:W-:Y:S05]  /*2d70*/  BSYNC B0 ;  /* 0x0000000000007941 */ /* 0x000fea0003800000 */
.L_x_9063:
[----:B------:R-:W-:Y:S01]  /*2d80*/  BSSY B0, `(.L_x_9065) ;  /* 0x0000091000007945 */ /* 0x000fe20003800000 */
[----:B------:R-:W-:Y:S05]  /*2d90*/  @!P1 BRA `(.L_x_9066) ;  /* 0x000008f000009947 */ /* 0x000fea0003800000 */
[----:B0-----:R-:W-:Y:S01]  /*2da0*/  MOV R184, 0x10 ;  /* 0x0000001000b87802 */ /* 0x001fe20000000f00 */
[----:B------:R-:W2:Y:S04]  /*2db0*/  LDL R195, [R1+0x48] ;  /* 0x0000480001c37983 */ /* 0x000ea80000100800 */
[----:B------:R-:W-:Y:S01]  /*2dc0*/  IMAD.WIDE.U32 R184, R16, R184, c[0x0][0x170] ;  /* 0x00005c0010b87625 */ /* 0x000fe200078e00b8 */
[----:B------:R-:W3:Y:S01]  /*2dd0*/  LDL R223, [R1+0x4c] ;  /* 0x00004c0001df7983 */ /* 0x000ee20000100800 */
[----:B------:R-:W-:Y:S02]  /*2de0*/  ISETP.NE.U32.AND P3, PT, RZ, c[0x0][0x218], PT ;  /* 0x00008600ff007a0c */ /* 0x000fe40003f65070 */
[----:B------:R-:W-:Y:S01]  /*2df0*/  FSEL R188, R190, RZ, !P5 ;  /* 0x000000ffbebc7208 */ /* 0x000fe20006800000 */
[----:B------:R-:W4:Y:S04]  /*2e00*/  LDL R224, [R1+0x58] ;  /* 0x0000580001e07983 */ /* 0x000f280000100800 */
[----:B------:R-:W2:Y:S01]  /*2e10*/  LDG.E.128 R184, [R184.64] ;  /* 0x00000004b8b87981 */ /* 0x000ea2000c1e1d00 */
[----:B------:R-:W-:Y:S01]  /*2e20*/  ISETP.NE.AND.EX P3, PT, RZ, c[0x0][0x21c], PT, P3 ;  /* 0x00008700ff007a0c */ /* 0x000fe20003f65330 */
[----:B------:R-:W-:Y:S01]  /*2e30*/  FFMA.FTZ R189, R201, R191, R188 ;  /* 0x000000bfc9bd7223 */ /* 0x000fe200000100bc */
[----:B------:R-:W-:Y:S01]  /*2e40*/  LOP3.LUT P4, RZ, R21, 0xff, RZ, 0xc0, !PT ;  /* 0x000000ff15ff7812 */ /* 0x000fe2000788c0ff */
[----:B------:R-:W3:Y:S02]  /*2e50*/  LDL R227, [R1+0x5c] ;  /* 0x00005c0001e37983 */ /* 0x000ee40000100800 */
[----:B------:R-:W-:-:S04]  /*2e60*/  FADD.FTZ R189, R220, -R189 ;  /* 0x800000bddcbd7221 */ /* 0x000fc80000010000 */
[----:B-----5:R-:W-:-:S04]  /*2e70*/  FMUL.FTZ R194, R198, R189 ;  /* 0x000000bdc6c27220 */ /* 0x020fc80000410000 */
[----:B------:R-:W-:-:S04]  /*2e80*/  @P3 FADD.FTZ R194, R24, R194 ;  /* 0x000000c218c23221 */ /* 0x000fc80000010000 */
[----:B------:R-:W-:-:S04]  /*2e90*/  FMUL.FTZ R189, R194, R17 ;  /* 0x00000011c2bd7220 */ /* 0x000fc80000410000 */
[----:B------:R-:W-:Y:S01]  /*2ea0*/  FMUL.FTZ R192, R189, c[0x0][0x1e8] ;  /* 0x00007a00bdc07a20 */ /* 0x000fe20000410000 */
[----:B------:R-:W-:Y:S01]  /*2eb0*/  HFMA2.MMA R189, -RZ, RZ, 0, 0 ;  /* 0x00000000ffbd7435 */ /* 0x000fe200000001ff */
[----:B--2---:R-:W-:-:S05]  /*2ec0*/  @P4 HADD2.F32 R193, -RZ, R186.H0_H0 ;  /* 0x200000baffc14230 */ /* 0x004fca0000004100 */
[----:B------:R-:W-:Y:S02]  /*2ed0*/  @P4 FMUL.FTZ R189, R192, R193 ;  /* 0x000000c1c0bd4220 */ /* 0x000fe40000410000 */
[----:B------:R-:W-:Y:S02]  /*2ee0*/  FMUL.FTZ R192, R195, R192 ;  /* 0x000000c0c3c07220 */ /* 0x000fe40000410000 */
[----:B------:R-:W-:-:S03]  /*2ef0*/  FFMA.FTZ R193, R202, R191, R188 ;  /* 0x000000bfcac17223 */ /* 0x000fc600000100bc */
[----:B------:R-:W-:Y:S01]  /*2f00*/  FSEL R192, R192, RZ, P4 ;  /* 0x000000ffc0c07208 */ /* 0x000fe20002000000 */
[----:B------:R-:W-:Y:S01]  /*2f10*/  FADD.FTZ R193, R219, -R193 ;  /* 0x800000c1dbc17221 */ /* 0x000fe20000010000 */
[----:B------:R-:W-:-:S03]  /*2f20*/  LOP3.LUT P4, RZ, R21, 0xff00, RZ, 0xc0, !PT ;  /* 0x0000ff0015ff7812 */ /* 0x000fc6000788c0ff */
[----:B------:R-:W-:-:S04]  /*2f30*/  FMUL.FTZ R193, R198, R193 ;  /* 0x000000c1c6c17220 */ /* 0x000fc80000410000 */
[----:B------:R-:W-:-:S04]  /*2f40*/  @P3 FADD.FTZ R193, R25, R193 ;  /* 0x000000c119c13221 */ /* 0x000fc80000010000 */
[----:B------:R-:W-:Y:S02]  /*2f50*/  FMUL.FTZ R195, R193, R17 ;  /* 0x00000011c1c37220 */ /* 0x000fe40000410000 */
[----:B------:R-:W-:Y:S02]  /*2f60*/  @P4 HADD2.F32 R186, -RZ, R186.H1_H1 ;  /* 0x300000baffba4230 */ /* 0x000fe40000004100 */
[----:B------:R-:W-:Y:S01]  /*2f70*/  FMUL.FTZ R216, R195, c[0x0][0x1e8] ;  /* 0x00007a00c3d87a20 */ /* 0x000fe20000410000 */
[----:B------:R-:W-:-:S03]  /*2f80*/  MOV R195, RZ ;  /* 0x000000ff00c37202 */ /* 0x000fc60000000f00 */
[----:B------:R-:W-:Y:S02]  /*2f90*/  @P4 FMUL.FTZ R195, R216, R186 ;  /* 0x000000bad8c34220 */ /* 0x000fe40000410000 */
[----:B---3--:R-:W-:-:S05]  /*2fa0*/  FMUL.FTZ R186, R223, R216 ;  /* 0x000000d8dfba7220 */ /* 0x008fca0000410000 */
[----:B------:R-:W-:Y:S02]  /*2fb0*/  FSEL R186, R186, RZ, P4 ;  /* 0x000000ffbaba7208 */ /* 0x000fe40002000000 */
[----:B------:R-:W-:-:S04]  /*2fc0*/  ISETP.NE.U32.AND P4, PT, RZ, c[0x0][0x258], PT ;  /* 0x00009600ff007a0c */ /* 0x000fc80003f85070 */
[----:B------:R-:W-:Y:S01]  /*2fd0*/  ISETP.NE.AND.EX P4, PT, RZ, c[0x0][0x25c], PT, P4 ;  /* 0x00009700ff007a0c */ /* 0x000fe20003f85340 */
[----:B------:R-:W-:Y:S01]  /*2fe0*/  FADD.FTZ R124, R124, R189 ;  /* 0x000000bd7c7c7221 */ /* 0x000fe20000010000 */
[----:B------:R-:W-:Y:S01]  /*2ff0*/  F2FP.PACK_AB R186, R186, R192 ;  /* 0x000000c0baba723e */ /* 0x000fe200000000ff */
        /* <DEDUP_REMOVED lines=34> */
[-C--:B------:R-:W-:Y:S01]  /*3220*/  FMUL.FTZ R193, R193, R17.reuse ;  /* 0x00000011c1c17220 */ /* 0x080fe20000410000 */
[----:B------:R-:W-:Y:S01]  /*3230*/  LOP3.LUT P4, RZ, R20, 0xff000000, RZ, 0xc0, !PT ;  /* 0xff00000014ff7812 */ /* 0x000fe2000788c0ff */
[----:B------:R-:W-:Y:S01]  /*3240*/  HFMA2.MMA R216, -RZ, RZ, 0, 0 ;  /* 0x00000000ffd87435 */ /* 0x000fe200000001ff */
[----:B------:R-:W-:Y:S01]  /*3250*/  @P3 HADD2.F32 R223, -RZ, R185.H0_H0 ;  /* 0x200000b9ffdf3230 */ /* 0x000fe20000004100 */
[----:B------:R-:W-:Y:S02]  /*3260*/  FMUL.FTZ R193, R193, c[0x0][0x1e8] ;  /* 0x00007a00c1c17a20 */ /* 0x000fe40000410000 */
[----:B------:R-:W-:Y:S02]  /*3270*/  FMUL.FTZ R195, R195, R17 ;  /* 0x00000011c3c37220 */ /* 0x000fe40000410000 */
[----:B------:R-:W-:-:S02]  /*3280*/  @P3 FMUL.FTZ R216, R193, R223 ;  /* 0x000000dfc1d83220 */ /* 0x000fc40000410000 */
[----:B------:R-:W2:Y:S02]  /*3290*/  LDL R223, [R1+0x64] ;  /* 0x0000640001df7983 */ /* 0x000ea40000100800 */
[----:B------:R-:W-:Y:S02]  /*32a0*/  FADD.FTZ R122, R122, R216 ;  /* 0x000000d87a7a7221 */ /* 0x000fe40000010000 */
[----:B------:R-:W-:Y:S01]  /*32b0*/  @P4 HADD2.F32 R185, -RZ, R185.H1_H1 ;  /* 0x300000b9ffb94230 */ /* 0x000fe20000004100 */
[----:B------:R-:W-:Y:S01]  /*32c0*/  FMUL.FTZ R216, R195, c[0x0][0x1e8] ;  /* 0x00007a00c3d87a20 */ /* 0x000fe20000410000 */
[----:B------:R-:W-:-:S03]  /*32d0*/  MOV R195, RZ ;  /* 0x000000ff00c37202 */ /* 0x000fc60000000f00 */
[----:B------:R-:W-:Y:S02]  /*32e0*/  @P4 FMUL.FTZ R195, R216, R185 ;  /* 0x000000b9d8c34220 */ /* 0x000fe40000410000 */
[----:B------:R-:W3:Y:S01]  /*32f0*/  LDL R185, [R1+0x60] ;  /* 0x0000600001b97983 */ /* 0x000ee20000100800 */
[-C--:B------:R-:W-:Y:S02]  /*3300*/  FMUL.FTZ R192, R192, R17.reuse ;  /* 0x00000011c0c07220 */ /* 0x080fe40000410000 */
[----:B------:R-:W-:Y:S02]  /*3310*/  FADD.FTZ R123, R123, R195 ;  /* 0x000000c37b7b7221 */ /* 0x000fe40000010000 */
[----:B------:R-:W-:Y:S01]  /*3320*/  FMUL.FTZ R195, R192, c[0x0][0x1e8] ;  /* 0x00007a00c0c37a20 */ /* 0x000fe20000410000 */
[----:B------:R-:W-:Y:S01]  /*3330*/  HFMA2.MMA R192, -RZ, RZ, 0, 0 ;  /* 0x00000000ffc07435 */ /* 0x000fe200000001ff */
[-C--:B------:R-:W-:Y:S02]  /*3340*/  FMUL.FTZ R194, R194, R17.reuse ;  /* 0x00000011c2c27220 */ /* 0x080fe40000410000 */
[----:B------:R-:W-:-:S02]  /*3350*/  FMUL.FTZ R189, R189, R17 ;  /* 0x00000011bdbd7220 */ /* 0x000fc40000410000 */
[----:B------:R-:W-:Y:S02]  /*3360*/  FMUL.FTZ R188, R188, R17 ;  /* 0x00000011bcbc7220 */ /* 0x000fe40000410000 */
[----:B---3--:R-:W-:Y:S01]  /*3370*/  FMUL.FTZ R185, R185, R193 ;  /* 0x000000c1b9b97220 */ /* 0x008fe20000410000 */
[----:B------:R-:W-:-:S04]  /*3380*/  MOV R193, R20 ;  /* 0x0000001400c17202 */ /* 0x000fc80000000f00 */
[----:B------:R-:W-:Y:S02]  /*3390*/  FSEL R185, R185, RZ, P3 ;  /* 0x000000ffb9b97208 */ /* 0x000fe40001800000 */
[----:B------:R-:W-:Y:S01]  /*33a0*/  LOP3.LUT P3, RZ, R193, 0xff, RZ, 0xc0, !PT ;  /* 0x000000ffc1ff7812 */ /* 0x000fe2000786c0ff */
[----:B--2---:R-:W-:-:S05]  /*33b0*/  FMUL.FTZ R193, R223, R216 ;  /* 0x000000d8dfc17220 */ /* 0x004fca0000410000 */
[----:B------:R-:W-:Y:S02]  /*33c0*/  FSEL R193, R193, RZ, P4 ;  /* 0x000000ffc1c17208 */ /* 0x000fe40002000000 */
[----:B------:R-:W-:-:S05]  /*33d0*/  LOP3.LUT P4, RZ, R20, 0xff00, RZ, 0xc0, !PT ;  /* 0x0000ff0014ff7812 */ /* 0x000fca000788c0ff */
[----:B------:R-:W-:-:S05]  /*33e0*/  @P3 HADD2.F32 R216, -RZ, R184.H0_H0 ;  /* 0x200000b8ffd83230 */ /* 0x000fca0000004100 */
[----:B------:R-:W-:-:S03]  /*33f0*/  @P3 FMUL.FTZ R192, R195, R216 ;  /* 0x000000d8c3c03220 */ /* 0x000fc60000410000 */
[----:B------:R-:W-:Y:S01]  /*3400*/  @P4 HADD2.F32 R216, -RZ, R184.H1_H1 ;  /* 0x300000b8ffd84230 */ /* 0x000fe20000004100 */
[----:B------:R-:W-:Y:S01]  /*3410*/  FMUL.FTZ R184, R194, c[0x0][0x1e8] ;  /* 0x00007a00c2b87a20 */ /* 0x000fe20000410000 */
[----:B------:R-:W-:Y:S01]  /*3420*/  MOV R194, RZ ;  /* 0x000000ff00c27202 */ /* 0x000fe20000000f00 */
[----:B----4-:R-:W-:Y:S02]  /*3430*/  FMUL.FTZ R195, R224, R195 ;  /* 0x000000c3e0c37220 */ /* 0x010fe40000410000 */
[----:B------:R-:W-:Y:S02]  /*3440*/  @P4 FMUL.FTZ R194, R184, R216 ;  /* 0x000000d8b8c24220 */ /* 0x000fe40000410000 */
[----:B------:R-:W-:Y:S01]  /*3450*/  FMUL.FTZ R184, R227, R184 ;  /* 0x000000b8e3b87220 */ /* 0x000fe20000410000 */
[----:B------:R-:W-:Y:S01]  /*3460*/  FSEL R216, R195, RZ, P3 ;  /* 0x000000ffc3d87208 */ /* 0x000fe20001800000 */
[----:B------:R-:W-:Y:S01]  /*3470*/  FMUL.FTZ R224, R189, c[0x0][0x1e8] ;  /* 0x00007a00bde07a20 */ /* 0x000fe20000410000 */
[C---:B------:R-:W-:Y:S01]  /*3480*/  LOP3.LUT P3, RZ, R21.reuse, 0xff0000, RZ, 0xc0, !PT ;  /* 0x00ff000015ff7812 */ /* 0x040fe2000786c0ff */
[----:B------:R-:W-:Y:S01]  /*3490*/  FMUL.FTZ R223, R188, c[0x0][0x1e8] ;  /* 0x00007a00bcdf7a20 */ /* 0x000fe20000410000 */
[----:B------:R-:W-:Y:S01]  /*34a0*/  FSEL R184, R184, RZ, P4 ;  /* 0x000000ffb8b87208 */ /* 0x000fe20002000000 */
[----:B------:R-:W2:Y:S01]  /*34b0*/  LDL R227, [R1+0x54] ;  /* 0x0000540001e37983 */ /* 0x000ea20000100800 */
[----:B------:R-:W-:-:S02]  /*34c0*/  LOP3.LUT P4, RZ, R21, 0xff000000, RZ, 0xc0, !PT ;  /* 0xff00000015ff7812 */ /* 0x000fc4000788c0ff */
[----:B------:R-:W-:-:S07]  /*34d0*/  MOV R195, RZ ;  /* 0x000000ff00c37202 */ /* 0x000fce0000000f00 */
[----:B------:R-:W-:-:S04]  /*34e0*/  @P3 HADD2.F32 R189, -RZ, R187.H0_H0 ;  /* 0x200000bbffbd3230 */ /* 0x000fc80000004100 */
[----:B------:R-:W-:-:S05]  /*34f0*/  @P4 HADD2.F32 R187, -RZ, R187.H1_H1 ;  /* 0x300000bbffbb4230 */ /* 0x000fca0000004100 */
[----:B------:R-:W-:Y:S02]  /*3500*/  @P4 FMUL.FTZ R195, R223, R187 ;  /* 0x000000bbdfc34220 */ /* 0x000fe40000410000 */
[----:B------:R-:W3:Y:S01]  /*3510*/  LDL R187, [R1+0x50] ;  /* 0x0000500001bb7983 */ /* 0x000ee20000100800 */
[----:B------:R-:W-:-:S04]  /*3520*/  ISETP.NE.U32.AND P5, PT, RZ, c[0x0][0x258], PT ;  /* 0x00009600ff007a0c */ /* 0x000fc80003fa5070 */
[----:B------:R-:W-:Y:S02]  /*3530*/  ISETP.NE.AND.EX P5, PT, RZ, c[0x0][0x25c], PT, P5 ;  /* 0x00009700ff007a0c */ /* 0x000fe40003fa5350 */
[----:B------:R-:W-:Y:S01]  /*3540*/  F2FP.PACK_AB R185, R193, R185 ;  /* 0x000000b9c1b9723e */ /* 0x000fe200000000ff */
[----:B------:R-:W-:-:S06]  /*3550*/  HFMA2.MMA R193, -RZ, RZ, 0, 0 ;  /* 0x00000000ffc17435 */ /* 0x000fcc00000001ff */
[----:B------:R-:W-:-:S04]  /*3560*/  @P3 FMUL.FTZ R193, R224, R189 ;  /* 0x000000bde0c13220 */ /* 0x000fc80000410000 */
[----:B------:R-:W-:-:S04]  /*3570*/  @P5 LEA R188, P6, R16, c[0x0][0x258], 0x5 ;  /* 0x0000960010bc5a11 */ /* 0x000fc800078c28ff */
[----:B------:R-:W-:-:S05]  /*3580*/  @P5 LEA.HI.X R189, R16, c[0x0][0x25c], RZ, 0x5, P6 ;  /* 0x0000970010bd5a11 */ /* 0x000fca00030f2cff */
[----:B------:R-:W-:Y:S04]  /*3590*/  @P5 STG.E.128 [R188.64], R88 ;  /* 0x00000058bc005986 */ /* 0x000fe8000c101d04 */
[----:B------:R2:W-:Y:S01]  /*35a0*/  @P5 STG.E.128 [R188.64+0x10], R160 ;  /* 0x000010a0bc005986 */ /* 0x0005e2000c101d04 */
[----:B------:R-:W-:Y:S01]  /*35b0*/  F2FP.PACK_AB R184, R184, R216 ;  /* 0x000000d8b8b8723e */ /* 0x000fe200000000ff */
        /* <DEDUP_REMOVED lines=8> */
[----:B------:R-:W-:Y:S02]  /*3640*/  F2FP.PACK_AB R187, R188, R187 ;  /* 0x000000bbbcbb723e */ /* 0x000fe400000000ff */
[----:B------:R-:W-:-:S04]  /*3650*/  LEA R188, P3, R16, c[0x0][0x248], 0x4 ;  /* 0x0000920010bc7a11 */ /* 0x000fc800078620ff */
[----:B------:R-:W-:-:S05]  /*3660*/  LEA.HI.X R189, R16, c[0x0][0x24c], RZ, 0x4, P3 ;  /* 0x0000930010bd7a11 */ /* 0x000fca00018f24ff */
[----:B------:R0:W-:Y:S01]  /*3670*/  STG.E.128 [R188.64], R184 ;  /* 0x000000b8bc007986 */ /* 0x0001e2000c101d04 */
[----:B------:R-:W-:-:S03]  /*3680*/  IADD3 R16, R16, 0x100, RZ ;  /* 0x0000010010107810 */ /* 0x000fc60007ffe0ff */
.L_x_9066:
[----:B------:R-:W-:Y:S05]  /*3690*/  BSYNC B0 ;  /* 0x0000000000007941 */ /* 0x000fea0003800000 */
.L_x_9065:
        /* <DEDUP_REMOVED lines=15> */
[----:B------:R-:W-:-:S04]  /*3790*/  FFMA.FTZ R189, R2, R191, R188 ;  /* 0x000000bf02bd7223 */ /* 0x000fc800000100bc */
[----:B------:R-:W-:-:S04]  /*37a0*/  FADD.FTZ R189, R209, -R189 ;  /* 0x800000bdd1bd7221 */ /* 0x000fc80000010000 */
[----:B-----5:R-:W-:-:S04]  /*37b0*/  FMUL.FTZ R194, R198, R189 ;  /* 0x000000bdc6c27220 */ /* 0x020fc80000410000 */
[----:B------:R-:W-:-:S04]  /*37c0*/  @P3 FADD.FTZ R194, R172, R194 ;  /* 0x000000c2acc23221 */ /* 0x000fc80000010000 */
[----:B------:R-:W-:-:S04]  /*37d0*/  FMUL.FTZ R189, R194, R17 ;  /* 0x00000011c2bd7220 */ /* 0x000fc80000410000 */
[----:B------:R-:W-:Y:S01]  /*37e0*/  FMUL.FTZ R192, R189, c[0x0][0x1e8] ;  /* 0x00007a00bdc07a20 */ /* 0x000fe20000410000 */
[----:B------:R-:W-:Y:S01]  /*37f0*/  MOV R189, RZ ;  /* 0x000000ff00bd7202 */ /* 0x000fe20000000f00 */
[----:B--2---:R-:W-:-:S05]  /*3800*/  @P4 HADD2.F32 R193, -RZ, R186.H0_H0 ;  /* 0x200000baffc14230 */ /* 0x004fca0000004100 */
[----:B------:R-:W-:Y:S02]  /*3810*/  @P4 FMUL.FTZ R189, R192, R193 ;  /* 0x000000c1c0bd4220 */ /* 0x000fe40000410000 */
[----:B------:R-:W-:Y:S02]  /*3820*/  FFMA.FTZ R193, R3, R191, R188 ;  /* 0x000000bf03c17223 */ /* 0x000fe400000100bc */
[----:B------:R-:W-:Y:S02]  /*3830*/  FMUL.FTZ R192, R195, R192 ;  /* 0x000000c0c3c07220 */ /* 0x000fe40000410000 */
[----:B------:R-:W-:-:S03]  /*3840*/  FADD.FTZ R193, R4, -R193 ;  /* 0x800000c104c17221 */ /* 0x000fc60000010000 */
[----:B------:R-:W-:Y:S01]  /*3850*/  FSEL R192, R192, RZ, P4 ;  /* 0x000000ffc0c07208 */ /* 0x000fe20002000000 */
[----:B------:R-:W-:Y:S01]  /*3860*/  FMUL.FTZ R193, R198, R193 ;  /* 0x000000c1c6c17220 */ /* 0x000fe20000410000 */
[----:B------:R-:W-:-:S03]  /*3870*/  LOP3.LUT P4, RZ, R23, 0xff00, RZ, 0xc0, !PT ;  /* 0x0000ff0017ff7812 */ /* 0x000fc6000788c0ff */
[----:B------:R-:W-:-:S04]  /*3880*/  @P3 FADD.FTZ R193, R173, R193 ;  /* 0x000000c1adc13221 */ /* 0x000fc80000010000 */
[----:B------:R-:W-:-:S04]  /*3890*/  FMUL.FTZ R195, R193, R17 ;  /* 0x00000011c1c37220 */ /* 0x000fc80000410000 */
[----:B------:R-:W-:Y:S01]  /*38a0*/  FMUL.FTZ R216, R195, c[0x0][0x1e8] ;  /* 0x00007a00c3d87a20 */ /* 0x000fe20000410000 */
[----:B------:R-:W-:Y:S01]  /*38b0*/  HFMA2.MMA R195, -RZ, RZ, 0, 0 ;  /* 0x00000000ffc37435 */ /* 0x000fe200000001ff */
[----:B------:R-:W-:-:S05]  /*38c0*/  @P4 HADD2.F32 R186, -RZ, R186.H1_H1 ;  /* 0x300000baffba4230 */ /* 0x000fca0000004100 */
        /* <DEDUP_REMOVED lines=41> */
[----:B------:R-:W-:Y:S01]  /*3b60*/  SEL R163, R188, R163, P4 ;  /* 0x000000a3bca37207 */ /* 0x000fe20002000000 */
[----:B------:R-:W-:Y:S01]  /*3b70*/  @P3 HADD2.F32 R223, -RZ, R185.H0_H0 ;  /* 0x200000b9ffdf3230 */ /* 0x000fe20000004100 */
[----:B------:R-:W-:Y:S01]  /*3b80*/  LOP3.LUT P4, RZ, R22, 0xff000000, RZ, 0xc0, !PT ;  /* 0xff00000016ff7812 */ /* 0x000fe2000788c0ff */
[----:B------:R-:W-:Y:S01]  /*3b90*/  FMUL.FTZ R193, R193, c[0x0][0x1e8] ;  /* 0x00007a00c1c17a20 */ /* 0x000fe20000410000 */
[----:B------:R-:W-:Y:S01]  /*3ba0*/  MOV R216, RZ ;  /* 0x000000ff00d87202 */ /* 0x000fe20000000f00 */
[----:B------:R-:W-:Y:S02]  /*3bb0*/  FMUL.FTZ R195, R195, R17 ;  /* 0x00000011c3c37220 */ /* 0x000fe40000410000 */
[----:B------:R-:W-:Y:S02]  /*3bc0*/  @P3 FMUL.FTZ R216, R193, R223 ;  /* 0x000000dfc1d83220 */ /* 0x000fe40000410000 */
[----:B------:R-:W2:Y:S02]  /*3bd0*/  LDL R223, [R1+0x24] ;  /* 0x0000240001df7983 */ /* 0x000ea40000100800 */
[----:B------:R-:W-:-:S02]  /*3be0*/  FADD.FTZ R130, R130, R216 ;  /* 0x000000d882827221 */ /* 0x000fc40000010000 */
[----:B------:R-:W-:Y:S01]  /*3bf0*/  FMUL.FTZ R216, R195, c[0x0][0x1e8] ;  /* 0x00007a00c3d87a20 */ /* 0x000fe20000410000 */
[----:B------:R-:W-:Y:S01]  /*3c00*/  HFMA2.MMA R195, -RZ, RZ, 0, 0 ;  /* 0x00000000ffc37435 */ /* 0x000fe200000001ff */
[----:B------:R-:W-:-:S05]  /*3c10*/  @P4 HADD2.F32 R185, -RZ, R185.H1_H1 ;  /* 0x300000b9ffb94230 */ /* 0x000fca0000004100 */
        /* <DEDUP_REMOVED lines=59> */
.L_x_9068:
[----:B------:R-:W-:Y:S05]  /*3fd0*/  BSYNC B0 ;  /* 0x0000000000007941 */ /* 0x000fea0003800000 */
.L_x_9067:
        /* <DEDUP_REMOVED lines=40> */
[C---:B------:R-:W-:Y:S01]  /*4260*/  FMUL.FTZ R191, R198.reuse, R191 ;  /* 0x000000bfc6bf7220 */ /* 0x040fe20000410000 */
        /* <DEDUP_REMOVED lines=12> */
[CC--:B------:R-:W-:Y:S01]  /*4330*/  FMUL.FTZ R194, R190.reuse, R17.reuse ;  /* 0x00000011bec27220 */ /* 0x0c0fe20000410000 */
        /* <DEDUP_REMOVED lines=15> */
[----:B------:R-:W-:Y:S01]  /*4430*/  LOP3.LUT P4, RZ, R17, 0xff, RZ, 0xc0, !PT ;  /* 0x000000ff11ff7812 */ /* 0x000fe2000788c0ff */
[----:B------:R-:W-:Y:S01]  /*4440*/  FMUL.FTZ R17, R198, c[0x0][0x1e8] ;  /* 0x00007a00c6117a20 */ /* 0x000fe20000410000 */
[C---:B------:R-:W-:Y:S01]  /*4450*/  LOP3.LUT P3, RZ, R196.reuse, 0xff00, RZ, 0xc0, !PT ;  /* 0x0000ff00c4ff7812 */ /* 0x040fe2000786c0ff */
[----:B------:R-:W-:Y:S01]  /*4460*/  HFMA2.MMA R198, -RZ, RZ, 0, 0 ;  /* 0x00000000ffc67435 */ /* 0x000fe200000001ff */
[----:B------:R-:W-:Y:S01]  /*4470*/  LOP3.LUT P5, RZ, R196, 0xff0000, RZ, 0xc0, !PT ;  /* 0x00ff0000c4ff7812 */ /* 0x000fe200078ac0ff */
[----:B------:R-:W-:Y:S01]  /*4480*/  FMUL.FTZ R194, R194, c[0x0][0x1e8] ;  /* 0x00007a00c2c27a20 */ /* 0x000fe20000410000 */
[----:B------:R-:W-:-:S07]  /*4490*/  LOP3.LUT P6, RZ, R197, 0xff00, RZ, 0xc0, !PT ;  /* 0x0000ff00c5ff7812 */ /* 0x000fce00078cc0ff */
[----:B--2---:R-:W-:-:S05]  /*44a0*/  @P4 HADD2.F32 R216, -RZ, R184.H0_H0 ;  /* 0x200000b8ffd84230 */ /* 0x004fca0000004100 */
[----:B------:R-:W-:-:S04]  /*44b0*/  @P4 FMUL.FTZ R198, R17, R216 ;  /* 0x000000d811c64220 */ /* 0x000fc80000410000 */
[----:B------:R-:W-:Y:S01]  /*44c0*/  FADD.FTZ R136, R136, R198 ;  /* 0x000000c688887221 */ /* 0x000fe20000010000 */
[----:B------:R-:W-:Y:S01]  /*44d0*/  @P3 HADD2.F32 R198, -RZ, R184.H1_H1 ;  /* 0x300000b8ffc63230 */ /* 0x000fe20000004100 */
[----:B------:R-:W-:Y:S01]  /*44e0*/  FMUL.FTZ R184, R195, c[0x0][0x1e8] ;  /* 0x00007a00c3b87a20 */ /* 0x000fe20000410000 */
[----:B------:R-:W-:-:S03]  /*44f0*/  MOV R195, RZ ;  /* 0x000000ff00c37202 */ /* 0x000fc60000000f00 */
[----:B------:R-:W-:-:S04]  /*4500*/  @P3 FMUL.FTZ R195, R184, R198 ;  /* 0x000000c6b8c33220 */ /* 0x000fc80000410000 */
[----:B------:R-:W-:Y:S02]  /*4510*/  FADD.FTZ R137, R137, R195 ;  /* 0x000000c389897221 */ /* 0x000fe40000010000 */
[----:B------:R-:W-:Y:S02]  /*4520*/  FMUL.FTZ R195, R40, R17 ;  /* 0x0000001128c37220 */ /* 0x000fe40000410000 */
[----:B------:R-:W-:-:S03]  /*4530*/  FMUL.FTZ R184, R41, R184 ;  /* 0x000000b829b87220 */ /* 0x000fc60000410000 */
[----:B------:R-:W-:Y:S02]  /*4540*/  FSEL R195, R195, RZ, P4 ;  /* 0x000000ffc3c37208 */ /* 0x000fe40002000000 */
[----:B------:R-:W-:Y:S01]  /*4550*/  LOP3.LUT P4, RZ, R196, 0xff000000, RZ, 0xc0, !PT ;  /* 0xff000000c4ff7812 */ /* 0x000fe2000788c0ff */
[----:B------:R-:W-:Y:S01]  /*4560*/  HFMA2.MMA R17, -RZ, RZ, 0, 0 ;  /* 0x00000000ff117435 */ /* 0x000fe200000001ff */
[----:B------:R-:W-:Y:S01]  /*4570*/  FSEL R184, R184, RZ, P3 ;  /* 0x000000ffb8b87208 */ /* 0x000fe20001800000 */
[----:B------:R-:W-:Y:S01]  /*4580*/  @P5 HADD2.F32 R198, -RZ, R185.H0_H0 ;  /* 0x200000b9ffc65230 */ /* 0x000fe20000004100 */
[----:B------:R-:W-:-:S04]  /*4590*/  LOP3.LUT P3, RZ, R197, 0xff, RZ, 0xc0, !PT ;  /* 0x000000ffc5ff7812 */ /* 0x000fc8000786c0ff */
[----:B------:R-:W-:Y:S01]  /*45a0*/  @P5 FMUL.FTZ R17, R194, R198 ;  /* 0x000000c6c2115220 */ /* 0x000fe20000410000 */
[----:B------:R-:W-:-:S04]  /*45b0*/  F2FP.PACK_AB R184, R184, R195 ;  /* 0x000000c3b8b8723e */ /* 0x000fc800000000ff */
[----:B------:R-:W-:Y:S01]  /*45c0*/  @P4 HADD2.F32 R198, -RZ, R185.H1_H1 ;  /* 0x300000b9ffc64230 */ /* 0x000fe20000004100 */
[----:B------:R-:W-:Y:S01]  /*45d0*/  FMUL.FTZ R185, R192, c[0x0][0x1e8] ;  /* 0x00007a00c0b97a20 */ /* 0x000fe20000410000 */
[----:B------:R-:W-:Y:S01]  /*45e0*/  MOV R192, RZ ;  /* 0x000000ff00c07202 */ /* 0x000fe20000000f00 */
[----:B------:R-:W-:Y:S01]  /*45f0*/  FMUL.FTZ R195, R193, c[0x0][0x1e8] ;  /* 0x00007a00c1c37a20 */ /* 0x000fe20000410000 */
[----:B------:R-:W-:Y:S01]  /*4600*/  HFMA2.MMA R193, -RZ, RZ, 0, 0 ;  /* 0x00000000ffc17435 */ /* 0x000fe200000001ff */
[----:B------:R-:W-:Y:S01]  /*4610*/  @P4 FMUL.FTZ R192, R185, R198 ;  /* 0x000000c6b9c04220 */ /* 0x000fe20000410000 */
[--C-:B------:R-:W-:Y:S01]  /*4620*/  @P3 HADD2.F32 R198, -RZ, R186.reuse.H0_H0 ;  /* 0x200000baffc63230 */ /* 0x100fe20000004100 */
[----:B------:R-:W-:Y:S01]  /*4630*/  FMUL.FTZ R194, R42, R194 ;  /* 0x000000c22ac27220 */ /* 0x000fe20000410000 */
[----:B------:R-:W-:Y:S01]  /*4640*/  @P6 HADD2.F32 R216, -RZ, R186.H1_H1 ;  /* 0x300000baffd86230 */ /* 0x000fe20000004100 */
[----:B------:R-:W-:Y:S02]  /*4650*/  FMUL.FTZ R186, R191, c[0x0][0x1e8] ;  /* 0x00007a00bfba7a20 */ /* 0x000fe40000410000 */
[----:B------:R-:W-:Y:S01]  /*4660*/  @P3 FMUL.FTZ R193, R195, R198 ;  /* 0x000000c6c3c13220 */ /* 0x000fe20000410000 */
[----:B------:R-:W-:-:S02]  /*4670*/  FSEL R198, R194, RZ, P5 ;  /* 0x000000ffc2c67208 */ /* 0x000fc40002800000 */
[----:B------:R-:W-:Y:S01]  /*4680*/  MOV R194, RZ ;  /* 0x000000ff00c27202 */ /* 0x000fe20000000f00 */
[----:B------:R-:W-:Y:S02]  /*4690*/  @P6 FMUL.FTZ R194, R186, R216 ;  /* 0x000000d8bac26220 */ /* 0x000fe40000410000 */
[----:B------:R-:W-:Y:S02]  /*46a0*/  FMUL.FTZ R216, R190, c[0x0][0x1e8] ;  /* 0x00007a00bed87a20 */ /* 0x000fe40000410000 */
[----:B------:R-:W-:Y:S02]  /*46b0*/  FMUL.FTZ R185, R43, R185 ;  /* 0x000000b92bb97220 */ /* 0x000fe40000410000 */
[----:B------:R-:W-:-:S03]  /*46c0*/  FMUL.FTZ R190, R44, R195 ;  /* 0x000000c32cbe7220 */ /* 0x000fc60000410000 */
[----:B------:R-:W-:Y:S02]  /*46d0*/  FSEL R185, R185, RZ, P4 ;  /* 0x000000ffb9b97208 */ /* 0x000fe40002000000 */
[----:B------:R-:W-:Y:S02]  /*46e0*/  FSEL R223, R190, RZ, P3 ;  /* 0x000000ffbedf7208 */ /* 0x000fe40001800000 */
[C---:B------:R-:W-:Y:S02]  /*46f0*/  LOP3.LUT P4, RZ, R197.reuse, 0xff0000, RZ, 0xc0, !PT ;  /* 0x00ff0000c5ff7812 */ /* 0x040fe4000788c0ff */
[----:B------:R-:W-:Y:S02]  /*4700*/  LOP3.LUT P3, RZ, R197, 0xff000000, RZ, 0xc0, !PT ;  /* 0xff000000c5ff7812 */ /* 0x000fe4000786c0ff */
[----:B------:R-:W-:-:S04]  /*4710*/  ISETP.NE.U32.AND P5, PT, RZ, c[0x0][0x258], PT ;  /* 0x00009600ff007a0c */ /* 0x000fc80003fa5070 */
[----:B------:R-:W-:Y:S01]  /*4720*/  ISETP.NE.AND.EX P5, PT, RZ, c[0x0][0x25c], PT, P5 ;  /* 0x00009700ff007a0c */ /* 0x000fe20003fa5350 */
[----:B------:R-:W-:Y:S01]  /*4730*/  HFMA2.MMA R195, -RZ, RZ, 0, 0 ;  /* 0x00000000ffc37435 */ /* 0x000fe200000001ff */
[----:B------:R-:W-:-:S03]  /*4740*/  F2FP.PACK_AB R185, R185, R198 ;  /* 0x000000c6b9b9723e */ /* 0x000fc600000000ff */
[--C-:B------:R-:W-:Y:S02]  /*4750*/  @P4 HADD2.F32 R191, -RZ, R187.reuse.H0_H0 ;  /* 0x200000bbffbf4230 */ /* 0x100fe40000004100 */
[----:B------:R-:W-:Y:S01]  /*4760*/  @P3 HADD2.F32 R190, -RZ, R187.H1_H1 ;  /* 0x300000bbffbe3230 */ /* 0x000fe20000004100 */
[----:B------:R-:W-:Y:S01]  /*4770*/  FMUL.FTZ R187, R189, c[0x0][0x1e8] ;  /* 0x00007a00bdbb7a20 */ /* 0x000fe20000410000 */
[----:B------:R-:W-:-:S03]  /*4780*/  MOV R198, RZ ;  /* 0x000000ff00c67202 */ /* 0x000fc60000000f00 */
[----:B------:R-:W-:Y:S01]  /*4790*/  @P3 FMUL.FTZ R198, R187, R190 ;  /* 0x000000bebbc63220 */ /* 0x000fe20000410000 */
[----:B------:R-:W-:Y:S01]  /*47a0*/  @P5 LEA R190, P0, R16, c[0x0][0x258], 0x5 ;  /* 0x0000960010be5a11 */ /* 0x000fe200078028ff */
[----:B------:R-:W-:-:S03]  /*47b0*/  @P4 FMUL.FTZ R195, R216, R191 ;  /* 0x000000bfd8c34220 */ /* 0x000fc60000410000 */
[----:B------:R-:W-:Y:S01]  /*47c0*/  @P5 LEA.HI.X R191, R16, c[0x0][0x25c], RZ, 0x5, P0 ;  /* 0x0000970010bf5a11 */ /* 0x000fe200000f2cff */
[----:B------:R-:W-:Y:S01]  /*47d0*/  FMUL.FTZ R189, R47, R187 ;  /* 0x000000bb2fbd7220 */ /* 0x000fe20000410000 */
[----:B------:R-:W-:Y:S01]  /*47e0*/  ISETP.NE.AND P0, PT, R188, RZ, PT ;  /* 0x000000ffbc00720c */ /* 0x000fe20003f05270 */
[----:B------:R-:W-:Y:S02]  /*47f0*/  FMUL.FTZ R188, R46, R216 ;  /* 0x000000d82ebc7220 */ /* 0x000fe40000410000 */
[----:B------:R-:W-:Y:S01]  /*4800*/  FMUL.FTZ R186, R45, R186 ;  /* 0x000000ba2dba7220 */ /* 0x000fe20000410000 */
[----:B------:R-:W-:Y:S02]  /*4810*/  FSEL R189, R189, RZ, P3 ;  /* 0x000000ffbdbd7208 */ /* 0x000fe40001800000 */
[----:B------:R-:W-:Y:S02]  /*4820*/  FSEL R187, R188, RZ, P4 ;  /* 0x000000ffbcbb7208 */ /* 0x000fe40002000000 */
[----:B------:R-:W-:-:S02]  /*4830*/  FSEL R186, R186, RZ, P6 ;  /* 0x000000ffbaba7208 */ /* 0x000fc40003000000 */
[----:B------:R-:W-:Y:S02]  /*4840*/  LEA R188, P3, R16, c[0x0][0x248], 0x4 ;  /* 0x0000920010bc7a11 */ /* 0x000fe400078620ff */
[----:B------:R-:W-:Y:S02]  /*4850*/  F2FP.PACK_AB R187, R189, R187 ;  /* 0x000000bbbdbb723e */ /* 0x000fe400000000ff */
[----:B------:R-:W-:Y:S02]  /*4860*/  F2FP.PACK_AB R186, R186, R223 ;  /* 0x000000dfbaba723e */ /* 0x000fe400000000ff */
        /* <DEDUP_REMOVED lines=10> */
.L_x_9070:
[----:B------:R-:W-:Y:S05]  /*4910*/  BSYNC B0 ;  /* 0x0000000000007941 */ /* 0x000fea0003800000 */
.L_x_9069:
[----:B------:R-:W2:Y:S01]  /*4920*/  LDL.LU R16, [R1] ;  /* 0x0000000001107983 */ /* 0x000ea20000300800 */
[----:B------:R-:W-:-:S04]  /*4930*/  IADD3 R0, R0, c[0x0][0x160], RZ ;  /* 0x0000580000007a10 */ /* 0x000fc80007ffe0ff */
[----:B------:R-:W-:Y:S02]  /*4940*/  ISETP.GE.AND P3, PT, R0, c[0x0][0x164], PT ;  /* 0x0000590000007a0c */ /* 0x000fe40003f66270 */
[----:B--2---:R-:W-:-:S04]  /*4950*/  LOP3.LUT P4, RZ, R16, 0xff, RZ, 0xc0, !PT ;  /* 0x000000ff10ff7812 */ /* 0x004fc8000788c0ff */
[----:B------:R-:W-:-:S05]  /*4960*/  SEL R16, RZ, 0x1, P4 ;  /* 0x00000001ff107807 */ /* 0x000fca0002000000 */
[----:B------:R1:W-:Y:S02]  /*4970*/  STL.S16 [R1], R16 ;  /* 0x0000001001007387 */ /* 0x0003e40000100600 */
[----:B01---5:R-:W-:Y:S01]  /*4980*/  @P3 CALL.REL.NOINC `(.L_x_9052) ;  /* 0x0000001000003944 */ /* 0x023fe20003c00000 */
[----:B------:R-:W-:Y:S05]  /*4990*/  BRA `(.L_x_9071) ;  /* 0xffffbf2000007947 */ /* 0x000fea000383ffff */
.L_x_9052:
        /* <DEDUP_REMOVED lines=19> */
.L_x_9073:
[----:B------:R-:W-:Y:S05]  /*4ad0*/  BSYNC B0 ;  /* 0x0000000000007941 */ /* 0x000fea0003800000 */
.L_x_9072:
        /* <DEDUP_REMOVED lines=13> */
.L_x_9075:
[----:B------:R-:W-:Y:S05]  /*4bb0*/  BSYNC B0 ;  /* 0x0000000000007941 */ /* 0x000fea0003800000 */
.L_x_9074:
        /* <DEDUP_REMOVED lines=13> */
.L_x_9077:
[----:B------:R-:W-:Y:S05]  /*4c90*/  BSYNC B0 ;  /* 0x0000000000007941 */ /* 0x000fea0003800000 */
.L_x_9076:
        /* <DEDUP_REMOVED lines=19> */
.L_x_9061:
[----:B------:R-:W-:Y:S01]  /*4dd0*/  HFMA2.MMA R186, -RZ, RZ, 0, 9.5367431640625e-07 ;  /* 0x00000010ffba7435 */ /* 0x000fe200000001ff */
[----:B------:R-:W-:-:S02]  /*4de0*/  MOV R185, R224 ;  /* 0x000000e000b97202 */ /* 0x000fc40000000f00 */
[----:B------:R-:W-:Y:S02]  /*4df0*/  MOV R193, 0x1f ;  /* 0x0000001f00c17802 */ /* 0x000fe40000000f00 */
[----:B------:R-:W-:Y:S02]  /*4e00*/  MOV R192, 0xffffffff ;  /* 0xffffffff00c07802 */ /* 0x000fe40000000f00 */
[----:B------:R-:W-:Y:S02]  /*4e10*/  MOV R184, 0x4e30 ;  /* 0x00004e3000b87802 */ /* 0x000fe40000000f00 */
[----:B-----5:R-:W-:Y:S05]  /*4e20*/  CALL.REL.NOINC `($__internal_154_$__cuda_sm70_shflsync_down_p) ;  /* 0x0000046000007944 */ /* 0x020fea0003c00000 */
[----:B-1----:R-:W-:Y:S01]  /*4e30*/  MOV R187, R186 ;  /* 0x000000ba00bb7202 */ /* 0x002fe20000000f00 */
[----:B------:R-:W-:Y:S05]  /*4e40*/  BRA `(.L_x_9078) ;  /* 0xffffd2f000007947 */ /* 0x000fea000383ffff */
.L_x_9062:
[----:B------:R-:W-:Y:S01]  /*4e50*/  HFMA2.MMA R186, -RZ, RZ, 0, 9.5367431640625e-07 ;  /* 0x00000010ffba7435 */ /* 0x000fe200000001ff */
[----:B------:R-:W-:Y:S02]  /*4e60*/  MOV R185, R223 ;  /* 0x000000df00b97202 */ /* 0x000fe40000000f00 */
[----:B------:R-:W-:Y:S02]  /*4e70*/  MOV R193, 0x1f ;  /* 0x0000001f00c17802 */ /* 0x000fe40000000f00 */
[----:B------:R-:W-:-:S02]  /*4e80*/  MOV R192, 0xffffffff ;  /* 0xffffffff00c07802 */ /* 0x000fc40000000f00 */
[----:B------:R-:W-:Y:S02]  /*4e90*/  MOV R184, 0x4eb0 ;  /* 0x00004eb000b87802 */ /* 0x000fe40000000f00 */
[----:B01---5:R-:W-:Y:S05]  /*4ea0*/  CALL.REL.NOINC `($__internal_154_$__cuda_sm70_shflsync_down_p) ;  /* 0x000003e000007944 */ /* 0x023fea0003c00000 */
[----:B------:R-:W-:Y:S01]  /*4eb0*/  FADD.FTZ R187, R187, R224 ;  /* 0x000000e0bbbb7221 */ /* 0x000fe20000010000 */
[----:B------:R-:W-:Y:S01]  /*4ec0*/  MOV R193, 0x1f ;  /* 0x0000001f00c17802 */ /* 0x000fe20000000f00 */
[----:B-1----:R-:W-:Y:S01]  /*4ed0*/  FADD.FTZ R189, R223, R186 ;  /* 0x000000badfbd7221 */ /* 0x002fe20000010000 */
[----:B------:R-:W-:Y:S01]  /*4ee0*/  HFMA2.MMA R186, -RZ, RZ, 0, 4.76837158203125e-07 ;  /* 0x00000008ffba7435 */ /* 0x000fe200000001ff */
[----:B------:R-:W-:Y:S02]  /*4ef0*/  MOV R192, 0xffffffff ;  /* 0xffffffff00c07802 */ /* 0x000fe40000000f00 */
[----:B------:R-:W-:Y:S02]  /*4f00*/  MOV R185, R187 ;  /* 0x000000bb00b97202 */ /* 0x000fe40000000f00 */
[----:B------:R-:W-:Y:S02]  /*4f10*/  MOV R184, 0x4f30 ;  /* 0x00004f3000b87802 */ /* 0x000fe40000000f00 */
[----:B------:R-:W-:Y:S05]  /*4f20*/  CALL.REL.NOINC `($__internal_154_$__cuda_sm70_shflsync_down_p) ;  /* 0x0000036000007944 */ /* 0x000fea0003c00000 */
[----:B-1----:R-:W-:Y:S01]  /*4f30*/  MOV R190, R186 ;  /* 0x000000ba00be7202 */ /* 0x002fe20000000f00 */
[----:B------:R-:W-:Y:S01]  /*4f40*/  HFMA2.MMA R186, -RZ, RZ, 0, 4.76837158203125e-07 ;  /* 0x00000008ffba7435 */ /* 0x000fe200000001ff */
[----:B------:R-:W-:-:S02]  /*4f50*/  MOV R185, R189 ;  /* 0x000000bd00b97202 */ /* 0x000fc40000000f00 */
[----:B------:R-:W-:Y:S02]  /*4f60*/  MOV R193, 0x1f ;  /* 0x0000001f00c17802 */ /* 0x000fe40000000f00 */
[----:B------:R-:W-:Y:S02]  /*4f70*/  MOV R192, 0xffffffff ;  /* 0xffffffff00c07802 */ /* 0x000fe40000000f00 */
[----:B------:R-:W-:Y:S02]  /*4f80*/  MOV R184, 0x4fa0 ;  /* 0x00004fa000b87802 */ /* 0x000fe40000000f00 */
[----:B------:R-:W-:Y:S05]  /*4f90*/  CALL.REL.NOINC `($__internal_154_$__cuda_sm70_shflsync_down_p) ;  /* 0x000002f000007944 */ /* 0x000fea0003c00000 */
[----:B------:R-:W-:Y:S01]  /*4fa0*/  FADD.FTZ R187, R190, R187 ;  /* 0x000000bbbebb7221 */ /* 0x000fe20000010000 */
[----:B------:R-:W-:Y:S01]  /*4fb0*/  MOV R193, 0x1f ;  /* 0x0000001f00c17802 */ /* 0x000fe20000000f00 */
[----:B-1----:R-:W-:Y:S01]  /*4fc0*/  FADD.FTZ R189, R189, R186 ;  /* 0x000000babdbd7221 */ /* 0x002fe20000010000 */
[----:B------:R-:W-:Y:S01]  /*4fd0*/  HFMA2.MMA R186, -RZ, RZ, 0, 2.384185791015625e-07 ;  /* 0x00000004ffba7435 */ /* 0x000fe200000001ff */
[----:B------:R-:W-:Y:S02]  /*4fe0*/  MOV R192, 0xffffffff ;  /* 0xffffffff00c07802 */ /* 0x000fe40000000f00 */
[----:B------:R-:W-:-:S02]  /*4ff0*/  MOV R185, R187 ;  /* 0x000000bb00b97202 */ /* 0x000fc40000000f00 */
[----:B------:R-:W-:Y:S02]  /*5000*/  MOV R184, 0x5020 ;  /* 0x0000502000b87802 */ /* 0x000fe40000000f00 */
[----:B------:R-:W-:Y:S05]  /*5010*/  CALL.REL.NOINC `($__internal_154_$__cuda_sm70_shflsync_down_p) ;  /* 0x0000027000007944 */ /* 0x000fea0003c00000 */
[----:B-1----:R-:W-:Y:S01]  /*5020*/  MOV R190, R186 ;  /* 0x000000ba00be7202 */ /* 0x002fe20000000f00 */
[----:B------:R-:W-:Y:S01]  /*5030*/  HFMA2.MMA R186, -RZ, RZ, 0, 2.384185791015625e-07 ;  /* 0x00000004ffba7435 */ /* 0x000fe200000001ff */
[----:B------:R-:W-:Y:S02]  /*5040*/  MOV R185, R189 ;  /* 0x000000bd00b97202 */ /* 0x000fe40000000f00 */
[----:B------:R-:W-:Y:S02]  /*5050*/  MOV R193, 0x1f ;  /* 0x0000001f00c17802 */ /* 0x000fe40000000f00 */
[----:B------:R-:W-:Y:S02]  /*5060*/  MOV R192, 0xffffffff ;  /* 0xffffffff00c07802 */ /* 0x000fe40000000f00 */
[----:B------:R-:W-:Y:S02]  /*5070*/  MOV R184, 0x5090 ;  /* 0x0000509000b87802 */ /* 0x000fe40000000f00 */
[----:B------:R-:W-:Y:S05]  /*5080*/  CALL.REL.NOINC `($__internal_154_$__cuda_sm70_shflsync_down_p) ;  /* 0x0000020000007944 */ /* 0x000fea0003c00000 */
[----:B------:R-:W-:Y:S01]  /*5090*/  FADD.FTZ R187, R190, R187 ;  /* 0x000000bbbebb7221 */ /* 0x000fe20000010000 */
[----:B------:R-:W-:Y:S01]  /*50a0*/  MOV R193, 0x1f ;  /* 0x0000001f00c17802 */ /* 0x000fe20000000f00 */
[----:B-1----:R-:W-:Y:S01]  /*50b0*/  FADD.FTZ R189, R189, R186 ;  /* 0x000000babdbd7221 */ /* 0x002fe20000010000 */
[----:B------:R-:W-:Y:S01]  /*50c0*/  HFMA2.MMA R186, -RZ, RZ, 0, 1.1920928955078125e-07 ;  /* 0x00000002ffba7435 */ /* 0x000fe200000001ff */
[----:B------:R-:W-:-:S02]  /*50d0*/  MOV R192, 0xffffffff ;  /* 0xffffffff00c07802 */ /* 0x000fc40000000f00 */
[----:B------:R-:W-:Y:S02]  /*50e0*/  MOV R185, R187 ;  /* 0x000000bb00b97202 */ /* 0x000fe40000000f00 */
[----:B------:R-:W-:Y:S02]  /*50f0*/  MOV R184, 0x5110 ;  /* 0x0000511000b87802 */ /* 0x000fe40000000f00 */
[----:B------:R-:W-:Y:S05]  /*5100*/  CALL.REL.NOINC `($__internal_154_$__cuda_sm70_shflsync_down_p) ;  /* 0x0000018000007944 */ /* 0x000fea0003c00000 */
[----:B-1----:R-:W-:Y:S01]  /*5110*/  MOV R190, R186 ;  /* 0x000000ba00be7202 */ /* 0x002fe20000000f00 */
[----:B------:R-:W-:Y:S01]  /*5120*/  HFMA2.MMA R186, -RZ, RZ, 0, 1.1920928955078125e-07 ;  /* 0x00000002ffba7435 */ /* 0x000fe200000001ff */
[----:B------:R-:W-:Y:S02]  /*5130*/  MOV R185, R189 ;  /* 0x000000bd00b97202 */ /* 0x000fe40000000f00 */
[----:B------:R-:W-:Y:S02]  /*5140*/  MOV R193, 0x1f ;  /* 0x0000001f00c17802 */ /* 0x000fe40000000f00 */
[----:B------:R-:W-:Y:S02]  /*5150*/  MOV R192, 0xffffffff ;  /* 0xffffffff00c07802 */ /* 0x000fe40000000f00 */
[----:B------:R-:W-:-:S02]  /*5160*/  MOV R184, 0x5180 ;  /* 0x0000518000b87802 */ /* 0x000fc40000000f00 */
[----:B------:R-:W-:Y:S05]  /*5170*/  CALL.REL.NOINC `($__internal_154_$__cuda_sm70_shflsync_down_p) ;  /* 0x0000011000007944 */ /* 0x000fea0003c00000 */
[----:B------:R-:W-:Y:S01]  /*5180*/  FADD.FTZ R187, R190, R187 ;  /* 0x000000bbbebb7221 */ /* 0x000fe20000010000 */
[----:B------:R-:W-:Y:S01]  /*5190*/  MOV R193, 0x1f ;  /* 0x0000001f00c17802 */ /* 0x000fe20000000f00 */
[----:B-1----:R-:W-:Y:S01]  /*51a0*/  FADD.FTZ R189, R189, R186 ;  /* 0x000000babdbd7221 */ /* 0x002fe20000010000 */
[----:B------:R-:W-:Y:S01]  /*51b0*/  HFMA2.MMA R186, -RZ, RZ, 0, 5.9604644775390625e-08 ;  /* 0x00000001ffba7435 */ /* 0x000fe200000001ff */
[----:B------:R-:W-:-:S02]  /*51c0*/  MOV R192, 0xffffffff ;  /* 0xffffffff00c07802 */ /* 0x000fc40000000f00 */
[----:B------:R-:W-:Y:S02]  /*51d0*/  MOV R185, R187 ;  /* 0x000000bb00b97202 */ /* 0x000fe40000000f00 */
[----:B------:R-:W-:Y:S02]  /*51e0*/  MOV R184, 0x5200 ;  /* 0x0000520000b87802 */ /* 0x000fe40000000f00 */
[----:B------:R-:W-:Y:S05]  /*51f0*/  CALL.REL.NOINC `($__internal_154_$__cuda_sm70_shflsync_down_p) ;  /* 0x0000009000007944 */ /* 0x000fea0003c00000 */
[----:B-1----:R-:W-:Y:S01]  /*5200*/  MOV R190, R186 ;  /* 0x000000ba00be7202 */ /* 0x002fe20000000f00 */
[----:B------:R-:W-:Y:S01]  /*5210*/  HFMA2.MMA R186, -RZ, RZ, 0, 5.9604644775390625e-08 ;  /* 0x00000001ffba7435 */ /* 0x000fe200000001ff */
[----:B------:R-:W-:Y:S02]  /*5220*/  MOV R185, R189 ;  /* 0x000000bd00b97202 */ /* 0x000fe40000000f00 */
[----:B------:R-:W-:Y:S02]  /*5230*/  MOV R193, 0x1f ;  /* 0x0000001f00c17802 */ /* 0x000fe40000000f00 */
[----:B------:R-:W-:Y:S02]  /*5240*/  MOV R192, 0xffffffff ;  /* 0xffffffff00c07802 */ /* 0x000fe40000000f00 */
[----:B------:R-:W-:-:S02]  /*5250*/  MOV R184, 0x5270 ;  /* 0x0000527000b87802 */ /* 0x000fc40000000f00 */
[----:B------:R-:W-:Y:S05]  /*5260*/  CALL.REL.NOINC `($__internal_154_$__cuda_sm70_shflsync_down_p) ;  /* 0x0000002000007944 */ /* 0x000fea0003c00000 */
[----:B-1----:R-:W-:Y:S01]  /*5270*/  MOV R185, R186 ;  /* 0x000000ba00b97202 */ /* 0x002fe20000000f00 */
[----:B------:R-:W-:Y:S05]  /*5280*/  BRA `(.L_x_9079) ;  /* 0xffffcfd000007947 */ /* 0x000fea000383ffff */
        .weak           $__internal_154_$__cuda_sm70_shflsync_down_p
        .type           $__internal_154_$__cuda_sm70_shflsync_down_p,@function
        .size           $__internal_154_$__cuda_sm70_shflsync_down_p,(.L_x_11888 - $__internal_154_$__cuda_sm70_shflsync_down_p)
$__internal_154_$__cuda_sm70_shflsync_down_p:
[----:B------:R-:W-:Y:S04]  /*5290*/  WARPSYNC R192 ;  /* 0x000000c000007348 */ /* 0x000fe80003800000 */
[----:B------:R0:W1:Y:S02]  /*52a0*/  SHFL.DOWN PT, R186, R185, R186, R193 ;  /* 0x080000bab9ba7389 */ /* 0x00006400000e00c1 */
[----:B0-----:R-:W-:-:S06]  /*52b0*/  HFMA2.MMA R185, -RZ, RZ, 0, 0 ;  /* 0x00000000ffb97435 */ /* 0x001fcc00000001ff */
[----:B------:R-:W-:Y:S05]  /*52c0*/  RET.REL.NODEC R184 `(_ZN10layer_norm13ln_bwd_kernelINS_13Kernel_traitsIf6__halffS2_fjLj8192ELj1ELj1ELj8ELj16ENS_18Kernel_traits_baseILj8192EfS2_fS2_fjLj256EEEEELb1ELb1ELb0ELb0EEEvNS_9BwdParamsE) ;  /* 0xffffad30b8007950 */ /* 0x000fea0003c3ffff */
.L_x_9080:
        /* <DEDUP_REMOVED lines=11> */
.L_x_11888:


//--------------------- .text._ZN10layer_norm13ln_bwd_kernelINS_13Kernel_traitsIf6__halffS2_fjLj8192ELj1ELj1ELj8ELj16ENS_18Kernel_traits_baseILj8192EfS2_fS2_fjLj256EEEEELb1ELb1ELb0ELb1EEEvNS_9BwdParamsE --------------------------
	.section	.text._ZN10layer_norm13ln_bwd_kernelINS_13Kernel_traitsIf6__halffS2_fjLj8192ELj1ELj1ELj8ELj16ENS_18Kernel_traits_baseILj8192EfS2_fS2_fjLj256EEEEELb1ELb1ELb0ELb1EEEvNS_9BwdParamsE,"ax",@progbits
	.sectioninfo	@"SHI_REGISTERS=255"
	.align	128
        .global         _ZN10layer_norm13ln_bwd_kernelINS_13Kernel_traitsIf6__halffS2_fjLj8192ELj1ELj1ELj8ELj16ENS_18Kernel_traits_baseILj8192EfS2_fS2_fjLj256EEEEELb1ELb1ELb0ELb1EEEvNS_9BwdParamsE
        .type           _ZN10layer_norm13ln_bwd_kernelINS_13Kernel_traitsIf6__halffS2_fjLj8192ELj1ELj1ELj8ELj16ENS_18Kernel_traits_baseILj8192EfS2_fS2_fjLj256EEEEELb1ELb1ELb0ELb1EEEvNS_9BwdParamsE,@function
        .size           _ZN10layer_norm13ln_bwd_kernelINS_13Kernel_traitsIf6__halffS2_fjLj8192ELj1ELj1ELj8ELj16ENS_18Kernel_traits_baseILj8192EfS2_fS2_fjLj256EEEEELb1ELb1ELb0ELb1EEEvNS_9BwdParamsE,(.L_x_11889 - _ZN10layer_norm13ln_bwd_kernelINS_13Kernel_traitsIf6__halffS2_fjLj8192ELj1ELj1ELj8ELj16ENS_18Kernel_traits_baseILj8192EfS2_fS2_fjLj256EEEEELb1ELb1ELb0ELb1EEEvNS_9BwdParamsE)
        .other          _ZN10layer_norm13ln_bwd_kernelINS_13Kernel_traitsIf6__halffS2_fjLj8192ELj1ELj1ELj8ELj16ENS_18Kernel_traits_baseILj8192EfS2_fS2_fjLj256EEEEELb1ELb1ELb0ELb1EEEvNS_9BwdParamsE,@"STO_CUDA_ENTRY STV_DEFAULT"
_ZN10layer_norm13ln_bwd_kernelINS_13Kernel_traitsIf6__halffS2_fjLj8192ELj1ELj1ELj8ELj16ENS_18Kernel_traits_baseILj8192EfS2_fS2_fjLj256EEEEELb1ELb1ELb0ELb1EEEvNS_9BwdParamsE:
.text._ZN10layer_norm13ln_bwd_kernelINS_13Kernel_traitsIf6__halffS2_fjLj8192ELj1ELj1ELj8ELj16ENS_18Kernel_traits_baseILj8192EfS2_fS2_fjLj256EEEEELb1ELb1ELb0ELb1EEEvNS_9BwdParamsE:
        /* <DEDUP_REMOVED lines=57> */
.L_x_9081:
        /* <DEDUP_REMOVED lines=84> */
[----:B------:R-:W-:-:S02]  /*08d0*/  CS2R R26, SRZ ;  /* 0x00000000001a7805 */ /* 0x000fc4000001ff00 */
        /* <DEDUP_REMOVED lines=9> */
.L_x_9086:
[----:B------:R-:W0:Y:S01]  /*0970*/  S2R R134, SR_TID.X ;  /* 0x0000000000867919 */ /* 0x000e220000002100 */
[----:B------:R-:W-:Y:S01]  /*0980*/  ISETP.NE.U32.AND P0, PT, RZ, c[0x0][0x1c0], PT ;  /* 0x00007000ff007a0c */ /* 0x000fe20003f05070 */
[----:B------:R-:W-:Y:S01]  /*0990*/  IMAD R132, R0, c[0x0][0x168], RZ ;  /* 0x00005a0000847a24 */ /* 0x000fe200078e02ff */
[----:B------:R-:W-:-:S02]  /*09a0*/  MOV R184, 0x4 ;  /* 0x0000000400b87802 */ /* 0x000fc40000000f00 */
[----:B------:R-:W-:Y:S02]  /*09b0*/  ISETP.NE.AND.EX P0, PT, RZ, c[0x0][0x1c4], PT, P0 ;  /* 0x00007100ff007a0c */ /* 0x000fe40003f05300 */
[----:B------:R-:W-:Y:S02]  /*09c0*/  SHF.R.S32.HI R133, RZ, 0x1f, R132 ;  /* 0x0000001fff857819 */ /* 0x000fe40000011484 */
[----:B------:R-:W-:Y:S02]  /*09d0*/  SHF.R.S32.HI R137, RZ, 0x1f, R0 ;  /* 0x0000001fff897819 */ /* 0x000fe40000011400 */
[----:B------:R-:W-:Y:S02]  /*09e0*/  LEA.HI R133, R133, R132, RZ, 0x3 ;  /* 0x0000008485857211 */ /* 0x000fe400078f18ff */
[----:B------:R-:W-:Y:S02]  /*09f0*/  MOV R190, 0x20 ;  /* 0x0000002000be7802 */ /* 0x000fe40000000f00 */
[----:B------:R-:W-:-:S03]  /*0a00*/  MOV R176, 0x10 ;  /* 0x0000001000b07802 */ /* 0x000fc60000000f00 */
[----:B------:R-:W-:Y:S02]  /*0a10*/  @P0 LEA R132, P1, R0, c[0x0][0x1c0], 0x1 ;  /* 0x0000700000840a11 */ /* 0x000fe400078208ff */
[----:B0-----:R-:W-:Y:S01]  /*0a20*/  LOP3.LUT R136, R134, 0xff, RZ, 0xc0, !PT ;  /* 0x000000ff86887812 */ /* 0x001fe200078ec0ff */
[----:B------:R-:W-:-:S03]  /*0a30*/  IMAD.WIDE R134, R0, R184, c[0x0][0x1a0] ;  /* 0x0000680000867625 */ /* 0x000fc600078e02b8 */
[----:B------:R-:W-:Y:S02]  /*0a40*/  LEA.HI.SX32 R193, R133, R136, 0x1d ;  /* 0x0000008885c17211 */ /* 0x000fe400078feaff */
[----:B------:R-:W-:Y:S01]  /*0a50*/  @P0 LEA.HI.X R133, R0, c[0x0][0x1c4], R137, 0x1, P1 ;  /* 0x0000710000850a11 */ /* 0x000fe200008f0c89 */
[----:B------:R0:W2:Y:S01]  /*0a60*/  LDG.E R235, [R134.64] ;  /* 0x0000000486eb7981 */ /* 0x0000a2000c1e1900 */
[C---:B------:R-:W-:Y:S01]  /*0a70*/  IADD3 R194, R193.reuse, 0x100, RZ ;  /* 0x00000100c1c27810 */ /* 0x040fe20007ffe0ff */
[C---:B------:R-:W-:Y:S01]  /*0a80*/  IMAD.WIDE.U32 R140, R193.reuse, R190, c[0x0][0x188] ;  /* 0x00006200c18c7625 */ /* 0x040fe200078e00be */
[C---:B------:R-:W-:Y:S01]  /*0a90*/  IADD3 R192, R193.reuse, 0x200, RZ ;  /* 0x00000200c1c07810 */ /* 0x040fe20007ffe0ff */
[----:B------:R0:W3:Y:S01]  /*0aa0*/  @P0 LDG.E.U16 R195, [R132.64] ;  /* 0x0000000484c30981 */ /* 0x0000e2000c1e1500 */
[C---:B------:R-:W-:Y:S01]  /*0ab0*/  IADD3 R180, R193.reuse, 0x300, RZ ;  /* 0x00000300c1b47810 */ /* 0x040fe20007ffe0ff */
[----:B------:R-:W-:-:S04]  /*0ac0*/  IMAD.WIDE.U32 R136, R193, R176, c[0x0][0x208] ;  /* 0x00008200c1887625 */ /* 0x000fc800078e00b0 */
[C---:B------:R-:W-:Y:S02]  /*0ad0*/  IMAD.WIDE.U32 R148, R194.reuse, R190, c[0x0][0x188] ;  /* 0x00006200c2947625 */ /* 0x040fe400078e00be */
[----:B------:R-:W4:Y:S02]  /*0ae0*/  LDG.E.128 R136, [R136.64] ;  /* 0x0000000488887981 */ /* 0x000f24000c1e1d00 */
[----:B------:R-:W-:Y:S02]  /*0af0*/  IMAD.WIDE.U32 R168, R194, R176, c[0x0][0x208] ;  /* 0x00008200c2a87625 */ /* 0x000fe400078e00b0 */
[----:B0-----:R0:W4:Y:S02]  /*0b00*/  LDG.E.128 R132, [R140.64] ;  /* 0x000000048c847981 */ /* 0x001124000c1e1d00 */
[-C--:B------:R-:W-:Y:S02]  /*0b10*/  IMAD.WIDE.U32 R156, R192, R190.reuse, c[0x0][0x188] ;  /* 0x00006200c09c7625 */ /* 0x080fe400078e00be */
[----:B------:R1:W4:Y:S02]  /*0b20*/  LDG.E.128 R144, [R148.64] ;  /* 0x0000000494907981 */ /* 0x000324000c1e1d00 */
[----:B------:R-:W-:-:S02]  /*0b30*/  IMAD.WIDE.U32 R164, R180, R190, c[0x0][0x188] ;  /* 0x00006200b4a47625 */ /* 0x000fc400078e00be */
[----:B------:R1:W4:Y:S02]  /*0b40*/  LDG.E.128 R152, [R156.64] ;  /* 0x000000049c987981 */ /* 0x000324000c1e1d00 */
[----:B------:R-:W-:Y:S02]  /*0b50*/  IMAD.WIDE R184, R0, R184, c[0x0][0x1a8] ;  /* 0x00006a0000b87625 */ /* 0x000fe400078e02b8 */
[----:B0-----:R-:W4:Y:S02]  /*0b60*/  LDG.E.128 R140, [R140.64+0x10] ;  /* 0x000010048c8c7981 */ /* 0x001f24000c1e1d00 */
[----:B------:R-:W-:Y:S02]  /*0b70*/  IMAD.WIDE.U32 R172, R192, R176, c[0x0][0x208] ;  /* 0x00008200c0ac7625 */ /* 0x000fe400078e00b0 */
[----:B------:R0:W4:Y:S04]  /*0b80*/  LDG.E.128 R160, [R164.64] ;  /* 0x00000004a4a07981 */ /* 0x000128000c1e1d00 */
[----:B------:R-:W4:Y:S04]  /*0b90*/  LDG.E.128 R168, [R168.64] ;  /* 0x00000004a8a87981 */ /* 0x000f28000c1e1d00 */
[----:B------:R1:W4:Y:S04]  /*0ba0*/  LDG.E R182, [R184.64] ;  /* 0x00000004b8b67981 */ /* 0x000328000c1e1900 */
[----:B0-----:R-:W4:Y:S04]  /*0bb0*/  LDG.E.128 R164, [R164.64+0x10] ;  /* 0x00001004a4a47981 */ /* 0x001f28000c1e1d00 */
[----:B------:R-:W4:Y:S01]  /*0bc0*/  LDG.E.128 R172, [R172.64] ;  /* 0x00000004acac7981 */ /* 0x000f22000c1e1d00 */
[----:B------:R-:W-:-:S03]  /*0bd0*/  ISETP.NE.U32.AND P1, PT, RZ, c[0x0][0x218], PT ;  /* 0x00008600ff007a0c */ /* 0x000fc60003f25070 */
[----:B-1----:R-:W4:Y:S01]  /*0be0*/  LDG.E.128 R148, [R148.64+0x10] ;  /* 0x0000100494947981 */ /* 0x002f22000c1e1d00 */
[----:B------:R-:W-:Y:S01]  /*0bf0*/  ISETP.NE.AND.EX P1, PT, RZ, c[0x0][0x21c], PT, P1 ;  /* 0x00008700ff007a0c */ /* 0x000fe20003f25310 */
[----:B------:R-:W-:Y:S01]  /*0c00*/  IMAD.WIDE.U32 R176, R180, R176, c[0x0][0x208] ;  /* 0x00008200b4b07625 */ /* 0x000fe200078e00b0 */
[----:B------:R-:W-:Y:S01]  /*0c10*/  ULDC.U8 UR6, c[0x0][0x1f0] ;  /* 0x00007c0000067ab9 */ /* 0x000fe20000000000 */
[----:B------:R-:W-:Y:S01]  /*0c20*/  MOV R181, 0x3f800000 ;  /* 0x3f80000000b57802 */ /* 0x000fe20000000f00 */
[----:B------:R-:W4:Y:S04]  /*0c30*/  LDG.E.128 R156, [R156.64+0x10] ;  /* 0x000010049c9c7981 */ /* 0x000f28000c1e1d00 */
[----:B------:R-:W4:Y:S05]  /*0c40*/  LDG.E.128 R176, [R176.64] ;  /* 0x00000004b0b07981 */ /* 0x000f2a000c1e1d00 */
        /* <DEDUP_REMOVED lines=15> */
[----:B-1----:R0:W5:Y:S01]  /*0d40*/  LDG.E.64 R190, [R196.64] ;  /* 0x00000004c4be7981 */ /* 0x002162000c1e1b00 */
[----:B--2---:R-:W-:Y:S01]  /*0d50*/  FSEL R235, R235, RZ, !P1 ;  /* 0x000000ffebeb7208 */ /* 0x004fe20004800000 */
[----:B---3--:R-:W-:Y:S02]  /*0d60*/  @P0 HADD2.F32 R181, -RZ, R195.H0_H0 ;  /* 0x200000c3ffb50230 */ /* 0x008fe40000004100 */
[----:B----4-:R-:W-:Y:S02]  /*0d70*/  HADD2.F32 R221, -RZ, R139.H0_H0 ;  /* 0x2000008bffdd7230 */ /* 0x010fe40000004100 */
[C---:B------:R-:W-:Y:S01]  /*0d80*/  FADD.FTZ R225, -R235.reuse, R135 ;  /* 0x00000087ebe17221 */ /* 0x040fe20000010100 */
[----:B------:R-:W-:Y:S01]  /*0d90*/  HADD2.F32 R195, -RZ, R137.H1_H1 ;  /* 0x30000089ffc37230 */ /* 0x000fe20000004100 */
[C---:B------:R-:W-:Y:S01]  /*0da0*/  FADD.FTZ R145, -R235.reuse, R145 ;  /* 0x00000091eb917221 */ /* 0x040fe20000010100 */
[----:B------:R-:W-:Y:S01]  /*0db0*/  HADD2.F32 R139, -RZ, R139.H1_H1 ;  /* 0x3000008bff8b7230 */ /* 0x000fe20000004100 */
[----:B------:R-:W-:-:S02]  /*0dc0*/  FADD.FTZ R220, -R235, R143 ;  /* 0x0000008febdc7221 */ /* 0x000fc40000010100 */
[C---:B------:R-:W-:Y:S02]  /*0dd0*/  FADD.FTZ R200, -R235.reuse, R140 ;  /* 0x0000008cebc87221 */ /* 0x040fe40000010100 */
[C---:B------:R-:W-:Y:S01]  /*0de0*/  FADD.FTZ R140, -R235.reuse, R152 ;  /* 0x00000098eb8c7221 */ /* 0x040fe20000010100 */
[----:B------:R-:W-:Y:S02]  /*0df0*/  HADD2.F32 R234, -RZ, R168.H1_H1 ;  /* 0x300000a8ffea7230 */ /* 0x000fe40000004100 */
[--C-:B0-----:R-:W-:Y:S01]  /*0e00*/  HADD2.F32 R197, -RZ, R171.reuse.H0_H0 ;  /* 0x200000abffc57230 */ /* 0x101fe20000004100 */
[C---:B------:R-:W-:Y:S02]  /*0e10*/  FMUL.FTZ R225, R182.reuse, R225 ;  /* 0x000000e1b6e17220 */ /* 0x040fe40000410000 */
[----:B------:R-:W-:Y:S01]  /*0e20*/  FMUL.FTZ R220, R182, R220 ;  /* 0x000000dcb6dc7220 */ /* 0x000fe20000410000 */
[----:B------:R-:W-:Y:S01]  /*0e30*/  HADD2.F32 R232, -RZ, R171.H1_H1 ;  /* 0x300000abffe87230 */ /* 0x000fe20000004100 */
[----:B------:R-:W-:-:S02]  /*0e40*/  FADD.FTZ R152, -R235, R164 ;  /* 0x000000a4eb987221 */ /* 0x000fc40000010100 */
[----:B------:R-:W-:Y:S02]  /*0e50*/  FADD.FTZ R233, -R235, R166 ;  /* 0x000000a6ebe97221 */ /* 0x000fe40000010100 */
[----:B------:R-:W-:Y:S01]  /*0e60*/  FMUL.FTZ R204, R182, R145 ;  /* 0x00000091b6cc7220 */ /* 0x000fe20000410000 */
[--C-:B------:R-:W-:Y:S02]  /*0e70*/  HADD2.F32 R164, -RZ, R173.reuse.H0_H0 ;  /* 0x200000adffa47230 */ /* 0x100fe40000004100 */
[----:B------:R-:W-:Y:S01]  /*0e80*/  HADD2.F32 R166, -RZ, R173.H1_H1 ;  /* 0x300000adffa67230 */ /* 0x000fe20000004100 */
[----:B------:R-:W-:Y:S01]  /*0e90*/  FADD.FTZ R229, R195, R229 ;  /* 0x000000e5c3e57221 */ /* 0x000fe20000010000 */
[----:B------:R-:W-:Y:S01]  /*0ea0*/  HADD2.F32 R201, -RZ, R168.H0_H0 ;  /* 0x200000a8ffc97230 */ /* 0x000fe20000004100 */
[-C--:B------:R-:W-:Y:S01]  /*0eb0*/  FFMA.FTZ R25, R225, R195.reuse, R25 ;  /* 0x000000c3e1197223 */ /* 0x080fe20000010019 */
[--C-:B------:R-:W-:Y:S01]  /*0ec0*/  HADD2.F32 R171, -RZ, R175.reuse.H0_H0 ;  /* 0x200000afffab7230 */ /* 0x100fe20000004100 */
[----:B------:R-:W-:Y:S01]  /*0ed0*/  FMUL.FTZ R168, R91, R195 ;  /* 0x000000c35ba87220 */ /* 0x000fe20000410000 */
[----:B------:R-:W-:Y:S01]  /*0ee0*/  HADD2.F32 R173, -RZ, R175.H1_H1 ;  /* 0x300000afffad7230 */ /* 0x000fe20000004100 */
[----:B------:R-:W-:Y:S01]  /*0ef0*/  FADD.FTZ R237, R139, R237 ;  /* 0x000000ed8bed7221 */ /* 0x000fe20000010000 */
[----:B------:R-:W2:Y:S01]  /*0f00*/  LDL.LU R175, [R1+0xc] ;  /* 0x00000c0001af7983 */ /* 0x000ea20000300800 */
[----:B------:R-:W-:-:S02]  /*0f10*/  FFMA.FTZ R21, R220, R139, R21 ;  /* 0x0000008bdc157223 */ /* 0x000fc40000010015 */
[----:B------:R-:W-:Y:S02]  /*0f20*/  FMUL.FTZ R222, R87, R139 ;  /* 0x0000008b57de7220 */ /* 0x000fe40000410000 */
[----:B------:R-:W3:Y:S01]  /*0f30*/  LDL.LU R139, [R1] ;  /* 0x00000000018b7983 */ /* 0x000ee20000300800 */
[----:B------:R-:W-:Y:S02]  /*0f40*/  FADD.FTZ R239, R234, R239 ;  /* 0x000000efeaef7221 */ /* 0x000fe40000010000 */
[-C--:B------:R-:W-:Y:S02]  /*0f50*/  FFMA.FTZ R19, R204, R234.reuse, R19 ;  /* 0x000000eacc137223 */ /* 0x080fe40000010013 */
[----:B------:R-:W-:Y:S02]  /*0f60*/  FMUL.FTZ R195, R81, R234 ;  /* 0x000000ea51c37220 */ /* 0x000fe40000410000 */
[----:B------:R-:W4:Y:S01]  /*0f70*/  LDL.LU R234, [R1+0x4] ;  /* 0x0000040001ea7983 */ /* 0x000f220000300800 */
[C---:B------:R-:W-:Y:S01]  /*0f80*/  FADD.FTZ R228, -R235.reuse, R132 ;  /* 0x00000084ebe47221 */ /* 0x040fe20000010100 */
[----:B------:R-:W-:Y:S01]  /*0f90*/  HADD2.F32 R224, -RZ, R136.H0_H0 ;  /* 0x20000088ffe07230 */ /* 0x000fe20000004100 */
[----:B------:R-:W-:-:S02]  /*0fa0*/  FADD.FTZ R227, -R235, R133 ;  /* 0x00000085ebe37221 */ /* 0x000fc40000010100 */
[C---:B------:R-:W-:Y:S01]  /*0fb0*/  FMUL.FTZ R228, R182.reuse, R228 ;  /* 0x000000e4b6e47220 */ /* 0x040fe20000410000 */
[----:B------:R-:W-:Y:S01]  /*0fc0*/  HADD2.F32 R223, -RZ, R136.H1_H1 ;  /* 0x30000088ffdf7230 */ /* 0x000fe20000004100 */
[C---:B------:R-:W-:Y:S02]  /*0fd0*/  FADD.FTZ R136, -R235.reuse, R151 ;  /* 0x00000097eb887221 */ /* 0x040fe40000010100 */
[----:B------:R-:W-:Y:S02]  /*0fe0*/  FMUL.FTZ R227, R182, R227 ;  /* 0x000000e3b6e37220 */ /* 0x000fe40000410000 */
[----:B------:R-:W-:Y:S02]  /*0ff0*/  FADD.FTZ R218, R224, R218 ;  /* 0x000000dae0da7221 */ /* 0x000fe40000010000 */
[-C--:B------:R-:W-:Y:S01]  /*1000*/  FFMA.FTZ R26, R228, R224.reuse, R26 ;  /* 0x000000e0e41a7223 */ /* 0x080fe2000001001a */
[----:B------:R-:W-:Y:S01]  /*1010*/  HADD2.F32 R196, -RZ, R137.H0_H0 ;  /* 0x20000089ffc47230 */ /* 0x000fe20000004100 */
[----:B------:R-:W-:Y:S01]  /*1020*/  FMUL.FTZ R224, R88, R224 ;  /* 0x000000e058e07220 */ /* 0x000fe20000410000 */
[--C-:B------:R-:W-:Y:S01]  /*1030*/  HADD2.F32 R133, -RZ, R179.reuse.H1_H1 ;  /* 0x300000b3ff857230 */ /* 0x100fe20000004100 */
[C---:B------:R-:W-:Y:S01]  /*1040*/  FADD.FTZ R226, -R235.reuse, R134 ;  /* 0x00000086ebe27221 */ /* 0x040fe20000010100 */
[----:B------:R-:W-:Y:S01]  /*1050*/  HADD2.F32 R134, -RZ, R179.H0_H0 ;  /* 0x200000b3ff867230 */ /* 0x000fe20000004100 */
[----:B------:R-:W-:-:S02]  /*1060*/  FADD.FTZ R208, -R235, R141 ;  /* 0x0000008debd07221 */ /* 0x000fc40000010100 */
[C---:B------:R-:W-:Y:S02]  /*1070*/  FADD.FTZ R210, -R235.reuse, R142 ;  /* 0x0000008eebd27221 */ /* 0x040fe40000010100 */
[C---:B------:R-:W-:Y:S02]  /*1080*/  FADD.FTZ R137, -R235.reuse, R150 ;  /* 0x00000096eb897221 */ /* 0x040fe40000010100 */
[C---:B------:R-:W-:Y:S02]  /*1090*/  FADD.FTZ R141, -R235.reuse, R153 ;  /* 0x00000099eb8d7221 */ /* 0x040fe40000010100 */
[----:B------:R-:W-:Y:S02]  /*10a0*/  FADD.FTZ R142, -R235, R154 ;  /* 0x0000009aeb8e7221 */ /* 0x000fe40000010100 */
[----:B------:R-:W-:Y:S02]  /*10b0*/  FADD.FTZ R217, R223, R217 ;  /* 0x000000d9dfd97221 */ /* 0x000fe40000010000 */
[----:B------:R-:W-:-:S02]  /*10c0*/  FFMA.FTZ R27, R227, R223, R27 ;  /* 0x000000dfe31b7223 */ /* 0x000fc4000001001b */
[C---:B------:R-:W-:Y:S01]  /*10d0*/  FMUL.FTZ R179, R182.reuse, R136 ;  /* 0x00000088b6b37220 */ /* 0x040fe20000410000 */
[--C-:B------:R-:W-:Y:S01]  /*10e0*/  HADD2.F32 R209, -RZ, R138.reuse.H0_H0 ;  /* 0x2000008affd17230 */ /* 0x100fe20000004100 */
[C---:B------:R-:W-:Y:S01]  /*10f0*/  FADD.FTZ R153, -R235.reuse, R161 ;  /* 0x000000a1eb997221 */ /* 0x040fe20000010100 */
[--C-:B------:R-:W-:Y:S01]  /*1100*/  HADD2.F32 R161, -RZ, R177.reuse.H1_H1 ;  /* 0x300000b1ffa17230 */ /* 0x100fe20000004100 */
[----:B------:R-:W-:Y:S01]  /*1110*/  FADD.FTZ R154, -R235, R162 ;  /* 0x000000a2eb9a7221 */ /* 0x000fe20000010100 */
[----:B------:R-:W-:Y:S01]  /*1120*/  HADD2.F32 R162, -RZ, R177.H0_H0 ;  /* 0x200000b1ffa27230 */ /* 0x000fe20000004100 */
[----:B------:R-:W-:Y:S02]  /*1130*/  FMUL.FTZ R223, R89, R223 ;  /* 0x000000df59df7220 */ /* 0x000fe40000410000 */
[----:B------:R-:W-:Y:S01]  /*1140*/  FADD.FTZ R136, RZ, R224 ;  /* 0x000000e0ff887221 */ /* 0x000fe20000010000 */
[----:B------:R-:W-:Y:S01]  /*1150*/  HADD2.F32 R138, -RZ, R138.H1_H1 ;  /* 0x3000008aff8a7230 */ /* 0x000fe20000004100 */
[C---:B------:R-:W-:Y:S01]  /*1160*/  FMUL.FTZ R177, R182.reuse, R137 ;  /* 0x00000089b6b17220 */ /* 0x040fe20000410000 */
[--C-:B------:R-:W-:Y:S01]  /*1170*/  HADD2.F32 R205, -RZ, R169.reuse.H0_H0 ;  /* 0x200000a9ffcd7230 */ /* 0x100fe20000004100 */
[----:B------:R-:W-:Y:S01]  /*1180*/  FMUL.FTZ R208, R182, R208 ;  /* 0x000000d0b6d07220 */ /* 0x000fe20000410000 */
[----:B------:R-:W-:Y:S01]  /*1190*/  HADD2.F32 R206, -RZ, R169.H1_H1 ;  /* 0x300000a9ffce7230 */ /* 0x000fe20000004100 */
[----:B------:R-:W-:-:S02]  /*11a0*/  FFMA.FTZ R137, R228, R224, RZ ;  /* 0x000000e0e4897223 */ /* 0x000fc400000100ff */
[----:B------:R-:W-:Y:S02]  /*11b0*/  FMUL.FTZ R169, R90, R196 ;  /* 0x000000c45aa97220 */ /* 0x000fe40000410000 */
[----:B------:R-:W-:Y:S02]  /*11c0*/  FADD.FTZ R136, R136, R223 ;  /* 0x000000df88887221 */ /* 0x000fe40000010000 */
[C---:B------:R-:W-:Y:S02]  /*11d0*/  FMUL.FTZ R226, R182.reuse, R226 ;  /* 0x000000e2b6e27220 */ /* 0x040fe40000410000 */
[----:B------:R-:W-:Y:S02]  /*11e0*/  FMUL.FTZ R200, R182, R200 ;  /* 0x000000c8b6c87220 */ /* 0x000fe40000410000 */
[----:B------:R-:W-:Y:S02]  /*11f0*/  FADD.FTZ R231, R138, R231 ;  /* 0x000000e78ae77221 */ /* 0x000fe40000010000 */
[----:B------:R-:W-:-:S02]  /*1200*/  FFMA.FTZ R23, R208, R138, R23 ;  /* 0x0000008ad0177223 */ /* 0x000fc40000010017 */
[----:B------:R-:W-:Y:S02]  /*1210*/  FMUL.FTZ R219, R85, R138 ;  /* 0x0000008a55db7220 */ /* 0x000fe40000410000 */
[----:B------:R-:W-:Y:S02]  /*1220*/  FFMA.FTZ R137, R227, R223, R137 ;  /* 0x000000dfe3897223 */ /* 0x000fe40000010089 */
[----:B------:R-:W-:Y:S02]  /*1230*/  FADD.FTZ R138, R136, R169 ;  /* 0x000000a9888a7221 */ /* 0x000fe40000010000 */
[----:B------:R-:W-:Y:S02]  /*1240*/  FADD.FTZ R236, R209, R236 ;  /* 0x000000ecd1ec7221 */ /* 0x000fe40000010000 */
[----:B------:R-:W-:Y:S02]  /*1250*/  FFMA.FTZ R22, R200, R209, R22 ;  /* 0x000000d1c8167223 */ /* 0x000fe40000010016 */
[----:B------:R-:W-:-:S02]  /*1260*/  FFMA.FTZ R136, R226, R169, R137 ;  /* 0x000000a9e2887223 */ /* 0x000fc40000010089 */
[----:B------:R-:W-:Y:S02]  /*1270*/  FMUL.FTZ R209, R84, R209 ;  /* 0x000000d154d17220 */ /* 0x000fe40000410000 */
[----:B------:R-:W-:Y:S02]  /*1280*/  FADD.FTZ R137, R138, R168 ;  /* 0x000000a88a897221 */ /* 0x000fe40000010000 */
[----:B------:R-:W-:Y:S01]  /*1290*/  FMUL.FTZ R210, R182, R210 ;  /* 0x000000d2b6d27220 */ /* 0x000fe20000410000 */
[----:B------:R-:W2:Y:S01]  /*12a0*/  LDL.LU R138, [R1+0x8] ;  /* 0x00000800018a7983 */ /* 0x000ea20000300800 */
[----:B------:R-:W-:Y:S02]  /*12b0*/  FADD.FTZ R137, R137, R209 ;  /* 0x000000d189897221 */ /* 0x000fe40000010000 */
[C---:B------:R-:W-:Y:S02]  /*12c0*/  FADD.FTZ R146, -R235.reuse, R146 ;  /* 0x00000092eb927221 */ /* 0x040fe40000010100 */
[----:B------:R-:W-:-:S02]  /*12d0*/  FADD.FTZ R149, -R235, R149 ;  /* 0x00000095eb957221 */ /* 0x000fc40000010100 */
[----:B------:R-:W-:Y:S02]  /*12e0*/  FMUL.FTZ R142, R182, R142 ;  /* 0x0000008eb68e7220 */ /* 0x000fe40000410000 */
[----:B------:R-:W-:Y:S02]  /*12f0*/  FADD.FTZ R132, -R235, R156 ;  /* 0x0000009ceb847221 */ /* 0x000fe40000010100 */
[----:B------:R-:W-:Y:S02]  /*1300*/  FADD.FTZ R238, R221, R238 ;  /* 0x000000eeddee7221 */ /* 0x000fe40000010000 */
[-C--:B------:R-:W-:Y:S02]  /*1310*/  FFMA.FTZ R20, R210, R221.reuse, R20 ;  /* 0x000000ddd2147223 */ /* 0x080fe40000010014 */
[----:B------:R-:W-:Y:S02]  /*1320*/  FADD.FTZ R137, R137, R219 ;  /* 0x000000db89897221 */ /* 0x000fe40000010000 */
[----:B------:R-:W-:-:S02]  /*1330*/  FMUL.FTZ R221, R86, R221 ;  /* 0x000000dd56dd7220 */ /* 0x000fc40000410000 */
[C---:B------:R-:W-:Y:S01]  /*1340*/  FADD.FTZ R143, -R235.reuse, R155 ;  /* 0x0000009beb8f7221 */ /* 0x040fe20000010100 */
[--C-:B------:R-:W-:Y:S01]  /*1350*/  HADD2.F32 R155, -RZ, R176.reuse.H0_H0 ;  /* 0x200000b0ff9b7230 */ /* 0x100fe20000004100 */
[----:B------:R-:W-:Y:S01]  /*1360*/  FADD.FTZ R151, -R235, R163 ;  /* 0x000000a3eb977221 */ /* 0x000fe20000010100 */
[----:B------:R-:W-:Y:S01]  /*1370*/  HADD2.F32 R163, -RZ, R176.H1_H1 ;  /* 0x300000b0ffa37230 */ /* 0x000fe20000004100 */
[----:B------:R-:W-:Y:S02]  /*1380*/  FMUL.FTZ R207, R182, R146 ;  /* 0x00000092b6cf7220 */ /* 0x000fe40000410000 */
[----:B------:R-:W-:Y:S02]  /*1390*/  FADD.FTZ R250, R164, R250 ;  /* 0x000000faa4fa7221 */ /* 0x000fe40000010000 */
[-C--:B------:R-:W-:Y:S02]  /*13a0*/  FFMA.FTZ R8, R142, R164.reuse, R8 ;  /* 0x000000a48e087223 */ /* 0x080fe40000010008 */
[----:B------:R-:W-:-:S02]  /*13b0*/  FMUL.FTZ R146, R74, R164 ;  /* 0x000000a44a927220 */ /* 0x000fc40000410000 */
[C---:B------:R-:W-:Y:S02]  /*13c0*/  FMUL.FTZ R176, R182.reuse, R149 ;  /* 0x00000095b6b07220 */ /* 0x040fe40000410000 */
[----:B------:R-:W-:Y:S02]  /*13d0*/  FMUL.FTZ R164, R182, R132 ;  /* 0x00000084b6a47220 */ /* 0x000fe40000410000 */
[----:B------:R-:W-:Y:S02]  /*13e0*/  FADD.FTZ R132, R137, R221 ;  /* 0x000000dd89847221 */ /* 0x000fe40000010000 */
[----:B----4-:R-:W-:-:S05]  /*13f0*/  FADD.FTZ R234, R171, R234 ;  /* 0x000000eaabea7221 */ /* 0x010fca0000010000 */
[----:B------:R-:W-:Y:S04]  /*1400*/  STL [R1+0x4], R234 ;  /* 0x000004ea01007387 */ /* 0x000fe80000100800 */
[----:B------:R-:W4:Y:S04]  /*1410*/  LDL.LU R149, [R1+0x14] ;  /* 0x0000140001957983 */ /* 0x000f280000300800 */
[----:B------:R-:W4:Y:S01]  /*1420*/  LDL.LU R137, [R1+0x10] ;  /* 0x0000100001897983 */ /* 0x000f220000300800 */
[----:B------:R-:W-:Y:S02]  /*1430*/  FADD.FTZ R148, -R235, R148 ;  /* 0x00000094eb947221 */ /* 0x000fe40000010100 */
[----:B---3--:R-:W-:Y:S01]  /*1440*/  FADD.FTZ R139, R173, R139 ;  /* 0x0000008bad8b7221 */ /* 0x008fe20000010000 */
[--C-:B------:R-:W-:Y:S01]  /*1450*/  HADD2.F32 R135, -RZ, R178.reuse.H1_H1 ;  /* 0x300000b2ff877230 */ /* 0x100fe20000004100 */
[----:B------:R-:W-:Y:S01]  /*1460*/  FADD.FTZ R150, -R235, R160 ;  /* 0x000000a0eb967221 */ /* 0x000fe20000010100 */
[----:B------:R-:W-:Y:S01]  /*1470*/  HADD2.F32 R160, -RZ, R178.H0_H0 ;  /* 0x200000b2ffa07230 */ /* 0x000fe20000004100 */
[----:B--2---:R-:W-:-:S02]  /*1480*/  FADD.FTZ R175, R155, R175 ;  /* 0x000000af9baf7221 */ /* 0x004fc40000010000 */
[----:B------:R-:W-:Y:S02]  /*1490*/  FMUL.FTZ R178, R182, R148 ;  /* 0x00000094b6b27220 */ /* 0x000fe40000410000 */
[----:B------:R-:W2:Y:S04]  /*14a0*/  LDL.LU R148, [R1+0x1c] ;  /* 0x00001c0001947983 */ /* 0x000ea80000300800 */
[----:B------:R0:W-:Y:S04]  /*14b0*/  STL [R1], R139 ;  /* 0x0000008b01007387 */ /* 0x0001e80000100800 */
[----:B0-----:R-:W3:Y:S04]  /*14c0*/  LDL.LU R139, [R1+0x18] ;  /* 0x00001800018b7983 */ /* 0x001ee80000300800 */
[----:B------:R-:W-:Y:S01]  /*14d0*/  STL [R1+0xc], R175 ;  /* 0x00000caf01007387 */ /* 0x000fe20000100800 */
[----:B------:R-:W-:-:S04]  /*14e0*/  IMAD.WIDE.U32 R188, R194, R184, c[0x0][0x190] ;  /* 0x00006400c2bc7625 */ /* 0x000fc800078e00b8 */
[-C--:B------:R-:W-:Y:S02]  /*14f0*/  IMAD.WIDE.U32 R186, R192, R184.reuse, c[0x0][0x190] ;  /* 0x00006400c0ba7625 */ /* 0x080fe400078e00b8 */
[----:B------:R-:W5:Y:S02]  /*1500*/  LDG.E.64 R188, [R188.64] ;  /* 0x00000004bcbc7981 */ /* 0x000f64000c1e1b00 */
[----:B------:R-:W-:Y:S02]  /*1510*/  FADD.FTZ R138, R163, R138 ;  /* 0x0000008aa38a7221 */ /* 0x000fe40000010000 */
[----:B------:R-:W5:Y:S04]  /*1520*/  LDG.E.64 R186, [R186.64] ;  /* 0x00000004baba7981 */ /* 0x000f68000c1e1b00 */
[----:B------:R0:W-:Y:S04]  /*1530*/  STL [R1+0x8], R138 ;  /* 0x0000088a01007387 */ /* 0x0001e80000100800 */
[----:B0-----:R-:W2:Y:S01]  /*1540*/  LDL.LU R138, [R1+0x24] ;  /* 0x00002400018a7983 */ /* 0x001ea20000300800 */
[----:B------:R-:W-:-:S06]  /*1550*/  IMAD.WIDE.U32 R184, R180, R184, c[0x0][0x190] ;  /* 0x00006400b4b87625 */ /* 0x000fcc00078e00b8 */
[----:B------:R-:W5:Y:S01]  /*1560*/  LDG.E.64 R184, [R184.64] ;  /* 0x00000004b8b87981 */ /* 0x000f62000c1e1b00 */
[----:B----4-:R-:W-:Y:S02]  /*1570*/  FADD.FTZ R149, R162, R149 ;  /* 0x00000095a2957221 */ /* 0x010fe40000010000 */
[----:B------:R-:W-:-:S03]  /*1580*/  FADD.FTZ R137, R161, R137 ;  /* 0x00000089a1897221 */ /* 0x000fc60000010000 */
[----:B------:R-:W-:Y:S04]  /*1590*/  STL [R1+0x14], R149 ;  /* 0x0000149501007387 */ /* 0x000fe80000100800 */
[----:B------:R0:W-:Y:S04]  /*15a0*/  STL [R1+0x10], R137 ;  /* 0x0000108901007387 */ /* 0x0001e80000100800 */
[----:B0-----:R-:W4:Y:S01]  /*15b0*/  LDL.LU R137, [R1+0x20] ;  /* 0x0000200001897983 */ /* 0x001f220000300800 */
[----:B------:R-:W-:-:S04]  /*15c0*/  FFMA.FTZ R136, R225, R168, R136 ;  /* 0x000000a8e1887223 */ /* 0x000fc80000010088 */
[----:B------:R-:W-:Y:S02]  /*15d0*/  FFMA.FTZ R136, R200, R209, R136 ;  /* 0x000000d1c8887223 */ /* 0x000fe40000010088 */
[----:B------:R-:W-:Y:S02]  /*15e0*/  FADD.FTZ R144, -R235, R144 ;  /* 0x00000090eb907221 */ /* 0x000fe40000010100 */
[----:B------:R-:W-:Y:S02]  /*15f0*/  FFMA.FTZ R136, R208, R219, R136 ;  /* 0x000000dbd0887223 */ /* 0x000fe40000010088 */
[----:B------:R-:W-:Y:S02]  /*1600*/  FMUL.FTZ R202, R182, R144 ;  /* 0x00000090b6ca7220 */ /* 0x000fe40000410000 */
[----:B------:R-:W-:Y:S02]  /*1610*/  FFMA.FTZ R136, R210, R221, R136 ;  /* 0x000000ddd2887223 */ /* 0x000fe40000010088 */
[----:B------:R-:W-:-:S02]  /*1620*/  FADD.FTZ R240, R201, R240 ;  /* 0x000000f0c9f07221 */ /* 0x000fc40000010000 */
[-C--:B------:R-:W-:Y:S02]  /*1630*/  FFMA.FTZ R18, R202, R201.reuse, R18 ;  /* 0x000000c9ca127223 */ /* 0x080fe40000010012 */
        /* <DEDUP_REMOVED lines=8> */
[-C--:B------:R-:W-:Y:S02]  /*16c0*/  FFMA.FTZ R16, R207, R205.reuse, R16 ;  /* 0x000000cdcf107223 */ /* 0x080fe40000010010 */
[----:B------:R-:W-:Y:S02]  /*16d0*/  FMUL.FTZ R205, R82, R205 ;  /* 0x000000cd52cd7220 */ /* 0x000fe40000410000 */
[----:B------:R-:W-:-:S02]  /*16e0*/  FADD.FTZ R132, R132, R195 ;  /* 0x000000c384847221 */ /* 0x000fc40000010000 */
[----:B------:R-:W-:Y:S01]  /*16f0*/  FFMA.FTZ R136, R204, R195, R136 ;  /* 0x000000c3cc887223 */ /* 0x000fe20000010088 */
[--C-:B------:R-:W-:Y:S01]  /*1700*/  HADD2.F32 R199, -RZ, R170.reuse.H0_H0 ;  /* 0x200000aaffc77230 */ /* 0x100fe20000004100 */
[----:B------:R-:W-:Y:S02]  /*1710*/  FADD.FTZ R241, R206, R241 ;  /* 0x000000f1cef17221 */ /* 0x000fe40000010000 */
        /* <DEDUP_REMOVED lines=21> */
[----:B------:R-:W-:Y:S02]  /*1870*/  FADD.FTZ R230, R196, R230 ;  /* 0x000000e6c4e67221 */ /* 0x000fe40000010000 */
[----:B------:R-:W-:Y:S02]  /*1880*/  FFMA.FTZ R24, R226, R196, R24 ;  /* 0x000000c4e2187223 */ /* 0x000fe40000010018 */
        /* <DEDUP_REMOVED lines=14> */
[----:B------:R-:W-:Y:S01]  /*1970*/  FADD.FTZ R156, -R235, R165 ;  /* 0x000000a5eb9c7221 */ /* 0x000fe20000010100 */
[----:B------:R-:W-:Y:S01]  /*1980*/  HADD2.F32 R165, -RZ, R174.H0_H0 ;  /* 0x200000aeffa57230 */ /* 0x000fe20000004100 */
[----:B------:R-:W-:-:S02]  /*1990*/  FMUL.FTZ R143, R182, R143 ;  /* 0x0000008fb68f7220 */ /* 0x000fc40000410000 */
[C---:B------:R-:W-:Y:S02]  /*19a0*/  FADD.FTZ R157, -R235.reuse, R157 ;  /* 0x0000009deb9d7221 */ /* 0x040fe40000010100 */
[C---:B------:R-:W-:Y:S02]  /*19b0*/  FADD.FTZ R158, -R235.reuse, R158 ;  /* 0x0000009eeb9e7221 */ /* 0x040fe40000010100 */
[----:B------:R-:W-:Y:S02]  /*19c0*/  FADD.FTZ R159, -R235, R159 ;  /* 0x0000009feb9f7221 */ /* 0x000fe40000010100 */
[----:B------:R-:W-:Y:S02]  /*19d0*/  FMUL.FTZ R147, R75, R166 ;  /* 0x000000a64b937220 */ /* 0x000fe40000410000 */
[----:B------:R-:W-:Y:S02]  /*19e0*/  FADD.FTZ R132, R132, R146 ;  /* 0x0000009284847221 */ /* 0x000fe40000010000 */
[----:B------:R-:W-:-:S02]  /*19f0*/  FFMA.FTZ R136, R142, R146, R136 ;  /* 0x000000928e887223 */ /* 0x000fc40000010088 */
[----:B------:R-:W-:Y:S01]  /*1a00*/  FADD.FTZ R235, -R235, R167 ;  /* 0x000000a7ebeb7221 */ /* 0x000fe20000010100 */
[----:B------:R-:W-:Y:S01]  /*1a10*/  HADD2.F32 R167, -RZ, R174.H1_H1 ;  /* 0x300000aeffa77230 */ /* 0x000fe20000004100 */
        /* <DEDUP_REMOVED lines=18> */
[----:B------:R-:W-:Y:S02]  /*1b40*/  FFMA.FTZ R4, R170, R171, R4 ;  /* 0x000000abaa047223 */ /* 0x000fe40000010004 */
[----:B------:R-:W-:Y:S02]  /*1b50*/  FMUL.FTZ R172, R182, R159 ;  /* 0x0000009fb6ac7220 */ /* 0x000fe40000410000 */
[----:B------:R-:W-:Y:S02]  /*1b60*/  FMUL.FTZ R171, R70, R171 ;  /* 0x000000ab46ab7220 */ /* 0x000fe40000410000 */
[----:B------:R-:W-:Y:S02]  /*1b70*/  FADD.FTZ R132, R132, R167 ;  /* 0x000000a784847221 */ /* 0x000fe40000010000 */
[----:B------:R-:W-:-:S02]  /*1b80*/  FFMA.FTZ R136, R166, R167, R136 ;  /* 0x000000a7a6887223 */ /* 0x000fc40000010088 */
[-C--:B------:R-:W-:Y:S02]  /*1b90*/  FFMA.FTZ R5, R172, R173.reuse, R5 ;  /* 0x000000adac057223 */ /* 0x080fe40000010005 */
[----:B------:R-:W-:Y:S02]  /*1ba0*/  FMUL.FTZ R150, R182, R150 ;  /* 0x00000096b6967220 */ /* 0x000fe40000410000 */
[----:B------:R-:W-:Y:S02]  /*1bb0*/  FMUL.FTZ R173, R71, R173 ;  /* 0x000000ad47ad7220 */ /* 0x000fe40000410000 */
[----:B------:R-:W-:Y:S02]  /*1bc0*/  FADD.FTZ R132, R132, R171 ;  /* 0x000000ab84847221 */ /* 0x000fe40000010000 */
[----:B------:R-:W-:Y:S01]  /*1bd0*/  FFMA.FTZ R136, R170, R171, R136 ;  /* 0x000000abaa887223 */ /* 0x000fe20000010088 */
[----:B------:R-:W0:Y:S01]  /*1be0*/  S2R R174, SR_TID.X ;  /* 0x0000000000ae7919 */ /* 0x000e220000002100 */
[----:B------:R-:W-:-:S02]  /*1bf0*/  FMUL.FTZ R153, R182, R153 ;  /* 0x00000099b6997220 */ /* 0x000fc40000410000 */
[-C--:B------:R-:W-:Y:S02]  /*1c00*/  FFMA.FTZ R2, R150, R155.reuse, R2 ;  /* 0x0000009b96027223 */ /* 0x080fe40000010002 */
[----:B------:R-:W-:Y:S02]  /*1c10*/  FMUL.FTZ R155, R64, R155 ;  /* 0x0000009b409b7220 */ /* 0x000fe40000410000 */
[----:B------:R-:W-:Y:S02]  /*1c20*/  FADD.FTZ R132, R132, R173 ;  /* 0x000000ad84847221 */ /* 0x000fe40000010000 */
[----:B------:R-:W-:Y:S02]  /*1c30*/  FFMA.FTZ R136, R172, R173, R136 ;  /* 0x000000adac887223 */ /* 0x000fe40000010088 */
[----:B------:R-:W-:Y:S02]  /*1c40*/  FMUL.FTZ R154, R182, R154 ;  /* 0x0000009ab69a7220 */ /* 0x000fe40000410000 */
[----:B------:R-:W-:-:S02]  /*1c50*/  FFMA.FTZ R3, R153, R163, R3 ;  /* 0x000000a399037223 */ /* 0x000fc40000010003 */
[----:B------:R-:W-:Y:S02]  /*1c60*/  FMUL.FTZ R163, R65, R163 ;  /* 0x000000a341a37220 */ /* 0x000fe40000410000 */
[----:B--2---:R-:W-:Y:S02]  /*1c70*/  FADD.FTZ R148, R160, R148 ;  /* 0x00000094a0947221 */ /* 0x004fe40000010000 */
[----:B------:R-:W-:Y:S02]  /*1c80*/  FADD.FTZ R132, R132, R155 ;  /* 0x0000009b84847221 */ /* 0x000fe40000010000 */
[----:B------:R-:W-:Y:S02]  /*1c90*/  FFMA.FTZ R136, R150, R155, R136 ;  /* 0x0000009b96887223 */ /* 0x000fe40000010088 */
[----:B---3--:R-:W-:Y:S02]  /*1ca0*/  FADD.FTZ R139, R135, R139 ;  /* 0x0000008b878b7221 */ /* 0x008fe40000010000 */
[----:B------:R-:W-:-:S02]  /*1cb0*/  FADD.FTZ R138, R134, R138 ;  /* 0x0000008a868a7221 */ /* 0x000fc40000010000 */
[----:B------:R-:W-:Y:S02]  /*1cc0*/  FMUL.FTZ R151, R182, R151 ;  /* 0x00000097b6977220 */ /* 0x000fe40000410000 */
[-C--:B------:R-:W-:Y:S01]  /*1cd0*/  FFMA.FTZ R212, R154, R162.reuse, R212 ;  /* 0x000000a29ad47223 */ /* 0x080fe200000100d4 */
[----:B------:R-:W-:Y:S01]  /*1ce0*/  STL [R1+0x1c], R148 ;  /* 0x00001c9401007387 */ /* 0x000fe20000100800 */
[----:B------:R-:W-:Y:S02]  /*1cf0*/  FMUL.FTZ R162, R66, R162 ;  /* 0x000000a242a27220 */ /* 0x000fe40000410000 */
[----:B------:R-:W-:Y:S02]  /*1d00*/  FADD.FTZ R132, R132, R163 ;  /* 0x000000a384847221 */ /* 0x000fe40000010000 */
[----:B------:R-:W-:Y:S01]  /*1d10*/  FFMA.FTZ R136, R153, R163, R136 ;  /* 0x000000a399887223 */ /* 0x000fe20000010088 */
[----:B------:R-:W-:Y:S01]  /*1d20*/  STL [R1+0x18], R139 ;  /* 0x0000188b01007387 */ /* 0x000fe20000100800 */
[----:B------:R-:W-:-:S02]  /*1d30*/  FFMA.FTZ R211, R151, R161, R211 ;  /* 0x000000a197d37223 */ /* 0x000fc400000100d3 */
[----:B------:R-:W-:Y:S01]  /*1d40*/  FMUL.FTZ R152, R182, R152 ;  /* 0x00000098b6987220 */ /* 0x000fe20000410000 */
[----:B------:R0:W-:Y:S01]  /*1d50*/  STL [R1+0x24], R138 ;  /* 0x0000248a01007387 */ /* 0x0001e20000100800 */
[----:B------:R-:W-:Y:S02]  /*1d60*/  FMUL.FTZ R161, R67, R161 ;  /* 0x000000a143a17220 */ /* 0x000fe40000410000 */
[----:B------:R-:W-:Y:S02]  /*1d70*/  FADD.FTZ R132, R132, R162 ;  /* 0x000000a284847221 */ /* 0x000fe40000010000 */
[----:B------:R-:W-:Y:S02]  /*1d80*/  FFMA.FTZ R136, R154, R162, R136 ;  /* 0x000000a29a887223 */ /* 0x000fe40000010088 */
[----:B------:R-:W-:Y:S02]  /*1d90*/  FFMA.FTZ R214, R152, R160, R214 ;  /* 0x000000a098d67223 */ /* 0x000fe400000100d6 */
[----:B------:R-:W-:-:S02]  /*1da0*/  FMUL.FTZ R149, R182, R233 ;  /* 0x000000e9b6957220 */ /* 0x000fc40000410000 */
[----:B------:R-:W-:Y:S02]  /*1db0*/  FMUL.FTZ R160, R60, R160 ;  /* 0x000000a03ca07220 */ /* 0x000fe40000410000 */
[----:B------:R-:W-:Y:S02]  /*1dc0*/  FADD.FTZ R132, R132, R161 ;  /* 0x000000a184847221 */ /* 0x000fe40000010000 */
[----:B------:R-:W-:Y:S01]  /*1dd0*/  FFMA.FTZ R136, R151, R161, R136 ;  /* 0x000000a197887223 */ /* 0x000fe20000010088 */
[----:B------:R-:W-:Y:S01]  /*1de0*/  LOP3.LUT P1, RZ, R183, 0xff, RZ, 0xc0, !PT ;  /* 0x000000ffb7ff7812 */ /* 0x000fe2000782c0ff */
[-C--:B------:R-:W-:Y:S02]  /*1df0*/  FFMA.FTZ R216, R149, R134.reuse, R216 ;  /* 0x0000008695d87223 */ /* 0x080fe400000100d8 */
[----:B------:R-:W-:Y:S02]  /*1e00*/  FMUL.FTZ R158, R62, R134 ;  /* 0x000000863e9e7220 */ /* 0x000fe40000410000 */
[----:B------:R-:W-:-:S02]  /*1e10*/  FMUL.FTZ R156, R182, R156 ;  /* 0x0000009cb69c7220 */ /* 0x000fc40000410000 */
[----:B------:R-:W-:Y:S02]  /*1e20*/  FMUL.FTZ R159, R61, R135 ;  /* 0x000000873d9f7220 */ /* 0x000fe40000410000 */
[----:B------:R-:W-:Y:S02]  /*1e30*/  FADD.FTZ R132, R132, R160 ;  /* 0x000000a084847221 */ /* 0x000fe40000010000 */
[----:B------:R-:W-:Y:S01]  /*1e40*/  FFMA.FTZ R134, R152, R160, R136 ;  /* 0x000000a098867223 */ /* 0x000fe20000010088 */
[----:B0-----:R-:W-:Y:S01]  /*1e50*/  SHF.R.U32.HI R138, RZ, 0x5, R174 ;  /* 0x00000005ff8a7819 */ /* 0x001fe200000116ae */
        /* <DEDUP_REMOVED lines=9> */
[----:B------:R-:W-:Y:S02]  /*1ef0*/  FADD.FTZ R245, R232, R245 ;  /* 0x000000f5e8f57221 */ /* 0x000fe40000010000 */
[----:B------:R-:W-:Y:S02]  /*1f00*/  FFMA.FTZ R13, R179, R232, R13 ;  /* 0x000000e8b30d7223 */ /* 0x000fe4000001000d */
[----:B------:R-:W-:Y:S02]  /*1f10*/  FFMA.FTZ R213, R156, R135, R213 ;  /* 0x000000879cd57223 */ /* 0x000fe400000100d5 */
[----:B------:R-:W-:-:S02]  /*1f20*/  FFMA.FTZ R215, R148, R133, R215 ;  /* 0x0000008594d77223 */ /* 0x000fc400000100d7 */
[----:B------:R-:W-:Y:S02]  /*1f30*/  FADD.FTZ R136, R136, R157 ;  /* 0x0000009d88887221 */ /* 0x000fe40000010000 */
[----:B----4-:R-:W-:-:S05]  /*1f40*/  FADD.FTZ R137, R133, R137 ;  /* 0x0000008985897221 */ /* 0x010fca0000010000 */
[----:B------:R0:W-:Y:S01]  /*1f50*/  STL [R1+0x20], R137 ;  /* 0x0000208901007387 */ /* 0x0001e20000100800 */
[----:B------:R-:W-:Y:S01]  /*1f60*/  FFMA.FTZ R134, R148, R157, R134 ;  /* 0x0000009d94867223 */ /* 0x000fe20000010086 */
[----:B------:R-:W-:Y:S05]  /*1f70*/  BRA.DIV ~URZ, `(.L_x_9083) ;  /* 0x00002f327f007947 */ /* 0x000fea000b800000 */
[----:B0-----:R0:W1:Y:S02]  /*1f80*/  SHFL.DOWN PT, R137, R136, 0x10, 0x1f ;  /* 0x0a001f0088897f89 */ /* 0x00106400000e0000 */
.L_x_9087:
        /* <DEDUP_REMOVED lines=18> */
.L_x_9088:
[----:B--2---:R-:W-:Y:S01]  /*20b0*/  @!P0 LOP3.LUT R135, R138, 0x7, RZ, 0xc0, !PT ;  /* 0x000000078a878812 */ /* 0x004fe200078ec0ff */
[----:B------:R-:W-:Y:S01]  /*20c0*/  FADD.FTZ R132, R137, R136 ;  /* 0x0000008889847221 */ /* 0x000fe20000010000 */
[----:B------:R-:W2:Y:S01]  /*20d0*/  LDL.LU R235, [R1+0xa4] ;  /* 0x0000a40001eb7983 */ /* 0x000ea20000300800 */
[----:B0-----:R-:W-:Y:S01]  /*20e0*/  FADD.FTZ R133, R133, R134 ;  /* 0x0000008685857221 */ /* 0x001fe20000010000 */
[----:B------:R-:W-:Y:S01]  /*20f0*/  @!P0 IADD3 R135, R174, R135, RZ ;  /* 0x00000087ae878210 */ /* 0x000fe20007ffe0ff */
[----:B------:R-:W-:Y:S01]  /*2100*/  ULDC.U8 UR6, c[0x0][0x1f0] ;  /* 0x00007c0000067ab9 */ /* 0x000fe20000000000 */
[----:B------:R-:W-:Y:S01]  /*2110*/  HFMA2.MMA R233, -RZ, RZ, 0, 9.5367431640625e-07 ;  /* 0x00000010ffe97435 */ /* 0x000fe200000001ff */
[----:B------:R-:W-:Y:S01]  /*2120*/  ISETP.NE.U32.AND P1, PT, RZ, c[0x0][0x258], PT ;  /* 0x00009600ff007a0c */ /* 0x000fe20003f25070 */
[----:B------:R-:W3:Y:S04]  /*2130*/  LDL.LU R234, [R1+0xa0] ;  /* 0x0000a00001ea7983 */ /* 0x000ee80000300800 */
        /* <DEDUP_REMOVED lines=17> */
[----:B------:R-:W4:Y:S01]  /*2250*/  LDG.E.128 R136, [R136.64] ;  /* 0x0000000488887981 */ /* 0x000f22000c1e1d00 */
[----:B------:R-:W-:Y:S02]  /*2260*/  FADD.FTZ R133, R175, R133 ;  /* 0x00000085af857221 */ /* 0x000fe40000010000 */
[----:B------:R-:W-:Y:S02]  /*2270*/  FADD.FTZ R175, R134, R132 ;  /* 0x0000008486af7221 */ /* 0x000fe40000010000 */
[----:B------:R-:W-:Y:S02]  /*2280*/  FADD.FTZ R232, R135, R133 ;  /* 0x0000008587e87221 */ /* 0x000fe40000010000 */
[----:B------:R-:W0:Y:S01]  /*2290*/  LDS.128 R132, [R174.X8+0x8030] ;  /* 0x00803000ae847984 */ /* 0x000e220000008c00 */
[----:B------:R-:W-:Y:S02]  /*22a0*/  ISETP.NE.AND.EX P1, PT, RZ, c[0x0][0x25c], PT, P1 ;  /* 0x00009700ff007a0c */ /* 0x000fe40003f25310 */
[----:B------:R-:W-:-:S04]  /*22b0*/  ISETP.NE.U32.AND P2, PT, RZ, c[0x0][0x258], PT ;  /* 0x00009600ff007a0c */ /* 0x000fc80003f45070 */
[----:B------:R-:W-:Y:S01]  /*22c0*/  ISETP.NE.AND.EX P2, PT, RZ, c[0x0][0x25c], PT, P2 ;  /* 0x00009700ff007a0c */ /* 0x000fe20003f45320 */
[----:B0-----:R-:W-:Y:S02]  /*22d0*/  FADD.FTZ R132, R175, R132 ;  /* 0x00000084af847221 */ /* 0x001fe40000010000 */
[----:B------:R-:W-:Y:S02]  /*22e0*/  FADD.FTZ R133, R232, R133 ;  /* 0x00000085e8857221 */ /* 0x000fe40000010000 */
[----:B------:R-:W-:Y:S01]  /*22f0*/  FADD.FTZ R132, R134, R132 ;  /* 0x0000008486847221 */ /* 0x000fe20000010000 */
[----:B-----5:R-:W-:Y:S01]  /*2300*/  LOP3.LUT P3, RZ, R190, 0xff0000, RZ, 0xc0, !PT ;  /* 0x00ff0000beff7812 */ /* 0x020fe2000786c0ff */
[----:B------:R-:W2:Y:S01]  /*2310*/  LDL.LU R232, [R1+0x98] ;  /* 0x0000980001e87983 */ /* 0x000ea20000300800 */
[----:B------:R-:W-:Y:S02]  /*2320*/  FADD.FTZ R133, R135, R133 ;  /* 0x0000008587857221 */ /* 0x000fe40000010000 */
[----:B------:R-:W-:-:S02]  /*2330*/  FMUL.FTZ R132, R132, c[0x0][0x1e0] ;  /* 0x0000780084847a20 */ /* 0x000fc40000410000 */
        /* <DEDUP_REMOVED lines=17> */
[----:B------:R-:W-:Y:S01]  /*2450*/  FMUL.FTZ R225, R182, R227 ;  /* 0x000000e3b6e17220 */ /* 0x000fe20000410000 */
[----:B------:R-:W-:Y:S01]  /*2460*/  LOP3.LUT P6, RZ, R190, 0xff00, RZ, 0xc0, !PT ;  /* 0x0000ff00beff7812 */ /* 0x000fe200078cc0ff */
[----:B------:R-:W-:Y:S01]  /*2470*/  FMUL.FTZ R224, R182, R169 ;  /* 0x000000a9b6e07220 */ /* 0x000fe20000410000 */
[----:B------:R-:W-:Y:S01]  /*2480*/  LOP3.LUT P4, RZ, R190, 0xff000000, RZ, 0xc0, !PT ;  /* 0xff000000beff7812 */ /* 0x000fe2000788c0ff */
[----:B------:R-:W-:Y:S02]  /*2490*/  FMUL.FTZ R223, R182, R168 ;  /* 0x000000a8b6df7220 */ /* 0x000fe40000410000 */
[----:B------:R-:W-:Y:S02]  /*24a0*/  FADD.FTZ R208, R219, -R208 ;  /* 0x800000d0dbd07221 */ /* 0x000fe40000010000 */
[----:B------:R-:W-:-:S02]  /*24b0*/  FADD.FTZ R200, R209, -R200 ;  /* 0x800000c8d1c87221 */ /* 0x000fc40000010000 */
[----:B------:R-:W-:Y:S02]  /*24c0*/  FADD.FTZ R221, R221, -R210 ;  /* 0x800000d2dddd7221 */ /* 0x000fe40000010000 */
[----:B------:R-:W-:Y:S01]  /*24d0*/  FADD.FTZ R220, R222, -R220 ;  /* 0x800000dcdedc7221 */ /* 0x000fe20000010000 */
[----:B------:R-:W-:Y:S01]  /*24e0*/  @P1 MOV R168, 0x20 ;  /* 0x0000002000a81802 */ /* 0x000fe20000000f00 */
[----:B------:R-:W-:Y:S01]  /*24f0*/  @P0 FADD.FTZ R226, R92, R226 ;  /* 0x000000e25ce20221 */ /* 0x000fe20000010000 */
[----:B------:R-:W2:Y:S01]  /*2500*/  LDL.LU R228, [R1+0x9c] ;  /* 0x00009c0001e47983 */ /* 0x000ea20000300800 */
[----:B------:R-:W-:Y:S02]  /*2510*/  @P0 FADD.FTZ R225, R93, R225 ;  /* 0x000000e15de10221 */ /* 0x000fe40000010000 */
[----:B------:R-:W-:Y:S02]  /*2520*/  @P0 FADD.FTZ R224, R94, R224 ;  /* 0x000000e05ee00221 */ /* 0x000fe40000010000 */
[----:B------:R-:W-:-:S02]  /*2530*/  @P0 FADD.FTZ R223, R95, R223 ;  /* 0x000000df5fdf0221 */ /* 0x000fc40000010000 */
[C---:B------:R-:W-:Y:S02]  /*2540*/  FMUL.FTZ R209, R182.reuse, R208 ;  /* 0x000000d0b6d17220 */ /* 0x040fe40000410000 */
[C---:B------:R-:W-:Y:S02]  /*2550*/  FMUL.FTZ R219, R182.reuse, R200 ;  /* 0x000000c8b6db7220 */ /* 0x040fe40000410000 */
[----:B------:R-:W-:Y:S01]  /*2560*/  FMUL.FTZ R210, R182, R220 ;  /* 0x000000dcb6d27220 */ /* 0x000fe20000410000 */
[----:B------:R-:W-:Y:S01]  /*2570*/  SEL R132, R226, R124, P2 ;  /* 0x0000007ce2847207 */ /* 0x000fe20001000000 */
[----:B------:R-:W-:Y:S01]  /*2580*/  FMUL.FTZ R208, R182, R221 ;  /* 0x000000ddb6d07220 */ /* 0x000fe20000410000 */
[----:B------:R-:W-:Y:S01]  /*2590*/  SEL R133, R225, R125, P2 ;  /* 0x0000007de1857207 */ /* 0x000fe20001000000 */
[----:B------:R-:W-:Y:S01]  /*25a0*/  @P1 IMAD.WIDE.U32 R168, R193, R168, c[0x0][0x258] ;  /* 0x00009600c1a81625 */ /* 0x000fe200078e00a8 */
[----:B------:R-:W-:Y:S01]  /*25b0*/  SEL R134, R224, R126, P2 ;  /* 0x0000007ee0867207 */ /* 0x000fe20001000000 */
[----:B------:R-:W2:Y:S01]  /*25c0*/  LDL.LU R227, [R1+0x90] ;  /* 0x0000900001e37983 */ /* 0x000ea20000300800 */
[----:B------:R-:W-:Y:S01]  /*25d0*/  SEL R135, R223, R127, P2 ;  /* 0x0000007fdf877207 */ /* 0x000fe20001000000 */
[----:B------:R-:W-:-:S02]  /*25e0*/  @P0 FADD.FTZ R219, R96, R219 ;  /* 0x000000db60db0221 */ /* 0x000fc40000010000 */
[----:B------:R-:W-:Y:S01]  /*25f0*/  @P0 FADD.FTZ R209, R97, R209 ;  /* 0x000000d161d10221 */ /* 0x000fe20000010000 */
[----:B------:R-:W-:Y:S01]  /*2600*/  MOV R200, RZ ;  /* 0x000000ff00c87202 */ /* 0x000fe20000000f00 */
[----:B------:R-:W-:Y:S01]  /*2610*/  @P0 FADD.FTZ R208, R98, R208 ;  /* 0x000000d062d00221 */ /* 0x000fe20000010000 */
[----:B------:R0:W-:Y:S01]  /*2620*/  @P1 STG.E.128 [R168.64], R132 ;  /* 0x00000084a8001986 */ /* 0x0001e2000c101d04 */
[----:B------:R-:W-:Y:S02]  /*2630*/  @P0 FADD.FTZ R210, R99, R210 ;  /* 0x000000d263d20221 */ /* 0x000fe40000010000 */
[----:B------:R-:W-:Y:S01]  /*2640*/  FFMA.FTZ R202, R202, R174, R175 ;  /* 0x000000aecaca7223 */ /* 0x000fe200000100af */
[----:B------:R-:W2:Y:S01]  /*2650*/  LDL.LU R222, [R1+0x94] ;  /* 0x0000940001de7983 */ /* 0x000ea20000300800 */
[----:B0-----:R-:W-:Y:S02]  /*2660*/  SEL R132, R219, R128, P2 ;  /* 0x00000080db847207 */ /* 0x001fe40001000000 */
[----:B------:R-:W-:-:S02]  /*2670*/  SEL R133, R209, R129, P2 ;  /* 0x00000081d1857207 */ /* 0x000fc40001000000 */
[----:B------:R-:W-:Y:S02]  /*2680*/  SEL R134, R208, R130, P2 ;  /* 0x00000082d0867207 */ /* 0x000fe40001000000 */
[----:B------:R-:W-:Y:S01]  /*2690*/  SEL R135, R210, R131, P2 ;  /* 0x00000083d2877207 */ /* 0x000fe20001000000 */
[----:B------:R-:W-:Y:S01]  /*26a0*/  FFMA.FTZ R204, R204, R174, R175 ;  /* 0x000000aecccc7223 */ /* 0x000fe200000100af */
[----:B------:R-:W2:Y:S04]  /*26b0*/  LDL.LU R221, [R1+0x88] ;  /* 0x0000880001dd7983 */ /* 0x000ea80000300800 */
[----:B------:R0:W-:Y:S01]  /*26c0*/  @P1 STG.E.128 [R168.64+0x10], R132 ;  /* 0x00001084a8001986 */ /* 0x0001e2000c101d04 */
[-C--:B------:R-:W-:Y:S02]  /*26d0*/  FMUL.FTZ R209, R209, R181.reuse ;  /* 0x000000b5d1d17220 */ /* 0x080fe40000410000 */
[----:B------:R-:W-:Y:S01]  /*26e0*/  FMUL.FTZ R208, R208, R181 ;  /* 0x000000b5d0d07220 */ /* 0x000fe20000410000 */
[----:B------:R-:W2:Y:S01]  /*26f0*/  LDL.LU R220, [R1+0x8c] ;  /* 0x00008c0001dc7983 */ /* 0x000ea20000300800 */
[----:B0-----:R-:W-:-:S04]  /*2700*/  MOV R132, R190 ;  /* 0x000000be00847202 */ /* 0x001fc80000000f00 */
[----:B------:R-:W-:Y:S01]  /*2710*/  LOP3.LUT P5, RZ, R132, 0xff, RZ, 0xc0, !PT ;  /* 0x000000ff84ff7812 */ /* 0x000fe200078ac0ff */
[-C--:B------:R-:W-:Y:S01]  /*2720*/  FMUL.FTZ R132, R226, R181.reuse ;  /* 0x000000b5e2847220 */ /* 0x080fe20000410000 */
[----:B------:R-:W-:Y:S01]  /*2730*/  CS2R R168, SRZ ;  /* 0x0000000000a87805 */ /* 0x000fe2000001ff00 */
[-C--:B------:R-:W-:Y:S01]  /*2740*/  FMUL.FTZ R134, R224, R181.reuse ;  /* 0x000000b5e0867220 */ /* 0x080fe20000410000 */
[----:B------:R-:W-:Y:S01]  /*2750*/  HFMA2.MMA R190, -RZ, RZ, 0, 0 ;  /* 0x00000000ffbe7435 */ /* 0x000fe200000001ff */
[----:B------:R-:W-:Y:S01]  /*2760*/  FMUL.FTZ R132, R132, c[0x0][0x1e8] ;  /* 0x00007a0084847a20 */ /* 0x000fe20000410000 */
[----:B------:R-:W2:Y:S01]  /*2770*/  LDL.LU R226, [R1+0x80] ;  /* 0x0000800001e27983 */ /* 0x000ea20000300800 */
[----:B------:R-:W-:Y:S02]  /*2780*/  FMUL.FTZ R134, R134, c[0x0][0x1e8] ;  /* 0x00007a0086867a20 */ /* 0x000fe40000410000 */
[----:B------:R-:W-:-:S04]  /*2790*/  FMUL.FTZ R210, R210, R181 ;  /* 0x000000b5d2d27220 */ /* 0x000fc80000410000 */
[----:B----4-:R-:W-:Y:S02]  /*27a0*/  @P5 HADD2.F32 R133, -RZ, R136.H0_H0 ;  /* 0x20000088ff855230 */ /* 0x010fe40000004100 */
[----:B------:R-:W-:-:S03]  /*27b0*/  @P3 HADD2.F32 R135, -RZ, R137.H0_H0 ;  /* 0x20000089ff873230 */ /* 0x000fc60000004100 */
[----:B------:R-:W-:Y:S02]  /*27c0*/  @P5 FMUL.FTZ R168, R132, R133 ;  /* 0x0000008584a85220 */ /* 0x000fe40000410000 */
[----:B------:R-:W-:Y:S01]  /*27d0*/  FMUL.FTZ R133, R225, R181 ;  /* 0x000000b5e1857220 */ /* 0x000fe20000410000 */
[----:B------:R-:W-:Y:S01]  /*27e0*/  @P6 HADD2.F32 R136, -RZ, R136.H1_H1 ;  /* 0x30000088ff886230 */ /* 0x000fe20000004100 */
[----:B------:R-:W-:Y:S01]  /*27f0*/  @P3 FMUL.FTZ R190, R134, R135 ;  /* 0x0000008786be3220 */ /* 0x000fe20000410000 */
[----:B------:R-:W-:Y:S01]  /*2800*/  @P4 HADD2.F32 R137, -RZ, R137.H1_H1 ;  /* 0x30000089ff894230 */ /* 0x000fe20000004100 */
[----:B------:R-:W-:Y:S01]  /*2810*/  FMUL.FTZ R133, R133, c[0x0][0x1e8] ;  /* 0x00007a0085857a20 */ /* 0x000fe20000410000 */
[----:B------:R-:W4:Y:S01]  /*2820*/  LDL.LU R225, [R1+0x84] ;  /* 0x0000840001e17983 */ /* 0x000f220000300800 */
[----:B------:R-:W-:Y:S02]  /*2830*/  FMUL.FTZ R135, R56, R132 ;  /* 0x0000008438877220 */ /* 0x000fe40000410000 */
[----:B------:R-:W-:Y:S01]  /*2840*/  @P6 FMUL.FTZ R169, R133, R136 ;  /* 0x0000008885a96220 */ /* 0x000fe20000410000 */
[----:B------:R-:W2:Y:S01]  /*2850*/  LDL.LU R224, [R1+0x78] ;  /* 0x0000780001e07983 */ /* 0x000ea20000300800 */
[----:B------:R-:W-:Y:S01]  /*2860*/  FMUL.FTZ R136, R223, R181 ;  /* 0x000000b5df887220 */ /* 0x000fe20000410000 */
[----:B------:R-:W-:Y:S01]  /*2870*/  FSEL R135, R135, RZ, P5 ;  /* 0x000000ff87877208 */ /* 0x000fe20002800000 */
[----:B------:R-:W-:Y:S01]  /*2880*/  FMUL.FTZ R132, R57, R133 ;  /* 0x0000008539847220 */ /* 0x000fe20000410000 */
[----:B------:R-:W-:Y:S01]  /*2890*/  LOP3.LUT P5, RZ, R191, 0xff, RZ, 0xc0, !PT ;  /* 0x000000ffbfff7812 */ /* 0x000fe200078ac0ff */
[----:B------:R-:W-:Y:S01]  /*28a0*/  FMUL.FTZ R136, R136, c[0x0][0x1e8] ;  /* 0x00007a0088887a20 */ /* 0x000fe20000410000 */
[----:B------:R-:W2:Y:S01]  /*28b0*/  LDL.LU R223, [R1+0x7c] ;  /* 0x00007c0001df7983 */ /* 0x000ea20000300800 */
[----:B------:R-:W-:Y:S01]  /*28c0*/  FMUL.FTZ R133, R58, R134 ;  /* 0x000000863a857220 */ /* 0x000fe20000410000 */
[----:B------:R-:W-:Y:S01]  /*28d0*/  FSEL R132, R132, RZ, P6 ;  /* 0x000000ff84847208 */ /* 0x000fe20003000000 */
[----:B------:R-:W-:Y:S01]  /*28e0*/  FMUL.FTZ R134, R59, R136 ;  /* 0x000000883b867220 */ /* 0x000fe20000410000 */
[----:B------:R-:W-:Y:S01]  /*28f0*/  LOP3.LUT P6, RZ, R191, 0xff00, RZ, 0xc0, !PT ;  /* 0x0000ff00bfff7812 */ /* 0x000fe200078cc0ff */
[----:B------:R-:W-:Y:S01]  /*2900*/  @P4 FMUL.FTZ R200, R136, R137 ;  /* 0x0000008988c84220 */ /* 0x000fe20000410000 */
[----:B------:R-:W-:Y:S01]  /*2910*/  FSEL R133, R133, RZ, P3 ;  /* 0x000000ff85857208 */ /* 0x000fe20001800000 */
[----:B------:R-:W-:Y:S01]  /*2920*/  FMUL.FTZ R136, R219, R181 ;  /* 0x000000b5db887220 */ /* 0x000fe20000410000 */
[----:B------:R-:W-:-:S02]  /*2930*/  FSEL R134, R134, RZ, P4 ;  /* 0x000000ff86867208 */ /* 0x000fc40002000000 */
[C---:B------:R-:W-:Y:S01]  /*2940*/  LOP3.LUT P3, RZ, R191.reuse, 0xff0000, RZ, 0xc0, !PT ;  /* 0x00ff0000bfff7812 */ /* 0x040fe2000786c0ff */
[--C-:B------:R-:W-:Y:S01]  /*2950*/  @P5 HADD2.F32 R137, -RZ, R138.reuse.H0_H0 ;  /* 0x2000008aff895230 */ /* 0x100fe20000004100 */
[----:B------:R-:W-:Y:S01]  /*2960*/  LOP3.LUT P4, RZ, R191, 0xff000000, RZ, 0xc0, !PT ;  /* 0xff000000bfff7812 */ /* 0x000fe2000788c0ff */
[----:B------:R-:W-:Y:S01]  /*2970*/  HFMA2.MMA R191, -RZ, RZ, 0, 0 ;  /* 0x00000000ffbf7435 */ /* 0x000fe200000001ff */
[----:B------:R-:W-:Y:S01]  /*2980*/  FMUL.FTZ R136, R136, c[0x0][0x1e8] ;  /* 0x00007a0088887a20 */ /* 0x000fe20000410000 */
[----:B------:R-:W-:Y:S02]  /*2990*/  F2FP.PACK_AB R133, R134, R133 ;  /* 0x000000858685723e */ /* 0x000fe400000000ff */
[----:B------:R-:W-:Y:S01]  /*29a0*/  @P6 HADD2.F32 R138, -RZ, R138.H1_H1 ;  /* 0x3000008aff8a6230 */ /* 0x000fe20000004100 */
[----:B------:R-:W-:Y:S01]  /*29b0*/  F2FP.PACK_AB R132, R132, R135 ;  /* 0x000000878484723e */ /* 0x000fe200000000ff */
[----:B------:R-:W-:Y:S02]  /*29c0*/  @P5 FMUL.FTZ R191, R136, R137 ;  /* 0x0000008988bf5220 */ /* 0x000fe40000410000 */
[----:B------:R-:W-:Y:S01]  /*29d0*/  FMUL.FTZ R137, R209, c[0x0][0x1e8] ;  /* 0x00007a00d1897a20 */ /* 0x000fe20000410000 */
[----:B------:R-:W-:Y:S01]  /*29e0*/  MOV R209, RZ ;  /* 0x000000ff00d17202 */ /* 0x000fe20000000f00 */
[----:B------:R-:W-:Y:S01]  /*29f0*/  @P3 HADD2.F32 R219, -RZ, R139.H0_H0 ;  /* 0x2000008bffdb3230 */ /* 0x000fe20000004100 */
[----:B------:R-:W-:-:S02]  /*2a00*/  FMUL.FTZ R136, R52, R136 ;  /* 0x0000008834887220 */ /* 0x000fc40000410000 */
[----:B------:R-:W-:Y:S02]  /*2a10*/  @P6 FMUL.FTZ R209, R137, R138 ;  /* 0x0000008a89d16220 */ /* 0x000fe40000410000 */
[----:B------:R-:W-:Y:S01]  /*2a20*/  FMUL.FTZ R138, R208, c[0x0][0x1e8] ;  /* 0x00007a00d08a7a20 */ /* 0x000fe20000410000 */
[----:B------:R-:W-:Y:S01]  /*2a30*/  HFMA2.MMA R208, -RZ, RZ, 0, 0 ;  /* 0x00000000ffd07435 */ /* 0x000fe200000001ff */
[----:B------:R-:W-:Y:S01]  /*2a40*/  FMUL.FTZ R137, R53, R137 ;  /* 0x0000008935897220 */ /* 0x000fe20000410000 */
[----:B------:R-:W-:-:S04]  /*2a50*/  FSEL R134, R136, RZ, P5 ;  /* 0x000000ff88867208 */ /* 0x000fc80002800000 */
[----:B------:R-:W-:Y:S01]  /*2a60*/  @P3 FMUL.FTZ R208, R138, R219 ;  /* 0x000000db8ad03220 */ /* 0x000fe20000410000 */
[----:B------:R-:W-:Y:S01]  /*2a70*/  @P4 HADD2.F32 R219, -RZ, R139.H1_H1 ;  /* 0x3000008bffdb4230 */ /* 0x000fe20000004100 */
[----:B------:R-:W-:Y:S01]  /*2a80*/  FMUL.FTZ R139, R210, c[0x0][0x1e8] ;  /* 0x00007a00d28b7a20 */ /* 0x000fe20000410000 */
[----:B------:R-:W-:Y:S01]  /*2a90*/  MOV R210, RZ ;  /* 0x000000ff00d27202 */ /* 0x000fe20000000f00 */
[----:B------:R-:W-:Y:S01]  /*2aa0*/  FMUL.FTZ R138, R54, R138 ;  /* 0x0000008a368a7220 */ /* 0x000fe20000410000 */
[----:B------:R-:W-:Y:S01]  /*2ab0*/  FSEL R137, R137, RZ, P6 ;  /* 0x000000ff89897208 */ /* 0x000fe20003000000 */
[----:B------:R-:W-:Y:S01]  /*2ac0*/  @P4 FMUL.FTZ R210, R139, R219 ;  /* 0x000000db8bd24220 */ /* 0x000fe20000410000 */
[----:B------:R-:W-:Y:S01]  /*2ad0*/  IADD3 R219, R193, 0x100, RZ ;  /* 0x00000100c1db7810 */ /* 0x000fe20007ffe0ff */
[----:B------:R-:W-:Y:S01]  /*2ae0*/  FMUL.FTZ R139, R55, R139 ;  /* 0x0000008b378b7220 */ /* 0x000fe20000410000 */
[----:B------:R-:W-:Y:S02]  /*2af0*/  FSEL R135, R138, RZ, P3 ;  /* 0x000000ff8a877208 */ /* 0x000fe40001800000 */
[----:B------:R-:W-:Y:S01]  /*2b00*/  F2FP.PACK_AB R134, R137, R134 ;  /* 0x000000868986723e */ /* 0x000fe200000000ff */
[----:B------:R-:W-:Y:S01]  /*2b10*/  IMAD.WIDE.U32 R136, R193, R233, c[0x0][0x248] ;  /* 0x00009200c1887625 */ /* 0x000fe200078e00e9 */
[----:B------:R-:W-:-:S04]  /*2b20*/  FSEL R139, R139, RZ, P4 ;  /* 0x000000ff8b8b7208 */ /* 0x000fc80002000000 */
[----:B------:R-:W-:-:S05]  /*2b30*/  F2FP.PACK_AB R135, R139, R135 ;  /* 0x000000878b87723e */ /* 0x000fca00000000ff */
[----:B------:R0:W-:Y:S02]  /*2b40*/  STG.E.128 [R136.64], R132 ;  /* 0x0000008488007986 */ /* 0x0001e4000c101d04 */
[----:B0-----:R-:W-:-:S06]  /*2b50*/  IMAD.WIDE.U32 R132, R219, R233, c[0x0][0x170] ;  /* 0x00005c00db847625 */ /* 0x001fcc00078e00e9 */
[----:B------:R-:W2:Y:S01]  /*2b60*/  LDG.E.128 R132, [R132.64] ;  /* 0x0000000484847981 */ /* 0x000ea2000c1e1d00 */
[-CC-:B------:R-:W-:Y:S02]  /*2b70*/  FFMA.FTZ R207, R207, R174.reuse, R175.reuse ;  /* 0x000000aecfcf7223 */ /* 0x180fe400000100af */
[-CC-:B------:R-:W-:Y:S02]  /*2b80*/  FFMA.FTZ R203, R203, R174.reuse, R175.reuse ;  /* 0x000000aecbcb7223 */ /* 0x180fe400000100af */
[----:B------:R-:W-:Y:S02]  /*2b90*/  FFMA.FTZ R176, R176, R174, R175 ;  /* 0x000000aeb0b07223 */ /* 0x000fe400000100af */
[----:B------:R-:W-:Y:S02]  /*2ba0*/  FADD.FTZ R202, R201, -R202 ;  /* 0x800000cac9ca7221 */ /* 0x000fe40000010000 */
[----:B------:R-:W-:Y:S02]  /*2bb0*/  FADD.FTZ R195, R195, -R204 ;  /* 0x800000ccc3c37221 */ /* 0x000fe40000010000 */
[----:B------:R-:W-:-:S02]  /*2bc0*/  FADD.FTZ R205, R205, -R207 ;  /* 0x800000cfcdcd7221 */ /* 0x000fc40000010000 */
[----:B------:R-:W-:Y:S02]  /*2bd0*/  FADD.FTZ R201, R206, -R203 ;  /* 0x800000cbcec97221 */ /* 0x000fe40000010000 */
[-CC-:B------:R-:W-:Y:S02]  /*2be0*/  FFMA.FTZ R178, R178, R174.reuse, R175.reuse ;  /* 0x000000aeb2b27223 */ /* 0x180fe400000100af */
[-CC-:B------:R-:W-:Y:S01]  /*2bf0*/  FFMA.FTZ R179, R179, R174.reuse, R175.reuse ;  /* 0x000000aeb3b37223 */ /* 0x180fe200000100af */
[----:B------:R-:W-:Y:S01]  /*2c00*/  LOP3.LUT P3, RZ, R188, 0xff00, RZ, 0xc0, !PT ;  /* 0x0000ff00bcff7812 */ /* 0x000fe2000786c0ff */
[----:B------:R-:W-:Y:S01]  /*2c10*/  FADD.FTZ R176, R198, -R176 ;  /* 0x800000b0c6b07221 */ /* 0x000fe20000010000 */
[C---:B------:R-:W-:Y:S01]  /*2c20*/  LOP3.LUT P6, RZ, R188.reuse, 0xff0000, RZ, 0xc0, !PT ;  /* 0x00ff0000bcff7812 */ /* 0x040fe200078cc0ff */
[----:B------:R-:W-:Y:S01]  /*2c30*/  FFMA.FTZ R198, R177, R174, R175 ;  /* 0x000000aeb1c67223 */ /* 0x000fe200000100af */
[----:B------:R-:W-:Y:S01]  /*2c40*/  LOP3.LUT P5, RZ, R188, 0xff000000, RZ, 0xc0, !PT ;  /* 0xff000000bcff7812 */ /* 0x000fe200078ac0ff */
[C---:B------:R-:W-:Y:S01]  /*2c50*/  FMUL.FTZ R204, R182.reuse, R202 ;  /* 0x000000cab6cc7220 */ /* 0x040fe20000410000 */
[----:B------:R-:W3:Y:S01]  /*2c60*/  LDL.LU R207, [R1+0x70] ;  /* 0x0000700001cf7983 */ /* 0x000ee20000300800 */
[----:B------:R-:W-:-:S02]  /*2c70*/  FMUL.FTZ R203, R182, R195 ;  /* 0x000000c3b6cb7220 */ /* 0x000fc40000410000 */
[C---:B------:R-:W-:Y:S02]  /*2c80*/  FMUL.FTZ R202, R182.reuse, R205 ;  /* 0x000000cdb6ca7220 */ /* 0x040fe40000410000 */
[----:B------:R-:W-:Y:S02]  /*2c90*/  FMUL.FTZ R201, R182, R201 ;  /* 0x000000c9b6c97220 */ /* 0x000fe40000410000 */
[----:B------:R-:W-:Y:S02]  /*2ca0*/  FADD.FTZ R178, R199, -R178 ;  /* 0x800000b2c7b27221 */ /* 0x000fe40000010000 */
[----:B------:R-:W-:Y:S02]  /*2cb0*/  FADD.FTZ R198, R197, -R198 ;  /* 0x800000c6c5c67221 */ /* 0x000fe40000010000 */
[----:B------:R-:W-:Y:S01]  /*2cc0*/  FADD.FTZ R179, R196, -R179 ;  /* 0x800000b3c4b37221 */ /* 0x000fe20000010000 */
[----:B------:R-:W-:Y:S01]  /*2cd0*/  @P1 MOV R195, 0x20 ;  /* 0x0000002000c31802 */ /* 0x000fe20000000f00 */
[----:B------:R-:W-:Y:S01]  /*2ce0*/  @P0 FADD.FTZ R204, R100, R204 ;  /* 0x000000cc64cc0221 */ /* 0x000fe20000010000 */
[----:B------:R-:W3:Y:S01]  /*2cf0*/  LDL.LU R206, [R1+0x74] ;  /* 0x0000740001ce7983 */ /* 0x000ee20000300800 */
[----:B------:R-:W-:-:S02]  /*2d00*/  @P0 FADD.FTZ R203, R101, R203 ;  /* 0x000000cb65cb0221 */ /* 0x000fc40000010000 */
[----:B------:R-:W-:Y:S02]  /*2d10*/  @P0 FADD.FTZ R202, R102, R202 ;  /* 0x000000ca66ca0221 */ /* 0x000fe40000010000 */
[----:B------:R-:W-:Y:S02]  /*2d20*/  @P0 FADD.FTZ R201, R103, R201 ;  /* 0x000000c967c90221 */ /* 0x000fe40000010000 */
[C---:B------:R-:W-:Y:S02]  /*2d30*/  FMUL.FTZ R196, R182.reuse, R178 ;  /* 0x000000b2b6c47220 */ /* 0x040fe40000410000 */
[C---:B------:R-:W-:Y:S02]  /*2d40*/  FMUL.FTZ R197, R182.reuse, R176 ;  /* 0x000000b0b6c57220 */ /* 0x040fe40000410000 */
[C---:B------:R-:W-:Y:S02]  /*2d50*/  FMUL.FTZ R198, R182.reuse, R198 ;  /* 0x000000c6b6c67220 */ /* 0x040fe40000410000 */
[----:B------:R-:W-:Y:S01]  /*2d60*/  FMUL.FTZ R199, R182, R179 ;  /* 0x000000b3b6c77220 */ /* 0x000fe20000410000 */
[----:B------:R-:W-:Y:S01]  /*2d70*/  SEL R136, R204, R124, P2 ;  /* 0x0000007ccc887207 */ /* 0x000fe20001000000 */
[----:B------:R-:W-:Y:S01]  /*2d80*/  @P1 IMAD.WIDE.U32 R194, R194, R195, c[0x0][0x258] ;  /* 0x00009600c2c21625 */ /* 0x000fe200078e00c3 */
[----:B------:R-:W-:Y:S01]  /*2d90*/  SEL R137, R203, R125, P2 ;  /* 0x0000007dcb897207 */ /* 0x000fe20001000000 */
[----:B------:R-:W3:Y:S01]  /*2da0*/  LDL.LU R205, [R1+0x68] ;  /* 0x0000680001cd7983 */ /* 0x000ee20000300800 */
        /* <DEDUP_REMOVED lines=16> */
[-C--:B------:R-:W-:Y:S01]  /*2eb0*/  FMUL.FTZ R203, R203, R181.reuse ;  /* 0x000000b5cbcb7220 */ /* 0x080fe20000410000 */
[----:B------:R-:W-:Y:S01]  /*2ec0*/  CS2R R178, SRZ ;  /* 0x0000000000b27805 */ /* 0x000fe2000001ff00 */
[----:B------:R-:W-:Y:S01]  /*2ed0*/  FMUL.FTZ R136, R136, c[0x0][0x1e8] ;  /* 0x00007a0088887a20 */ /* 0x000fe20000410000 */
[----:B------:R-:W3:Y:S01]  /*2ee0*/  LDL.LU R204, [R1+0x6c] ;  /* 0x00006c0001cc7983 */ /* 0x000ee20000300800 */
[-C--:B------:R-:W-:Y:S02]  /*2ef0*/  FMUL.FTZ R138, R202, R181.reuse ;  /* 0x000000b5ca8a7220 */ /* 0x080fe40000410000 */
[----:B------:R-:W-:Y:S02]  /*2f00*/  FMUL.FTZ R201, R201, R181 ;  /* 0x000000b5c9c97220 */ /* 0x000fe40000410000 */
[----:B------:R-:W-:-:S02]  /*2f10*/  FMUL.FTZ R138, R138, c[0x0][0x1e8] ;  /* 0x00007a008a8a7a20 */ /* 0x000fc40000410000 */
[----:B------:R-:W-:-:S04]  /*2f20*/  FMUL.FTZ R195, R197, R181 ;  /* 0x000000b5c5c37220 */ /* 0x000fc80000410000 */
[----:B------:R-:W-:-:S04]  /*2f30*/  FMUL.FTZ R195, R195, c[0x0][0x1e8] ;  /* 0x00007a00c3c37a20 */ /* 0x000fc80000410000 */
[----:B------:R-:W-:Y:S01]  /*2f40*/  FMUL.FTZ R194, R45, R195 ;  /* 0x000000c32dc27220 */ /* 0x000fe20000410000 */
[----:B------:R-:W-:Y:S01]  /*2f50*/  IADD3 R197, R193, 0x200, RZ ;  /* 0x00000200c1c57810 */ /* 0x000fe20007ffe0ff */
[----:B--2---:R-:W-:-:S05]  /*2f60*/  @P4 HADD2.F32 R137, -RZ, R132.H0_H0 ;  /* 0x20000084ff894230 */ /* 0x004fca0000004100 */
[----:B------:R-:W-:Y:S01]  /*2f70*/  @P4 FMUL.FTZ R176, R136, R137 ;  /* 0x0000008988b04220 */ /* 0x000fe20000410000 */
[----:B------:R-:W-:Y:S01]  /*2f80*/  @P3 HADD2.F32 R137, -RZ, R132.H1_H1 ;  /* 0x30000084ff893230 */ /* 0x000fe20000004100 */
[----:B------:R-:W-:Y:S02]  /*2f90*/  FMUL.FTZ R132, R203, c[0x0][0x1e8] ;  /* 0x00007a00cb847a20 */ /* 0x000fe40000410000 */
[----:B------:R-:W-:Y:S01]  /*2fa0*/  FMUL.FTZ R136, R48, R136 ;  /* 0x0000008830887220 */ /* 0x000fe20000410000 */
[----:B------:R-:W2:Y:S01]  /*2fb0*/  LDL.LU R203, [R1+0x60] ;  /* 0x0000600001cb7983 */ /* 0x000ea20000300800 */
[----:B------:R-:W-:Y:S01]  /*2fc0*/  @P3 FMUL.FTZ R178, R132, R137 ;  /* 0x0000008984b23220 */ /* 0x000fe20000410000 */
[--C-:B------:R-:W-:Y:S01]  /*2fd0*/  @P6 HADD2.F32 R137, -RZ, R133.reuse.H0_H0 ;  /* 0x20000085ff896230 */ /* 0x100fe20000004100 */
[----:B------:R-:W-:Y:S01]  /*2fe0*/  FMUL.FTZ R139, R49, R132 ;  /* 0x00000084318b7220 */ /* 0x000fe20000410000 */
[----:B------:R-:W-:Y:S01]  /*2ff0*/  @P5 HADD2.F32 R133, -RZ, R133.H1_H1 ;  /* 0x30000085ff855230 */ /* 0x000fe20000004100 */
[----:B------:R-:W-:Y:S01]  /*3000*/  FMUL.FTZ R132, R50, R138 ;  /* 0x0000008a32847220 */ /* 0x000fe20000410000 */
[----:B------:R-:W-:Y:S01]  /*3010*/  FSEL R136, R136, RZ, P4 ;  /* 0x000000ff88887208 */ /* 0x000fe20002000000 */
[----:B------:R-:W-:Y:S01]  /*3020*/  @P6 FMUL.FTZ R177, R138, R137 ;  /* 0x000000898ab16220 */ /* 0x000fe20000410000 */
[----:B------:R-:W2:Y:S01]  /*3030*/  LDL.LU R202, [R1+0x64] ;  /* 0x0000640001ca7983 */ /* 0x000ea20000300800 */
[----:B------:R-:W-:Y:S01]  /*3040*/  FMUL.FTZ R137, R201, c[0x0][0x1e8] ;  /* 0x00007a00c9897a20 */ /* 0x000fe20000410000 */
[----:B------:R-:W-:-:S02]  /*3050*/  FSEL R139, R139, RZ, P3 ;  /* 0x000000ff8b8b7208 */ /* 0x000fc40001800000 */
[----:B------:R-:W-:Y:S01]  /*3060*/  LOP3.LUT P4, RZ, R189, 0xff, RZ, 0xc0, !PT ;  /* 0x000000ffbdff7812 */ /* 0x000fe2000788c0ff */
[----:B------:R-:W-:Y:S01]  /*3070*/  @P5 FMUL.FTZ R179, R137, R133 ;  /* 0x0000008589b35220 */ /* 0x000fe20000410000 */
[----:B------:R-:W2:Y:S01]  /*3080*/  LDL.LU R201, [R1+0x58] ;  /* 0x0000580001c97983 */ /* 0x000ea20000300800 */
[----:B------:R-:W-:Y:S01]  /*3090*/  FMUL.FTZ R138, R51, R137 ;  /* 0x00000089338a7220 */ /* 0x000fe20000410000 */
[----:B------:R-:W-:Y:S02]  /*30a0*/  FSEL R137, R132, RZ, P6 ;  /* 0x000000ff84897208 */ /* 0x000fe40003000000 */
[C---:B------:R-:W-:Y:S02]  /*30b0*/  LEA R132, P6, R219.reuse, c[0x0][0x248], 0x4 ;  /* 0x00009200db847a11 */ /* 0x040fe400078c20ff */
[----:B------:R-:W-:Y:S02]  /*30c0*/  FSEL R138, R138, RZ, P5 ;  /* 0x000000ff8a8a7208 */ /* 0x000fe40002800000 */
[----:B------:R-:W-:-:S02]  /*30d0*/  LEA.HI.X R133, R219, c[0x0][0x24c], RZ, 0x4, P6 ;  /* 0x00009300db857a11 */ /* 0x000fc400030f24ff */
[----:B------:R-:W-:Y:S01]  /*30e0*/  LOP3.LUT P3, RZ, R189, 0xff00, RZ, 0xc0, !PT ;  /* 0x0000ff00bdff7812 */ /* 0x000fe2000786c0ff */
[-CC-:B------:R-:W-:Y:S01]  /*30f0*/  FFMA.FTZ R141, R141, R174.reuse, R175.reuse ;  /* 0x000000ae8d8d7223 */ /* 0x180fe200000100af */
[C---:B------:R-:W-:Y:S01]  /*3100*/  LOP3.LUT P5, RZ, R189.reuse, 0xff0000, RZ, 0xc0, !PT ;  /* 0x00ff0000bdff7812 */ /* 0x040fe200078ac0ff */
[----:B------:R-:W-:Y:S01]  /*3110*/  FFMA.FTZ R140, R140, R174, R175 ;  /* 0x000000ae8c8c7223 */ /* 0x000fe200000100af */
[----:B------:R-:W-:Y:S01]  /*3120*/  LOP3.LUT P6, RZ, R189, 0xff000000, RZ, 0xc0, !PT ;  /* 0xff000000bdff7812 */ /* 0x000fe200078cc0ff */
[-C--:B------:R-:W-:Y:S01]  /*3130*/  FMUL.FTZ R189, R196, R181.reuse ;  /* 0x000000b5c4bd7220 */ /* 0x080fe20000410000 */
[----:B------:R-:W-:Y:S01]  /*3140*/  F2FP.PACK_AB R136, R139, R136 ;  /* 0x000000888b88723e */ /* 0x000fe200000000ff */
[----:B------:R-:W-:Y:S01]  /*3150*/  FMUL.FTZ R196, R198, R181 ;  /* 0x000000b5c6c47220 */ /* 0x000fe20000410000 */
[----:B------:R-:W-:Y:S01]  /*3160*/  F2FP.PACK_AB R137, R138, R137 ;  /* 0x000000898a89723e */ /* 0x000fe200000000ff */
[----:B------:R-:W-:Y:S01]  /*3170*/  FMUL.FTZ R198, R199, R181 ;  /* 0x000000b5c7c67220 */ /* 0x000fe20000410000 */
[----:B------:R-:W2:Y:S01]  /*3180*/  LDL.LU R219, [R1+0x5c] ;  /* 0x00005c0001db7983 */ /* 0x000ea20000300800 */
[----:B------:R-:W-:-:S02]  /*3190*/  FMUL.FTZ R189, R189, c[0x0][0x1e8] ;  /* 0x00007a00bdbd7a20 */ /* 0x000fc40000410000 */
[----:B------:R-:W-:Y:S01]  /*31a0*/  FMUL.FTZ R196, R196, c[0x0][0x1e8] ;  /* 0x00007a00c4c47a20 */ /* 0x000fe20000410000 */
[----:B------:R-:W-:Y:S01]  /*31b0*/  FSEL R194, R194, RZ, P3 ;  /* 0x000000ffc2c27208 */ /* 0x000fe20001800000 */
[----:B------:R-:W-:Y:S01]  /*31c0*/  FMUL.FTZ R198, R198, c[0x0][0x1e8] ;  /* 0x00007a00c6c67a20 */ /* 0x000fe20000410000 */
[----:B------:R-:W2:Y:S01]  /*31d0*/  LDL.LU R199, [R1+0x50] ;  /* 0x0000500001c77983 */ /* 0x000ea20000300800 */
[----:B------:R-:W-:Y:S02]  /*31e0*/  FMUL.FTZ R138, R44, R189 ;  /* 0x000000bd2c8a7220 */ /* 0x000fe40000410000 */
[----:B------:R-:W-:Y:S02]  /*31f0*/  FMUL.FTZ R139, R46, R196 ;  /* 0x000000c42e8b7220 */ /* 0x000fe40000410000 */
[----:B------:R-:W-:Y:S01]  /*3200*/  FMUL.FTZ R188, R47, R198 ;  /* 0x000000c62fbc7220 */ /* 0x000fe20000410000 */
[----:B------:R-:W-:Y:S02]  /*3210*/  FSEL R138, R138, RZ, P4 ;  /* 0x000000ff8a8a7208 */ /* 0x000fe40002000000 */
[----:B------:R-:W-:-:S02]  /*3220*/  FSEL R139, R139, RZ, P5 ;  /* 0x000000ff8b8b7208 */ /* 0x000fc40002800000 */
[----:B------:R-:W-:Y:S02]  /*3230*/  FSEL R188, R188, RZ, P6 ;  /* 0x000000ffbcbc7208 */ /* 0x000fe40003000000 */
[----:B------:R-:W-:Y:S02]  /*3240*/  F2FP.PACK_AB R138, R194, R138 ;  /* 0x0000008ac28a723e */ /* 0x000fe400000000ff */
[----:B------:R-:W-:-:S05]  /*3250*/  F2FP.PACK_AB R139, R188, R139 ;  /* 0x0000008bbc8b723e */ /* 0x000fca00000000ff */
[----:B------:R0:W-:Y:S02]  /*3260*/  STG.E.128 [R132.64], R136 ;  /* 0x0000008884007986 */ /* 0x0001e4000c101d04 */
[----:B0-----:R-:W-:-:S06]  /*3270*/  IMAD.WIDE.U32 R136, R197, R233, c[0x0][0x170] ;  /* 0x00005c00c5887625 */ /* 0x001fcc00078e00e9 */
[----:B------:R-:W2:Y:S01]  /*3280*/  LDG.E.128 R136, [R136.64] ;  /* 0x0000000488887981 */ /* 0x000ea2000c1e1d00 */
[----:B------:R-:W-:Y:S01]  /*3290*/  HFMA2.MMA R188, -RZ, RZ, 0, 0 ;  /* 0x00000000ffbc7435 */ /* 0x000fe200000001ff */
[--C-:B------:R-:W-:Y:S01]  /*32a0*/  @P4 HADD2.F32 R132, -RZ, R134.reuse.H0_H0 ;  /* 0x20000086ff844230 */ /* 0x100fe20000004100 */
[----:B------:R-:W-:Y:S01]  /*32b0*/  FADD.FTZ R141, R145, -R141 ;  /* 0x8000008d918d7221 */ /* 0x000fe20000010000 */
[----:B------:R-:W-:Y:S01]  /*32c0*/  @P3 HADD2.F32 R134, -RZ, R134.H1_H1 ;  /* 0x30000086ff863230 */ /* 0x000fe20000004100 */
[----:B------:R-:W-:Y:S01]  /*32d0*/  FADD.FTZ R140, R144, -R140 ;  /* 0x8000008c908c7221 */ /* 0x000fe20000010000 */
[----:B------:R-:W-:Y:S01]  /*32e0*/  MOV R194, RZ ;  /* 0x000000ff00c27202 */ /* 0x000fe20000000f00 */
[----:B------:R-:W-:Y:S01]  /*32f0*/  @P4 FMUL.FTZ R188, R189, R132 ;  /* 0x00000084bdbc4220 */ /* 0x000fe20000410000 */
[----:B------:R-:W-:Y:S01]  /*3300*/  HFMA2.MMA R189, -RZ, RZ, 0, 0 ;  /* 0x00000000ffbd7435 */ /* 0x000fe200000001ff */
[----:B------:R-:W-:Y:S01]  /*3310*/  MOV R132, R186 ;  /* 0x000000ba00847202 */ /* 0x000fe20000000f00 */
[--C-:B------:R-:W-:Y:S01]  /*3320*/  FFMA.FTZ R145, R166, R174, R175.reuse ;  /* 0x000000aea6917223 */ /* 0x100fe200000100af */
[----:B------:R-:W-:Y:S01]  /*3330*/  HFMA2.MMA R166, -RZ, RZ, 0, 0 ;  /* 0x00000000ffa67435 */ /* 0x000fe200000001ff */
[----:B------:R-:W-:Y:S01]  /*3340*/  FMUL.FTZ R141, R182, R141 ;  /* 0x0000008db68d7220 */ /* 0x000fe20000410000 */
[----:B------:R-:W-:Y:S01]  /*3350*/  LOP3.LUT P4, RZ, R132, 0xff, RZ, 0xc0, !PT ;  /* 0x000000ff84ff7812 */ /* 0x000fe2000788c0ff */
[----:B------:R-:W-:Y:S01]  /*3360*/  @P3 FMUL.FTZ R189, R195, R134 ;  /* 0x00000086c3bd3220 */ /* 0x000fe20000410000 */
[----:B------:R-:W-:Y:S01]  /*3370*/  LOP3.LUT P3, RZ, R186, 0xff00, RZ, 0xc0, !PT ;  /* 0x0000ff00baff7812 */ /* 0x000fe2000786c0ff */
[--C-:B------:R-:W-:Y:S01]  /*3380*/  @P5 HADD2.F32 R132, -RZ, R135.reuse.H0_H0 ;  /* 0x20000087ff845230 */ /* 0x100fe20000004100 */
[----:B------:R-:W-:Y:S01]  /*3390*/  FFMA.FTZ R142, R142, R174, R175 ;  /* 0x000000ae8e8e7223 */ /* 0x000fe200000100af */
[----:B------:R-:W-:Y:S01]  /*33a0*/  @P6 HADD2.F32 R135, -RZ, R135.H1_H1 ;  /* 0x30000087ff876230 */ /* 0x000fe20000004100 */
[----:B------:R-:W-:-:S02]  /*33b0*/  FMUL.FTZ R140, R182, R140 ;  /* 0x0000008cb68c7220 */ /* 0x000fc40000410000 */
[----:B------:R-:W-:Y:S02]  /*33c0*/  @P0 FADD.FTZ R141, R109, R141 ;  /* 0x0000008d6d8d0221 */ /* 0x000fe40000010000 */
[----:B------:R-:W-:Y:S02]  /*33d0*/  FFMA.FTZ R143, R143, R174, R175 ;  /* 0x000000ae8f8f7223 */ /* 0x000fe400000100af */
[----:B------:R-:W-:Y:S02]  /*33e0*/  FADD.FTZ R142, R146, -R142 ;  /* 0x8000008e928e7221 */ /* 0x000fe40000010000 */
[----:B------:R-:W-:Y:S01]  /*33f0*/  @P6 FMUL.FTZ R166, R198, R135 ;  /* 0x00000087c6a66220 */ /* 0x000fe20000410000 */
[----:B------:R-:W-:Y:S01]  /*3400*/  LOP3.LUT P6, RZ, R186, 0xff0000, RZ, 0xc0, !PT ;  /* 0x00ff0000baff7812 */ /* 0x000fe200078cc0ff */
[----:B------:R-:W-:Y:S02]  /*3410*/  @P0 FADD.FTZ R140, R108, R140 ;  /* 0x0000008c6c8c0221 */ /* 0x000fe40000010000 */
[----:B------:R-:W-:-:S02]  /*3420*/  FADD.FTZ R145, R167, -R145 ;  /* 0x80000091a7917221 */ /* 0x000fc40000010000 */
[-C--:B------:R-:W-:Y:S01]  /*3430*/  FMUL.FTZ R133, R141, R181.reuse ;  /* 0x000000b58d857220 */ /* 0x080fe20000410000 */
[----:B------:R-:W-:Y:S01]  /*3440*/  HFMA2.MMA R167, -RZ, RZ, 0, 0 ;  /* 0x00000000ffa77435 */ /* 0x000fe200000001ff */
[----:B------:R-:W-:Y:S02]  /*3450*/  FADD.FTZ R143, R147, -R143 ;  /* 0x8000008f938f7221 */ /* 0x000fe40000010000 */
[----:B------:R-:W-:Y:S01]  /*3460*/  FFMA.FTZ R144, R164, R174, R175 ;  /* 0x000000aea4907223 */ /* 0x000fe200000100af */
[----:B------:R-:W-:Y:S01]  /*3470*/  MOV R195, RZ ;  /* 0x000000ff00c37202 */ /* 0x000fe20000000f00 */
[----:B------:R-:W-:Y:S01]  /*3480*/  FMUL.FTZ R142, R182, R142 ;  /* 0x0000008eb68e7220 */ /* 0x000fe20000410000 */
[----:B------:R-:W3:Y:S01]  /*3490*/  LDL.LU R198, [R1+0x54] ;  /* 0x0000540001c67983 */ /* 0x000ee20000300800 */
[----:B------:R-:W-:Y:S01]  /*34a0*/  @P5 FMUL.FTZ R194, R196, R132 ;  /* 0x00000084c4c25220 */ /* 0x000fe20000410000 */
[----:B------:R-:W-:Y:S01]  /*34b0*/  LOP3.LUT P5, RZ, R186, 0xff000000, RZ, 0xc0, !PT ;  /* 0xff000000baff7812 */ /* 0x000fe200078ac0ff */
[----:B------:R-:W-:-:S02]  /*34c0*/  FMUL.FTZ R132, R140, R181 ;  /* 0x000000b58c847220 */ /* 0x000fc40000410000 */
[----:B------:R-:W-:Y:S02]  /*34d0*/  FMUL.FTZ R133, R133, c[0x0][0x1e8] ;  /* 0x00007a0085857a20 */ /* 0x000fe40000410000 */
[----:B------:R-:W-:Y:S02]  /*34e0*/  FMUL.FTZ R143, R182, R143 ;  /* 0x0000008fb68f7220 */ /* 0x000fe40000410000 */
[----:B------:R-:W-:Y:S02]  /*34f0*/  @P0 FADD.FTZ R142, R110, R142 ;  /* 0x0000008e6e8e0221 */ /* 0x000fe40000010000 */
[----:B------:R-:W-:Y:S02]  /*3500*/  FMUL.FTZ R145, R182, R145 ;  /* 0x00000091b6917220 */ /* 0x000fe40000410000 */
[----:B------:R-:W-:Y:S02]  /*3510*/  FMUL.FTZ R132, R132, c[0x0][0x1e8] ;  /* 0x00007a0084847a20 */ /* 0x000fe40000410000 */
[----:B------:R-:W-:Y:S01]  /*3520*/  FADD.FTZ R144, R165, -R144 ;  /* 0x80000090a5907221 */ /* 0x000fe20000010000 */
[----:B------:R-:W-:Y:S01]  /*3530*/  MOV R186, RZ ;  /* 0x000000ff00ba7202 */ /* 0x000fe20000000f00 */
[----:B------:R-:W-:-:S02]  /*3540*/  @P0 FADD.FTZ R143, R111, R143 ;  /* 0x0000008f6f8f0221 */ /* 0x000fc40000010000 */
[----:B------:R-:W-:Y:S02]  /*3550*/  @P0 FADD.FTZ R145, R113, R145 ;  /* 0x0000009171910221 */ /* 0x000fe40000010000 */
[----:B------:R-:W-:Y:S02]  /*3560*/  FMUL.FTZ R144, R182, R144 ;  /* 0x00000090b6907220 */ /* 0x000fe40000410000 */
[-CC-:B------:R-:W-:Y:S02]  /*3570*/  FFMA.FTZ R146, R170, R174.reuse, R175.reuse ;  /* 0x000000aeaa927223 */ /* 0x180fe400000100af */
[-C--:B------:R-:W-:Y:S02]  /*3580*/  FMUL.FTZ R135, R143, R181.reuse ;  /* 0x000000b58f877220 */ /* 0x080fe40000410000 */
[----:B------:R-:W-:Y:S01]  /*3590*/  FMUL.FTZ R147, R145, R181 ;  /* 0x000000b591937220 */ /* 0x000fe20000410000 */
[----:B------:R-:W-:Y:S01]  /*35a0*/  HFMA2.MMA R196, -RZ, RZ, 0, 0 ;  /* 0x00000000ffc47435 */ /* 0x000fe200000001ff */
[----:B------:R-:W-:-:S02]  /*35b0*/  FFMA.FTZ R164, R172, R174, R175 ;  /* 0x000000aeaca47223 */ /* 0x000fc400000100af */
[----:B------:R-:W-:Y:S02]  /*35c0*/  @P0 FADD.FTZ R144, R112, R144 ;  /* 0x0000009070900221 */ /* 0x000fe40000010000 */
[----:B------:R-:W-:Y:S02]  /*35d0*/  FADD.FTZ R146, R171, -R146 ;  /* 0x80000092ab927221 */ /* 0x000fe40000010000 */
[----:B------:R-:W-:Y:S02]  /*35e0*/  FMUL.FTZ R135, R135, c[0x0][0x1e8] ;  /* 0x00007a0087877a20 */ /* 0x000fe40000410000 */
[----:B------:R-:W-:Y:S02]  /*35f0*/  FMUL.FTZ R171, R147, c[0x0][0x1e8] ;  /* 0x00007a0093ab7a20 */ /* 0x000fe40000410000 */
[----:B------:R-:W-:Y:S02]  /*3600*/  FADD.FTZ R147, R173, -R164 ;  /* 0x800000a4ad937221 */ /* 0x000fe40000010000 */
[----:B------:R-:W-:-:S02]  /*3610*/  FMUL.FTZ R165, R144, R181 ;  /* 0x000000b590a57220 */ /* 0x000fc40000410000 */
[C---:B------:R-:W-:Y:S02]  /*3620*/  FMUL.FTZ R146, R182.reuse, R146 ;  /* 0x00000092b6927220 */ /* 0x040fe40000410000 */
[----:B------:R-:W-:Y:S02]  /*3630*/  FMUL.FTZ R147, R182, R147 ;  /* 0x00000093b6937220 */ /* 0x000fe40000410000 */
[----:B------:R-:W-:Y:S02]  /*3640*/  FMUL.FTZ R172, R165, c[0x0][0x1e8] ;  /* 0x00007a00a5ac7a20 */ /* 0x000fe40000410000 */
[----:B------:R-:W-:Y:S02]  /*3650*/  @P0 FADD.FTZ R146, R114, R146 ;  /* 0x0000009272920221 */ /* 0x000fe40000010000 */
[----:B------:R-:W-:Y:S02]  /*3660*/  @P0 FADD.FTZ R147, R115, R147 ;  /* 0x0000009373930221 */ /* 0x000fe40000010000 */
[----:B------:R-:W-:-:S02]  /*3670*/  FMUL.FTZ R164, R37, R171 ;  /* 0x000000ab25a47220 */ /* 0x000fc40000410000 */
[----:B------:R-:W-:Y:S01]  /*3680*/  FMUL.FTZ R173, R146, R181 ;  /* 0x000000b592ad7220 */ /* 0x000fe20000410000 */
[----:B------:R-:W-:-:S03]  /*3690*/  IADD3 R170, R193, 0x300, RZ ;  /* 0x00000300c1aa7810 */ /* 0x000fc60007ffe0ff */
[----:B------:R-:W-:Y:S01]  /*36a0*/  FMUL.FTZ R173, R173, c[0x0][0x1e8] ;  /* 0x00007a00adad7a20 */ /* 0x000fe20000410000 */
[----:B------:R-:W-:Y:S02]  /*36b0*/  SEL R140, R140, R124, P2 ;  /* 0x0000007c8c8c7207 */ /* 0x000fe40001000000 */
[----:B------:R-:W-:Y:S02]  /*36c0*/  SEL R141, R141, R125, P2 ;  /* 0x0000007d8d8d7207 */ /* 0x000fe40001000000 */
[----:B------:R-:W-:Y:S02]  /*36d0*/  SEL R143, R143, R127, P2 ;  /* 0x0000007f8f8f7207 */ /* 0x000fe40001000000 */
[----:B------:R-:W-:Y:S02]  /*36e0*/  SEL R144, R144, R128, P2 ;  /* 0x0000008090907207 */ /* 0x000fe40001000000 */
[----:B------:R-:W-:Y:S02]  /*36f0*/  SEL R145, R145, R129, P2 ;  /* 0x0000008191917207 */ /* 0x000fe40001000000 */
[----:B------:R-:W-:Y:S01]  /*3700*/  SEL R146, R146, R130, P2 ;  /* 0x0000008292927207 */ /* 0x000fe20001000000 */
[----:B------:R-:W-:-:S02]  /*3710*/  FFMA.FTZ R153, R153, R174, R175 ;  /* 0x000000ae99997223 */ /* 0x000fc400000100af */
[-CC-:B------:R-:W-:Y:S02]  /*3720*/  FFMA.FTZ R150, R150, R174.reuse, R175.reuse ;  /* 0x000000ae96967223 */ /* 0x180fe400000100af */
[-CC-:B------:R-:W-:Y:S02]  /*3730*/  FFMA.FTZ R154, R154, R174.reuse, R175.reuse ;  /* 0x000000ae9a9a7223 */ /* 0x180fe400000100af */
[-CC-:B------:R-:W-:Y:S02]  /*3740*/  FFMA.FTZ R151, R151, R174.reuse, R175.reuse ;  /* 0x000000ae97977223 */ /* 0x180fe400000100af */
[-CC-:B------:R-:W-:Y:S02]  /*3750*/  FFMA.FTZ R152, R152, R174.reuse, R175.reuse ;  /* 0x000000ae98987223 */ /* 0x180fe400000100af */
[-CC-:B------:R-:W-:Y:S02]  /*3760*/  FFMA.FTZ R156, R156, R174.reuse, R175.reuse ;  /* 0x000000ae9c9c7223 */ /* 0x180fe400000100af */
[----:B------:R-:W-:-:S02]  /*3770*/  FFMA.FTZ R149, R149, R174, R175 ;  /* 0x000000ae95957223 */ /* 0x000fc400000100af */
[----:B------:R-:W-:Y:S02]  /*3780*/  FFMA.FTZ R148, R148, R174, R175 ;  /* 0x000000ae94947223 */ /* 0x000fe400000100af */
[----:B------:R-:W-:Y:S01]  /*3790*/  FADD.FTZ R153, R163, -R153 ;  /* 0x80000099a3997221 */ /* 0x000fe20000010000 */
[--C-:B--2---:R-:W-:Y:S02]  /*37a0*/  @P4 HADD2.F32 R134, -RZ, R136.reuse.H0_H0 ;  /* 0x20000088ff864230 */ /* 0x104fe40000004100 */
[----:B------:R-:W-:-:S05]  /*37b0*/  @P3 HADD2.F32 R136, -RZ, R136.H1_H1 ;  /* 0x30000088ff883230 */ /* 0x000fca0000004100 */
[----:B------:R-:W-:Y:S02]  /*37c0*/  @P3 FMUL.FTZ R167, R133, R136 ;  /* 0x0000008885a73220 */ /* 0x000fe40000410000 */
[----:B------:R-:W-:Y:S02]  /*37d0*/  FMUL.FTZ R136, R142, R181 ;  /* 0x000000b58e887220 */ /* 0x000fe40000410000 */
[----:B------:R-:W-:Y:S01]  /*37e0*/  @P4 FMUL.FTZ R186, R132, R134 ;  /* 0x0000008684ba4220 */ /* 0x000fe20000410000 */
[--C-:B------:R-:W-:Y:S01]  /*37f0*/  @P6 HADD2.F32 R134, -RZ, R137.reuse.H0_H0 ;  /* 0x20000089ff866230 */ /* 0x100fe20000004100 */
[----:B------:R-:W-:Y:S01]  /*3800*/  FMUL.FTZ R136, R136, c[0x0][0x1e8] ;  /* 0x00007a0088887a20 */ /* 0x000fe20000410000 */
[----:B------:R-:W-:Y:S01]  /*3810*/  @P5 HADD2.F32 R137, -RZ, R137.H1_H1 ;  /* 0x30000089ff895230 */ /* 0x000fe20000004100 */
[----:B------:R-:W-:Y:S02]  /*3820*/  FMUL.FTZ R132, R40, R132 ;  /* 0x0000008428847220 */ /* 0x000fe40000410000 */
[----:B------:R-:W-:-:S02]  /*3830*/  @P6 FMUL.FTZ R195, R136, R134 ;  /* 0x0000008688c36220 */ /* 0x000fc40000410000 */
[----:B------:R-:W-:Y:S02]  /*3840*/  FMUL.FTZ R133, R41, R133 ;  /* 0x0000008529857220 */ /* 0x000fe40000410000 */
[----:B------:R-:W-:Y:S01]  /*3850*/  FMUL.FTZ R136, R42, R136 ;  /* 0x000000882a887220 */ /* 0x000fe20000410000 */
[----:B------:R-:W-:Y:S01]  /*3860*/  FSEL R134, R132, RZ, P4 ;  /* 0x000000ff84867208 */ /* 0x000fe20002000000 */
[----:B------:R-:W-:Y:S01]  /*3870*/  @P5 FMUL.FTZ R196, R135, R137 ;  /* 0x0000008987c45220 */ /* 0x000fe20000410000 */
[----:B------:R-:W-:Y:S01]  /*3880*/  FSEL R132, R133, RZ, P3 ;  /* 0x000000ff85847208 */ /* 0x000fe20001800000 */
[----:B------:R-:W-:Y:S01]  /*3890*/  FMUL.FTZ R135, R43, R135 ;  /* 0x000000872b877220 */ /* 0x000fe20000410000 */
[----:B------:R-:W-:Y:S02]  /*38a0*/  FSEL R133, R136, RZ, P6 ;  /* 0x000000ff88857208 */ /* 0x000fe40003000000 */
[----:B------:R-:W-:Y:S02]  /*38b0*/  LEA R136, P6, R197, c[0x0][0x248], 0x4 ;  /* 0x00009200c5887a11 */ /* 0x000fe400078c20ff */
[----:B------:R-:W-:-:S02]  /*38c0*/  FSEL R135, R135, RZ, P5 ;  /* 0x000000ff87877208 */ /* 0x000fc40002800000 */
[----:B------:R-:W-:Y:S01]  /*38d0*/  F2FP.PACK_AB R132, R132, R134 ;  /* 0x000000868484723e */ /* 0x000fe200000000ff */
[----:B------:R-:W-:Y:S01]  /*38e0*/  FMUL.FTZ R134, R36, R172 ;  /* 0x000000ac24867220 */ /* 0x000fe20000410000 */
[----:B------:R-:W-:Y:S02]  /*38f0*/  LEA.HI.X R137, R197, c[0x0][0x24c], RZ, 0x4, P6 ;  /* 0x00009300c5897a11 */ /* 0x000fe400030f24ff */
[C---:B------:R-:W-:Y:S01]  /*3900*/  LOP3.LUT P4, RZ, R187.reuse, 0xff, RZ, 0xc0, !PT ;  /* 0x000000ffbbff7812 */ /* 0x040fe2000788c0ff */
[----:B------:R-:W2:Y:S01]  /*3910*/  LDL.LU R197, [R1+0x48] ;  /* 0x0000480001c57983 */ /* 0x000ea20000300800 */
[C---:B------:R-:W-:Y:S02]  /*3920*/  LOP3.LUT P3, RZ, R187.reuse, 0xff00, RZ, 0xc0, !PT ;  /* 0x0000ff00bbff7812 */ /* 0x040fe4000786c0ff */
[C---:B------:R-:W-:Y:S02]  /*3930*/  LOP3.LUT P5, RZ, R187.reuse, 0xff0000, RZ, 0xc0, !PT ;  /* 0x00ff0000bbff7812 */ /* 0x040fe400078ac0ff */
[----:B------:R-:W-:Y:S01]  /*3940*/  LOP3.LUT P6, RZ, R187, 0xff000000, RZ, 0xc0, !PT ;  /* 0xff000000bbff7812 */ /* 0x000fe200078cc0ff */
[----:B------:R-:W-:Y:S01]  /*3950*/  FMUL.FTZ R187, R147, R181 ;  /* 0x000000b593bb7220 */ /* 0x000fe20000410000 */
[----:B------:R-:W-:-:S02]  /*3960*/  F2FP.PACK_AB R133, R135, R133 ;  /* 0x000000858785723e */ /* 0x000fc400000000ff */
[----:B------:R-:W-:Y:S01]  /*3970*/  @P1 MOV R135, 0x20 ;  /* 0x0000002000871802 */ /* 0x000fe20000000f00 */
[----:B------:R-:W-:Y:S01]  /*3980*/  FMUL.FTZ R187, R187, c[0x0][0x1e8] ;  /* 0x00007a00bbbb7a20 */ /* 0x000fe20000410000 */
[----:B------:R-:W-:Y:S02]  /*3990*/  FSEL R134, R134, RZ, P4 ;  /* 0x000000ff86867208 */ /* 0x000fe40002000000 */
[----:B------:R-:W-:Y:S01]  /*39a0*/  FSEL R164, R164, RZ, P3 ;  /* 0x000000ffa4a47208 */ /* 0x000fe20001800000 */
[----:B------:R-:W-:-:S03]  /*39b0*/  @P1 IMAD.WIDE.U32 R192, R192, R135, c[0x0][0x258] ;  /* 0x00009600c0c01625 */ /* 0x000fc600078e0087 */
[----:B------:R-:W-:Y:S01]  /*39c0*/  F2FP.PACK_AB R134, R164, R134 ;  /* 0x00000086a486723e */ /* 0x000fe200000000ff */
[----:B------:R-:W-:Y:S02]  /*39d0*/  FMUL.FTZ R135, R38, R173 ;  /* 0x000000ad26877220 */ /* 0x000fe40000410000 */
[----:B------:R-:W-:-:S03]  /*39e0*/  FMUL.FTZ R164, R39, R187 ;  /* 0x000000bb27a47220 */ /* 0x000fc60000410000 */
[----:B------:R-:W-:Y:S02]  /*39f0*/  FSEL R135, R135, RZ, P5 ;  /* 0x000000ff87877208 */ /* 0x000fe40002800000 */
[----:B------:R-:W-:Y:S02]  /*3a00*/  FSEL R164, R164, RZ, P6 ;  /* 0x000000ffa4a47208 */ /* 0x000fe40003000000 */
[----:B------:R-:W-:Y:S02]  /*3a10*/  SEL R142, R142, R126, P2 ;  /* 0x0000007e8e8e7207 */ /* 0x000fe40001000000 */
[----:B------:R-:W-:Y:S02]  /*3a20*/  SEL R147, R147, R131, P2 ;  /* 0x0000008393937207 */ /* 0x000fe40001000000 */
[----:B------:R-:W-:Y:S01]  /*3a30*/  F2FP.PACK_AB R135, R164, R135 ;  /* 0x00000087a487723e */ /* 0x000fe200000000ff */
[----:B------:R-:W-:Y:S01]  /*3a40*/  IMAD.WIDE.U32 R164, R170, R233, c[0x0][0x170] ;  /* 0x00005c00aaa47625 */ /* 0x000fe200078e00e9 */
[----:B------:R0:W-:Y:S04]  /*3a50*/  @P1 STG.E.128 [R192.64], R140 ;  /* 0x0000008cc0001986 */ /* 0x0001e8000c101d04 */
[----:B------:R1:W-:Y:S04]  /*3a60*/  @P1 STG.E.128 [R192.64+0x10], R144 ;  /* 0x00001090c0001986 */ /* 0x0003e8000c101d04 */
[----:B------:R3:W-:Y:S04]  /*3a70*/  STG.E.128 [R136.64], R132 ;  /* 0x0000008488007986 */ /* 0x0007e8000c101d04 */
[----:B------:R-:W2:Y:S01]  /*3a80*/  LDL.LU R233, [R1+0x4c] ;  /* 0x00004c0001e97983 */ /* 0x000ea20000300800 */
[----:B0-----:R-:W-:-:S03]  /*3a90*/  CS2R R142, SRZ ;  /* 0x00000000008e7805 */ /* 0x001fc6000001ff00 */
[----:B-1----:R-:W2:Y:S01]  /*3aa0*/  LDL.LU R192, [R1+0x44] ;  /* 0x0000440001c07983 */ /* 0x002ea20000300800 */
[----:B---3--:R-:W-:-:S03]  /*3ab0*/  @P4 HADD2.F32 R136, -RZ, R138.H0_H0 ;  /* 0x2000008aff884230 */ /* 0x008fc60000004100 */
[----:B------:R0:W3:Y:S04]  /*3ac0*/  LDG.E.128 R132, [R164.64] ;  /* 0x00000004a4847981 */ /* 0x0000e8000c1e1d00 */
[----:B------:R-:W3:Y:S01]  /*3ad0*/  LDL.LU R193, [R1+0x40] ;  /* 0x0000400001c17983 */ /* 0x000ee20000300800 */
[----:B------:R-:W-:-:S03]  /*3ae0*/  @P4 FMUL.FTZ R142, R172, R136 ;  /* 0x00000088ac8e4220 */ /* 0x000fc60000410000 */
[----:B0-----:R-:W3:Y:S04]  /*3af0*/  LDL.LU R164, [R1+0x3c] ;  /* 0x00003c0001a47983 */ /* 0x001ee80000300800 */
[----:B------:R-:W3:Y:S04]  /*3b00*/  LDL.LU R165, [R1+0x38] ;  /* 0x0000380001a57983 */ /* 0x000ee80000300800 */
[----:B------:R-:W3:Y:S04]  /*3b10*/  LDL.LU R172, [R1+0x30] ;  /* 0x0000300001ac7983 */ /* 0x000ee80000300800 */
[----:B------:R-:W3:Y:S04]  /*3b20*/  LDL.LU R174, [R1+0x28] ;  /* 0x0000280001ae7983 */ /* 0x000ee80000300800 */
[----:B------:R-:W3:Y:S04]  /*3b30*/  LDL.LU R175, [R1+0x34] ;  /* 0x0000340001af7983 */ /* 0x000ee80000300800 */
[----:B------:R-:W3:Y:S01]  /*3b40*/  LDL.LU R163, [R1+0x2c] ;  /* 0x00002c0001a37983 */ /* 0x000ee20000300800 */
[----:B------:R-:W-:Y:S01]  /*3b50*/  @P3 HADD2.F32 R136, -RZ, R138.H1_H1 ;  /* 0x3000008aff883230 */ /* 0x000fe20000004100 */
[----:B------:R-:W-:Y:S01]  /*3b60*/  MOV R137, R184 ;  /* 0x000000b800897202 */ /* 0x000fe20000000f00 */
[----:B------:R-:W-:-:S03]  /*3b70*/  FMUL.FTZ R153, R182, R153 ;  /* 0x00000099b6997220 */ /* 0x000fc60000410000 */
[----:B------:R-:W-:Y:S01]  /*3b80*/  LOP3.LUT P4, RZ, R137, 0xff, RZ, 0xc0, !PT ;  /* 0x000000ff89ff7812 */ /* 0x000fe2000788c0ff */
[----:B------:R-:W-:Y:S01]  /*3b90*/  @P3 FMUL.FTZ R143, R171, R136 ;  /* 0x00000088ab8f3220 */ /* 0x000fe20000410000 */
[----:B------:R-:W-:Y:S01]  /*3ba0*/  LOP3.LUT P3, RZ, R184, 0xff00, RZ, 0xc0, !PT ;  /* 0x0000ff00b8ff7812 */ /* 0x000fe2000786c0ff */
[----:B------:R-:W-:Y:S02]  /*3bb0*/  FADD.FTZ R154, R162, -R154 ;  /* 0x8000009aa29a7221 */ /* 0x000fe40000010000 */
[----:B------:R-:W-:Y:S02]  /*3bc0*/  FADD.FTZ R151, R161, -R151 ;  /* 0x80000097a1977221 */ /* 0x000fe40000010000 */
[----:B------:R-:W-:Y:S02]  /*3bd0*/  FADD.FTZ R150, R155, -R150 ;  /* 0x800000969b967221 */ /* 0x000fe40000010000 */
[----:B------:R-:W-:Y:S02]  /*3be0*/  FADD.FTZ R152, R160, -R152 ;  /* 0x80000098a0987221 */ /* 0x000fe40000010000 */
[----:B------:R-:W-:Y:S01]  /*3bf0*/  @P0 FADD.FTZ R153, R117, R153 ;  /* 0x0000009975990221 */ /* 0x000fe20000010000 */
[----:B------:R-:W-:Y:S01]  /*3c00*/  @P6 HADD2.F32 R140, -RZ, R139.H1_H1 ;  /* 0x3000008bff8c6230 */ /* 0x000fe20000004100 */
[----:B------:R-:W-:-:S02]  /*3c10*/  FADD.FTZ R156, R159, -R156 ;  /* 0x8000009c9f9c7221 */ /* 0x000fc40000010000 */
[----:B------:R-:W-:Y:S02]  /*3c20*/  FADD.FTZ R149, R158, -R149 ;  /* 0x800000959e957221 */ /* 0x000fe40000010000 */
[----:B------:R-:W-:Y:S02]  /*3c30*/  FADD.FTZ R148, R157, -R148 ;  /* 0x800000949d947221 */ /* 0x000fe40000010000 */
[C---:B------:R-:W-:Y:S01]  /*3c40*/  FMUL.FTZ R154, R182.reuse, R154 ;  /* 0x0000009ab69a7220 */ /* 0x040fe20000410000 */
[----:B------:R-:W-:Y:S01]  /*3c50*/  @P5 HADD2.F32 R137, -RZ, R139.H0_H0 ;  /* 0x2000008bff895230 */ /* 0x000fe20000004100 */
[C---:B------:R-:W-:Y:S02]  /*3c60*/  FMUL.FTZ R151, R182.reuse, R151 ;  /* 0x00000097b6977220 */ /* 0x040fe40000410000 */
[C---:B------:R-:W-:Y:S01]  /*3c70*/  FMUL.FTZ R150, R182.reuse, R150 ;  /* 0x00000096b6967220 */ /* 0x040fe20000410000 */
[----:B------:R-:W-:Y:S01]  /*3c80*/  CS2R R138, SRZ ;  /* 0x00000000008a7805 */ /* 0x000fe2000001ff00 */
[C---:B------:R-:W-:Y:S01]  /*3c90*/  FMUL.FTZ R152, R182.reuse, R152 ;  /* 0x00000098b6987220 */ /* 0x040fe20000410000 */
[----:B------:R-:W-:Y:S01]  /*3ca0*/  SEL R125, R153, R125, P2 ;  /* 0x0000007d997d7207 */ /* 0x000fe20001000000 */
[----:B------:R-:W-:-:S02]  /*3cb0*/  FMUL.FTZ R156, R182, R156 ;  /* 0x0000009cb69c7220 */ /* 0x000fc40000410000 */
[C---:B------:R-:W-:Y:S02]  /*3cc0*/  FMUL.FTZ R149, R182.reuse, R149 ;  /* 0x00000095b6957220 */ /* 0x040fe40000410000 */
[----:B------:R-:W-:Y:S02]  /*3cd0*/  FMUL.FTZ R148, R182, R148 ;  /* 0x00000094b6947220 */ /* 0x000fe40000410000 */
[----:B------:R-:W-:Y:S02]  /*3ce0*/  @P0 FADD.FTZ R154, R118, R154 ;  /* 0x0000009a769a0221 */ /* 0x000fe40000010000 */
[----:B------:R-:W-:Y:S02]  /*3cf0*/  @P0 FADD.FTZ R151, R119, R151 ;  /* 0x0000009777970221 */ /* 0x000fe40000010000 */
[----:B------:R-:W-:Y:S02]  /*3d00*/  FMUL.FTZ R153, R153, R181 ;  /* 0x000000b599997220 */ /* 0x000fe40000410000 */
[----:B------:R-:W-:-:S02]  /*3d10*/  @P6 FMUL.FTZ R138, R187, R140 ;  /* 0x0000008cbb8a6220 */ /* 0x000fc40000410000 */
[----:B------:R-:W-:Y:S02]  /*3d20*/  @P0 FADD.FTZ R150, R116, R150 ;  /* 0x0000009674960221 */ /* 0x000fe40000010000 */
[----:B------:R-:W-:Y:S01]  /*3d30*/  @P5 FMUL.FTZ R139, R173, R137 ;  /* 0x00000089ad8b5220 */ /* 0x000fe20000410000 */
[----:B------:R-:W-:Y:S01]  /*3d40*/  @P1 MOV R137, 0x20 ;  /* 0x0000002000891802 */ /* 0x000fe20000000f00 */
[----:B------:R-:W-:Y:S01]  /*3d50*/  @P0 FADD.FTZ R152, R120, R152 ;  /* 0x0000009878980221 */ /* 0x000fe20000010000 */
[----:B------:R-:W-:Y:S01]  /*3d60*/  SEL R126, R154, R126, P2 ;  /* 0x0000007e9a7e7207 */ /* 0x000fe20001000000 */
[----:B------:R-:W-:Y:S02]  /*3d70*/  @P0 FADD.FTZ R156, R121, R156 ;  /* 0x0000009c799c0221 */ /* 0x000fe40000010000 */
[----:B------:R-:W-:Y:S02]  /*3d80*/  @P0 FADD.FTZ R149, R122, R149 ;  /* 0x000000957a950221 */ /* 0x000fe40000010000 */
[----:B------:R-:W-:Y:S01]  /*3d90*/  @P0 FADD.FTZ R148, R123, R148 ;  /* 0x000000947b940221 */ /* 0x000fe20000010000 */
[----:B------:R-:W-:Y:S01]  /*3da0*/  SEL R127, R151, R127, P2 ;  /* 0x0000007f977f7207 */ /* 0x000fe20001000000 */
[----:B------:R-:W-:Y:S01]  /*3db0*/  FMUL.FTZ R153, R153, c[0x0][0x1e8] ;  /* 0x00007a0099997a20 */ /* 0x000fe20000410000 */
[----:B------:R-:W-:Y:S01]  /*3dc0*/  CS2R R144, SRZ ;  /* 0x0000000000907805 */ /* 0x000fe2000001ff00 */
[-C--:B------:R-:W-:Y:S01]  /*3dd0*/  FMUL.FTZ R154, R154, R181.reuse ;  /* 0x000000b59a9a7220 */ /* 0x080fe20000410000 */
[----:B------:R-:W-:Y:S01]  /*3de0*/  SEL R124, R150, R124, P2 ;  /* 0x0000007c967c7207 */ /* 0x000fe20001000000 */
[-C--:B------:R-:W-:Y:S01]  /*3df0*/  FMUL.FTZ R151, R151, R181.reuse ;  /* 0x000000b597977220 */ /* 0x080fe20000410000 */
[----:B------:R-:W-:Y:S01]  /*3e00*/  SEL R128, R152, R128, P2 ;  /* 0x0000008098807207 */ /* 0x000fe20001000000 */
[----:B------:R-:W-:Y:S01]  /*3e10*/  FMUL.FTZ R150, R150, R181 ;  /* 0x000000b596967220 */ /* 0x000fe20000410000 */
[----:B------:R-:W-:Y:S01]  /*3e20*/  SEL R129, R156, R129, P2 ;  /* 0x000000819c817207 */ /* 0x000fe20001000000 */
[----:B------:R-:W-:Y:S01]  /*3e30*/  @P1 IMAD.WIDE.U32 R136, R180, R137, c[0x0][0x258] ;  /* 0x00009600b4881625 */ /* 0x000fe200078e0089 */
[----:B------:R-:W-:-:S02]  /*3e40*/  SEL R130, R149, R130, P2 ;  /* 0x0000008295827207 */ /* 0x000fc40001000000 */
[----:B------:R-:W-:Y:S01]  /*3e50*/  SEL R131, R148, R131, P2 ;  /* 0x0000008394837207 */ /* 0x000fe20001000000 */
[----:B------:R-:W-:Y:S02]  /*3e60*/  FMUL.FTZ R147, R33, R153 ;  /* 0x0000009921937220 */ /* 0x000fe40000410000 */
[-C--:B------:R-:W-:Y:S02]  /*3e70*/  FMUL.FTZ R152, R152, R181.reuse ;  /* 0x000000b598987220 */ /* 0x080fe40000410000 */
[-C--:B------:R-:W-:Y:S02]  /*3e80*/  FMUL.FTZ R149, R149, R181.reuse ;  /* 0x000000b595957220 */ /* 0x080fe40000410000 */
[-C--:B------:R-:W-:Y:S01]  /*3e90*/  FMUL.FTZ R156, R156, R181.reuse ;  /* 0x000000b59c9c7220 */ /* 0x080fe20000410000 */
[----:B------:R-:W-:Y:S01]  /*3ea0*/  LOP3.LUT P0, RZ, R184, 0xff0000, RZ, 0xc0, !PT ;  /* 0x00ff0000b8ff7812 */ /* 0x000fe2000780c0ff */
[----:B------:R-:W-:Y:S02]  /*3eb0*/  FMUL.FTZ R141, R150, c[0x0][0x1e8] ;  /* 0x00007a00968d7a20 */ /* 0x000fe40000410000 */
[----:B------:R-:W-:Y:S01]  /*3ec0*/  FMUL.FTZ R148, R148, R181 ;  /* 0x000000b594947220 */ /* 0x000fe20000410000 */
[----:B------:R-:W-:Y:S01]  /*3ed0*/  @P1 STG.E.128 [R136.64], R124 ;  /* 0x0000007c88001986 */ /* 0x000fe2000c101d04 */
[----:B------:R-:W-:Y:S01]  /*3ee0*/  FMUL.FTZ R152, R152, c[0x0][0x1e8] ;  /* 0x00007a0098987a20 */ /* 0x000fe20000410000 */
[----:B------:R-:W-:Y:S01]  /*3ef0*/  LOP3.LUT P5, RZ, R184, 0xff000000, RZ, 0xc0, !PT ;  /* 0xff000000b8ff7812 */ /* 0x000fe200078ac0ff */
[----:B------:R-:W-:Y:S01]  /*3f00*/  FMUL.FTZ R156, R156, c[0x0][0x1e8] ;  /* 0x00007a009c9c7a20 */ /* 0x000fe20000410000 */
[----:B------:R0:W-:Y:S01]  /*3f10*/  @P1 STG.E.128 [R136.64+0x10], R128 ;  /* 0x0000108088001986 */ /* 0x0001e2000c101d04 */
[----:B------:R-:W-:Y:S01]  /*3f20*/  LOP3.LUT P2, RZ, R185, 0xff, RZ, 0xc0, !PT ;  /* 0x000000ffb9ff7812 */ /* 0x000fe2000784c0ff */
[----:B----4-:R-:W-:Y:S01]  /*3f30*/  FADD.FTZ R225, R139, R225 ;  /* 0x000000e18be17221 */ /* 0x010fe20000010000 */
[----:B------:R-:W-:Y:S01]  /*3f40*/  LOP3.LUT P1, RZ, R185, 0xff00, RZ, 0xc0, !PT ;  /* 0x0000ff00b9ff7812 */ /* 0x000fe2000782c0ff */
[----:B------:R-:W-:Y:S01]  /*3f50*/  FMUL.FTZ R155, R148, c[0x0][0x1e8] ;  /* 0x00007a00949b7a20 */ /* 0x000fe20000410000 */
[----:B------:R-:W-:Y:S01]  /*3f60*/  FSEL R147, R147, RZ, P3 ;  /* 0x000000ff93937208 */ /* 0x000fe20001800000 */
[----:B------:R-:W-:Y:S01]  /*3f70*/  FADD.FTZ R224, R143, R224 ;  /* 0x000000e08fe07221 */ /* 0x000fe20000010000 */
[----:B------:R-:W-:Y:S01]  /*3f80*/  LOP3.LUT P6, RZ, R185, 0xff0000, RZ, 0xc0, !PT ;  /* 0x00ff0000b9ff7812 */ /* 0x000fe200078cc0ff */
[----:B------:R-:W-:-:S02]  /*3f90*/  FMUL.FTZ R139, R28, R152 ;  /* 0x000000981c8b7220 */ /* 0x000fc40000410000 */
[----:B------:R-:W-:Y:S02]  /*3fa0*/  FADD.FTZ R223, R142, R223 ;  /* 0x000000df8edf7221 */ /* 0x000fe40000010000 */
[----:B------:R-:W-:Y:S02]  /*3fb0*/  FMUL.FTZ R142, R29, R156 ;  /* 0x0000009c1d8e7220 */ /* 0x000fe40000410000 */
[----:B------:R-:W-:Y:S02]  /*3fc0*/  FADD.FTZ R198, R177, R198 ;  /* 0x000000c6b1c67221 */ /* 0x000fe40000010000 */
[----:B------:R-:W-:Y:S01]  /*3fd0*/  FMUL.FTZ R146, R31, R155 ;  /* 0x0000009b1f927220 */ /* 0x000fe20000410000 */
        /* <DEDUP_REMOVED lines=10> */
[----:B------:R-:W-:Y:S01]  /*4080*/  FADD.FTZ R207, R196, R207 ;  /* 0x000000cfc4cf7221 */ /* 0x000fe20000010000 */
[----:B------:R-:W-:Y:S01]  /*4090*/  IADD3 R0, R0, c[0x0][0x160], RZ ;  /* 0x0000580000007a10 */ /* 0x000fe20007ffe0ff */
[----:B--2---:R-:W-:Y:S02]  /*40a0*/  FADD.FTZ R197, R178, R197 ;  /* 0x000000c5b2c57221 */ /* 0x004fe40000010000 */
[----:B------:R-:W-:Y:S01]  /*40b0*/  FADD.FTZ R233, R176, R233 ;  /* 0x000000e9b0e97221 */ /* 0x000fe20000010000 */
[--C-:B---3--:R-:W-:Y:S02]  /*40c0*/  @P4 HADD2.F32 R140, -RZ, R132.reuse.H0_H0 ;  /* 0x20000084ff8c4230 */ /* 0x108fe40000004100 */
[----:B------:R-:W-:-:S05]  /*40d0*/  @P3 HADD2.F32 R132, -RZ, R132.H1_H1 ;  /* 0x30000084ff843230 */ /* 0x000fca0000004100 */
[----:B------:R-:W-:Y:S02]  /*40e0*/  @P3 FMUL.FTZ R145, R153, R132 ;  /* 0x0000008499913220 */ /* 0x000fe40000410000 */
[----:B------:R-:W-:Y:S02]  /*40f0*/  FMUL.FTZ R153, R154, c[0x0][0x1e8] ;  /* 0x00007a009a997a20 */ /* 0x000fe40000410000 */
[----:B------:R-:W-:Y:S02]  /*4100*/  FMUL.FTZ R154, R151, c[0x0][0x1e8] ;  /* 0x00007a00979a7a20 */ /* 0x000fe40000410000 */
[----:B------:R-:W-:Y:S02]  /*4110*/  FADD.FTZ R164, R191, R164 ;  /* 0x000000a4bfa47221 */ /* 0x000fe40000010000 */
[----:B------:R-:W-:Y:S02]  /*4120*/  FMUL.FTZ R151, R149, c[0x0][0x1e8] ;  /* 0x00007a0095977a20 */ /* 0x000fe40000410000 */
[----:B------:R-:W-:-:S02]  /*4130*/  FADD.FTZ R172, R200, R172 ;  /* 0x000000acc8ac7221 */ /* 0x000fc40000010000 */
[----:B------:R-:W-:Y:S02]  /*4140*/  FADD.FTZ R174, R169, R174 ;  /* 0x000000aea9ae7221 */ /* 0x000fe40000010000 */
[----:B------:R-:W-:Y:S02]  /*4150*/  FADD.FTZ R175, R190, R175 ;  /* 0x000000afbeaf7221 */ /* 0x000fe40000010000 */
[----:B------:R-:W-:Y:S02]  /*4160*/  FADD.FTZ R163, R168, R163 ;  /* 0x000000a3a8a37221 */ /* 0x000fe40000010000 */
[----:B------:R-:W-:Y:S02]  /*4170*/  FADD.FTZ R165, R209, R165 ;  /* 0x000000a5d1a57221 */ /* 0x000fe40000010000 */
[----:B0-----:R-:W-:Y:S01]  /*4180*/  FMUL.FTZ R136, R34, R153 ;  /* 0x0000009922887220 */ /* 0x001fe20000410000 */
[----:B------:R0:W-:Y:S01]  /*4190*/  STL [R1+0x2c], R163 ;  /* 0x00002ca301007387 */ /* 0x0001e20000100800 */
[----:B------:R-:W-:-:S02]  /*41a0*/  FMUL.FTZ R137, R35, R154 ;  /* 0x0000009a23897220 */ /* 0x000fc40000410000 */
[----:B------:R-:W-:Y:S01]  /*41b0*/  FMUL.FTZ R132, R32, R141 ;  /* 0x0000008d20847220 */ /* 0x000fe20000410000 */
[----:B------:R0:W-:Y:S01]  /*41c0*/  STL [R1+0x28], R174 ;  /* 0x000028ae01007387 */ /* 0x0001e20000100800 */
[----:B------:R-:W-:Y:S01]  /*41d0*/  FADD.FTZ R192, R208, R192 ;  /* 0x000000c0d0c07221 */ /* 0x000fe20000010000 */
[----:B------:R-:W-:Y:S01]  /*41e0*/  LOP3.LUT P3, RZ, R185, 0xff000000, RZ, 0xc0, !PT ;  /* 0xff000000b9ff7812 */ /* 0x000fe2000786c0ff */
[----:B------:R-:W-:Y:S01]  /*41f0*/  FADD.FTZ R193, R210, R193 ;  /* 0x000000c1d2c17221 */ /* 0x000fe20000010000 */
[----:B------:R0:W-:Y:S01]  /*4200*/  STL [R1+0x34], R175 ;  /* 0x000034af01007387 */ /* 0x0001e20000100800 */
[----:B------:R-:W-:Y:S01]  /*4210*/  FMUL.FTZ R143, R30, R151 ;  /* 0x000000971e8f7220 */ /* 0x000fe20000410000 */
[----:B------:R-:W-:Y:S02]  /*4220*/  FSEL R136, R136, RZ, P0 ;  /* 0x000000ff88887208 */ /* 0x000fe40000000000 */
[----:B------:R0:W-:Y:S01]  /*4230*/  STL [R1+0x30], R172 ;  /* 0x000030ac01007387 */ /* 0x0001e20000100800 */
[----:B------:R-:W-:-:S03]  /*4240*/  FSEL R137, R137, RZ, P5 ;  /* 0x000000ff89897208 */ /* 0x000fc60002800000 */
[----:B------:R0:W-:Y:S01]  /*4250*/  STL [R1+0x3c], R164 ;  /* 0x00003ca401007387 */ /* 0x0001e20000100800 */
[----:B------:R-:W-:-:S03]  /*4260*/  FSEL R132, R132, RZ, P4 ;  /* 0x000000ff84847208 */ /* 0x000fc60002000000 */
[----:B------:R0:W-:Y:S01]  /*4270*/  STL [R1+0x38], R165 ;  /* 0x000038a501007387 */ /* 0x0001e20000100800 */
[----:B------:R-:W-:-:S03]  /*4280*/  FSEL R139, R143, RZ, P6 ;  /* 0x000000ff8f8b7208 */ /* 0x000fc60003000000 */
[----:B------:R0:W-:Y:S01]  /*4290*/  STL [R1+0x44], R192 ;  /* 0x000044c001007387 */ /* 0x0001e20000100800 */
[----:B------:R-:W-:-:S03]  /*42a0*/  FSEL R143, R142, RZ, P1 ;  /* 0x000000ff8e8f7208 */ /* 0x000fc60000800000 */
[----:B------:R0:W-:Y:S01]  /*42b0*/  STL [R1+0x40], R193 ;  /* 0x000040c101007387 */ /* 0x0001e20000100800 */
[----:B------:R-:W-:Y:S01]  /*42c0*/  F2FP.PACK_AB R137, R137, R136 ;  /* 0x000000888989723e */ /* 0x000fe200000000ff */
[----:B------:R-:W-:Y:S02]  /*42d0*/  HFMA2.MMA R142, -RZ, RZ, 0, 0 ;  /* 0x00000000ff8e7435 */ /* 0x000fe400000001ff */
[----:B------:R0:W-:Y:S01]  /*42e0*/  STL [R1+0x4c], R233 ;  /* 0x00004ce901007387 */ /* 0x0001e20000100800 */
[----:B------:R-:W-:Y:S02]  /*42f0*/  FSEL R146, R146, RZ, P3 ;  /* 0x000000ff92927208 */ /* 0x000fe40001800000 */
[----:B------:R-:W-:Y:S01]  /*4300*/  F2FP.PACK_AB R136, R147, R132 ;  /* 0x000000849388723e */ /* 0x000fe200000000ff */
[----:B------:R0:W-:Y:S01]  /*4310*/  STL [R1+0x48], R197 ;  /* 0x000048c501007387 */ /* 0x0001e20000100800 */
[----:B------:R-:W-:-:S03]  /*4320*/  @P0 HADD2.F32 R132, -RZ, R133.H0_H0 ;  /* 0x20000085ff840230 */ /* 0x000fc60000004100 */
[----:B------:R0:W-:Y:S01]  /*4330*/  STL [R1+0x54], R198 ;  /* 0x000054c601007387 */ /* 0x0001e20000100800 */
[----:B------:R-:W-:Y:S01]  /*4340*/  F2FP.PACK_AB R138, R143, R148 ;  /* 0x000000948f8a723e */ /* 0x000fe200000000ff */
[----:B------:R-:W-:Y:S02]  /*4350*/  @P5 HADD2.F32 R133, -RZ, R133.H1_H1 ;  /* 0x30000085ff855230 */ /* 0x000fe40000004100 */
[----:B------:R0:W-:Y:S01]  /*4360*/  STL [R1+0x50], R199 ;  /* 0x000050c701007387 */ /* 0x0001e20000100800 */
[----:B------:R-:W-:Y:S01]  /*4370*/  F2FP.PACK_AB R139, R146, R139 ;  /* 0x0000008b928b723e */ /* 0x000fe200000000ff */
[--C-:B------:R-:W-:Y:S02]  /*4380*/  @P2 HADD2.F32 R143, -RZ, R134.reuse.H0_H0 ;  /* 0x20000086ff8f2230 */ /* 0x100fe40000004100 */
[----:B------:R0:W-:Y:S01]  /*4390*/  STL [R1+0x5c], R219 ;  /* 0x00005cdb01007387 */ /* 0x0001e20000100800 */
[----:B------:R-:W-:Y:S01]  /*43a0*/  @P4 FMUL.FTZ R144, R141, R140 ;  /* 0x0000008c8d904220 */ /* 0x000fe20000410000 */
[----:B------:R-:W-:-:S02]  /*43b0*/  @P1 HADD2.F32 R146, -RZ, R134.H1_H1 ;  /* 0x30000086ff921230 */ /* 0x000fc40000004100 */
[----:B------:R0:W-:Y:S01]  /*43c0*/  STL [R1+0x58], R201 ;  /* 0x000058c901007387 */ /* 0x0001e20000100800 */
[--C-:B------:R-:W-:Y:S01]  /*43d0*/  @P6 HADD2.F32 R149, -RZ, R135.reuse.H0_H0 ;  /* 0x20000087ff956230 */ /* 0x100fe20000004100 */
[----:B------:R-:W-:Y:S02]  /*43e0*/  @P0 FMUL.FTZ R142, R153, R132 ;  /* 0x00000084998e0220 */ /* 0x000fe40000410000 */
[----:B------:R0:W-:Y:S01]  /*43f0*/  STL [R1+0x64], R202 ;  /* 0x000064ca01007387 */ /* 0x0001e20000100800 */
[----:B------:R-:W-:Y:S01]  /*4400*/  @P3 HADD2.F32 R150, -RZ, R135.H1_H1 ;  /* 0x30000087ff963230 */ /* 0x000fe20000004100 */
[----:B------:R-:W-:Y:S02]  /*4410*/  HFMA2.MMA R148, -RZ, RZ, 0, 0 ;  /* 0x00000000ff947435 */ /* 0x000fe400000001ff */
[----:B------:R0:W-:Y:S01]  /*4420*/  STL [R1+0x60], R203 ;  /* 0x000060cb01007387 */ /* 0x0001e20000100800 */
[----:B------:R-:W-:Y:S01]  /*4430*/  MOV R132, RZ ;  /* 0x000000ff00847202 */ /* 0x000fe20000000f00 */
[----:B------:R-:W-:-:S02]  /*4440*/  CS2R R134, SRZ ;  /* 0x0000000000867805 */ /* 0x000fc4000001ff00 */
[----:B------:R0:W-:Y:S01]  /*4450*/  STL [R1+0x6c], R204 ;  /* 0x00006ccc01007387 */ /* 0x0001e20000100800 */
[----:B------:R-:W-:-:S03]  /*4460*/  @P5 FMUL.FTZ R132, R154, R133 ;  /* 0x000000859a845220 */ /* 0x000fc60000410000 */
        /* <DEDUP_REMOVED lines=8> */
[----:B------:R-:W-:Y:S01]  /*44f0*/  @P3 FMUL.FTZ R147, R155, R150 ;  /* 0x000000969b933220 */ /* 0x000fe20000410000 */
[----:B------:R-:W-:Y:S01]  /*4500*/  LEA R140, P4, R170, c[0x0][0x248], 0x4 ;  /* 0x00009200aa8c7a11 */ /* 0x000fe200078820ff */
[----:B------:R-:W-:Y:S01]  /*4510*/  FADD.FTZ R222, R142, R222 ;  /* 0x000000de8ede7221 */ /* 0x000fe20000010000 */
[----:B------:R0:W-:Y:S01]  /*4520*/  STL [R1+0x7c], R223 ;  /* 0x00007cdf01007387 */ /* 0x0001e20000100800 */
[----:B------:R-:W-:-:S02]  /*4530*/  @P6 FMUL.FTZ R148, R151, R149 ;  /* 0x0000009597946220 */ /* 0x000fc40000410000 */
[----:B------:R-:W-:Y:S01]  /*4540*/  FADD.FTZ R227, R132, R227 ;  /* 0x000000e384e37221 */ /* 0x000fe20000010000 */
[----:B------:R0:W-:Y:S01]  /*4550*/  STL [R1+0x78], R224 ;  /* 0x000078e001007387 */ /* 0x0001e20000100800 */
[----:B------:R-:W-:-:S03]  /*4560*/  FADD.FTZ R228, R135, R228 ;  /* 0x000000e487e47221 */ /* 0x000fc60000010000 */
[----:B------:R0:W-:Y:S01]  /*4570*/  STL [R1+0x84], R225 ;  /* 0x000084e101007387 */ /* 0x0001e20000100800 */
[----:B------:R-:W-:-:S03]  /*4580*/  FADD.FTZ R232, R134, R232 ;  /* 0x000000e886e87221 */ /* 0x000fc60000010000 */
[----:B------:R0:W-:Y:S01]  /*4590*/  STL [R1+0x80], R226 ;  /* 0x000080e201007387 */ /* 0x0001e20000100800 */
[----:B------:R-:W-:Y:S01]  /*45a0*/  FADD.FTZ R234, R147, R234 ;  /* 0x000000ea93ea7221 */ /* 0x000fe20000010000 */
[----:B------:R-:W-:Y:S02]  /*45b0*/  LEA.HI.X R141, R170, c[0x0][0x24c], RZ, 0x4, P4 ;  /* 0x00009300aa8d7a11 */ /* 0x000fe400020f24ff */
        /* <DEDUP_REMOVED lines=11> */
[----:B------:R-:W-:-:S04]  /*4670*/  LOP3.LUT P4, RZ, R183, 0xff, RZ, 0xc0, !PT ;  /* 0x000000ffb7ff7812 */ /* 0x000fc8000788c0ff */
[----:B------:R-:W-:-:S07]  /*4680*/  SEL R183, RZ, 0x1, P4 ;  /* 0x00000001ffb77807 */ /* 0x000fce0002000000 */
[----:B0-----:R-:W-:Y:S01]  /*4690*/  @P0 CALL.REL.NOINC `(.L_x_9085) ;  /* 0x0000001000000944 */ /* 0x001fe20003c00000 */
[----:B------:R-:W-:Y:S05]  /*46a0*/  BRA `(.L_x_9086) ;  /* 0xffffc2c000007947 */ /* 0x000fea000383ffff */
.L_x_9085:
[----:B------:R-:W-:Y:S01]  /*46b0*/  MOV R28, R26 ;  /* 0x0000001a001c7202 */ /* 0x000fe20000000f00 */
[----:B------:R0:W5:Y:S01]  /*46c0*/  LDL.LU R54, [R1+0x4] ;  /* 0x0000040001367983 */ /* 0x0001620000300800 */
[----:B------:R-:W-:Y:S02]  /*46d0*/  MOV R29, R27 ;  /* 0x0000001b001d7202 */ /* 0x000fe40000000f00 */
[----:B------:R-:W-:Y:S01]  /*46e0*/  MOV R26, R20 ;  /* 0x00000014001a7202 */ /* 0x000fe20000000f00 */
[----:B------:R0:W5:Y:S01]  /*46f0*/  LDL.LU R55, [R1] ;  /* 0x0000000001377983 */ /* 0x0001620000300800 */
        /* <DEDUP_REMOVED lines=15> */
[----:B------:R-:W-:Y:S01]  /*47f0*/  MOV R17, R15 ;  /* 0x0000000f00117202 */ /* 0x000fe20000000f00 */
[----:B------:R0:W5:Y:S01]  /*4800*/  LDL.LU R4, [R1+0xc] ;  /* 0x00000c0001047983 */ /* 0x0001620000300800 */
[----:B------:R-:W-:Y:S02]  /*4810*/  MOV R14, R8 ;  /* 0x00000008000e7202 */ /* 0x000fe40000000f00 */
        /* <DEDUP_REMOVED lines=70> */
.L_x_9082:
        /* <DEDUP_REMOVED lines=35> */
.L_x_9083:
[----:B------:R-:W-:Y:S01]  /*4eb0*/  HFMA2.MMA R135, -RZ, RZ, 0, 9.5367431640625e-07 ;  /* 0x00000010ff877435 */ /* 0x000fe200000001ff */
[----:B------:R-:W-:-:S02]  /*4ec0*/  MOV R133, R136 ;  /* 0x0000008800857202 */ /* 0x000fc40000000f00 */
[----:B------:R-:W-:Y:S02]  /*4ed0*/  MOV R232, 0x1f ;  /* 0x0000001f00e87802 */ /* 0x000fe40000000f00 */
[----:B------:R-:W-:Y:S02]  /*4ee0*/  MOV R139, 0xffffffff ;  /* 0xffffffff008b7802 */ /* 0x000fe40000000f00 */
[----:B------:R-:W-:Y:S02]  /*4ef0*/  MOV R132, 0x4f10 ;  /* 0x00004f1000847802 */ /* 0x000fe40000000f00 */
[----:B0----5:R-:W-:Y:S05]  /*4f00*/  CALL.REL.NOINC `($__internal_155_$__cuda_sm70_shflsync_down_p) ;  /* 0x0000046000007944 */ /* 0x021fea0003c00000 */
[----:B-1----:R-:W-:Y:S01]  /*4f10*/  MOV R137, R135 ;  /* 0x0000008700897202 */ /* 0x002fe20000000f00 */
[----:B------:R-:W-:Y:S05]  /*4f20*/  BRA `(.L_x_9087) ;  /* 0xffffd06000007947 */ /* 0x000fea000383ffff */
.L_x_9084:
[----:B------:R-:W-:Y:S01]  /*4f30*/  HFMA2.MMA R135, -RZ, RZ, 0, 9.5367431640625e-07 ;  /* 0x00000010ff877435 */ /* 0x000fe200000001ff */
[----:B------:R-:W-:Y:S02]  /*4f40*/  MOV R133, R134 ;  /* 0x0000008600857202 */ /* 0x000fe40000000f00 */
[----:B------:R-:W-:Y:S02]  /*4f50*/  MOV R232, 0x1f ;  /* 0x0000001f00e87802 */ /* 0x000fe40000000f00 */
[----:B------:R-:W-:-:S02]  /*4f60*/  MOV R139, 0xffffffff ;  /* 0xffffffff008b7802 */ /* 0x000fc40000000f00 */
[----:B------:R-:W-:Y:S02]  /*4f70*/  MOV R132, 0x4f90 ;  /* 0x00004f9000847802 */ /* 0x000fe40000000f00 */
[----:B01---5:R-:W-:Y:S05]  /*4f80*/  CALL.REL.NOINC `($__internal_155_$__cuda_sm70_shflsync_down_p) ;  /* 0x000003e000007944 */ /* 0x023fea0003c00000 */
[----:B------:R-:W-:Y:S01]  /*4f90*/  FADD.FTZ R136, R136, R137 ;  /* 0x0000008988887221 */ /* 0x000fe20000010000 */
[----:B------:R-:W-:Y:S01]  /*4fa0*/  MOV R232, 0x1f ;  /* 0x0000001f00e87802 */ /* 0x000fe20000000f00 */
[----:B-1----:R-:W-:Y:S01]  /*4fb0*/  FADD.FTZ R134, R134, R135 ;  /* 0x0000008786867221 */ /* 0x002fe20000010000 */
[----:B------:R-:W-:Y:S01]  /*4fc0*/  HFMA2.MMA R135, -RZ, RZ, 0, 4.76837158203125e-07 ;  /* 0x00000008ff877435 */ /* 0x000fe200000001ff */
[----:B------:R-:W-:Y:S02]  /*4fd0*/  MOV R139, 0xffffffff ;  /* 0xffffffff008b7802 */ /* 0x000fe40000000f00 */
[----:B------:R-:W-:Y:S02]  /*4fe0*/  MOV R133, R136 ;  /* 0x0000008800857202 */ /* 0x000fe40000000f00 */
[----:B------:R-:W-:Y:S02]  /*4ff0*/  MOV R132, 0x5010 ;  /* 0x0000501000847802 */ /* 0x000fe40000000f00 */
[----:B------:R-:W-:Y:S05]  /*5000*/  CALL.REL.NOINC `($__internal_155_$__cuda_sm70_shflsync_down_p) ;  /* 0x0000036000007944 */ /* 0x000fea0003c00000 */
[----:B-1----:R-:W-:Y:S01]  /*5010*/  MOV R137, R135 ;  /* 0x0000008700897202 */ /* 0x002fe20000000f00 */
[----:B------:R-:W-:Y:S01]  /*5020*/  HFMA2.MMA R135, -RZ, RZ, 0, 4.76837158203125e-07 ;  /* 0x00000008ff877435 */ /* 0x000fe200000001ff */
[----:B------:R-:W-:-:S02]  /*5030*/  MOV R133, R134 ;  /* 0x0000008600857202 */ /* 0x000fc40000000f00 */
[----:B------:R-:W-:Y:S02]  /*5040*/  MOV R232, 0x1f ;  /* 0x0000001f00e87802 */ /* 0x000fe40000000f00 */
[----:B------:R-:W-:Y:S02]  /*5050*/  MOV R139, 0xffffffff ;  /* 0xffffffff008b7802 */ /* 0x000fe40000000f00 */
[----:B------:R-:W-:Y:S02]  /*5060*/  MOV R132, 0x5080 ;  /* 0x0000508000847802 */ /* 0x000fe40000000f00 */
[----:B------:R-:W-:Y:S05]  /*5070*/  CALL.REL.NOINC `($__internal_155_$__cuda_sm70_shflsync_down_p) ;  /* 0x000002f000007944 */ /* 0x000fea0003c00000 */
[----:B------:R-:W-:Y:S01]  /*5080*/  FADD.FTZ R136, R137, R136 ;  /* 0x0000008889887221 */ /* 0x000fe20000010000 */
[----:B------:R-:W-:Y:S01]  /*5090*/  MOV R232, 0x1f ;  /* 0x0000001f00e87802 */ /* 0x000fe20000000f00 */
[----:B-1----:R-:W-:Y:S01]  /*50a0*/  FADD.FTZ R134, R134, R135 ;  /* 0x0000008786867221 */ /* 0x002fe20000010000 */
[----:B------:R-:W-:Y:S01]  /*50b0*/  HFMA2.MMA R135, -RZ, RZ, 0, 2.384185791015625e-07 ;  /* 0x00000004ff877435 */ /* 0x000fe200000001ff */
[----:B------:R-:W-:Y:S02]  /*50c0*/  MOV R139, 0xffffffff ;  /* 0xffffffff008b7802 */ /* 0x000fe40000000f00 */
[----:B------:R-:W-:-:S02]  /*50d0*/  MOV R133, R136 ;  /* 0x0000008800857202 */ /* 0x000fc40000000f00 */
[----:B------:R-:W-:Y:S02]  /*50e0*/  MOV R132, 0x5100 ;  /* 0x0000510000847802 */ /* 0x000fe40000000f00 */
[----:B------:R-:W-:Y:S05]  /*50f0*/  CALL.REL.NOINC `($__internal_155_$__cuda_sm70_shflsync_down_p) ;  /* 0x0000027000007944 */ /* 0x000fea0003c00000 */
[----:B-1----:R-:W-:Y:S01]  /*5100*/  MOV R137, R135 ;  /* 0x0000008700897202 */ /* 0x002fe20000000f00 */
[----:B------:R-:W-:Y:S01]  /*5110*/  HFMA2.MMA R135, -RZ, RZ, 0, 2.384185791015625e-07 ;  /* 0x00000004ff877435 */ /* 0x000fe200000001ff */
[----:B------:R-:W-:Y:S02]  /*5120*/  MOV R133, R134 ;  /* 0x0000008600857202 */ /* 0x000fe40000000f00 */
[----:B------:R-:W-:Y:S02]  /*5130*/  MOV R232, 0x1f ;  /* 0x0000001f00e87802 */ /* 0x000fe40000000f00 */
[----:B------:R-:W-:Y:S02]  /*5140*/  MOV R139, 0xffffffff ;  /* 0xffffffff008b7802 */ /* 0x000fe40000000f00 */
[----:B------:R-:W-:Y:S02]  /*5150*/  MOV R132, 0x5170 ;  /* 0x0000517000847802 */ /* 0x000fe40000000f00 */
[----:B------:R-:W-:Y:S05]  /*5160*/  CALL.REL.NOINC `($__internal_155_$__cuda_sm70_shflsync_down_p) ;  /* 0x0000020000007944 */ /* 0x000fea0003c00000 */
[----:B------:R-:W-:Y:S01]  /*5170*/  FADD.FTZ R136, R137, R136 ;  /* 0x0000008889887221 */ /* 0x000fe20000010000 */
[----:B------:R-:W-:Y:S01]  /*5180*/  MOV R232, 0x1f ;  /* 0x0000001f00e87802 */ /* 0x000fe20000000f00 */
[----:B-1----:R-:W-:Y:S01]  /*5190*/  FADD.FTZ R134, R134, R135 ;  /* 0x0000008786867221 */ /* 0x002fe20000010000 */
[----:B------:R-:W-:Y:S01]  /*51a0*/  HFMA2.MMA R135, -RZ, RZ, 0, 1.1920928955078125e-07 ;  /* 0x00000002ff877435 */ /* 0x000fe200000001ff */
[----:B------:R-:W-:-:S02]  /*51b0*/  MOV R139, 0xffffffff ;  /* 0xffffffff008b7802 */ /* 0x000fc40000000f00 */
[----:B------:R-:W-:Y:S02]  /*51c0*/  MOV R133, R136 ;  /* 0x0000008800857202 */ /* 0x000fe40000000f00 */
[----:B------:R-:W-:Y:S02]  /*51d0*/  MOV R132, 0x51f0 ;  /* 0x000051f000847802 */ /* 0x000fe40000000f00 */
[----:B------:R-:W-:Y:S05]  /*51e0*/  CALL.REL.NOINC `($__internal_155_$__cuda_sm70_shflsync_down_p) ;  /* 0x0000018000007944 */ /* 0x000fea0003c00000 */
[----:B-1----:R-:W-:Y:S01]  /*51f0*/  MOV R137, R135 ;  /* 0x0000008700897202 */ /* 0x002fe20000000f00 */
[----:B------:R-:W-:Y:S01]  /*5200*/  HFMA2.MMA R135, -RZ, RZ, 0, 1.1920928955078125e-07 ;  /* 0x00000002ff877435 */ /* 0x000fe200000001ff */
[----:B------:R-:W-:Y:S02]  /*5210*/  MOV R133, R134 ;  /* 0x0000008600857202 */ /* 0x000fe40000000f00 */
[----:B------:R-:W-:Y:S02]  /*5220*/  MOV R232, 0x1f ;  /* 0x0000001f00e87802 */ /* 0x000fe40000000f00 */
[----:B------:R-:W-:Y:S02]  /*5230*/  MOV R139, 0xffffffff ;  /* 0xffffffff008b7802 */ /* 0x000fe40000000f00 */
[----:B------:R-:W-:-:S02]  /*5240*/  MOV R132, 0x5260 ;  /* 0x0000526000847802 */ /* 0x000fc40000000f00 */
[----:B------:R-:W-:Y:S05]  /*5250*/  CALL.REL.NOINC `($__internal_155_$__cuda_sm70_shflsync_down_p) ;  /* 0x0000011000007944 */ /* 0x000fea0003c00000 */
[----:B------:R-:W-:Y:S01]  /*5260*/  FADD.FTZ R136, R137, R136 ;  /* 0x0000008889887221 */ /* 0x000fe20000010000 */
[----:B------:R-:W-:Y:S01]  /*5270*/  MOV R232, 0x1f ;  /* 0x0000001f00e87802 */ /* 0x000fe20000000f00 */
[----:B-1----:R-:W-:Y:S01]  /*5280*/  FADD.FTZ R134, R134, R135 ;  /* 0x0000008786867221 */ /* 0x002fe20000010000 */
[----:B------:R-:W-:Y:S01]  /*5290*/  HFMA2.MMA R135, -RZ, RZ, 0, 5.9604644775390625e-08 ;  /* 0x00000001ff877435 */ /* 0x000fe200000001ff */
[----:B------:R-:W-:-:S02]  /*52a0*/  MOV R139, 0xffffffff ;  /* 0xffffffff008b7802 */ /* 0x000fc40000000f00 */
[----:B------:R-:W-:Y:S02]  /*52b0*/  MOV R133, R136 ;  /* 0x0000008800857202 */ /* 0x000fe40000000f00 */
[----:B------:R-:W-:Y:S02]  /*52c0*/  MOV R132, 0x52e0 ;  /* 0x000052e000847802 */ /* 0x000fe40000000f00 */
[----:B------:R-:W-:Y:S05]  /*52d0*/  CALL.REL.NOINC `($__internal_155_$__cuda_sm70_shflsync_down_p) ;  /* 0x0000009000007944 */ /* 0x000fea0003c00000 */
[----:B-1----:R-:W-:Y:S01]  /*52e0*/  MOV R137, R135 ;  /* 0x0000008700897202 */ /* 0x002fe20000000f00 */
[----:B------:R-:W-:Y:S01]  /*52f0*/  HFMA2.MMA R135, -RZ, RZ, 0, 5.9604644775390625e-08 ;  /* 0x00000001ff877435 */ /* 0x000fe200000001ff */
[----:B------:R-:W-:Y:S02]  /*5300*/  MOV R133, R134 ;  /* 0x0000008600857202 */ /* 0x000fe40000000f00 */
[----:B------:R-:W-:Y:S02]  /*5310*/  MOV R232, 0x1f ;  /* 0x0000001f00e87802 */ /* 0x000fe40000000f00 */
[----:B------:R-:W-:Y:S02]  /*5320*/  MOV R139, 0xffffffff ;  /* 0xffffffff008b7802 */ /* 0x000fe40000000f00 */
[----:B------:R-:W-:-:S02]  /*5330*/  MOV R132, 0x5350 ;  /* 0x0000535000847802 */ /* 0x000fc40000000f00 */
[----:B------:R-:W-:Y:S05]  /*5340*/  CALL.REL.NOINC `($__internal_155_$__cuda_sm70_shflsync_down_p) ;  /* 0x0000002000007944 */ /* 0x000fea0003c00000 */
[----:B-1----:R-:W-:Y:S01]  /*5350*/  MOV R133, R135 ;  /* 0x0000008700857202 */ /* 0x002fe20000000f00 */
[----:B------:R-:W-:Y:S05]  /*5360*/  BRA `(.L_x_9088) ;  /* 0xffffcd4000007947 */ /* 0x000fea000383ffff */
        .weak           $__internal_155_$__cuda_sm70_shflsync_down_p
        .type           $__internal_155_$__cuda_sm70_shflsync_down_p,@function
        .size           $__internal_155_$__cuda_sm70_shflsync_down_p,(.L_x_11889 - $__internal_155_$__cuda_sm70_shflsync_down_p)
$__internal_155_$__cuda_sm70_shflsync_down_p:
[----:B------:R-:W-:Y:S04]  /*5370*/  WARPSYNC R139 ;  /* 0x0000008b00007348 */ /* 0x000fe80003800000 */
[----:B------:R0:W1:Y:S02]  /*5380*/  SHFL.DOWN PT, R135, R133, R135, R232 ;  /* 0x0800008785877389 */ /* 0x00006400000e00e8 */
[----:B0-----:R-:W-:-:S06]  /*5390*/  HFMA2.MMA R133, -RZ, RZ, 0, 0 ;  /* 0x00000000ff857435 */ /* 0x001fcc00000001ff */
[----:B------:R-:W-:Y:S05]  /*53a0*/  RET.REL.NODEC R132 `(_ZN10layer_norm13ln_bwd_kernelINS_13Kernel_traitsIf6__halffS2_fjLj8192ELj1ELj1ELj8ELj16ENS_18Kernel_traits_baseILj8192EfS2_fS2_fjLj256EEEEELb1ELb1ELb0ELb1EEEvNS_9BwdParamsE) ;  /* 0xffffac5084007950 */ /* 0x000fea0003c3ffff */
.L_x_9089:
        /* <DEDUP_REMOVED lines=13> */
.L_x_11889:


//--------------------- .text._ZN10layer_norm22ln_bwd_finalize_kernelINS_22Kernel_traits_finalizeILj8192Ef6__halffS2_fjLb1ELj1024ELj4ENS_18Kernel_traits_baseILj8192EfS2_fS2_fjLj1024EEEEELb1ELb0EEEvNS_9BwdParamsE --------------------------
	.section	.text._ZN10layer_norm22ln_bwd_finalize_kernelINS_22Kernel_traits_finalizeILj8192Ef6__halffS2_fjLb1ELj1024ELj4ENS_18Kernel_traits_baseILj8192EfS2_fS2_fjLj1024EEEEELb1ELb0EEEvNS_9BwdParamsE,"ax",@progbits
	.sectioninfo	@"SHI_REGISTERS=32"
	.align	128
        .global         _ZN10layer_norm22ln_bwd_finalize_kernelINS_22Kernel_traits_finalizeILj8192Ef6__halffS2_fjLb1ELj1024ELj4ENS_18Kernel_traits_baseILj8192EfS2_fS2_fjLj1024EEEEELb1ELb0EEEvNS_9BwdParamsE
        .type           _ZN10layer_norm22ln_bwd_finalize_kernelINS_22Kernel_traits_finalizeILj8192Ef6__halffS2_fjLb1ELj1024ELj4ENS_18Kernel_traits_baseILj8192EfS2_fS2_fjLj1024EEEEELb1ELb0EEEvNS_9BwdParamsE,@function
        .size           _ZN10layer_norm22ln_bwd_finalize_kernelINS_22Kernel_traits_finalizeILj8192Ef6__halffS2_fjLb1ELj1024ELj4ENS_18Kernel_traits_baseILj8192EfS2_fS2_fjLj1024EEEEELb1ELb0EEEvNS_9BwdParamsE,(.L_x_11890 - _ZN10layer_norm22ln_bwd_finalize_kernelINS_22Kernel_traits_finalizeILj8192Ef6__halffS2_fjLb1ELj1024ELj4ENS_18Kernel_traits_baseILj8192EfS2_fS2_fjLj1024EEEEELb1ELb0EEEvNS_9BwdParamsE)
        .other          _ZN10layer_norm22ln_bwd_finalize_kernelINS_22Kernel_traits_finalizeILj8192Ef6__halffS2_fjLb1ELj1024ELj4ENS_18Kernel_traits_baseILj8192EfS2_fS2_fjLj1024EEEEELb1ELb0EEEvNS_9BwdParamsE,@"STO_CUDA_ENTRY STV_DEFAULT"
_ZN10layer_norm22ln_bwd_finalize_kernelINS_22Kernel_traits_finalizeILj8192Ef6__halffS2_fjLb1ELj1024ELj4ENS_18Kernel_traits_baseILj8192EfS2_fS2_fjLj1024EEEEELb1ELb0EEEvNS_9BwdParamsE:
.text._ZN10layer_norm22ln_bwd_finalize_kernelINS_22Kernel_traits_finalizeILj8192Ef6__halffS2_fjLb1ELj1024ELj4ENS_18Kernel_traits_baseILj8192EfS2_fS2_fjLj1024EEEEELb1ELb0EEEvNS_9BwdParamsE:
        /* <DEDUP_REMOVED lines=19> */
.L_x_9103:
        /* <DEDUP_REMOVED lines=33> */
.L_x_9094:
        /* <DEDUP_REMOVED lines=47> */
.L_x_9093:
[----:B------:R-:W-:Y:S05]  /*0630*/  BSYNC B1 ;  /* 0x0000000000017941 */ /* 0x000fea0003800000 */
.L_x_9092:
        /* <DEDUP_REMOVED lines=29> */
.L_x_9096:
[----:B------:R-:W-:Y:S05]  /*0810*/  BSYNC B1 ;  /* 0x0000000000017941 */ /* 0x000fea0003800000 */
.L_x_9095:
        /* <DEDUP_REMOVED lines=14> */
.L_x_9097:
[----:B------:R-:W-:Y:S05]  /*0900*/  BSYNC B1 ;  /* 0x0000000000017941 */ /* 0x000fea0003800000 */
.L_x_9091:
[----:B------:R-:W-:Y:S05]  /*0910*/  BSYNC B0 ;  /* 0x0000000000007941 */ /* 0x000fea0003800000 */
.L_x_9090:
        /* <DEDUP_REMOVED lines=12> */
.L_x_9104:
        /* <DEDUP_REMOVED lines=27> */
.L_x_9105:
        /* <DEDUP_REMOVED lines=9> */
.L_x_9098:
        /* <DEDUP_REMOVED lines=18> */
.L_x_9102:
[----:B------:R-:W-:Y:S05]  /*0d40*/  BSYNC B0 ;  /* 0x0000000000007941 */ /* 0x000fea0003800000 */
.L_x_9101:
[C---:B------:R-:W-:Y:S02]  /*0d50*/  ISETP.GT.U32.AND P1, PT, R4.reuse, -0x2001, PT ;  /* 0xffffdfff0400780c */ /* 0x040fe40003f24070 */
[----:B------:R-:W-:-:S02]  /*0d60*/  IADD3 R4, R4, 0x2000, RZ ;  /* 0x0000200004047810 */ /* 0x000fc40007ffe0ff */
[----:B------:R-:W-:-:S09]  /*0d70*/  IADD3 R5, R5, 0x1000, RZ ;  /* 0x0000100005057810 */ /* 0x000fd20007ffe0ff */
[----:B01----:R-:W-:Y:S05]  /*0d80*/  @P1 BRA `(.L_x_9103) ;  /* 0xfffff3a000001947 */ /* 0x003fea000383ffff */
[----:B------:R-:W-:Y:S05]  /*0d90*/  EXIT ;  /* 0x000000000000794d */ /* 0x000fea0003800000 */
.L_x_9099:
[----:B------:R-:W-:Y:S01]  /*0da0*/  HFMA2.MMA R17, -RZ, RZ, 0, 5.9604644775390625e-08 ;  /* 0x00000001ff117435 */ /* 0x000fe200000001ff */
[----:B---3--:R-:W-:Y:S01]  /*0db0*/  MOV R18, R10 ;  /* 0x0000000a00127202 */ /* 0x008fe20000000f00 */
[----:B------:R-:W-:Y:S01]  /*0dc0*/  IMAD.MOV.U32 R14, RZ, RZ, 0x1f ;  /* 0x0000001fff0e7424 */ /* 0x000fe200078e00ff */
[----:B------:R-:W-:Y:S02]  /*0dd0*/  MOV R19, 0xffffffff ;  /* 0xffffffff00137802 */ /* 0x000fe40000000f00 */
[----:B------:R-:W-:Y:S02]  /*0de0*/  MOV R8, 0xe00 ;  /* 0x00000e0000087802 */ /* 0x000fe40000000f00 */
[----:B012---:R-:W-:Y:S05]  /*0df0*/  CALL.REL.NOINC `($__internal_156_$__cuda_sm70_shflsync_bfly_p) ;  /* 0x0000059000007944 */ /* 0x007fea0003c00000 */
[----:B01----:R-:W-:Y:S05]  /*0e00*/  BRA `(.L_x_9104) ;  /* 0xfffffbd000007947 */ /* 0x003fea000383ffff */
.L_x_9100:
[----:B------:R-:W-:Y:S01]  /*0e10*/  HFMA2.MMA R17, -RZ, RZ, 0, 1.1920928955078125e-07 ;  /* 0x00000002ff117435 */ /* 0x000fe200000001ff */
[----:B------:R-:W-:Y:S01]  /*0e20*/  IMAD.MOV.U32 R14, RZ, RZ, 0x1f ;  /* 0x0000001fff0e7424 */ /* 0x000fe200078e00ff */
[----:B------:R-:W-:Y:S02]  /*0e30*/  MOV R19, 0xffffffff ;  /* 0xffffffff00137802 */ /* 0x000fe40000000f00 */
[----:B------:R-:W-:Y:S02]  /*0e40*/  MOV R8, 0xe60 ;  /* 0x00000e6000087802 */ /* 0x000fe40000000f00 */
[----:B0123--:R-:W-:Y:S05]  /*0e50*/  CALL.REL.NOINC `($__internal_156_$__cuda_sm70_shflsync_bfly_p) ;  /* 0x0000053000007944 */ /* 0x00ffea0003c00000 */
[----:B0-----:R-:W-:Y:S01]  /*0e60*/  HFMA2.MMA R17, -RZ, RZ, 0, 2.384185791015625e-07 ;  /* 0x00000004ff117435 */ /* 0x001fe200000001ff */
[----:B-1----:R-:W-:Y:S01]  /*0e70*/  FADD.FTZ R18, R18, R14 ;  /* 0x0000000e12127221 */ /* 0x002fe20000010000 */
[----:B------:R-:W-:Y:S01]  /*0e80*/  MOV R19, 0xffffffff ;  /* 0xffffffff00137802 */ /* 0x000fe20000000f00 */
[----:B------:R-:W-:Y:S01]  /*0e90*/  IMAD.MOV.U32 R14, RZ, RZ, 0x1f ;  /* 0x0000001fff0e7424 */ /* 0x000fe200078e00ff */
[----:B------:R-:W-:-:S02]  /*0ea0*/  MOV R8, 0xec0 ;  /* 0x00000ec000087802 */ /* 0x000fc40000000f00 */
[----:B------:R-:W-:Y:S05]  /*0eb0*/  CALL.REL.NOINC `($__internal_156_$__cuda_sm70_shflsync_bfly_p) ;  /* 0x000004d000007944 */ /* 0x000fea0003c00000 */
[----:B0-----:R-:W-:Y:S01]  /*0ec0*/  HFMA2.MMA R17, -RZ, RZ, 0, 4.76837158203125e-07 ;  /* 0x00000008ff117435 */ /* 0x001fe200000001ff */
[----:B-1----:R-:W-:Y:S01]  /*0ed0*/  FADD.FTZ R18, R18, R14 ;  /* 0x0000000e12127221 */ /* 0x002fe20000010000 */
[----:B------:R-:W-:Y:S01]  /*0ee0*/  MOV R19, 0xffffffff ;  /* 0xffffffff00137802 */ /* 0x000fe20000000f00 */
[----:B------:R-:W-:Y:S01]  /*0ef0*/  IMAD.MOV.U32 R14, RZ, RZ, 0x1f ;  /* 0x0000001fff0e7424 */ /* 0x000fe200078e00ff */
[----:B------:R-:W-:-:S02]  /*0f00*/  MOV R8, 0xf20 ;  /* 0x00000f2000087802 */ /* 0x000fc40000000f00 */
[----:B------:R-:W-:Y:S05]  /*0f10*/  CALL.REL.NOINC `($__internal_156_$__cuda_sm70_shflsync_bfly_p) ;  /* 0x0000047000007944 */ /* 0x000fea0003c00000 */
[----:B-1----:R-:W-:Y:S01]  /*0f20*/  FADD.FTZ R10, R18, R14 ;  /* 0x0000000e120a7221 */ /* 0x002fe20000010000 */
[----:B0-----:R-:W-:Y:S01]  /*0f30*/  HFMA2.MMA R17, -RZ, RZ, 0, 9.5367431640625e-07 ;  /* 0x00000010ff117435 */ /* 0x001fe200000001ff */
[----:B------:R-:W-:Y:S01]  /*0f40*/  IMAD.MOV.U32 R14, RZ, RZ, 0x1f ;  /* 0x0000001fff0e7424 */ /* 0x000fe200078e00ff */
[----:B------:R-:W-:-:S02]  /*0f50*/  MOV R19, 0xffffffff ;  /* 0xffffffff00137802 */ /* 0x000fc40000000f00 */
[----:B------:R-:W-:Y:S02]  /*0f60*/  MOV R18, R10 ;  /* 0x0000000a00127202 */ /* 0x000fe40000000f00 */
[----:B------:R-:W-:Y:S02]  /*0f70*/  MOV R8, 0xf90 ;  /* 0x00000f9000087802 */ /* 0x000fe40000000f00 */
[----:B------:R-:W-:Y:S05]  /*0f80*/  CALL.REL.NOINC `($__internal_156_$__cuda_sm70_shflsync_bfly_p) ;  /* 0x0000040000007944 */ /* 0x000fea0003c00000 */
[----:B0-----:R-:W-:Y:S01]  /*0f90*/  HFMA2.MMA R17, -RZ, RZ, 0, 5.9604644775390625e-08 ;  /* 0x00000001ff117435 */ /* 0x001fe200000001ff */
[----:B-1----:R-:W-:Y:S01]  /*0fa0*/  IMAD.MOV.U32 R13, RZ, RZ, R14 ;  /* 0x000000ffff0d7224 */ /* 0x002fe200078e000e */
[----:B------:R-:W-:Y:S01]  /*0fb0*/  MOV R18, R15 ;  /* 0x0000000f00127202 */ /* 0x000fe20000000f00 */
[----:B------:R-:W-:Y:S01]  /*0fc0*/  IMAD.MOV.U32 R14, RZ, RZ, 0x1f ;  /* 0x0000001fff0e7424 */ /* 0x000fe200078e00ff */
[----:B------:R-:W-:Y:S02]  /*0fd0*/  MOV R19, 0xffffffff ;  /* 0xffffffff00137802 */ /* 0x000fe40000000f00 */
[----:B------:R-:W-:Y:S02]  /*0fe0*/  MOV R8, 0x1000 ;  /* 0x0000100000087802 */ /* 0x000fe40000000f00 */
[----:B------:R-:W-:Y:S05]  /*0ff0*/  CALL.REL.NOINC `($__internal_156_$__cuda_sm70_shflsync_bfly_p) ;  /* 0x0000039000007944 */ /* 0x000fea0003c00000 */
[----:B0-----:R-:W-:Y:S01]  /*1000*/  HFMA2.MMA R17, -RZ, RZ, 0, 1.1920928955078125e-07 ;  /* 0x00000002ff117435 */ /* 0x001fe200000001ff */
[----:B-1----:R-:W-:Y:S01]  /*1010*/  FADD.FTZ R18, R15, R14 ;  /* 0x0000000e0f127221 */ /* 0x002fe20000010000 */
[----:B------:R-:W-:Y:S01]  /*1020*/  MOV R19, 0xffffffff ;  /* 0xffffffff00137802 */ /* 0x000fe20000000f00 */
[----:B------:R-:W-:Y:S01]  /*1030*/  IMAD.MOV.U32 R14, RZ, RZ, 0x1f ;  /* 0x0000001fff0e7424 */ /* 0x000fe200078e00ff */
[----:B------:R-:W-:-:S02]  /*1040*/  MOV R8, 0x1060 ;  /* 0x0000106000087802 */ /* 0x000fc40000000f00 */
[----:B------:R-:W-:Y:S05]  /*1050*/  CALL.REL.NOINC `($__internal_156_$__cuda_sm70_shflsync_bfly_p) ;  /* 0x0000033000007944 */ /* 0x000fea0003c00000 */
        /* <DEDUP_REMOVED lines=14> */
[----:B------:R-:W-:Y:S01]  /*1140*/  MOV R14, 0x1f ;  /* 0x0000001f000e7802 */ /* 0x000fe20000000f00 */
[----:B------:R-:W-:Y:S01]  /*1150*/  IMAD.MOV.U32 R19, RZ, RZ, -0x1 ;  /* 0xffffffffff137424 */ /* 0x000fe200078e00ff */
[----:B------:R-:W-:-:S02]  /*1160*/  MOV R8, 0x1190 ;  /* 0x0000119000087802 */ /* 0x000fc40000000f00 */
[----:B------:R-:W-:Y:S02]  /*1170*/  MOV R18, R12 ;  /* 0x0000000c00127202 */ /* 0x000fe40000000f00 */
[----:B------:R-:W-:Y:S05]  /*1180*/  CALL.REL.NOINC `($__internal_156_$__cuda_sm70_shflsync_bfly_p) ;  /* 0x0000020000007944 */ /* 0x000fea0003c00000 */
[----:B-1----:R-:W-:Y:S01]  /*1190*/  MOV R15, R14 ;  /* 0x0000000e000f7202 */ /* 0x002fe20000000f00 */
[----:B------:R-:W-:Y:S01]  /*11a0*/  HFMA2.MMA R14, -RZ, RZ, 0, 1.847743988037109375e-06 ;  /* 0x0000001fff0e7435 */ /* 0x000fe200000001ff */
[----:B0-----:R-:W-:Y:S01]  /*11b0*/  MOV R18, R11 ;  /* 0x0000000b00127202 */ /* 0x001fe20000000f00 */
        /* <DEDUP_REMOVED lines=13> */
[----:B------:R-:W-:Y:S01]  /*1290*/  IMAD.MOV.U32 R19, RZ, RZ, -0x1 ;  /* 0xffffffffff137424 */ /* 0x000fe200078e00ff */
[----:B------:R-:W-:-:S02]  /*12a0*/  MOV R8, 0x12c0 ;  /* 0x000012c000087802 */ /* 0x000fc40000000f00 */
[----:B------:R-:W-:Y:S05]  /*12b0*/  CALL.REL.NOINC `($__internal_156_$__cuda_sm70_shflsync_bfly_p) ;  /* 0x000000d000007944 */ /* 0x000fea0003c00000 */
[----:B0-----:R-:W-:Y:S01]  /*12c0*/  HFMA2.MMA R17, -RZ, RZ, 0, 4.76837158203125e-07 ;  /* 0x00000008ff117435 */ /* 0x001fe200000001ff */
[----:B-1----:R-:W-:Y:S01]  /*12d0*/  FADD.FTZ R18, R18, R14 ;  /* 0x0000000e12127221 */ /* 0x002fe20000010000 */
[----:B------:R-:W-:-:S02]  /*12e0*/  MOV R14, 0x1f ;  /* 0x0000001f000e7802 */ /* 0x000fc40000000f00 */
[----:B------:R-:W-:Y:S02]  /*12f0*/  MOV R19, 0xffffffff ;  /* 0xffffffff00137802 */ /* 0x000fe40000000f00 */
[----:B------:R-:W-:Y:S02]  /*1300*/  MOV R8, 0x1320 ;  /* 0x0000132000087802 */ /* 0x000fe40000000f00 */
[----:B------:R-:W-:Y:S05]  /*1310*/  CALL.REL.NOINC `($__internal_156_$__cuda_sm70_shflsync_bfly_p) ;  /* 0x0000007000007944 */ /* 0x000fea0003c00000 */
[----:B01----:R-:W-:Y:S01]  /*1320*/  FADD.FTZ R18, R18, R14 ;  /* 0x0000000e12127221 */ /* 0x003fe20000010000 */
[----:B------:R-:W-:Y:S01]  /*1330*/  HFMA2.MMA R14, -RZ, RZ, 0, 1.847743988037109375e-06 ;  /* 0x0000001fff0e7435 */ /* 0x000fe200000001ff */
[----:B------:R-:W-:Y:S01]  /*1340*/  IMAD.MOV.U32 R17, RZ, RZ, 0x10 ;  /* 0x00000010ff117424 */ /* 0x000fe200078e00ff */
[----:B------:R-:W-:Y:S02]  /*1350*/  MOV R19, 0xffffffff ;  /* 0xffffffff00137802 */ /* 0x000fe40000000f00 */
[----:B------:R-:W-:Y:S02]  /*1360*/  MOV R8, 0x1380 ;  /* 0x0000138000087802 */ /* 0x000fe40000000f00 */
[----:B------:R-:W-:Y:S05]  /*1370*/  CALL.REL.NOINC `($__internal_156_$__cuda_sm70_shflsync_bfly_p) ;  /* 0x0000001000007944 */ /* 0x000fea0003c00000 */
[----:B01----:R-:W-:Y:S05]  /*1380*/  BRA `(.L_x_9105) ;  /* 0xfffff80000007947 */ /* 0x003fea000383ffff */
        .weak           $__internal_156_$__cuda_sm70_shflsync_bfly_p
        .type           $__internal_156_$__cuda_sm70_shflsync_bfly_p,@function
        .size           $__internal_156_$__cuda_sm70_shflsync_bfly_p,(.L_x_11890 - $__internal_156_$__cuda_sm70_shflsync_bfly_p)
$__internal_156_$__cuda_sm70_shflsync_bfly_p:
[----:B------:R-:W-:Y:S01]  /*1390*/  HFMA2.MMA R9, -RZ, RZ, 0, 0 ;  /* 0x00000000ff097435 */ /* 0x000fe200000001ff */
[----:B------:R-:W-:Y:S04]  /*13a0*/  WARPSYNC R19 ;  /* 0x0000001300007348 */ /* 0x000fe80003800000 */
[----:B------:R0:W1:Y:S01]  /*13b0*/  SHFL.BFLY PT, R14, R18, R17, R14 ;  /* 0x0c000011120e7389 */ /* 0x00006200000e000e */
[----:B------:R-:W-:Y:S05]  /*13c0*/  RET.REL.NODEC R8 `(_ZN10layer_norm22ln_bwd_finalize_kernelINS_22Kernel_traits_finalizeILj8192Ef6__halffS2_fjLb1ELj1024ELj4ENS_18Kernel_traits_baseILj8192EfS2_fS2_fjLj1024EEEEELb1ELb0EEEvNS_9BwdParamsE) ;  /* 0xffffec3008007950 */ /* 0x000fea0003c3ffff */
.L_x_9106:
        /* <DEDUP_REMOVED lines=11> */
.L_x_11890:


//--------------------- .text._ZN10layer_norm13ln_bwd_kernelINS_13Kernel_traitsIf6__halffS2_fjLj8192ELj1ELj1ELj8ELj16ENS_18Kernel_traits_baseILj8192EfS2_fS2_fjLj256EEEEELb1ELb1ELb1ELb0EEEvNS_9BwdParamsE --------------------------
	.section	.text._ZN10layer_norm13ln_bwd_kernelINS_13Kernel_traitsIf6__halffS2_fjLj8192ELj1ELj1ELj8ELj16ENS_18Kernel_traits_baseILj8192EfS2_fS2_fjLj256EEEEELb1ELb1ELb1ELb0EEEvNS_9BwdParamsE,"ax",@progbits
	.sectioninfo	@"SHI_REGISTERS=255"
	.align	128
        .global         _ZN10layer_norm13ln_bwd_kernelINS_13Kernel_traitsIf6__halffS2_fjLj8192ELj1ELj1ELj8ELj16ENS_18Kernel_traits_baseILj8192EfS2_fS2_fjLj256EEEEELb1ELb1ELb1ELb0EEEvNS_9BwdParamsE
        .type           _ZN10layer_norm13ln_bwd_kernelINS_13Kernel_traitsIf6__halffS2_fjLj8192ELj1ELj1ELj8ELj16ENS_18Kernel_traits_baseILj8192EfS2_fS2_fjLj256EEEEELb1ELb1ELb1ELb0EEEvNS_9BwdParamsE,@function
        .size           _ZN10layer_norm13ln_bwd_kernelINS_13Kernel_traitsIf6__halffS2_fjLj8192ELj1ELj1ELj8ELj16ENS_18Kernel_traits_baseILj8192EfS2_fS2_fjLj256EEEEELb1ELb1ELb1ELb0EEEvNS_9BwdParamsE,(.L_x_11891 - _ZN10layer_norm13ln_bwd_kernelINS_13Kernel_traitsIf6__halffS2_fjLj8192ELj1ELj1ELj8ELj16ENS_18Kernel_traits_baseILj8192EfS2_fS2_fjLj256EEEEELb1ELb1ELb1ELb0EEEvNS_9BwdParamsE)
        .other          _ZN10layer_norm13ln_bwd_kernelINS_13Kernel_traitsIf6__halffS2_fjLj8192ELj1ELj1ELj8ELj16ENS_18Kernel_traits_baseILj8192EfS2_fS2_fjLj256EEEEELb1ELb1ELb1ELb0EEEvNS_9BwdParamsE,@"STO_CUDA_ENTRY STV_DEFAULT"
_ZN10layer_norm13ln_bwd_kernelINS_13Kernel_traitsIf6__halffS2_fjLj8192ELj1ELj1ELj8ELj16ENS_18Kernel_traits_baseILj8192EfS2_fS2_fjLj256EEEEELb1ELb1ELb1ELb0EEEvNS_9BwdParamsE:
.text._ZN10layer_norm13ln_bwd_kernelINS_13Kernel_traitsIf6__halffS2_fjLj8192ELj1ELj1ELj8ELj16ENS_18Kernel_traits_baseILj8192EfS2_fS2_fjLj256EEEEELb1ELb1ELb1ELb0EEEvNS_9BwdParamsE:
        /* <DEDUP_REMOVED lines=38> */
[----:B------:R-:W-:-:S04]  /*0260*/  @P2 MOV R13, 0x20 ;  /* 0x00000020000d2802 */ /* 0x000fc80000000f00 */
        /* <DEDUP_REMOVED lines=101> */
.L_x_9269:
        /* <DEDUP_REMOVED lines=37> */
.L_x_9111:
[----:B------:R-:W-:Y:S05]  /*0b10*/  BSYNC B1 ;  /* 0x0000000000017941 */ /* 0x000fea0003800000 */
.L_x_9110:
[----:B------:R-:W-:Y:S01]  /*0b20*/  BSSY B1, `(.L_x_9112) ;  /* 0x000000c000017945 */ /* 0x000fe20003800000 */
[----:B------:R-:W-:Y:S05]  /*0b30*/  @!P2 BRA `(.L_x_9113) ;  /* 0x000000a00000a947 */ /* 0x000fea0003800000 */
[----:B------:R-:W-:-:S04]  /*0b40*/  ISETP.NE.U32.AND P0, PT, RZ, c[0x0][0x218], PT ;  /* 0x00008600ff007a0c */ /* 0x000fc80003f05070 */
[----:B------:R-:W-:-:S13]  /*0b50*/  ISETP.NE.AND.EX P0, PT, RZ, c[0x0][0x21c], PT, P0 ;  /* 0x00008700ff007a0c */ /* 0x000fda0003f05300 */
[----:B------:R-:W-:-:S05]  /*0b60*/  @P0 IMAD.WIDE.U32 R18, R191, R193, c[0x0][0x218] ;  /* 0x00008600bf120625 */ /* 0x000fca00078e00c1 */
[----:B------:R1:W5:Y:S04]  /*0b70*/  @P0 LDG.E.128 R152, [R18.64] ;  /* 0x0000000412980981 */ /* 0x000368000c1e1d00 */
[----:B------:R1:W5:Y:S02]  /*0b80*/  @P0 LDG.E.128 R156, [R18.64+0x10] ;  /* 0x00001004129c0981 */ /* 0x000364000c1e1d00 */
[----:B-1----:R-:W-:-:S10]  /*0b90*/  HFMA2.MMA R18, -RZ, RZ, 0, 4.76837158203125e-07 ;  /* 0x00000008ff127435 */ /* 0x002fd400000001ff */
[----:B------:R-:W-:-:S06]  /*0ba0*/  IMAD.WIDE.U32 R18, R190, R18, c[0x0][0x190] ;  /* 0x00006400be127625 */ /* 0x000fcc00078e0012 */
[----:B------:R-:W5:Y:S01]  /*0bb0*/  LDG.E.64 R18, [R18.64] ;  /* 0x0000000412127981 */ /* 0x000f62000c1e1b00 */
[----:B------:R-:W-:Y:S02]  /*0bc0*/  IADD3 R190, R190, 0x100, RZ ;  /* 0x00000100bebe7810 */ /* 0x000fe40007ffe0ff */
[----:B------:R-:W-:Y:S02]  /*0bd0*/  IADD3 R191, R191, 0x100, RZ ;  /* 0x00000100bfbf7810 */ /* 0x000fe40007ffe0ff */
.L_x_9113:
[----:B------:R-:W-:Y:S05]  /*0be0*/  BSYNC B1 ;  /* 0x0000000000017941 */ /* 0x000fea0003800000 */
.L_x_9112:
        /* <DEDUP_REMOVED lines=8> */
[----:B------:R-:W-:-:S05]  /*0c70*/  IMAD.WIDE.U32 R188, R190, R188, c[0x0][0x190] ;  /* 0x00006400bebc7625 */ /* 0x000fca00078e00bc */
[----:B------:R1:W5:Y:S01]  /*0c80*/  LDG.E.64 R200, [R188.64] ;  /* 0x00000004bcc87981 */ /* 0x000362000c1e1b00 */
[----:B------:R-:W-:Y:S02]  /*0c90*/  IADD3 R190, R190, 0x100, RZ ;  /* 0x00000100bebe7810 */ /* 0x000fe40007ffe0ff */
[----:B------:R-:W-:Y:S02]  /*0ca0*/  IADD3 R191, R191, 0x100, RZ ;  /* 0x00000100bfbf7810 */ /* 0x000fe40007ffe0ff */
.L_x_9115:
[----:B------:R-:W-:Y:S05]  /*0cb0*/  BSYNC B1 ;  /* 0x0000000000017941 */ /* 0x000fea0003800000 */
.L_x_9114:
        /* <DEDUP_REMOVED lines=9> */
[----:B-1----:R-:W-:-:S05]  /*0d50*/  MOV R188, 0x8 ;  /* 0x0000000800bc7802 */ /* 0x002fca0000000f00 */
[----:B------:R-:W-:-:S05]  /*0d60*/  IMAD.WIDE.U32 R188, R190, R188, c[0x0][0x190] ;  /* 0x00006400bebc7625 */ /* 0x000fca00078e00bc */
[----:B------:R1:W5:Y:S01]  /*0d70*/  LDG.E.64 R202, [R188.64] ;  /* 0x00000004bcca7981 */ /* 0x000362000c1e1b00 */
[----:B------:R-:W-:Y:S01]  /*0d80*/  IMAD.MOV.U32 R221, RZ, RZ, RZ ;  /* 0x000000ffffdd7224 */ /* 0x000fe200078e00ff */
[----:B------:R-:W-:Y:S05]  /*0d90*/  BRA `(.L_x_9116) ;  /* 0x0000183000007947 */ /* 0x000fea0003800000 */
.L_x_9109:
        /* <DEDUP_REMOVED lines=18> */
[----:B------:R-:W-:Y:S02]  /*0ec0*/  MOV R221, RZ ;  /* 0x000000ff00dd7202 */ /* 0x000fe40000000f00 */
[----:B------:R-:W-:Y:S02]  /*0ed0*/  MOV R222, R4 ;  /* 0x0000000400de7202 */ /* 0x000fe40000000f00 */
[----:B--2---:R-:W-:Y:S01]  /*0ee0*/  FSEL R213, R188, RZ, !P0 ;  /* 0x000000ffbcd57208 */ /* 0x004fe20004000000 */
[----:B------:R-:W-:Y:S05]  /*0ef0*/  @!P1 BRA `(.L_x_9118) ;  /* 0x0000069000009947 */ /* 0x000fea0003800000 */
[----:B------:R-:W-:Y:S01]  /*0f00*/  MOV R192, 0x10 ;  /* 0x0000001000c07802 */ /* 0x000fe20000000f00 */
[----:B------:R-:W-:Y:S01]  /*0f10*/  IMAD.WIDE.U32 R16, R4, R193, c[0x0][0x188] ;  /* 0x0000620004107625 */ /* 0x000fe200078e00c1 */
[----:B------:R0:W-:Y:S03]  /*0f20*/  STL [R1+0xdc], R3 ;  /* 0x0000dc0301007387 */ /* 0x0001e60000100800 */
[----:B------:R-:W-:Y:S01]  /*0f30*/  IMAD.WIDE.U32 R192, R223, R192, c[0x0][0x208] ;  /* 0x00008200dfc07625 */ /* 0x000fe200078e00c0 */
[----:B------:R-:W2:Y:S04]  /*0f40*/  LDG.E.128 R188, [R16.64] ;  /* 0x0000000410bc7981 */ /* 0x000ea8000c1e1d00 */
[----:B------:R-:W3:Y:S04]  /*0f50*/  LDG.E.128 R196, [R16.64+0x10] ;  /* 0x0000100410c47981 */ /* 0x000ee8000c1e1d00 */
[----:B------:R-:W4:Y:S01]  /*0f60*/  LDG.E.128 R192, [R192.64] ;  /* 0x00000004c0c07981 */ /* 0x000f22000c1e1d00 */
[----:B------:R-:W-:-:S03]  /*0f70*/  ISETP.NE.U32.AND P0, PT, RZ, c[0x0][0x218], PT ;  /* 0x00008600ff007a0c */ /* 0x000fc60003f05070 */
[----:B------:R1:W-:Y:S01]  /*0f80*/  STL [R1+0xd8], R0 ;  /* 0x0000d80001007387 */ /* 0x0003e20000100800 */
[----:B------:R-:W-:-:S13]  /*0f90*/  ISETP.NE.AND.EX P0, PT, RZ, c[0x0][0x21c], PT, P0 ;  /* 0x00008700ff007a0c */ /* 0x000fda0003f05300 */
[----:B------:R2:W5:Y:S04]  /*0fa0*/  @P0 LDG.E.128 R144, [R218.64] ;  /* 0x00000004da900981 */ /* 0x000568000c1e1d00 */
[----:B------:R2:W5:Y:S02]  /*0fb0*/  @P0 LDG.E.128 R148, [R218.64+0x10] ;  /* 0x00001004da940981 */ /* 0x000564000c1e1d00 */
[C---:B--2---:R-:W-:Y:S02]  /*0fc0*/  FADD.FTZ R218, -R213.reuse, R189 ;  /* 0x000000bdd5da7221 */ /* 0x044fe40000010100 */
[C---:B------:R-:W-:Y:S02]  /*0fd0*/  FADD.FTZ R6, -R213.reuse, R188 ;  /* 0x000000bcd5067221 */ /* 0x040fe40000010100 */
[----:B------:R-:W-:-:S02]  /*0fe0*/  FADD.FTZ R190, -R213, R190 ;  /* 0x000000bed5be7221 */ /* 0x000fc40000010100 */
[C---:B------:R-:W-:Y:S01]  /*0ff0*/  FADD.FTZ R191, -R213.reuse, R191 ;  /* 0x000000bfd5bf7221 */ /* 0x040fe20000010100 */
[--C-:B----4-:R-:W-:Y:S01]  /*1000*/  HADD2.F32 R5, -RZ, R192.reuse.H0_H0 ;  /* 0x200000c0ff057230 */ /* 0x110fe20000004100 */
[C---:B0-----:R-:W-:Y:S01]  /*1010*/  FMUL.FTZ R3, R2.reuse, R218 ;  /* 0x000000da02037220 */ /* 0x041fe20000410000 */
[----:B------:R-:W-:Y:S01]  /*1020*/  HADD2.F32 R188, -RZ, R192.H1_H1 ;  /* 0x300000c0ffbc7230 */ /* 0x000fe20000004100 */
[C---:B---3--:R-:W-:Y:S01]  /*1030*/  FADD.FTZ R192, -R213.reuse, R196 ;  /* 0x000000c4d5c07221 */ /* 0x048fe20000010100 */
[--C-:B------:R-:W-:Y:S01]  /*1040*/  HADD2.F32 R222, -RZ, R194.reuse.H0_H0 ;  /* 0x200000c2ffde7230 */ /* 0x100fe20000004100 */
[----:B-1----:R-:W-:Y:S01]  /*1050*/  FMUL.FTZ R0, R2, R190 ;  /* 0x000000be02007220 */ /* 0x002fe20000410000 */
[----:B------:R-:W-:Y:S01]  /*1060*/  HADD2.F32 R221, -RZ, R194.H1_H1 ;  /* 0x300000c2ffdd7230 */ /* 0x000fe20000004100 */
[C---:B------:R-:W-:Y:S01]  /*1070*/  FADD.FTZ R194, -R213.reuse, R198 ;  /* 0x000000c6d5c27221 */ /* 0x040fe20000010100 */
[--C-:B------:R-:W-:Y:S01]  /*1080*/  HADD2.F32 R224, -RZ, R195.reuse.H0_H0 ;  /* 0x200000c3ffe07230 */ /* 0x100fe20000004100 */
[----:B------:R-:W2:Y:S01]  /*1090*/  LDL R218, [R1+0x9c] ;  /* 0x00009c0001da7983 */ /* 0x000ea20000100800 */
[----:B------:R-:W-:Y:S01]  /*10a0*/  HADD2.F32 R252, -RZ, R195.H1_H1 ;  /* 0x300000c3fffc7230 */ /* 0x000fe20000004100 */
[----:B------:R-:W-:-:S02]  /*10b0*/  FADD.FTZ R195, -R213, R199 ;  /* 0x000000c7d5c37221 */ /* 0x000fc40000010100 */
[C---:B------:R-:W-:Y:S01]  /*10c0*/  FMUL.FTZ R199, R2.reuse, R191 ;  /* 0x000000bf02c77220 */ /* 0x040fe20000410000 */
[----:B------:R-:W3:Y:S01]  /*10d0*/  LDL R190, [R1+0xb4] ;  /* 0x0000b40001be7983 */ /* 0x000ee20000100800 */
[--C-:B------:R-:W-:Y:S01]  /*10e0*/  HADD2.F32 R219, -RZ, R193.reuse.H0_H0 ;  /* 0x200000c1ffdb7230 */ /* 0x100fe20000004100 */
[----:B------:R-:W-:Y:S01]  /*10f0*/  FMUL.FTZ R198, R2, R192 ;  /* 0x000000c002c67220 */ /* 0x000fe20000410000 */
[----:B------:R-:W-:Y:S01]  /*1100*/  HADD2.F32 R189, -RZ, R193.H1_H1 ;  /* 0x300000c1ffbd7230 */ /* 0x000fe20000004100 */
[----:B------:R-:W4:Y:S01]  /*1110*/  LDL R191, [R1+0xb0] ;  /* 0x0000b00001bf7983 */ /* 0x000f220000100800 */
[----:B------:R-:W-:-:S03]  /*1120*/  FADD.FTZ R193, -R213, R197 ;  /* 0x000000c5d5c17221 */ /* 0x000fc60000010100 */
[----:B------:R0:W-:Y:S01]  /*1130*/  STL [R1+0x30], R3 ;  /* 0x0000300301007387 */ /* 0x0001e20000100800 */
[----:B------:R-:W-:-:S03]  /*1140*/  FMUL.FTZ R197, R2, R194 ;  /* 0x000000c202c57220 */ /* 0x000fc60000410000 */
[----:B------:R-:W2:Y:S04]  /*1150*/  LDL R192, [R1+0xac] ;  /* 0x0000ac0001c07983 */ /* 0x000ea80000100800 */
[----:B------:R-:W-:Y:S04]  /*1160*/  STL [R1+0x28], R0 ;  /* 0x0000280001007387 */ /* 0x000fe80000100800 */
[----:B------:R-:W3:Y:S01]  /*1170*/  LDL R194, [R1+0xa8] ;  /* 0x0000a80001c27983 */ /* 0x000ee20000100800 */
[C---:B------:R-:W-:Y:S02]  /*1180*/  FMUL.FTZ R6, R2.reuse, R6 ;  /* 0x0000000602067220 */ /* 0x040fe40000410000 */
[C---:B------:R-:W-:Y:S01]  /*1190*/  FMUL.FTZ R193, R2.reuse, R193 ;  /* 0x000000c102c17220 */ /* 0x040fe20000410000 */
[----:B------:R-:W-:Y:S01]  /*11a0*/  STL [R1+0x20], R199 ;  /* 0x000020c701007387 */ /* 0x000fe20000100800 */
[----:B------:R-:W-:-:S02]  /*11b0*/  FMUL.FTZ R196, R2, R195 ;  /* 0x000000c302c47220 */ /* 0x000fc40000410000 */
[----:B------:R-:W-:Y:S01]  /*11c0*/  FFMA.FTZ R52, R6, R5, R52 ;  /* 0x0000000506347223 */ /* 0x000fe20000010034 */
[----:B------:R-:W4:Y:S01]  /*11d0*/  LDL R195, [R1+0x98] ;  /* 0x0000980001c37983 */ /* 0x000f220000100800 */
[----:B------:R-:W-:-:S03]  /*11e0*/  FADD.FTZ R80, R80, R5 ;  /* 0x0000000550507221 */ /* 0x000fc60000010000 */
[----:B------:R-:W-:Y:S04]  /*11f0*/  STL [R1+0x18], R198 ;  /* 0x000018c601007387 */ /* 0x000fe80000100800 */
[----:B------:R-:W-:Y:S04]  /*1200*/  STL [R1+0x10], R193 ;  /* 0x000010c101007387 */ /* 0x000fe80000100800 */
[----:B------:R-:W-:Y:S04]  /*1210*/  STL [R1+0x8], R197 ;  /* 0x000008c501007387 */ /* 0x000fe80000100800 */
[----:B------:R-:W-:Y:S01]  /*1220*/  STL [R1], R196 ;  /* 0x000000c401007387 */ /* 0x000fe20000100800 */
[----:B------:R-:W-:-:S02]  /*1230*/  FFMA.FTZ R55, R199, R189, R55 ;  /* 0x000000bdc7377223 */ /* 0x000fc40000010037 */
[----:B------:R-:W-:Y:S02]  /*1240*/  FADD.FTZ R83, R83, R189 ;  /* 0x000000bd53537221 */ /* 0x000fe40000010000 */
[----:B------:R-:W-:Y:S02]  /*1250*/  FFMA.FTZ R53, R3, R188, R53 ;  /* 0x000000bc03357223 */ /* 0x000fe40000010035 */
[----:B------:R-:W-:Y:S01]  /*1260*/  FADD.FTZ R81, R81, R188 ;  /* 0x000000bc51517221 */ /* 0x000fe20000010000 */
[----:B------:R-:W-:-:S05]  /*1270*/  MOV R16, 0x8 ;  /* 0x0000000800107802 */ /* 0x000fca0000000f00 */
[----:B------:R-:W-:-:S06]  /*1280*/  IMAD.WIDE.U32 R16, R214, R16, c[0x0][0x190] ;  /* 0x00006400d6107625 */ /* 0x000fcc00078e0010 */
[----:B------:R-:W5:Y:S01]  /*1290*/  LDG.E.64 R16, [R16.64] ;  /* 0x0000000410107981 */ /* 0x000f62000c1e1b00 */
        /* <DEDUP_REMOVED lines=47> */
.L_x_9118:
[----:B0-----:R-:W-:Y:S05]  /*1590*/  BSYNC B1 ;  /* 0x0000000000017941 */ /* 0x001fea0003800000 */
.L_x_9117:
        /* <DEDUP_REMOVED lines=20> */
[----:B0-----:R-:W-:-:S04]  /*16e0*/  IMAD.MOV.U32 R18, RZ, RZ, 0x8 ;  /* 0x00000008ff127424 */ /* 0x001fc800078e00ff */
[----:B------:R-:W-:-:S06]  /*16f0*/  IMAD.WIDE.U32 R18, R214, R18, c[0x0][0x190] ;  /* 0x00006400d6127625 */ /* 0x000fcc00078e0012 */
[----:B------:R-:W5:Y:S01]  /*1700*/  LDG.E.64 R18, [R18.64] ;  /* 0x0000000412127981 */ /* 0x000f62000c1e1b00 */
[C---:B--2---:R-:W-:Y:S01]  /*1710*/  FADD.FTZ R218, -R213.reuse, R190 ;  /* 0x000000bed5da7221 */ /* 0x044fe20000010100 */
[--C-:B----4-:R-:W-:Y:S01]  /*1720*/  HADD2.F32 R190, -RZ, R194.reuse.H0_H0 ;  /* 0x200000c2ffbe7230 */ /* 0x110fe20000004100 */
[C---:B------:R-:W-:Y:S01]  /*1730*/  FADD.FTZ R216, -R213.reuse, R191 ;  /* 0x000000bfd5d87221 */ /* 0x040fe20000010100 */
[----:B------:R-:W-:Y:S01]  /*1740*/  HADD2.F32 R191, -RZ, R194.H1_H1 ;  /* 0x300000c2ffbf7230 */ /* 0x000fe20000004100 */
[C---:B---3--:R-:W-:Y:S02]  /*1750*/  FADD.FTZ R194, -R213.reuse, R199 ;  /* 0x000000c7d5c27221 */ /* 0x048fe40000010100 */
[----:B------:R-:W2:Y:S01]  /*1760*/  LDL R199, [R1+0x60] ;  /* 0x0000600001c77983 */ /* 0x000ea20000100800 */
[C---:B------:R-:W-:Y:S01]  /*1770*/  FADD.FTZ R220, -R213.reuse, R188 ;  /* 0x000000bcd5dc7221 */ /* 0x040fe20000010100 */
[--C-:B------:R-:W-:Y:S01]  /*1780*/  HADD2.F32 R188, -RZ, R195.reuse.H0_H0 ;  /* 0x200000c3ffbc7230 */ /* 0x100fe20000004100 */
[C---:B------:R-:W-:Y:S01]  /*1790*/  FADD.FTZ R219, -R213.reuse, R189 ;  /* 0x000000bdd5db7221 */ /* 0x040fe20000010100 */
[----:B------:R-:W-:Y:S01]  /*17a0*/  HADD2.F32 R189, -RZ, R195.H1_H1 ;  /* 0x300000c3ffbd7230 */ /* 0x000fe20000004100 */
[----:B------:R-:W-:-:S02]  /*17b0*/  FADD.FTZ R195, -R213, R198 ;  /* 0x000000c6d5c37221 */ /* 0x000fc40000010100 */
[----:B------:R-:W3:Y:S01]  /*17c0*/  LDL R198, [R1+0x64] ;  /* 0x0000640001c67983 */ /* 0x000ee20000100800 */
[--C-:B------:R-:W-:Y:S02]  /*17d0*/  HADD2.F32 R212, -RZ, R192.reuse.H0_H0 ;  /* 0x200000c0ffd47230 */ /* 0x100fe40000004100 */
[----:B------:R-:W-:Y:S01]  /*17e0*/  HADD2.F32 R217, -RZ, R192.H1_H1 ;  /* 0x300000c0ffd97230 */ /* 0x000fe20000004100 */
[C---:B------:R-:W-:Y:S01]  /*17f0*/  FMUL.FTZ R247, R2.reuse, R218 ;  /* 0x000000da02f77220 */ /* 0x040fe20000410000 */
[--C-:B------:R-:W-:Y:S01]  /*1800*/  HADD2.F32 R192, -RZ, R193.reuse.H0_H0 ;  /* 0x200000c1ffc07230 */ /* 0x100fe20000004100 */
[----:B------:R-:W-:Y:S01]  /*1810*/  FMUL.FTZ R245, R2, R216 ;  /* 0x000000d802f57220 */ /* 0x000fe20000410000 */
[----:B------:R-:W-:Y:S01]  /*1820*/  HADD2.F32 R193, -RZ, R193.H1_H1 ;  /* 0x300000c1ffc17230 */ /* 0x000fe20000004100 */
        /* <DEDUP_REMOVED lines=51> */
.L_x_9120:
[----:B------:R-:W-:Y:S05]  /*1b60*/  BSYNC B1 ;  /* 0x0000000000017941 */ /* 0x000fea0003800000 */
.L_x_9119:
        /* <DEDUP_REMOVED lines=14> */
[----:B0-----:R-:W-:-:S10]  /*1c50*/  HFMA2.MMA R12, -RZ, RZ, 0, 4.76837158203125e-07 ;  /* 0x00000008ff0c7435 */ /* 0x001fd400000001ff */
[----:B------:R-:W-:-:S05]  /*1c60*/  IMAD.WIDE.U32 R12, R214, R12, c[0x0][0x190] ;  /* 0x00006400d60c7625 */ /* 0x000fca00078e000c */
[----:B------:R0:W5:Y:S01]  /*1c70*/  LDG.E.64 R200, [R12.64] ;  /* 0x000000040cc87981 */ /* 0x000162000c1e1b00 */
[----:B------:R-:W-:Y:S02]  /*1c80*/  IADD3 R223, R223, 0x100, RZ ;  /* 0x00000100dfdf7810 */ /* 0x000fe40007ffe0ff */
[----:B------:R-:W-:Y:S02]  /*1c90*/  IADD3 R214, R214, 0x100, RZ ;  /* 0x00000100d6d67810 */ /* 0x000fe40007ffe0ff */
[----:B------:R-:W-:Y:S01]  /*1ca0*/  IADD3 R222, R222, 0x100, RZ ;  /* 0x00000100dede7810 */ /* 0x000fe20007ffe0ff */
[--C-:B--2---:R-:W-:Y:S02]  /*1cb0*/  HADD2.F32 R198, -RZ, R188.reuse.H0_H0 ;  /* 0x200000bcffc67230 */ /* 0x104fe40000004100 */
[----:B------:R-:W-:Y:S01]  /*1cc0*/  HADD2.F32 R199, -RZ, R188.H1_H1 ;  /* 0x300000bcffc77230 */ /* 0x000fe20000004100 */
[C---:B---3--:R-:W-:Y:S02]  /*1cd0*/  FADD.FTZ R7, -R213.reuse, R8 ;  /* 0x00000008d5077221 */ /* 0x048fe40000010100 */
[----:B------:R-:W-:-:S02]  /*1ce0*/  FADD.FTZ R8, -R213, R9 ;  /* 0x00000009d5087221 */ /* 0x000fc40000010100 */
[----:B------:R-:W-:Y:S02]  /*1cf0*/  FMUL.FTZ R236, R28, R198 ;  /* 0x000000c61cec7220 */ /* 0x000fe40000410000 */
[C---:B------:R-:W-:Y:S02]  /*1d00*/  FADD.FTZ R9, -R213.reuse, R10 ;  /* 0x0000000ad5097221 */ /* 0x040fe40000010100 */
[----:B------:R-:W-:Y:S02]  /*1d10*/  FMUL.FTZ R7, R2, R7 ;  /* 0x0000000702077220 */ /* 0x000fe40000410000 */
[C---:B------:R-:W-:Y:S01]  /*1d20*/  FADD.FTZ R10, -R213.reuse, R11 ;  /* 0x0000000bd50a7221 */ /* 0x040fe20000010100 */
[----:B------:R-:W-:Y:S01]  /*1d30*/  HADD2.F32 R196, -RZ, R189.H0_H0 ;  /* 0x200000bdffc47230 */ /* 0x000fe20000004100 */
[C---:B----4-:R-:W-:Y:S02]  /*1d40*/  FADD.FTZ R11, -R213.reuse, R192 ;  /* 0x000000c0d50b7221 */ /* 0x050fe40000010100 */
[----:B0-----:R-:W-:-:S02]  /*1d50*/  FADD.FTZ R12, -R213, R193 ;  /* 0x000000c1d50c7221 */ /* 0x001fc40000010100 */
[----:B------:R-:W-:Y:S02]  /*1d60*/  FMUL.FTZ R235, R29, R199 ;  /* 0x000000c71deb7220 */ /* 0x000fe40000410000 */
[----:B------:R-:W-:Y:S01]  /*1d70*/  FADD.FTZ R192, R224, R236 ;  /* 0x000000ece0c07221 */ /* 0x000fe20000010000 */
[----:B------:R-:W-:Y:S01]  /*1d80*/  HADD2.F32 R197, -RZ, R189.H1_H1 ;  /* 0x300000bdffc57230 */ /* 0x000fe20000004100 */
[C---:B------:R-:W-:Y:S02]  /*1d90*/  FMUL.FTZ R8, R2.reuse, R8 ;  /* 0x0000000802087220 */ /* 0x040fe40000410000 */
[----:B------:R-:W-:Y:S01]  /*1da0*/  FFMA.FTZ R193, R7, R236, R221 ;  /* 0x000000ec07c17223 */ /* 0x000fe200000100dd */
[----:B------:R-:W-:Y:S01]  /*1db0*/  HADD2.F32 R189, -RZ, R190.H0_H0 ;  /* 0x200000beffbd7230 */ /* 0x000fe20000004100 */
[----:B------:R-:W-:Y:S02]  /*1dc0*/  FADD.FTZ R13, -R213, R194 ;  /* 0x000000c2d50d7221 */ /* 0x000fe40000010100 */
[----:B------:R-:W-:-:S02]  /*1dd0*/  FMUL.FTZ R11, R2, R11 ;  /* 0x0000000b020b7220 */ /* 0x000fc40000410000 */
[----:B------:R-:W-:Y:S02]  /*1de0*/  FADD.FTZ R194, R192, R235 ;  /* 0x000000ebc0c27221 */ /* 0x000fe40000010000 */
[----:B------:R-:W-:Y:S02]  /*1df0*/  FMUL.FTZ R9, R2, R9 ;  /* 0x0000000902097220 */ /* 0x000fe40000410000 */
[----:B------:R-:W-:Y:S02]  /*1e00*/  FMUL.FTZ R234, R30, R196 ;  /* 0x000000c41eea7220 */ /* 0x000fe40000410000 */
[----:B------:R-:W-:Y:S01]  /*1e10*/  FFMA.FTZ R192, R8, R235, R193 ;  /* 0x000000eb08c07223 */ /* 0x000fe200000100c1 */
[----:B------:R-:W-:Y:S01]  /*1e20*/  HADD2.F32 R190, -RZ, R190.H1_H1 ;  /* 0x300000beffbe7230 */ /* 0x000fe20000004100 */
        /* <DEDUP_REMOVED lines=40> */
.L_x_9122:
[----:B------:R-:W-:Y:S05]  /*20b0*/  BSYNC B1 ;  /* 0x0000000000017941 */ /* 0x000fea0003800000 */
.L_x_9121:
[----:B-----5:R-:W-:-:S13]  /*20c0*/  ISETP.GE.U32.AND P0, PT, R3, 0x400, PT ;  /* 0x000004000300780c */ /* 0x020fda0003f06070 */
[----:B------:R-:W-:Y:S05]  /*20d0*/  @!P0 BRA `(.L_x_9116) ;  /* 0x000004f000008947 */ /* 0x000fea0003800000 */
[----:B------:R-:W-:Y:S01]  /*20e0*/  HFMA2.MMA R196, -RZ, RZ, 0, 9.5367431640625e-07 ;  /* 0x00000010ffc47435 */ /* 0x000fe200000001ff */
[----:B------:R-:W-:-:S05]  /*20f0*/  MOV R218, 0x20 ;  /* 0x0000002000da7802 */ /* 0x000fca0000000f00 */
[----:B------:R-:W-:-:S04]  /*2100*/  IMAD.WIDE.U32 R192, R222, R218, c[0x0][0x188] ;  /* 0x00006200dec07625 */ /* 0x000fc800078e00da */
[----:B------:R-:W-:Y:S01]  /*2110*/  IMAD.WIDE.U32 R196, R223, R196, c[0x0][0x208] ;  /* 0x00008200dfc47625 */ /* 0x000fe200078e00c4 */
[----:B------:R0:W2:Y:S05]  /*2120*/  LDG.E.128 R188, [R192.64] ;  /* 0x00000004c0bc7981 */ /* 0x0000aa000c1e1d00 */
[----:B------:R-:W3:Y:S01]  /*2130*/  LDG.E.128 R196, [R196.64] ;  /* 0x00000004c4c47981 */ /* 0x000ee2000c1e1d00 */
        /* <DEDUP_REMOVED lines=9> */
[C---:B--2---:R-:W-:Y:S01]  /*21d0*/  FADD.FTZ R15, -R213.reuse, R188 ;  /* 0x000000bcd50f7221 */ /* 0x044fe20000010100 */
[--C-:B---3--:R-:W-:Y:S01]  /*21e0*/  HADD2.F32 R207, -RZ, R196.reuse.H0_H0 ;  /* 0x200000c4ffcf7230 */ /* 0x108fe20000004100 */
[C---:B------:R-:W-:Y:S02]  /*21f0*/  FADD.FTZ R189, -R213.reuse, R189 ;  /* 0x000000bdd5bd7221 */ /* 0x040fe40000010100 */
[----:B------:R-:W-:Y:S02]  /*2200*/  FMUL.FTZ R239, R2, R15 ;  /* 0x0000000f02ef7220 */ /* 0x000fe40000410000 */
[----:B----4-:R-:W-:Y:S01]  /*2210*/  FADD.FTZ R188, -R213, R192 ;  /* 0x000000c0d5bc7221 */ /* 0x010fe20000010100 */
[----:B------:R-:W-:Y:S01]  /*2220*/  HADD2.F32 R192, -RZ, R196.H1_H1 ;  /* 0x300000c4ffc07230 */ /* 0x000fe20000004100 */
[----:B------:R-:W-:Y:S01]  /*2230*/  FMUL.FTZ R238, R44, R207 ;  /* 0x000000cf2cee7220 */ /* 0x000fe20000410000 */
[----:B------:R-:W-:Y:S01]  /*2240*/  HADD2.F32 R196, -RZ, R197.H0_H0 ;  /* 0x200000c5ffc47230 */ /* 0x000fe20000004100 */
[----:B------:R-:W-:-:S02]  /*2250*/  FMUL.FTZ R237, R2, R189 ;  /* 0x000000bd02ed7220 */ /* 0x000fc40000410000 */
[----:B------:R-:W-:Y:S02]  /*2260*/  FMUL.FTZ R15, R2, R188 ;  /* 0x000000bc020f7220 */ /* 0x000fe40000410000 */
[----:B------:R-:W-:Y:S02]  /*2270*/  FADD.FTZ R190, -R213, R190 ;  /* 0x000000bed5be7221 */ /* 0x000fe40000010100 */
[----:B------:R-:W-:Y:S02]  /*2280*/  FMUL.FTZ R228, R45, R192 ;  /* 0x000000c02de47220 */ /* 0x000fe40000410000 */
[----:B------:R-:W-:Y:S02]  /*2290*/  FADD.FTZ R188, R224, R238 ;  /* 0x000000eee0bc7221 */ /* 0x000fe40000010000 */
[----:B------:R-:W-:Y:S01]  /*22a0*/  FFMA.FTZ R189, R239, R238, R221 ;  /* 0x000000eeefbd7223 */ /* 0x000fe200000100dd */
[----:B------:R-:W-:Y:S01]  /*22b0*/  HADD2.F32 R197, -RZ, R197.H1_H1 ;  /* 0x300000c5ffc57230 */ /* 0x000fe20000004100 */
[----:B------:R-:W-:-:S02]  /*22c0*/  FADD.FTZ R191, -R213, R191 ;  /* 0x000000bfd5bf7221 */ /* 0x000fc40000010100 */
[----:B------:R-:W-:Y:S02]  /*22d0*/  FMUL.FTZ R227, R2, R190 ;  /* 0x000000be02e37220 */ /* 0x000fe40000410000 */
[----:B------:R-:W-:Y:S02]  /*22e0*/  FMUL.FTZ R226, R46, R196 ;  /* 0x000000c42ee27220 */ /* 0x000fe40000410000 */
[----:B------:R-:W-:Y:S02]  /*22f0*/  FADD.FTZ R188, R188, R228 ;  /* 0x000000e4bcbc7221 */ /* 0x000fe40000010000 */
[----:B------:R-:W-:Y:S01]  /*2300*/  FFMA.FTZ R189, R237, R228, R189 ;  /* 0x000000e4edbd7223 */ /* 0x000fe200000100bd */
[----:B------:R-:W-:Y:S01]  /*2310*/  HADD2.F32 R208, -RZ, R198.H0_H0 ;  /* 0x200000c6ffd07230 */ /* 0x000fe20000004100 */
[----:B------:R-:W-:Y:S02]  /*2320*/  FFMA.FTZ R168, R239, R207, R168 ;  /* 0x000000cfefa87223 */ /* 0x000fe400000100a8 */
[----:B------:R-:W-:-:S02]  /*2330*/  FADD.FTZ R76, R76, R207 ;  /* 0x000000cf4c4c7221 */ /* 0x000fc40000010000 */
        /* <DEDUP_REMOVED lines=41> */
.L_x_9116:
[----:B------:R-:W-:Y:S05]  /*25d0*/  BSYNC B0 ;  /* 0x0000000000007941 */ /* 0x000fea0003800000 */
.L_x_9108:
        /* <DEDUP_REMOVED lines=9> */
.L_x_9276:
        /* <DEDUP_REMOVED lines=18> */
.L_x_9277:
[----:B----4-:R-:W-:Y:S01]  /*2790*/  ISETP.GE.AND P5, PT, R215, 0x1, PT ;  /* 0x00000001d700780c */ /* 0x010fe20003fa6270 */
[----:B------:R-:W-:Y:S01]  /*27a0*/  FADD.FTZ R188, R194, R192 ;  /* 0x000000c0c2bc7221 */ /* 0x000fe20000010000 */
[----:B------:R-:W-:Y:S01]  /*27b0*/  @!P0 LOP3.LUT R190, R195, 0x7, RZ, 0xc0, !PT ;  /* 0x00000007c3be8812 */ /* 0x000fe200078ec0ff */
[----:B--2---:R-:W-:Y:S01]  /*27c0*/  FADD.FTZ R189, R189, R191 ;  /* 0x000000bfbdbd7221 */ /* 0x004fe20000010000 */
[----:B------:R-:W2:Y:S01]  /*27d0*/  S2R R196, SR_TID.X ;  /* 0x0000000000c47919 */ /* 0x000ea20000002100 */
[----:B------:R-:W-:Y:S01]  /*27e0*/  WARPSYNC 0xffffffff ;  /* 0xffffffff00007948 */ /* 0x000fe20003800000 */
[----:B------:R-:W-:Y:S01]  /*27f0*/  @!P0 IADD3 R190, R193, R190, RZ ;  /* 0x000000bec1be8210 */ /* 0x000fe20007ffe0ff */
[----:B---3--:R-:W-:Y:S01]  /*2800*/  HFMA2.MMA R192, -RZ, RZ, 0, 0 ;  /* 0x00000000ffc07435 */ /* 0x008fe200000001ff */
        /* <DEDUP_REMOVED lines=39> */
.L_x_9128:
[----:B------:R-:W-:Y:S05]  /*2a80*/  BSYNC B1 ;  /* 0x0000000000017941 */ /* 0x000fea0003800000 */
.L_x_9127:
        /* <DEDUP_REMOVED lines=12> */
.L_x_9130:
[----:B------:R-:W-:Y:S05]  /*2b50*/  BSYNC B1 ;  /* 0x0000000000017941 */ /* 0x000fea0003800000 */
.L_x_9129:
        /* <DEDUP_REMOVED lines=17> */
.L_x_9132:
[----:B------:R-:W-:Y:S05]  /*2c70*/  BSYNC B1 ;  /* 0x0000000000017941 */ /* 0x000fea0003800000 */
.L_x_9131:
        /* <DEDUP_REMOVED lines=16> */
.L_x_9134:
[----:B------:R-:W-:Y:S05]  /*2d80*/  BSYNC B1 ;  /* 0x0000000000017941 */ /* 0x000fea0003800000 */
.L_x_9133:
        /* <DEDUP_REMOVED lines=15> */
.L_x_9136:
[----:B------:R-:W-:Y:S05]  /*2e80*/  BSYNC B1 ;  /* 0x0000000000017941 */ /* 0x000fea0003800000 */
.L_x_9135:
        /* <DEDUP_REMOVED lines=16> */
.L_x_9138:
[----:B------:R-:W-:Y:S05]  /*2f90*/  BSYNC B1 ;  /* 0x0000000000017941 */ /* 0x000fea0003800000 */
.L_x_9137:
        /* <DEDUP_REMOVED lines=15> */
.L_x_9140:
[----:B------:R-:W-:Y:S05]  /*3090*/  BSYNC B1 ;  /* 0x0000000000017941 */ /* 0x000fea0003800000 */
.L_x_9139:
        /* <DEDUP_REMOVED lines=16> */
.L_x_9142:
[----:B------:R-:W-:Y:S05]  /*31a0*/  BSYNC B1 ;  /* 0x0000000000017941 */ /* 0x000fea0003800000 */
.L_x_9141:
        /* <DEDUP_REMOVED lines=15> */
.L_x_9144:
[----:B------:R-:W-:Y:S05]  /*32a0*/  BSYNC B1 ;  /* 0x0000000000017941 */ /* 0x000fea0003800000 */
.L_x_9143:
        /* <DEDUP_REMOVED lines=16> */
.L_x_9146:
[----:B------:R-:W-:Y:S05]  /*33b0*/  BSYNC B1 ;  /* 0x0000000000017941 */ /* 0x000fea0003800000 */
.L_x_9145:
        /* <DEDUP_REMOVED lines=15> */
.L_x_9148:
[----:B------:R-:W-:Y:S05]  /*34b0*/  BSYNC B1 ;  /* 0x0000000000017941 */ /* 0x000fea0003800000 */
.L_x_9147:
        /* <DEDUP_REMOVED lines=16> */
.L_x_9150:
[----:B------:R-:W-:Y:S05]  /*35c0*/  BSYNC B1 ;  /* 0x0000000000017941 */ /* 0x000fea0003800000 */
.L_x_9149:
        /* <DEDUP_REMOVED lines=15> */
.L_x_9152:
[----:B------:R-:W-:Y:S05]  /*36c0*/  BSYNC B1 ;  /* 0x0000000000017941 */ /* 0x000fea0003800000 */
.L_x_9151:
        /* <DEDUP_REMOVED lines=16> */
.L_x_9154:
[----:B------:R-:W-:Y:S05]  /*37d0*/  BSYNC B1 ;  /* 0x0000000000017941 */ /* 0x000fea0003800000 */
.L_x_9153:
        /* <DEDUP_REMOVED lines=15> */
.L_x_9156:
[----:B------:R-:W-:Y:S05]  /*38d0*/  BSYNC B1 ;  /* 0x0000000000017941 */ /* 0x000fea0003800000 */
.L_x_9155:
        /* <DEDUP_REMOVED lines=15> */
.L_x_9158:
[----:B------:R-:W-:Y:S05]  /*39d0*/  BSYNC B1 ;  /* 0x0000000000017941 */ /* 0x000fea0003800000 */
.L_x_9157:
        /* <DEDUP_REMOVED lines=15> */
.L_x_9160:
[----:B------:R-:W-:Y:S05]  /*3ad0*/  BSYNC B1 ;  /* 0x0000000000017941 */ /* 0x000fea0003800000 */
.L_x_9159:
        /* <DEDUP_REMOVED lines=11> */
.L_x_9126:
[----:B------:R-:W-:Y:S05]  /*3b90*/  BSYNC B0 ;  /* 0x0000000000007941 */ /* 0x000fea0003800000 */
.L_x_9125:
        /* <DEDUP_REMOVED lines=9> */
.L_x_9164:
[----:B------:R-:W-:Y:S05]  /*3c30*/  BSYNC B1 ;  /* 0x0000000000017941 */ /* 0x000fea0003800000 */
.L_x_9163:
        /* <DEDUP_REMOVED lines=12> */
.L_x_9166:
[----:B------:R-:W-:Y:S05]  /*3d00*/  BSYNC B1 ;  /* 0x0000000000017941 */ /* 0x000fea0003800000 */
.L_x_9165:
        /* <DEDUP_REMOVED lines=17> */
.L_x_9168:
[----:B------:R-:W-:Y:S05]  /*3e20*/  BSYNC B1 ;  /* 0x0000000000017941 */ /* 0x000fea0003800000 */
.L_x_9167:
        /* <DEDUP_REMOVED lines=14> */
.L_x_9170:
[----:B------:R-:W-:Y:S05]  /*3f10*/  BSYNC B1 ;  /* 0x0000000000017941 */ /* 0x000fea0003800000 */
.L_x_9169:
        /* <DEDUP_REMOVED lines=15> */
.L_x_9172:
[----:B------:R-:W-:Y:S05]  /*4010*/  BSYNC B1 ;  /* 0x0000000000017941 */ /* 0x000fea0003800000 */
.L_x_9171:
        /* <DEDUP_REMOVED lines=14> */
.L_x_9174:
[----:B------:R-:W-:Y:S05]  /*4100*/  BSYNC B1 ;  /* 0x0000000000017941 */ /* 0x000fea0003800000 */
.L_x_9173:
        /* <DEDUP_REMOVED lines=15> */
.L_x_9176:
[----:B------:R-:W-:Y:S05]  /*4200*/  BSYNC B1 ;  /* 0x0000000000017941 */ /* 0x000fea0003800000 */
.L_x_9175:
        /* <DEDUP_REMOVED lines=14> */
.L_x_9178:
[----:B------:R-:W-:Y:S05]  /*42f0*/  BSYNC B1 ;  /* 0x0000000000017941 */ /* 0x000fea0003800000 */
.L_x_9177:
        /* <DEDUP_REMOVED lines=15> */
.L_x_9180:
[----:B------:R-:W-:Y:S05]  /*43f0*/  BSYNC B1 ;  /* 0x0000000000017941 */ /* 0x000fea0003800000 */
.L_x_9179:
        /* <DEDUP_REMOVED lines=14> */
.L_x_9182:
[----:B------:R-:W-:Y:S05]  /*44e0*/  BSYNC B1 ;  /* 0x0000000000017941 */ /* 0x000fea0003800000 */
.L_x_9181:
        /* <DEDUP_REMOVED lines=15> */
.L_x_9184:
[----:B------:R-:W-:Y:S05]  /*45e0*/  BSYNC B1 ;  /* 0x0000000000017941 */ /* 0x000fea0003800000 */
.L_x_9183:
        /* <DEDUP_REMOVED lines=14> */
.L_x_9186:
[----:B------:R-:W-:Y:S05]  /*46d0*/  BSYNC B1 ;  /* 0x0000000000017941 */ /* 0x000fea0003800000 */
.L_x_9185:
        /* <DEDUP_REMOVED lines=15> */
.L_x_9188:
[----:B------:R-:W-:Y:S05]  /*47d0*/  BSYNC B1 ;  /* 0x0000000000017941 */ /* 0x000fea0003800000 */
.L_x_9187:
        /* <DEDUP_REMOVED lines=14> */
.L_x_9190:
[----:B------:R-:W-:Y:S05]  /*48c0*/  BSYNC B1 ;  /* 0x0000000000017941 */ /* 0x000fea0003800000 */
.L_x_9189:
        /* <DEDUP_REMOVED lines=15> */
.L_x_9192:
[----:B------:R-:W-:Y:S05]  /*49c0*/  BSYNC B1 ;  /* 0x0000000000017941 */ /* 0x000fea0003800000 */
.L_x_9191:
        /* <DEDUP_REMOVED lines=14> */
.L_x_9194:
[----:B------:R-:W-:Y:S05]  /*4ab0*/  BSYNC B1 ;  /* 0x0000000000017941 */ /* 0x000fea0003800000 */
.L_x_9193:
        /* <DEDUP_REMOVED lines=15> */
.L_x_9196:
[----:B------:R-:W-:Y:S05]  /*4bb0*/  BSYNC B1 ;  /* 0x0000000000017941 */ /* 0x000fea0003800000 */
.L_x_9195:
        /* <DEDUP_REMOVED lines=11> */
.L_x_9162:
[----:B------:R-:W-:Y:S05]  /*4c70*/  BSYNC B0 ;  /* 0x0000000000007941 */ /* 0x000fea0003800000 */
.L_x_9161:
        /* <DEDUP_REMOVED lines=9> */
.L_x_9200:
[----:B------:R-:W-:Y:S05]  /*4d10*/  BSYNC B1 ;  /* 0x0000000000017941 */ /* 0x000fea0003800000 */
.L_x_9199:
        /* <DEDUP_REMOVED lines=12> */
.L_x_9202:
[----:B------:R-:W-:Y:S05]  /*4de0*/  BSYNC B1 ;  /* 0x0000000000017941 */ /* 0x000fea0003800000 */
.L_x_9201:
        /* <DEDUP_REMOVED lines=17> */
.L_x_9204:
[----:B------:R-:W-:Y:S05]  /*4f00*/  BSYNC B1 ;  /* 0x0000000000017941 */ /* 0x000fea0003800000 */
.L_x_9203:
        /* <DEDUP_REMOVED lines=14> */
.L_x_9206:
[----:B------:R-:W-:Y:S05]  /*4ff0*/  BSYNC B1 ;  /* 0x0000000000017941 */ /* 0x000fea0003800000 */
.L_x_9205:
        /* <DEDUP_REMOVED lines=15> */
.L_x_9208:
[----:B------:R-:W-:Y:S05]  /*50f0*/  BSYNC B1 ;  /* 0x0000000000017941 */ /* 0x000fea0003800000 */
.L_x_9207:
        /* <DEDUP_REMOVED lines=14> */
.L_x_9210:
[----:B------:R-:W-:Y:S05]  /*51e0*/  BSYNC B1 ;  /* 0x0000000000017941 */ /* 0x000fea0003800000 */
.L_x_9209:
        /* <DEDUP_REMOVED lines=15> */
.L_x_9212:
[----:B------:R-:W-:Y:S05]  /*52e0*/  BSYNC B1 ;  /* 0x0000000000017941 */ /* 0x000fea0003800000 */
.L_x_9211:
        /* <DEDUP_REMOVED lines=14> */
.L_x_9214:
[----:B------:R-:W-:Y:S05]  /*53d0*/  BSYNC B1 ;  /* 0x0000000000017941 */ /* 0x000fea0003800000 */
.L_x_9213:
        /* <DEDUP_REMOVED lines=15> */
.L_x_9216:
[----:B------:R-:W-:Y:S05]  /*54d0*/  BSYNC B1 ;  /* 0x0000000000017941 */ /* 0x000fea0003800000 */
.L_x_9215:
        /* <DEDUP_REMOVED lines=14> */
.L_x_9218:
[----:B------:R-:W-:Y:S05]  /*55c0*/  BSYNC B1 ;  /* 0x0000000000017941 */ /* 0x000fea0003800000 */
.L_x_9217:
        /* <DEDUP_REMOVED lines=15> */
.L_x_9220:
[----:B------:R-:W-:Y:S05]  /*56c0*/  BSYNC B1 ;  /* 0x0000000000017941 */ /* 0x000fea0003800000 */
.L_x_9219:
        /* <DEDUP_REMOVED lines=14> */
.L_x_9222:
[----:B------:R-:W-:Y:S05]  /*57b0*/  BSYNC B1 ;  /* 0x0000000000017941 */ /* 0x000fea0003800000 */
.L_x_9221:
        /* <DEDUP_REMOVED lines=15> */
.L_x_9224:
[----:B------:R-:W-:Y:S05]  /*58b0*/  BSYNC B1 ;  /* 0x0000000000017941 */ /* 0x000fea0003800000 */
.L_x_9223:
        /* <DEDUP_REMOVED lines=14> */
.L_x_9226:
[----:B------:R-:W-:Y:S05]  /*59a0*/  BSYNC B1 ;  /* 0x0000000000017941 */ /* 0x000fea0003800000 */
.L_x_9225:
        /* <DEDUP_REMOVED lines=15> */
.L_x_9228:
[----:B------:R-:W-:Y:S05]  /*5aa0*/  BSYNC B1 ;  /* 0x0000000000017941 */ /* 0x000fea0003800000 */
.L_x_9227:
        /* <DEDUP_REMOVED lines=14> */
.L_x_9230:
[----:B------:R-:W-:Y:S05]  /*5b90*/  BSYNC B1 ;  /* 0x0000000000017941 */ /* 0x000fea0003800000 */
.L_x_9229:
        /* <DEDUP_REMOVED lines=15> */
.L_x_9232:
[----:B------:R-:W-:Y:S05]  /*5c90*/  BSYNC B1 ;  /* 0x0000000000017941 */ /* 0x000fea0003800000 */
.L_x_9231:
        /* <DEDUP_REMOVED lines=11> */
.L_x_9198:
[----:B------:R-:W-:Y:S05]  /*5d50*/  BSYNC B0 ;  /* 0x0000000000007941 */ /* 0x000fea0003800000 */
.L_x_9197:
        /* <DEDUP_REMOVED lines=10> */
.L_x_9236:
[----:B------:R-:W-:Y:S05]  /*5e00*/  BSYNC B1 ;  /* 0x0000000000017941 */ /* 0x000fea0003800000 */
.L_x_9235:
        /* <DEDUP_REMOVED lines=12> */
.L_x_9238:
[----:B------:R-:W-:Y:S05]  /*5ed0*/  BSYNC B1 ;  /* 0x0000000000017941 */ /* 0x000fea0003800000 */
.L_x_9237:
        /* <DEDUP_REMOVED lines=16> */
.L_x_9240:
[----:B------:R-:W-:Y:S05]  /*5fe0*/  BSYNC B1 ;  /* 0x0000000000017941 */ /* 0x000fea0003800000 */
.L_x_9239:
        /* <DEDUP_REMOVED lines=14> */
.L_x_9242:
[----:B------:R-:W-:Y:S05]  /*60d0*/  BSYNC B1 ;  /* 0x0000000000017941 */ /* 0x000fea0003800000 */
.L_x_9241:
        /* <DEDUP_REMOVED lines=14> */
.L_x_9244:
[----:B------:R-:W-:Y:S05]  /*61c0*/  BSYNC B1 ;  /* 0x0000000000017941 */ /* 0x000fea0003800000 */
.L_x_9243:
        /* <DEDUP_REMOVED lines=14> */
.L_x_9246:
[----:B------:R-:W-:Y:S05]  /*62b0*/  BSYNC B1 ;  /* 0x0000000000017941 */ /* 0x000fea0003800000 */
.L_x_9245:
[----:B------:R-:W-:Y:S01]  /*62c0*/  BSSY B1, `(.L_x_9247) ;  /* 0x000000e000017945 */ /* 0x000fe20003800000 */
[----:B------:R-:W-:Y:S01]  /*62d0*/  SEL R182, R188, R182, P6 ;  /* 0x000000b6bcb67207 */ /* 0x000fe20003000000 */
[----:B------:R-:W-:Y:S05]  /*62e0*/  @!P5 BRA `(.L_x_9248) ;  /* 0x000000b00000d947 */ /* 0x000fea0003800000 */
[----:B------:R-:W-:Y:S01]  /*62f0*/  LOP3.LUT P0, RZ, R202, 0xff0000, RZ, 0xc0, !PT ;  /* 0x00ff0000caff7812 */ /* 0x000fe2000780c0ff */
[----:B------:R-:W-:Y:S02]  /*6300*/  FMUL.FTZ R188, R188, c[0x0][0x1ec] ;  /* 0x00007b00bcbc7a20 */ /* 0x000fe40000410000 */
[----:B------:R-:W-:Y:S02]  /*6310*/  IMAD.MOV.U32 R189, RZ, RZ, RZ ;  /* 0x000000ffffbd7224 */ /* 0x000fe400078e00ff */
        /* <DEDUP_REMOVED lines=8> */
.L_x_9248:
[----:B------:R-:W-:Y:S05]  /*63a0*/  BSYNC B1 ;  /* 0x0000000000017941 */ /* 0x000fea0003800000 */
.L_x_9247:
        /* <DEDUP_REMOVED lines=14> */
.L_x_9250:
[----:B------:R-:W-:Y:S05]  /*6490*/  BSYNC B1 ;  /* 0x0000000000017941 */ /* 0x000fea0003800000 */
.L_x_9249:
        /* <DEDUP_REMOVED lines=14> */
.L_x_9252:
[----:B------:R-:W-:Y:S05]  /*6580*/  BSYNC B1 ;  /* 0x0000000000017941 */ /* 0x000fea0003800000 */
.L_x_9251:
        /* <DEDUP_REMOVED lines=14> */
.L_x_9254:
[----:B------:R-:W-:Y:S05]  /*6670*/  BSYNC B1 ;  /* 0x0000000000017941 */ /* 0x000fea0003800000 */
.L_x_9253:
        /* <DEDUP_REMOVED lines=14> */
.L_x_9256:
[----:B------:R-:W-:Y:S05]  /*6760*/  BSYNC B1 ;  /* 0x0000000000017941 */ /* 0x000fea0003800000 */
.L_x_9255:
        /* <DEDUP_REMOVED lines=14> */
.L_x_9258:
[----:B------:R-:W-:Y:S05]  /*6850*/  BSYNC B1 ;  /* 0x0000000000017941 */ /* 0x000fea0003800000 */
.L_x_9257:
        /* <DEDUP_REMOVED lines=14> */
.L_x_9260:
[----:B------:R-:W-:Y:S05]  /*6940*/  BSYNC B1 ;  /* 0x0000000000017941 */ /* 0x000fea0003800000 */
.L_x_9259:
        /* <DEDUP_REMOVED lines=14> */
.L_x_9262:
[----:B------:R-:W-:Y:S05]  /*6a30*/  BSYNC B1 ;  /* 0x0000000000017941 */ /* 0x000fea0003800000 */
.L_x_9261:
        /* <DEDUP_REMOVED lines=14> */
.L_x_9264:
[----:B------:R-:W-:Y:S05]  /*6b20*/  BSYNC B1 ;  /* 0x0000000000017941 */ /* 0x000fea0003800000 */
.L_x_9263:
        /* <DEDUP_REMOVED lines=14> */
.L_x_9266:
[----:B------:R-:W-:Y:S05]  /*6c10*/  BSYNC B1 ;  /* 0x0000000000017941 */ /* 0x000fea0003800000 */
.L_x_9265:
        /* <DEDUP_REMOVED lines=16> */
.L_x_9268:
[----:B------:R-:W-:Y:S05]  /*6d20*/  BSYNC B1 ;  /* 0x0000000000017941 */ /* 0x000fea0003800000 */
.L_x_9267:
[----:B------:R-:W-:-:S05]  /*6d30*/  @P0 MOV R2, 0x20 ;  /* 0x0000002000020802 */ /* 0x000fca0000000f00 */
[----:B------:R-:W-:Y:S01]  /*6d40*/  @P0 IMAD.WIDE.U32 R188, R4, R2, c[0x0][0x258] ;  /* 0x0000960004bc0625 */ /* 0x000fe200078e0002 */
[----:B------:R-:W-:-:S04]  /*6d50*/  @P5 MOV R2, 0x10 ;  /* 0x0000001000025802 */ /* 0x000fc80000000f00 */
[----:B------:R-:W-:Y:S04]  /*6d60*/  @P0 STG.E.128 [R188.64], R180 ;  /* 0x000000b4bc000986 */ /* 0x000fe8000c101d04 */
[----:B------:R2:W-:Y:S02]  /*6d70*/  @P0 STG.E.128 [R188.64+0x10], R172 ;  /* 0x000010acbc000986 */ /* 0x0005e4000c101d04 */
[----:B--2---:R-:W-:-:S05]  /*6d80*/  @P5 IMAD.WIDE.U32 R188, R192, R2, c[0x0][0x248] ;  /* 0x00009200c0bc5625 */ /* 0x004fca00078e0002 */
[----:B------:R2:W-:Y:S02]  /*6d90*/  @P5 STG.E.128 [R188.64], R184 ;  /* 0x000000b8bc005986 */ /* 0x0005e4000c101d04 */
.L_x_9234:
[----:B------:R-:W-:Y:S05]  /*6da0*/  BSYNC B0 ;  /* 0x0000000000007941 */ /* 0x000fea0003800000 */
.L_x_9233:
        /* <DEDUP_REMOVED lines=8> */
.L_x_9107:
        /* <DEDUP_REMOVED lines=19> */
.L_x_9271:
[----:B------:R-:W-:Y:S05]  /*6f60*/  BSYNC B0 ;  /* 0x0000000000007941 */ /* 0x000fea0003800000 */
.L_x_9270:
        /* <DEDUP_REMOVED lines=13> */
.L_x_9273:
[----:B------:R-:W-:Y:S05]  /*7040*/  BSYNC B0 ;  /* 0x0000000000007941 */ /* 0x000fea0003800000 */
.L_x_9272:
        /* <DEDUP_REMOVED lines=13> */
.L_x_9275:
[----:B------:R-:W-:Y:S05]  /*7120*/  BSYNC B0 ;  /* 0x0000000000007941 */ /* 0x000fea0003800000 */
.L_x_9274:
[----:B------:R-:W-:-:S13]  /*7130*/  ISETP.GE.U32.AND P0, PT, R3, 0x400, PT ;  /* 0x000004000300780c */ /* 0x000fda0003f06070 */
        /* <DEDUP_REMOVED lines=12> */
.L_x_9123:
[----:B------:R-:W-:Y:S01]  /*7200*/  HFMA2.MMA R190, -RZ, RZ, 0, 9.5367431640625e-07 ;  /* 0x00000010ffbe7435 */ /* 0x000fe200000001ff */
[----:B------:R-:W-:-:S02]  /*7210*/  MOV R189, R224 ;  /* 0x000000e000bd7202 */ /* 0x000fc40000000f00 */
[----:B------:R-:W-:Y:S02]  /*7220*/  MOV R197, 0x1f ;  /* 0x0000001f00c57802 */ /* 0x000fe40000000f00 */
[----:B------:R-:W-:Y:S02]  /*7230*/  MOV R196, 0xffffffff ;  /* 0xffffffff00c47802 */ /* 0x000fe40000000f00 */
[----:B------:R-:W-:Y:S02]  /*7240*/  MOV R188, 0x7260 ;  /* 0x0000726000bc7802 */ /* 0x000fe40000000f00 */
[----:B0----5:R-:W-:Y:S05]  /*7250*/  CALL.REL.NOINC `($__internal_157_$__cuda_sm70_shflsync_down_p) ;  /* 0x0000046000007944 */ /* 0x021fea0003c00000 */
[----:B-1----:R-:W-:Y:S01]  /*7260*/  MOV R191, R190 ;  /* 0x000000be00bf7202 */ /* 0x002fe20000000f00 */
[----:B------:R-:W-:Y:S05]  /*7270*/  BRA `(.L_x_9276) ;  /* 0xffffb3f000007947 */ /* 0x000fea000383ffff */
.L_x_9124:
[----:B------:R-:W-:Y:S01]  /*7280*/  HFMA2.MMA R190, -RZ, RZ, 0, 9.5367431640625e-07 ;  /* 0x00000010ffbe7435 */ /* 0x000fe200000001ff */
[----:B------:R-:W-:Y:S01]  /*7290*/  MOV R189, R221 ;  /* 0x000000dd00bd7202 */ /* 0x000fe20000000f00 */
[----:B------:R-:W-:Y:S01]  /*72a0*/  IMAD.MOV.U32 R197, RZ, RZ, 0x1f ;  /* 0x0000001fffc57424 */ /* 0x000fe200078e00ff */
[----:B------:R-:W-:Y:S02]  /*72b0*/  MOV R196, 0xffffffff ;  /* 0xffffffff00c47802 */ /* 0x000fe40000000f00 */
[----:B------:R-:W-:-:S02]  /*72c0*/  MOV R188, 0x72e0 ;  /* 0x000072e000bc7802 */ /* 0x000fc40000000f00 */
[----:B012--5:R-:W-:Y:S05]  /*72d0*/  CALL.REL.NOINC `($__internal_157_$__cuda_sm70_shflsync_down_p) ;  /* 0x000003e000007944 */ /* 0x027fea0003c00000 */
[----:B------:R-:W-:Y:S01]  /*72e0*/  FADD.FTZ R191, R191, R224 ;  /* 0x000000e0bfbf7221 */ /* 0x000fe20000010000 */
[----:B------:R-:W-:Y:S01]  /*72f0*/  MOV R197, 0x1f ;  /* 0x0000001f00c57802 */ /* 0x000fe20000000f00 */
[----:B-1----:R-:W-:Y:S01]  /*7300*/  FADD.FTZ R192, R221, R190 ;  /* 0x000000beddc07221 */ /* 0x002fe20000010000 */
[----:B------:R-:W-:Y:S01]  /*7310*/  HFMA2.MMA R190, -RZ, RZ, 0, 4.76837158203125e-07 ;  /* 0x00000008ffbe7435 */ /* 0x000fe200000001ff */
[----:B------:R-:W-:-:S02]  /*7320*/  MOV R196, 0xffffffff ;  /* 0xffffffff00c47802 */ /* 0x000fc40000000f00 */
[----:B------:R-:W-:Y:S02]  /*7330*/  MOV R189, R191 ;  /* 0x000000bf00bd7202 */ /* 0x000fe40000000f00 */
[----:B------:R-:W-:Y:S02]  /*7340*/  MOV R188, 0x7360 ;  /* 0x0000736000bc7802 */ /* 0x000fe40000000f00 */
[----:B------:R-:W-:Y:S05]  /*7350*/  CALL.REL.NOINC `($__internal_157_$__cuda_sm70_shflsync_down_p) ;  /* 0x0000036000007944 */ /* 0x000fea0003c00000 */
[----:B-1----:R-:W-:Y:S01]  /*7360*/  MOV R194, R190 ;  /* 0x000000be00c27202 */ /* 0x002fe20000000f00 */
[----:B------:R-:W-:Y:S01]  /*7370*/  HFMA2.MMA R190, -RZ, RZ, 0, 4.76837158203125e-07 ;  /* 0x00000008ffbe7435 */ /* 0x000fe200000001ff */
[----:B------:R-:W-:Y:S01]  /*7380*/  MOV R189, R192 ;  /* 0x000000c000bd7202 */ /* 0x000fe20000000f00 */
[----:B------:R-:W-:Y:S01]  /*7390*/  IMAD.MOV.U32 R196, RZ, RZ, -0x1 ;  /* 0xffffffffffc47424 */ /* 0x000fe200078e00ff */
[----:B------:R-:W-:Y:S02]  /*73a0*/  MOV R197, 0x1f ;  /* 0x0000001f00c57802 */ /* 0x000fe40000000f00 */
[----:B------:R-:W-:Y:S02]  /*73b0*/  MOV R188, 0x73d0 ;  /* 0x000073d000bc7802 */ /* 0x000fe40000000f00 */
[----:B------:R-:W-:Y:S05]  /*73c0*/  CALL.REL.NOINC `($__internal_157_$__cuda_sm70_shflsync_down_p) ;  /* 0x000002f000007944 */ /* 0x000fea0003c00000 */
[----:B------:R-:W-:Y:S01]  /*73d0*/  FADD.FTZ R191, R194, R191 ;  /* 0x000000bfc2bf7221 */ /* 0x000fe20000010000 */
[----:B------:R-:W-:Y:S01]  /*73e0*/  MOV R197, 0x1f ;  /* 0x0000001f00c57802 */ /* 0x000fe20000000f00 */
[----:B-1----:R-:W-:Y:S01]  /*73f0*/  FADD.FTZ R192, R192, R190 ;  /* 0x000000bec0c07221 */ /* 0x002fe20000010000 */
[----:B------:R-:W-:Y:S01]  /*7400*/  HFMA2.MMA R190, -RZ, RZ, 0, 2.384185791015625e-07 ;  /* 0x00000004ffbe7435 */ /* 0x000fe200000001ff */
[----:B------:R-:W-:-:S02]  /*7410*/  MOV R196, 0xffffffff ;  /* 0xffffffff00c47802 */ /* 0x000fc40000000f00 */
[----:B------:R-:W-:Y:S02]  /*7420*/  MOV R189, R191 ;  /* 0x000000bf00bd7202 */ /* 0x000fe40000000f00 */
[----:B------:R-:W-:Y:S02]  /*7430*/  MOV R188, 0x7450 ;  /* 0x0000745000bc7802 */ /* 0x000fe40000000f00 */
[----:B------:R-:W-:Y:S05]  /*7440*/  CALL.REL.NOINC `($__internal_157_$__cuda_sm70_shflsync_down_p) ;  /* 0x0000027000007944 */ /* 0x000fea0003c00000 */
[----:B-1----:R-:W-:Y:S01]  /*7450*/  MOV R194, R190 ;  /* 0x000000be00c27202 */ /* 0x002fe20000000f00 */
[----:B------:R-:W-:Y:S01]  /*7460*/  HFMA2.MMA R190, -RZ, RZ, 0, 2.384185791015625e-07 ;  /* 0x00000004ffbe7435 */ /* 0x000fe200000001ff */
[----:B------:R-:W-:Y:S02]  /*7470*/  MOV R189, R192 ;  /* 0x000000c000bd7202 */ /* 0x000fe40000000f00 */
[----:B------:R-:W-:Y:S02]  /*7480*/  MOV R197, 0x1f ;  /* 0x0000001f00c57802 */ /* 0x000fe40000000f00 */
[----:B------:R-:W-:Y:S02]  /*7490*/  MOV R196, 0xffffffff ;  /* 0xffffffff00c47802 */ /* 0x000fe40000000f00 */
[----:B------:R-:W-:-:S02]  /*74a0*/  MOV R188, 0x74c0 ;  /* 0x000074c000bc7802 */ /* 0x000fc40000000f00 */
[----:B------:R-:W-:Y:S05]  /*74b0*/  CALL.REL.NOINC `($__internal_157_$__cuda_sm70_shflsync_down_p) ;  /* 0x0000020000007944 */ /* 0x000fea0003c00000 */
[----:B------:R-:W-:Y:S01]  /*74c0*/  FADD.FTZ R191, R194, R191 ;  /* 0x000000bfc2bf7221 */ /* 0x000fe20000010000 */
[----:B------:R-:W-:Y:S01]  /*74d0*/  HFMA2.MMA R197, -RZ, RZ, 0, 1.847743988037109375e-06 ;  /* 0x0000001fffc57435 */ /* 0x000fe200000001ff */
[----:B-1----:R-:W-:Y:S01]  /*74e0*/  FADD.FTZ R194, R192, R190 ;  /* 0x000000bec0c27221 */ /* 0x002fe20000010000 */
[----:B------:R-:W-:Y:S01]  /*74f0*/  MOV R196, 0xffffffff ;  /* 0xffffffff00c47802 */ /* 0x000fe20000000f00 */
[----:B------:R-:W-:Y:S01]  /*7500*/  IMAD.MOV.U32 R190, RZ, RZ, 0x2 ;  /* 0x00000002ffbe7424 */ /* 0x000fe200078e00ff */
[----:B------:R-:W-:-:S02]  /*7510*/  MOV R189, R191 ;  /* 0x000000bf00bd7202 */ /* 0x000fc40000000f00 */
[----:B------:R-:W-:Y:S02]  /*7520*/  MOV R188, 0x7540 ;  /* 0x0000754000bc7802 */ /* 0x000fe40000000f00 */
[----:B------:R-:W-:Y:S05]  /*7530*/  CALL.REL.NOINC `($__internal_157_$__cuda_sm70_shflsync_down_p) ;  /* 0x0000018000007944 */ /* 0x000fea0003c00000 */
[----:B-1----:R-:W-:Y:S01]  /*7540*/  MOV R192, R190 ;  /* 0x000000be00c07202 */ /* 0x002fe20000000f00 */
[----:B------:R-:W-:Y:S01]  /*7550*/  HFMA2.MMA R190, -RZ, RZ, 0, 1.1920928955078125e-07 ;  /* 0x00000002ffbe7435 */ /* 0x000fe200000001ff */
[----:B------:R-:W-:Y:S02]  /*7560*/  MOV R189, R194 ;  /* 0x000000c200bd7202 */ /* 0x000fe40000000f00 */
[----:B------:R-:W-:Y:S02]  /*7570*/  MOV R197, 0x1f ;  /* 0x0000001f00c57802 */ /* 0x000fe40000000f00 */
[----:B------:R-:W-:Y:S02]  /*7580*/  MOV R196, 0xffffffff ;  /* 0xffffffff00c47802 */ /* 0x000fe40000000f00 */
[----:B------:R-:W-:Y:S02]  /*7590*/  MOV R188, 0x75b0 ;  /* 0x000075b000bc7802 */ /* 0x000fe40000000f00 */
[----:B------:R-:W-:Y:S05]  /*75a0*/  CALL.REL.NOINC `($__internal_157_$__cuda_sm70_shflsync_down_p) ;  /* 0x0000011000007944 */ /* 0x000fea0003c00000 */
[----:B------:R-:W-:Y:S01]  /*75b0*/  FADD.FTZ R192, R192, R191 ;  /* 0x000000bfc0c07221 */ /* 0x000fe20000010000 */
[----:B------:R-:W-:Y:S01]  /*75c0*/  MOV R196, 0xffffffff ;  /* 0xffffffff00c47802 */ /* 0x000fe20000000f00 */
[----:B-1----:R-:W-:Y:S01]  /*75d0*/  FADD.FTZ R191, R194, R190 ;  /* 0x000000bec2bf7221 */ /* 0x002fe20000010000 */
[----:B------:R-:W-:Y:S01]  /*75e0*/  HFMA2.MMA R190, -RZ, RZ, 0, 5.9604644775390625e-08 ;  /* 0x00000001ffbe7435 */ /* 0x000fe200000001ff */
[----:B------:R-:W-:Y:S01]  /*75f0*/  IMAD.MOV.U32 R197, RZ, RZ, 0x1f ;  /* 0x0000001fffc57424 */ /* 0x000fe200078e00ff */
[----:B------:R-:W-:-:S02]  /*7600*/  MOV R189, R192 ;  /* 0x000000c000bd7202 */ /* 0x000fc40000000f00 */
[----:B------:R-:W-:Y:S02]  /*7610*/  MOV R188, 0x7630 ;  /* 0x0000763000bc7802 */ /* 0x000fe40000000f00 */
[----:B------:R-:W-:Y:S05]  /*7620*/  CALL.REL.NOINC `($__internal_157_$__cuda_sm70_shflsync_down_p) ;  /* 0x0000009000007944 */ /* 0x000fea0003c00000 */
[----:B-1----:R-:W-:Y:S01]  /*7630*/  MOV R194, R190 ;  /* 0x000000be00c27202 */ /* 0x002fe20000000f00 */
[----:B------:R-:W-:Y:S01]  /*7640*/  HFMA2.MMA R190, -RZ, RZ, 0, 5.9604644775390625e-08 ;  /* 0x00000001ffbe7435 */ /* 0x000fe200000001ff */
[----:B------:R-:W-:Y:S02]  /*7650*/  MOV R189, R191 ;  /* 0x000000bf00bd7202 */ /* 0x000fe40000000f00 */
[----:B------:R-:W-:Y:S02]  /*7660*/  MOV R197, 0x1f ;  /* 0x0000001f00c57802 */ /* 0x000fe40000000f00 */
[----:B------:R-:W-:Y:S02]  /*7670*/  MOV R196, 0xffffffff ;  /* 0xffffffff00c47802 */ /* 0x000fe40000000f00 */
[----:B------:R-:W-:Y:S02]  /*7680*/  MOV R188, 0x76a0 ;  /* 0x000076a000bc7802 */ /* 0x000fe40000000f00 */
[----:B------:R-:W-:Y:S05]  /*7690*/  CALL.REL.NOINC `($__internal_157_$__cuda_sm70_shflsync_down_p) ;  /* 0x0000002000007944 */ /* 0x000fea0003c00000 */
[----:B-1----:R-:W-:Y:S01]  /*76a0*/  MOV R189, R190 ;  /* 0x000000be00bd7202 */ /* 0x002fe20000000f00 */
[----:B------:R-:W-:Y:S05]  /*76b0*/  BRA `(.L_x_9277) ;  /* 0xffffb0d000007947 */ /* 0x000fea000383ffff */
        .weak           $__internal_157_$__cuda_sm70_shflsync_down_p
        .type           $__internal_157_$__cuda_sm70_shflsync_down_p,@function
        .size           $__internal_157_$__cuda_sm70_shflsync_down_p,(.L_x_11891 - $__internal_157_$__cuda_sm70_shflsync_down_p)
$__internal_157_$__cuda_sm70_shflsync_down_p:
[----:B------:R-:W-:Y:S04]  /*76c0*/  WARPSYNC R196 ;  /* 0x000000c400007348 */ /* 0x000fe80003800000 */
[----:B------:R0:W1:Y:S02]  /*76d0*/  SHFL.DOWN PT, R190, R189, R190, R197 ;  /* 0x080000bebdbe7389 */ /* 0x00006400000e00c5 */
[----:B0-----:R-:W-:-:S06]  /*76e0*/  HFMA2.MMA R189, -RZ, RZ, 0, 0 ;  /* 0x00000000ffbd7435 */ /* 0x001fcc00000001ff */
[----:B------:R-:W-:Y:S05]  /*76f0*/  RET.REL.NODEC R188 `(_ZN10layer_norm13ln_bwd_kernelINS_13Kernel_traitsIf6__halffS2_fjLj8192ELj1ELj1ELj8ELj16ENS_18Kernel_traits_baseILj8192EfS2_fS2_fjLj256EEEEELb1ELb1ELb1ELb0EEEvNS_9BwdParamsE) ;  /* 0xffff8900bc007950 */ /* 0x000fea0003c3ffff */
.L_x_9278:
        /* <DEDUP_REMOVED lines=16> */
.L_x_11891:


//--------------------- .text._ZN10layer_norm22ln_bwd_finalize_kernelINS_22Kernel_traits_finalizeILj8192Ef6__halffS2_fjLb1ELj1024ELj4ENS_18Kernel_traits_baseILj8192EfS2_fS2_fjLj1024EEEEELb1ELb1EEEvNS_9BwdParamsE --------------------------
	.section	.text._ZN10layer_norm22ln_bwd_finalize_kernelINS_22Kernel_traits_finalizeILj8192Ef6__halffS2_fjLb1ELj1024ELj4ENS_18Kernel_traits_baseILj8192EfS2_fS2_fjLj1024EEEEELb1ELb1EEEvNS_9BwdParamsE,"ax",@progbits
	.sectioninfo	@"SHI_REGISTERS=32"
	.align	128
        .global         _ZN10layer_norm22ln_bwd_finalize_kernelINS_22Kernel_traits_finalizeILj8192Ef6__halffS2_fjLb1ELj1024ELj4ENS_18Kernel_traits_baseILj8192EfS2_fS2_fjLj1024EEEEELb1ELb1EEEvNS_9BwdParamsE
        .type           _ZN10layer_norm22ln_bwd_finalize_kernelINS_22Kernel_traits_finalizeILj8192Ef6__halffS2_fjLb1ELj1024ELj4ENS_18Kernel_traits_baseILj8192EfS2_fS2_fjLj1024EEEEELb1ELb1EEEvNS_9BwdParamsE,@function
        .size           _ZN10layer_norm22ln_bwd_finalize_kernelINS_22Kernel_traits_finalizeILj8192Ef6__halffS2_fjLb1ELj1024ELj4ENS_18Kernel_traits_baseILj8192EfS2_fS2_fjLj1024EEEEELb1ELb1EEEvNS_9BwdParamsE,(.L_x_11892 - _ZN10layer_norm22ln_bwd_finalize_kernelINS_22Kernel_traits_finalizeILj8192Ef6__halffS2_fjLb1ELj1024ELj4ENS_18Kernel_traits_baseILj8192EfS2_fS2_fjLj1024EEEEELb1ELb1EEEvNS_9BwdParamsE)
        .other          _ZN10layer_norm22ln_bwd_finalize_kernelINS_22Kernel_traits_finalizeILj8192Ef6__halffS2_fjLb1ELj1024ELj4ENS_18Kernel_traits_baseILj8192EfS2_fS2_fjLj1024EEEEELb1ELb1EEEvNS_9BwdParamsE,@"STO_CUDA_ENTRY STV_DEFAULT"
_ZN10layer_norm22ln_bwd_finalize_kernelINS_22Kernel_traits_finalizeILj8192Ef6__halffS2_fjLb1ELj1024ELj4ENS_18Kernel_traits_baseILj8192EfS2_fS2_fjLj1024EEEEELb1ELb1EEEvNS_9BwdParamsE:
.text._ZN10layer_norm22ln_bwd_finalize_kernelINS_22Kernel_traits_finalizeILj8192Ef6__halffS2_fjLb1ELj1024ELj4ENS_18Kernel_traits_baseILj8192EfS2_fS2_fjLj1024EEEEELb1ELb1EEEvNS_9BwdParamsE:
        /* <DEDUP_REMOVED lines=19> */
.L_x_9291:
        /* <DEDUP_REMOVED lines=32> */
.L_x_9283:
        /* <DEDUP_REMOVED lines=47> */
.L_x_9282:
[----:B------:R-:W-:Y:S05]  /*0620*/  BSYNC B1 ;  /* 0x0000000000017941 */ /* 0x000fea0003800000 */
.L_x_9281:
        /* <DEDUP_REMOVED lines=29> */
.L_x_9285:
[----:B------:R-:W-:Y:S05]  /*0800*/  BSYNC B1 ;  /* 0x0000000000017941 */ /* 0x000fea0003800000 */
.L_x_9284:
        /* <DEDUP_REMOVED lines=13> */
.L_x_9280:
[----:B------:R-:W-:Y:S05]  /*08e0*/  BSYNC B0 ;  /* 0x0000000000007941 */ /* 0x000fea0003800000 */
.L_x_9279:
        /* <DEDUP_REMOVED lines=12> */
.L_x_9292:
        /* <DEDUP_REMOVED lines=27> */
.L_x_9293:
        /* <DEDUP_REMOVED lines=9> */
.L_x_9286:
        /* <DEDUP_REMOVED lines=16> */
.L_x_9290:
[----:B------:R-:W-:Y:S05]  /*0cf0*/  BSYNC B0 ;  /* 0x0000000000007941 */ /* 0x000fea0003800000 */
.L_x_9289:
[C---:B------:R-:W-:Y:S02]  /*0d00*/  ISETP.GT.U32.AND P1, PT, R4.reuse, -0x2001, PT ;  /* 0xffffdfff0400780c */ /* 0x040fe40003f24070 */
[----:B------:R-:W-:-:S02]  /*0d10*/  IADD3 R4, R4, 0x2000, RZ ;  /* 0x0000200004047810 */ /* 0x000fc40007ffe0ff */
[----:B------:R-:W-:-:S09]  /*0d20*/  IADD3 R5, R5, 0x1000, RZ ;  /* 0x0000100005057810 */ /* 0x000fd20007ffe0ff */
[----:B012---:R-:W-:Y:S05]  /*0d30*/  @P1 BRA `(.L_x_9291) ;  /* 0xfffff3f000001947 */ /* 0x007fea000383ffff */
[----:B------:R-:W-:Y:S05]  /*0d40*/  EXIT ;  /* 0x000000000000794d */ /* 0x000fea0003800000 */
.L_x_9287:
[----:B------:R-:W-:Y:S01]  /*0d50*/  HFMA2.MMA R14, -RZ, RZ, 0, 1.847743988037109375e-06 ;  /* 0x0000001fff0e7435 */ /* 0x000fe200000001ff */
[----:B---3--:R-:W-:Y:S01]  /*0d60*/  IMAD.MOV.U32 R18, RZ, RZ, R10 ;  /* 0x000000ffff127224 */ /* 0x008fe200078e000a */
[----:B------:R-:W-:Y:S01]  /*0d70*/  MOV R17, 0x1 ;  /* 0x0000000100117802 */ /* 0x000fe20000000f00 */
[----:B------:R-:W-:Y:S01]  /*0d80*/  IMAD.MOV.U32 R19, RZ, RZ, -0x1 ;  /* 0xffffffffff137424 */ /* 0x000fe200078e00ff */
[----:B------:R-:W-:Y:S02]  /*0d90*/  MOV R8, 0xdb0 ;  /* 0x00000db000087802 */ /* 0x000fe40000000f00 */
[----:B012---:R-:W-:Y:S05]  /*0da0*/  CALL.REL.NOINC `($__internal_158_$__cuda_sm70_shflsync_bfly_p) ;  /* 0x0000059000007944 */ /* 0x007fea0003c00000 */
[----:B01----:R-:W-:Y:S05]  /*0db0*/  BRA `(.L_x_9292) ;  /* 0xfffffbf000007947 */ /* 0x003fea000383ffff */
.L_x_9288:
[----:B------:R-:W-:Y:S01]  /*0dc0*/  HFMA2.MMA R14, -RZ, RZ, 0, 1.847743988037109375e-06 ;  /* 0x0000001fff0e7435 */ /* 0x000fe200000001ff */
[----:B------:R-:W-:Y:S01]  /*0dd0*/  MOV R17, 0x2 ;  /* 0x0000000200117802 */ /* 0x000fe20000000f00 */
[----:B------:R-:W-:Y:S01]  /*0de0*/  IMAD.MOV.U32 R19, RZ, RZ, -0x1 ;  /* 0xffffffffff137424 */ /* 0x000fe200078e00ff */
[----:B------:R-:W-:-:S03]  /*0df0*/  MOV R8, 0xe10 ;  /* 0x00000e1000087802 */ /* 0x000fc60000000f00 */
[----:B0123--:R-:W-:Y:S05]  /*0e00*/  CALL.REL.NOINC `($__internal_158_$__cuda_sm70_shflsync_bfly_p) ;  /* 0x0000053000007944 */ /* 0x00ffea0003c00000 */
[----:B01----:R-:W-:Y:S01]  /*0e10*/  FADD.FTZ R18, R18, R14 ;  /* 0x0000000e12127221 */ /* 0x003fe20000010000 */
[----:B------:R-:W-:Y:S01]  /*0e20*/  HFMA2.MMA R14, -RZ, RZ, 0, 1.847743988037109375e-06 ;  /* 0x0000001fff0e7435 */ /* 0x000fe200000001ff */
[----:B------:R-:W-:Y:S01]  /*0e30*/  MOV R17, 0x4 ;  /* 0x0000000400117802 */ /* 0x000fe20000000f00 */
[----:B------:R-:W-:Y:S01]  /*0e40*/  IMAD.MOV.U32 R19, RZ, RZ, -0x1 ;  /* 0xffffffffff137424 */ /* 0x000fe200078e00ff */
[----:B------:R-:W-:-:S03]  /*0e50*/  MOV R8, 0xe70 ;  /* 0x00000e7000087802 */ /* 0x000fc60000000f00 */
[----:B------:R-:W-:Y:S05]  /*0e60*/  CALL.REL.NOINC `($__internal_158_$__cuda_sm70_shflsync_bfly_p) ;  /* 0x000004d000007944 */ /* 0x000fea0003c00000 */
[----:B01----:R-:W-:Y:S01]  /*0e70*/  FADD.FTZ R18, R18, R14 ;  /* 0x0000000e12127221 */ /* 0x003fe20000010000 */
[----:B------:R-:W-:Y:S01]  /*0e80*/  HFMA2.MMA R14, -RZ, RZ, 0, 1.847743988037109375e-06 ;  /* 0x0000001fff0e7435 */ /* 0x000fe200000001ff */
[----:B------:R-:W-:-:S02]  /*0e90*/  MOV R17, 0x8 ;  /* 0x0000000800117802 */ /* 0x000fc40000000f00 */
[----:B------:R-:W-:Y:S02]  /*0ea0*/  MOV R19, 0xffffffff ;  /* 0xffffffff00137802 */ /* 0x000fe40000000f00 */
[----:B------:R-:W-:Y:S02]  /*0eb0*/  MOV R8, 0xed0 ;  /* 0x00000ed000087802 */ /* 0x000fe40000000f00 */
[----:B------:R-:W-:Y:S05]  /*0ec0*/  CALL.REL.NOINC `($__internal_158_$__cuda_sm70_shflsync_bfly_p) ;  /* 0x0000047000007944 */ /* 0x000fea0003c00000 */
[----:B-1----:R-:W-:Y:S01]  /*0ed0*/  FADD.FTZ R10, R18, R14 ;  /* 0x0000000e120a7221 */ /* 0x002fe20000010000 */
[----:B------:R-:W-:Y:S01]  /*0ee0*/  HFMA2.MMA R14, -RZ, RZ, 0, 1.847743988037109375e-06 ;  /* 0x0000001fff0e7435 */ /* 0x000fe200000001ff */
[----:B0-----:R-:W-:Y:S01]  /*0ef0*/  IMAD.MOV.U32 R17, RZ, RZ, 0x10 ;  /* 0x00000010ff117424 */ /* 0x001fe200078e00ff */
[----:B------:R-:W-:Y:S02]  /*0f00*/  MOV R19, 0xffffffff ;  /* 0xffffffff00137802 */ /* 0x000fe40000000f00 */
[----:B------:R-:W-:Y:S02]  /*0f10*/  MOV R18, R10 ;  /* 0x0000000a00127202 */ /* 0x000fe40000000f00 */
[----:B------:R-:W-:Y:S02]  /*0f20*/  MOV R8, 0xf40 ;  /* 0x00000f4000087802 */ /* 0x000fe40000000f00 */
[----:B------:R-:W-:Y:S05]  /*0f30*/  CALL.REL.NOINC `($__internal_158_$__cuda_sm70_shflsync_bfly_p) ;  /* 0x0000040000007944 */ /* 0x000fea0003c00000 */
[----:B0-----:R-:W-:Y:S01]  /*0f40*/  HFMA2.MMA R17, -RZ, RZ, 0, 5.9604644775390625e-08 ;  /* 0x00000001ff117435 */ /* 0x001fe200000001ff */
[----:B-1----:R-:W-:Y:S01]  /*0f50*/  IMAD.MOV.U32 R13, RZ, RZ, R14 ;  /* 0x000000ffff0d7224 */ /* 0x002fe200078e000e */
[----:B------:R-:W-:Y:S01]  /*0f60*/  MOV R18, R15 ;  /* 0x0000000f00127202 */ /* 0x000fe20000000f00 */
[----:B------:R-:W-:Y:S01]  /*0f70*/  IMAD.MOV.U32 R19, RZ, RZ, -0x1 ;  /* 0xffffffffff137424 */ /* 0x000fe200078e00ff */
[----:B------:R-:W-:-:S02]  /*0f80*/  MOV R14, 0x1f ;  /* 0x0000001f000e7802 */ /* 0x000fc40000000f00 */
[----:B------:R-:W-:Y:S02]  /*0f90*/  MOV R8, 0xfb0 ;  /* 0x00000fb000087802 */ /* 0x000fe40000000f00 */
[----:B------:R-:W-:Y:S05]  /*0fa0*/  CALL.REL.NOINC `($__internal_158_$__cuda_sm70_shflsync_bfly_p) ;  /* 0x0000039000007944 */ /* 0x000fea0003c00000 */
[----:B0-----:R-:W-:Y:S01]  /*0fb0*/  HFMA2.MMA R17, -RZ, RZ, 0, 1.1920928955078125e-07 ;  /* 0x00000002ff117435 */ /* 0x001fe200000001ff */
[----:B-1----:R-:W-:Y:S01]  /*0fc0*/  FADD.FTZ R18, R15, R14 ;  /* 0x0000000e0f127221 */ /* 0x002fe20000010000 */
[----:B------:R-:W-:Y:S02]  /*0fd0*/  MOV R14, 0x1f ;  /* 0x0000001f000e7802 */ /* 0x000fe40000000f00 */
[----:B------:R-:W-:Y:S02]  /*0fe0*/  MOV R19, 0xffffffff ;  /* 0xffffffff00137802 */ /* 0x000fe40000000f00 */
[----:B------:R-:W-:Y:S02]  /*0ff0*/  MOV R8, 0x1010 ;  /* 0x0000101000087802 */ /* 0x000fe40000000f00 */
[----:B------:R-:W-:Y:S05]  /*1000*/  CALL.REL.NOINC `($__internal_158_$__cuda_sm70_shflsync_bfly_p) ;  /* 0x0000033000007944 */ /* 0x000fea0003c00000 */
[----:B01----:R-:W-:Y:S01]  /*1010*/  FADD.FTZ R18, R18, R14 ;  /* 0x0000000e12127221 */ /* 0x003fe20000010000 */
[----:B------:R-:W-:Y:S01]  /*1020*/  HFMA2.MMA R14, -RZ, RZ, 0, 1.847743988037109375e-06 ;  /* 0x0000001fff0e7435 */ /* 0x000fe200000001ff */
[----:B------:R-:W-:Y:S01]  /*1030*/  IMAD.MOV.U32 R17, RZ, RZ, 0x4 ;  /* 0x00000004ff117424 */ /* 0x000fe200078e00ff */
[----:B------:R-:W-:Y:S02]  /*1040*/  MOV R19, 0xffffffff ;  /* 0xffffffff00137802 */ /* 0x000fe40000000f00 */
[----:B------:R-:W-:-:S02]  /*1050*/  MOV R8, 0x1070 ;  /* 0x0000107000087802 */ /* 0x000fc40000000f00 */
[----:B------:R-:W-:Y:S05]  /*1060*/  CALL.REL.NOINC `($__internal_158_$__cuda_sm70_shflsync_bfly_p) ;  /* 0x000002d000007944 */ /* 0x000fea0003c00000 */
[----:B0-----:R-:W-:Y:S01]  /*1070*/  HFMA2.MMA R17, -RZ, RZ, 0, 4.76837158203125e-07 ;  /* 0x00000008ff117435 */ /* 0x001fe200000001ff */
[----:B-1----:R-:W-:Y:S01]  /*1080*/  FADD.FTZ R18, R18, R14 ;  /* 0x0000000e12127221 */ /* 0x002fe20000010000 */
[----:B------:R-:W-:Y:S01]  /*1090*/  MOV R19, 0xffffffff ;  /* 0xffffffff00137802 */ /* 0x000fe20000000f00 */
[----:B------:R-:W-:Y:S01]  /*10a0*/  IMAD.MOV.U32 R14, RZ, RZ, 0x1f ;  /* 0x0000001fff0e7424 */ /* 0x000fe200078e00ff */
[----:B------:R-:W-:-:S02]  /*10b0*/  MOV R8, 0x10d0 ;  /* 0x000010d000087802 */ /* 0x000fc40000000f00 */
[----:B------:R-:W-:Y:S05]  /*10c0*/  CALL.REL.NOINC `($__internal_158_$__cuda_sm70_shflsync_bfly_p) ;  /* 0x0000027000007944 */ /* 0x000fea0003c00000 */
[----:B-1----:R-:W-:Y:S01]  /*10d0*/  FADD.FTZ R12, R18, R14 ;  /* 0x0000000e120c7221 */ /* 0x002fe20000010000 */
[----:B0-----:R-:W-:Y:S01]  /*10e0*/  HFMA2.MMA R17, -RZ, RZ, 0, 9.5367431640625e-07 ;  /* 0x00000010ff117435 */ /* 0x001fe200000001ff */
[----:B------:R-:W-:Y:S01]  /*10f0*/  MOV R14, 0x1f ;  /* 0x0000001f000e7802 */ /* 0x000fe20000000f00 */
[----:B------:R-:W-:Y:S01]  /*1100*/  IMAD.MOV.U32 R19, RZ, RZ, -0x1 ;  /* 0xffffffffff137424 */ /* 0x000fe200078e00ff */
[----:B------:R-:W-:-:S02]  /*1110*/  MOV R8, 0x1140 ;  /* 0x0000114000087802 */ /* 0x000fc40000000f00 */
[----:B------:R-:W-:Y:S02]  /*1120*/  MOV R18, R12 ;  /* 0x0000000c00127202 */ /* 0x000fe40000000f00 */
[----:B------:R-:W-:Y:S05]  /*1130*/  CALL.REL.NOINC `($__internal_158_$__cuda_sm70_shflsync_bfly_p) ;  /* 0x0000020000007944 */ /* 0x000fea0003c00000 */
[----:B-1----:R-:W-:Y:S01]  /*1140*/  MOV R15, R14 ;  /* 0x0000000e000f7202 */ /* 0x002fe20000000f00 */
[----:B------:R-:W-:Y:S01]  /*1150*/  HFMA2.MMA R14, -RZ, RZ, 0, 1.847743988037109375e-06 ;  /* 0x0000001fff0e7435 */ /* 0x000fe200000001ff */
[----:B0-----:R-:W-:Y:S01]  /*1160*/  MOV R18, R11 ;  /* 0x0000000b00127202 */ /* 0x001fe20000000f00 */
[----:B------:R-:W-:Y:S01]  /*1170*/  IMAD.MOV.U32 R17, RZ, RZ, 0x1 ;  /* 0x00000001ff117424 */ /* 0x000fe200078e00ff */
[----:B------:R-:W-:Y:S02]  /*1180*/  MOV R19, 0xffffffff ;  /* 0xffffffff00137802 */ /* 0x000fe40000000f00 */
[----:B------:R-:W-:Y:S02]  /*1190*/  MOV R8, 0x11b0 ;  /* 0x000011b000087802 */ /* 0x000fe40000000f00 */
[----:B------:R-:W-:Y:S05]  /*11a0*/  CALL.REL.NOINC `($__internal_158_$__cuda_sm70_shflsync_bfly_p) ;  /* 0x0000019000007944 */ /* 0x000fea0003c00000 */
[----:B0-----:R-:W-:Y:S01]  /*11b0*/  HFMA2.MMA R17, -RZ, RZ, 0, 1.1920928955078125e-07 ;  /* 0x00000002ff117435 */ /* 0x001fe200000001ff */
[----:B-1----:R-:W-:Y:S01]  /*11c0*/  FADD.FTZ R18, R11, R14 ;  /* 0x0000000e0b127221 */ /* 0x002fe20000010000 */
[----:B------:R-:W-:Y:S01]  /*11d0*/  MOV R19, 0xffffffff ;  /* 0xffffffff00137802 */ /* 0x000fe20000000f00 */
[----:B------:R-:W-:Y:S01]  /*11e0*/  IMAD.MOV.U32 R14, RZ, RZ, 0x1f ;  /* 0x0000001fff0e7424 */ /* 0x000fe200078e00ff */
[----:B------:R-:W-:-:S02]  /*11f0*/  MOV R8, 0x1210 ;  /* 0x0000121000087802 */ /* 0x000fc40000000f00 */
[----:B------:R-:W-:Y:S05]  /*1200*/  CALL.REL.NOINC `($__internal_158_$__cuda_sm70_shflsync_bfly_p) ;  /* 0x0000013000007944 */ /* 0x000fea0003c00000 */
[----:B0-----:R-:W-:Y:S01]  /*1210*/  HFMA2.MMA R17, -RZ, RZ, 0, 2.384185791015625e-07 ;  /* 0x00000004ff117435 */ /* 0x001fe200000001ff */
[----:B-1----:R-:W-:Y:S01]  /*1220*/  FADD.FTZ R18, R18, R14 ;  /* 0x0000000e12127221 */ /* 0x002fe20000010000 */
[----:B------:R-:W-:Y:S01]  /*1230*/  MOV R14, 0x1f ;  /* 0x0000001f000e7802 */ /* 0x000fe20000000f00 */
[----:B------:R-:W-:Y:S01]  /*1240*/  IMAD.MOV.U32 R19, RZ, RZ, -0x1 ;  /* 0xffffffffff137424 */ /* 0x000fe200078e00ff */
[----:B------:R-:W-:-:S02]  /*1250*/  MOV R8, 0x1270 ;  /* 0x0000127000087802 */ /* 0x000fc40000000f00 */
[----:B------:R-:W-:Y:S05]  /*1260*/  CALL.REL.NOINC `($__internal_158_$__cuda_sm70_shflsync_bfly_p) ;  /* 0x000000d000007944 */ /* 0x000fea0003c00000 */
[----:B0-----:R-:W-:Y:S01]  /*1270*/  HFMA2.MMA R17, -RZ, RZ, 0, 4.76837158203125e-07 ;  /* 0x00000008ff117435 */ /* 0x001fe200000001ff */
[----:B-1----:R-:W-:Y:S01]  /*1280*/  FADD.FTZ R18, R18, R14 ;  /* 0x0000000e12127221 */ /* 0x002fe20000010000 */
[----:B------:R-:W-:-:S02]  /*1290*/  MOV R14, 0x1f ;  /* 0x0000001f000e7802 */ /* 0x000fc40000000f00 */
[----:B------:R-:W-:Y:S02]  /*12a0*/  MOV R19, 0xffffffff ;  /* 0xffffffff00137802 */ /* 0x000fe40000000f00 */
[----:B------:R-:W-:Y:S02]  /*12b0*/  MOV R8, 0x12d0 ;  /* 0x000012d000087802 */ /* 0x000fe40000000f00 */
[----:B------:R-:W-:Y:S05]  /*12c0*/  CALL.REL.NOINC `($__internal_158_$__cuda_sm70_shflsync_bfly_p) ;  /* 0x0000007000007944 */ /* 0x000fea0003c00000 */
[----:B01----:R-:W-:Y:S01]  /*12d0*/  FADD.FTZ R18, R18, R14 ;  /* 0x0000000e12127221 */ /* 0x003fe20000010000 */
[----:B------:R-:W-:Y:S01]  /*12e0*/  HFMA2.MMA R14, -RZ, RZ, 0, 1.847743988037109375e-06 ;  /* 0x0000001fff0e7435 */ /* 0x000fe200000001ff */
[----:B------:R-:W-:Y:S01]  /*12f0*/  IMAD.MOV.U32 R17, RZ, RZ, 0x10 ;  /* 0x00000010ff117424 */ /* 0x000fe200078e00ff */
[----:B------:R-:W-:Y:S02]  /*1300*/  MOV R19, 0xffffffff ;  /* 0xffffffff00137802 */ /* 0x000fe40000000f00 */
[----:B------:R-:W-:Y:S02]  /*1310*/  MOV R8, 0x1330 ;  /* 0x0000133000087802 */ /* 0x000fe40000000f00 */
[----:B------:R-:W-:Y:S05]  /*1320*/  CALL.REL.NOINC `($__internal_158_$__cuda_sm70_shflsync_bfly_p) ;  /* 0x0000001000007944 */ /* 0x000fea0003c00000 */
[----:B01----:R-:W-:Y:S05]  /*1330*/  BRA `(.L_x_9293) ;  /* 0xfffff82000007947 */ /* 0x003fea000383ffff */
        .weak           $__internal_158_$__cuda_sm70_shflsync_bfly_p
        .type           $__internal_158_$__cuda_sm70_shflsync_bfly_p,@function
        .size           $__internal_158_$__cuda_sm70_shflsync_bfly_p,(.L_x_11892 - $__internal_158_$__cuda_sm70_shflsync_bfly_p)
$__internal_158_$__cuda_sm70_shflsync_bfly_p:
[----:B------:R-:W-:Y:S01]  /*1340*/  HFMA2.MMA R9, -RZ, RZ, 0, 0 ;  /* 0x00000000ff097435 */ /* 0x000fe200000001ff */
[----:B------:R-:W-:Y:S04]  /*1350*/  WARPSYNC R19 ;  /* 0x0000001300007348 */ /* 0x000fe80003800000 */
[----:B------:R0:W1:Y:S01]  /*1360*/  SHFL.BFLY PT, R14, R18, R17, R14 ;  /* 0x0c000011120e7389 */ /* 0x00006200000e000e */
[----:B------:R-:W-:Y:S05]  /*1370*/  RET.REL.NODEC R8 `(_ZN10layer_norm22ln_bwd_finalize_kernelINS_22Kernel_traits_finalizeILj8192Ef6__halffS2_fjLb1ELj1024ELj4ENS_18Kernel_traits_baseILj8192EfS2_fS2_fjLj1024EEEEELb1ELb1EEEvNS_9BwdParamsE) ;  /* 0xffffec8008007950 */ /* 0x000fea0003c3ffff */
.L_x_9294:
        /* <DEDUP_REMOVED lines=16> */
.L_x_11892:


//--------------------- .text._ZN10layer_norm13ln_bwd_kernelINS_13Kernel_traitsIf6__halffS2_fjLj8192ELj1ELj1ELj8ELj16ENS_18Kernel_traits_baseILj8192EfS2_fS2_fjLj256EEEEELb1ELb1ELb1ELb1EEEvNS_9BwdParamsE --------------------------
	.section	.text._ZN10layer_norm13ln_bwd_kernelINS_13Kernel_traitsIf6__halffS2_fjLj8192ELj1ELj1ELj8ELj16ENS_18Kernel_traits_baseILj8192EfS2_fS2_fjLj256EEEEELb1ELb1ELb1ELb1EEEvNS_9BwdParamsE,"ax",@progbits
	.sectioninfo	@"SHI_REGISTERS=255"
	.align	128
        .global         _ZN10layer_norm13ln_bwd_kernelINS_13Kernel_traitsIf6__halffS2_fjLj8192ELj1ELj1ELj8ELj16ENS_18Kernel_traits_baseILj8192EfS2_fS2_fjLj256EEEEELb1ELb1ELb1ELb1EEEvNS_9BwdParamsE
        .type           _ZN10layer_norm13ln_bwd_kernelINS_13Kernel_traitsIf6__halffS2_fjLj8192ELj1ELj1ELj8ELj16ENS_18Kernel_traits_baseILj8192EfS2_fS2_fjLj256EEEEELb1ELb1ELb1ELb1EEEvNS_9BwdParamsE,@function
        .size           _ZN10layer_norm13ln_bwd_kernelINS_13Kernel_traitsIf6__halffS2_fjLj8192ELj1ELj1ELj8ELj16ENS_18Kernel_traits_baseILj8192EfS2_fS2_fjLj256EEEEELb1ELb1ELb1ELb1EEEvNS_9BwdParamsE,(.L_x_11893 - _ZN10layer_norm13ln_bwd_kernelINS_13Kernel_traitsIf6__halffS2_fjLj8192ELj1ELj1ELj8ELj16ENS_18Kernel_traits_baseILj8192EfS2_fS2_fjLj256EEEEELb1ELb1ELb1ELb1EEEvNS_9BwdParamsE)
        .other          _ZN10layer_norm13ln_bwd_kernelINS_13Kernel_traitsIf6__halffS2_fjLj8192ELj1ELj1ELj8ELj16ENS_18Kernel_traits_baseILj8192EfS2_fS2_fjLj256EEEEELb1ELb1ELb1ELb1EEEvNS_9BwdParamsE,@"STO_CUDA_ENTRY STV_DEFAULT"
_ZN10layer_norm13ln_bwd_kernelINS_13Kernel_traitsIf6__halffS2_fjLj8192ELj1ELj1ELj8ELj16ENS_18Kernel_traits_baseILj8192EfS2_fS2_fjLj256EEEEELb1ELb1ELb1ELb1EEEvNS_9BwdParamsE:
.text._ZN10layer_norm13ln_bwd_kernelINS_13Kernel_traitsIf6__halffS2_fjLj8192ELj1ELj1ELj8ELj16ENS_18Kernel_traits_baseILj8192EfS2_fS2_fjLj256EEEEELb1ELb1ELb1ELb1EEEvNS_9BwdParamsE:
        /* <DEDUP_REMOVED lines=57> */
.L_x_9295:
[----:B------:R-:W-:-:S04]  /*0390*/  SHF.L.U32 R2, R2, 0x5, RZ ;  /* 0x0000000502027819 */ /* 0x000fc800000006ff */
[----:B------:R-:W-:-:S04]  /*03a0*/  LOP3.LUT R4, R2, 0x1fe0, RZ, 0xc0, !PT ;  /* 0x00001fe002047812 */ /* 0x000fc800078ec0ff */
[C---:B------:R-:W-:Y:S02]  /*03b0*/  IADD3 R2, P0, R4.reuse, c[0x0][0x1b0], RZ ;  /* 0x00006c0004027a10 */ /* 0x040fe40007f1e0ff */
[----:B------:R-:W-:Y:S02]  /*03c0*/  IADD3 R4, P1, R4, c[0x0][0x1c8], RZ ;  /* 0x0000720004047a10 */ /* 0x000fe40007f3e0ff */
[----:B------:R-:W-:Y:S02]  /*03d0*/  IADD3.X R3, RZ, c[0x0][0x1b4], RZ, P0, !PT ;  /* 0x00006d00ff037a10 */ /* 0x000fe400007fe4ff */
[----:B------:R-:W-:-:S03]  /*03e0*/  IADD3.X R5, RZ, c[0x0][0x1cc], RZ, P1, !PT ;  /* 0x00007300ff057a10 */ /* 0x000fc60000ffe4ff */
        /* <DEDUP_REMOVED lines=89> */
.L_x_9436:
        /* <DEDUP_REMOVED lines=34> */
[----:B------:R-:W-:-:S03]  /*0ba0*/  HFMA2.MMA R194, -RZ, RZ, 0, 4.76837158203125e-07 ;  /* 0x00000008ffc27435 */ /* 0x000fc600000001ff */
        /* <DEDUP_REMOVED lines=10> */
[----:B------:R-:W-:-:S02]  /*0c50*/  MOV R22, RZ ;  /* 0x000000ff00167202 */ /* 0x000fc40000000f00 */
        /* <DEDUP_REMOVED lines=10> */
[----:B------:R-:W-:-:S03]  /*0d00*/  MOV R197, RZ ;  /* 0x000000ff00c57202 */ /* 0x000fc60000000f00 */
[----:B0-----:R0:W5:Y:S04]  /*0d10*/  LDG.E.64 R16, [R194.64] ;  /* 0x00000004c2107981 */ /* 0x001168000c1e1b00 */
[----:B-1----:R1:W5:Y:S01]  /*0d20*/  LDG.E.64 R18, [R192.64] ;  /* 0x00000004c0127981 */ /* 0x002362000c1e1b00 */
[----:B0-----:R-:W-:Y:S01]  /*0d30*/  HFMA2.MMA R195, -RZ, RZ, 0, 0 ;  /* 0x00000000ffc37435 */ /* 0x001fe200000001ff */
[----:B------:R-:W-:Y:S05]  /*0d40*/  BRA `(.L_x_9299) ;  /* 0x0000176000007947 */ /* 0x000fea0003800000 */
.L_x_9298:
[----:B0-----:R-:W-:Y:S01]  /*0d50*/  IADD3 R194, R194, -0x1, RZ ;  /* 0xffffffffc2c27810 */ /* 0x001fe20007ffe0ff */
[----:B------:R-:W-:Y:S04]  /*0d60*/  STL [R1+0xf4], R64 ;  /* 0x0000f44001007387 */ /* 0x000fe80000100800 */
[----:B------:R-:W-:Y:S01]  /*0d70*/  IMAD R194, R194, c[0x0][0x168], RZ ;  /* 0x00005a00c2c27a24 */ /* 0x000fe200078e02ff */
[----:B------:R-:W-:Y:S01]  /*0d80*/  MOV R225, 0x10 ;  /* 0x0000001000e17802 */ /* 0x000fe20000000f00 */
[----:B------:R-:W-:-:S04]  /*0d90*/  IMAD.WIDE.U32 R188, R3, R249, c[0x0][0x188] ;  /* 0x0000620003bc7625 */ /* 0x000fc800078e00f9 */
[-C--:B------:R-:W-:Y:S01]  /*0da0*/  IMAD.WIDE.U32 R196, R251, R249.reuse, c[0x0][0x188] ;  /* 0x00006200fbc47625 */ /* 0x080fe200078e00f9 */
[----:B------:R-:W-:Y:S01]  /*0db0*/  SHF.R.S32.HI R5, RZ, 0x1f, R194 ;  /* 0x0000001fff057819 */ /* 0x000fe200000114c2 */
[----:B------:R0:W2:Y:S03]  /*0dc0*/  LDG.E.128 R8, [R188.64] ;  /* 0x00000004bc087981 */ /* 0x0000a6000c1e1d00 */
[----:B------:R-:W-:Y:S01]  /*0dd0*/  LEA.HI R7, R5, R194, RZ, 0x3 ;  /* 0x000000c205077211 */ /* 0x000fe200078f18ff */
[-C--:B------:R-:W-:Y:S01]  /*0de0*/  IMAD.WIDE.U32 R212, R252, R249.reuse, c[0x0][0x188] ;  /* 0x00006200fcd47625 */ /* 0x080fe200078e00f9 */
[----:B------:R1:W3:Y:S02]  /*0df0*/  LDG.E R5, [R192.64] ;  /* 0x00000004c0057981 */ /* 0x0002e4000c1e1900 */
[----:B------:R-:W-:Y:S01]  /*0e00*/  LEA.HI.SX32 R220, R7, R250, 0x1d ;  /* 0x000000fa07dc7211 */ /* 0x000fe200078feaff */
[----:B------:R-:W-:Y:S01]  /*0e10*/  IMAD.WIDE.U32 R6, R198, R249, c[0x0][0x188] ;  /* 0x00006200c6067625 */ /* 0x000fe200078e00f9 */
[----:B------:R4:W2:Y:S04]  /*0e20*/  LDG.E.128 R208, [R212.64] ;  /* 0x00000004d4d07981 */ /* 0x0008a8000c1e1d00 */
[----:B------:R1:W2:Y:S04]  /*0e30*/  LDG.E.128 R200, [R6.64] ;  /* 0x0000000406c87981 */ /* 0x0002a8000c1e1d00 */
[----:B------:R1:W2:Y:S01]  /*0e40*/  LDG.E.128 R204, [R6.64+0x10] ;  /* 0x0000100406cc7981 */ /* 0x0002a2000c1e1d00 */
[C---:B------:R-:W-:Y:S01]  /*0e50*/  IMAD.WIDE.U32 R12, R220.reuse, R225, c[0x0][0x208] ;  /* 0x00008200dc0c7625 */ /* 0x040fe200078e00e1 */
[----:B------:R-:W-:-:S02]  /*0e60*/  IADD3 R221, R220, 0x200, RZ ;  /* 0x00000200dcdd7810 */ /* 0x000fc40007ffe0ff */
[----:B0-----:R-:W2:Y:S01]  /*0e70*/  LDG.E.128 R188, [R188.64+0x10] ;  /* 0x00001004bcbc7981 */ /* 0x001ea2000c1e1d00 */
[----:B------:R-:W-:-:S03]  /*0e80*/  IADD3 R224, R220, 0x300, RZ ;  /* 0x00000300dce07810 */ /* 0x000fc60007ffe0ff */
[----:B------:R-:W2:Y:S01]  /*0e90*/  LDG.E.128 R12, [R12.64] ;  /* 0x000000040c0c7981 */ /* 0x000ea2000c1e1d00 */
[----:B-1----:R-:W-:-:S03]  /*0ea0*/  IADD3 R6, R220, 0x100, RZ ;  /* 0x00000100dc067810 */ /* 0x002fc60007ffe0ff */
[----:B------:R0:W2:Y:S02]  /*0eb0*/  LDG.E.128 R192, [R196.64] ;  /* 0x00000004c4c07981 */ /* 0x0000a4000c1e1d00 */
[----:B------:R-:W-:Y:S02]  /*0ec0*/  IMAD.WIDE.U32 R6, R6, R225, c[0x0][0x208] ;  /* 0x0000820006067625 */ /* 0x000fe400078e00e1 */
[----:B----4-:R-:W4:Y:S04]  /*0ed0*/  LDG.E.128 R212, [R212.64+0x10] ;  /* 0x00001004d4d47981 */ /* 0x010f28000c1e1d00 */
[----:B------:R1:W4:Y:S04]  /*0ee0*/  LDG.E.128 R216, [R6.64] ;  /* 0x0000000406d87981 */ /* 0x000328000c1e1d00 */
[----:B0-----:R-:W4:Y:S01]  /*0ef0*/  LDG.E.128 R196, [R196.64+0x10] ;  /* 0x00001004c4c47981 */ /* 0x001f22000c1e1d00 */
[----:B-----5:R-:W-:-:S03]  /*0f00*/  ISETP.GE.AND P1, PT, R4, 0x1, PT ;  /* 0x000000010400780c */ /* 0x020fc60003f26270 */
[----:B------:R-:W-:Y:S01]  /*0f10*/  STL [R1+0xf0], R63 ;  /* 0x0000f03f01007387 */ /* 0x000fe20000100800 */
[----:B-1----:R-:W-:-:S03]  /*0f20*/  IMAD.WIDE.U32 R6, R221, R225, c[0x0][0x208] ;  /* 0x00008200dd067625 */ /* 0x002fc600078e00e1 */
        /* <DEDUP_REMOVED lines=42> */
[----:B---3--:R-:W-:-:S05]  /*11d0*/  FSEL R5, R5, RZ, !P0 ;  /* 0x000000ff05057208 */ /* 0x008fca0004000000 */
[C---:B--2---:R-:W-:Y:S02]  /*11e0*/  FADD.FTZ R233, -R5.reuse, R8 ;  /* 0x0000000805e97221 */ /* 0x044fe40000010100 */
[C---:B------:R-:W-:Y:S02]  /*11f0*/  FADD.FTZ R230, -R5.reuse, R11 ;  /* 0x0000000b05e67221 */ /* 0x040fe40000010100 */
[C---:B------:R-:W-:Y:S02]  /*1200*/  FADD.FTZ R232, -R5.reuse, R9 ;  /* 0x0000000905e87221 */ /* 0x040fe40000010100 */
[C---:B------:R-:W-:Y:S02]  /*1210*/  FADD.FTZ R231, -R5.reuse, R10 ;  /* 0x0000000a05e77221 */ /* 0x040fe40000010100 */
[C---:B0-----:R-:W-:Y:S02]  /*1220*/  FADD.FTZ R6, -R5.reuse, R190 ;  /* 0x000000be05067221 */ /* 0x041fe40000010100 */
        /* <DEDUP_REMOVED lines=17> */
[C---:B----4-:R-:W-:Y:S02]  /*1340*/  FADD.FTZ R12, -R5.reuse, R196 ;  /* 0x000000c4050c7221 */ /* 0x050fe40000010100 */
        /* <DEDUP_REMOVED lines=16> */
[--C-:B------:R-:W-:Y:S01]  /*1450*/  HADD2.F32 R212, -RZ, R220.reuse.H0_H0 ;  /* 0x200000dcffd47230 */ /* 0x100fe20000004100 */
[----:B------:R-:W-:Y:S01]  /*1460*/  FADD.FTZ R5, -R5, R215 ;  /* 0x000000d705057221 */ /* 0x000fe20000010100 */
[----:B------:R-:W-:Y:S01]  /*1470*/  HADD2.F32 R215, -RZ, R220.H1_H1 ;  /* 0x300000dcffd77230 */ /* 0x000fe20000004100 */
[C---:B------:R-:W-:Y:S01]  /*1480*/  FMUL.FTZ R214, R2.reuse, R190 ;  /* 0x000000be02d67220 */ /* 0x040fe20000410000 */
[--C-:B------:R-:W-:Y:S01]  /*1490*/  HADD2.F32 R205, -RZ, R216.reuse.H0_H0 ;  /* 0x200000d8ffcd7230 */ /* 0x100fe20000004100 */
[C---:B------:R-:W-:Y:S01]  /*14a0*/  FMUL.FTZ R220, R2.reuse, R15 ;  /* 0x0000000f02dc7220 */ /* 0x040fe20000410000 */
[----:B------:R-:W-:Y:S01]  /*14b0*/  HADD2.F32 R204, -RZ, R216.H1_H1 ;  /* 0x300000d8ffcc7230 */ /* 0x000fe20000004100 */
        /* <DEDUP_REMOVED lines=8> */
[--C-:B------:R-:W-:Y:S02]  /*1540*/  HADD2.F32 R209, -RZ, R218.reuse.H0_H0 ;  /* 0x200000daffd17230 */ /* 0x100fe40000004100 */
[----:B------:R-:W-:Y:S01]  /*1550*/  HADD2.F32 R208, -RZ, R218.H1_H1 ;  /* 0x300000daffd07230 */ /* 0x000fe20000004100 */
[C---:B------:R-:W-:Y:S02]  /*1560*/  FMUL.FTZ R218, R2.reuse, R188 ;  /* 0x000000bc02da7220 */ /* 0x040fe40000410000 */
[C---:B------:R-:W-:Y:S01]  /*1570*/  FMUL.FTZ R188, R2.reuse, R194 ;  /* 0x000000c202bc7220 */ /* 0x040fe20000410000 */
[----:B------:R-:W-:Y:S01]  /*1580*/  MOV R194, R243 ;  /* 0x000000f300c27202 */ /* 0x000fe20000000f00 */
[----:B------:R-:W-:-:S02]  /*1590*/  FMUL.FTZ R246, R2, R231 ;  /* 0x000000e702f67220 */ /* 0x000fc40000410000 */
[C---:B------:R-:W-:Y:S01]  /*15a0*/  FMUL.FTZ R242, R2.reuse, R229 ;  /* 0x000000e502f27220 */ /* 0x040fe20000410000 */
[--C-:B------:R-:W-:Y:S01]  /*15b0*/  HADD2.F32 R213, -RZ, R221.reuse.H0_H0 ;  /* 0x200000ddffd57230 */ /* 0x100fe20000004100 */
[C---:B------:R-:W-:Y:S01]  /*15c0*/  FMUL.FTZ R191, R2.reuse, R233 ;  /* 0x000000e902bf7220 */ /* 0x040fe20000410000 */
[----:B------:R-:W-:Y:S01]  /*15d0*/  HADD2.F32 R249, -RZ, R221.H1_H1 ;  /* 0x300000ddfff97230 */ /* 0x000fe20000004100 */
[C---:B------:R-:W-:Y:S01]  /*15e0*/  FMUL.FTZ R238, R2.reuse, R6 ;  /* 0x0000000602ee7220 */ /* 0x040fe20000410000 */
[----:B------:R-:W4:Y:S01]  /*15f0*/  LDL R233, [R1+0xb8] ;  /* 0x0000b80001e97983 */ /* 0x000f220000100800 */
[----:B------:R-:W-:Y:S01]  /*1600*/  FMUL.FTZ R6, R2, R5 ;  /* 0x0000000502067220 */ /* 0x000fe20000410000 */
[--C-:B------:R-:W-:Y:S01]  /*1610*/  HADD2.F32 R211, -RZ, R219.reuse.H0_H0 ;  /* 0x200000dbffd37230 */ /* 0x100fe20000004100 */
[----:B------:R-:W-:Y:S01]  /*1620*/  FFMA.FTZ R150, R246, R241, R150 ;  /* 0x000000f1f6967223 */ /* 0x000fe20000010096 */
[----:B------:R-:W4:Y:S01]  /*1630*/  LDL R243, [R1+0xcc] ;  /* 0x0000cc0001f37983 */ /* 0x000f220000100800 */
[----:B------:R-:W-:Y:S01]  /*1640*/  HADD2.F32 R210, -RZ, R219.H1_H1 ;  /* 0x300000dbffd27230 */ /* 0x000fe20000004100 */
        /* <DEDUP_REMOVED lines=11> */
[----:B------:R-:W-:Y:S01]  /*1700*/  MOV R231, R234 ;  /* 0x000000ea00e77202 */ /* 0x000fe20000000f00 */
[C---:B------:R-:W-:Y:S01]  /*1710*/  FMUL.FTZ R244, R2.reuse, R230 ;  /* 0x000000e602f47220 */ /* 0x040fe20000410000 */
[----:B------:R-:W-:Y:S01]  /*1720*/  HADD2.F32 R207, -RZ, R217.H0_H0 ;  /* 0x200000d9ffcf7230 */ /* 0x000fe20000004100 */
[C---:B------:R-:W-:Y:S01]  /*1730*/  FMUL.FTZ R240, R2.reuse, R228 ;  /* 0x000000e402f07220 */ /* 0x040fe20000410000 */
[--C-:B------:R-:W-:Y:S01]  /*1740*/  HADD2.F32 R62, -RZ, R224.reuse.H0_H0 ;  /* 0x200000e0ff3e7230 */ /* 0x100fe20000004100 */
[C---:B------:R-:W-:Y:S01]  /*1750*/  FMUL.FTZ R230, R2.reuse, R10 ;  /* 0x0000000a02e67220 */ /* 0x040fe20000410000 */
[----:B------:R-:W-:Y:S01]  /*1760*/  HADD2.F32 R61, -RZ, R224.H1_H1 ;  /* 0x300000e0ff3d7230 */ /* 0x000fe20000004100 */
[----:B------:R-:W-:Y:S01]  /*1770*/  FMUL.FTZ R224, R2, R13 ;  /* 0x0000000d02e07220 */ /* 0x000fe20000410000 */
[--C-:B------:R-:W-:Y:S01]  /*1780*/  HADD2.F32 R252, -RZ, R222.reuse.H0_H0 ;  /* 0x200000defffc7230 */ /* 0x100fe20000004100 */
[----:B------:R-:W-:Y:S01]  /*1790*/  FFMA.FTZ R148, R191, R237, R148 ;  /* 0x000000edbf947223 */ /* 0x000fe20000010094 */
[----:B------:R-:W-:Y:S01]  /*17a0*/  HADD2.F32 R250, -RZ, R222.H1_H1 ;  /* 0x300000defffa7230 */ /* 0x000fe20000004100 */
[----:B------:R-:W-:Y:S01]  /*17b0*/  FADD.FTZ R152, R152, R237 ;  /* 0x000000ed98987221 */ /* 0x000fe20000010000 */
[--C-:B------:R-:W-:Y:S01]  /*17c0*/  HADD2.F32 R64, -RZ, R223.reuse.H0_H0 ;  /* 0x200000dfff407230 */ /* 0x100fe20000004100 */
[C---:B------:R-:W-:Y:S01]  /*17d0*/  FMUL.FTZ R228, R2.reuse, R11 ;  /* 0x0000000b02e47220 */ /* 0x040fe20000410000 */
[----:B------:R-:W-:Y:S01]  /*17e0*/  HADD2.F32 R63, -RZ, R223.H1_H1 ;  /* 0x300000dfff3f7230 */ /* 0x000fe20000004100 */
[C---:B------:R-:W-:Y:S01]  /*17f0*/  FMUL.FTZ R222, R2.reuse, R14 ;  /* 0x0000000e02de7220 */ /* 0x040fe20000410000 */
[--C-:B------:R-:W-:Y:S01]  /*1800*/  HADD2.F32 R58, -RZ, R226.reuse.H0_H0 ;  /* 0x200000e2ff3a7230 */ /* 0x100fe20000004100 */
[----:B------:R-:W4:Y:S01]  /*1810*/  LDL R223, [R1+0xa0] ;  /* 0x0000a00001df7983 */ /* 0x000f220000100800 */
[----:B------:R-:W-:Y:S01]  /*1820*/  HADD2.F32 R57, -RZ, R226.H1_H1 ;  /* 0x300000e2ff397230 */ /* 0x000fe20000004100 */
[C---:B------:R-:W-:Y:S01]  /*1830*/  FMUL.FTZ R226, R2.reuse, R12 ;  /* 0x0000000c02e27220 */ /* 0x040fe20000410000 */
[--C-:B------:R-:W-:Y:S01]  /*1840*/  HADD2.F32 R60, -RZ, R225.reuse.H0_H0 ;  /* 0x200000e1ff3c7230 */ /* 0x100fe20000004100 */
[C---:B------:R-:W-:Y:S01]  /*1850*/  FMUL.FTZ R13, R2.reuse, R197 ;  /* 0x000000c5020d7220 */ /* 0x040fe20000410000 */
[----:B------:R-:W-:Y:S01]  /*1860*/  HADD2.F32 R59, -RZ, R225.H1_H1 ;  /* 0x300000e1ff3b7230 */ /* 0x000fe20000004100 */
[----:B------:R-:W-:Y:S01]  /*1870*/  FMUL.FTZ R10, R2, R200 ;  /* 0x000000c8020a7220 */ /* 0x000fe20000410000 */
[----:B------:R-:W4:Y:S01]  /*1880*/  LDL R225, [R1+0xbc] ;  /* 0x0000bc0001e17983 */ /* 0x000f220000100800 */
[----:B------:R-:W-:-:S02]  /*1890*/  FFMA.FTZ R151, R244, R239, R151 ;  /* 0x000000eff4977223 */ /* 0x000fc40000010097 */
[----:B------:R-:W-:Y:S01]  /*18a0*/  FADD.FTZ R155, R155, R239 ;  /* 0x000000ef9b9b7221 */ /* 0x000fe20000010000 */
[----:B------:R-:W4:Y:S01]  /*18b0*/  LDL R197, [R1+0x94] ;  /* 0x0000940001c57983 */ /* 0x000f220000100800 */
[----:B------:R-:W-:Y:S02]  /*18c0*/  FMUL.FTZ R243, R243, R239 ;  /* 0x000000eff3f37220 */ /* 0x000fe40000410000 */
[----:B------:R-:W-:Y:S01]  /*18d0*/  FADD.FTZ R178, R178, R231 ;  /* 0x000000e7b2b27221 */ /* 0x000fe20000010000 */
[----:B------:R-:W4:Y:S01]  /*18e0*/  LDL R200, [R1+0x84] ;  /* 0x0000840001c87983 */ /* 0x000f220000100800 */
[-C--:B------:R-:W-:Y:S02]  /*18f0*/  FFMA.FTZ R110, R238, R231.reuse, R110 ;  /* 0x000000e7ee6e7223 */ /* 0x080fe4000001006e */
[----:B------:R-:W-:Y:S02]  /*1900*/  FMUL.FTZ R237, R233, R231 ;  /* 0x000000e7e9ed7220 */ /* 0x000fe40000410000 */
[----:B------:R-:W-:-:S02]  /*1910*/  FMUL.FTZ R14, R2, R196 ;  /* 0x000000c4020e7220 */ /* 0x000fc40000410000 */
        /* <DEDUP_REMOVED lines=12> */
[--C-:B------:R-:W-:Y:S01]  /*19e0*/  HADD2.F32 R56, -RZ, R227.reuse.H0_H0 ;  /* 0x200000e3ff387230 */ /* 0x100fe20000004100 */
[C---:B------:R-:W-:Y:S01]  /*19f0*/  FMUL.FTZ R248, R2.reuse, R232 ;  /* 0x000000e802f87220 */ /* 0x040fe20000410000 */
[----:B------:R-:W-:Y:S01]  /*1a00*/  HADD2.F32 R0, -RZ, R227.H1_H1 ;  /* 0x300000e3ff007230 */ /* 0x000fe20000004100 */
[----:B------:R-:W-:Y:S01]  /*1a10*/  MOV R227, R236 ;  /* 0x000000ec00e37202 */ /* 0x000fe20000000f00 */
[----:B------:R-:W-:Y:S02]  /*1a20*/  FMUL.FTZ R232, R2, R9 ;  /* 0x0000000902e87220 */ /* 0x000fe40000410000 */
[-C--:B------:R-:W-:Y:S02]  /*1a30*/  FFMA.FTZ R149, R248, R235.reuse, R149 ;  /* 0x000000ebf8957223 */ /* 0x080fe40000010095 */
[----:B------:R-:W-:Y:S02]  /*1a40*/  FADD.FTZ R153, R153, R235 ;  /* 0x000000eb99997221 */ /* 0x000fe40000010000 */
[----:B------:R-:W-:-:S02]  /*1a50*/  FMUL.FTZ R247, R247, R235 ;  /* 0x000000ebf7f77220 */ /* 0x000fc40000410000 */
[----:B------:R-:W-:Y:S02]  /*1a60*/  FFMA.FTZ R137, R216, R215, R137 ;  /* 0x000000d7d8897223 */ /* 0x000fe40000010089 */
[----:B------:R-:W-:Y:S02]  /*1a70*/  FADD.FTZ R133, R133, R215 ;  /* 0x000000d785857221 */ /* 0x000fe40000010000 */
[----:B----4-:R-:W-:Y:S01]  /*1a80*/  FMUL.FTZ R233, R223, R205 ;  /* 0x000000cddfe97220 */ /* 0x010fe20000410000 */
[----:B------:R-:W-:Y:S01]  /*1a90*/  HADD2.F32 R206, -RZ, R217.H1_H1 ;  /* 0x300000d9ffce7230 */ /* 0x000fe20000004100 */
[----:B------:R-:W-:Y:S01]  /*1aa0*/  FMUL.FTZ R236, R2, R7 ;  /* 0x0000000702ec7220 */ /* 0x000fe20000410000 */
[----:B------:R-:W4:Y:S01]  /*1ab0*/  LDL R217, [R1+0xac] ;  /* 0x0000ac0001d97983 */ /* 0x000f220000100800 */
[----:B------:R-:W-:Y:S02]  /*1ac0*/  FFMA.FTZ R138, R214, R213, R138 ;  /* 0x000000d5d68a7223 */ /* 0x000fe4000001008a */
[----:B------:R-:W-:-:S02]  /*1ad0*/  FMUL.FTZ R235, R225, R227 ;  /* 0x000000e3e1eb7220 */ /* 0x000fc40000410000 */
[----:B------:R-:W-:Y:S02]  /*1ae0*/  FADD.FTZ R134, R134, R213 ;  /* 0x000000d586867221 */ /* 0x000fe40000010000 */
[----:B------:R-:W-:Y:S02]  /*1af0*/  FMUL.FTZ R223, R197, R208 ;  /* 0x000000d0c5df7220 */ /* 0x000fe40000410000 */
[----:B------:R-:W-:Y:S01]  /*1b00*/  FMUL.FTZ R9, R2, R201 ;  /* 0x000000c902097220 */ /* 0x000fe20000410000 */
[----:B------:R-:W4:Y:S01]  /*1b10*/  LDL R197, [R1+0x74] ;  /* 0x0000740001c57983 */ /* 0x000f220000100800 */
[----:B------:R-:W-:Y:S02]  /*1b20*/  FMUL.FTZ R215, R200, R215 ;  /* 0x000000d7c8d77220 */ /* 0x000fe40000410000 */
        /* <DEDUP_REMOVED lines=35> */
[----:B------:R-:W-:Y:S02]  /*1d60*/  FMUL.FTZ R205, R196, R62 ;  /* 0x0000003ec4cd7220 */ /* 0x000fe40000410000 */
[----:B------:R0:W5:Y:S01]  /*1d70*/  LDL.LU R62, [R1+0xec] ;  /* 0x0000ec00013e7983 */ /* 0x0001620000300800 */
[-C--:B------:R-:W-:Y:S02]  /*1d80*/  FFMA.FTZ R125, R12, R61.reuse, R125 ;  /* 0x0000003d0c7d7223 */ /* 0x080fe4000001007d */
[----:B------:R-:W-:Y:S01]  /*1d90*/  FADD.FTZ R121, R121, R61 ;  /* 0x0000003d79797221 */ /* 0x000fe20000010000 */
[----:B------:R-:W4:Y:S01]  /*1da0*/  LDL R196, [R1+0x54] ;  /* 0x0000540001c47983 */ /* 0x000f220000100800 */
[----:B------:R-:W-:Y:S02]  /*1db0*/  FADD.FTZ R185, R185, R208 ;  /* 0x000000d0b9b97221 */ /* 0x000fe40000010000 */
[----:B------:R-:W-:Y:S02]  /*1dc0*/  FMUL.FTZ R206, R198, R61 ;  /* 0x0000003dc6ce7220 */ /* 0x000fe40000410000 */
[----:B------:R-:W-:Y:S01]  /*1dd0*/  FFMA.FTZ R105, R224, R208, R105 ;  /* 0x000000d0e0697223 */ /* 0x000fe20000010069 */
[----:B------:R0:W5:Y:S01]  /*1de0*/  LDL.LU R61, [R1+0xe8] ;  /* 0x0000e800013d7983 */ /* 0x0001620000300800 */
[----:B------:R-:W-:-:S02]  /*1df0*/  FFMA.FTZ R126, R11, R60, R126 ;  /* 0x0000003c0b7e7223 */ /* 0x000fc4000001007e */
        /* <DEDUP_REMOVED lines=24> */
[----:B------:R-:W-:Y:S01]  /*1f80*/  FMUL.FTZ R217, R201, R212 ;  /* 0x000000d4c9d97220 */ /* 0x000fe20000410000 */
[----:B------:R0:W5:Y:S01]  /*1f90*/  LDL.LU R57, [R1+0xd8] ;  /* 0x0000d80001397983 */ /* 0x0001620000300800 */
        /* <DEDUP_REMOVED lines=81> */
.L_x_9299:
[----:B0-----:R-:W-:Y:S05]  /*24b0*/  BSYNC B0 ;  /* 0x0000000000007941 */ /* 0x001fea0003800000 */
.L_x_9297:
[----:B-1----:R-:W2:Y:S01]  /*24c0*/  LDL R192, [R1+0x8] ;  /* 0x0000080001c07983 */ /* 0x002ea20000100800 */
[----:B-----5:R-:W-:-:S03]  /*24d0*/  MOV R193, R22 ;  /* 0x0000001600c17202 */ /* 0x020fc60000000f00 */
[----:B------:R-:W0:Y:S01]  /*24e0*/  S2R R196, SR_TID.X ;  /* 0x0000000000c47919 */ /* 0x000e220000002100 */
[----:B------:R-:W-:Y:S02]  /*24f0*/  PRMT R249, R193, 0x7610, R249 ;  /* 0x00007610c1f97816 */ /* 0x000fe400000000f9 */
[----:B0-----:R-:W-:Y:S02]  /*2500*/  SHF.R.U32.HI R199, RZ, 0x5, R196 ;  /* 0x00000005ffc77819 */ /* 0x001fe400000116c4 */
[----:B------:R-:W-:Y:S02]  /*2510*/  LOP3.LUT P0, RZ, R196, 0x1f, RZ, 0xc0, !PT ;  /* 0x0000001fc4ff7812 */ /* 0x000fe4000780c0ff */
[----:B------:R-:W-:Y:S02]  /*2520*/  LOP3.LUT R196, R199, 0x7fffff8, RZ, 0xc0, !PT ;  /* 0x07fffff8c7c47812 */ /* 0x000fe400078ec0ff */
[----:B--2---:R-:W-:Y:S02]  /*2530*/  LOP3.LUT P1, RZ, R192, 0xff, RZ, 0xc0, !PT ;  /* 0x000000ffc0ff7812 */ /* 0x004fe4000782c0ff */
[----:B------:R-:W-:-:S04]  /*2540*/  MOV R192, R20 ;  /* 0x0000001400c07202 */ /* 0x000fc80000000f00 */
        /* <DEDUP_REMOVED lines=11> */
.L_x_9437:
        /* <DEDUP_REMOVED lines=18> */
.L_x_9438:
        /* <DEDUP_REMOVED lines=14> */
[----:B------:R-:W-:Y:S01]  /*2800*/  HFMA2.MMA R4, -RZ, RZ, 0, 0 ;  /* 0x00000000ff047435 */ /* 0x000fe200000001ff */
[----:B------:R-:W0:Y:S05]  /*2810*/  LDS.128 R192, [R196.X8+0x8000] ;  /* 0x00800000c4c07984 */ /* 0x000e2a0000008c00 */
[----:B------:R-:W-:Y:S01]  /*2820*/  @P5 LEA.HI.SX32 R4, R197, R198, 0x1d ;  /* 0x000000c6c5045211 */ /* 0x000fe200078feaff */
        /* <DEDUP_REMOVED lines=40> */
.L_x_9303:
[----:B------:R-:W-:Y:S05]  /*2ab0*/  BSYNC B0 ;  /* 0x0000000000007941 */ /* 0x000fea0003800000 */
.L_x_9302:
        /* <DEDUP_REMOVED lines=9> */
[----:B-----5:R-:W-:-:S05]  /*2b50*/  @P6 HADD2.F32 R195, -RZ, R112.H0_H0 ;  /* 0x20000070ffc36230 */ /* 0x020fca0000004100 */
[----:B------:R-:W-:-:S04]  /*2b60*/  @P6 FMUL.FTZ R194, R193, R195 ;  /* 0x000000c3c1c26220 */ /* 0x000fc80000410000 */
[----:B------:R-:W-:Y:S02]  /*2b70*/  FADD.FTZ R56, R56, R194 ;  /* 0x000000c238387221 */ /* 0x000fe40000010000 */
[----:B--2---:R-:W-:-:S05]  /*2b80*/  FMUL.FTZ R193, R196, R193 ;  /* 0x000000c1c4c17220 */ /* 0x004fca0000410000 */
[----:B------:R-:W-:-:S04]  /*2b90*/  FSEL R193, R193, RZ, P6 ;  /* 0x000000ffc1c17208 */ /* 0x000fc80003000000 */
[----:B------:R-:W-:-:S04]  /*2ba0*/  F2FP.PACK_AB R193, RZ, R193 ;  /* 0x000000c1ffc1723e */ /* 0x000fc800000000ff */
[----:B------:R-:W-:Y:S02]  /*2bb0*/  PRMT R140, R193, 0x7610, R140 ;  /* 0x00007610c18c7816 */ /* 0x000fe4000000008c */
.L_x_9305:
[----:B------:R-:W-:Y:S05]  /*2bc0*/  BSYNC B0 ;  /* 0x0000000000007941 */ /* 0x000fea0003800000 */
.L_x_9304:
        /* <DEDUP_REMOVED lines=12> */
.L_x_9307:
[----:B------:R-:W-:Y:S05]  /*2c90*/  BSYNC B0 ;  /* 0x0000000000007941 */ /* 0x000fea0003800000 */
.L_x_9306:
        /* <DEDUP_REMOVED lines=9> */
[----:B-----5:R-:W-:-:S05]  /*2d30*/  @P6 HADD2.F32 R196, -RZ, R112.H1_H1 ;  /* 0x30000070ffc46230 */ /* 0x020fca0000004100 */
[----:B------:R-:W-:-:S04]  /*2d40*/  @P6 FMUL.FTZ R195, R194, R196 ;  /* 0x000000c4c2c36220 */ /* 0x000fc80000410000 */
[----:B------:R-:W-:Y:S02]  /*2d50*/  FADD.FTZ R57, R57, R195 ;  /* 0x000000c339397221 */ /* 0x000fe40000010000 */
[----:B--2---:R-:W-:-:S05]  /*2d60*/  FMUL.FTZ R194, R197, R194 ;  /* 0x000000c2c5c27220 */ /* 0x004fca0000410000 */
[----:B------:R-:W-:-:S04]  /*2d70*/  FSEL R194, R194, RZ, P6 ;  /* 0x000000ffc2c27208 */ /* 0x000fc80003000000 */
[----:B------:R-:W-:-:S04]  /*2d80*/  F2FP.PACK_AB R194, RZ, R194 ;  /* 0x000000c2ffc2723e */ /* 0x000fc800000000ff */
[----:B------:R-:W-:Y:S02]  /*2d90*/  PRMT R140, R140, 0x5410, R194 ;  /* 0x000054108c8c7816 */ /* 0x000fe400000000c2 */
.L_x_9309:
[----:B------:R-:W-:Y:S05]  /*2da0*/  BSYNC B0 ;  /* 0x0000000000007941 */ /* 0x000fea0003800000 */
.L_x_9308:
        /* <DEDUP_REMOVED lines=12> */
.L_x_9311:
[----:B------:R-:W-:Y:S05]  /*2e70*/  BSYNC B0 ;  /* 0x0000000000007941 */ /* 0x000fea0003800000 */
.L_x_9310:
        /* <DEDUP_REMOVED lines=16> */
.L_x_9313:
[----:B------:R-:W-:Y:S05]  /*2f80*/  BSYNC B0 ;  /* 0x0000000000007941 */ /* 0x000fea0003800000 */
.L_x_9312:
        /* <DEDUP_REMOVED lines=12> */
.L_x_9315:
[----:B------:R-:W-:Y:S05]  /*3050*/  BSYNC B0 ;  /* 0x0000000000007941 */ /* 0x000fea0003800000 */
.L_x_9314:
        /* <DEDUP_REMOVED lines=16> */
.L_x_9317:
[----:B------:R-:W-:Y:S05]  /*3160*/  BSYNC B0 ;  /* 0x0000000000007941 */ /* 0x000fea0003800000 */
.L_x_9316:
        /* <DEDUP_REMOVED lines=12> */
.L_x_9319:
[----:B------:R-:W-:Y:S05]  /*3230*/  BSYNC B0 ;  /* 0x0000000000007941 */ /* 0x000fea0003800000 */
.L_x_9318:
        /* <DEDUP_REMOVED lines=18> */
.L_x_9321:
[----:B------:R-:W-:Y:S05]  /*3360*/  BSYNC B0 ;  /* 0x0000000000007941 */ /* 0x000fea0003800000 */
.L_x_9320:
        /* <DEDUP_REMOVED lines=12> */
.L_x_9323:
[----:B------:R-:W-:Y:S05]  /*3430*/  BSYNC B0 ;  /* 0x0000000000007941 */ /* 0x000fea0003800000 */
.L_x_9322:
[----:B------:R-:W-:Y:S01]  /*3440*/  BSSY B0, `(.L_x_9324) ;  /* 0x000000e000007945 */ /* 0x000fe20003800000 */
[----:B------:R-:W-:Y:S05]  /*3450*/  @!P5 BRA `(.L_x_9325) ;  /* 0x000000c00000d947 */ /* 0x000fea0003800000 */
[----:B------:R-:W-:Y:S01]  /*3460*/  LOP3.LUT P0, RZ, R23, 0xff00, RZ, 0xc0, !PT ;  /* 0x0000ff0017ff7812 */ /* 0x000fe2000780c0ff */
[----:B------:R-:W-:Y:S01]  /*3470*/  FMUL.FTZ R196, R249, c[0x0][0x1ec] ;  /* 0x00007b00f9c47a20 */ /* 0x000fe20000410000 */
[----:B------:R-:W-:-:S03]  /*3480*/  HFMA2.MMA R197, -RZ, RZ, 0, 0 ;  /* 0x00000000ffc57435 */ /* 0x000fc600000001ff */
[----:B------:R-:W-:-:S08]  /*3490*/  FMUL.FTZ R196, R196, c[0x0][0x1e8] ;  /* 0x00007a00c4c47a20 */ /* 0x000fd00000410000 */
[----:B-----5:R-:W-:-:S05]  /*34a0*/  @P0 HADD2.F32 R252, -RZ, R114.H1_H1 ;  /* 0x30000072fffc0230 */ /* 0x020fca0000004100 */
[----:B------:R-:W-:Y:S02]  /*34b0*/  @P0 FMUL.FTZ R197, R196, R252 ;  /* 0x000000fcc4c50220 */ /* 0x000fe40000410000 */
[----:B------:R-:W2:Y:S02]  /*34c0*/  LDL R252, [R1+0x34] ;  /* 0x0000340001fc7983 */ /* 0x000ea40000100800 */
[----:B------:R-:W-:Y:S02]  /*34d0*/  FADD.FTZ R61, R61, R197 ;  /* 0x000000c53d3d7221 */ /* 0x000fe40000010000 */
[----:B--2---:R-:W-:-:S05]  /*34e0*/  FMUL.FTZ R196, R252, R196 ;  /* 0x000000c4fcc47220 */ /* 0x004fca0000410000 */
[----:B------:R-:W-:-:S04]  /*34f0*/  FSEL R196, R196, RZ, P0 ;  /* 0x000000ffc4c47208 */ /* 0x000fc80000000000 */
[----:B------:R-:W-:-:S04]  /*3500*/  F2FP.PACK_AB R196, RZ, R196 ;  /* 0x000000c4ffc4723e */ /* 0x000fc800000000ff */
[----:B------:R-:W-:Y:S02]  /*3510*/  PRMT R142, R142, 0x5410, R196 ;  /* 0x000054108e8e7816 */ /* 0x000fe400000000c4 */
.L_x_9325:
[----:B------:R-:W-:Y:S05]  /*3520*/  BSYNC B0 ;  /* 0x0000000000007941 */ /* 0x000fea0003800000 */
.L_x_9324:
        /* <DEDUP_REMOVED lines=12> */
.L_x_9327:
[----:B------:R-:W-:Y:S05]  /*35f0*/  BSYNC B0 ;  /* 0x0000000000007941 */ /* 0x000fea0003800000 */
.L_x_9326:
[----:B------:R-:W-:Y:S01]  /*3600*/  BSSY B0, `(.L_x_9328) ;  /* 0x0000010000007945 */ /* 0x000fe20003800000 */
[----:B------:R-:W-:Y:S05]  /*3610*/  @!P5 BRA `(.L_x_9329) ;  /* 0x000000e00000d947 */ /* 0x000fea0003800000 */
[----:B------:R-:W-:Y:S01]  /*3620*/  LOP3.LUT P0, RZ, R23, 0xff0000, RZ, 0xc0, !PT ;  /* 0x00ff000017ff7812 */ /* 0x000fe2000780c0ff */
[----:B------:R-:W-:Y:S01]  /*3630*/  FMUL.FTZ R196, R197, c[0x0][0x1ec] ;  /* 0x00007b00c5c47a20 */ /* 0x000fe20000410000 */
[----:B------:R0:W-:Y:S01]  /*3640*/  STL [R1+0xd0], R0 ;  /* 0x0000d00001007387 */ /* 0x0001e20000100800 */
[----:B------:R-:W-:Y:S02]  /*3650*/  HFMA2.MMA R252, -RZ, RZ, 0, 0 ;  /* 0x00000000fffc7435 */ /* 0x000fe400000001ff */
[----:B------:R-:W-:-:S08]  /*3660*/  FMUL.FTZ R196, R196, c[0x0][0x1e8] ;  /* 0x00007a00c4c47a20 */ /* 0x000fd00000410000 */
[----:B0----5:R-:W-:-:S05]  /*3670*/  @P0 HADD2.F32 R0, -RZ, R115.H0_H0 ;  /* 0x20000073ff000230 */ /* 0x021fca0000004100 */
[----:B------:R-:W-:Y:S02]  /*3680*/  @P0 FMUL.FTZ R252, R196, R0 ;  /* 0x00000000c4fc0220 */ /* 0x000fe40000410000 */
[----:B------:R0:W5:Y:S02]  /*3690*/  LDL.LU R0, [R1+0xd0] ;  /* 0x0000d00001007983 */ /* 0x0001640000300800 */
[----:B------:R-:W-:Y:S02]  /*36a0*/  FADD.FTZ R62, R62, R252 ;  /* 0x000000fc3e3e7221 */ /* 0x000fe40000010000 */
[----:B------:R-:W2:Y:S02]  /*36b0*/  LDL R252, [R1+0x38] ;  /* 0x0000380001fc7983 */ /* 0x000ea40000100800 */
[----:B--2---:R-:W-:-:S05]  /*36c0*/  FMUL.FTZ R196, R252, R196 ;  /* 0x000000c4fcc47220 */ /* 0x004fca0000410000 */
[----:B------:R-:W-:-:S04]  /*36d0*/  FSEL R196, R196, RZ, P0 ;  /* 0x000000ffc4c47208 */ /* 0x000fc80000000000 */
[----:B------:R-:W-:-:S04]  /*36e0*/  F2FP.PACK_AB R196, RZ, R196 ;  /* 0x000000c4ffc4723e */ /* 0x000fc800000000ff */
[----:B------:R-:W-:Y:S02]  /*36f0*/  PRMT R143, R196, 0x7610, R143 ;  /* 0x00007610c48f7816 */ /* 0x000fe4000000008f */
.L_x_9329:
[----:B0-----:R-:W-:Y:S05]  /*3700*/  BSYNC B0 ;  /* 0x0000000000007941 */ /* 0x001fea0003800000 */
.L_x_9328:
        /* <DEDUP_REMOVED lines=12> */
.L_x_9331:
[----:B------:R-:W-:Y:S05]  /*37d0*/  BSYNC B0 ;  /* 0x0000000000007941 */ /* 0x000fea0003800000 */
.L_x_9330:
        /* <DEDUP_REMOVED lines=14> */
.L_x_9333:
[----:B------:R-:W-:Y:S05]  /*38c0*/  BSYNC B0 ;  /* 0x0000000000007941 */ /* 0x000fea0003800000 */
.L_x_9332:
        /* <DEDUP_REMOVED lines=23> */
[----:B0-----:R-:W-:Y:S01]  /*3a40*/  HFMA2.MMA R22, -RZ, RZ, 0, 9.5367431640625e-07 ;  /* 0x00000010ff167435 */ /* 0x001fe200000001ff */
[----:B------:R-:W-:-:S09]  /*3a50*/  IADD3 R3, R4, 0x100, RZ ;  /* 0x0000010004037810 */ /* 0x000fd20007ffe0ff */
[----:B------:R-:W-:-:S05]  /*3a60*/  IMAD.WIDE.U32 R22, R3, R22, c[0x0][0x170] ;  /* 0x00005c0003167625 */ /* 0x000fca00078e0016 */
[----:B-----5:R0:W5:Y:S02]  /*3a70*/  LDG.E.128 R112, [R22.64] ;  /* 0x0000000416707981 */ /* 0x020164000c1e1d00 */
.L_x_9335:
[----:B------:R-:W-:Y:S05]  /*3a80*/  BSYNC B0 ;  /* 0x0000000000007941 */ /* 0x000fea0003800000 */
.L_x_9334:
        /* <DEDUP_REMOVED lines=12> */
.L_x_9337:
[----:B------:R-:W-:Y:S05]  /*3b50*/  BSYNC B0 ;  /* 0x0000000000007941 */ /* 0x000fea0003800000 */
.L_x_9336:
        /* <DEDUP_REMOVED lines=10> */
[----:B-----5:R-:W-:-:S05]  /*3c00*/  @P6 HADD2.F32 R192, -RZ, R112.H0_H0 ;  /* 0x20000070ffc06230 */ /* 0x020fca0000004100 */
[-C--:B------:R-:W-:Y:S02]  /*3c10*/  @P6 FMUL.FTZ R22, R192, R3.reuse ;  /* 0x00000003c0166220 */ /* 0x080fe40000410000 */
[----:B---3--:R-:W-:Y:S02]  /*3c20*/  FMUL.FTZ R3, R193, R3 ;  /* 0x00000003c1037220 */ /* 0x008fe40000410000 */
[----:B------:R-:W-:-:S03]  /*3c30*/  FADD.FTZ R64, R64, R22 ;  /* 0x0000001640407221 */ /* 0x000fc60000010000 */
[----:B------:R-:W-:-:S04]  /*3c40*/  FSEL R3, R3, RZ, P6 ;  /* 0x000000ff03037208 */ /* 0x000fc80003000000 */
[----:B------:R-:W-:-:S04]  /*3c50*/  F2FP.PACK_AB R3, RZ, R3 ;  /* 0x00000003ff03723e */ /* 0x000fc800000000ff */
[----:B------:R-:W-:Y:S02]  /*3c60*/  PRMT R140, R3, 0x7610, R140 ;  /* 0x00007610038c7816 */ /* 0x000fe4000000008c */
.L_x_9339:
[----:B------:R-:W-:Y:S05]  /*3c70*/  BSYNC B0 ;  /* 0x0000000000007941 */ /* 0x000fea0003800000 */
.L_x_9338:
        /* <DEDUP_REMOVED lines=12> */
.L_x_9341:
[----:B------:R-:W-:Y:S05]  /*3d40*/  BSYNC B0 ;  /* 0x0000000000007941 */ /* 0x000fea0003800000 */
.L_x_9340:
        /* <DEDUP_REMOVED lines=16> */
.L_x_9343:
[----:B------:R-:W-:Y:S05]  /*3e50*/  BSYNC B0 ;  /* 0x0000000000007941 */ /* 0x000fea0003800000 */
.L_x_9342:
        /* <DEDUP_REMOVED lines=12> */
.L_x_9345:
[----:B------:R-:W-:Y:S05]  /*3f20*/  BSYNC B0 ;  /* 0x0000000000007941 */ /* 0x000fea0003800000 */
.L_x_9344:
        /* <DEDUP_REMOVED lines=20> */
.L_x_9347:
[----:B------:R-:W-:Y:S05]  /*4070*/  BSYNC B0 ;  /* 0x0000000000007941 */ /* 0x000fea0003800000 */
.L_x_9346:
        /* <DEDUP_REMOVED lines=13> */
.L_x_9349:
[----:B------:R-:W-:Y:S05]  /*4150*/  BSYNC B0 ;  /* 0x0000000000007941 */ /* 0x000fea0003800000 */
.L_x_9348:
[----:B------:R-:W-:Y:S01]  /*4160*/  BSSY B0, `(.L_x_9350) ;  /* 0x000000e000007945 */ /* 0x000fe20003800000 */
[----:B------:R-:W-:Y:S05]  /*4170*/  @!P5 BRA `(.L_x_9351) ;  /* 0x000000c00000d947 */ /* 0x000fea0003800000 */
        /* <DEDUP_REMOVED lines=12> */
.L_x_9351:
[----:B------:R-:W-:Y:S05]  /*4240*/  BSYNC B0 ;  /* 0x0000000000007941 */ /* 0x000fea0003800000 */
.L_x_9350:
        /* <DEDUP_REMOVED lines=16> */
.L_x_9353:
[----:B------:R-:W-:Y:S05]  /*4350*/  BSYNC B0 ;  /* 0x0000000000007941 */ /* 0x000fea0003800000 */
.L_x_9352:
        /* <DEDUP_REMOVED lines=15> */
.L_x_9355:
[----:B------:R-:W-:Y:S05]  /*4450*/  BSYNC B0 ;  /* 0x0000000000007941 */ /* 0x000fea0003800000 */
.L_x_9354:
        /* <DEDUP_REMOVED lines=12> */
.L_x_9357:
[----:B------:R-:W-:Y:S05]  /*4520*/  BSYNC B0 ;  /* 0x0000000000007941 */ /* 0x000fea0003800000 */
.L_x_9356:
        /* <DEDUP_REMOVED lines=15> */
.L_x_9359:
[----:B------:R-:W-:Y:S05]  /*4620*/  BSYNC B0 ;  /* 0x0000000000007941 */ /* 0x000fea0003800000 */
.L_x_9358:
        /* <DEDUP_REMOVED lines=12> */
.L_x_9361:
[----:B------:R-:W-:Y:S05]  /*46f0*/  BSYNC B0 ;  /* 0x0000000000007941 */ /* 0x000fea0003800000 */
.L_x_9360:
        /* <DEDUP_REMOVED lines=15> */
.L_x_9363:
[----:B------:R-:W-:Y:S05]  /*47f0*/  BSYNC B0 ;  /* 0x0000000000007941 */ /* 0x000fea0003800000 */
.L_x_9362:
        /* <DEDUP_REMOVED lines=12> */
.L_x_9365:
[----:B------:R-:W-:Y:S05]  /*48c0*/  BSYNC B0 ;  /* 0x0000000000007941 */ /* 0x000fea0003800000 */
.L_x_9364:
[----:B------:R-:W-:Y:S01]  /*48d0*/  BSSY B0, `(.L_x_9366) ;  /* 0x000000d000007945 */ /* 0x000fe20003800000 */
        /* <DEDUP_REMOVED lines=12> */
.L_x_9367:
[----:B------:R-:W-:Y:S05]  /*49a0*/  BSYNC B0 ;  /* 0x0000000000007941 */ /* 0x000fea0003800000 */
.L_x_9366:
        /* <DEDUP_REMOVED lines=17> */
.L_x_9369:
[----:B------:R-:W-:Y:S05]  /*4ac0*/  BSYNC B0 ;  /* 0x0000000000007941 */ /* 0x000fea0003800000 */
.L_x_9368:
        /* <DEDUP_REMOVED lines=12> */
.L_x_9371:
[----:B------:R-:W-:Y:S05]  /*4b90*/  BSYNC B0 ;  /* 0x0000000000007941 */ /* 0x000fea0003800000 */
.L_x_9370:
        /* <DEDUP_REMOVED lines=16> */
.L_x_9373:
[----:B------:R-:W-:Y:S05]  /*4ca0*/  BSYNC B0 ;  /* 0x0000000000007941 */ /* 0x000fea0003800000 */
.L_x_9372:
        /* <DEDUP_REMOVED lines=12> */
.L_x_9375:
[----:B------:R-:W-:Y:S05]  /*4d70*/  BSYNC B0 ;  /* 0x0000000000007941 */ /* 0x000fea0003800000 */
.L_x_9374:
        /* <DEDUP_REMOVED lines=15> */
.L_x_9377:
[----:B------:R-:W-:Y:S05]  /*4e70*/  BSYNC B0 ;  /* 0x0000000000007941 */ /* 0x000fea0003800000 */
.L_x_9376:
        /* <DEDUP_REMOVED lines=12> */
.L_x_9379:
[----:B------:R-:W-:Y:S05]  /*4f40*/  BSYNC B0 ;  /* 0x0000000000007941 */ /* 0x000fea0003800000 */
.L_x_9378:
        /* <DEDUP_REMOVED lines=20> */
.L_x_9381:
[----:B------:R-:W-:Y:S05]  /*5090*/  BSYNC B0 ;  /* 0x0000000000007941 */ /* 0x000fea0003800000 */
.L_x_9380:
        /* <DEDUP_REMOVED lines=13> */
.L_x_9383:
[----:B------:R-:W-:Y:S05]  /*5170*/  BSYNC B0 ;  /* 0x0000000000007941 */ /* 0x000fea0003800000 */
.L_x_9382:
        /* <DEDUP_REMOVED lines=13> */
.L_x_9385:
[----:B------:R-:W-:Y:S05]  /*5250*/  BSYNC B0 ;  /* 0x0000000000007941 */ /* 0x000fea0003800000 */
.L_x_9384:
        /* <DEDUP_REMOVED lines=16> */
.L_x_9387:
[----:B------:R-:W-:Y:S05]  /*5360*/  BSYNC B0 ;  /* 0x0000000000007941 */ /* 0x000fea0003800000 */
.L_x_9386:
        /* <DEDUP_REMOVED lines=15> */
.L_x_9389:
[----:B------:R-:W-:Y:S05]  /*5460*/  BSYNC B0 ;  /* 0x0000000000007941 */ /* 0x000fea0003800000 */
.L_x_9388:
        /* <DEDUP_REMOVED lines=12> */
.L_x_9391:
[----:B------:R-:W-:Y:S05]  /*5530*/  BSYNC B0 ;  /* 0x0000000000007941 */ /* 0x000fea0003800000 */
.L_x_9390:
        /* <DEDUP_REMOVED lines=15> */
.L_x_9393:
[----:B------:R-:W-:Y:S05]  /*5630*/  BSYNC B0 ;  /* 0x0000000000007941 */ /* 0x000fea0003800000 */
.L_x_9392:
        /* <DEDUP_REMOVED lines=12> */
.L_x_9395:
[----:B------:R-:W-:Y:S05]  /*5700*/  BSYNC B0 ;  /* 0x0000000000007941 */ /* 0x000fea0003800000 */
.L_x_9394:
        /* <DEDUP_REMOVED lines=15> */
.L_x_9397:
[----:B------:R-:W-:Y:S05]  /*5800*/  BSYNC B0 ;  /* 0x0000000000007941 */ /* 0x000fea0003800000 */
.L_x_9396:
        /* <DEDUP_REMOVED lines=12> */
.L_x_9399:
[----:B------:R-:W-:Y:S05]  /*58d0*/  BSYNC B0 ;  /* 0x0000000000007941 */ /* 0x000fea0003800000 */
.L_x_9398:
        /* <DEDUP_REMOVED lines=13> */
.L_x_9401:
[----:B------:R-:W-:Y:S05]  /*59b0*/  BSYNC B0 ;  /* 0x0000000000007941 */ /* 0x000fea0003800000 */
.L_x_9400:
        /* <DEDUP_REMOVED lines=16> */
.L_x_9403:
[----:B------:R-:W-:Y:S05]  /*5ac0*/  BSYNC B0 ;  /* 0x0000000000007941 */ /* 0x000fea0003800000 */
.L_x_9402:
        /* <DEDUP_REMOVED lines=12> */
.L_x_9405:
[----:B------:R-:W-:Y:S05]  /*5b90*/  BSYNC B0 ;  /* 0x0000000000007941 */ /* 0x000fea0003800000 */
.L_x_9404:
        /* <DEDUP_REMOVED lines=16> */
.L_x_9407:
[----:B------:R-:W-:Y:S05]  /*5ca0*/  BSYNC B0 ;  /* 0x0000000000007941 */ /* 0x000fea0003800000 */
.L_x_9406:
        /* <DEDUP_REMOVED lines=12> */
.L_x_9409:
[----:B------:R-:W-:Y:S05]  /*5d70*/  BSYNC B0 ;  /* 0x0000000000007941 */ /* 0x000fea0003800000 */
.L_x_9408:
        /* <DEDUP_REMOVED lines=15> */
.L_x_9411:
[----:B------:R-:W-:Y:S05]  /*5e70*/  BSYNC B0 ;  /* 0x0000000000007941 */ /* 0x000fea0003800000 */
.L_x_9410:
        /* <DEDUP_REMOVED lines=12> */
.L_x_9413:
[----:B------:R-:W-:Y:S05]  /*5f40*/  BSYNC B0 ;  /* 0x0000000000007941 */ /* 0x000fea0003800000 */
.L_x_9412:
        /* <DEDUP_REMOVED lines=15> */
.L_x_9415:
[----:B------:R-:W-:Y:S05]  /*6040*/  BSYNC B0 ;  /* 0x0000000000007941 */ /* 0x000fea0003800000 */
.L_x_9414:
        /* <DEDUP_REMOVED lines=12> */
.L_x_9417:
[----:B------:R-:W-:Y:S05]  /*6110*/  BSYNC B0 ;  /* 0x0000000000007941 */ /* 0x000fea0003800000 */
.L_x_9416:
        /* <DEDUP_REMOVED lines=15> */
.L_x_9419:
[----:B------:R-:W-:Y:S05]  /*6210*/  BSYNC B0 ;  /* 0x0000000000007941 */ /* 0x000fea0003800000 */
.L_x_9418:
        /* <DEDUP_REMOVED lines=12> */
.L_x_9421:
[----:B------:R-:W-:Y:S05]  /*62e0*/  BSYNC B0 ;  /* 0x0000000000007941 */ /* 0x000fea0003800000 */
.L_x_9420:
        /* <DEDUP_REMOVED lines=15> */
.L_x_9423:
[----:B------:R-:W-:Y:S05]  /*63e0*/  BSYNC B0 ;  /* 0x0000000000007941 */ /* 0x000fea0003800000 */
.L_x_9422:
        /* <DEDUP_REMOVED lines=12> */
.L_x_9425:
[----:B------:R-:W-:Y:S05]  /*64b0*/  BSYNC B0 ;  /* 0x0000000000007941 */ /* 0x000fea0003800000 */
.L_x_9424:
        /* <DEDUP_REMOVED lines=15> */
.L_x_9427:
[----:B------:R-:W-:Y:S05]  /*65b0*/  BSYNC B0 ;  /* 0x0000000000007941 */ /* 0x000fea0003800000 */
.L_x_9426:
        /* <DEDUP_REMOVED lines=12> */
.L_x_9429:
[----:B------:R-:W-:Y:S05]  /*6680*/  BSYNC B0 ;  /* 0x0000000000007941 */ /* 0x000fea0003800000 */
.L_x_9428:
        /* <DEDUP_REMOVED lines=15> */
.L_x_9431:
[----:B------:R-:W-:Y:S05]  /*6780*/  BSYNC B0 ;  /* 0x0000000000007941 */ /* 0x000fea0003800000 */
.L_x_9430:
        /* <DEDUP_REMOVED lines=12> */
.L_x_9433:
[----:B------:R-:W-:Y:S05]  /*6850*/  BSYNC B0 ;  /* 0x0000000000007941 */ /* 0x000fea0003800000 */
.L_x_9432:
        /* <DEDUP_REMOVED lines=21> */
.L_x_9435:
[----:B------:R-:W-:Y:S05]  /*69b0*/  BSYNC B0 ;  /* 0x0000000000007941 */ /* 0x000fea0003800000 */
.L_x_9434:
[----:B------:R-:W2:Y:S04]  /*69c0*/  LDL.LU R3, [R1+0x4] ;  /* 0x0000040001037983 */ /* 0x000ea80000300800 */
[----:B------:R-:W3:Y:S01]  /*69d0*/  LDL.LU R16, [R1+0x8] ;  /* 0x0000080001107983 */ /* 0x000ee20000300800 */
[----:B------:R-:W-:-:S05]  /*69e0*/  @P0 MOV R2, 0x20 ;  /* 0x0000002000020802 */ /* 0x000fca0000000f00 */
[----:B--2---:R-:W-:-:S05]  /*69f0*/  @P0 IMAD.WIDE.U32 R2, R3, R2, c[0x0][0x258] ;  /* 0x0000960003020625 */ /* 0x004fca00078e0002 */
[----:B------:R-:W-:Y:S04]  /*6a00*/  @P0 STG.E.128 [R2.64], R128 ;  /* 0x0000008002000986 */ /* 0x000fe8000c101d04 */
[----:B------:R0:W-:Y:S01]  /*6a10*/  @P0 STG.E.128 [R2.64+0x10], R116 ;  /* 0x0000107402000986 */ /* 0x0001e2000c101d04 */
[----:B---3--:R-:W-:Y:S02]  /*6a20*/  LOP3.LUT P0, RZ, R16, 0xff, RZ, 0xc0, !PT ;  /* 0x000000ff10ff7812 */ /* 0x008fe4000780c0ff */
[----:B0-----:R-:W-:-:S05]  /*6a30*/  @P5 MOV R2, 0x10 ;  /* 0x0000001000025802 */ /* 0x001fca0000000f00 */
[----:B------:R-:W-:-:S05]  /*6a40*/  @P5 IMAD.WIDE.U32 R2, R4, R2, c[0x0][0x248] ;  /* 0x0000920004025625 */ /* 0x000fca00078e0002 */
[----:B------:R0:W-:Y:S02]  /*6a50*/  @P5 STG.E.128 [R2.64], R140 ;  /* 0x0000008c02005986 */ /* 0x0001e4000c101d04 */
[----:B0-----:R-:W-:-:S05]  /*6a60*/  SEL R2, RZ, 0x1, P0 ;  /* 0x00000001ff027807 */ /* 0x001fca0000000000 */
[----:B------:R0:W-:Y:S02]  /*6a70*/  STL.S16 [R1+0x8], R2 ;  /* 0x0000080201007387 */ /* 0x0001e40000100600 */
[----:B0----5:R-:W-:Y:S01]  /*6a80*/  @P3 CALL.REL.NOINC `(.L_x_9296) ;  /* 0x0000001000003944 */ /* 0x021fe20003c00000 */
[----:B------:R-:W-:Y:S05]  /*6a90*/  BRA `(.L_x_9436) ;  /* 0xffff9ee000007947 */ /* 0x000fea000383ffff */
.L_x_9296:
        /* <DEDUP_REMOVED lines=35> */
.L_x_9300:
[----:B-1----:R-:W-:Y:S01]  /*6cd0*/  HFMA2.MMA R194, -RZ, RZ, 0, 9.5367431640625e-07 ;  /* 0x00000010ffc27435 */ /* 0x002fe200000001ff */
[----:B------:R-:W-:-:S02]  /*6ce0*/  MOV R193, R197 ;  /* 0x000000c500c17202 */ /* 0x000fc40000000f00 */
[----:B------:R-:W-:Y:S02]  /*6cf0*/  MOV R252, 0x1f ;  /* 0x0000001f00fc7802 */ /* 0x000fe40000000f00 */
[----:B------:R-:W-:Y:S02]  /*6d00*/  MOV R250, 0xffffffff ;  /* 0xffffffff00fa7802 */ /* 0x000fe40000000f00 */
[----:B------:R-:W-:Y:S02]  /*6d10*/  MOV R192, 0x6d30 ;  /* 0x00006d3000c07802 */ /* 0x000fe40000000f00 */
[----:B------:R-:W-:Y:S05]  /*6d20*/  CALL.REL.NOINC `($__internal_159_$__cuda_sm70_shflsync_down_p) ;  /* 0x0000046000007944 */ /* 0x000fea0003c00000 */
[----:B-1----:R-:W-:Y:S01]  /*6d30*/  MOV R198, R194 ;  /* 0x000000c200c67202 */ /* 0x002fe20000000f00 */
[----:B------:R-:W-:Y:S05]  /*6d40*/  BRA `(.L_x_9437) ;  /* 0xffffb8b000007947 */ /* 0x000fea000383ffff */
.L_x_9301:
[----:B-1----:R-:W-:Y:S01]  /*6d50*/  HFMA2.MMA R194, -RZ, RZ, 0, 9.5367431640625e-07 ;  /* 0x00000010ffc27435 */ /* 0x002fe200000001ff */
[----:B------:R-:W-:Y:S02]  /*6d60*/  MOV R193, R195 ;  /* 0x000000c300c17202 */ /* 0x000fe40000000f00 */
[----:B------:R-:W-:Y:S02]  /*6d70*/  MOV R252, 0x1f ;  /* 0x0000001f00fc7802 */ /* 0x000fe40000000f00 */
[----:B------:R-:W-:-:S02]  /*6d80*/  MOV R250, 0xffffffff ;  /* 0xffffffff00fa7802 */ /* 0x000fc40000000f00 */
[----:B------:R-:W-:Y:S02]  /*6d90*/  MOV R192, 0x6db0 ;  /* 0x00006db000c07802 */ /* 0x000fe40000000f00 */
[----:B0-2---:R-:W-:Y:S05]  /*6da0*/  CALL.REL.NOINC `($__internal_159_$__cuda_sm70_shflsync_down_p) ;  /* 0x000003e000007944 */ /* 0x005fea0003c00000 */
[----:B------:R-:W-:Y:S01]  /*6db0*/  FADD.FTZ R197, R198, R197 ;  /* 0x000000c5c6c57221 */ /* 0x000fe20000010000 */
[----:B------:R-:W-:Y:S01]  /*6dc0*/  MOV R252, 0x1f ;  /* 0x0000001f00fc7802 */ /* 0x000fe20000000f00 */
[----:B-1----:R-:W-:Y:S01]  /*6dd0*/  FADD.FTZ R195, R195, R194 ;  /* 0x000000c2c3c37221 */ /* 0x002fe20000010000 */
[----:B------:R-:W-:Y:S01]  /*6de0*/  HFMA2.MMA R194, -RZ, RZ, 0, 4.76837158203125e-07 ;  /* 0x00000008ffc27435 */ /* 0x000fe200000001ff */
[----:B------:R-:W-:Y:S02]  /*6df0*/  MOV R250, 0xffffffff ;  /* 0xffffffff00fa7802 */ /* 0x000fe40000000f00 */
[----:B------:R-:W-:Y:S02]  /*6e00*/  MOV R193, R197 ;  /* 0x000000c500c17202 */ /* 0x000fe40000000f00 */
[----:B------:R-:W-:Y:S02]  /*6e10*/  MOV R192, 0x6e30 ;  /* 0x00006e3000c07802 */ /* 0x000fe40000000f00 */
[----:B------:R-:W-:Y:S05]  /*6e20*/  CALL.REL.NOINC `($__internal_159_$__cuda_sm70_shflsync_down_p) ;  /* 0x0000036000007944 */ /* 0x000fea0003c00000 */
[----:B-1----:R-:W-:Y:S01]  /*6e30*/  MOV R198, R194 ;  /* 0x000000c200c67202 */ /* 0x002fe20000000f00 */
[----:B------:R-:W-:Y:S01]  /*6e40*/  HFMA2.MMA R194, -RZ, RZ, 0, 4.76837158203125e-07 ;  /* 0x00000008ffc27435 */ /* 0x000fe200000001ff */
[----:B------:R-:W-:-:S02]  /*6e50*/  MOV R193, R195 ;  /* 0x000000c300c17202 */ /* 0x000fc40000000f00 */
[----:B------:R-:W-:Y:S02]  /*6e60*/  MOV R252, 0x1f ;  /* 0x0000001f00fc7802 */ /* 0x000fe40000000f00 */
[----:B------:R-:W-:Y:S02]  /*6e70*/  MOV R250, 0xffffffff ;  /* 0xffffffff00fa7802 */ /* 0x000fe40000000f00 */
[----:B------:R-:W-:Y:S02]  /*6e80*/  MOV R192, 0x6ea0 ;  /* 0x00006ea000c07802 */ /* 0x000fe40000000f00 */
[----:B------:R-:W-:Y:S05]  /*6e90*/  CALL.REL.NOINC `($__internal_159_$__cuda_sm70_shflsync_down_p) ;  /* 0x000002f000007944 */ /* 0x000fea0003c00000 */
[----:B------:R-:W-:Y:S01]  /*6ea0*/  FADD.FTZ R197, R198, R197 ;  /* 0x000000c5c6c57221 */ /* 0x000fe20000010000 */
[----:B------:R-:W-:Y:S01]  /*6eb0*/  MOV R252, 0x1f ;  /* 0x0000001f00fc7802 */ /* 0x000fe20000000f00 */
[----:B-1----:R-:W-:Y:S01]  /*6ec0*/  FADD.FTZ R195, R195, R194 ;  /* 0x000000c2c3c37221 */ /* 0x002fe20000010000 */
[----:B------:R-:W-:Y:S01]  /*6ed0*/  HFMA2.MMA R194, -RZ, RZ, 0, 2.384185791015625e-07 ;  /* 0x00000004ffc27435 */ /* 0x000fe200000001ff */
[----:B------:R-:W-:Y:S02]  /*6ee0*/  MOV R250, 0xffffffff ;  /* 0xffffffff00fa7802 */ /* 0x000fe40000000f00 */
[----:B------:R-:W-:-:S02]  /*6ef0*/  MOV R193, R197 ;  /* 0x000000c500c17202 */ /* 0x000fc40000000f00 */
[----:B------:R-:W-:Y:S02]  /*6f00*/  MOV R192, 0x6f20 ;  /* 0x00006f2000c07802 */ /* 0x000fe40000000f00 */
[----:B------:R-:W-:Y:S05]  /*6f10*/  CALL.REL.NOINC `($__internal_159_$__cuda_sm70_shflsync_down_p) ;  /* 0x0000027000007944 */ /* 0x000fea0003c00000 */
[----:B-1----:R-:W-:Y:S01]  /*6f20*/  MOV R198, R194 ;  /* 0x000000c200c67202 */ /* 0x002fe20000000f00 */
[----:B------:R-:W-:Y:S01]  /*6f30*/  HFMA2.MMA R194, -RZ, RZ, 0, 2.384185791015625e-07 ;  /* 0x00000004ffc27435 */ /* 0x000fe200000001ff */
[----:B------:R-:W-:Y:S02]  /*6f40*/  MOV R193, R195 ;  /* 0x000000c300c17202 */ /* 0x000fe40000000f00 */
[----:B------:R-:W-:Y:S02]  /*6f50*/  MOV R252, 0x1f ;  /* 0x0000001f00fc7802 */ /* 0x000fe40000000f00 */
[----:B------:R-:W-:Y:S02]  /*6f60*/  MOV R250, 0xffffffff ;  /* 0xffffffff00fa7802 */ /* 0x000fe40000000f00 */
[----:B------:R-:W-:Y:S02]  /*6f70*/  MOV R192, 0x6f90 ;  /* 0x00006f9000c07802 */ /* 0x000fe40000000f00 */
[----:B------:R-:W-:Y:S05]  /*6f80*/  CALL.REL.NOINC `($__internal_159_$__cuda_sm70_shflsync_down_p) ;  /* 0x0000020000007944 */ /* 0x000fea0003c00000 */
[----:B------:R-:W-:Y:S01]  /*6f90*/  FADD.FTZ R197, R198, R197 ;  /* 0x000000c5c6c57221 */ /* 0x000fe20000010000 */
[----:B------:R-:W-:Y:S01]  /*6fa0*/  MOV R252, 0x1f ;  /* 0x0000001f00fc7802 */ /* 0x000fe20000000f00 */
[----:B-1----:R-:W-:Y:S01]  /*6fb0*/  FADD.FTZ R195, R195, R194 ;  /* 0x000000c2c3c37221 */ /* 0x002fe20000010000 */
[----:B------:R-:W-:Y:S01]  /*6fc0*/  HFMA2.MMA R194, -RZ, RZ, 0, 1.1920928955078125e-07 ;  /* 0x00000002ffc27435 */ /* 0x000fe200000001ff */
[----:B------:R-:W-:-:S02]  /*6fd0*/  MOV R250, 0xffffffff ;  /* 0xffffffff00fa7802 */ /* 0x000fc40000000f00 */
[----:B------:R-:W-:Y:S02]  /*6fe0*/  MOV R193, R197 ;  /* 0x000000c500c17202 */ /* 0x000fe40000000f00 */
[----:B------:R-:W-:Y:S02]  /*6ff0*/  MOV R192, 0x7010 ;  /* 0x0000701000c07802 */ /* 0x000fe40000000f00 */
[----:B------:R-:W-:Y:S05]  /*7000*/  CALL.REL.NOINC `($__internal_159_$__cuda_sm70_shflsync_down_p) ;  /* 0x0000018000007944 */ /* 0x000fea0003c00000 */
[----:B-1----:R-:W-:Y:S01]  /*7010*/  MOV R198, R194 ;  /* 0x000000c200c67202 */ /* 0x002fe20000000f00 */
[----:B------:R-:W-:Y:S01]  /*7020*/  HFMA2.MMA R194, -RZ, RZ, 0, 1.1920928955078125e-07 ;  /* 0x00000002ffc27435 */ /* 0x000fe200000001ff */
[----:B------:R-:W-:Y:S02]  /*7030*/  MOV R193, R195 ;  /* 0x000000c300c17202 */ /* 0x000fe40000000f00 */
[----:B------:R-:W-:Y:S02]  /*7040*/  MOV R252, 0x1f ;  /* 0x0000001f00fc7802 */ /* 0x000fe40000000f00 */
[----:B------:R-:W-:Y:S02]  /*7050*/  MOV R250, 0xffffffff ;  /* 0xffffffff00fa7802 */ /* 0x000fe40000000f00 */
[----:B------:R-:W-:-:S02]  /*7060*/  MOV R192, 0x7080 ;  /* 0x0000708000c07802 */ /* 0x000fc40000000f00 */
[----:B------:R-:W-:Y:S05]  /*7070*/  CALL.REL.NOINC `($__internal_159_$__cuda_sm70_shflsync_down_p) ;  /* 0x0000011000007944 */ /* 0x000fea0003c00000 */
[----:B------:R-:W-:Y:S01]  /*7080*/  FADD.FTZ R197, R198, R197 ;  /* 0x000000c5c6c57221 */ /* 0x000fe20000010000 */
[----:B------:R-:W-:Y:S01]  /*7090*/  MOV R252, 0x1f ;  /* 0x0000001f00fc7802 */ /* 0x000fe20000000f00 */
[----:B-1----:R-:W-:Y:S01]  /*70a0*/  FADD.FTZ R195, R195, R194 ;  /* 0x000000c2c3c37221 */ /* 0x002fe20000010000 */
[----:B------:R-:W-:Y:S01]  /*70b0*/  HFMA2.MMA R194, -RZ, RZ, 0, 5.9604644775390625e-08 ;  /* 0x00000001ffc27435 */ /* 0x000fe200000001ff */
[----:B------:R-:W-:-:S02]  /*70c0*/  MOV R250, 0xffffffff ;  /* 0xffffffff00fa7802 */ /* 0x000fc40000000f00 */
[----:B------:R-:W-:Y:S02]  /*70d0*/  MOV R193, R197 ;  /* 0x000000c500c17202 */ /* 0x000fe40000000f00 */
[----:B------:R-:W-:Y:S02]  /*70e0*/  MOV R192, 0x7100 ;  /* 0x0000710000c07802 */ /* 0x000fe40000000f00 */
[----:B------:R-:W-:Y:S05]  /*70f0*/  CALL.REL.NOINC `($__internal_159_$__cuda_sm70_shflsync_down_p) ;  /* 0x0000009000007944 */ /* 0x000fea0003c00000 */
[----:B-1----:R-:W-:Y:S01]  /*7100*/  MOV R198, R194 ;  /* 0x000000c200c67202 */ /* 0x002fe20000000f00 */
[----:B------:R-:W-:Y:S01]  /*7110*/  HFMA2.MMA R194, -RZ, RZ, 0, 5.9604644775390625e-08 ;  /* 0x00000001ffc27435 */ /* 0x000fe200000001ff */
[----:B------:R-:W-:Y:S02]  /*7120*/  MOV R193, R195 ;  /* 0x000000c300c17202 */ /* 0x000fe40000000f00 */
[----:B------:R-:W-:Y:S02]  /*7130*/  MOV R252, 0x1f ;  /* 0x0000001f00fc7802 */ /* 0x000fe40000000f00 */
[----:B------:R-:W-:Y:S02]  /*7140*/  MOV R250, 0xffffffff ;  /* 0xffffffff00fa7802 */ /* 0x000fe40000000f00 */
[----:B------:R-:W-:-:S02]  /*7150*/  MOV R192, 0x7170 ;  /* 0x0000717000c07802 */ /* 0x000fc40000000f00 */
[----:B------:R-:W-:Y:S05]  /*7160*/  CALL.REL.NOINC `($__internal_159_$__cuda_sm70_shflsync_down_p) ;  /* 0x0000002000007944 */ /* 0x000fea0003c00000 */
[----:B-1----:R-:W-:Y:S01]  /*7170*/  MOV R193, R194 ;  /* 0x000000c200c17202 */ /* 0x002fe20000000f00 */
[----:B------:R-:W-:Y:S05]  /*7180*/  BRA `(.L_x_9438) ;  /* 0xffffb59000007947 */ /* 0x000fea000383ffff */
        .weak           $__internal_159_$__cuda_sm70_shflsync_down_p
        .type           $__internal_159_$__cuda_sm70_shflsync_down_p,@function
        .size           $__internal_159_$__cuda_sm70_shflsync_down_p,(.L_x_11893 - $__internal_159_$__cuda_sm70_shflsync_down_p)
$__internal_159_$__cuda_sm70_shflsync_down_p:
[----:B------:R-:W-:Y:S04]  /*7190*/  WARPSYNC R250 ;  /* 0x000000fa00007348 */ /* 0x000fe80003800000 */
[----:B------:R0:W1:Y:S02]  /*71a0*/  SHFL.DOWN PT, R194, R193, R194, R252 ;  /* 0x080000c2c1c27389 */ /* 0x00006400000e00fc */
[----:B0-----:R-:W-:-:S06]  /*71b0*/  HFMA2.MMA R193, -RZ, RZ, 0, 0 ;  /* 0x00000000ffc17435 */ /* 0x001fcc00000001ff */
[----:B------:R-:W-:Y:S05]  /*71c0*/  RET.REL.NODEC R192 `(_ZN10layer_norm13ln_bwd_kernelINS_13Kernel_traitsIf6__halffS2_fjLj8192ELj1ELj1ELj8ELj16ENS_18Kernel_traits_baseILj8192EfS2_fS2_fjLj256EEEEELb1ELb1ELb1ELb1EEEvNS_9BwdParamsE) ;  /* 0xffff8e30c0007950 */ /* 0x000fea0003c3ffff */
.L_x_9439:
        /* <DEDUP_REMOVED lines=11> */
.L_x_11893:


//--------------------- .text._ZN10layer_norm13ln_bwd_kernelINS_13Kernel_traitsI6__halfffffjLj8192ELj1ELj1ELj8ELj16ENS_18Kernel_traits_baseILj8192ES2_ffffjLj256EEEEELb0ELb0ELb0ELb0EEEvNS_9BwdParamsE --------------------------
	.section	.text._ZN10layer_norm13ln_bwd_kernelINS_13Kernel_traitsI6__halfffffjLj8192ELj1ELj1ELj8ELj16ENS_18Kernel_traits_baseILj8192ES2_ffffjLj256EEEEELb0ELb0ELb0ELb0EEEvNS_9BwdParamsE,"ax",@progbits
	.sectioninfo	@"SHI_REGISTERS=231"
	.align	128
        .global         _ZN10layer_norm13ln_bwd_kernelINS_13Kernel_traitsI6__halfffffjLj8192ELj1ELj1ELj8ELj16ENS_18Kernel_traits_baseILj8192ES2_ffffjLj256EEEEELb0ELb0ELb0ELb0EEEvNS_9BwdParamsE
        .type           _ZN10layer_norm13ln_bwd_kernelINS_13Kernel_traitsI6__halfffffjLj8192ELj1ELj1ELj8ELj16ENS_18Kernel_traits_baseILj8192ES2_ffffjLj256EEEEELb0ELb0ELb0ELb0EEEvNS_9BwdParamsE,@function
        .size           _ZN10layer_norm13ln_bwd_kernelINS_13Kernel_traitsI6__halfffffjLj8192ELj1ELj1ELj8ELj16ENS_18Kernel_traits_baseILj8192ES2_ffffjLj256EEEEELb0ELb0ELb0ELb0EEEvNS_9BwdParamsE,(.L_x_11894 - _ZN10layer_norm13ln_bwd_kernelINS_13Kernel_traitsI6__halfffffjLj8192ELj1ELj1ELj8ELj16ENS_18Kernel_traits_baseILj8192ES2_ffffjLj256EEEEELb0ELb0ELb0ELb0EEEvNS_9BwdParamsE)
        .other          _ZN10layer_norm13ln_bwd_kernelINS_13Kernel_traitsI6__halfffffjLj8192ELj1ELj1ELj8ELj16ENS_18Kernel_traits_baseILj8192ES2_ffffjLj256EEEEELb0ELb0ELb0ELb0EEEvNS_9BwdParamsE,@"STO_CUDA_ENTRY STV_DEFAULT"
_ZN10layer_norm13ln_bwd_kernelINS_13Kernel_traitsI6__halfffffjLj8192ELj1ELj1ELj8ELj16ENS_18Kernel_traits_baseILj8192ES2_ffffjLj256EEEEELb0ELb0ELb0ELb0EEEvNS_9BwdParamsE:
.text._ZN10layer_norm13ln_bwd_kernelINS_13Kernel_traitsI6__halfffffjLj8192ELj1ELj1ELj8ELj16ENS_18Kernel_traits_baseILj8192ES2_ffffjLj256EEEEELb0ELb0ELb0ELb0EEEvNS_9BwdParamsE:
        /* <DEDUP_REMOVED lines=12> */
[----:B------:R-:W-:Y:S02]  /*00c0*/  P2R R2, PR, RZ, 0x4 ;  /* 0x00000004ff027803 */ /* 0x000fe40000000000 */
[----:B------:R-:W-:Y:S02]  /*00d0*/  P2R R2, PR, RZ, 0x40 ;  /* 0x00000040ff027803 */ /* 0x000fe40000000000 */
[----:B------:R-:W-:-:S02]  /*00e0*/  ISETP.GE.U32.AND P1, PT, R0, 0x400, PT ;  /* 0x000004000000780c */ /* 0x000fc40003f26070 */
[----:B------:R-:W-:Y:S02]  /*00f0*/  ISETP.GE.U32.AND P3, PT, R0, 0x600, PT ;  /* 0x000006000000780c */ /* 0x000fe40003f66070 */
[----:B------:R-:W-:Y:S02]  /*0100*/  @P2 MOV R3, 0x8 ;  /* 0x0000000800032802 */ /* 0x000fe40000000f00 */
[----:B------:R-:W-:Y:S02]  /*0110*/  @P6 MOV R23, 0x8 ;  /* 0x0000000800176802 */ /* 0x000fe40000000f00 */
[----:B------:R-:W-:Y:S01]  /*0120*/  @P0 MOV R25, 0x8 ;  /* 0x0000000800190802 */ /* 0x000fe20000000f00 */
[C---:B------:R-:W-:Y:S01]  /*0130*/  @P2 IMAD.WIDE.U32 R2, R18.reuse, R3, c[0x0][0x1b0] ;  /* 0x00006c0012022625 */ /* 0x040fe200078e0003 */
[----:B------:R-:W-:Y:S02]  /*0140*/  @P2 LOP3.LUT R18, R18, 0x100, RZ, 0xfc, !PT ;  /* 0x0000010012122812 */ /* 0x000fe400078efcff */
[----:B------:R-:W-:-:S02]  /*0150*/  ISETP.GE.U32.AND P2, PT, R0, 0x500, PT ;  /* 0x000005000000780c */ /* 0x000fc40003f46070 */
[----:B------:R-:W-:Y:S01]  /*0160*/  P2R R34, PR, RZ, 0x40 ;  /* 0x00000040ff227803 */ /* 0x000fe20000000000 */
[C---:B------:R-:W-:Y:S01]  /*0170*/  @P6 IMAD.WIDE.U32 R22, R18.reuse, R23, c[0x0][0x1b0] ;  /* 0x00006c0012166625 */ /* 0x040fe200078e0017 */
[----:B------:R-:W-:Y:S02]  /*0180*/  @P6 IADD3 R18, R18, 0x100, RZ ;  /* 0x0000010012126810 */ /* 0x000fe40007ffe0ff */
[----:B------:R-:W-:Y:S02]  /*0190*/  @P1 MOV R27, 0x8 ;  /* 0x00000008001b1802 */ /* 0x000fe40000000f00 */
[----:B------:R-:W-:Y:S01]  /*01a0*/  LOP3.LUT P6, RZ, R0, 0xffffff00, RZ, 0xc0, !PT ;  /* 0xffffff0000ff7812 */ /* 0x000fe200078cc0ff */
[C---:B------:R-:W-:Y:S01]  /*01b0*/  @P0 IMAD.WIDE.U32 R24, R18.reuse, R25, c[0x0][0x1b0] ;  /* 0x00006c0012180625 */ /* 0x040fe200078e0019 */
[----:B------:R-:W-:Y:S02]  /*01c0*/  @P0 IADD3 R18, R18, 0x100, RZ ;  /* 0x0000010012120810 */ /* 0x000fe40007ffe0ff */
[----:B------:R-:W-:-:S02]  /*01d0*/  ISETP.GE.U32.AND P4, PT, R0, 0x700, PT ;  /* 0x000007000000780c */ /* 0x000fc40003f86070 */
[----:B------:R-:W-:Y:S01]  /*01e0*/  @P2 MOV R29, 0x8 ;  /* 0x00000008001d2802 */ /* 0x000fe20000000f00 */
[C---:B------:R-:W-:Y:S01]  /*01f0*/  @P1 IMAD.WIDE.U32 R26, R18.reuse, R27, c[0x0][0x1b0] ;  /* 0x00006c00121a1625 */ /* 0x040fe200078e001b */
[----:B------:R-:W-:Y:S01]  /*0200*/  @P1 IADD3 R18, R18, 0x100, RZ ;  /* 0x0000010012121810 */ /* 0x000fe20007ffe0ff */
[----:B------:R0:W5:Y:S01]  /*0210*/  @P0 LDG.E.64 R8, [R24.64] ;  /* 0x0000000418080981 */ /* 0x000162000c1e1b00 */
[----:B------:R-:W-:Y:S01]  /*0220*/  @P3 MOV R31, 0x8 ;  /* 0x00000008001f3802 */ /* 0x000fe20000000f00 */
[----:B------:R-:W1:Y:S01]  /*0230*/  S2UR UR6, SR_CTAID.X ;  /* 0x00000000000679c3 */ /* 0x000e620000002500 */
[----:B------:R-:W-:Y:S01]  /*0240*/  ISETP.GE.U32.AND P5, PT, R0, 0x800, PT ;  /* 0x000008000000780c */ /* 0x000fe20003fa6070 */
[C---:B------:R-:W-:Y:S01]  /*0250*/  @P2 IMAD.WIDE.U32 R28, R18.reuse, R29, c[0x0][0x1b0] ;  /* 0x00006c00121c2625 */ /* 0x040fe200078e001d */
[----:B------:R-:W-:Y:S01]  /*0260*/  @P2 IADD3 R18, R18, 0x100, RZ ;  /* 0x0000010012122810 */ /* 0x000fe20007ffe0ff */
[----:B------:R0:W5:Y:S01]  /*0270*/  @P6 LDG.E.64 R4, [R2.64] ;  /* 0x0000000402046981 */ /* 0x000162000c1e1b00 */
[----:B------:R-:W-:-:S02]  /*0280*/  ISETP.NE.AND P6, PT, R34, RZ, PT ;  /* 0x000000ff2200720c */ /* 0x000fc40003fc5270 */
[----:B------:R-:W-:Y:S01]  /*0290*/  @P4 MOV R33, 0x8 ;  /* 0x0000000800214802 */ /* 0x000fe20000000f00 */
[C---:B------:R-:W-:Y:S01]  /*02a0*/  @P3 IMAD.WIDE.U32 R30, R18.reuse, R31, c[0x0][0x1b0] ;  /* 0x00006c00121e3625 */ /* 0x040fe200078e001f */
[----:B------:R-:W-:Y:S01]  /*02b0*/  @P3 IADD3 R18, R18, 0x100, RZ ;  /* 0x0000010012123810 */ /* 0x000fe20007ffe0ff */
[----:B------:R0:W5:Y:S01]  /*02c0*/  @P1 LDG.E.64 R10, [R26.64] ;  /* 0x000000041a0a1981 */ /* 0x000162000c1e1b00 */
[----:B------:R-:W-:-:S03]  /*02d0*/  P2R R19, PR, RZ, 0x20 ;  /* 0x00000020ff137803 */ /* 0x000fc60000000000 */
[C---:B------:R-:W-:Y:S01]  /*02e0*/  @P4 IMAD.WIDE.U32 R32, R18.reuse, R33, c[0x0][0x1b0] ;  /* 0x00006c0012204625 */ /* 0x040fe200078e0021 */
[----:B------:R0:W5:Y:S01]  /*02f0*/  @P2 LDG.E.64 R12, [R28.64] ;  /* 0x000000041c0c2981 */ /* 0x000162000c1e1b00 */
[----:B------:R-:W-:Y:S02]  /*0300*/  @P5 MOV R19, 0x8 ;  /* 0x0000000800135802 */ /* 0x000fe40000000f00 */
[----:B------:R-:W-:Y:S01]  /*0310*/  @P4 IADD3 R18, R18, 0x100, RZ ;  /* 0x0000010012124810 */ /* 0x000fe20007ffe0ff */
[----:B------:R0:W5:Y:S04]  /*0320*/  @P6 LDG.E.64 R6, [R22.64] ;  /* 0x0000000416066981 */ /* 0x000168000c1e1b00 */
[----:B------:R0:W5:Y:S04]  /*0330*/  @P3 LDG.E.64 R14, [R30.64] ;  /* 0x000000041e0e3981 */ /* 0x000168000c1e1b00 */
[----:B------:R0:W5:Y:S01]  /*0340*/  @P4 LDG.E.64 R16, [R32.64] ;  /* 0x0000000420104981 */ /* 0x000162000c1e1b00 */
[----:B------:R-:W-:Y:S01]  /*0350*/  @P5 IMAD.WIDE.U32 R18, R18, R19, c[0x0][0x1b0] ;  /* 0x00006c0012125625 */ /* 0x000fe200078e0013 */
[----:B-1----:R-:W-:-:S04]  /*0360*/  LEA.HI R153, R154, UR6, RZ, 0x18 ;  /* 0x000000069a997c11 */ /* 0x002fc8000f8fc0ff */
[----:B------:R0:W5:Y:S01]  /*0370*/  @P5 LDG.E.64 R20, [R18.64] ;  /* 0x0000000412145981 */ /* 0x000162000c1e1b00 */
        /* <DEDUP_REMOVED lines=36> */
[----:B-----5:R-:W-:Y:S01]  /*05c0*/  MOV R35, R4 ;  /* 0x0000000400237202 */ /* 0x020fe20000000f00 */
[----:B------:R-:W-:Y:S01]  /*05d0*/  HFMA2.MMA R97, -RZ, RZ, 0, 0 ;  /* 0x00000000ff617435 */ /* 0x000fe200000001ff */
[----:B------:R-:W-:-:S02]  /*05e0*/  SHF.R.U64 R34, R4, 0x10, R5 ;  /* 0x0000001004227819 */ /* 0x000fc40000001205 */
[----:B------:R-:W-:Y:S01]  /*05f0*/  MOV R33, R5 ;  /* 0x0000000500217202 */ /* 0x000fe20000000f00 */
[----:B------:R-:W-:Y:S01]  /*0600*/  HADD2.F32 R35, -RZ, R35.H0_H0 ;  /* 0x20000023ff237230 */ /* 0x000fe20000004100 */
[----:B------:R-:W-:Y:S01]  /*0610*/  SHF.R.U32.HI R32, RZ, 0x10, R5 ;  /* 0x00000010ff207819 */ /* 0x000fe20000011605 */
[----:B------:R-:W-:Y:S01]  /*0620*/  HADD2.F32 R34, -RZ, R34.H0_H0 ;  /* 0x20000022ff227230 */ /* 0x000fe20000004100 */
[----:B------:R-:W-:Y:S01]  /*0630*/  MOV R31, R6 ;  /* 0x00000006001f7202 */ /* 0x000fe20000000f00 */
[----:B------:R-:W-:Y:S01]  /*0640*/  HADD2.F32 R33, -RZ, R33.H0_H0 ;  /* 0x20000021ff217230 */ /* 0x000fe20000004100 */
[--C-:B------:R-:W-:Y:S01]  /*0650*/  SHF.R.U64 R30, R6, 0x10, R7.reuse ;  /* 0x00000010061e7819 */ /* 0x100fe20000001207 */
[----:B------:R-:W-:Y:S01]  /*0660*/  HADD2.F32 R32, -RZ, R32.H0_H0 ;  /* 0x20000020ff207230 */ /* 0x000fe20000004100 */
        /* <DEDUP_REMOVED lines=20> */
[----:B------:R-:W-:-:S02]  /*07b0*/  MOV R19, R12 ;  /* 0x0000000c00137202 */ /* 0x000fc40000000f00 */
[--C-:B------:R-:W-:Y:S02]  /*07c0*/  SHF.R.U64 R18, R12, 0x10, R13.reuse ;  /* 0x000000100c127819 */ /* 0x100fe4000000120d */
[----:B------:R-:W-:Y:S01]  /*07d0*/  MOV R3, R13 ;  /* 0x0000000d00037202 */ /* 0x000fe20000000f00 */
[----:B------:R-:W-:Y:S01]  /*07e0*/  HADD2.F32 R19, -RZ, R19.H0_H0 ;  /* 0x20000013ff137230 */ /* 0x000fe20000004100 */
[----:B------:R-:W-:Y:S01]  /*07f0*/  SHF.R.U32.HI R101, RZ, 0x10, R13 ;  /* 0x00000010ff657819 */ /* 0x000fe2000001160d */
[----:B------:R-:W-:Y:S01]  /*0800*/  HADD2.F32 R18, -RZ, R18.H0_H0 ;  /* 0x20000012ff127230 */ /* 0x000fe20000004100 */
[----:B------:R-:W-:Y:S02]  /*0810*/  MOV R4, R14 ;  /* 0x0000000e00047202 */ /* 0x000fe40000000f00 */
[----:B------:R-:W-:Y:S02]  /*0820*/  SHF.R.U64 R14, R14, 0x10, R15 ;  /* 0x000000100e0e7819 */ /* 0x000fe4000000120f */
[----:B------:R-:W-:-:S02]  /*0830*/  MOV R13, R15 ;  /* 0x0000000f000d7202 */ /* 0x000fc40000000f00 */
        /* <DEDUP_REMOVED lines=18> */
[----:B------:R-:W-:Y:S01]  /*0960*/  PRMT R3, R103, 0x7610, R3 ;  /* 0x0000761067037816 */ /* 0x000fe20000000003 */
[----:B------:R-:W-:-:S02]  /*0970*/  HADD2.F32 R10, -RZ, R10.H0_H0 ;  /* 0x2000000aff0a7230 */ /* 0x000fc40000004100 */
[----:B------:R-:W-:Y:S02]  /*0980*/  HADD2.F32 R9, -RZ, R9.H0_H0 ;  /* 0x20000009ff097230 */ /* 0x000fe40000004100 */
[----:B------:R-:W-:Y:S02]  /*0990*/  HADD2.F32 R8, -RZ, R8.H0_H0 ;  /* 0x20000008ff087230 */ /* 0x000fe40000004100 */
[----:B------:R-:W-:Y:S02]  /*09a0*/  HADD2.F32 R7, -RZ, R7.H0_H0 ;  /* 0x20000007ff077230 */ /* 0x000fe40000004100 */
[----:B------:R-:W-:Y:S02]  /*09b0*/  HADD2.F32 R6, -RZ, R6.H0_H0 ;  /* 0x20000006ff067230 */ /* 0x000fe40000004100 */
[----:B------:R-:W-:Y:S02]  /*09c0*/  HADD2.F32 R5, -RZ, R5.H0_H0 ;  /* 0x20000005ff057230 */ /* 0x000fe40000004100 */
[----:B0-----:R-:W-:-:S02]  /*09d0*/  HADD2.F32 R4, -RZ, R100.H0_H0 ;  /* 0x20000064ff047230 */ /* 0x001fc40000004100 */
.L_x_9475:
[----:B------:R-:W-:Y:S02]  /*09e0*/  MOV R136, 0x4 ;  /* 0x0000000400887802 */ /* 0x000fe40000000f00 */
[----:B------:R-:W-:-:S02]  /*09f0*/  ISETP.NE.U32.AND P5, PT, RZ, c[0x0][0x1c0], PT ;  /* 0x00007000ff007a0c */ /* 0x000fc40003fa5070 */
[----:B------:R-:W-:Y:S01]  /*0a00*/  SHF.R.S32.HI R2, RZ, 0x1f, R153 ;  /* 0x0000001fff027819 */ /* 0x000fe20000011499 */
[CC--:B------:R-:W-:Y:S01]  /*0a10*/  IMAD.WIDE R138, R153.reuse, R136.reuse, c[0x0][0x1a0] ;  /* 0x00006800998a7625 */ /* 0x0c0fe200078e0288 */
[----:B------:R-:W-:Y:S02]  /*0a20*/  ISETP.NE.AND.EX P5, PT, RZ, c[0x0][0x1c4], PT, P5 ;  /* 0x00007100ff007a0c */ /* 0x000fe40003fa5350 */
[----:B------:R-:W-:Y:S01]  /*0a30*/  MOV R155, 0x3f800000 ;  /* 0x3f800000009b7802 */ /* 0x000fe20000000f00 */
[C---:B------:R-:W-:Y:S01]  /*0a40*/  IMAD.WIDE R136, R153.reuse, R136, c[0x0][0x1a8] ;  /* 0x00006a0099887625 */ /* 0x040fe200078e0288 */
[----:B------:R0:W5:Y:S04]  /*0a50*/  LDG.E R145, [R138.64] ;  /* 0x000000048a917981 */ /* 0x000168000c1e1900 */
[----:B------:R0:W5:Y:S05]  /*0a60*/  LDG.E R172, [R136.64] ;  /* 0x0000000488ac7981 */ /* 0x00016a000c1e1900 */
[----:B------:R-:W-:-:S04]  /*0a70*/  @P5 LEA R140, P6, R153, c[0x0][0x1c0], 0x2 ;  /* 0x00007000998c5a11 */ /* 0x000fc800078c10ff */
[C---:B------:R-:W-:Y:S01]  /*0a80*/  @P5 LEA.HI.X R141, R153.reuse, c[0x0][0x1c4], R2, 0x2, P6 ;  /* 0x00007100998d5a11 */ /* 0x040fe200030f1402 */
[----:B------:R-:W-:Y:S01]  /*0a90*/  IMAD R2, R153, c[0x0][0x168], RZ ;  /* 0x00005a0099027a24 */ /* 0x000fe200078e02ff */
[----:B------:R-:W-:-:S03]  /*0aa0*/  LOP3.LUT P6, RZ, R0, 0xffffff00, RZ, 0xc0, !PT ;  /* 0xffffff0000ff7812 */ /* 0x000fc600078cc0ff */
[----:B------:R1:W5:Y:S01]  /*0ab0*/  @P5 LDG.E R155, [R140.64] ;  /* 0x000000048c9b5981 */ /* 0x000362000c1e1900 */
[----:B------:R-:W-:Y:S02]  /*0ac0*/  LOP3.LUT P5, RZ, R3, 0xff, RZ, 0xc0, !PT ;  /* 0x000000ff03ff7812 */ /* 0x000fe400078ac0ff */
[----:B------:R-:W-:Y:S01]  /*0ad0*/  SHF.R.U32.HI R144, RZ, 0x5, R154 ;  /* 0x00000005ff907819 */ /* 0x000fe2000001169a */
[----:B------:R-:W-:Y:S03]  /*0ae0*/  BSSY B0, `(.L_x_9441) ;  /* 0x0000034000007945 */ /* 0x000fe60003800000 */
[----:B------:R-:W-:Y:S02]  /*0af0*/  LOP3.LUT R217, R144, 0x7fffff8, RZ, 0xc0, !PT ;  /* 0x07fffff890d97812 */ /* 0x000fe400078ec0ff */
[----:B-1----:R-:W-:-:S04]  /*0b00*/  SHF.R.S32.HI R141, RZ, 0x1f, R2 ;  /* 0x0000001fff8d7819 */ /* 0x002fc80000011402 */
[----:B------:R-:W-:Y:S02]  /*0b10*/  LEA.HI R2, R141, R2, RZ, 0x2 ;  /* 0x000000028d027211 */ /* 0x000fe400078f10ff */
[----:B------:R-:W-:Y:S01]  /*0b20*/  LOP3.LUT R141, R154, 0xff, RZ, 0xc0, !PT ;  /* 0x000000ff9a8d7812 */ /* 0x000fe200078ec0ff */
[----:B------:R-:W-:Y:S01]  /*0b30*/  CS2R R146, SRZ ;  /* 0x0000000000927805 */ /* 0x000fe2000001ff00 */
[----:B------:R-:W-:Y:S02]  /*0b40*/  @!P5 IADD3 R217, R217, 0x8, RZ ;  /* 0x00000008d9d9d810 */ /* 0x000fe40007ffe0ff */
[----:B------:R-:W-:-:S04]  /*0b50*/  LEA.HI.SX32 R2, R2, R141, 0x1e ;  /* 0x0000008d02027211 */ /* 0x000fc800078ff2ff */
[----:B------:R-:W-:Y:S01]  /*0b60*/  MOV R148, R2 ;  /* 0x0000000200947202 */ /* 0x000fe20000000f00 */
[----:B------:R-:W-:Y:S05]  /*0b70*/  @!P6 BRA `(.L_x_9442) ;  /* 0x000002a00000e947 */ /* 0x000fea0003800000 */
[C---:B0-----:R-:W-:Y:S02]  /*0b80*/  LEA R136, P5, R2.reuse, c[0x0][0x188], 0x4 ;  /* 0x0000620002887a11 */ /* 0x041fe400078a20ff */
[----:B------:R-:W-:Y:S02]  /*0b90*/  MOV R141, 0x10 ;  /* 0x00000010008d7802 */ /* 0x000fe40000000f00 */
[C---:B------:R-:W-:Y:S02]  /*0ba0*/  LEA.HI.X R137, R2.reuse, c[0x0][0x18c], RZ, 0x4, P5 ;  /* 0x0000630002897a11 */ /* 0x040fe400028f24ff */
[----:B------:R-:W-:Y:S01]  /*0bb0*/  ISETP.NE.U32.AND P5, PT, RZ, c[0x0][0x218], PT ;  /* 0x00008600ff007a0c */ /* 0x000fe20003fa5070 */
[----:B------:R-:W-:-:S03]  /*0bc0*/  IMAD.WIDE.U32 R140, R2, R141, c[0x0][0x208] ;  /* 0x00008200028c7625 */ /* 0x000fc600078e008d */
[----:B------:R-:W2:Y:S01]  /*0bd0*/  LDG.E.128 R136, [R136.64] ;  /* 0x0000000488887981 */ /* 0x000ea2000c1e1d00 */
[----:B------:R-:W-:-:S03]  /*0be0*/  ISETP.NE.AND.EX P5, PT, RZ, c[0x0][0x21c], PT, P5 ;  /* 0x00008700ff007a0c */ /* 0x000fc60003fa5350 */
[----:B------:R-:W3:Y:S10]  /*0bf0*/  LDG.E.128 R140, [R140.64] ;  /* 0x000000048c8c7981 */ /* 0x000ef4000c1e1d00 */
[----:B------:R-:W-:-:S04]  /*0c00*/  @P5 LEA R146, P6, R2, c[0x0][0x218], 0x4 ;  /* 0x0000860002925a11 */ /* 0x000fc800078c20ff */
[----:B------:R-:W-:Y:S02]  /*0c10*/  @P5 LEA.HI.X R147, R2, c[0x0][0x21c], RZ, 0x4, P6 ;  /* 0x0000870002935a11 */ /* 0x000fe400030f24ff */
[----:B------:R-:W-:-:S03]  /*0c20*/  ISETP.NE.AND P6, PT, R152, RZ, PT ;  /* 0x000000ff9800720c */ /* 0x000fc60003fc5270 */
[----:B------:R0:W5:Y:S02]  /*0c30*/  @P5 LDG.E.128 R100, [R146.64] ;  /* 0x0000000492645981 */ /* 0x000164000c1e1d00 */
[----:B-----5:R-:W-:-:S05]  /*0c40*/  FSEL R148, R145, RZ, !P6 ;  /* 0x000000ff91947208 */ /* 0x020fca0007000000 */
[C---:B--2---:R-:W-:Y:S02]  /*0c50*/  FADD.FTZ R171, -R148.reuse, R136 ;  /* 0x0000008894ab7221 */ /* 0x044fe40000010100 */
[----:B------:R-:W-:Y:S02]  /*0c60*/  FADD.FTZ R149, -R148, R137 ;  /* 0x0000008994957221 */ /* 0x000fe40000010100 */
[----:B------:R-:W-:Y:S02]  /*0c70*/  FMUL.FTZ R171, R172, R171 ;  /* 0x000000abacab7220 */ /* 0x000fe40000410000 */
[----:B---3--:R-:W-:Y:S02]  /*0c80*/  FMUL.FTZ R188, R35, R140 ;  /* 0x0000008c23bc7220 */ /* 0x008fe40000410000 */
[----:B------:R-:W-:Y:S02]  /*0c90*/  FADD.FTZ R203, -R148, R138 ;  /* 0x0000008a94cb7221 */ /* 0x000fe40000010100 */
[----:B------:R-:W-:-:S02]  /*0ca0*/  FMUL.FTZ R170, R172, R149 ;  /* 0x00000095acaa7220 */ /* 0x000fc40000410000 */
[----:B------:R-:W-:Y:S02]  /*0cb0*/  FMUL.FTZ R205, R34, R141 ;  /* 0x0000008d22cd7220 */ /* 0x000fe40000410000 */
[----:B------:R-:W-:Y:S02]  /*0cc0*/  FADD.FTZ R136, RZ, R188 ;  /* 0x000000bcff887221 */ /* 0x000fe40000010000 */
[----:B------:R-:W-:Y:S02]  /*0cd0*/  FFMA.FTZ R137, R171, R188, RZ ;  /* 0x000000bcab897223 */ /* 0x000fe400000100ff */
        /* <DEDUP_REMOVED lines=18> */
[----:B0-----:R-:W-:Y:S02]  /*0e00*/  FADD.FTZ R147, R136, R215 ;  /* 0x000000d788937221 */ /* 0x001fe40000010000 */
[----:B------:R-:W-:Y:S02]  /*0e10*/  FFMA.FTZ R146, R226, R215, R137 ;  /* 0x000000d7e2927223 */ /* 0x000fe40000010089 */
.L_x_9442:
[----:B0-----:R-:W-:Y:S05]  /*0e20*/  BSYNC B0 ;  /* 0x0000000000007941 */ /* 0x001fea0003800000 */
.L_x_9441:
[----:B------:R-:W-:Y:S01]  /*0e30*/  ISETP.GE.U32.AND P5, PT, R0, 0x200, PT ;  /* 0x000002000000780c */ /* 0x000fe20003fa6070 */
[----:B------:R-:W-:-:S12]  /*0e40*/  BSSY B0, `(.L_x_9443) ;  /* 0x000002c000007945 */ /* 0x000fd80003800000 */
[----:B------:R-:W-:Y:S05]  /*0e50*/  @!P5 BRA `(.L_x_9444) ;  /* 0x000002a00000d947 */ /* 0x000fea0003800000 */
[----:B------:R-:W-:Y:S01]  /*0e60*/  HFMA2.MMA R141, -RZ, RZ, 0, 9.5367431640625e-07 ;  /* 0x00000010ff8d7435 */ /* 0x000fe200000001ff */
[----:B------:R-:W-:-:S04]  /*0e70*/  LEA R136, P5, R148, c[0x0][0x188], 0x4 ;  /* 0x0000620094887a11 */ /* 0x000fc800078a20ff */
[----:B------:R-:W-:Y:S02]  /*0e80*/  LEA.HI.X R137, R148, c[0x0][0x18c], RZ, 0x4, P5 ;  /* 0x0000630094897a11 */ /* 0x000fe400028f24ff */
[----:B------:R-:W-:-:S03]  /*0e90*/  ISETP.NE.U32.AND P5, PT, RZ, c[0x0][0x218], PT ;  /* 0x00008600ff007a0c */ /* 0x000fc60003fa5070 */
[----:B------:R-:W-:Y:S01]  /*0ea0*/  IMAD.WIDE.U32 R140, R148, R141, c[0x0][0x208] ;  /* 0x00008200948c7625 */ /* 0x000fe200078e008d */
[----:B------:R-:W2:Y:S01]  /*0eb0*/  LDG.E.128 R136, [R136.64] ;  /* 0x0000000488887981 */ /* 0x000ea2000c1e1d00 */
[----:B------:R-:W-:-:S04]  /*0ec0*/  ISETP.NE.AND.EX P5, PT, RZ, c[0x0][0x21c], PT, P5 ;  /* 0x00008700ff007a0c */ /* 0x000fc80003fa5350 */
[----:B------:R-:W3:Y:S09]  /*0ed0*/  LDG.E.128 R140, [R140.64] ;  /* 0x000000048c8c7981 */ /* 0x000ef2000c1e1d00 */
[----:B------:R-:W-:-:S04]  /*0ee0*/  @P5 LEA R150, P6, R148, c[0x0][0x218], 0x4 ;  /* 0x0000860094965a11 */ /* 0x000fc800078c20ff */
[----:B------:R-:W-:Y:S02]  /*0ef0*/  @P5 LEA.HI.X R151, R148, c[0x0][0x21c], RZ, 0x4, P6 ;  /* 0x0000870094975a11 */ /* 0x000fe400030f24ff */
[----:B------:R-:W-:-:S03]  /*0f00*/  ISETP.NE.AND P6, PT, R152, RZ, PT ;  /* 0x000000ff9800720c */ /* 0x000fc60003fc5270 */
[----:B------:R0:W5:Y:S02]  /*0f10*/  @P5 LDG.E.128 R104, [R150.64] ;  /* 0x0000000496685981 */ /* 0x000164000c1e1d00 */
[----:B-----5:R-:W-:Y:S02]  /*0f20*/  FSEL R168, R145, RZ, !P6 ;  /* 0x000000ff91a87208 */ /* 0x020fe40007000000 */
[----:B------:R-:W-:-:S03]  /*0f30*/  IADD3 R148, R148, 0x100, RZ ;  /* 0x0000010094947810 */ /* 0x000fc60007ffe0ff */
[C---:B--2---:R-:W-:Y:S02]  /*0f40*/  FADD.FTZ R169, -R168.reuse, R136 ;  /* 0x00000088a8a97221 */ /* 0x044fe40000010100 */
[----:B------:R-:W-:Y:S02]  /*0f50*/  FADD.FTZ R149, -R168, R137 ;  /* 0x00000089a8957221 */ /* 0x000fe40000010100 */
[----:B------:R-:W-:Y:S02]  /*0f60*/  FMUL.FTZ R169, R172, R169 ;  /* 0x000000a9aca97220 */ /* 0x000fe40000410000 */
[----:B---3--:R-:W-:Y:S02]  /*0f70*/  FMUL.FTZ R186, R31, R140 ;  /* 0x0000008c1fba7220 */ /* 0x008fe40000410000 */
[C---:B------:R-:W-:Y:S02]  /*0f80*/  FADD.FTZ R199, -R168.reuse, R138 ;  /* 0x0000008aa8c77221 */ /* 0x040fe40000010100 */
        /* <DEDUP_REMOVED lines=23> */
.L_x_9444:
[----:B0-----:R-:W-:Y:S05]  /*1100*/  BSYNC B0 ;  /* 0x0000000000007941 */ /* 0x001fea0003800000 */
.L_x_9443:
[----:B------:R-:W-:Y:S01]  /*1110*/  BSSY B0, `(.L_x_9445) ;  /* 0x000002c000007945 */ /* 0x000fe20003800000 */
[----:B------:R-:W-:Y:S05]  /*1120*/  @!P0 BRA `(.L_x_9446) ;  /* 0x000002a000008947 */ /* 0x000fea0003800000 */
[C---:B------:R-:W-:Y:S02]  /*1130*/  LEA R136, P5, R148.reuse, c[0x0][0x188], 0x4 ;  /* 0x0000620094887a11 */ /* 0x040fe400078a20ff */
[----:B------:R-:W-:Y:S02]  /*1140*/  MOV R141, 0x10 ;  /* 0x00000010008d7802 */ /* 0x000fe40000000f00 */
[----:B------:R-:W-:-:S02]  /*1150*/  LEA.HI.X R137, R148, c[0x0][0x18c], RZ, 0x4, P5 ;  /* 0x0000630094897a11 */ /* 0x000fc400028f24ff */
        /* <DEDUP_REMOVED lines=39> */
.L_x_9446:
[----:B0-----:R-:W-:Y:S05]  /*13d0*/  BSYNC B0 ;  /* 0x0000000000007941 */ /* 0x001fea0003800000 */
.L_x_9445:
[----:B------:R-:W-:Y:S01]  /*13e0*/  BSSY B0, `(.L_x_9447) ;  /* 0x000002c000007945 */ /* 0x000fe20003800000 */
        /* <DEDUP_REMOVED lines=43> */
.L_x_9448:
[----:B0-----:R-:W-:Y:S05]  /*16a0*/  BSYNC B0 ;  /* 0x0000000000007941 */ /* 0x001fea0003800000 */
.L_x_9447:
        /* <DEDUP_REMOVED lines=44> */
.L_x_9450:
[----:B0-----:R-:W-:Y:S05]  /*1970*/  BSYNC B0 ;  /* 0x0000000000007941 */ /* 0x001fea0003800000 */
.L_x_9449:
        /* <DEDUP_REMOVED lines=44> */
.L_x_9452:
[----:B0-----:R-:W-:Y:S05]  /*1c40*/  BSYNC B0 ;  /* 0x0000000000007941 */ /* 0x001fea0003800000 */
.L_x_9451:
        /* <DEDUP_REMOVED lines=44> */
.L_x_9454:
[----:B0-----:R-:W-:Y:S05]  /*1f10*/  BSYNC B0 ;  /* 0x0000000000007941 */ /* 0x001fea0003800000 */
.L_x_9453:
[----:B------:R-:W-:Y:S01]  /*1f20*/  ISETP.GE.U32.AND P5, PT, R0, 0x800, PT ;  /* 0x000008000000780c */ /* 0x000fe20003fa6070 */
[----:B------:R-:W-:-:S12]  /*1f30*/  BSSY B0, `(.L_x_9455) ;  /* 0x000002b000007945 */ /* 0x000fd80003800000 */
[----:B------:R-:W-:Y:S05]  /*1f40*/  @!P5 BRA `(.L_x_9456) ;  /* 0x000002900000d947 */ /* 0x000fea0003800000 */
[----:B------:R-:W-:-:S04]  /*1f50*/  ISETP.NE.AND P5, PT, R152, RZ, PT ;  /* 0x000000ff9800720c */ /* 0x000fc80003fa5270 */
[----:B-----5:R-:W-:Y:S02]  /*1f60*/  FSEL R149, R145, RZ, !P5 ;  /* 0x000000ff91957208 */ /* 0x020fe40006800000 */
[----:B------:R-:W-:-:S04]  /*1f70*/  ISETP.NE.U32.AND P5, PT, RZ, c[0x0][0x218], PT ;  /* 0x00008600ff007a0c */ /* 0x000fc80003fa5070 */
[----:B------:R-:W-:Y:S01]  /*1f80*/  ISETP.NE.AND.EX P5, PT, RZ, c[0x0][0x21c], PT, P5 ;  /* 0x00008700ff007a0c */ /* 0x000fe20003fa5350 */
[----:B------:R-:W-:-:S12]  /*1f90*/  HFMA2.MMA R141, -RZ, RZ, 0, 9.5367431640625e-07 ;  /* 0x00000010ff8d7435 */ /* 0x000fd800000001ff */
[----:B------:R-:W-:-:S04]  /*1fa0*/  @P5 LEA R150, P6, R148, c[0x0][0x218], 0x4 ;  /* 0x0000860094965a11 */ /* 0x000fc800078c20ff */
[C---:B------:R-:W-:Y:S02]  /*1fb0*/  @P5 LEA.HI.X R151, R148.reuse, c[0x0][0x21c], RZ, 0x4, P6 ;  /* 0x0000870094975a11 */ /* 0x040fe400030f24ff */
[C---:B------:R-:W-:Y:S01]  /*1fc0*/  LEA R136, P6, R148.reuse, c[0x0][0x188], 0x4 ;  /* 0x0000620094887a11 */ /* 0x040fe200078c20ff */
[C---:B------:R-:W-:Y:S02]  /*1fd0*/  IMAD.WIDE.U32 R140, R148.reuse, R141, c[0x0][0x208] ;  /* 0x00008200948c7625 */ /* 0x040fe400078e008d */
[----:B------:R0:W5:Y:S01]  /*1fe0*/  @P5 LDG.E.128 R128, [R150.64] ;  /* 0x0000000496805981 */ /* 0x000162000c1e1d00 */
[----:B------:R-:W-:-:S03]  /*1ff0*/  LEA.HI.X R137, R148, c[0x0][0x18c], RZ, 0x4, P6 ;  /* 0x0000630094897a11 */ /* 0x000fc600030f24ff */
[----:B------:R-:W2:Y:S04]  /*2000*/  LDG.E.128 R140, [R140.64] ;  /* 0x000000048c8c7981 */ /* 0x000ea8000c1e1d00 */
[----:B------:R-:W3:Y:S01]  /*2010*/  LDG.E.128 R136, [R136.64] ;  /* 0x0000000488887981 */ /* 0x000ee2000c1e1d00 */
[----:B--2---:R-:W-:Y:S02]  /*2020*/  FMUL.FTZ R174, R7, R140 ;  /* 0x0000008c07ae7220 */ /* 0x004fe40000410000 */
[C---:B---3--:R-:W-:Y:S02]  /*2030*/  FADD.FTZ R163, -R149.reuse, R136 ;  /* 0x0000008895a37221 */ /* 0x048fe40000010100 */
[----:B------:R-:W-:Y:S02]  /*2040*/  FADD.FTZ R145, -R149, R137 ;  /* 0x0000008995917221 */ /* 0x000fe40000010100 */
[----:B------:R-:W-:-:S02]  /*2050*/  FMUL.FTZ R163, R172, R163 ;  /* 0x000000a3aca37220 */ /* 0x000fc40000410000 */
[----:B------:R-:W-:Y:S02]  /*2060*/  FADD.FTZ R173, -R149, R138 ;  /* 0x0000008a95ad7221 */ /* 0x000fe40000010100 */
        /* <DEDUP_REMOVED lines=23> */
.L_x_9456:
[----:B0-----:R-:W-:Y:S05]  /*21e0*/  BSYNC B0 ;  /* 0x0000000000007941 */ /* 0x001fea0003800000 */
.L_x_9455:
[----:B------:R-:W-:Y:S01]  /*21f0*/  LOP3.LUT P5, RZ, R154, 0x1f, RZ, 0xc0, !PT ;  /* 0x0000001f9aff7812 */ /* 0x000fe200078ac0ff */
[----:B------:R-:W-:Y:S10]  /*2200*/  BRA.DIV ~URZ, `(.L_x_9457) ;  /* 0x00001aa27f007947 */ /* 0x000ff4000b800000 */
[----:B------:R0:W1:Y:S02]  /*2210*/  SHFL.DOWN PT, R138, R147, 0x10, 0x1f ;  /* 0x0a001f00938a7f89 */ /* 0x00006400000e0000 */
.L_x_9476:
        /* <DEDUP_REMOVED lines=18> */
.L_x_9477:
[----:B------:R-:W-:Y:S01]  /*2340*/  @!P5 LOP3.LUT R144, R144, 0x7, RZ, 0xc0, !PT ;  /* 0x000000079090d812 */ /* 0x000fe200078ec0ff */
[----:B--2---:R-:W-:Y:S01]  /*2350*/  FADD.FTZ R192, R143, R140 ;  /* 0x0000008c8fc07221 */ /* 0x004fe20000010000 */
[----:B------:R-:W-:Y:S01]  /*2360*/  WARPSYNC 0xffffffff ;  /* 0xffffffff00007948 */ /* 0x000fe20003800000 */
[----:B-1----:R-:W-:Y:S01]  /*2370*/  FADD.FTZ R193, R193, R142 ;  /* 0x0000008ec1c17221 */ /* 0x002fe20000010000 */
[----:B------:R-:W-:Y:S01]  /*2380*/  @!P5 IADD3 R219, R217, R144, RZ ;  /* 0x00000090d9dbd210 */ /* 0x000fe20007ffe0ff */
[----:B------:R-:W-:Y:S01]  /*2390*/  BSSY B0, `(.L_x_9459) ;  /* 0x000003f000007945 */ /* 0x000fe20003800000 */
[----:B------:R-:W-:-:S03]  /*23a0*/  LOP3.LUT P6, RZ, R0, 0xffffff00, RZ, 0xc0, !PT ;  /* 0xffffff0000ff7812 */ /* 0x000fc600078cc0ff */
[----:B------:R-:W-:Y:S04]  /*23b0*/  @!P5 STS.64 [R219.X8+0x8000], R192 ;  /* 0x008000c0db00d388 */ /* 0x000fe80000008a00 */
[----:B------:R-:W-:Y:S06]  /*23c0*/  BAR.SYNC.DEFER_BLOCKING 0x0 ;  /* 0x0000000000007b1d */ /* 0x000fec0000010000 */
[----:B------:R-:W1:Y:S04]  /*23d0*/  LDS.128 R136, [R217.X8+0x8000] ;  /* 0x00800000d9887984 */ /* 0x000e680000008c00 */
[----:B0-----:R-:W0:Y:S04]  /*23e0*/  LDS.128 R140, [R217.X8+0x8010] ;  /* 0x00801000d98c7984 */ /* 0x001e280000008c00 */
[----:B-----5:R-:W2:Y:S04]  /*23f0*/  LDS.128 R144, [R217.X8+0x8020] ;  /* 0x00802000d9907984 */ /* 0x020ea80000008c00 */
        /* <DEDUP_REMOVED lines=19> */
[----:B------:R-:W-:Y:S05]  /*2530*/  @!P6 BRA `(.L_x_9460) ;  /* 0x000002400000e947 */ /* 0x000fea0003800000 */
[----:B------:R-:W-:-:S04]  /*2540*/  ISETP.NE.AND P5, PT, R152, RZ, PT ;  /* 0x000000ff9800720c */ /* 0x000fc80003fa5270 */
        /* <DEDUP_REMOVED lines=13> */
[C---:B------:R-:W-:Y:S01]  /*2620*/  FMUL.FTZ R147, R172.reuse, R141 ;  /* 0x0000008dac937220 */ /* 0x040fe20000410000 */
[----:B------:R-:W-:Y:S01]  /*2630*/  MOV R141, 0x10 ;  /* 0x00000010008d7802 */ /* 0x000fe20000000f00 */
[----:B------:R-:W-:-:S02]  /*2640*/  FMUL.FTZ R146, R172, R143 ;  /* 0x0000008fac927220 */ /* 0x000fc40000410000 */
[----:B------:R-:W-:Y:S02]  /*2650*/  @P5 FADD.FTZ R137, R100, R137 ;  /* 0x0000008964895221 */ /* 0x000fe40000010000 */
[----:B------:R-:W-:Y:S02]  /*2660*/  @P5 FADD.FTZ R138, R101, R138 ;  /* 0x0000008a658a5221 */ /* 0x000fe40000010000 */
[----:B------:R-:W-:Y:S02]  /*2670*/  @P5 FADD.FTZ R147, R102, R147 ;  /* 0x0000009366935221 */ /* 0x000fe40000010000 */
[----:B------:R-:W-:Y:S01]  /*2680*/  @P5 FADD.FTZ R146, R103, R146 ;  /* 0x0000009267925221 */ /* 0x000fe20000010000 */
[----:B------:R-:W-:Y:S01]  /*2690*/  ISETP.NE.U32.AND P5, PT, RZ, c[0x0][0x258], PT ;  /* 0x00009600ff007a0c */ /* 0x000fe20003fa5070 */
[-C--:B------:R-:W-:Y:S02]  /*26a0*/  FMUL.FTZ R136, R137, R155.reuse ;  /* 0x0000009b89887220 */ /* 0x080fe40000410000 */
[----:B------:R-:W-:Y:S01]  /*26b0*/  FMUL.FTZ R139, R146, R155 ;  /* 0x0000009b928b7220 */ /* 0x000fe20000410000 */
[----:B------:R-:W-:-:S04]  /*26c0*/  ISETP.NE.AND.EX P5, PT, RZ, c[0x0][0x25c], PT, P5 ;  /* 0x00009700ff007a0c */ /* 0x000fc80003fa5350 */
[----:B------:R-:W-:Y:S01]  /*26d0*/  SEL R132, R137, R132, P5 ;  /* 0x0000008489847207 */ /* 0x000fe20002800000 */
[C---:B------:R-:W-:Y:S01]  /*26e0*/  FMUL.FTZ R137, R138.reuse, R155 ;  /* 0x0000009b8a897220 */ /* 0x040fe20000410000 */
[----:B------:R-:W-:Y:S01]  /*26f0*/  SEL R133, R138, R133, P5 ;  /* 0x000000858a857207 */ /* 0x000fe20002800000 */
[C---:B------:R-:W-:Y:S01]  /*2700*/  FMUL.FTZ R138, R147.reuse, R155 ;  /* 0x0000009b938a7220 */ /* 0x040fe20000410000 */
[----:B------:R-:W-:Y:S02]  /*2710*/  SEL R134, R147, R134, P5 ;  /* 0x0000008693867207 */ /* 0x000fe40002800000 */
[----:B------:R-:W-:-:S03]  /*2720*/  SEL R135, R146, R135, P5 ;  /* 0x0000008792877207 */ /* 0x000fc60002800000 */
[----:B------:R-:W-:-:S04]  /*2730*/  @P5 IMAD.WIDE.U32 R142, R2, R141, c[0x0][0x258] ;  /* 0x00009600028e5625 */ /* 0x000fc800078e008d */
[C---:B------:R-:W-:Y:S01]  /*2740*/  IMAD.WIDE.U32 R140, R2.reuse, R141, c[0x0][0x248] ;  /* 0x00009200028c7625 */ /* 0x040fe200078e008d */
[----:B------:R0:W-:Y:S01]  /*2750*/  @P5 STG.E.128 [R142.64], R132 ;  /* 0x000000848e005986 */ /* 0x0001e2000c101d04 */
[----:B------:R-:W-:-:S03]  /*2760*/  IADD3 R2, R2, 0x100, RZ ;  /* 0x0000010002027810 */ /* 0x000fc60007ffe0ff */
[----:B------:R0:W-:Y:S04]  /*2770*/  STG.E.128 [R140.64], R136 ;  /* 0x000000888c007986 */ /* 0x0001e8000c101d04 */
.L_x_9460:
[----:B------:R-:W-:Y:S05]  /*2780*/  BSYNC B0 ;  /* 0x0000000000007941 */ /* 0x000fea0003800000 */
.L_x_9459:
[----:B------:R-:W-:Y:S01]  /*2790*/  ISETP.GE.U32.AND P5, PT, R0, 0x200, PT ;  /* 0x000002000000780c */ /* 0x000fe20003fa6070 */
[----:B------:R-:W-:-:S12]  /*27a0*/  BSSY B0, `(.L_x_9461) ;  /* 0x0000026000007945 */ /* 0x000fd80003800000 */
[----:B------:R-:W-:Y:S05]  /*27b0*/  @!P5 BRA `(.L_x_9462) ;  /* 0x000002400000d947 */ /* 0x000fea0003800000 */
[----:B------:R-:W-:-:S04]  /*27c0*/  ISETP.NE.AND P5, PT, R152, RZ, PT ;  /* 0x000000ff9800720c */ /* 0x000fc80003fa5270 */
[----:B0-----:R-:W-:Y:S02]  /*27d0*/  FSEL R138, R144, RZ, !P5 ;  /* 0x000000ff908a7208 */ /* 0x001fe40006800000 */
        /* <DEDUP_REMOVED lines=13> */
[----:B------:R-:W-:Y:S01]  /*28b0*/  HFMA2.MMA R141, -RZ, RZ, 0, 9.5367431640625e-07 ;  /* 0x00000010ff8d7435 */ /* 0x000fe200000001ff */
        /* <DEDUP_REMOVED lines=20> */
.L_x_9462:
[----:B------:R-:W-:Y:S05]  /*2a00*/  BSYNC B0 ;  /* 0x0000000000007941 */ /* 0x000fea0003800000 */
.L_x_9461:
[----:B------:R-:W-:Y:S01]  /*2a10*/  BSSY B0, `(.L_x_9463) ;  /* 0x0000026000007945 */ /* 0x000fe20003800000 */
        /* <DEDUP_REMOVED lines=37> */
.L_x_9464:
[----:B------:R-:W-:Y:S05]  /*2c70*/  BSYNC B0 ;  /* 0x0000000000007941 */ /* 0x000fea0003800000 */
.L_x_9463:
        /* <DEDUP_REMOVED lines=38> */
.L_x_9466:
[----:B------:R-:W-:Y:S05]  /*2ee0*/  BSYNC B0 ;  /* 0x0000000000007941 */ /* 0x000fea0003800000 */
.L_x_9465:
        /* <DEDUP_REMOVED lines=38> */
.L_x_9468:
[----:B------:R-:W-:Y:S05]  /*3150*/  BSYNC B0 ;  /* 0x0000000000007941 */ /* 0x000fea0003800000 */
.L_x_9467:
        /* <DEDUP_REMOVED lines=38> */
.L_x_9470:
[----:B------:R-:W-:Y:S05]  /*33c0*/  BSYNC B0 ;  /* 0x0000000000007941 */ /* 0x000fea0003800000 */
.L_x_9469:
        /* <DEDUP_REMOVED lines=38> */
.L_x_9472:
[----:B------:R-:W-:Y:S05]  /*3630*/  BSYNC B0 ;  /* 0x0000000000007941 */ /* 0x000fea0003800000 */
.L_x_9471:
[----:B------:R-:W-:Y:S01]  /*3640*/  ISETP.GE.U32.AND P5, PT, R0, 0x800, PT ;  /* 0x000008000000780c */ /* 0x000fe20003fa6070 */
[----:B------:R-:W-:-:S12]  /*3650*/  BSSY B0, `(.L_x_9473) ;  /* 0x0000025000007945 */ /* 0x000fd80003800000 */
[----:B------:R-:W-:Y:S05]  /*3660*/  @!P5 BRA `(.L_x_9474) ;  /* 0x000002300000d947 */ /* 0x000fea0003800000 */
[----:B------:R-:W-:-:S04]  /*3670*/  ISETP.NE.AND P5, PT, R152, RZ, PT ;  /* 0x000000ff9800720c */ /* 0x000fc80003fa5270 */
[----:B------:R-:W-:Y:S02]  /*3680*/  FSEL R144, R144, RZ, !P5 ;  /* 0x000000ff90907208 */ /* 0x000fe40006800000 */
[----:B------:R-:W-:-:S03]  /*3690*/  ISETP.NE.U32.AND P5, PT, RZ, c[0x0][0x218], PT ;  /* 0x00008600ff007a0c */ /* 0x000fc60003fa5070 */
[-CC-:B0-----:R-:W-:Y:S01]  /*36a0*/  FFMA.FTZ R137, R163, R145.reuse, R144.reuse ;  /* 0x00000091a3897223 */ /* 0x181fe20000010090 */
        /* <DEDUP_REMOVED lines=12> */
[----:B------:R-:W-:Y:S01]  /*3770*/  HFMA2.MMA R145, -RZ, RZ, 0, 9.5367431640625e-07 ;  /* 0x00000010ff917435 */ /* 0x000fe200000001ff */
[----:B------:R-:W-:-:S02]  /*3780*/  @P5 FADD.FTZ R137, R128, R137 ;  /* 0x0000008980895221 */ /* 0x000fc40000010000 */
        /* <DEDUP_REMOVED lines=11> */
[----:B------:R-:W-:Y:S01]  /*3840*/  SEL R134, R141, R134, P5 ;  /* 0x000000868d867207 */ /* 0x000fe20002800000 */
[----:B------:R-:W-:Y:S01]  /*3850*/  IMAD.WIDE.U32 R140, R2, R145, c[0x0][0x248] ;  /* 0x00009200028c7625 */ /* 0x000fe200078e0091 */
[----:B------:R-:W-:-:S03]  /*3860*/  SEL R135, R172, R135, P5 ;  /* 0x00000087ac877207 */ /* 0x000fc60002800000 */
[----:B------:R-:W-:-:S05]  /*3870*/  @P5 IMAD.WIDE.U32 R142, R2, R145, c[0x0][0x258] ;  /* 0x00009600028e5625 */ /* 0x000fca00078e0091 */
[----:B------:R0:W-:Y:S04]  /*3880*/  @P5 STG.E.128 [R142.64], R132 ;  /* 0x000000848e005986 */ /* 0x0001e8000c101d04 */
[----:B------:R0:W-:Y:S02]  /*3890*/  STG.E.128 [R140.64], R136 ;  /* 0x000000888c007986 */ /* 0x0001e4000c101d04 */
.L_x_9474:
[----:B------:R-:W-:Y:S05]  /*38a0*/  BSYNC B0 ;  /* 0x0000000000007941 */ /* 0x000fea0003800000 */
.L_x_9473:
[----:B------:R-:W-:Y:S02]  /*38b0*/  LOP3.LUT P5, RZ, R3, 0xff, RZ, 0xc0, !PT ;  /* 0x000000ff03ff7812 */ /* 0x000fe400078ac0ff */
[----:B------:R-:W-:Y:S02]  /*38c0*/  IADD3 R153, R153, c[0x0][0x160], RZ ;  /* 0x0000580099997a10 */ /* 0x000fe40007ffe0ff */
[----:B------:R-:W-:Y:S02]  /*38d0*/  SEL R3, RZ, 0x1, P5 ;  /* 0x00000001ff037807 */ /* 0x000fe40002800000 */
[----:B------:R-:W-:-:S13]  /*38e0*/  ISETP.GE.AND P5, PT, R153, c[0x0][0x164], PT ;  /* 0x0000590099007a0c */ /* 0x000fda0003fa6270 */
[----:B0-----:R-:W-:Y:S01]  /*38f0*/  @P5 CALL.REL.NOINC `(.L_x_9440) ;  /* 0x0000001000005944 */ /* 0x001fe20003c00000 */
[----:B------:R-:W-:Y:S05]  /*3900*/  BRA `(.L_x_9475) ;  /* 0xffffd0d000007947 */ /* 0x000fea000383ffff */
.L_x_9440:
[----:B0-----:R-:W0:Y:S01]  /*3910*/  S2UR UR6, SR_CTAID.X ;  /* 0x00000000000679c3 */ /* 0x001e220000002500 */
[----:B------:R-:W0:Y:S01]  /*3920*/  S2R R3, SR_TID.X ;  /* 0x0000000000037919 */ /* 0x000e220000002100 */
[C---:B------:R-:W-:Y:S02]  /*3930*/  LOP3.LUT P6, RZ, R0.reuse, 0xffffff00, RZ, 0xc0, !PT ;  /* 0xffffff0000ff7812 */ /* 0x040fe400078cc0ff */
[----:B------:R-:W-:Y:S02]  /*3940*/  ISETP.GE.U32.AND P5, PT, R0, 0x200, PT ;  /* 0x000002000000780c */ /* 0x000fe40003fa6070 */
[----:B-----5:R-:W-:Y:S02]  /*3950*/  @P0 MOV R13, 0x10 ;  /* 0x00000010000d0802 */ /* 0x020fe40000000f00 */
[----:B------:R-:W-:Y:S02]  /*3960*/  @P1 MOV R15, 0x10 ;  /* 0x00000010000f1802 */ /* 0x000fe40000000f00 */
[----:B------:R-:W-:-:S02]  /*3970*/  @P2 MOV R17, 0x10 ;  /* 0x0000001000112802 */ /* 0x000fc40000000f00 */
[----:B------:R-:W-:Y:S02]  /*3980*/  @P3 MOV R21, 0x10 ;  /* 0x0000001000153802 */ /* 0x000fe40000000f00 */
        /* <DEDUP_REMOVED lines=12> */
[----:B------:R1:W-:Y:S03]  /*3a50*/  @P6 STG.E.128 [R4.64], R96 ;  /* 0x0000006004006986 */ /* 0x0003e6000c101d04 */
[C---:B------:R-:W-:Y:S01]  /*3a60*/  @P5 IMAD.WIDE.U32 R8, R22.reuse, R9, c[0x0][0x228] ;  /* 0x00008a0016085625 */ /* 0x040fe200078e0009 */
[----:B------:R-:W-:Y:S01]  /*3a70*/  @P5 IADD3 R22, R22, 0x100, RZ ;  /* 0x0000010016165810 */ /* 0x000fe20007ffe0ff */
[----:B------:R2:W-:Y:S04]  /*3a80*/  @P5 STG.E.128 [R6.64], R60 ;  /* 0x0000003c06005986 */ /* 0x0005e8000c101d04 */
[----:B------:R-:W-:Y:S01]  /*3a90*/  @P0 IMAD.WIDE.U32 R10, R22, R13, c[0x0][0x220] ;  /* 0x00008800160a0625 */ /* 0x000fe200078e000d */
[----:B------:R3:W-:Y:S01]  /*3aa0*/  @P5 STG.E.128 [R8.64], R92 ;  /* 0x0000005c08005986 */ /* 0x0007e2000c101d04 */
[----:B------:R-:W-:-:S02]  /*3ab0*/  ISETP.GE.U32.AND P5, PT, R0, 0x800, PT ;  /* 0x000008000000780c */ /* 0x000fc40003fa6070 */
[C---:B------:R-:W-:Y:S01]  /*3ac0*/  @P0 IMAD.WIDE.U32 R12, R22.reuse, R13, c[0x0][0x228] ;  /* 0x00008a00160c0625 */ /* 0x040fe200078e000d */
[----:B------:R-:W-:Y:S01]  /*3ad0*/  @P0 IADD3 R22, R22, 0x100, RZ ;  /* 0x0000010016160810 */ /* 0x000fe20007ffe0ff */
[----:B------:R4:W-:Y:S04]  /*3ae0*/  @P0 STG.E.128 [R10.64], R56 ;  /* 0x000000380a000986 */ /* 0x0009e8000c101d04 */
[CC--:B0-----:R-:W-:Y:S01]  /*3af0*/  @P1 IMAD.WIDE.U32 R2, R22.reuse, R15.reuse, c[0x0][0x220] ;  /* 0x0000880016021625 */ /* 0x0c1fe200078e000f */
[----:B------:R4:W-:Y:S03]  /*3b00*/  @P0 STG.E.128 [R12.64], R88 ;  /* 0x000000580c000986 */ /* 0x0009e6000c101d04 */
[C---:B-1----:R-:W-:Y:S01]  /*3b10*/  @P1 IMAD.WIDE.U32 R4, R22.reuse, R15, c[0x0][0x228] ;  /* 0x00008a0016041625 */ /* 0x042fe200078e000f */
[----:B------:R-:W-:Y:S01]  /*3b20*/  @P1 IADD3 R22, R22, 0x100, RZ ;  /* 0x0000010016161810 */ /* 0x000fe20007ffe0ff */
[----:B------:R4:W-:Y:S04]  /*3b30*/  @P1 STG.E.128 [R2.64], R52 ;  /* 0x0000003402001986 */ /* 0x0009e8000c101d04 */
[CC--:B------:R-:W-:Y:S01]  /*3b40*/  @P2 IMAD.WIDE.U32 R14, R22.reuse, R17.reuse, c[0x0][0x220] ;  /* 0x00008800160e2625 */ /* 0x0c0fe200078e0011 */
[----:B------:R4:W-:Y:S03]  /*3b50*/  @P1 STG.E.128 [R4.64], R84 ;  /* 0x0000005404001986 */ /* 0x0009e6000c101d04 */
        /* <DEDUP_REMOVED lines=8> */
[CC--:B--2---:R-:W-:Y:S01]  /*3be0*/  @P4 IMAD.WIDE.U32 R6, R22.reuse, R23.reuse, c[0x0][0x220] ;  /* 0x0000880016064625 */ /* 0x0c4fe200078e0017 */
[----:B------:R4:W-:Y:S03]  /*3bf0*/  @P3 STG.E.128 [R20.64], R76 ;  /* 0x0000004c14003986 */ /* 0x0009e6000c101d04 */
[C---:B---3--:R-:W-:Y:S01]  /*3c00*/  @P4 IMAD.WIDE.U32 R8, R22.reuse, R23, c[0x0][0x228] ;  /* 0x00008a0016084625 */ /* 0x048fe200078e0017 */
[----:B------:R4:W-:Y:S01]  /*3c10*/  @P4 STG.E.128 [R6.64], R40 ;  /* 0x0000002806004986 */ /* 0x0009e2000c101d04 */
[----:B------:R-:W-:-:S03]  /*3c20*/  @P4 IADD3 R22, R22, 0x100, RZ ;  /* 0x0000010016164810 */ /* 0x000fc60007ffe0ff */
[----:B------:R4:W-:Y:S01]  /*3c30*/  @P4 STG.E.128 [R8.64], R72 ;  /* 0x0000004808004986 */ /* 0x0009e2000c101d04 */
[----:B------:R-:W-:Y:S05]  /*3c40*/  @!P5 EXIT ;  /* 0x000000000000d94d */ /* 0x000fea0003800000 */
[----:B----4-:R-:W-:-:S10]  /*3c50*/  HFMA2.MMA R5, -RZ, RZ, 0, 9.5367431640625e-07 ;  /* 0x00000010ff057435 */ /* 0x010fd400000001ff */
[----:B------:R-:W-:-:S04]  /*3c60*/  IMAD.WIDE.U32 R2, R22, R5, c[0x0][0x220] ;  /* 0x0000880016027625 */ /* 0x000fc800078e0005 */
[----:B------:R-:W-:Y:S01]  /*3c70*/  IMAD.WIDE.U32 R4, R22, R5, c[0x0][0x228] ;  /* 0x00008a0016047625 */ /* 0x000fe200078e0005 */
[----:B------:R-:W-:Y:S04]  /*3c80*/  STG.E.128 [R2.64], R36 ;  /* 0x0000002402007986 */ /* 0x000fe8000c101d04 */
[----:B------:R-:W-:Y:S01]  /*3c90*/  STG.E.128 [R4.64], R68 ;  /* 0x0000004404007986 */ /* 0x000fe2000c101d04 */
[----:B------:R-:W-:Y:S05]  /*3ca0*/  EXIT ;  /* 0x000000000000794d */ /* 0x000fea0003800000 */
.L_x_9457:
[----:B------:R-:W-:Y:S01]  /*3cb0*/  HFMA2.MMA R148, -RZ, RZ, 0, 9.5367431640625e-07 ;  /* 0x00000010ff947435 */ /* 0x000fe200000001ff */
[----:B------:R-:W-:Y:S02]  /*3cc0*/  MOV R139, R147 ;  /* 0x00000093008b7202 */ /* 0x000fe40000000f00 */
[----:B------:R-:W-:Y:S02]  /*3cd0*/  MOV R193, 0x1f ;  /* 0x0000001f00c17802 */ /* 0x000fe40000000f00 */
[----:B------:R-:W-:-:S02]  /*3ce0*/  MOV R150, 0xffffffff ;  /* 0xffffffff00967802 */ /* 0x000fc40000000f00 */
[----:B------:R-:W-:Y:S02]  /*3cf0*/  MOV R136, 0x3d10 ;  /* 0x00003d1000887802 */ /* 0x000fe40000000f00 */
[----:B-----5:R-:W-:Y:S05]  /*3d00*/  CALL.REL.NOINC `($__internal_160_$__cuda_sm70_shflsync_down_p) ;  /* 0x0000045000007944 */ /* 0x020fea0003c00000 */
[----:B-1----:R-:W-:Y:S01]  /*3d10*/  MOV R138, R193 ;  /* 0x000000c1008a7202 */ /* 0x002fe20000000f00 */
[----:B0-----:R-:W-:Y:S05]  /*3d20*/  BRA `(.L_x_9476) ;  /* 0xffffe4f000007947 */ /* 0x001fea000383ffff */
.L_x_9458:
[----:B------:R-:W-:Y:S01]  /*3d30*/  HFMA2.MMA R148, -RZ, RZ, 0, 9.5367431640625e-07 ;  /* 0x00000010ff947435 */ /* 0x000fe200000001ff */
[----:B------:R-:W-:Y:S02]  /*3d40*/  MOV R139, R146 ;  /* 0x00000092008b7202 */ /* 0x000fe40000000f00 */
[----:B------:R-:W-:Y:S02]  /*3d50*/  MOV R193, 0x1f ;  /* 0x0000001f00c17802 */ /* 0x000fe40000000f00 */
[----:B------:R-:W-:Y:S02]  /*3d60*/  MOV R150, 0xffffffff ;  /* 0xffffffff00967802 */ /* 0x000fe40000000f00 */
[----:B------:R-:W-:Y:S02]  /*3d70*/  MOV R136, 0x3d90 ;  /* 0x00003d9000887802 */ /* 0x000fe40000000f00 */
[----:B01---5:R-:W-:Y:S05]  /*3d80*/  CALL.REL.NOINC `($__internal_160_$__cuda_sm70_shflsync_down_p) ;  /* 0x000003d000007944 */ /* 0x023fea0003c00000 */
[----:B------:R-:W-:Y:S01]  /*3d90*/  FADD.FTZ R147, R138, R147 ;  /* 0x000000938a937221 */ /* 0x000fe20000010000 */
[----:B0-----:R-:W-:Y:S01]  /*3da0*/  HFMA2.MMA R148, -RZ, RZ, 0, 4.76837158203125e-07 ;  /* 0x00000008ff947435 */ /* 0x001fe200000001ff */
[----:B-1----:R-:W-:Y:S01]  /*3db0*/  FADD.FTZ R146, R146, R193 ;  /* 0x000000c192927221 */ /* 0x002fe20000010000 */
[----:B------:R-:W-:-:S02]  /*3dc0*/  MOV R193, 0x1f ;  /* 0x0000001f00c17802 */ /* 0x000fc40000000f00 */
[----:B------:R-:W-:Y:S02]  /*3dd0*/  MOV R150, 0xffffffff ;  /* 0xffffffff00967802 */ /* 0x000fe40000000f00 */
[----:B------:R-:W-:Y:S02]  /*3de0*/  MOV R139, R147 ;  /* 0x00000093008b7202 */ /* 0x000fe40000000f00 */
[----:B------:R-:W-:Y:S02]  /*3df0*/  MOV R136, 0x3e10 ;  /* 0x00003e1000887802 */ /* 0x000fe40000000f00 */
[----:B------:R-:W-:Y:S05]  /*3e00*/  CALL.REL.NOINC `($__internal_160_$__cuda_sm70_shflsync_down_p) ;  /* 0x0000035000007944 */ /* 0x000fea0003c00000 */
[----:B0-----:R-:W-:Y:S01]  /*3e10*/  HFMA2.MMA R148, -RZ, RZ, 0, 4.76837158203125e-07 ;  /* 0x00000008ff947435 */ /* 0x001fe200000001ff */
[----:B-1----:R-:W-:Y:S02]  /*3e20*/  MOV R138, R193 ;  /* 0x000000c1008a7202 */ /* 0x002fe40000000f00 */
[----:B------:R-:W-:Y:S02]  /*3e30*/  MOV R139, R146 ;  /* 0x00000092008b7202 */ /* 0x000fe40000000f00 */
[----:B------:R-:W-:Y:S02]  /*3e40*/  MOV R193, 0x1f ;  /* 0x0000001f00c17802 */ /* 0x000fe40000000f00 */
[----:B------:R-:W-:-:S02]  /*3e50*/  MOV R150, 0xffffffff ;  /* 0xffffffff00967802 */ /* 0x000fc40000000f00 */
[----:B------:R-:W-:Y:S02]  /*3e60*/  MOV R136, 0x3e80 ;  /* 0x00003e8000887802 */ /* 0x000fe40000000f00 */
[----:B------:R-:W-:Y:S05]  /*3e70*/  CALL.REL.NOINC `($__internal_160_$__cuda_sm70_shflsync_down_p) ;  /* 0x000002e000007944 */ /* 0x000fea0003c00000 */
[----:B------:R-:W-:Y:S01]  /*3e80*/  FADD.FTZ R147, R138, R147 ;  /* 0x000000938a937221 */ /* 0x000fe20000010000 */
[----:B0-----:R-:W-:Y:S01]  /*3e90*/  HFMA2.MMA R148, -RZ, RZ, 0, 2.384185791015625e-07 ;  /* 0x00000004ff947435 */ /* 0x001fe200000001ff */
[----:B-1----:R-:W-:Y:S01]  /*3ea0*/  FADD.FTZ R146, R146, R193 ;  /* 0x000000c192927221 */ /* 0x002fe20000010000 */
[----:B------:R-:W-:Y:S02]  /*3eb0*/  MOV R193, 0x1f ;  /* 0x0000001f00c17802 */ /* 0x000fe40000000f00 */
[----:B------:R-:W-:Y:S02]  /*3ec0*/  MOV R150, 0xffffffff ;  /* 0xffffffff00967802 */ /* 0x000fe40000000f00 */
[----:B------:R-:W-:Y:S02]  /*3ed0*/  MOV R139, R147 ;  /* 0x00000093008b7202 */ /* 0x000fe40000000f00 */
[----:B------:R-:W-:Y:S02]  /*3ee0*/  MOV R136, 0x3f00 ;  /* 0x00003f0000887802 */ /* 0x000fe40000000f00 */
[----:B------:R-:W-:Y:S05]  /*3ef0*/  CALL.REL.NOINC `($__internal_160_$__cuda_sm70_shflsync_down_p) ;  /* 0x0000026000007944 */ /* 0x000fea0003c00000 */
[----:B0-----:R-:W-:Y:S01]  /*3f00*/  HFMA2.MMA R148, -RZ, RZ, 0, 2.384185791015625e-07 ;  /* 0x00000004ff947435 */ /* 0x001fe200000001ff */
[----:B-1----:R-:W-:-:S02]  /*3f10*/  MOV R138, R193 ;  /* 0x000000c1008a7202 */ /* 0x002fc40000000f00 */
[----:B------:R-:W-:Y:S02]  /*3f20*/  MOV R139, R146 ;  /* 0x00000092008b7202 */ /* 0x000fe40000000f00 */
[----:B------:R-:W-:Y:S02]  /*3f30*/  MOV R193, 0x1f ;  /* 0x0000001f00c17802 */ /* 0x000fe40000000f00 */
[----:B------:R-:W-:Y:S02]  /*3f40*/  MOV R150, 0xffffffff ;  /* 0xffffffff00967802 */ /* 0x000fe40000000f00 */
[----:B------:R-:W-:Y:S02]  /*3f50*/  MOV R136, 0x3f70 ;  /* 0x00003f7000887802 */ /* 0x000fe40000000f00 */
[----:B------:R-:W-:Y:S05]  /*3f60*/  CALL.REL.NOINC `($__internal_160_$__cuda_sm70_shflsync_down_p) ;  /* 0x000001f000007944 */ /* 0x000fea0003c00000 */
[----:B------:R-:W-:Y:S01]  /*3f70*/  FADD.FTZ R147, R138, R147 ;  /* 0x000000938a937221 */ /* 0x000fe20000010000 */
[----:B0-----:R-:W-:Y:S01]  /*3f80*/  HFMA2.MMA R148, -RZ, RZ, 0, 1.1920928955078125e-07 ;  /* 0x00000002ff947435 */ /* 0x001fe200000001ff */
[----:B-1----:R-:W-:Y:S01]  /*3f90*/  FADD.FTZ R142, R146, R193 ;  /* 0x000000c1928e7221 */ /* 0x002fe20000010000 */
[----:B------:R-:W-:Y:S02]  /*3fa0*/  MOV R193, 0x1f ;  /* 0x0000001f00c17802 */ /* 0x000fe40000000f00 */
[----:B------:R-:W-:-:S02]  /*3fb0*/  MOV R150, 0xffffffff ;  /* 0xffffffff00967802 */ /* 0x000fc40000000f00 */
[----:B------:R-:W-:Y:S02]  /*3fc0*/  MOV R139, R147 ;  /* 0x00000093008b7202 */ /* 0x000fe40000000f00 */
[----:B------:R-:W-:Y:S02]  /*3fd0*/  MOV R136, 0x3ff0 ;  /* 0x00003ff000887802 */ /* 0x000fe40000000f00 */
[----:B------:R-:W-:Y:S05]  /*3fe0*/  CALL.REL.NOINC `($__internal_160_$__cuda_sm70_shflsync_down_p) ;  /* 0x0000017000007944 */ /* 0x000fea0003c00000 */
[----:B0-----:R-:W-:Y:S01]  /*3ff0*/  HFMA2.MMA R148, -RZ, RZ, 0, 1.1920928955078125e-07 ;  /* 0x00000002ff947435 */ /* 0x001fe200000001ff */
[----:B-1----:R-:W-:Y:S02]  /*4000*/  MOV R138, R193 ;  /* 0x000000c1008a7202 */ /* 0x002fe40000000f00 */
[----:B------:R-:W-:Y:S02]  /*4010*/  MOV R139, R142 ;  /* 0x0000008e008b7202 */ /* 0x000fe40000000f00 */
[----:B------:R-:W-:Y:S02]  /*4020*/  MOV R193, 0x1f ;  /* 0x0000001f00c17802 */ /* 0x000fe40000000f00 */
[----:B------:R-:W-:Y:S02]  /*4030*/  MOV R150, 0xffffffff ;  /* 0xffffffff00967802 */ /* 0x000fe40000000f00 */
[----:B------:R-:W-:-:S02]  /*4040*/  MOV R136, 0x4060 ;  /* 0x0000406000887802 */ /* 0x000fc40000000f00 */
[----:B------:R-:W-:Y:S05]  /*4050*/  CALL.REL.NOINC `($__internal_160_$__cuda_sm70_shflsync_down_p) ;  /* 0x0000010000007944 */ /* 0x000fea0003c00000 */
[----:B------:R-:W-:Y:S01]  /*4060*/  FADD.FTZ R140, R138, R147 ;  /* 0x000000938a8c7221 */ /* 0x000fe20000010000 */
[----:B0-----:R-:W-:Y:S01]  /*4070*/  HFMA2.MMA R148, -RZ, RZ, 0, 5.9604644775390625e-08 ;  /* 0x00000001ff947435 */ /* 0x001fe200000001ff */
[----:B-1----:R-:W-:Y:S01]  /*4080*/  FADD.FTZ R142, R142, R193 ;  /* 0x000000c18e8e7221 */ /* 0x002fe20000010000 */
[----:B------:R-:W-:-:S02]  /*4090*/  MOV R193, 0x1f ;  /* 0x0000001f00c17802 */ /* 0x000fc40000000f00 */
[----:B------:R-:W-:Y:S02]  /*40a0*/  MOV R150, 0xffffffff ;  /* 0xffffffff00967802 */ /* 0x000fe40000000f00 */
[----:B------:R-:W-:Y:S02]  /*40b0*/  MOV R139, R140 ;  /* 0x0000008c008b7202 */ /* 0x000fe40000000f00 */
[----:B------:R-:W-:Y:S02]  /*40c0*/  MOV R136, 0x40e0 ;  /* 0x000040e000887802 */ /* 0x000fe40000000f00 */
[----:B------:R-:W-:Y:S05]  /*40d0*/  CALL.REL.NOINC `($__internal_160_$__cuda_sm70_shflsync_down_p) ;  /* 0x0000008000007944 */ /* 0x000fea0003c00000 */
[----:B0-----:R-:W-:Y:S01]  /*40e0*/  HFMA2.MMA R148, -RZ, RZ, 0, 5.9604644775390625e-08 ;  /* 0x00000001ff947435 */ /* 0x001fe200000001ff */
[----:B-1----:R-:W-:Y:S02]  /*40f0*/  MOV R143, R193 ;  /* 0x000000c1008f7202 */ /* 0x002fe40000000f00 */
[----:B------:R-:W-:Y:S02]  /*4100*/  MOV R139, R142 ;  /* 0x0000008e008b7202 */ /* 0x000fe40000000f00 */
[----:B------:R-:W-:Y:S02]  /*4110*/  MOV R193, 0x1f ;  /* 0x0000001f00c17802 */ /* 0x000fe40000000f00 */
[----:B------:R-:W-:-:S02]  /*4120*/  MOV R150, 0xffffffff ;  /* 0xffffffff00967802 */ /* 0x000fc40000000f00 */
[----:B------:R-:W-:Y:S02]  /*4130*/  MOV R136, 0x4150 ;  /* 0x0000415000887802 */ /* 0x000fe40000000f00 */
[----:B------:R-:W-:Y:S05]  /*4140*/  CALL.REL.NOINC `($__internal_160_$__cuda_sm70_shflsync_down_p) ;  /* 0x0000001000007944 */ /* 0x000fea0003c00000 */
[----:B01----:R-:W-:Y:S05]  /*4150*/  BRA `(.L_x_9477) ;  /* 0xffffe1e000007947 */ /* 0x003fea000383ffff */
        .weak           $__internal_160_$__cuda_sm70_shflsync_down_p
        .type           $__internal_160_$__cuda_sm70_shflsync_down_p,@function
        .size           $__internal_160_$__cuda_sm70_shflsync_down_p,(.L_x_11894 - $__internal_160_$__cuda_sm70_shflsync_down_p)
$__internal_160_$__cuda_sm70_shflsync_down_p:
[----:B------:R-:W-:Y:S01]  /*4160*/  HFMA2.MMA R137, -RZ, RZ, 0, 0 ;  /* 0x00000000ff897435 */ /* 0x000fe200000001ff */
[----:B------:R-:W-:Y:S04]  /*4170*/  WARPSYNC R150 ;  /* 0x0000009600007348 */ /* 0x000fe80003800000 */
[----:B------:R0:W1:Y:S01]  /*4180*/  SHFL.DOWN PT, R193, R139, R148, R193 ;  /* 0x080000948bc17389 */ /* 0x00006200000e00c1 */
[----:B------:R-:W-:Y:S05]  /*4190*/  RET.REL.NODEC R136 `(_ZN10layer_norm13ln_bwd_kernelINS_13Kernel_traitsI6__halfffffjLj8192ELj1ELj1ELj8ELj16ENS_18Kernel_traits_baseILj8192ES2_ffffjLj256EEEEELb0ELb0ELb0ELb0EEEvNS_9BwdParamsE) ;  /* 0xffffbe6088007950 */ /* 0x000fea0003c3ffff */
.L_x_9478:
        /* <DEDUP_REMOVED lines=14> */
.L_x_11894:


//--------------------- .text._ZN10layer_norm13ln_bwd_kernelINS_13Kernel_traitsI6__halfffffjLj8192ELj1ELj1ELj8ELj16ENS_18Kernel_traits_baseILj8192ES2_ffffjLj256EEEEELb0ELb0ELb0ELb1EEEvNS_9BwdParamsE --------------------------
	.section	.text._ZN10layer_norm13ln_bwd_kernelINS_13Kernel_traitsI6__halfffffjLj8192ELj1ELj1ELj8ELj16ENS_18Kernel_traits_baseILj8192ES2_ffffjLj256EEEEELb0ELb0ELb0ELb1EEEvNS_9BwdParamsE,"ax",@progbits
	.sectioninfo	@"SHI_REGISTERS=249"
	.align	128
        .global         _ZN10layer_norm13ln_bwd_kernelINS_13Kernel_traitsI6__halfffffjLj8192ELj1ELj1ELj8ELj16ENS_18Kernel_traits_baseILj8192ES2_ffffjLj256EEEEELb0ELb0ELb0ELb1EEEvNS_9BwdParamsE
        .type           _ZN10layer_norm13ln_bwd_kernelINS_13Kernel_traitsI6__halfffffjLj8192ELj1ELj1ELj8ELj16ENS_18Kernel_traits_baseILj8192ES2_ffffjLj256EEEEELb0ELb0ELb0ELb1EEEvNS_9BwdParamsE,@function
        .size           _ZN10layer_norm13ln_bwd_kernelINS_13Kernel_traitsI6__halfffffjLj8192ELj1ELj1ELj8ELj16ENS_18Kernel_traits_baseILj8192ES2_ffffjLj256EEEEELb0ELb0ELb0ELb1EEEvNS_9BwdParamsE,(.L_x_11895 - _ZN10layer_norm13ln_bwd_kernelINS_13Kernel_traitsI6__halfffffjLj8192ELj1ELj1ELj8ELj16ENS_18Kernel_traits_baseILj8192ES2_ffffjLj256EEEEELb0ELb0ELb0ELb1EEEvNS_9BwdParamsE)
        .other          _ZN10layer_norm13ln_bwd_kernelINS_13Kernel_traitsI6__halfffffjLj8192ELj1ELj1ELj8ELj16ENS_18Kernel_traits_baseILj8192ES2_ffffjLj256EEEEELb0ELb0ELb0ELb1EEEvNS_9BwdParamsE,@"STO_CUDA_ENTRY STV_DEFAULT"
_ZN10layer_norm13ln_bwd_kernelINS_13Kernel_traitsI6__halfffffjLj8192ELj1ELj1ELj8ELj16ENS_18Kernel_traits_baseILj8192ES2_ffffjLj256EEEEELb0ELb0ELb0ELb1EEEvNS_9BwdParamsE:
.text._ZN10layer_norm13ln_bwd_kernelINS_13Kernel_traitsI6__halfffffjLj8192ELj1ELj1ELj8ELj16ENS_18Kernel_traits_baseILj8192ES2_ffffjLj256EEEEELb0ELb0ELb0ELb1EEEvNS_9BwdParamsE:
        /* <DEDUP_REMOVED lines=40> */
.L_x_9479:
[----:B------:R-:W-:-:S04]  /*0280*/  SHF.L.U32 R2, R0, 0x3, RZ ;  /* 0x0000000300027819 */ /* 0x000fc800000006ff */
[----:B------:R-:W-:-:S04]  /*0290*/  LOP3.LUT R2, R2, 0x7f8, RZ, 0xc0, !PT ;  /* 0x000007f802027812 */ /* 0x000fc800078ec0ff */
[----:B------:R-:W-:-:S04]  /*02a0*/  IADD3 R2, P0, R2, c[0x0][0x1b0], RZ ;  /* 0x00006c0002027a10 */ /* 0x000fc80007f1e0ff */
[----:B------:R-:W-:-:S05]  /*02b0*/  IADD3.X R3, RZ, c[0x0][0x1b4], RZ, P0, !PT ;  /* 0x00006d00ff037a10 */ /* 0x000fca00007fe4ff */
[----:B------:R0:W2:Y:S04]  /*02c0*/  LDG.E.64 R194, [R2.64] ;  /* 0x0000000402c27981 */ /* 0x0000a8000c1e1b00 */
[----:B------:R0:W3:Y:S04]  /*02d0*/  LDG.E.64 R190, [R2.64+0x800] ;  /* 0x0008000402be7981 */ /* 0x0000e8000c1e1b00 */
[----:B------:R0:W4:Y:S04]  /*02e0*/  LDG.E.64 R186, [R2.64+0x1000] ;  /* 0x0010000402ba7981 */ /* 0x000128000c1e1b00 */
[----:B------:R0:W5:Y:S04]  /*02f0*/  LDG.E.64 R182, [R2.64+0x1800] ;  /* 0x0018000402b67981 */ /* 0x000168000c1e1b00 */
[----:B------:R0:W5:Y:S04]  /*0300*/  LDG.E.64 R178, [R2.64+0x2000] ;  /* 0x0020000402b27981 */ /* 0x000168000c1e1b00 */
[----:B------:R0:W5:Y:S04]  /*0310*/  LDG.E.64 R174, [R2.64+0x2800] ;  /* 0x0028000402ae7981 */ /* 0x000168000c1e1b00 */
[----:B------:R0:W5:Y:S04]  /*0320*/  LDG.E.64 R170, [R2.64+0x3000] ;  /* 0x0030000402aa7981 */ /* 0x000168000c1e1b00 */
[----:B------:R0:W5:Y:S01]  /*0330*/  LDG.E.64 R4, [R2.64+0x3800] ;  /* 0x0038000402047981 */ /* 0x000162000c1e1b00 */
        /* <DEDUP_REMOVED lines=32> */
[--C-:B--2---:R-:W-:Y:S01]  /*0540*/  SHF.R.U64 R198, R194, 0x10, R195.reuse ;  /* 0x00000010c2c67819 */ /* 0x104fe200000012c3 */
[----:B------:R-:W-:Y:S01]  /*0550*/  HADD2.F32 R197, -RZ, R194.H0_H0 ;  /* 0x200000c2ffc57230 */ /* 0x000fe20000004100 */
[----:B------:R-:W-:Y:S01]  /*0560*/  SHF.R.U32.HI R196, RZ, 0x10, R195 ;  /* 0x00000010ffc47819 */ /* 0x000fe200000116c3 */
[----:B------:R-:W-:Y:S01]  /*0570*/  HADD2.F32 R195, -RZ, R195.H0_H0 ;  /* 0x200000c3ffc37230 */ /* 0x000fe20000004100 */
[--C-:B---3--:R-:W-:Y:S01]  /*0580*/  SHF.R.U64 R194, R190, 0x10, R191.reuse ;  /* 0x00000010bec27819 */ /* 0x108fe200000012bf */
[----:B------:R-:W-:Y:S01]  /*0590*/  HADD2.F32 R193, -RZ, R190.H0_H0 ;  /* 0x200000beffc17230 */ /* 0x000fe20000004100 */
[----:B------:R-:W-:Y:S01]  /*05a0*/  SHF.R.U32.HI R192, RZ, 0x10, R191 ;  /* 0x00000010ffc07819 */ /* 0x000fe200000116bf */
[----:B------:R-:W-:Y:S01]  /*05b0*/  HADD2.F32 R191, -RZ, R191.H0_H0 ;  /* 0x200000bfffbf7230 */ /* 0x000fe20000004100 */
[--C-:B----4-:R-:W-:Y:S01]  /*05c0*/  SHF.R.U64 R190, R186, 0x10, R187.reuse ;  /* 0x00000010babe7819 */ /* 0x110fe200000012bb */
[----:B------:R-:W-:Y:S01]  /*05d0*/  HADD2.F32 R189, -RZ, R186.H0_H0 ;  /* 0x200000baffbd7230 */ /* 0x000fe20000004100 */
[----:B------:R-:W-:Y:S01]  /*05e0*/  SHF.R.U32.HI R188, RZ, 0x10, R187 ;  /* 0x00000010ffbc7819 */ /* 0x000fe200000116bb */
[----:B------:R-:W-:Y:S01]  /*05f0*/  HADD2.F32 R187, -RZ, R187.H0_H0 ;  /* 0x200000bbffbb7230 */ /* 0x000fe20000004100 */
[--C-:B-----5:R-:W-:Y:S01]  /*0600*/  SHF.R.U64 R186, R182, 0x10, R183.reuse ;  /* 0x00000010b6ba7819 */ /* 0x120fe200000012b7 */
[----:B------:R-:W-:Y:S01]  /*0610*/  HADD2.F32 R185, -RZ, R182.H0_H0 ;  /* 0x200000b6ffb97230 */ /* 0x000fe20000004100 */
[----:B------:R-:W-:Y:S01]  /*0620*/  SHF.R.U32.HI R184, RZ, 0x10, R183 ;  /* 0x00000010ffb87819 */ /* 0x000fe200000116b7 */
[----:B------:R-:W-:Y:S01]  /*0630*/  HADD2.F32 R183, -RZ, R183.H0_H0 ;  /* 0x200000b7ffb77230 */ /* 0x000fe20000004100 */
[--C-:B------:R-:W-:Y:S01]  /*0640*/  SHF.R.U64 R182, R178, 0x10, R179.reuse ;  /* 0x00000010b2b67819 */ /* 0x100fe200000012b3 */
        /* <DEDUP_REMOVED lines=15> */
[----:B------:R-:W-:Y:S01]  /*0740*/  CS2R R4, SRZ ;  /* 0x0000000000047805 */ /* 0x000fe2000001ff00 */
[----:B------:R-:W-:-:S02]  /*0750*/  HADD2.F32 R198, -RZ, R198.H0_H0 ;  /* 0x200000c6ffc67230 */ /* 0x000fc40000004100 */
[----:B------:R-:W-:Y:S02]  /*0760*/  HADD2.F32 R196, -RZ, R196.H0_H0 ;  /* 0x200000c4ffc47230 */ /* 0x000fe40000004100 */
[----:B------:R-:W-:Y:S02]  /*0770*/  HADD2.F32 R194, -RZ, R194.H0_H0 ;  /* 0x200000c2ffc27230 */ /* 0x000fe40000004100 */
[----:B------:R-:W-:Y:S02]  /*0780*/  HADD2.F32 R192, -RZ, R192.H0_H0 ;  /* 0x200000c0ffc07230 */ /* 0x000fe40000004100 */
[----:B------:R-:W-:Y:S02]  /*0790*/  HADD2.F32 R190, -RZ, R190.H0_H0 ;  /* 0x200000beffbe7230 */ /* 0x000fe40000004100 */
[----:B------:R-:W-:Y:S02]  /*07a0*/  HADD2.F32 R188, -RZ, R188.H0_H0 ;  /* 0x200000bcffbc7230 */ /* 0x000fe40000004100 */
        /* <DEDUP_REMOVED lines=10> */
.L_x_9491:
[----:B------:R-:W-:Y:S01]  /*0850*/  IMAD R76, R199, c[0x0][0x168], RZ ;  /* 0x00005a00c74c7a24 */ /* 0x000fe200078e02ff */
[----:B------:R-:W-:Y:S02]  /*0860*/  LOP3.LUT R78, R0, 0xff, RZ, 0xc0, !PT ;  /* 0x000000ff004e7812 */ /* 0x000fe400078ec0ff */
[----:B------:R-:W-:Y:S02]  /*0870*/  MOV R204, 0x4 ;  /* 0x0000000400cc7802 */ /* 0x000fe40000000f00 */
[----:B------:R-:W-:-:S03]  /*0880*/  SHF.R.S32.HI R77, RZ, 0x1f, R76 ;  /* 0x0000001fff4d7819 */ /* 0x000fc6000001144c */
[----:B------:R-:W-:Y:S01]  /*0890*/  IMAD.WIDE R242, R199, R204, c[0x0][0x1a0] ;  /* 0x00006800c7f27625 */ /* 0x000fe200078e02cc */
[----:B------:R-:W-:-:S04]  /*08a0*/  LEA.HI R77, R77, R76, RZ, 0x2 ;  /* 0x0000004c4d4d7211 */ /* 0x000fc800078f10ff */
[----:B------:R-:W-:Y:S01]  /*08b0*/  LEA.HI.SX32 R221, R77, R78, 0x1e ;  /* 0x0000004e4ddd7211 */ /* 0x000fe200078ff2ff */
[----:B------:R-:W2:Y:S03]  /*08c0*/  LDG.E R242, [R242.64] ;  /* 0x00000004f2f27981 */ /* 0x000ea6000c1e1900 */
[C---:B------:R-:W-:Y:S02]  /*08d0*/  SHF.L.U32 R216, R221.reuse, 0x4, RZ ;  /* 0x00000004ddd87819 */ /* 0x040fe400000006ff */
[----:B------:R-:W-:Y:S02]  /*08e0*/  IADD3 R224, R221, 0x100, RZ ;  /* 0x00000100dde07810 */ /* 0x000fe40007ffe0ff */
[----:B------:R-:W-:Y:S02]  /*08f0*/  SHF.R.U32.HI R215, RZ, 0x1c, R221 ;  /* 0x0000001cffd77819 */ /* 0x000fe400000116dd */
[----:B------:R-:W-:-:S02]  /*0900*/  IADD3 R76, P0, R216, c[0x0][0x188], RZ ;  /* 0x00006200d84c7a10 */ /* 0x000fc40007f1e0ff */
[----:B------:R-:W-:Y:S02]  /*0910*/  SHF.L.U32 R214, R224, 0x4, RZ ;  /* 0x00000004e0d67819 */ /* 0x000fe400000006ff */
[----:B------:R-:W-:Y:S02]  /*0920*/  IADD3 R223, R221, 0x200, RZ ;  /* 0x00000200dddf7810 */ /* 0x000fe40007ffe0ff */
[----:B------:R-:W-:Y:S02]  /*0930*/  IADD3.X R77, R215, c[0x0][0x18c], RZ, P0, !PT ;  /* 0x00006300d74d7a10 */ /* 0x000fe400007fe4ff */
[----:B------:R-:W-:Y:S02]  /*0940*/  SHF.R.U32.HI R213, RZ, 0x1c, R224 ;  /* 0x0000001cffd57819 */ /* 0x000fe400000116e0 */
[----:B------:R-:W-:Y:S02]  /*0950*/  IADD3 R84, P0, R214, c[0x0][0x188], RZ ;  /* 0x00006200d6547a10 */ /* 0x000fe40007f1e0ff */
[----:B------:R-:W-:Y:S01]  /*0960*/  SHF.L.U32 R212, R223, 0x4, RZ ;  /* 0x00000004dfd47819 */ /* 0x000fe200000006ff */
[----:B------:R-:W-:Y:S01]  /*0970*/  IMAD.WIDE R204, R199, R204, c[0x0][0x1a8] ;  /* 0x00006a00c7cc7625 */ /* 0x000fe200078e02cc */
[----:B------:R-:W-:Y:S01]  /*0980*/  IADD3 R222, R221, 0x300, RZ ;  /* 0x00000300ddde7810 */ /* 0x000fe20007ffe0ff */
[----:B------:R-:W3:Y:S01]  /*0990*/  LDG.E.128 R76, [R76.64] ;  /* 0x000000044c4c7981 */ /* 0x000ee2000c1e1d00 */
[----:B------:R-:W-:-:S02]  /*09a0*/  IADD3.X R85, R213, c[0x0][0x18c], RZ, P0, !PT ;  /* 0x00006300d5557a10 */ /* 0x000fc400007fe4ff */
[----:B------:R-:W-:Y:S01]  /*09b0*/  SHF.R.U32.HI R211, RZ, 0x1c, R223 ;  /* 0x0000001cffd37819 */ /* 0x000fe200000116df */
[----:B------:R0:W4:Y:S01]  /*09c0*/  LDG.E R204, [R204.64] ;  /* 0x00000004cccc7981 */ /* 0x000122000c1e1900 */
[----:B------:R-:W-:Y:S02]  /*09d0*/  IADD3 R92, P0, R212, c[0x0][0x188], RZ ;  /* 0x00006200d45c7a10 */ /* 0x000fe40007f1e0ff */
[----:B------:R-:W-:Y:S01]  /*09e0*/  SHF.L.U32 R210, R222, 0x4, RZ ;  /* 0x00000004ded27819 */ /* 0x000fe200000006ff */
[----:B------:R-:W4:Y:S01]  /*09f0*/  LDG.E.128 R84, [R84.64] ;  /* 0x0000000454547981 */ /* 0x000f22000c1e1d00 */
[----:B------:R-:W-:Y:S02]  /*0a00*/  IADD3.X R93, R211, c[0x0][0x18c], RZ, P0, !PT ;  /* 0x00006300d35d7a10 */ /* 0x000fe400007fe4ff */
[----:B------:R-:W-:Y:S02]  /*0a10*/  SHF.R.U32.HI R209, RZ, 0x1c, R222 ;  /* 0x0000001cffd17819 */ /* 0x000fe400000116de */
[----:B------:R-:W-:-:S02]  /*0a20*/  IADD3 R100, P0, R210, c[0x0][0x188], RZ ;  /* 0x00006200d2647a10 */ /* 0x000fc40007f1e0ff */
[----:B------:R-:W-:Y:S01]  /*0a30*/  IADD3 R217, R221, 0x400, RZ ;  /* 0x00000400ddd97810 */ /* 0x000fe20007ffe0ff */
[----:B------:R-:W4:Y:S01]  /*0a40*/  LDG.E.128 R92, [R92.64] ;  /* 0x000000045c5c7981 */ /* 0x000f22000c1e1d00 */
[----:B------:R-:W-:Y:S02]  /*0a50*/  IADD3.X R101, R209, c[0x0][0x18c], RZ, P0, !PT ;  /* 0x00006300d1657a10 */ /* 0x000fe400007fe4ff */
[----:B------:R-:W-:Y:S02]  /*0a60*/  MOV R136, 0x10 ;  /* 0x0000001000887802 */ /* 0x000fe40000000f00 */
[----:B------:R-:W-:Y:S02]  /*0a70*/  SHF.L.U32 R208, R217, 0x4, RZ ;  /* 0x00000004d9d07819 */ /* 0x000fe400000006ff */
[----:B------:R-:W4:Y:S01]  /*0a80*/  LDG.E.128 R100, [R100.64] ;  /* 0x0000000464647981 */ /* 0x000f22000c1e1d00 */
[----:B------:R-:W-:Y:S01]  /*0a90*/  SHF.R.U32.HI R207, RZ, 0x1c, R217 ;  /* 0x0000001cffcf7819 */ /* 0x000fe200000116d9 */
[----:B------:R-:W-:Y:S01]  /*0aa0*/  IMAD.WIDE.U32 R80, R221, R136, c[0x0][0x208] ;  /* 0x00008200dd507625 */ /* 0x000fe200078e0088 */
[----:B------:R-:W-:-:S03]  /*0ab0*/  IADD3 R108, P0, R208, c[0x0][0x188], RZ ;  /* 0x00006200d06c7a10 */ /* 0x000fc60007f1e0ff */
[-C--:B------:R-:W-:Y:S01]  /*0ac0*/  IMAD.WIDE.U32 R104, R222, R136.reuse, c[0x0][0x208] ;  /* 0x00008200de687625 */ /* 0x080fe200078e0088 */
[----:B------:R-:W-:Y:S01]  /*0ad0*/  IADD3.X R109, R207, c[0x0][0x18c], RZ, P0, !PT ;  /* 0x00006300cf6d7a10 */ /* 0x000fe200007fe4ff */
[----:B------:R-:W4:Y:S04]  /*0ae0*/  LDG.E.128 R80, [R80.64] ;  /* 0x0000000450507981 */ /* 0x000f28000c1e1d00 */
[----:B------:R-:W4:Y:S04]  /*0af0*/  LDG.E.128 R104, [R104.64] ;  /* 0x0000000468687981 */ /* 0x000f28000c1e1d00 */
[----:B------:R-:W4:Y:S01]  /*0b00*/  LDG.E.128 R108, [R108.64] ;  /* 0x000000046c6c7981 */ /* 0x000f22000c1e1d00 */
[----:B------:R-:W-:-:S06]  /*0b10*/  IMAD.WIDE.U32 R88, R224, R136, c[0x0][0x208] ;  /* 0x00008200e0587625 */ /* 0x000fcc00078e0088 */
[----:B------:R-:W4:Y:S01]  /*0b20*/  LDG.E.128 R88, [R88.64] ;  /* 0x0000000458587981 */ /* 0x000f22000c1e1d00 */
[----:B------:R-:W-:-:S06]  /*0b30*/  IMAD.WIDE.U32 R96, R223, R136, c[0x0][0x208] ;  /* 0x00008200df607625 */ /* 0x000fcc00078e0088 */
[----:B------:R-:W4:Y:S01]  /*0b40*/  LDG.E.128 R96, [R96.64] ;  /* 0x0000000460607981 */ /* 0x000f22000c1e1d00 */
[----:B------:R-:W-:Y:S01]  /*0b50*/  IADD3 R232, R221, 0x500, RZ ;  /* 0x00000500dde87810 */ /* 0x000fe20007ffe0ff */
[----:B------:R-:W-:-:S03]  /*0b60*/  IMAD.WIDE.U32 R112, R217, R136, c[0x0][0x208] ;  /* 0x00008200d9707625 */ /* 0x000fc600078e0088 */
[----:B------:R-:W-:Y:S02]  /*0b70*/  SHF.L.U32 R206, R232, 0x4, RZ ;  /* 0x00000004e8ce7819 */ /* 0x000fe400000006ff */
[----:B0-----:R-:W-:Y:S01]  /*0b80*/  SHF.R.U32.HI R205, RZ, 0x1c, R232 ;  /* 0x0000001cffcd7819 */ /* 0x001fe200000116e8 */
[----:B------:R-:W4:Y:S01]  /*0b90*/  LDG.E.128 R112, [R112.64] ;  /* 0x0000000470707981 */ /* 0x000f22000c1e1d00 */
[----:B------:R-:W-:-:S04]  /*0ba0*/  IADD3 R116, P0, R206, c[0x0][0x188], RZ ;  /* 0x00006200ce747a10 */ /* 0x000fc80007f1e0ff */
[----:B------:R-:W-:Y:S02]  /*0bb0*/  IADD3.X R117, R205, c[0x0][0x18c], RZ, P0, !PT ;  /* 0x00006300cd757a10 */ /* 0x000fe400007fe4ff */
[----:B------:R-:W-:Y:S01]  /*0bc0*/  IADD3 R235, R221, 0x600, RZ ;  /* 0x00000600ddeb7810 */ /* 0x000fe20007ffe0ff */
[----:B------:R-:W-:-:S03]  /*0bd0*/  IMAD.WIDE.U32 R120, R232, R136, c[0x0][0x208] ;  /* 0x00008200e8787625 */ /* 0x000fc600078e0088 */
[----:B------:R-:W4:Y:S01]  /*0be0*/  LDG.E.128 R116, [R116.64] ;  /* 0x0000000474747981 */ /* 0x000f22000c1e1d00 */
[----:B------:R-:W-:Y:S02]  /*0bf0*/  SHF.L.U32 R203, R235, 0x4, RZ ;  /* 0x00000004ebcb7819 */ /* 0x000fe400000006ff */
[----:B------:R-:W-:Y:S01]  /*0c00*/  SHF.R.U32.HI R201, RZ, 0x1c, R235 ;  /* 0x0000001cffc97819 */ /* 0x000fe200000116eb */
        /* <DEDUP_REMOVED lines=10> */
[----:B------:R-:W-:Y:S01]  /*0cb0*/  IADD3.X R133, R176, c[0x0][0x18c], RZ, P2, !PT ;  /* 0x00006300b0857a10 */ /* 0x000fe200017fe4ff */
[----:B------:R-:W-:-:S05]  /*0cc0*/  IMAD.WIDE.U32 R136, R237, R136, c[0x0][0x208] ;  /* 0x00008200ed887625 */ /* 0x000fca00078e0088 */
[----:B------:R-:W4:Y:S04]  /*0cd0*/  LDG.E.128 R132, [R132.64] ;  /* 0x0000000484847981 */ /* 0x000f28000c1e1d00 */
[----:B------:R-:W4:Y:S01]  /*0ce0*/  LDG.E.128 R136, [R136.64] ;  /* 0x0000000488887981 */ /* 0x000f22000c1e1d00 */
[----:B------:R-:W-:-:S04]  /*0cf0*/  ISETP.NE.U32.AND P1, PT, RZ, c[0x0][0x1c0], PT ;  /* 0x00007000ff007a0c */ /* 0x000fc80003f25070 */
[----:B------:R-:W-:Y:S02]  /*0d00*/  ISETP.NE.AND.EX P1, PT, RZ, c[0x0][0x1c4], PT, P1 ;  /* 0x00007100ff007a0c */ /* 0x000fe40003f25310 */
[----:B------:R-:W-:Y:S02]  /*0d10*/  ISETP.NE.U32.AND P0, PT, RZ, c[0x0][0x218], PT ;  /* 0x00008600ff007a0c */ /* 0x000fe40003f05070 */
[----:B------:R-:W-:Y:S02]  /*0d20*/  SHF.R.S32.HI R200, RZ, 0x1f, R199 ;  /* 0x0000001fffc87819 */ /* 0x000fe400000114c7 */
[----:B------:R-:W-:-:S07]  /*0d30*/  ISETP.NE.AND.EX P0, PT, RZ, c[0x0][0x21c], PT, P0 ;  /* 0x00008700ff007a0c */ /* 0x000fce0003f05300 */
[----:B------:R-:W-:-:S04]  /*0d40*/  @P1 LEA R218, P2, R199, c[0x0][0x1c0], 0x2 ;  /* 0x00007000c7da1a11 */ /* 0x000fc800078410ff */
[----:B------:R-:W-:Y:S02]  /*0d50*/  @P1 LEA.HI.X R219, R199, c[0x0][0x1c4], R200, 0x2, P2 ;  /* 0x00007100c7db1a11 */ /* 0x000fe400010f14c8 */
[----:B------:R-:W-:Y:S02]  /*0d60*/  MOV R200, 0x3f800000 ;  /* 0x3f80000000c87802 */ /* 0x000fe40000000f00 */
[----:B------:R-:W-:Y:S02]  /*0d70*/  @P0 LEA R220, P3, R221, c[0x0][0x218], 0x4 ;  /* 0x00008600dddc0a11 */ /* 0x000fe400078620ff */
[----:B------:R-:W-:Y:S02]  /*0d80*/  @P0 LEA R230, P2, R224, c[0x0][0x218], 0x4 ;  /* 0x00008600e0e60a11 */ /* 0x000fe400078420ff */
[----:B------:R0:W5:Y:S01]  /*0d90*/  @P1 LDG.E R200, [R218.64] ;  /* 0x00000004dac81981 */ /* 0x000162000c1e1900 */
[----:B------:R-:W-:Y:S02]  /*0da0*/  @P0 LEA R228, P1, R223, c[0x0][0x218], 0x4 ;  /* 0x00008600dfe40a11 */ /* 0x000fe400078220ff */
[----:B------:R-:W-:-:S02]  /*0db0*/  @P0 LEA.HI.X R221, R221, c[0x0][0x21c], RZ, 0x4, P3 ;  /* 0x00008700dddd0a11 */ /* 0x000fc400018f24ff */
[----:B------:R-:W-:Y:S02]  /*0dc0*/  @P0 LEA.HI.X R231, R224, c[0x0][0x21c], RZ, 0x4, P2 ;  /* 0x00008700e0e70a11 */ /* 0x000fe400010f24ff */
[----:B------:R-:W-:Y:S01]  /*0dd0*/  @P0 LEA.HI.X R229, R223, c[0x0][0x21c], RZ, 0x4, P1 ;  /* 0x00008700dfe50a11 */ /* 0x000fe200008f24ff */
[----:B------:R1:W5:Y:S01]  /*0de0*/  @P0 LDG.E.128 R40, [R220.64] ;  /* 0x00000004dc280981 */ /* 0x000362000c1e1d00 */
[C---:B------:R-:W-:Y:S02]  /*0df0*/  @P0 LEA R226, P2, R222.reuse, c[0x0][0x218], 0x4 ;  /* 0x00008600dee20a11 */ /* 0x040fe400078420ff */
[C---:B------:R-:W-:Y:S01]  /*0e00*/  @P0 LEA R224, P1, R217.reuse, c[0x0][0x218], 0x4 ;  /* 0x00008600d9e00a11 */ /* 0x040fe200078220ff */
[----:B------:R-:W-:Y:S01]  /*0e10*/  ULDC.U8 UR6, c[0x0][0x1f0] ;  /* 0x00007c0000067ab9 */ /* 0x000fe20000000000 */
[----:B------:R-:W-:Y:S01]  /*0e20*/  @P0 LEA.HI.X R227, R222, c[0x0][0x21c], RZ, 0x4, P2 ;  /* 0x00008700dee30a11 */ /* 0x000fe200010f24ff */
[----:B------:R2:W5:Y:S01]  /*0e30*/  @P0 LDG.E.128 R44, [R230.64] ;  /* 0x00000004e62c0981 */ /* 0x000562000c1e1d00 */
[----:B------:R-:W-:-:S02]  /*0e40*/  @P0 LEA.HI.X R225, R217, c[0x0][0x21c], RZ, 0x4, P1 ;  /* 0x00008700d9e10a11 */ /* 0x000fc400008f24ff */
[C---:B------:R-:W-:Y:S01]  /*0e50*/  @P0 LEA R222, P2, R232.reuse, c[0x0][0x218], 0x4 ;  /* 0x00008600e8de0a11 */ /* 0x040fe200078420ff */
[----:B------:R2:W5:Y:S01]  /*0e60*/  @P0 LDG.E.128 R48, [R228.64] ;  /* 0x00000004e4300981 */ /* 0x000562000c1e1d00 */
[----:B0-----:R-:W-:Y:S02]  /*0e70*/  @P0 LEA R218, P3, R235, c[0x0][0x218], 0x4 ;  /* 0x00008600ebda0a11 */ /* 0x001fe400078620ff */
[----:B-1----:R-:W-:Y:S01]  /*0e80*/  @P0 LEA R220, P1, R237, c[0x0][0x218], 0x4 ;  /* 0x00008600eddc0a11 */ /* 0x002fe200078220ff */
[----:B------:R0:W5:Y:S01]  /*0e90*/  @P0 LDG.E.128 R52, [R226.64] ;  /* 0x00000004e2340981 */ /* 0x000162000c1e1d00 */
[----:B------:R-:W-:Y:S02]  /*0ea0*/  @P0 LEA.HI.X R223, R232, c[0x0][0x21c], RZ, 0x4, P2 ;  /* 0x00008700e8df0a11 */ /* 0x000fe400010f24ff */
[----:B------:R-:W-:Y:S01]  /*0eb0*/  @P0 LEA.HI.X R219, R235, c[0x0][0x21c], RZ, 0x4, P3 ;  /* 0x00008700ebdb0a11 */ /* 0x000fe200018f24ff */
[----:B------:R1:W5:Y:S01]  /*0ec0*/  @P0 LDG.E.128 R56, [R224.64] ;  /* 0x00000004e0380981 */ /* 0x000362000c1e1d00 */
[----:B------:R-:W-:-:S03]  /*0ed0*/  @P0 LEA.HI.X R221, R237, c[0x0][0x21c], RZ, 0x4, P1 ;  /* 0x00008700eddd0a11 */ /* 0x000fc600008f24ff */
[----:B------:R0:W5:Y:S04]  /*0ee0*/  @P0 LDG.E.128 R60, [R222.64] ;  /* 0x00000004de3c0981 */ /* 0x000168000c1e1d00 */
[----:B------:R0:W5:Y:S04]  /*0ef0*/  @P0 LDG.E.128 R64, [R218.64] ;  /* 0x00000004da400981 */ /* 0x000168000c1e1d00 */
[----:B------:R4:W5:Y:S01]  /*0f00*/  @P0 LDG.E.128 R68, [R220.64] ;  /* 0x00000004dc440981 */ /* 0x000962000c1e1d00 */
[----:B------:R-:W-:-:S04]  /*0f10*/  ISETP.NE.AND P0, PT, RZ, UR6, PT ;  /* 0x00000006ff007c0c */ /* 0x000fc8000bf05270 */
[----:B--2---:R-:W-:-:S05]  /*0f20*/  FSEL R242, R242, RZ, !P0 ;  /* 0x000000fff2f27208 */ /* 0x004fca0004000000 */
[C---:B---3--:R-:W-:Y:S02]  /*0f30*/  FADD.FTZ R79, -R242.reuse, R79 ;  /* 0x0000004ff24f7221 */ /* 0x048fe40000010100 */
[----:B------:R-:W-:Y:S02]  /*0f40*/  FADD.FTZ R77, -R242, R77 ;  /* 0x0000004df24d7221 */ /* 0x000fe40000010100 */
[C---:B----4-:R-:W-:Y:S02]  /*0f50*/  FMUL.FTZ R221, R204.reuse, R79 ;  /* 0x0000004fccdd7220 */ /* 0x050fe40000410000 */
[----:B0-----:R-:W-:Y:S02]  /*0f60*/  FMUL.FTZ R218, R204, R77 ;  /* 0x0000004dccda7220 */ /* 0x001fe40000410000 */
[C---:B------:R-:W-:Y:S02]  /*0f70*/  FADD.FTZ R79, -R242.reuse, R94 ;  /* 0x0000005ef24f7221 */ /* 0x040fe40000010100 */
[----:B------:R-:W-:-:S02]  /*0f80*/  FADD.FTZ R77, -R242, R92 ;  /* 0x0000005cf24d7221 */ /* 0x000fc40000010100 */
[----:B------:R-:W-:Y:S02]  /*0f90*/  FMUL.FTZ R236, R204, R79 ;  /* 0x0000004fccec7220 */ /* 0x000fe40000410000 */
[C---:B------:R-:W-:Y:S02]  /*0fa0*/  FADD.FTZ R243, -R242.reuse, R100 ;  /* 0x00000064f2f37221 */ /* 0x040fe40000010100 */
[----:B------:R-:W-:Y:S02]  /*0fb0*/  FADD.FTZ R101, -R242, R101 ;  /* 0x00000065f2657221 */ /* 0x000fe40000010100 */
[C---:B------:R-:W-:Y:S02]  /*0fc0*/  FMUL.FTZ R234, R204.reuse, R77 ;  /* 0x0000004dccea7220 */ /* 0x040fe40000410000 */
[----:B------:R-:W-:Y:S02]  /*0fd0*/  FMUL.FTZ R243, R204, R243 ;  /* 0x000000f3ccf37220 */ /* 0x000fe40000410000 */
[----:B------:R-:W-:-:S02]  /*0fe0*/  FADD.FTZ R79, -R242, R103 ;  /* 0x00000067f24f7221 */ /* 0x000fc40000010100 */
[----:B------:R-:W-:Y:S02]  /*0ff0*/  FADD.FTZ R77, -R242, R102 ;  /* 0x00000066f24d7221 */ /* 0x000fe40000010100 */
[----:B------:R-:W-:Y:S02]  /*1000*/  FMUL.FTZ R103, R204, R101 ;  /* 0x00000065cc677220 */ /* 0x000fe40000410000 */
[----:B------:R-:W-:Y:S02]  /*1010*/  FMUL.FTZ R220, R197, R80 ;  /* 0x00000050c5dc7220 */ /* 0x000fe40000410000 */
[C---:B------:R-:W-:Y:S02]  /*1020*/  FADD.FTZ R20, R104.reuse, R20 ;  /* 0x0000001468147221 */ /* 0x040fe40000010000 */
[----:B------:R-:W-:Y:S02]  /*1030*/  FFMA.FTZ R149, R104, R243, R149 ;  /* 0x000000f368957223 */ /* 0x000fe40000010095 */
[----:B------:R-:W-:-:S02]  /*1040*/  FMUL.FTZ R244, R185, R104 ;  /* 0x00000068b9f47220 */ /* 0x000fc40000410000 */
[----:B------:R-:W-:Y:S02]  /*1050*/  FADD.FTZ R217, -R242, R76 ;  /* 0x0000004cf2d97221 */ /* 0x000fe40000010100 */
[C---:B------:R-:W-:Y:S02]  /*1060*/  FADD.FTZ R21, R105.reuse, R21 ;  /* 0x0000001569157221 */ /* 0x040fe40000010000 */
[----:B------:R-:W-:Y:S02]  /*1070*/  FMUL.FTZ R104, R204, R77 ;  /* 0x0000004dcc687220 */ /* 0x000fe40000410000 */
[----:B------:R-:W-:Y:S02]  /*1080*/  FFMA.FTZ R148, R105, R103, R148 ;  /* 0x0000006769947223 */ /* 0x000fe40000010094 */
[----:B------:R-:W-:Y:S02]  /*1090*/  FMUL.FTZ R246, R186, R105 ;  /* 0x00000069baf67220 */ /* 0x000fe40000410000 */
[----:B------:R-:W-:-:S02]  /*10a0*/  FMUL.FTZ R105, R204, R79 ;  /* 0x0000004fcc697220 */ /* 0x000fc40000410000 */
[----:B------:R-:W-:Y:S02]  /*10b0*/  FADD.FTZ R77, -R242, R108 ;  /* 0x0000006cf24d7221 */ /* 0x000fe40000010100 */
[----:B------:R-:W-:Y:S02]  /*10c0*/  FMUL.FTZ R223, R198, R81 ;  /* 0x00000051c6df7220 */ /* 0x000fe40000410000 */
[----:B------:R-:W-:Y:S02]  /*10d0*/  FADD.FTZ R76, RZ, R220 ;  /* 0x000000dcff4c7221 */ /* 0x000fe40000010000 */
[----:B------:R-:W-:Y:S02]  /*10e0*/  FMUL.FTZ R217, R204, R217 ;  /* 0x000000d9ccd97220 */ /* 0x000fe40000410000 */
[C---:B------:R-:W-:Y:S02]  /*10f0*/  FADD.FTZ R18, R106.reuse, R18 ;  /* 0x000000126a127221 */ /* 0x040fe40000010000 */
[----:B------:R-:W-:-:S02]  /*1100*/  FFMA.FTZ R147, R106, R104, R147 ;  /* 0x000000686a937223 */ /* 0x000fc40000010093 */
[----:B------:R-:W-:Y:S02]  /*1110*/  FMUL.FTZ R245, R183, R106 ;  /* 0x0000006ab7f57220 */ /* 0x000fe40000410000 */
[C---:B------:R-:W-:Y:S02]  /*1120*/  FADD.FTZ R19, R107.reuse, R19 ;  /* 0x000000136b137221 */ /* 0x040fe40000010000 */
[----:B------:R-:W-:Y:S02]  /*1130*/  FFMA.FTZ R146, R107, R105, R146 ;  /* 0x000000696b927223 */ /* 0x000fe40000010092 */
[----:B------:R-:W-:Y:S02]  /*1140*/  FMUL.FTZ R106, R184, R107 ;  /* 0x0000006bb86a7220 */ /* 0x000fe40000410000 */
[----:B------:R-:W-:Y:S02]  /*1150*/  FMUL.FTZ R107, R204, R77 ;  /* 0x0000004dcc6b7220 */ /* 0x000fe40000410000 */
[----:B------:R-:W-:-:S02]  /*1160*/  FADD.FTZ R77, R76, R223 ;  /* 0x000000df4c4d7221 */ /* 0x000fc40000010000 */
[----:B------:R-:W-:Y:S02]  /*1170*/  FADD.FTZ R227, -R242, R78 ;  /* 0x0000004ef2e37221 */ /* 0x000fe40000010100 */
[----:B------:R-:W-:Y:S02]  /*1180*/  FFMA.FTZ R76, R217, R220, RZ ;  /* 0x000000dcd94c7223 */ /* 0x000fe400000100ff */
[----:B------:R-:W-:Y:S02]  /*1190*/  FMUL.FTZ R222, R195, R82 ;  /* 0x00000052c3de7220 */ /* 0x000fe40000410000 */
[----:B------:R-:W-:Y:S02]  /*11a0*/  FMUL.FTZ R219, R204, R227 ;  /* 0x000000e3ccdb7220 */ /* 0x000fe40000410000 */
[----:B------:R-:W-:Y:S02]  /*11b0*/  FFMA.FTZ R76, R218, R223, R76 ;  /* 0x000000dfda4c7223 */ /* 0x000fe4000001004c */
[----:B-1----:R-:W-:-:S02]  /*11c0*/  FMUL.FTZ R224, R196, R83 ;  /* 0x00000053c4e07220 */ /* 0x002fc40000410000 */
[----:B------:R-:W-:Y:S02]  /*11d0*/  FADD.FTZ R77, R77, R222 ;  /* 0x000000de4d4d7221 */ /* 0x000fe40000010000 */
[C---:B------:R-:W-:Y:S02]  /*11e0*/  FADD.FTZ R225, -R242.reuse, R84 ;  /* 0x00000054f2e17221 */ /* 0x040fe40000010100 */
[----:B------:R-:W-:Y:S02]  /*11f0*/  FFMA.FTZ R76, R219, R222, R76 ;  /* 0x000000dedb4c7223 */ /* 0x000fe4000001004c */
[----:B------:R-:W-:Y:S02]  /*1200*/  FMUL.FTZ R228, R193, R88 ;  /* 0x00000058c1e47220 */ /* 0x000fe40000410000 */
[----:B------:R-:W-:Y:S02]  /*1210*/  FADD.FTZ R77, R77, R224 ;  /* 0x000000e04d4d7221 */ /* 0x000fe40000010000 */
[----:B------:R-:W-:-:S02]  /*1220*/  FADD.FTZ R85, -R242, R85 ;  /* 0x00000055f2557221 */ /* 0x000fc40000010100 */
[----:B------:R-:W-:Y:S02]  /*1230*/  FMUL.FTZ R225, R204, R225 ;  /* 0x000000e1cce17220 */ /* 0x000fe40000410000 */
[----:B------:R-:W-:Y:S02]  /*1240*/  FFMA.FTZ R78, R221, R224, R76 ;  /* 0x000000e0dd4e7223 */ /* 0x000fe4000001004c */
[C---:B------:R-:W-:Y:S02]  /*1250*/  FADD.FTZ R109, -R242.reuse, R109 ;  /* 0x0000006df26d7221 */ /* 0x040fe40000010100 */
[----:B------:R-:W-:Y:S02]  /*1260*/  FADD.FTZ R79, -R242, R110 ;  /* 0x0000006ef24f7221 */ /* 0x000fe40000010100 */
[----:B------:R-:W-:Y:S02]  /*1270*/  FMUL.FTZ R229, R194, R89 ;  /* 0x00000059c2e57220 */ /* 0x000fe40000410000 */
[----:B------:R-:W-:-:S02]  /*1280*/  FADD.FTZ R76, R77, R228 ;  /* 0x000000e44d4c7221 */ /* 0x000fc40000010000 */
[----:B------:R-:W-:Y:S02]  /*1290*/  FADD.FTZ R227, -R242, R86 ;  /* 0x00000056f2e37221 */ /* 0x000fe40000010100 */
[C---:B------:R-:W-:Y:S02]  /*12a0*/  FMUL.FTZ R226, R204.reuse, R85 ;  /* 0x00000055cce27220 */ /* 0x040fe40000410000 */
[----:B------:R-:W-:Y:S02]  /*12b0*/  FFMA.FTZ R77, R225, R228, R78 ;  /* 0x000000e4e14d7223 */ /* 0x000fe4000001004e */
[C---:B------:R-:W-:Y:S02]  /*12c0*/  FMUL.FTZ R108, R204.reuse, R109 ;  /* 0x0000006dcc6c7220 */ /* 0x040fe40000410000 */
[----:B------:R-:W-:Y:S02]  /*12d0*/  FMUL.FTZ R109, R204, R79 ;  /* 0x0000004fcc6d7220 */ /* 0x000fe40000410000 */
[----:B------:R-:W-:-:S02]  /*12e0*/  FMUL.FTZ R232, R191, R90 ;  /* 0x0000005abfe87220 */ /* 0x000fc40000410000 */
[----:B------:R-:W-:Y:S02]  /*12f0*/  FADD.FTZ R79, R76, R229 ;  /* 0x000000e54c4f7221 */ /* 0x000fe40000010000 */
[----:B------:R-:W-:Y:S02]  /*1300*/  FADD.FTZ R87, -R242, R87 ;  /* 0x00000057f2577221 */ /* 0x000fe40000010100 */
[----:B------:R-:W-:Y:S02]  /*1310*/  FMUL.FTZ R227, R204, R227 ;  /* 0x000000e3cce37220 */ /* 0x000fe40000410000 */
[----:B------:R-:W-:Y:S02]  /*1320*/  FFMA.FTZ R77, R226, R229, R77 ;  /* 0x000000e5e24d7223 */ /* 0x000fe4000001004d */
[----:B------:R-:W-:Y:S02]  /*1330*/  FMUL.FTZ R231, R192, R91 ;  /* 0x0000005bc0e77220 */ /* 0x000fe40000410000 */
[----:B------:R-:W-:-:S02]  /*1340*/  FADD.FTZ R76, R79, R232 ;  /* 0x000000e84f4c7221 */ /* 0x000fc40000010000 */
[----:B------:R-:W-:Y:S02]  /*1350*/  FMUL.FTZ R230, R204, R87 ;  /* 0x00000057cce67220 */ /* 0x000fe40000410000 */
[----:B------:R-:W-:Y:S02]  /*1360*/  FFMA.FTZ R77, R227, R232, R77 ;  /* 0x000000e8e34d7223 */ /* 0x000fe4000001004d */
[----:B------:R-:W-:Y:S02]  /*1370*/  FMUL.FTZ R237, R189, R96 ;  /* 0x00000060bded7220 */ /* 0x000fe40000410000 */
[----:B------:R-:W-:Y:S02]  /*1380*/  FADD.FTZ R76, R76, R231 ;  /* 0x000000e74c4c7221 */ /* 0x000fe40000010000 */
[----:B------:R-:W-:Y:S02]  /*1390*/  FADD.FTZ R93, -R242, R93 ;  /* 0x0000005df25d7221 */ /* 0x000fe40000010100 */
[----:B------:R-:W-:-:S02]  /*13a0*/  FFMA.FTZ R78, R230, R231, R77 ;  /* 0x000000e7e64e7223 */ /* 0x000fc4000001004d */
[----:B------:R-:W-:Y:S02]  /*13b0*/  FMUL.FTZ R240, R190, R97 ;  /* 0x00000061bef07220 */ /* 0x000fe40000410000 */
[----:B------:R-:W-:Y:S02]  /*13c0*/  FADD.FTZ R77, R76, R237 ;  /* 0x000000ed4c4d7221 */ /* 0x000fe40000010000 */
[----:B------:R-:W-:Y:S02]  /*13d0*/  FMUL.FTZ R235, R204, R93 ;  /* 0x0000005dcceb7220 */ /* 0x000fe40000410000 */
[----:B------:R-:W-:Y:S02]  /*13e0*/  FFMA.FTZ R76, R234, R237, R78 ;  /* 0x000000edea4c7223 */ /* 0x000fe4000001004e */
[----:B------:R-:W-:Y:S02]  /*13f0*/  FMUL.FTZ R239, R187, R98 ;  /* 0x00000062bbef7220 */ /* 0x000fe40000410000 */
[----:B------:R-:W-:-:S02]  /*1400*/  FADD.FTZ R78, R77, R240 ;  /* 0x000000f04d4e7221 */ /* 0x000fc40000010000 */
[----:B------:R-:W-:Y:S02]  /*1410*/  FADD.FTZ R95, -R242, R95 ;  /* 0x0000005ff25f7221 */ /* 0x000fe40000010100 */
[----:B------:R-:W-:Y:S02]  /*1420*/  FFMA.FTZ R76, R235, R240, R76 ;  /* 0x000000f0eb4c7223 */ /* 0x000fe4000001004c */
[----:B------:R-:W-:Y:S02]  /*1430*/  FMUL.FTZ R241, R188, R99 ;  /* 0x00000063bcf17220 */ /* 0x000fe40000410000 */
[----:B------:R-:W-:Y:S02]  /*1440*/  FADD.FTZ R78, R78, R239 ;  /* 0x000000ef4e4e7221 */ /* 0x000fe40000010000 */
[----:B------:R-:W-:Y:S02]  /*1450*/  FMUL.FTZ R238, R204, R95 ;  /* 0x0000005fccee7220 */ /* 0x000fe40000410000 */
        /* <DEDUP_REMOVED lines=9> */
[C---:B------:R-:W-:Y:S02]  /*14f0*/  FADD.FTZ R16, R112.reuse, R16 ;  /* 0x0000001070107221 */ /* 0x040fe40000010000 */
[----:B------:R-:W-:Y:S02]  /*1500*/  FFMA.FTZ R145, R112, R107, R145 ;  /* 0x0000006b70917223 */ /* 0x000fe40000010091 */
[----:B------:R-:W-:Y:S02]  /*1510*/  FMUL.FTZ R112, R181, R112 ;  /* 0x00000070b5707220 */ /* 0x000fe40000410000 */
[----:B------:R-:W-:-:S02]  /*1520*/  FADD.FTZ R77, R77, R106 ;  /* 0x0000006a4d4d7221 */ /* 0x000fc40000010000 */
[----:B------:R-:W-:Y:S02]  /*1530*/  FFMA.FTZ R78, R105, R106, R76 ;  /* 0x0000006a694e7223 */ /* 0x000fe4000001004c */
[----:B------:R-:W-:Y:S02]  /*1540*/  FADD.FTZ R111, -R242, R111 ;  /* 0x0000006ff26f7221 */ /* 0x000fe40000010100 */
[C---:B------:R-:W-:Y:S02]  /*1550*/  FADD.FTZ R17, R113.reuse, R17 ;  /* 0x0000001171117221 */ /* 0x040fe40000010000 */
[----:B------:R-:W-:Y:S02]  /*1560*/  FFMA.FTZ R144, R113, R108, R144 ;  /* 0x0000006c71907223 */ /* 0x000fe40000010090 */
[----:B------:R-:W-:Y:S02]  /*1570*/  FADD.FTZ R76, R77, R112 ;  /* 0x000000704d4c7221 */ /* 0x000fe40000010000 */
[----:B------:R-:W-:-:S02]  /*1580*/  FMUL.FTZ R113, R182, R113 ;  /* 0x00000071b6717220 */ /* 0x000fc40000410000 */
[----:B------:R-:W-:Y:S02]  /*1590*/  FFMA.FTZ R77, R107, R112, R78 ;  /* 0x000000706b4d7223 */ /* 0x000fe4000001004e */
[----:B------:R-:W-:Y:S02]  /*15a0*/  FMUL.FTZ R110, R204, R111 ;  /* 0x0000006fcc6e7220 */ /* 0x000fe40000410000 */
[C---:B------:R-:W-:Y:S02]  /*15b0*/  FADD.FTZ R14, R114.reuse, R14 ;  /* 0x0000000e720e7221 */ /* 0x040fe40000010000 */
[----:B------:R-:W-:Y:S02]  /*15c0*/  FFMA.FTZ R143, R114, R109, R143 ;  /* 0x0000006d728f7223 */ /* 0x000fe4000001008f */
[----:B------:R-:W-:Y:S02]  /*15d0*/  FADD.FTZ R111, -R242, R116 ;  /* 0x00000074f26f7221 */ /* 0x000fe40000010100 */
[----:B------:R-:W-:-:S02]  /*15e0*/  FMUL.FTZ R114, R179, R114 ;  /* 0x00000072b3727220 */ /* 0x000fc40000410000 */
[----:B------:R-:W-:Y:S02]  /*15f0*/  FADD.FTZ R79, R76, R113 ;  /* 0x000000714c4f7221 */ /* 0x000fe40000010000 */
[----:B------:R-:W-:Y:S02]  /*1600*/  FFMA.FTZ R77, R108, R113, R77 ;  /* 0x000000716c4d7223 */ /* 0x000fe4000001004d */
[C---:B------:R-:W-:Y:S02]  /*1610*/  FADD.FTZ R15, R115.reuse, R15 ;  /* 0x0000000f730f7221 */ /* 0x040fe40000010000 */
[----:B------:R-:W-:Y:S02]  /*1620*/  FFMA.FTZ R142, R115, R110, R142 ;  /* 0x0000006e738e7223 */ /* 0x000fe4000001008e */
[----:B------:R-:W-:Y:S02]  /*1630*/  FADD.FTZ R117, -R242, R117 ;  /* 0x00000075f2757221 */ /* 0x000fe40000010100 */
[----:B------:R-:W-:-:S02]  /*1640*/  FMUL.FTZ R111, R204, R111 ;  /* 0x0000006fcc6f7220 */ /* 0x000fc40000410000 */
[----:B------:R-:W-:Y:S02]  /*1650*/  FMUL.FTZ R115, R180, R115 ;  /* 0x00000073b4737220 */ /* 0x000fe40000410000 */
[----:B------:R-:W-:Y:S02]  /*1660*/  FADD.FTZ R76, R79, R114 ;  /* 0x000000724f4c7221 */ /* 0x000fe40000010000 */
[----:B------:R-:W-:Y:S02]  /*1670*/  FFMA.FTZ R77, R109, R114, R77 ;  /* 0x000000726d4d7223 */ /* 0x000fe4000001004d */
[C---:B------:R-:W-:Y:S02]  /*1680*/  FADD.FTZ R162, R81.reuse, R162 ;  /* 0x000000a251a27221 */ /* 0x040fe40000010000 */
[----:B------:R-:W-:Y:S02]  /*1690*/  FFMA.FTZ R164, R81, R218, R164 ;  /* 0x000000da51a47223 */ /* 0x000fe400000100a4 */
[----:B------:R-:W-:-:S02]  /*16a0*/  FADD.FTZ R81, -R242, R118 ;  /* 0x00000076f2517221 */ /* 0x000fc40000010100 */
[C---:B------:R-:W-:Y:S02]  /*16b0*/  FADD.FTZ R12, R120.reuse, R12 ;  /* 0x0000000c780c7221 */ /* 0x040fe40000010000 */
[----:B------:R-:W-:Y:S02]  /*16c0*/  FFMA.FTZ R141, R120, R111, R141 ;  /* 0x0000006f788d7223 */ /* 0x000fe4000001008d */
[----:B------:R-:W-:Y:S02]  /*16d0*/  FMUL.FTZ R116, R204, R117 ;  /* 0x00000075cc747220 */ /* 0x000fe40000410000 */
[----:B------:R-:W-:Y:S02]  /*16e0*/  FMUL.FTZ R120, R177, R120 ;  /* 0x00000078b1787220 */ /* 0x000fe40000410000 */
[----:B------:R-:W-:Y:S02]  /*16f0*/  FADD.FTZ R79, R76, R115 ;  /* 0x000000734c4f7221 */ /* 0x000fe40000010000 */
[----:B------:R-:W-:-:S02]  /*1700*/  FFMA.FTZ R77, R110, R115, R77 ;  /* 0x000000736e4d7223 */ /* 0x000fc4000001004d */
[----:B------:R-:W-:Y:S02]  /*1710*/  FADD.FTZ R119, -R242, R119 ;  /* 0x00000077f2777221 */ /* 0x000fe40000010100 */
[C---:B------:R-:W-:Y:S02]  /*1720*/  FADD.FTZ R13, R121.reuse, R13 ;  /* 0x0000000d790d7221 */ /* 0x040fe40000010000 */
[----:B------:R-:W-:Y:S02]  /*1730*/  FFMA.FTZ R140, R121, R116, R140 ;  /* 0x00000074798c7223 */ /* 0x000fe4000001008c */
[----:B------:R-:W-:Y:S02]  /*1740*/  FMUL.FTZ R117, R204, R81 ;  /* 0x00000051cc757220 */ /* 0x000fe40000410000 */
[----:B------:R-:W-:Y:S02]  /*1750*/  FMUL.FTZ R121, R178, R121 ;  /* 0x00000079b2797220 */ /* 0x000fe40000410000 */
[----:B------:R-:W-:-:S02]  /*1760*/  FADD.FTZ R76, R79, R120 ;  /* 0x000000784f4c7221 */ /* 0x000fc40000010000 */
[----:B------:R-:W-:Y:S02]  /*1770*/  FFMA.FTZ R77, R111, R120, R77 ;  /* 0x000000786f4d7223 */ /* 0x000fe4000001004d */
[C---:B------:R-:W-:Y:S02]  /*1780*/  FADD.FTZ R10, R122.reuse, R10 ;  /* 0x0000000a7a0a7221 */ /* 0x040fe40000010000 */
[----:B------:R-:W-:Y:S02]  /*1790*/  FFMA.FTZ R39, R122, R117, R39 ;  /* 0x000000757a277223 */ /* 0x000fe40000010027 */
[----:B------:R-:W-:Y:S02]  /*17a0*/  FMUL.FTZ R118, R204, R119 ;  /* 0x00000077cc767220 */ /* 0x000fe40000410000 */
        /* <DEDUP_REMOVED lines=29> */
[C---:B------:R-:W-:Y:S02]  /*1980*/  FADD.FTZ R23, R99.reuse, R23 ;  /* 0x0000001763177221 */ /* 0x040fe40000010000 */
        /* <DEDUP_REMOVED lines=8> */
[C---:B------:R-:W-:Y:S02]  /*1a10*/  FADD.FTZ R7, R131.reuse, R7 ;  /* 0x0000000783077221 */ /* 0x040fe40000010000 */
[----:B------:R-:W-:Y:S02]  /*1a20*/  FFMA.FTZ R35, R131, R96, R35 ;  /* 0x0000006083237223 */ /* 0x000fe40000010023 */
[----:B------:R-:W-:Y:S02]  /*1a30*/  FADD.FTZ R133, -R242, R133 ;  /* 0x00000085f2857221 */ /* 0x000fe40000010100 */
[----:B------:R-:W-:Y:S02]  /*1a40*/  FMUL.FTZ R99, R204, R99 ;  /* 0x00000063cc637220 */ /* 0x000fe40000410000 */
[----:B------:R-:W-:Y:S02]  /*1a50*/  FMUL.FTZ R131, R170, R131 ;  /* 0x00000083aa837220 */ /* 0x000fe40000410000 */
[----:B------:R-:W-:-:S02]  /*1a60*/  FADD.FTZ R76, R79, R130 ;  /* 0x000000824f4c7221 */ /* 0x000fc40000010000 */
[----:B------:R-:W-:Y:S02]  /*1a70*/  FFMA.FTZ R77, R97, R130, R77 ;  /* 0x00000082614d7223 */ /* 0x000fe4000001004d */
[C---:B------:R-:W-:Y:S02]  /*1a80*/  FADD.FTZ R22, R98.reuse, R22 ;  /* 0x0000001662167221 */ /* 0x040fe40000010000 */
[----:B------:R-:W-:Y:S02]  /*1a90*/  FFMA.FTZ R151, R98, R236, R151 ;  /* 0x000000ec62977223 */ /* 0x000fe40000010097 */
[----:B------:R-:W-:Y:S02]  /*1aa0*/  FADD.FTZ R101, -R242, R134 ;  /* 0x00000086f2657221 */ /* 0x000fe40000010100 */
[C---:B------:R-:W-:Y:S02]  /*1ab0*/  FADD.FTZ R4, R136.reuse, R4 ;  /* 0x0000000488047221 */ /* 0x040fe40000010000 */
[----:B------:R-:W-:-:S02]  /*1ac0*/  FFMA.FTZ R32, R136, R99, R32 ;  /* 0x0000006388207223 */ /* 0x000fc40000010020 */
[----:B------:R-:W-:Y:S02]  /*1ad0*/  FMUL.FTZ R98, R204, R133 ;  /* 0x00000085cc627220 */ /* 0x000fe40000410000 */
[----:B------:R-:W-:Y:S02]  /*1ae0*/  FMUL.FTZ R136, R169, R136 ;  /* 0x00000088a9887220 */ /* 0x000fe40000410000 */
[----:B------:R-:W-:Y:S02]  /*1af0*/  FADD.FTZ R79, R76, R131 ;  /* 0x000000834c4f7221 */ /* 0x000fe40000010000 */
[----:B------:R-:W-:Y:S02]  /*1b00*/  FFMA.FTZ R77, R96, R131, R77 ;  /* 0x00000083604d7223 */ /* 0x000fe4000001004d */
        /* <DEDUP_REMOVED lines=15> */
[----:B------:R-:W-:Y:S01]  /*1c00*/  FFMA.FTZ R77, R101, R138, R77 ;  /* 0x0000008a654d7223 */ /* 0x000fe2000001004d */
[----:B------:R-:W-:Y:S01]  /*1c10*/  LOP3.LUT P1, RZ, R0, 0x1f, RZ, 0xc0, !PT ;  /* 0x0000001f00ff7812 */ /* 0x000fe2000782c0ff */
[C---:B------:R-:W-:Y:S02]  /*1c20*/  FADD.FTZ R158, R83.reuse, R158 ;  /* 0x0000009e539e7221 */ /* 0x040fe40000010000 */
[----:B------:R-:W-:Y:S02]  /*1c30*/  FFMA.FTZ R160, R83, R221, R160 ;  /* 0x000000dd53a07223 */ /* 0x000fe400000100a0 */
[C---:B------:R-:W-:Y:S02]  /*1c40*/  FADD.FTZ R163, R80.reuse, R163 ;  /* 0x000000a350a37221 */ /* 0x040fe40000010000 */
[----:B------:R-:W-:-:S02]  /*1c50*/  FFMA.FTZ R165, R80, R217, R165 ;  /* 0x000000d950a57223 */ /* 0x000fc400000100a5 */
[C---:B------:R-:W-:Y:S02]  /*1c60*/  FADD.FTZ R159, R82.reuse, R159 ;  /* 0x0000009f529f7221 */ /* 0x040fe40000010000 */
[----:B------:R-:W-:Y:S02]  /*1c70*/  FFMA.FTZ R161, R82, R219, R161 ;  /* 0x000000db52a17223 */ /* 0x000fe400000100a1 */
        /* <DEDUP_REMOVED lines=10> */
[----:B------:R-:W-:Y:S02]  /*1d20*/  FADD.FTZ R81, R79, R100 ;  /* 0x000000644f517221 */ /* 0x000fe40000010000 */
[----:B------:R-:W-:Y:S01]  /*1d30*/  FFMA.FTZ R83, R102, R100, R77 ;  /* 0x0000006466537223 */ /* 0x000fe2000001004d */
[----:B------:R-:W-:Y:S05]  /*1d40*/  BRA.DIV ~URZ, `(.L_x_9481) ;  /* 0x000018827f007947 */ /* 0x000fea000b800000 */
[----:B------:R0:W1:Y:S02]  /*1d50*/  SHFL.DOWN PT, R78, R81, 0x10, 0x1f ;  /* 0x0a001f00514e7f89 */ /* 0x00006400000e0000 */
.L_x_9492:
        /* <DEDUP_REMOVED lines=18> */
.L_x_9493:
        /* <DEDUP_REMOVED lines=16> */
[----:B------:R-:W-:-:S03]  /*1f80*/  SHF.L.U32 R124, R124, 0x3, RZ ;  /* 0x000000037c7c7819 */ /* 0x000fc600000006ff */
[----:B------:R-:W-:Y:S04]  /*1f90*/  @!P1 STS.64 [R119.X8+0x8000], R92 ;  /* 0x0080005c77009388 */ /* 0x000fe80000008a00 */
[----:B------:R-:W-:Y:S01]  /*1fa0*/  BAR.SYNC.DEFER_BLOCKING 0x0 ;  /* 0x0000000000007b1d */ /* 0x000fe20000010000 */
[----:B------:R-:W-:-:S04]  /*1fb0*/  ISETP.NE.U32.AND P1, PT, RZ, c[0x0][0x258], PT ;  /* 0x00009600ff007a0c */ /* 0x000fc80003f25070 */
[----:B------:R-:W-:Y:S01]  /*1fc0*/  ISETP.NE.AND.EX P1, PT, RZ, c[0x0][0x25c], PT, P1 ;  /* 0x00009700ff007a0c */ /* 0x000fe20003f25310 */
        /* <DEDUP_REMOVED lines=14> */
[----:B------:R-:W-:Y:S01]  /*20b0*/  FADD.FTZ R125, R86, R125 ;  /* 0x0000007d567d7221 */ /* 0x000fe20000010000 */
[----:B------:R-:W-:Y:S01]  /*20c0*/  IADD3 R86, P4, R214, c[0x0][0x248], RZ ;  /* 0x00009200d6567a10 */ /* 0x000fe20007f9e0ff */
[----:B------:R-:W-:Y:S02]  /*20d0*/  FADD.FTZ R76, R87, R76 ;  /* 0x0000004c574c7221 */ /* 0x000fe40000010000 */
[----:B---3--:R-:W-:Y:S01]  /*20e0*/  FADD.FTZ R125, R125, R88 ;  /* 0x000000587d7d7221 */ /* 0x008fe20000010000 */
[----:B------:R-:W-:Y:S01]  /*20f0*/  IADD3 R88, P5, R216, c[0x0][0x248], RZ ;  /* 0x00009200d8587a10 */ /* 0x000fe20007fbe0ff */
[----:B------:R-:W-:-:S02]  /*2100*/  FADD.FTZ R76, R76, R89 ;  /* 0x000000594c4c7221 */ /* 0x000fc40000010000 */
[----:B------:R-:W-:Y:S01]  /*2110*/  FADD.FTZ R90, R90, R125 ;  /* 0x0000007d5a5a7221 */ /* 0x000fe20000010000 */
[----:B------:R-:W-:Y:S01]  /*2120*/  IADD3.X R89, R215, c[0x0][0x24c], RZ, P5, !PT ;  /* 0x00009300d7597a10 */ /* 0x000fe20002ffe4ff */
        /* <DEDUP_REMOVED lines=34> */
[C---:B------:R-:W-:Y:S02]  /*2350*/  FMUL.FTZ R109, R204.reuse, R77 ;  /* 0x0000004dcc6d7220 */ /* 0x040fe40000410000 */
[----:B------:R-:W-:-:S02]  /*2360*/  FMUL.FTZ R80, R204, R223 ;  /* 0x000000dfcc507220 */ /* 0x000fc40000410000 */
[C---:B------:R-:W-:Y:S02]  /*2370*/  FMUL.FTZ R111, R204.reuse, R79 ;  /* 0x0000004fcc6f7220 */ /* 0x040fe40000410000 */
[----:B------:R-:W-:Y:S02]  /*2380*/  FMUL.FTZ R82, R204, R83 ;  /* 0x00000053cc527220 */ /* 0x000fe40000410000 */
        /* <DEDUP_REMOVED lines=20> */
[----:B-----5:R-:W-:Y:S02]  /*24d0*/  @P0 FADD.FTZ R109, R40, R109 ;  /* 0x0000006d286d0221 */ /* 0x020fe40000010000 */
[----:B------:R-:W-:-:S02]  /*24e0*/  @P0 FADD.FTZ R80, R41, R80 ;  /* 0x0000005029500221 */ /* 0x000fc40000010000 */
[----:B------:R-:W-:Y:S02]  /*24f0*/  @P0 FADD.FTZ R111, R42, R111 ;  /* 0x0000006f2a6f0221 */ /* 0x000fe40000010000 */
[----:B------:R-:W-:Y:S01]  /*2500*/  @P0 FADD.FTZ R82, R43, R82 ;  /* 0x000000522b520221 */ /* 0x000fe20000010000 */
[----:B------:R-:W-:Y:S05]  /*2510*/  @!P2 BRA `(.L_x_9483) ;  /* 0x000000700000a947 */ /* 0x000fea0003800000 */
[----:B------:R-:W-:Y:S02]  /*2520*/  IADD3 R216, P5, R216, c[0x0][0x258], RZ ;  /* 0x00009600d8d87a10 */ /* 0x000fe40007fbe0ff */
[----:B------:R-:W-:Y:S02]  /*2530*/  SEL R79, R82, R75, P1 ;  /* 0x0000004b524f7207 */ /* 0x000fe40000800000 */
[----:B------:R-:W-:Y:S02]  /*2540*/  SEL R78, R111, R74, P1 ;  /* 0x0000004a6f4e7207 */ /* 0x000fe40000800000 */
[----:B------:R-:W-:Y:S02]  /*2550*/  SEL R77, R80, R73, P1 ;  /* 0x00000049504d7207 */ /* 0x000fe40000800000 */
[----:B------:R-:W-:-:S02]  /*2560*/  IADD3.X R217, R215, c[0x0][0x25c], RZ, P5, !PT ;  /* 0x00009700d7d97a10 */ /* 0x000fc40002ffe4ff */
[----:B------:R-:W-:-:S05]  /*2570*/  SEL R76, R109, R72, P1 ;  /* 0x000000486d4c7207 */ /* 0x000fca0000800000 */
[----:B------:R0:W-:Y:S02]  /*2580*/  STG.E.128 [R216.64], R76 ;  /* 0x0000004cd8007986 */ /* 0x0001e4000c101d04 */
.L_x_9483:
[----:B------:R-:W-:Y:S01]  /*2590*/  FMUL.FTZ R117, R204, R81 ;  /* 0x00000051cc757220 */ /* 0x000fe20000410000 */
[----:B------:R-:W-:Y:S01]  /*25a0*/  IADD3.X R87, R213, c[0x0][0x24c], RZ, P4, !PT ;  /* 0x00009300d5577a10 */ /* 0x000fe200027fe4ff */
[-C--:B------:R-:W-:Y:S02]  /*25b0*/  FMUL.FTZ R83, R82, R200.reuse ;  /* 0x000000c852537220 */ /* 0x080fe40000410000 */
[-C--:B------:R-:W-:Y:S02]  /*25c0*/  FMUL.FTZ R81, R80, R200.reuse ;  /* 0x000000c850517220 */ /* 0x080fe40000410000 */
[-C--:B------:R-:W-:Y:S02]  /*25d0*/  FMUL.FTZ R82, R111, R200.reuse ;  /* 0x000000c86f527220 */ /* 0x080fe40000410000 */
[----:B------:R-:W-:Y:S02]  /*25e0*/  FMUL.FTZ R80, R109, R200 ;  /* 0x000000c86d507220 */ /* 0x000fe40000410000 */
[----:B------:R-:W-:-:S02]  /*25f0*/  FMUL.FTZ R90, R204, R229 ;  /* 0x000000e5cc5a7220 */ /* 0x000fc40000410000 */
[C---:B------:R-:W-:Y:S01]  /*2600*/  FMUL.FTZ R133, R204.reuse, R133 ;  /* 0x00000085cc857220 */ /* 0x040fe20000410000 */
[----:B------:R1:W-:Y:S01]  /*2610*/  STG.E.128 [R88.64], R80 ;  /* 0x0000005058007986 */ /* 0x0003e2000c101d04 */
[----:B------:R-:W-:Y:S02]  /*2620*/  FMUL.FTZ R92, R204, R231 ;  /* 0x000000e7cc5c7220 */ /* 0x000fe40000410000 */
[----:B------:R-:W-:Y:S02]  /*2630*/  @P0 FADD.FTZ R117, R44, R117 ;  /* 0x000000752c750221 */ /* 0x000fe40000010000 */
[----:B------:R-:W-:Y:S02]  /*2640*/  @P0 FADD.FTZ R90, R45, R90 ;  /* 0x0000005a2d5a0221 */ /* 0x000fe40000010000 */
[----:B------:R-:W-:Y:S02]  /*2650*/  @P0 FADD.FTZ R133, R46, R133 ;  /* 0x000000852e850221 */ /* 0x000fe40000010000 */
[----:B------:R-:W-:-:S02]  /*2660*/  @P0 FADD.FTZ R92, R47, R92 ;  /* 0x0000005c2f5c0221 */ /* 0x000fc40000010000 */
[-C--:B0-----:R-:W-:Y:S02]  /*2670*/  FMUL.FTZ R78, R133, R200.reuse ;  /* 0x000000c8854e7220 */ /* 0x081fe40000410000 */
[-C--:B------:R-:W-:Y:S02]  /*2680*/  FMUL.FTZ R79, R92, R200.reuse ;  /* 0x000000c85c4f7220 */ /* 0x080fe40000410000 */
[-C--:B------:R-:W-:Y:S02]  /*2690*/  FMUL.FTZ R77, R90, R200.reuse ;  /* 0x000000c85a4d7220 */ /* 0x080fe40000410000 */
[----:B------:R-:W-:Y:S01]  /*26a0*/  FMUL.FTZ R76, R117, R200 ;  /* 0x000000c8754c7220 */ /* 0x000fe20000410000 */
[----:B------:R-:W-:Y:S05]  /*26b0*/  @!P2 BRA `(.L_x_9484) ;  /* 0x000000700000a947 */ /* 0x000fea0003800000 */
[----:B-1----:R-:W-:Y:S02]  /*26c0*/  IADD3 R214, P4, R214, c[0x0][0x258], RZ ;  /* 0x00009600d6d67a10 */ /* 0x002fe40007f9e0ff */
[----:B------:R-:W-:Y:S02]  /*26d0*/  SEL R83, R92, R75, P1 ;  /* 0x0000004b5c537207 */ /* 0x000fe40000800000 */
[----:B------:R-:W-:-:S02]  /*26e0*/  SEL R82, R133, R74, P1 ;  /* 0x0000004a85527207 */ /* 0x000fc40000800000 */
[----:B------:R-:W-:Y:S02]  /*26f0*/  SEL R81, R90, R73, P1 ;  /* 0x000000495a517207 */ /* 0x000fe40000800000 */
[----:B------:R-:W-:Y:S02]  /*2700*/  IADD3.X R215, R213, c[0x0][0x25c], RZ, P4, !PT ;  /* 0x00009700d5d77a10 */ /* 0x000fe400027fe4ff */
[----:B------:R-:W-:-:S05]  /*2710*/  SEL R80, R117, R72, P1 ;  /* 0x0000004875507207 */ /* 0x000fca0000800000 */
[----:B------:R0:W-:Y:S02]  /*2720*/  STG.E.128 [R214.64], R80 ;  /* 0x00000050d6007986 */ /* 0x0001e4000c101d04 */
.L_x_9484:
[----:B-1----:R1:W-:Y:S01]  /*2730*/  STG.E.128 [R86.64], R76 ;  /* 0x0000004c56007986 */ /* 0x0023e2000c101d04 */
[----:B------:R-:W-:Y:S01]  /*2740*/  IADD3 R88, P4, R212, c[0x0][0x248], RZ ;  /* 0x00009200d4587a10 */ /* 0x000fe20007f9e0ff */
[----:B------:R-:W-:Y:S01]  /*2750*/  FMUL.FTZ R237, R204, R237 ;  /* 0x000000edcced7220 */ /* 0x000fe20000410000 */
[----:B------:R-:W-:Y:S01]  /*2760*/  IADD3 R90, P5, R210, c[0x0][0x248], RZ ;  /* 0x00009200d25a7a10 */ /* 0x000fe20007fbe0ff */
[C---:B0-----:R-:W-:Y:S01]  /*2770*/  FMUL.FTZ R80, R204.reuse, R91 ;  /* 0x0000005bcc507220 */ /* 0x041fe20000410000 */
[----:B------:R-:W-:Y:S01]  /*2780*/  IADD3.X R89, R211, c[0x0][0x24c], RZ, P4, !PT ;  /* 0x00009300d3597a10 */ /* 0x000fe200027fe4ff */
[C---:B------:R-:W-:Y:S02]  /*2790*/  FMUL.FTZ R239, R204.reuse, R239 ;  /* 0x000000efccef7220 */ /* 0x040fe40000410000 */
[----:B------:R-:W-:Y:S02]  /*27a0*/  FMUL.FTZ R82, R204, R241 ;  /* 0x000000f1cc527220 */ /* 0x000fe40000410000 */
[----:B------:R-:W-:-:S02]  /*27b0*/  @P0 FADD.FTZ R237, R48, R237 ;  /* 0x000000ed30ed0221 */ /* 0x000fc40000010000 */
[----:B------:R-:W-:Y:S02]  /*27c0*/  @P0 FADD.FTZ R80, R49, R80 ;  /* 0x0000005031500221 */ /* 0x000fe40000010000 */
[----:B------:R-:W-:Y:S02]  /*27d0*/  @P0 FADD.FTZ R239, R50, R239 ;  /* 0x000000ef32ef0221 */ /* 0x000fe40000010000 */
[----:B------:R-:W-:Y:S01]  /*27e0*/  @P0 FADD.FTZ R82, R51, R82 ;  /* 0x0000005233520221 */ /* 0x000fe20000010000 */
[----:B------:R-:W-:Y:S05]  /*27f0*/  @!P2 BRA `(.L_x_9485) ;  /* 0x000000700000a947 */ /* 0x000fea0003800000 */
[----:B------:R-:W-:Y:S02]  /*2800*/  IADD3 R212, P4, R212, c[0x0][0x258], RZ ;  /* 0x00009600d4d47a10 */ /* 0x000fe40007f9e0ff */
[----:B-1----:R-:W-:Y:S02]  /*2810*/  SEL R79, R82, R75, P1 ;  /* 0x0000004b524f7207 */ /* 0x002fe40000800000 */
[----:B------:R-:W-:Y:S02]  /*2820*/  SEL R78, R239, R74, P1 ;  /* 0x0000004aef4e7207 */ /* 0x000fe40000800000 */
[----:B------:R-:W-:-:S02]  /*2830*/  SEL R77, R80, R73, P1 ;  /* 0x00000049504d7207 */ /* 0x000fc40000800000 */
[----:B------:R-:W-:Y:S02]  /*2840*/  IADD3.X R213, R211, c[0x0][0x25c], RZ, P4, !PT ;  /* 0x00009700d3d57a10 */ /* 0x000fe400027fe4ff */
[----:B------:R-:W-:-:S05]  /*2850*/  SEL R76, R237, R72, P1 ;  /* 0x00000048ed4c7207 */ /* 0x000fca0000800000 */
[----:B------:R0:W-:Y:S02]  /*2860*/  STG.E.128 [R212.64], R76 ;  /* 0x0000004cd4007986 */ /* 0x0001e4000c101d04 */
.L_x_9485:
[-C--:B------:R-:W-:Y:S01]  /*2870*/  FMUL.FTZ R83, R82, R200.reuse ;  /* 0x000000c852537220 */ /* 0x080fe20000410000 */
[----:B------:R-:W-:Y:S01]  /*2880*/  IADD3.X R91, R209, c[0x0][0x24c], RZ, P5, !PT ;  /* 0x00009300d15b7a10 */ /* 0x000fe20002ffe4ff */
[-C--:B------:R-:W-:Y:S02]  /*2890*/  FMUL.FTZ R81, R80, R200.reuse ;  /* 0x000000c850517220 */ /* 0x080fe40000410000 */
[-C--:B------:R-:W-:Y:S02]  /*28a0*/  FMUL.FTZ R82, R239, R200.reuse ;  /* 0x000000c8ef527220 */ /* 0x080fe40000410000 */
[----:B------:R-:W-:Y:S02]  /*28b0*/  FMUL.FTZ R80, R237, R200 ;  /* 0x000000c8ed507220 */ /* 0x000fe40000410000 */
[C---:B------:R-:W-:Y:S02]  /*28c0*/  FMUL.FTZ R119, R204.reuse, R119 ;  /* 0x00000077cc777220 */ /* 0x040fe40000410000 */
[C---:B-1----:R-:W-:Y:S01]  /*28d0*/  FMUL.FTZ R86, R204.reuse, R125 ;  /* 0x0000007dcc567220 */ /* 0x042fe20000410000 */
[----:B------:R1:W-:Y:S01]  /*28e0*/  STG.E.128 [R88.64], R80 ;  /* 0x0000005058007986 */ /* 0x0003e2000c101d04 */
[----:B------:R-:W-:-:S02]  /*28f0*/  FMUL.FTZ R245, R204, R245 ;  /* 0x000000f5ccf57220 */ /* 0x000fc40000410000 */
[----:B------:R-:W-:Y:S02]  /*2900*/  FMUL.FTZ R92, R204, R127 ;  /* 0x0000007fcc5c7220 */ /* 0x000fe40000410000 */
[----:B------:R-:W-:Y:S02]  /*2910*/  @P0 FADD.FTZ R119, R52, R119 ;  /* 0x0000007734770221 */ /* 0x000fe40000010000 */
[----:B------:R-:W-:Y:S02]  /*2920*/  @P0 FADD.FTZ R86, R53, R86 ;  /* 0x0000005635560221 */ /* 0x000fe40000010000 */
[----:B------:R-:W-:Y:S02]  /*2930*/  @P0 FADD.FTZ R245, R54, R245 ;  /* 0x000000f536f50221 */ /* 0x000fe40000010000 */
[----:B------:R-:W-:Y:S02]  /*2940*/  @P0 FADD.FTZ R92, R55, R92 ;  /* 0x0000005c375c0221 */ /* 0x000fe40000010000 */
[----:B0-----:R-:W-:-:S02]  /*2950*/  FMUL.FTZ R78, R245, R200 ;  /* 0x000000c8f54e7220 */ /* 0x001fc40000410000 */
[-C--:B------:R-:W-:Y:S02]  /*2960*/  FMUL.FTZ R79, R92, R200.reuse ;  /* 0x000000c85c4f7220 */ /* 0x080fe40000410000 */
[-C--:B------:R-:W-:Y:S02]  /*2970*/  FMUL.FTZ R77, R86, R200.reuse ;  /* 0x000000c8564d7220 */ /* 0x080fe40000410000 */
[----:B------:R-:W-:Y:S01]  /*2980*/  FMUL.FTZ R76, R119, R200 ;  /* 0x000000c8774c7220 */ /* 0x000fe20000410000 */
[----:B------:R-:W-:Y:S05]  /*2990*/  @!P2 BRA `(.L_x_9486) ;  /* 0x000000700000a947 */ /* 0x000fea0003800000 */
[----:B-1----:R-:W-:Y:S02]  /*29a0*/  IADD3 R210, P4, R210, c[0x0][0x258], RZ ;  /* 0x00009600d2d27a10 */ /* 0x002fe40007f9e0ff */
[----:B------:R-:W-:Y:S02]  /*29b0*/  SEL R83, R92, R75, P1 ;  /* 0x0000004b5c537207 */ /* 0x000fe40000800000 */
[----:B------:R-:W-:Y:S02]  /*29c0*/  SEL R82, R245, R74, P1 ;  /* 0x0000004af5527207 */ /* 0x000fe40000800000 */
[----:B------:R-:W-:-:S02]  /*29d0*/  SEL R81, R86, R73, P1 ;  /* 0x0000004956517207 */ /* 0x000fc40000800000 */
[----:B------:R-:W-:Y:S02]  /*29e0*/  IADD3.X R211, R209, c[0x0][0x25c], RZ, P4, !PT ;  /* 0x00009700d1d37a10 */ /* 0x000fe400027fe4ff */
[----:B------:R-:W-:-:S05]  /*29f0*/  SEL R80, R119, R72, P1 ;  /* 0x0000004877507207 */ /* 0x000fca0000800000 */
[----:B------:R0:W-:Y:S02]  /*2a00*/  STG.E.128 [R210.64], R80 ;  /* 0x00000050d2007986 */ /* 0x0001e4000c101d04 */
.L_x_9486:
        /* <DEDUP_REMOVED lines=20> */
.L_x_9487:
        /* <DEDUP_REMOVED lines=26> */
.L_x_9488:
[-CC-:B-1----:R-:W-:Y:S01]  /*2cf0*/  FFMA.FTZ R95, R95, R85.reuse, R84.reuse ;  /* 0x000000555f5f7223 */ /* 0x182fe20000010054 */
[----:B------:R1:W-:Y:S01]  /*2d00*/  STG.E.128 [R88.64], R76 ;  /* 0x0000004c58007986 */ /* 0x0003e2000c101d04 */
        /* <DEDUP_REMOVED lines=8> */
[C---:B0-----:R-:W-:Y:S02]  /*2d90*/  FMUL.FTZ R82, R204.reuse, R129 ;  /* 0x00000081cc527220 */ /* 0x041fe40000410000 */
[C---:B------:R-:W-:Y:S02]  /*2da0*/  FMUL.FTZ R97, R204.reuse, R97 ;  /* 0x00000061cc617220 */ /* 0x040fe40000410000 */
[----:B-1----:R-:W-:-:S02]  /*2db0*/  FMUL.FTZ R88, R204, R131 ;  /* 0x00000083cc587220 */ /* 0x002fc40000410000 */
[----:B------:R-:W-:Y:S02]  /*2dc0*/  @P0 FADD.FTZ R95, R64, R95 ;  /* 0x0000005f405f0221 */ /* 0x000fe40000010000 */
[----:B------:R-:W-:Y:S02]  /*2dd0*/  @P0 FADD.FTZ R82, R65, R82 ;  /* 0x0000005241520221 */ /* 0x000fe40000010000 */
[----:B------:R-:W-:Y:S02]  /*2de0*/  @P0 FADD.FTZ R97, R66, R97 ;  /* 0x0000006142610221 */ /* 0x000fe40000010000 */
[----:B------:R-:W-:Y:S01]  /*2df0*/  @P0 FADD.FTZ R88, R67, R88 ;  /* 0x0000005843580221 */ /* 0x000fe20000010000 */
[----:B------:R-:W-:Y:S05]  /*2e00*/  @!P2 BRA `(.L_x_9489) ;  /* 0x000000700000a947 */ /* 0x000fea0003800000 */
[----:B------:R-:W-:Y:S02]  /*2e10*/  IADD3 R80, P4, R203, c[0x0][0x258], RZ ;  /* 0x00009600cb507a10 */ /* 0x000fe40007f9e0ff */
[----:B------:R-:W-:Y:S02]  /*2e20*/  SEL R79, R88, R75, P1 ;  /* 0x0000004b584f7207 */ /* 0x000fe40000800000 */
[----:B------:R-:W-:-:S02]  /*2e30*/  SEL R78, R97, R74, P1 ;  /* 0x0000004a614e7207 */ /* 0x000fc40000800000 */
[----:B------:R-:W-:Y:S02]  /*2e40*/  SEL R77, R82, R73, P1 ;  /* 0x00000049524d7207 */ /* 0x000fe40000800000 */
[----:B------:R-:W-:Y:S02]  /*2e50*/  IADD3.X R81, R201, c[0x0][0x25c], RZ, P4, !PT ;  /* 0x00009700c9517a10 */ /* 0x000fe400027fe4ff */
[----:B------:R-:W-:-:S05]  /*2e60*/  SEL R76, R95, R72, P1 ;  /* 0x000000485f4c7207 */ /* 0x000fca0000800000 */
[----:B------:R0:W-:Y:S02]  /*2e70*/  STG.E.128 [R80.64], R76 ;  /* 0x0000004c50007986 */ /* 0x0001e4000c101d04 */
.L_x_9489:
[-CC-:B------:R-:W-:Y:S01]  /*2e80*/  FFMA.FTZ R99, R99, R85.reuse, R84.reuse ;  /* 0x0000005563637223 */ /* 0x180fe20000010054 */
[----:B------:R-:W-:Y:S01]  /*2e90*/  IADD3 R86, P4, R203, c[0x0][0x248], RZ ;  /* 0x00009200cb567a10 */ /* 0x000fe20007f9e0ff */
[-CC-:B------:R-:W-:Y:S01]  /*2ea0*/  FFMA.FTZ R98, R98, R85.reuse, R84.reuse ;  /* 0x0000005562627223 */ /* 0x180fe20000010054 */
[----:B------:R-:W-:Y:S01]  /*2eb0*/  IADD3 R199, R199, c[0x0][0x160], RZ ;  /* 0x00005800c7c77a10 */ /* 0x000fe20007ffe0ff */
[-CC-:B------:R-:W-:Y:S01]  /*2ec0*/  FFMA.FTZ R101, R101, R85.reuse, R84.reuse ;  /* 0x0000005565657223 */ /* 0x180fe20000010054 */
[----:B------:R-:W-:Y:S01]  /*2ed0*/  IADD3.X R87, R201, c[0x0][0x24c], RZ, P4, !PT ;  /* 0x00009300c9577a10 */ /* 0x000fe200027fe4ff */
[----:B------:R-:W-:Y:S01]  /*2ee0*/  FFMA.FTZ R85, R102, R85, R84 ;  /* 0x0000005566557223 */ /* 0x000fe20000010054 */
[----:B------:R-:W-:Y:S01]  /*2ef0*/  @P2 IADD3 R84, P5, R202, c[0x0][0x258], RZ ;  /* 0x00009600ca542a10 */ /* 0x000fe20007fbe0ff */
[----:B------:R-:W-:Y:S01]  /*2f00*/  FADD.FTZ R99, R136, -R99 ;  /* 0x8000006388637221 */ /* 0x000fe20000010000 */
[----:B------:R-:W-:Y:S01]  /*2f10*/  IADD3 R202, P6, R202, c[0x0][0x248], RZ ;  /* 0x00009200caca7a10 */ /* 0x000fe20007fde0ff */
[----:B------:R-:W-:Y:S01]  /*2f20*/  FADD.FTZ R137, R137, -R98 ;  /* 0x8000006289897221 */ /* 0x000fe20000010000 */
[----:B------:R-:W-:Y:S01]  /*2f30*/  SEL R233, RZ, 0x1, P3 ;  /* 0x00000001ffe97807 */ /* 0x000fe20001800000 */
[----:B------:R-:W-:Y:S01]  /*2f40*/  FADD.FTZ R101, R138, -R101 ;  /* 0x800000658a657221 */ /* 0x000fe20000010000 */
[----:B------:R-:W-:Y:S01]  /*2f50*/  IADD3.X R203, R176, c[0x0][0x24c], RZ, P6, !PT ;  /* 0x00009300b0cb7a10 */ /* 0x000fe200037fe4ff */
[----:B------:R-:W-:-:S02]  /*2f60*/  FADD.FTZ R85, R100, -R85 ;  /* 0x8000005564557221 */ /* 0x000fc40000010000 */
[C---:B------:R-:W-:Y:S02]  /*2f70*/  FMUL.FTZ R99, R204.reuse, R99 ;  /* 0x00000063cc637220 */ /* 0x040fe40000410000 */
[C---:B------:R-:W-:Y:S02]  /*2f80*/  FMUL.FTZ R90, R204.reuse, R137 ;  /* 0x00000089cc5a7220 */ /* 0x040fe40000410000 */
[C---:B------:R-:W-:Y:S02]  /*2f90*/  FMUL.FTZ R101, R204.reuse, R101 ;  /* 0x00000065cc657220 */ /* 0x040fe40000410000 */
[----:B------:R-:W-:Y:S01]  /*2fa0*/  FMUL.FTZ R204, R204, R85 ;  /* 0x00000055cccc7220 */ /* 0x000fe20000410000 */
[----:B------:R-:W-:Y:S01]  /*2fb0*/  @P2 IADD3.X R85, R176, c[0x0][0x25c], RZ, P5, !PT ;  /* 0x00009700b0552a10 */ /* 0x000fe20002ffe4ff */
[----:B------:R-:W-:Y:S02]  /*2fc0*/  @P0 FADD.FTZ R99, R68, R99 ;  /* 0x0000006344630221 */ /* 0x000fe40000010000 */
[----:B------:R-:W-:-:S02]  /*2fd0*/  @P0 FADD.FTZ R90, R69, R90 ;  /* 0x0000005a455a0221 */ /* 0x000fc40000010000 */
[----:B------:R-:W-:Y:S01]  /*2fe0*/  @P0 FADD.FTZ R101, R70, R101 ;  /* 0x0000006546650221 */ /* 0x000fe20000010000 */
[----:B------:R-:W-:Y:S01]  /*2ff0*/  SEL R72, R99, R72, P1 ;  /* 0x0000004863487207 */ /* 0x000fe20000800000 */
[----:B------:R-:W-:Y:S01]  /*3000*/  @P0 FADD.FTZ R204, R71, R204 ;  /* 0x000000cc47cc0221 */ /* 0x000fe20000010000 */
[----:B------:R-:W-:Y:S01]  /*3010*/  SEL R73, R90, R73, P1 ;  /* 0x000000495a497207 */ /* 0x000fe20000800000 */
[----:B0-----:R-:W-:Y:S01]  /*3020*/  FMUL.FTZ R79, R88, R200 ;  /* 0x000000c8584f7220 */ /* 0x001fe20000410000 */
[----:B------:R-:W-:Y:S01]  /*3030*/  SEL R74, R101, R74, P1 ;  /* 0x0000004a654a7207 */ /* 0x000fe20000800000 */
[-C--:B------:R-:W-:Y:S01]  /*3040*/  FMUL.FTZ R78, R97, R200.reuse ;  /* 0x000000c8614e7220 */ /* 0x080fe20000410000 */
[----:B------:R-:W-:Y:S01]  /*3050*/  SEL R75, R204, R75, P1 ;  /* 0x0000004bcc4b7207 */ /* 0x000fe20000800000 */
[-C--:B------:R-:W-:Y:S01]  /*3060*/  FMUL.FTZ R77, R82, R200.reuse ;  /* 0x000000c8524d7220 */ /* 0x080fe20000410000 */
[----:B------:R-:W-:Y:S01]  /*3070*/  ISETP.GE.AND P0, PT, R199, c[0x0][0x164], PT ;  /* 0x00005900c7007a0c */ /* 0x000fe20003f06270 */
[----:B------:R-:W-:-:S02]  /*3080*/  FMUL.FTZ R76, R95, R200 ;  /* 0x000000c85f4c7220 */ /* 0x000fc40000410000 */
[-C--:B------:R-:W-:Y:S02]  /*3090*/  FMUL.FTZ R80, R99, R200.reuse ;  /* 0x000000c863507220 */ /* 0x080fe40000410000 */
[-C--:B------:R-:W-:Y:S01]  /*30a0*/  FMUL.FTZ R81, R90, R200.reuse ;  /* 0x000000c85a517220 */ /* 0x080fe20000410000 */
[----:B------:R0:W-:Y:S01]  /*30b0*/  STG.E.128 [R86.64], R76 ;  /* 0x0000004c56007986 */ /* 0x0001e2000c101d04 */
[-C--:B------:R-:W-:Y:S02]  /*30c0*/  FMUL.FTZ R82, R101, R200.reuse ;  /* 0x000000c865527220 */ /* 0x080fe40000410000 */
[----:B------:R-:W-:Y:S01]  /*30d0*/  FMUL.FTZ R83, R204, R200 ;  /* 0x000000c8cc537220 */ /* 0x000fe20000410000 */
[----:B------:R0:W-:Y:S04]  /*30e0*/  @P2 STG.E.128 [R84.64], R72 ;  /* 0x0000004854002986 */ /* 0x0001e8000c101d04 */
[----:B------:R0:W-:Y:S02]  /*30f0*/  STG.E.128 [R202.64], R80 ;  /* 0x00000050ca007986 */ /* 0x0001e4000c101d04 */
[----:B0-----:R-:W-:Y:S01]  /*3100*/  @P0 CALL.REL.NOINC `(.L_x_9490) ;  /* 0x0000001000000944 */ /* 0x001fe20003c00000 */
[----:B------:R-:W-:Y:S05]  /*3110*/  BRA `(.L_x_9491) ;  /* 0xffffd73000007947 */ /* 0x000fea000383ffff */
.L_x_9490:
        /* <DEDUP_REMOVED lines=50> */
.L_x_9480:
[----:B------:R-:W0:Y:S01]  /*3440*/  S2UR UR6, SR_CTAID.X ;  /* 0x00000000000679c3 */ /* 0x000e220000002500 */
[----:B------:R-:W-:Y:S01]  /*3450*/  HFMA2.MMA R5, -RZ, RZ, 0, 9.5367431640625e-07 ;  /* 0x00000010ff057435 */ /* 0x000fe200000001ff */
[----:B------:R-:W-:-:S02]  /*3460*/  LOP3.LUT R3, R0, 0xff, RZ, 0xc0, !PT ;  /* 0x000000ff00037812 */ /* 0x000fc400078ec0ff */
[----:B0-----:R-:W-:-:S05]  /*3470*/  LEA.HI R2, R0, UR6, RZ, 0x18 ;  /* 0x0000000600027c11 */ /* 0x001fca000f8fc0ff */
[----:B------:R-:W-:-:S05]  /*3480*/  IMAD R2, R2, c[0x0][0x168], RZ ;  /* 0x00005a0002027a24 */ /* 0x000fca00078e02ff */
[----:B------:R-:W-:-:S05]  /*3490*/  LEA.HI R4, R2, R3, RZ, 0x1e ;  /* 0x0000000302047211 */ /* 0x000fca00078ff0ff */
[----:B------:R-:W-:-:S04]  /*34a0*/  IMAD.WIDE.U32 R2, R4, R5, c[0x0][0x220] ;  /* 0x0000880004027625 */ /* 0x000fc800078e0005 */
[----:B------:R-:W-:Y:S01]  /*34b0*/  IMAD.WIDE.U32 R4, R4, R5, c[0x0][0x228] ;  /* 0x00008a0004047625 */ /* 0x000fe200078e0005 */
[----:B------:R-:W-:Y:S04]  /*34c0*/  STG.E.128 [R2.64], R44 ;  /* 0x0000002c02007986 */ /* 0x000fe8000c101d04 */
        /* <DEDUP_REMOVED lines=16> */
.L_x_9481:
[----:B------:R-:W-:Y:S01]  /*35d0*/  HFMA2.MMA R80, -RZ, RZ, 0, 9.5367431640625e-07 ;  /* 0x00000010ff507435 */ /* 0x000fe200000001ff */
[----:B------:R-:W-:-:S02]  /*35e0*/  MOV R79, R81 ;  /* 0x00000051004f7202 */ /* 0x000fc40000000f00 */
[----:B------:R-:W-:Y:S02]  /*35f0*/  MOV R82, 0x1f ;  /* 0x0000001f00527802 */ /* 0x000fe40000000f00 */
[----:B------:R-:W-:Y:S02]  /*3600*/  MOV R85, 0xffffffff ;  /* 0xffffffff00557802 */ /* 0x000fe40000000f00 */
[----:B------:R-:W-:Y:S02]  /*3610*/  MOV R76, 0x3630 ;  /* 0x00003630004c7802 */ /* 0x000fe40000000f00 */
[----:B-----5:R-:W-:Y:S05]  /*3620*/  CALL.REL.NOINC `($__internal_161_$__cuda_sm70_shflsync_down_p) ;  /* 0x0000046000007944 */ /* 0x020fea0003c00000 */
[----:B-1----:R-:W-:Y:S01]  /*3630*/  MOV R78, R79 ;  /* 0x0000004f004e7202 */ /* 0x002fe20000000f00 */
[----:B0-----:R-:W-:Y:S05]  /*3640*/  BRA `(.L_x_9492) ;  /* 0xffffe71000007947 */ /* 0x001fea000383ffff */
.L_x_9482:
[----:B------:R-:W-:Y:S01]  /*3650*/  HFMA2.MMA R80, -RZ, RZ, 0, 9.5367431640625e-07 ;  /* 0x00000010ff507435 */ /* 0x000fe200000001ff */
[----:B------:R-:W-:Y:S02]  /*3660*/  MOV R79, R83 ;  /* 0x00000053004f7202 */ /* 0x000fe40000000f00 */
[----:B------:R-:W-:Y:S02]  /*3670*/  MOV R82, 0x1f ;  /* 0x0000001f00527802 */ /* 0x000fe40000000f00 */
[----:B------:R-:W-:-:S02]  /*3680*/  MOV R85, 0xffffffff ;  /* 0xffffffff00557802 */ /* 0x000fc40000000f00 */
[----:B------:R-:W-:Y:S02]  /*3690*/  MOV R76, 0x36b0 ;  /* 0x000036b0004c7802 */ /* 0x000fe40000000f00 */
[----:B01---5:R-:W-:Y:S05]  /*36a0*/  CALL.REL.NOINC `($__internal_161_$__cuda_sm70_shflsync_down_p) ;  /* 0x000003e000007944 */ /* 0x023fea0003c00000 */
[----:B------:R-:W-:Y:S01]  /*36b0*/  FADD.FTZ R81, R81, R78 ;  /* 0x0000004e51517221 */ /* 0x000fe20000010000 */
[----:B0-----:R-:W-:Y:S01]  /*36c0*/  HFMA2.MMA R80, -RZ, RZ, 0, 4.76837158203125e-07 ;  /* 0x00000008ff507435 */ /* 0x001fe200000001ff */
[----:B-1----:R-:W-:Y:S01]  /*36d0*/  FADD.FTZ R84, R83, R79 ;  /* 0x0000004f53547221 */ /* 0x002fe20000010000 */
[----:B------:R-:W-:Y:S02]  /*36e0*/  MOV R82, 0x1f ;  /* 0x0000001f00527802 */ /* 0x000fe40000000f00 */
[----:B------:R-:W-:Y:S02]  /*36f0*/  MOV R85, 0xffffffff ;  /* 0xffffffff00557802 */ /* 0x000fe40000000f00 */
[----:B------:R-:W-:Y:S02]  /*3700*/  MOV R79, R81 ;  /* 0x00000051004f7202 */ /* 0x000fe40000000f00 */
[----:B------:R-:W-:Y:S02]  /*3710*/  MOV R76, 0x3730 ;  /* 0x00003730004c7802 */ /* 0x000fe40000000f00 */
[----:B------:R-:W-:Y:S05]  /*3720*/  CALL.REL.NOINC `($__internal_161_$__cuda_sm70_shflsync_down_p) ;  /* 0x0000036000007944 */ /* 0x000fea0003c00000 */
[----:B0-----:R-:W-:Y:S01]  /*3730*/  HFMA2.MMA R80, -RZ, RZ, 0, 4.76837158203125e-07 ;  /* 0x00000008ff507435 */ /* 0x001fe200000001ff */
[----:B-1----:R-:W-:-:S02]  /*3740*/  MOV R78, R79 ;  /* 0x0000004f004e7202 */ /* 0x002fc40000000f00 */
[----:B------:R-:W-:Y:S02]  /*3750*/  MOV R79, R84 ;  /* 0x00000054004f7202 */ /* 0x000fe40000000f00 */
[----:B------:R-:W-:Y:S02]  /*3760*/  MOV R82, 0x1f ;  /* 0x0000001f00527802 */ /* 0x000fe40000000f00 */
[----:B------:R-:W-:Y:S02]  /*3770*/  MOV R85, 0xffffffff ;  /* 0xffffffff00557802 */ /* 0x000fe40000000f00 */
[----:B------:R-:W-:Y:S02]  /*3780*/  MOV R76, 0x37a0 ;  /* 0x000037a0004c7802 */ /* 0x000fe40000000f00 */
[----:B------:R-:W-:Y:S05]  /*3790*/  CALL.REL.NOINC `($__internal_161_$__cuda_sm70_shflsync_down_p) ;  /* 0x000002f000007944 */ /* 0x000fea0003c00000 */
[----:B------:R-:W-:Y:S01]  /*37a0*/  FADD.FTZ R81, R78, R81 ;  /* 0x000000514e517221 */ /* 0x000fe20000010000 */
[----:B0-----:R-:W-:Y:S01]  /*37b0*/  HFMA2.MMA R80, -RZ, RZ, 0, 2.384185791015625e-07 ;  /* 0x00000004ff507435 */ /* 0x001fe200000001ff */
[----:B-1----:R-:W-:Y:S01]  /*37c0*/  FADD.FTZ R84, R84, R79 ;  /* 0x0000004f54547221 */ /* 0x002fe20000010000 */
[----:B------:R-:W-:Y:S02]  /*37d0*/  MOV R82, 0x1f ;  /* 0x0000001f00527802 */ /* 0x000fe40000000f00 */
[----:B------:R-:W-:-:S02]  /*37e0*/  MOV R85, 0xffffffff ;  /* 0xffffffff00557802 */ /* 0x000fc40000000f00 */
[----:B------:R-:W-:Y:S02]  /*37f0*/  MOV R79, R81 ;  /* 0x00000051004f7202 */ /* 0x000fe40000000f00 */
[----:B------:R-:W-:Y:S02]  /*3800*/  MOV R76, 0x3820 ;  /* 0x00003820004c7802 */ /* 0x000fe40000000f00 */
[----:B------:R-:W-:Y:S05]  /*3810*/  CALL.REL.NOINC `($__internal_161_$__cuda_sm70_shflsync_down_p) ;  /* 0x0000027000007944 */ /* 0x000fea0003c00000 */
[----:B0-----:R-:W-:Y:S01]  /*3820*/  HFMA2.MMA R80, -RZ, RZ, 0, 2.384185791015625e-07 ;  /* 0x00000004ff507435 */ /* 0x001fe200000001ff */
[----:B-1----:R-:W-:Y:S02]  /*3830*/  MOV R78, R79 ;  /* 0x0000004f004e7202 */ /* 0x002fe40000000f00 */
[----:B------:R-:W-:Y:S02]  /*3840*/  MOV R79, R84 ;  /* 0x00000054004f7202 */ /* 0x000fe40000000f00 */
[----:B------:R-:W-:Y:S02]  /*3850*/  MOV R82, 0x1f ;  /* 0x0000001f00527802 */ /* 0x000fe40000000f00 */
[----:B------:R-:W-:Y:S02]  /*3860*/  MOV R85, 0xffffffff ;  /* 0xffffffff00557802 */ /* 0x000fe40000000f00 */
[----:B------:R-:W-:-:S02]  /*3870*/  MOV R76, 0x3890 ;  /* 0x00003890004c7802 */ /* 0x000fc40000000f00 */
[----:B------:R-:W-:Y:S05]  /*3880*/  CALL.REL.NOINC `($__internal_161_$__cuda_sm70_shflsync_down_p) ;  /* 0x0000020000007944 */ /* 0x000fea0003c00000 */
[----:B------:R-:W-:Y:S01]  /*3890*/  FADD.FTZ R81, R78, R81 ;  /* 0x000000514e517221 */ /* 0x000fe20000010000 */
[----:B0-----:R-:W-:Y:S01]  /*38a0*/  HFMA2.MMA R80, -RZ, RZ, 0, 1.1920928955078125e-07 ;  /* 0x00000002ff507435 */ /* 0x001fe200000001ff */
[----:B-1----:R-:W-:Y:S01]  /*38b0*/  FADD.FTZ R84, R84, R79 ;  /* 0x0000004f54547221 */ /* 0x002fe20000010000 */
[----:B------:R-:W-:-:S02]  /*38c0*/  MOV R82, 0x1f ;  /* 0x0000001f00527802 */ /* 0x000fc40000000f00 */
[----:B------:R-:W-:Y:S02]  /*38d0*/  MOV R85, 0xffffffff ;  /* 0xffffffff00557802 */ /* 0x000fe40000000f00 */
[----:B------:R-:W-:Y:S02]  /*38e0*/  MOV R79, R81 ;  /* 0x00000051004f7202 */ /* 0x000fe40000000f00 */
[----:B------:R-:W-:Y:S02]  /*38f0*/  MOV R76, 0x3910 ;  /* 0x00003910004c7802 */ /* 0x000fe40000000f00 */
[----:B------:R-:W-:Y:S05]  /*3900*/  CALL.REL.NOINC `($__internal_161_$__cuda_sm70_shflsync_down_p) ;  /* 0x0000018000007944 */ /* 0x000fea0003c00000 */
[----:B0-----:R-:W-:Y:S01]  /*3910*/  HFMA2.MMA R80, -RZ, RZ, 0, 1.1920928955078125e-07 ;  /* 0x00000002ff507435 */ /* 0x001fe200000001ff */
[----:B-1----:R-:W-:Y:S02]  /*3920*/  MOV R78, R79 ;  /* 0x0000004f004e7202 */ /* 0x002fe40000000f00 */
[----:B------:R-:W-:Y:S02]  /*3930*/  MOV R79, R84 ;  /* 0x00000054004f7202 */ /* 0x000fe40000000f00 */
[----:B------:R-:W-:Y:S02]  /*3940*/  MOV R82, 0x1f ;  /* 0x0000001f00527802 */ /* 0x000fe40000000f00 */
[----:B------:R-:W-:-:S02]  /*3950*/  MOV R85, 0xffffffff ;  /* 0xffffffff00557802 */ /* 0x000fc40000000f00 */
[----:B------:R-:W-:Y:S02]  /*3960*/  MOV R76, 0x3980 ;  /* 0x00003980004c7802 */ /* 0x000fe40000000f00 */
[----:B------:R-:W-:Y:S05]  /*3970*/  CALL.REL.NOINC `($__internal_161_$__cuda_sm70_shflsync_down_p) ;  /* 0x0000011000007944 */ /* 0x000fea0003c00000 */
[----:B------:R-:W-:Y:S01]  /*3980*/  FADD.FTZ R81, R78, R81 ;  /* 0x000000514e517221 */ /* 0x000fe20000010000 */
[----:B0-----:R-:W-:Y:S01]  /*3990*/  HFMA2.MMA R80, -RZ, RZ, 0, 5.9604644775390625e-08 ;  /* 0x00000001ff507435 */ /* 0x001fe200000001ff */
[----:B-1----:R-:W-:Y:S01]  /*39a0*/  FADD.FTZ R83, R84, R79 ;  /* 0x0000004f54537221 */ /* 0x002fe20000010000 */
[----:B------:R-:W-:Y:S02]  /*39b0*/  MOV R82, 0x1f ;  /* 0x0000001f00527802 */ /* 0x000fe40000000f00 */
[----:B------:R-:W-:Y:S02]  /*39c0*/  MOV R85, 0xffffffff ;  /* 0xffffffff00557802 */ /* 0x000fe40000000f00 */
[----:B------:R-:W-:Y:S02]  /*39d0*/  MOV R79, R81 ;  /* 0x00000051004f7202 */ /* 0x000fe40000000f00 */
[----:B------:R-:W-:Y:S02]  /*39e0*/  MOV R76, 0x3a00 ;  /* 0x00003a00004c7802 */ /* 0x000fe40000000f00 */
[----:B------:R-:W-:Y:S05]  /*39f0*/  CALL.REL.NOINC `($__internal_161_$__cuda_sm70_shflsync_down_p) ;  /* 0x0000009000007944 */ /* 0x000fea0003c00000 */
[----:B0-----:R-:W-:Y:S01]  /*3a00*/  HFMA2.MMA R80, -RZ, RZ, 0, 5.9604644775390625e-08 ;  /* 0x00000001ff507435 */ /* 0x001fe200000001ff */
[----:B-1----:R-:W-:-:S02]  /*3a10*/  MOV R92, R79 ;  /* 0x0000004f005c7202 */ /* 0x002fc40000000f00 */
[----:B------:R-:W-:Y:S02]  /*3a20*/  MOV R79, R83 ;  /* 0x00000053004f7202 */ /* 0x000fe40000000f00 */
[----:B------:R-:W-:Y:S02]  /*3a30*/  MOV R82, 0x1f ;  /* 0x0000001f00527802 */ /* 0x000fe40000000f00 */
[----:B------:R-:W-:Y:S02]  /*3a40*/  MOV R85, 0xffffffff ;  /* 0xffffffff00557802 */ /* 0x000fe40000000f00 */
[----:B------:R-:W-:Y:S02]  /*3a50*/  MOV R76, 0x3a70 ;  /* 0x00003a70004c7802 */ /* 0x000fe40000000f00 */
[----:B------:R-:W-:Y:S05]  /*3a60*/  CALL.REL.NOINC `($__internal_161_$__cuda_sm70_shflsync_down_p) ;  /* 0x0000002000007944 */ /* 0x000fea0003c00000 */
[----:B-1----:R-:W-:Y:S01]  /*3a70*/  MOV R76, R79 ;  /* 0x0000004f004c7202 */ /* 0x002fe20000000f00 */
[----:B0-----:R-:W-:Y:S05]  /*3a80*/  BRA `(.L_x_9493) ;  /* 0xffffe3f000007947 */ /* 0x001fea000383ffff */
        .weak           $__internal_161_$__cuda_sm70_shflsync_down_p
        .type           $__internal_161_$__cuda_sm70_shflsync_down_p,@function
        .size           $__internal_161_$__cuda_sm70_shflsync_down_p,(.L_x_11895 - $__internal_161_$__cuda_sm70_shflsync_down_p)
$__internal_161_$__cuda_sm70_shflsync_down_p:
[----:B------:R-:W-:Y:S01]  /*3a90*/  HFMA2.MMA R77, -RZ, RZ, 0, 0 ;  /* 0x00000000ff4d7435 */ /* 0x000fe200000001ff */
[----:B------:R-:W-:Y:S04]  /*3aa0*/  WARPSYNC R85 ;  /* 0x0000005500007348 */ /* 0x000fe80003800000 */
[----:B------:R0:W1:Y:S01]  /*3ab0*/  SHFL.DOWN PT, R79, R79, R80, R82 ;  /* 0x080000504f4f7389 */ /* 0x00006200000e0052 */
[----:B------:R-:W-:Y:S05]  /*3ac0*/  RET.REL.NODEC R76 `(_ZN10layer_norm13ln_bwd_kernelINS_13Kernel_traitsI6__halfffffjLj8192ELj1ELj1ELj8ELj16ENS_18Kernel_traits_baseILj8192ES2_ffffjLj256EEEEELb0ELb0ELb0ELb1EEEvNS_9BwdParamsE) ;  /* 0xffffc5304c007950 */ /* 0x000fea0003c3ffff */
.L_x_9494:
        /* <DEDUP_REMOVED lines=11> */
.L_x_11895:


//--------------------- .text._ZN10layer_norm13ln_bwd_kernelINS_13Kernel_traitsI6__halfffffjLj8192ELj1ELj1ELj8ELj16ENS_18Kernel_traits_baseILj8192ES2_ffffjLj256EEEEELb0ELb0ELb1ELb0EEEvNS_9BwdParamsE --------------------------
	.section	.text._ZN10layer_norm13ln_bwd_kernelINS_13Kernel_traitsI6__halfffffjLj8192ELj1ELj1ELj8ELj16ENS_18Kernel_traits_baseILj8192ES2_ffffjLj256EEEEELb0ELb0ELb1ELb0EEEvNS_9BwdParamsE,"ax",@progbits
	.sectioninfo	@"SHI_REGISTERS=232"
	.align	128
        .global         _ZN10layer_norm13ln_bwd_kernelINS_13Kernel_traitsI6__halfffffjLj8192ELj1ELj1ELj8ELj16ENS_18Kernel_traits_baseILj8192ES2_ffffjLj256EEEEELb0ELb0ELb1ELb0EEEvNS_9BwdParamsE
        .type           _ZN10layer_norm13ln_bwd_kernelINS_13Kernel_traitsI6__halfffffjLj8192ELj1ELj1ELj8ELj16ENS_18Kernel_traits_baseILj8192ES2_ffffjLj256EEEEELb0ELb0ELb1ELb0EEEvNS_9BwdParamsE,@function
        .size           _ZN10layer_norm13ln_bwd_kernelINS_13Kernel_traitsI6__halfffffjLj8192ELj1ELj1ELj8ELj16ENS_18Kernel_traits_baseILj8192ES2_ffffjLj256EEEEELb0ELb0ELb1ELb0EEEvNS_9BwdParamsE,(.L_x_11896 - _ZN10layer_norm13ln_bwd_kernelINS_13Kernel_traitsI6__halfffffjLj8192ELj1ELj1ELj8ELj16ENS_18Kernel_traits_baseILj8192ES2_ffffjLj256EEEEELb0ELb0ELb1ELb0EEEvNS_9BwdParamsE)
        .other          _ZN10layer_norm13ln_bwd_kernelINS_13Kernel_traitsI6__halfffffjLj8192ELj1ELj1ELj8ELj16ENS_18Kernel_traits_baseILj8192ES2_ffffjLj256EEEEELb0ELb0ELb1ELb0EEEvNS_9BwdParamsE,@"STO_CUDA_ENTRY STV_DEFAULT"
_ZN10layer_norm13ln_bwd_kernelINS_13Kernel_traitsI6__halfffffjLj8192ELj1ELj1ELj8ELj16ENS_18Kernel_traits_baseILj8192ES2_ffffjLj256EEEEELb0ELb0ELb1ELb0EEEvNS_9BwdParamsE:
.text._ZN10layer_norm13ln_bwd_kernelINS_13Kernel_traitsI6__halfffffjLj8192ELj1ELj1ELj8ELj16ENS_18Kernel_traits_baseILj8192ES2_ffffjLj256EEEEELb0ELb0ELb1ELb0EEEvNS_9BwdParamsE:
[----:B------:R-:W-:Y:S02]  /*0000*/  MOV R1, c[0x0][0x28] ;  /* 0x00000a0000017a02 */ /* 0x000fe40000000f00 */
[----:B------:R-:W0:Y:S01]  /*0010*/  S2R R159, SR_TID.X ;  /* 0x00000000009f7919 */ /* 0x000e220000002100 */
[----:B------:R-:W-:Y:S01]  /*0020*/  IMAD.MOV.U32 R0, RZ, RZ, c[0x0][0x168] ;  /* 0x00005a00ff007624 */ /* 0x000fe200078e00ff */
[----:B------:R-:W-:Y:S01]  /*0030*/  LOP3.LUT R19, R19, 0xfffffff7, RZ, 0xc0, !PT ;  /* 0xfffffff713137812 */ /* 0x000fe200078ec0ff */
        /* <DEDUP_REMOVED lines=9> */
[C---:B------:R-:W-:Y:S02]  /*00d0*/  ISETP.GE.U32.AND P4, PT, R158.reuse, 0x400, PT ;  /* 0x000004009e00780c */ /* 0x040fe40003f86070 */
[----:B------:R-:W-:Y:S02]  /*00e0*/  P2R R0, PR, RZ, 0x40 ;  /* 0x00000040ff007803 */ /* 0x000fe40000000000 */
[----:B------:R-:W-:-:S02]  /*00f0*/  ISETP.GE.U32.AND P1, PT, R158, 0x600, PT ;  /* 0x000006009e00780c */ /* 0x000fc40003f26070 */
[----:B------:R-:W-:Y:S02]  /*0100*/  ISETP.GE.U32.AND P2, PT, R158, 0x700, PT ;  /* 0x000007009e00780c */ /* 0x000fe40003f46070 */
[----:B------:R-:W-:Y:S01]  /*0110*/  @P0 MOV R3, 0x8 ;  /* 0x0000000800030802 */ /* 0x000fe20000000f00 */
[----:B------:R-:W-:Y:S01]  /*0120*/  @P6 IMAD.MOV.U32 R23, RZ, RZ, 0x8 ;  /* 0x00000008ff176424 */ /* 0x000fe200078e00ff */
[----:B------:R-:W-:Y:S02]  /*0130*/  @P0 LOP3.LUT R19, R19, 0x8, RZ, 0xfc, !PT ;  /* 0x0000000813130812 */ /* 0x000fe400078efcff */
[----:B------:R-:W-:Y:S01]  /*0140*/  @P5 MOV R25, 0x8 ;  /* 0x0000000800195802 */ /* 0x000fe20000000f00 */
[C---:B------:R-:W-:Y:S01]  /*0150*/  @P0 IMAD.WIDE.U32 R2, R18.reuse, R3, c[0x0][0x1b0] ;  /* 0x00006c0012020625 */ /* 0x040fe200078e0003 */
[----:B------:R-:W-:Y:S02]  /*0160*/  @P0 LOP3.LUT R18, R18, 0x100, RZ, 0xfc, !PT ;  /* 0x0000010012120812 */ /* 0x000fe400078efcff */
[----:B------:R-:W-:Y:S01]  /*0170*/  ISETP.GE.U32.AND P0, PT, R158, 0x500, PT ;  /* 0x000005009e00780c */ /* 0x000fe20003f06070 */
[----:B------:R-:W-:Y:S01]  /*0180*/  @P4 IMAD.MOV.U32 R27, RZ, RZ, 0x8 ;  /* 0x00000008ff1b4424 */ /* 0x000fe200078e00ff */
[----:B------:R-:W-:Y:S01]  /*0190*/  LOP3.LUT R19, R19, 0xfffffffb, RZ, 0xc0, !PT ;  /* 0xfffffffb13137812 */ /* 0x000fe200078ec0ff */
[C---:B------:R-:W-:Y:S01]  /*01a0*/  @P6 IMAD.WIDE.U32 R22, R18.reuse, R23, c[0x0][0x1b0] ;  /* 0x00006c0012166625 */ /* 0x040fe200078e0017 */
[----:B------:R-:W-:-:S02]  /*01b0*/  @P6 IADD3 R18, R18, 0x100, RZ ;  /* 0x0000010012126810 */ /* 0x000fc40007ffe0ff */
[----:B------:R-:W-:Y:S01]  /*01c0*/  @P6 LOP3.LUT R19, R19, 0x4, RZ, 0xfc, !PT ;  /* 0x0000000413136812 */ /* 0x000fe200078efcff */
[----:B------:R-:W-:Y:S01]  /*01d0*/  @P1 IMAD.MOV.U32 R31, RZ, RZ, 0x8 ;  /* 0x00000008ff1f1424 */ /* 0x000fe200078e00ff */
[----:B------:R-:W-:Y:S01]  /*01e0*/  LOP3.LUT P6, RZ, R158, 0xffffff00, RZ, 0xc0, !PT ;  /* 0xffffff009eff7812 */ /* 0x000fe200078cc0ff */
[C---:B------:R-:W-:Y:S01]  /*01f0*/  @P5 IMAD.WIDE.U32 R24, R18.reuse, R25, c[0x0][0x1b0] ;  /* 0x00006c0012185625 */ /* 0x040fe200078e0019 */
[----:B------:R-:W-:Y:S02]  /*0200*/  @P5 IADD3 R18, R18, 0x100, RZ ;  /* 0x0000010012125810 */ /* 0x000fe40007ffe0ff */
[----:B------:R-:W-:Y:S02]  /*0210*/  @P2 MOV R33, 0x8 ;  /* 0x0000000800212802 */ /* 0x000fe40000000f00 */
[----:B------:R-:W-:Y:S01]  /*0220*/  @P0 MOV R29, 0x8 ;  /* 0x00000008001d0802 */ /* 0x000fe20000000f00 */
[C---:B------:R-:W-:Y:S01]  /*0230*/  @P4 IMAD.WIDE.U32 R26, R18.reuse, R27, c[0x0][0x1b0] ;  /* 0x00006c00121a4625 */ /* 0x040fe200078e001b */
[----:B------:R-:W-:Y:S01]  /*0240*/  @P4 IADD3 R18, R18, 0x100, RZ ;  /* 0x0000010012124810 */ /* 0x000fe20007ffe0ff */
[----:B------:R0:W5:Y:S01]  /*0250*/  @P5 LDG.E.64 R8, [R24.64] ;  /* 0x0000000418085981 */ /* 0x000162000c1e1b00 */
[----:B------:R-:W-:Y:S01]  /*0260*/  LOP3.LUT R19, R19, 0xfffffffd, RZ, 0xc0, !PT ;  /* 0xfffffffd13137812 */ /* 0x000fe200078ec0ff */
[----:B------:R-:W1:Y:S01]  /*0270*/  S2UR UR6, SR_CTAID.X ;  /* 0x00000000000679c3 */ /* 0x000e620000002500 */
[----:B------:R-:W-:Y:S01]  /*0280*/  ISETP.GE.U32.AND P3, PT, R158, 0x800, PT ;  /* 0x000008009e00780c */ /* 0x000fe20003f66070 */
[C---:B------:R-:W-:Y:S01]  /*0290*/  @P0 IMAD.WIDE.U32 R28, R18.reuse, R29, c[0x0][0x1b0] ;  /* 0x00006c00121c0625 */ /* 0x040fe200078e001d */
[----:B------:R-:W-:Y:S01]  /*02a0*/  @P0 IADD3 R18, R18, 0x100, RZ ;  /* 0x0000010012120810 */ /* 0x000fe20007ffe0ff */
[----:B------:R0:W5:Y:S01]  /*02b0*/  @P6 LDG.E.64 R4, [R2.64] ;  /* 0x0000000402046981 */ /* 0x000162000c1e1b00 */
[----:B------:R-:W-:-:S02]  /*02c0*/  ISETP.NE.AND P6, PT, R0, RZ, PT ;  /* 0x000000ff0000720c */ /* 0x000fc40003fc5270 */
[----:B------:R-:W-:Y:S01]  /*02d0*/  @P5 LOP3.LUT R19, R19, 0x2, RZ, 0xfc, !PT ;  /* 0x0000000213135812 */ /* 0x000fe200078efcff */
[C---:B------:R-:W-:Y:S01]  /*02e0*/  @P1 IMAD.WIDE.U32 R30, R18.reuse, R31, c[0x0][0x1b0] ;  /* 0x00006c00121e1625 */ /* 0x040fe200078e001f */
[----:B------:R-:W-:Y:S01]  /*02f0*/  @P1 IADD3 R18, R18, 0x100, RZ ;  /* 0x0000010012121810 */ /* 0x000fe20007ffe0ff */
[----:B------:R0:W5:Y:S01]  /*0300*/  @P4 LDG.E.64 R10, [R26.64] ;  /* 0x000000041a0a4981 */ /* 0x000162000c1e1b00 */
[----:B------:R-:W-:-:S03]  /*0310*/  LOP3.LUT R19, R19, 0xfffffffe, RZ, 0xc0, !PT ;  /* 0xfffffffe13137812 */ /* 0x000fc600078ec0ff */
[C---:B------:R-:W-:Y:S01]  /*0320*/  @P2 IMAD.WIDE.U32 R32, R18.reuse, R33, c[0x0][0x1b0] ;  /* 0x00006c0012202625 */ /* 0x040fe200078e0021 */
[----:B------:R0:W5:Y:S01]  /*0330*/  @P0 LDG.E.64 R12, [R28.64] ;  /* 0x000000041c0c0981 */ /* 0x000162000c1e1b00 */
[----:B------:R-:W-:Y:S02]  /*0340*/  @P4 LOP3.LUT R19, R19, 0x1, RZ, 0xfc, !PT ;  /* 0x0000000113134812 */ /* 0x000fe400078efcff */
[----:B------:R-:W-:Y:S01]  /*0350*/  @P2 IADD3 R18, R18, 0x100, RZ ;  /* 0x0000010012122810 */ /* 0x000fe20007ffe0ff */
[----:B------:R0:W5:Y:S01]  /*0360*/  @P6 LDG.E.64 R6, [R22.64] ;  /* 0x0000000416066981 */ /* 0x000162000c1e1b00 */
[----:B------:R-:W-:-:S03]  /*0370*/  LOP3.LUT R19, R19, 0xffffffef, RZ, 0xc0, !PT ;  /* 0xffffffef13137812 */ /* 0x000fc600078ec0ff */
[----:B------:R0:W5:Y:S01]  /*0380*/  @P1 LDG.E.64 R14, [R30.64] ;  /* 0x000000041e0e1981 */ /* 0x000162000c1e1b00 */
[----:B------:R-:W-:Y:S01]  /*0390*/  @P3 LOP3.LUT R19, R19, 0x10, RZ, 0xfc, !PT ;  /* 0x0000001013133812 */ /* 0x000fe200078efcff */
[----:B------:R-:W-:Y:S02]  /*03a0*/  @P3 IMAD.MOV.U32 R19, RZ, RZ, 0x8 ;  /* 0x00000008ff133424 */ /* 0x000fe400078e00ff */
[----:B------:R0:W5:Y:S02]  /*03b0*/  @P2 LDG.E.64 R16, [R32.64] ;  /* 0x0000000420102981 */ /* 0x000164000c1e1b00 */
        /* <DEDUP_REMOVED lines=40> */
[--C-:B------:R-:W-:Y:S01]  /*0640*/  IMAD.MOV.U32 R33, RZ, RZ, R5.reuse ;  /* 0x000000ffff217224 */ /* 0x100fe200078e0005 */
[----:B------:R-:W-:Y:S01]  /*0650*/  SHF.R.U64 R34, R4, 0x10, R5 ;  /* 0x0000001004227819 */ /* 0x000fe20000001205 */
[----:B------:R-:W-:Y:S01]  /*0660*/  IMAD.MOV.U32 R29, RZ, RZ, R7 ;  /* 0x000000ffff1d7224 */ /* 0x000fe200078e0007 */
[----:B------:R-:W-:Y:S01]  /*0670*/  SHF.R.U32.HI R32, RZ, 0x10, R5 ;  /* 0x00000010ff207819 */ /* 0x000fe20000011605 */
[----:B------:R-:W-:Y:S01]  /*0680*/  IMAD.MOV.U32 R25, RZ, RZ, R9 ;  /* 0x000000ffff197224 */ /* 0x000fe200078e0009 */
[----:B------:R-:W-:Y:S01]  /*0690*/  MOV R31, R6 ;  /* 0x00000006001f7202 */ /* 0x000fe20000000f00 */
[----:B------:R-:W-:Y:S01]  /*06a0*/  IMAD.MOV.U32 R0, RZ, RZ, R11 ;  /* 0x000000ffff007224 */ /* 0x000fe200078e000b */
[----:B------:R-:W-:Y:S01]  /*06b0*/  SHF.R.U64 R30, R6, 0x10, R7 ;  /* 0x00000010061e7819 */ /* 0x000fe20000001207 */
[----:B------:R-:W-:Y:S01]  /*06c0*/  IMAD.MOV.U32 R2, RZ, RZ, R13 ;  /* 0x000000ffff027224 */ /* 0x000fe200078e000d */
[----:B------:R-:W-:Y:S01]  /*06d0*/  SHF.R.U32.HI R28, RZ, 0x10, R7 ;  /* 0x00000010ff1c7819 */ /* 0x000fe20000011607 */
[----:B------:R-:W-:Y:S01]  /*06e0*/  IMAD.MOV.U32 R5, RZ, RZ, R21 ;  /* 0x000000ffff057224 */ /* 0x000fe200078e0015 */
[----:B------:R-:W-:Y:S01]  /*06f0*/  MOV R27, R8 ;  /* 0x00000008001b7202 */ /* 0x000fe20000000f00 */
[----:B------:R-:W-:Y:S01]  /*0700*/  IMAD.MOV.U32 R97, RZ, RZ, RZ ;  /* 0x000000ffff617224 */ /* 0x000fe200078e00ff */
[--C-:B------:R-:W-:Y:S01]  /*0710*/  SHF.R.U64 R26, R8, 0x10, R9.reuse ;  /* 0x00000010081a7819 */ /* 0x100fe20000001209 */
[----:B------:R-:W-:Y:S01]  /*0720*/  HADD2.F32 R35, -RZ, R35.H0_H0 ;  /* 0x20000023ff237230 */ /* 0x000fe20000004100 */
[----:B------:R-:W-:Y:S01]  /*0730*/  SHF.R.U32.HI R24, RZ, 0x10, R9 ;  /* 0x00000010ff187819 */ /* 0x000fe20000011609 */
[----:B------:R-:W-:Y:S01]  /*0740*/  IMAD.MOV.U32 R9, RZ, RZ, R17 ;  /* 0x000000ffff097224 */ /* 0x000fe200078e0011 */
[----:B------:R-:W-:Y:S01]  /*0750*/  MOV R23, R10 ;  /* 0x0000000a00177202 */ /* 0x000fe20000000f00 */
[----:B------:R-:W-:Y:S01]  /*0760*/  HADD2.F32 R34, -RZ, R34.H0_H0 ;  /* 0x20000022ff227230 */ /* 0x000fe20000004100 */
[--C-:B------:R-:W-:Y:S01]  /*0770*/  SHF.R.U64 R22, R10, 0x10, R11.reuse ;  /* 0x000000100a167819 */ /* 0x100fe2000000120b */
[----:B------:R-:W-:Y:S01]  /*0780*/  HADD2.F32 R33, -RZ, R33.H0_H0 ;  /* 0x20000021ff217230 */ /* 0x000fe20000004100 */
[----:B------:R-:W-:Y:S01]  /*0790*/  SHF.R.U32.HI R101, RZ, 0x10, R11 ;  /* 0x00000010ff657819 */ /* 0x000fe2000001160b */
[----:B------:R-:W-:Y:S01]  /*07a0*/  HADD2.F32 R32, -RZ, R32.H0_H0 ;  /* 0x20000020ff207230 */ /* 0x000fe20000004100 */
[----:B------:R-:W-:Y:S01]  /*07b0*/  MOV R19, R12 ;  /* 0x0000000c00137202 */ /* 0x000fe20000000f00 */
[----:B------:R-:W-:Y:S01]  /*07c0*/  HADD2.F32 R31, -RZ, R31.H0_H0 ;  /* 0x2000001fff1f7230 */ /* 0x000fe20000004100 */
[--C-:B------:R-:W-:Y:S01]  /*07d0*/  SHF.R.U64 R18, R12, 0x10, R13.reuse ;  /* 0x000000100c127819 */ /* 0x100fe2000000120d */
[----:B------:R-:W-:Y:S01]  /*07e0*/  HADD2.F32 R30, -RZ, R30.H0_H0 ;  /* 0x2000001eff1e7230 */ /* 0x000fe20000004100 */
[----:B------:R-:W-:Y:S01]  /*07f0*/  SHF.R.U32.HI R100, RZ, 0x10, R13 ;  /* 0x00000010ff647819 */ /* 0x000fe2000001160d */
[--C-:B------:R-:W-:Y:S01]  /*0800*/  IMAD.MOV.U32 R13, RZ, RZ, R15.reuse ;  /* 0x000000ffff0d7224 */ /* 0x100fe200078e000f */
        /* <DEDUP_REMOVED lines=35> */
[----:B0-----:R-:W-:Y:S02]  /*0a40*/  HADD2.F32 R4, -RZ, R4.H0_H0 ;  /* 0x20000004ff047230 */ /* 0x001fe40000004100 */
.L_x_9616:
[----:B------:R-:W-:-:S05]  /*0a50*/  MOV R140, 0x4 ;  /* 0x00000004008c7802 */ /* 0x000fca0000000f00 */
[----:B------:R-:W-:-:S06]  /*0a60*/  IMAD.WIDE R144, R157, R140, c[0x0][0x1d8] ;  /* 0x000076009d907625 */ /* 0x000fcc00078e028c */
[----:B------:R-:W2:Y:S01]  /*0a70*/  LDG.E R144, [R144.64] ;  /* 0x0000000490907981 */ /* 0x000ea2000c1e1900 */
[----:B------:R-:W-:-:S04]  /*0a80*/  IMAD.WIDE R150, R157, R140, c[0x0][0x1a0] ;  /* 0x000068009d967625 */ /* 0x000fc800078e028c */
[CC--:B------:R-:W-:Y:S02]  /*0a90*/  IMAD.WIDE R142, R157.reuse, R140.reuse, c[0x0][0x1a8] ;  /* 0x00006a009d8e7625 */ /* 0x0c0fe400078e028c */
[----:B------:R0:W5:Y:S02]  /*0aa0*/  LDG.E R150, [R150.64] ;  /* 0x0000000496967981 */ /* 0x000164000c1e1900 */
[C---:B------:R-:W-:Y:S02]  /*0ab0*/  IMAD.WIDE R140, R157.reuse, R140, c[0x0][0x1d0] ;  /* 0x000074009d8c7625 */ /* 0x040fe400078e028c */
[----:B------:R0:W5:Y:S04]  /*0ac0*/  LDG.E R2, [R142.64] ;  /* 0x000000048e027981 */ /* 0x000168000c1e1900 */
[----:B------:R0:W5:Y:S01]  /*0ad0*/  LDG.E R0, [R140.64] ;  /* 0x000000048c007981 */ /* 0x000162000c1e1900 */
[----:B------:R-:W-:Y:S01]  /*0ae0*/  IMAD R146, R157, c[0x0][0x168], RZ ;  /* 0x00005a009d927a24 */ /* 0x000fe200078e02ff */
[----:B------:R-:W-:-:S04]  /*0af0*/  LOP3.LUT R148, R159, 0xff, RZ, 0xc0, !PT ;  /* 0x000000ff9f947812 */ /* 0x000fc800078ec0ff */
[----:B------:R-:W-:-:S04]  /*0b00*/  SHF.R.S32.HI R147, RZ, 0x1f, R146 ;  /* 0x0000001fff937819 */ /* 0x000fc80000011492 */
[----:B------:R-:W-:Y:S01]  /*0b10*/  LEA.HI R147, R147, R146, RZ, 0x2 ;  /* 0x0000009293937211 */ /* 0x000fe200078f10ff */
[----:B------:R-:W-:Y:S01]  /*0b20*/  IMAD.MOV.U32 R149, RZ, RZ, 0x10 ;  /* 0x00000010ff957424 */ /* 0x000fe200078e00ff */
[----:B------:R-:W-:Y:S02]  /*0b30*/  BSSY B0, `(.L_x_9496) ;  /* 0x00001b1000007945 */ /* 0x000fe40003800000 */
[----:B------:R-:W-:-:S05]  /*0b40*/  LEA.HI.SX32 R160, R147, R148, 0x1e ;  /* 0x0000009493a07211 */ /* 0x000fca00078ff2ff */
        /* <DEDUP_REMOVED lines=11> */
.L_x_9500:
[----:B------:R-:W-:Y:S02]  /*0c00*/  IADD3 R140, R160, 0x100, RZ ;  /* 0x00000100a08c7810 */ /* 0x000fe40007ffe0ff */
.L_x_9499:
[----:B------:R-:W-:Y:S05]  /*0c10*/  BSYNC B1 ;  /* 0x0000000000017941 */ /* 0x000fea0003800000 */
.L_x_9498:
[----:B------:R-:W-:Y:S01]  /*0c20*/  ISETP.GE.U32.AND P4, PT, R158, 0x200, PT ;  /* 0x000002009e00780c */ /* 0x000fe20003f86070 */
[----:B------:R-:W-:-:S12]  /*0c30*/  BSSY B1, `(.L_x_9501) ;  /* 0x0000008000017945 */ /* 0x000fd80003800000 */
[----:B------:R-:W-:Y:S05]  /*0c40*/  @!P4 BRA `(.L_x_9502) ;  /* 0x000000600000c947 */ /* 0x000fea0003800000 */
[----:B------:R-:W-:-:S04]  /*0c50*/  ISETP.NE.U32.AND P4, PT, RZ, c[0x0][0x218], PT ;  /* 0x00008600ff007a0c */ /* 0x000fc80003f85070 */
[----:B------:R-:W-:-:S13]  /*0c60*/  ISETP.NE.AND.EX P4, PT, RZ, c[0x0][0x21c], PT, P4 ;  /* 0x00008700ff007a0c */ /* 0x000fda0003f85340 */
[----:B------:R-:W-:Y:S05]  /*0c70*/  @!P4 BRA `(.L_x_9503) ;  /* 0x000000200000c947 */ /* 0x000fea0003800000 */
[----:B------:R-:W-:-:S06]  /*0c80*/  IMAD.WIDE.U32 R104, R140, R149, c[0x0][0x218] ;  /* 0x000086008c687625 */ /* 0x000fcc00078e0095 */
[----:B------:R-:W5:Y:S02]  /*0c90*/  LDG.E.128 R104, [R104.64] ;  /* 0x0000000468687981 */ /* 0x000f64000c1e1d00 */
.L_x_9503:
[----:B------:R-:W-:Y:S02]  /*0ca0*/  IADD3 R140, R140, 0x100, RZ ;  /* 0x000001008c8c7810 */ /* 0x000fe40007ffe0ff */
.L_x_9502:
[----:B------:R-:W-:Y:S05]  /*0cb0*/  BSYNC B1 ;  /* 0x0000000000017941 */ /* 0x000fea0003800000 */
.L_x_9501:
        /* <DEDUP_REMOVED lines=8> */
.L_x_9506:
[----:B------:R-:W-:Y:S02]  /*0d40*/  IADD3 R140, R140, 0x100, RZ ;  /* 0x000001008c8c7810 */ /* 0x000fe40007ffe0ff */
.L_x_9505:
[----:B------:R-:W-:Y:S05]  /*0d50*/  BSYNC B1 ;  /* 0x0000000000017941 */ /* 0x000fea0003800000 */
.L_x_9504:
        /* <DEDUP_REMOVED lines=8> */
.L_x_9509:
[----:B------:R-:W-:Y:S02]  /*0de0*/  IADD3 R140, R140, 0x100, RZ ;  /* 0x000001008c8c7810 */ /* 0x000fe40007ffe0ff */
.L_x_9508:
[----:B------:R-:W-:Y:S05]  /*0df0*/  BSYNC B1 ;  /* 0x0000000000017941 */ /* 0x000fea0003800000 */
.L_x_9507:
[----:B------:R-:W-:Y:S01]  /*0e00*/  BSSY B1, `(.L_x_9510) ;  /* 0x0000008000017945 */ /* 0x000fe20003800000 */
[----:B------:R-:W-:Y:S05]  /*0e10*/  @!P0 BRA `(.L_x_9511) ;  /* 0x0000006000008947 */ /* 0x000fea0003800000 */
[----:B------:R-:W-:-:S04]  /*0e20*/  ISETP.NE.U32.AND P4, PT, RZ, c[0x0][0x218], PT ;  /* 0x00008600ff007a0c */ /* 0x000fc80003f85070 */
[----:B------:R-:W-:-:S13]  /*0e30*/  ISETP.NE.AND.EX P4, PT, RZ, c[0x0][0x21c], PT, P4 ;  /* 0x00008700ff007a0c */ /* 0x000fda0003f85340 */
[----:B------:R-:W-:Y:S05]  /*0e40*/  @!P4 BRA `(.L_x_9512) ;  /* 0x000000200000c947 */ /* 0x000fea0003800000 */
[----:B------:R-:W-:-:S06]  /*0e50*/  IMAD.WIDE.U32 R116, R140, R149, c[0x0][0x218] ;  /* 0x000086008c747625 */ /* 0x000fcc00078e0095 */
[----:B------:R-:W5:Y:S02]  /*0e60*/  LDG.E.128 R116, [R116.64] ;  /* 0x0000000474747981 */ /* 0x000f64000c1e1d00 */
.L_x_9512:
[----:B------:R-:W-:Y:S02]  /*0e70*/  IADD3 R140, R140, 0x100, RZ ;  /* 0x000001008c8c7810 */ /* 0x000fe40007ffe0ff */
.L_x_9511:
[----:B------:R-:W-:Y:S05]  /*0e80*/  BSYNC B1 ;  /* 0x0000000000017941 */ /* 0x000fea0003800000 */
.L_x_9510:
[----:B------:R-:W-:Y:S01]  /*0e90*/  BSSY B1, `(.L_x_9513) ;  /* 0x0000008000017945 */ /* 0x000fe20003800000 */
[----:B------:R-:W-:Y:S05]  /*0ea0*/  @!P1 BRA `(.L_x_9514) ;  /* 0x0000006000009947 */ /* 0x000fea0003800000 */
[----:B------:R-:W-:-:S04]  /*0eb0*/  ISETP.NE.U32.AND P4, PT, RZ, c[0x0][0x218], PT ;  /* 0x00008600ff007a0c */ /* 0x000fc80003f85070 */
[----:B------:R-:W-:-:S13]  /*0ec0*/  ISETP.NE.AND.EX P4, PT, RZ, c[0x0][0x21c], PT, P4 ;  /* 0x00008700ff007a0c */ /* 0x000fda0003f85340 */
[----:B------:R-:W-:Y:S05]  /*0ed0*/  @!P4 BRA `(.L_x_9515) ;  /* 0x000000200000c947 */ /* 0x000fea0003800000 */
[----:B------:R-:W-:-:S06]  /*0ee0*/  IMAD.WIDE.U32 R120, R140, R149, c[0x0][0x218] ;  /* 0x000086008c787625 */ /* 0x000fcc00078e0095 */
[----:B------:R-:W5:Y:S02]  /*0ef0*/  LDG.E.128 R120, [R120.64] ;  /* 0x0000000478787981 */ /* 0x000f64000c1e1d00 */
.L_x_9515:
[----:B------:R-:W-:Y:S02]  /*0f00*/  IADD3 R140, R140, 0x100, RZ ;  /* 0x000001008c8c7810 */ /* 0x000fe40007ffe0ff */
.L_x_9514:
[----:B------:R-:W-:Y:S05]  /*0f10*/  BSYNC B1 ;  /* 0x0000000000017941 */ /* 0x000fea0003800000 */
.L_x_9513:
[----:B------:R-:W-:Y:S01]  /*0f20*/  BSSY B1, `(.L_x_9516) ;  /* 0x0000008000017945 */ /* 0x000fe20003800000 */
[----:B------:R-:W-:Y:S05]  /*0f30*/  @!P2 BRA `(.L_x_9517) ;  /* 0x000000600000a947 */ /* 0x000fea0003800000 */
[----:B------:R-:W-:-:S04]  /*0f40*/  ISETP.NE.U32.AND P4, PT, RZ, c[0x0][0x218], PT ;  /* 0x00008600ff007a0c */ /* 0x000fc80003f85070 */
[----:B------:R-:W-:-:S13]  /*0f50*/  ISETP.NE.AND.EX P4, PT, RZ, c[0x0][0x21c], PT, P4 ;  /* 0x00008700ff007a0c */ /* 0x000fda0003f85340 */
[----:B------:R-:W-:Y:S05]  /*0f60*/  @!P4 BRA `(.L_x_9518) ;  /* 0x000000200000c947 */ /* 0x000fea0003800000 */
[----:B------:R-:W-:-:S06]  /*0f70*/  IMAD.WIDE.U32 R124, R140, R149, c[0x0][0x218] ;  /* 0x000086008c7c7625 */ /* 0x000fcc00078e0095 */
[----:B------:R-:W5:Y:S02]  /*0f80*/  LDG.E.128 R124, [R124.64] ;  /* 0x000000047c7c7981 */ /* 0x000f64000c1e1d00 */
.L_x_9518:
[----:B------:R-:W-:Y:S02]  /*0f90*/  IADD3 R140, R140, 0x100, RZ ;  /* 0x000001008c8c7810 */ /* 0x000fe40007ffe0ff */
.L_x_9517:
[----:B------:R-:W-:Y:S05]  /*0fa0*/  BSYNC B1 ;  /* 0x0000000000017941 */ /* 0x000fea0003800000 */
.L_x_9516:
        /* <DEDUP_REMOVED lines=9> */
.L_x_9497:
[----:B0-----:R-:W-:Y:S01]  /*1040*/  IADD3 R140, R144, -0x1, RZ ;  /* 0xffffffff908c7810 */ /* 0x001fe20007ffe0ff */
[----:B------:R-:W-:Y:S01]  /*1050*/  BSSY B1, `(.L_x_9520) ;  /* 0x0000031000017945 */ /* 0x000fe20003800000 */
[----:B------:R-:W-:Y:S01]  /*1060*/  LOP3.LUT P4, RZ, R158, 0xffffff00, RZ, 0xc0, !PT ;  /* 0xffffff009eff7812 */ /* 0x000fe2000788c0ff */
[----:B------:R-:W-:Y:S01]  /*1070*/  IMAD.MOV.U32 R153, RZ, RZ, RZ ;  /* 0x000000ffff997224 */ /* 0x000fe200078e00ff */
[----:B------:R-:W-:Y:S01]  /*1080*/  MOV R151, RZ ;  /* 0x000000ff00977202 */ /* 0x000fe20000000f00 */
[----:B------:R-:W-:Y:S02]  /*1090*/  IMAD R140, R140, c[0x0][0x168], RZ ;  /* 0x00005a008c8c7a24 */ /* 0x000fe400078e02ff */
[----:B------:R-:W-:-:S03]  /*10a0*/  IMAD.MOV.U32 R152, RZ, RZ, R160 ;  /* 0x000000ffff987224 */ /* 0x000fc600078e00a0 */
[----:B------:R-:W-:-:S04]  /*10b0*/  SHF.R.S32.HI R141, RZ, 0x1f, R140 ;  /* 0x0000001fff8d7819 */ /* 0x000fc8000001148c */
[----:B------:R-:W-:-:S04]  /*10c0*/  LEA.HI R141, R141, R140, RZ, 0x2 ;  /* 0x0000008c8d8d7211 */ /* 0x000fc800078f10ff */
[----:B------:R-:W-:Y:S01]  /*10d0*/  LEA.HI.SX32 R148, R141, R148, 0x1e ;  /* 0x000000948d947211 */ /* 0x000fe200078ff2ff */
[----:B------:R-:W-:Y:S05]  /*10e0*/  @!P4 BRA `(.L_x_9521) ;  /* 0x000002700000c947 */ /* 0x000fea0003800000 */
[----:B------:R-:W-:Y:S01]  /*10f0*/  IMAD.WIDE.U32 R140, R160, R149, c[0x0][0x188] ;  /* 0x00006200a08c7625 */ /* 0x000fe200078e0095 */
[----:B------:R-:W-:-:S03]  /*1100*/  ISETP.NE.AND P4, PT, R156, RZ, PT ;  /* 0x000000ff9c00720c */ /* 0x000fc60003f85270 */
[----:B------:R-:W-:Y:S01]  /*1110*/  IMAD.WIDE.U32 R144, R148, R149, c[0x0][0x208] ;  /* 0x0000820094907625 */ /* 0x000fe200078e0095 */
[----:B-----5:R-:W-:Y:S01]  /*1120*/  FSEL R151, R150, RZ, !P4 ;  /* 0x000000ff96977208 */ /* 0x020fe20006000000 */
[----:B------:R-:W2:Y:S01]  /*1130*/  LDG.E.128 R140, [R140.64] ;  /* 0x000000048c8c7981 */ /* 0x000ea2000c1e1d00 */
[----:B------:R-:W-:-:S03]  /*1140*/  ISETP.NE.U32.AND P4, PT, RZ, c[0x0][0x218], PT ;  /* 0x00008600ff007a0c */ /* 0x000fc60003f85070 */
[----:B------:R-:W3:Y:S01]  /*1150*/  LDG.E.128 R144, [R144.64] ;  /* 0x0000000490907981 */ /* 0x000ee2000c1e1d00 */
[----:B------:R-:W-:-:S13]  /*1160*/  ISETP.NE.AND.EX P4, PT, RZ, c[0x0][0x21c], PT, P4 ;  /* 0x00008700ff007a0c */ /* 0x000fda0003f85340 */
[----:B------:R0:W5:Y:S01]  /*1170*/  @P4 LDG.E.128 R100, [R154.64] ;  /* 0x000000049a644981 */ /* 0x000162000c1e1d00 */
[----:B------:R-:W-:Y:S02]  /*1180*/  IADD3 R152, R160, 0x100, RZ ;  /* 0x00000100a0987810 */ /* 0x000fe40007ffe0ff */
[----:B------:R-:W-:Y:S01]  /*1190*/  IADD3 R148, R148, 0x100, RZ ;  /* 0x0000010094947810 */ /* 0x000fe20007ffe0ff */
[C---:B--2---:R-:W-:Y:S02]  /*11a0*/  FADD.FTZ R175, -R151.reuse, R140 ;  /* 0x0000008c97af7221 */ /* 0x044fe40000010100 */
[----:B------:R-:W-:Y:S02]  /*11b0*/  FADD.FTZ R153, -R151, R141 ;  /* 0x0000008d97997221 */ /* 0x000fe40000010100 */
[----:B------:R-:W-:Y:S02]  /*11c0*/  FMUL.FTZ R175, R2, R175 ;  /* 0x000000af02af7220 */ /* 0x000fe40000410000 */
[----:B---3--:R-:W-:-:S02]  /*11d0*/  FMUL.FTZ R178, R35, R144 ;  /* 0x0000009023b27220 */ /* 0x008fc40000410000 */
[C---:B------:R-:W-:Y:S02]  /*11e0*/  FADD.FTZ R143, -R151.reuse, R143 ;  /* 0x0000008f978f7221 */ /* 0x040fe40000010100 */
[----:B------:R-:W-:Y:S02]  /*11f0*/  FADD.FTZ R177, -R151, R142 ;  /* 0x0000008e97b17221 */ /* 0x000fe40000010100 */
[----:B------:R-:W-:Y:S02]  /*1200*/  FMUL.FTZ R162, R2, R153 ;  /* 0x0000009902a27220 */ /* 0x000fe40000410000 */
[----:B------:R-:W-:Y:S02]  /*1210*/  FMUL.FTZ R209, R34, R145 ;  /* 0x0000009122d17220 */ /* 0x000fe40000410000 */
[----:B------:R-:W-:Y:S02]  /*1220*/  FADD.FTZ R140, RZ, R178 ;  /* 0x000000b2ff8c7221 */ /* 0x000fe40000010000 */
[----:B------:R-:W-:-:S02]  /*1230*/  FFMA.FTZ R141, R175, R178, RZ ;  /* 0x000000b2af8d7223 */ /* 0x000fc400000100ff */
[C---:B------:R-:W-:Y:S02]  /*1240*/  FMUL.FTZ R226, R2.reuse, R143 ;  /* 0x0000008f02e27220 */ /* 0x040fe40000410000 */
        /* <DEDUP_REMOVED lines=17> */
.L_x_9521:
[----:B0-----:R-:W-:Y:S05]  /*1360*/  BSYNC B1 ;  /* 0x0000000000017941 */ /* 0x001fea0003800000 */
.L_x_9520:
[----:B------:R-:W-:Y:S01]  /*1370*/  ISETP.GE.U32.AND P4, PT, R158, 0x200, PT ;  /* 0x000002009e00780c */ /* 0x000fe20003f86070 */
[----:B------:R-:W-:-:S12]  /*1380*/  BSSY B1, `(.L_x_9522) ;  /* 0x000002a000017945 */ /* 0x000fd80003800000 */
        /* <DEDUP_REMOVED lines=9> */
[----:B------:R-:W-:-:S05]  /*1420*/  @P4 IMAD.WIDE.U32 R154, R152, R149, c[0x0][0x218] ;  /* 0x00008600989a4625 */ /* 0x000fca00078e0095 */
        /* <DEDUP_REMOVED lines=31> */
.L_x_9523:
[----:B0-----:R-:W-:Y:S05]  /*1620*/  BSYNC B1 ;  /* 0x0000000000017941 */ /* 0x001fea0003800000 */
.L_x_9522:
        /* <DEDUP_REMOVED lines=43> */
.L_x_9525:
[----:B0-----:R-:W-:Y:S05]  /*18e0*/  BSYNC B1 ;  /* 0x0000000000017941 */ /* 0x001fea0003800000 */
.L_x_9524:
        /* <DEDUP_REMOVED lines=43> */
.L_x_9527:
[----:B0-----:R-:W-:Y:S05]  /*1ba0*/  BSYNC B1 ;  /* 0x0000000000017941 */ /* 0x001fea0003800000 */
.L_x_9526:
[----:B------:R-:W-:Y:S01]  /*1bb0*/  BSSY B1, `(.L_x_9528) ;  /* 0x000002a000017945 */ /* 0x000fe20003800000 */
        /* <DEDUP_REMOVED lines=41> */
.L_x_9529:
[----:B0-----:R-:W-:Y:S05]  /*1e50*/  BSYNC B1 ;  /* 0x0000000000017941 */ /* 0x001fea0003800000 */
.L_x_9528:
        /* <DEDUP_REMOVED lines=42> */
.L_x_9531:
[----:B0-----:R-:W-:Y:S05]  /*2100*/  BSYNC B1 ;  /* 0x0000000000017941 */ /* 0x001fea0003800000 */
.L_x_9530:
        /* <DEDUP_REMOVED lines=42> */
.L_x_9533:
[----:B0-----:R-:W-:Y:S05]  /*23b0*/  BSYNC B1 ;  /* 0x0000000000017941 */ /* 0x001fea0003800000 */
.L_x_9532:
[----:B------:R-:W-:-:S13]  /*23c0*/  ISETP.GE.U32.AND P4, PT, R158, 0x800, PT ;  /* 0x000008009e00780c */ /* 0x000fda0003f86070 */
        /* <DEDUP_REMOVED lines=11> */
[C---:B--2---:R-:W-:Y:S02]  /*2480*/  FADD.FTZ R161, -R150.reuse, R140 ;  /* 0x0000008c96a17221 */ /* 0x044fe40000010100 */
[----:B------:R-:W-:Y:S02]  /*2490*/  FADD.FTZ R149, -R150, R141 ;  /* 0x0000008d96957221 */ /* 0x000fe40000010100 */
[----:B------:R-:W-:Y:S02]  /*24a0*/  FMUL.FTZ R161, R2, R161 ;  /* 0x000000a102a17220 */ /* 0x000fe40000410000 */
[----:B---3--:R-:W-:Y:S02]  /*24b0*/  FMUL.FTZ R192, R7, R144 ;  /* 0x0000009007c07220 */ /* 0x008fe40000410000 */
        /* <DEDUP_REMOVED lines=24> */
.L_x_9519:
[----:B0-----:R-:W-:Y:S05]  /*2640*/  BSYNC B0 ;  /* 0x0000000000007941 */ /* 0x001fea0003800000 */
.L_x_9496:
[----:B------:R-:W-:Y:S02]  /*2650*/  LOP3.LUT P4, RZ, R3, 0xff, RZ, 0xc0, !PT ;  /* 0x000000ff03ff7812 */ /* 0x000fe4000788c0ff */
[----:B------:R-:W-:-:S04]  /*2660*/  SHF.R.U32.HI R142, RZ, 0x5, R159 ;  /* 0x00000005ff8e7819 */ /* 0x000fc8000001169f */
[----:B------:R-:W-:-:S07]  /*2670*/  LOP3.LUT R225, R142, 0x7fffff8, RZ, 0xc0, !PT ;  /* 0x07fffff88ee17812 */ /* 0x000fce00078ec0ff */
[----:B------:R-:W-:Y:S02]  /*2680*/  @!P4 IADD3 R225, R225, 0x8, RZ ;  /* 0x00000008e1e1c810 */ /* 0x000fe40007ffe0ff */
[----:B------:R-:W-:Y:S01]  /*2690*/  LOP3.LUT P4, RZ, R159, 0x1f, RZ, 0xc0, !PT ;  /* 0x0000001f9fff7812 */ /* 0x000fe2000788c0ff */
[----:B------:R-:W-:Y:S10]  /*26a0*/  BRA.DIV ~URZ, `(.L_x_9534) ;  /* 0x00002f327f007947 */ /* 0x000ff4000b800000 */
[----:B------:R0:W1:Y:S02]  /*26b0*/  SHFL.DOWN PT, R144, R153, 0x10, 0x1f ;  /* 0x0a001f0099907f89 */ /* 0x00006400000e0000 */
.L_x_9617:
        /* <DEDUP_REMOVED lines=18> */
.L_x_9618:
[----:B------:R-:W-:Y:S01]  /*27e0*/  @!P4 LOP3.LUT R142, R142, 0x7, RZ, 0xc0, !PT ;  /* 0x000000078e8ec812 */ /* 0x000fe200078ec0ff */
[----:B---3--:R-:W-:Y:S01]  /*27f0*/  FADD.FTZ R194, R194, R145 ;  /* 0x00000091c2c27221 */ /* 0x008fe20000010000 */
[----:B------:R-:W-:Y:S01]  /*2800*/  WARPSYNC 0xffffffff ;  /* 0xffffffff00007948 */ /* 0x000fe20003800000 */
[----:B--2---:R-:W-:Y:S01]  /*2810*/  FADD.FTZ R195, R140, R147 ;  /* 0x000000938cc37221 */ /* 0x004fe20000010000 */
[----:B------:R-:W-:Y:S01]  /*2820*/  @!P4 IADD3 R227, R225, R142, RZ ;  /* 0x0000008ee1e3c210 */ /* 0x000fe20007ffe0ff */
[----:B------:R-:W-:Y:S01]  /*2830*/  BSSY B0, `(.L_x_9536) ;  /* 0x0000074000007945 */ /* 0x000fe20003800000 */
[----:B------:R-:W-:-:S03]  /*2840*/  LOP3.LUT P5, RZ, R158, 0xffffff00, RZ, 0xc0, !PT ;  /* 0xffffff009eff7812 */ /* 0x000fc600078ac0ff */
[----:B------:R-:W-:Y:S04]  /*2850*/  @!P4 STS.64 [R227.X8+0x8000], R194 ;  /* 0x008000c2e300c388 */ /* 0x000fe80000008a00 */
[----:B------:R-:W-:Y:S01]  /*2860*/  BAR.SYNC.DEFER_BLOCKING 0x0 ;  /* 0x0000000000007b1d */ /* 0x000fe20000010000 */
[----:B-----5:R-:W-:-:S05]  /*2870*/  ISETP.GE.AND P4, PT, R0, 0x1, PT ;  /* 0x000000010000780c */ /* 0x020fca0003f86270 */
[----:B------:R-:W2:Y:S04]  /*2880*/  LDS.128 R140, [R225.X8+0x8000] ;  /* 0x00800000e18c7984 */ /* 0x000ea80000008c00 */
[----:B-1----:R-:W1:Y:S04]  /*2890*/  LDS.128 R144, [R225.X8+0x8010] ;  /* 0x00801000e1907984 */ /* 0x002e680000008c00 */
[----:B------:R-:W3:Y:S04]  /*28a0*/  LDS.128 R148, [R225.X8+0x8020] ;  /* 0x00802000e1947984 */ /* 0x000ee80000008c00 */
[----:B0-----:R-:W0:Y:S01]  /*28b0*/  LDS.128 R152, [R225.X8+0x8030] ;  /* 0x00803000e1987984 */ /* 0x001e220000008c00 */
[----:B--2---:R-:W-:-:S02]  /*28c0*/  FADD.FTZ R229, RZ, R140 ;  /* 0x0000008cffe57221 */ /* 0x004fc40000010000 */
[----:B------:R-:W-:Y:S01]  /*28d0*/  FADD.FTZ R140, RZ, R141 ;  /* 0x0000008dff8c7221 */ /* 0x000fe20000010000 */
[----:B------:R-:W-:Y:S01]  /*28e0*/  @P4 IADD3 R141, R0, -0x1, RZ ;  /* 0xffffffff008d4810 */ /* 0x000fe20007ffe0ff */
[----:B------:R-:W-:Y:S02]  /*28f0*/  FADD.FTZ R229, R142, R229 ;  /* 0x000000e58ee57221 */ /* 0x000fe40000010000 */
[----:B------:R-:W-:Y:S02]  /*2900*/  FADD.FTZ R140, R143, R140 ;  /* 0x0000008c8f8c7221 */ /* 0x000fe40000010000 */
[----:B-1----:R-:W-:Y:S01]  /*2910*/  FADD.FTZ R229, R229, R144 ;  /* 0x00000090e5e57221 */ /* 0x002fe20000010000 */
[----:B------:R-:W-:Y:S01]  /*2920*/  @P4 LOP3.LUT R144, R159, 0xff, RZ, 0xc0, !PT ;  /* 0x000000ff9f904812 */ /* 0x000fe200078ec0ff */
[----:B------:R-:W-:Y:S02]  /*2930*/  FADD.FTZ R140, R140, R145 ;  /* 0x000000918c8c7221 */ /* 0x000fe40000010000 */
[----:B------:R-:W-:-:S02]  /*2940*/  FADD.FTZ R229, R146, R229 ;  /* 0x000000e592e57221 */ /* 0x000fc40000010000 */
[----:B------:R-:W-:Y:S02]  /*2950*/  FADD.FTZ R140, R147, R140 ;  /* 0x0000008c938c7221 */ /* 0x000fe40000010000 */
[----:B---3--:R-:W-:Y:S02]  /*2960*/  FADD.FTZ R229, R229, R148 ;  /* 0x00000094e5e57221 */ /* 0x008fe40000010000 */
[----:B------:R-:W-:Y:S02]  /*2970*/  FADD.FTZ R140, R140, R149 ;  /* 0x000000958c8c7221 */ /* 0x000fe40000010000 */
[----:B------:R-:W-:Y:S02]  /*2980*/  @P4 IMAD R141, R141, c[0x0][0x168], RZ ;  /* 0x00005a008d8d4a24 */ /* 0x000fe400078e02ff */
[----:B------:R-:W-:Y:S02]  /*2990*/  FADD.FTZ R229, R150, R229 ;  /* 0x000000e596e57221 */ /* 0x000fe40000010000 */
[----:B------:R-:W-:Y:S01]  /*29a0*/  FADD.FTZ R140, R151, R140 ;  /* 0x0000008c978c7221 */ /* 0x000fe20000010000 */
[----:B------:R-:W-:Y:S01]  /*29b0*/  @P4 SHF.R.S32.HI R142, RZ, 0x1f, R141 ;  /* 0x0000001fff8e4819 */ /* 0x000fe2000001148d */
[----:B0-----:R-:W-:-:S02]  /*29c0*/  FADD.FTZ R229, R229, R152 ;  /* 0x00000098e5e57221 */ /* 0x001fc40000010000 */
[----:B------:R-:W-:Y:S01]  /*29d0*/  FADD.FTZ R140, R140, R153 ;  /* 0x000000998c8c7221 */ /* 0x000fe20000010000 */
[----:B------:R-:W-:Y:S01]  /*29e0*/  @P4 LEA.HI R141, R142, R141, RZ, 0x2 ;  /* 0x0000008d8e8d4211 */ /* 0x000fe200078f10ff */
[----:B------:R-:W-:Y:S02]  /*29f0*/  FADD.FTZ R143, R154, R229 ;  /* 0x000000e59a8f7221 */ /* 0x000fe40000010000 */
[----:B------:R-:W-:Y:S02]  /*2a00*/  FADD.FTZ R140, R155, R140 ;  /* 0x0000008c9b8c7221 */ /* 0x000fe40000010000 */
[----:B------:R-:W-:Y:S01]  /*2a10*/  IMAD.MOV.U32 R142, RZ, RZ, RZ ;  /* 0x000000ffff8e7224 */ /* 0x000fe200078e00ff */
[----:B------:R-:W-:Y:S01]  /*2a20*/  @P4 LEA.HI.SX32 R142, R141, R144, 0x1e ;  /* 0x000000908d8e4211 */ /* 0x000fe200078ff2ff */
[----:B------:R-:W-:Y:S02]  /*2a30*/  FMUL.FTZ R143, R143, c[0x0][0x1e0] ;  /* 0x000078008f8f7a20 */ /* 0x000fe40000410000 */
[----:B------:R-:W-:Y:S01]  /*2a40*/  FMUL.FTZ R144, R140, c[0x0][0x1e0] ;  /* 0x000078008c907a20 */ /* 0x000fe20000410000 */
        /* <DEDUP_REMOVED lines=23> */
.L_x_9539:
[----:B------:R-:W-:Y:S05]  /*2bc0*/  BSYNC B1 ;  /* 0x0000000000017941 */ /* 0x000fea0003800000 */
.L_x_9538:
[----:B------:R-:W-:Y:S01]  /*2bd0*/  ISETP.NE.U32.AND P5, PT, RZ, c[0x0][0x258], PT ;  /* 0x00009600ff007a0c */ /* 0x000fe20003fa5070 */
[----:B------:R-:W-:Y:S03]  /*2be0*/  BSSY B1, `(.L_x_9540) ;  /* 0x000000c000017945 */ /* 0x000fe60003800000 */
[----:B------:R-:W-:-:S04]  /*2bf0*/  ISETP.NE.AND.EX P5, PT, RZ, c[0x0][0x25c], PT, P5 ;  /* 0x00009700ff007a0c */ /* 0x000fc80003fa5350 */
[----:B------:R-:W-:Y:S01]  /*2c00*/  SEL R132, R145, R132, P5 ;  /* 0x0000008491847207 */ /* 0x000fe20002800000 */
        /* <DEDUP_REMOVED lines=9> */
.L_x_9541:
[----:B------:R-:W-:Y:S05]  /*2ca0*/  BSYNC B1 ;  /* 0x0000000000017941 */ /* 0x000fea0003800000 */
.L_x_9540:
[----:B------:R-:W-:Y:S01]  /*2cb0*/  BSSY B1, `(.L_x_9542) ;  /* 0x000000b000017945 */ /* 0x000fe20003800000 */
        /* <DEDUP_REMOVED lines=10> */
.L_x_9543:
[----:B------:R-:W-:Y:S05]  /*2d60*/  BSYNC B1 ;  /* 0x0000000000017941 */ /* 0x000fea0003800000 */
.L_x_9542:
        /* <DEDUP_REMOVED lines=11> */
.L_x_9545:
[----:B------:R-:W-:Y:S05]  /*2e20*/  BSYNC B1 ;  /* 0x0000000000017941 */ /* 0x000fea0003800000 */
.L_x_9544:
[----:B------:R-:W-:Y:S01]  /*2e30*/  SEL R135, R148, R135, P5 ;  /* 0x0000008794877207 */ /* 0x000fe20002800000 */
[----:B------:R-:W-:Y:S01]  /*2e40*/  FMUL.FTZ R145, R145, c[0x0][0x1ec] ;  /* 0x00007b0091917a20 */ /* 0x000fe20000410000 */
[----:B------:R-:W-:Y:S01]  /*2e50*/  ISETP.NE.U32.AND P5, PT, RZ, c[0x0][0x258], PT ;  /* 0x00009600ff007a0c */ /* 0x000fe20003fa5070 */
[----:B------:R-:W-:Y:S02]  /*2e60*/  FMUL.FTZ R146, R146, c[0x0][0x1ec] ;  /* 0x00007b0092927a20 */ /* 0x000fe40000410000 */
[----:B------:R-:W-:Y:S01]  /*2e70*/  FMUL.FTZ R147, R147, c[0x0][0x1ec] ;  /* 0x00007b0093937a20 */ /* 0x000fe20000410000 */
[----:B------:R-:W-:Y:S01]  /*2e80*/  ISETP.NE.AND.EX P5, PT, RZ, c[0x0][0x25c], PT, P5 ;  /* 0x00009700ff007a0c */ /* 0x000fe20003fa5350 */
[----:B------:R-:W-:-:S12]  /*2e90*/  FMUL.FTZ R148, R148, c[0x0][0x1ec] ;  /* 0x00007b0094947a20 */ /* 0x000fd80000410000 */
[----:B------:R-:W-:-:S05]  /*2ea0*/  @P5 MOV R141, 0x10 ;  /* 0x00000010008d5802 */ /* 0x000fca0000000f00 */
[C---:B------:R-:W-:Y:S01]  /*2eb0*/  @P5 IMAD.WIDE.U32 R140, R160.reuse, R141, c[0x0][0x258] ;  /* 0x00009600a08c5625 */ /* 0x040fe200078e008d */
[----:B------:R-:W-:-:S04]  /*2ec0*/  IADD3 R160, R160, 0x100, RZ ;  /* 0x00000100a0a07810 */ /* 0x000fc80007ffe0ff */
[----:B------:R0:W-:Y:S01]  /*2ed0*/  @P5 STG.E.128 [R140.64], R132 ;  /* 0x000000848c005986 */ /* 0x0001e2000c101d04 */
[----:B------:R-:W-:-:S04]  /*2ee0*/  ISETP.GT.AND P5, PT, R0, RZ, PT ;  /* 0x000000ff0000720c */ /* 0x000fc80003fa4270 */
[----:B------:R-:W-:Y:S01]  /*2ef0*/  SEL R136, R145, R136, P5 ;  /* 0x0000008891887207 */ /* 0x000fe20002800000 */
[----:B------:R-:W-:Y:S01]  /*2f00*/  @P4 IMAD.MOV.U32 R145, RZ, RZ, 0x10 ;  /* 0x00000010ff914424 */ /* 0x000fe200078e00ff */
[----:B------:R-:W-:Y:S02]  /*2f10*/  SEL R137, R146, R137, P5 ;  /* 0x0000008992897207 */ /* 0x000fe40002800000 */
[----:B------:R-:W-:Y:S02]  /*2f20*/  SEL R138, R147, R138, P5 ;  /* 0x0000008a938a7207 */ /* 0x000fe40002800000 */
[----:B------:R-:W-:Y:S01]  /*2f30*/  SEL R139, R148, R139, P5 ;  /* 0x0000008b948b7207 */ /* 0x000fe20002800000 */
[C---:B0-----:R-:W-:Y:S01]  /*2f40*/  @P4 IMAD.WIDE.U32 R140, R142.reuse, R145, c[0x0][0x248] ;  /* 0x000092008e8c4625 */ /* 0x041fe200078e0091 */
[----:B------:R-:W-:-:S04]  /*2f50*/  IADD3 R142, R142, 0x100, RZ ;  /* 0x000001008e8e7810 */ /* 0x000fc80007ffe0ff */
[----:B------:R0:W-:Y:S03]  /*2f60*/  @P4 STG.E.128 [R140.64], R136 ;  /* 0x000000888c004986 */ /* 0x0001e6000c101d04 */
.L_x_9537:
[----:B------:R-:W-:Y:S05]  /*2f70*/  BSYNC B0 ;  /* 0x0000000000007941 */ /* 0x000fea0003800000 */
.L_x_9536:
[----:B------:R-:W-:Y:S01]  /*2f80*/  ISETP.GE.U32.AND P5, PT, R158, 0x200, PT ;  /* 0x000002009e00780c */ /* 0x000fe20003fa6070 */
[----:B------:R-:W-:-:S12]  /*2f90*/  BSSY B0, `(.L_x_9546) ;  /* 0x000004d000007945 */ /* 0x000fd80003800000 */
[----:B------:R-:W-:Y:S05]  /*2fa0*/  @!P5 BRA `(.L_x_9547) ;  /* 0x000004b00000d947 */ /* 0x000fea0003800000 */
[----:B------:R-:W-:Y:S01]  /*2fb0*/  ISETP.NE.AND P5, PT, R156, RZ, PT ;  /* 0x000000ff9c00720c */ /* 0x000fe20003fa5270 */
[----:B------:R-:W-:Y:S03]  /*2fc0*/  BSSY B1, `(.L_x_9548) ;  /* 0x0000015000017945 */ /* 0x000fe60003800000 */
[----:B------:R-:W-:Y:S02]  /*2fd0*/  FSEL R149, R143, RZ, !P5 ;  /* 0x000000ff8f957208 */ /* 0x000fe40006800000 */
        /* <DEDUP_REMOVED lines=19> */
.L_x_9549:
[----:B------:R-:W-:Y:S05]  /*3110*/  BSYNC B1 ;  /* 0x0000000000017941 */ /* 0x000fea0003800000 */
.L_x_9548:
[----:B------:R-:W-:Y:S01]  /*3120*/  ISETP.NE.U32.AND P5, PT, RZ, c[0x0][0x258], PT ;  /* 0x00009600ff007a0c */ /* 0x000fe20003fa5070 */
[----:B------:R-:W-:Y:S03]  /*3130*/  BSSY B1, `(.L_x_9550) ;  /* 0x000000a000017945 */ /* 0x000fe60003800000 */
[----:B------:R-:W-:-:S04]  /*3140*/  ISETP.NE.AND.EX P5, PT, RZ, c[0x0][0x25c], PT, P5 ;  /* 0x00009700ff007a0c */ /* 0x000fc80003fa5350 */
[----:B------:R-:W-:Y:S01]  /*3150*/  SEL R132, R145, R132, P5 ;  /* 0x0000008491847207 */ /* 0x000fe20002800000 */
[----:B------:R-:W-:Y:S05]  /*3160*/  @!P3 BRA `(.L_x_9551) ;  /* 0x000000600000b947 */ /* 0x000fea0003800000 */
[----:B------:R-:W-:Y:S01]  /*3170*/  ISETP.NE.U32.AND P6, PT, RZ, c[0x0][0x218], PT ;  /* 0x00008600ff007a0c */ /* 0x000fe20003fc5070 */
[----:B0-----:R-:W-:-:S03]  /*3180*/  FFMA.FTZ R140, R164, R144, R149 ;  /* 0x00000090a48c7223 */ /* 0x001fc60000010095 */
[----:B------:R-:W-:Y:S01]  /*3190*/  ISETP.NE.AND.EX P6, PT, RZ, c[0x0][0x21c], PT, P6 ;  /* 0x00008700ff007a0c */ /* 0x000fe20003fc5360 */
[----:B------:R-:W-:-:S04]  /*31a0*/  FADD.FTZ R141, R207, -R140 ;  /* 0x8000008ccf8d7221 */ /* 0x000fc80000010000 */
[----:B------:R-:W-:-:S08]  /*31b0*/  FMUL.FTZ R146, R2, R141 ;  /* 0x0000008d02927220 */ /* 0x000fd00000410000 */
[----:B------:R-:W-:Y:S02]  /*31c0*/  @P6 FADD.FTZ R146, R105, R146 ;  /* 0x0000009269926221 */ /* 0x000fe40000010000 */
.L_x_9551:
[----:B------:R-:W-:Y:S05]  /*31d0*/  BSYNC B1 ;  /* 0x0000000000017941 */ /* 0x000fea0003800000 */
.L_x_9550:
[----:B------:R-:W-:Y:S01]  /*31e0*/  BSSY B1, `(.L_x_9552) ;  /* 0x0000009000017945 */ /* 0x000fe20003800000 */
        /* <DEDUP_REMOVED lines=8> */
.L_x_9553:
[----:B------:R-:W-:Y:S05]  /*3270*/  BSYNC B1 ;  /* 0x0000000000017941 */ /* 0x000fea0003800000 */
.L_x_9552:
        /* <DEDUP_REMOVED lines=8> */
.L_x_9555:
[----:B------:R-:W-:Y:S05]  /*3300*/  BSYNC B1 ;  /* 0x0000000000017941 */ /* 0x000fea0003800000 */
.L_x_9554:
[----:B------:R-:W-:Y:S01]  /*3310*/  SEL R134, R147, R134, P5 ;  /* 0x0000008693867207 */ /* 0x000fe20002800000 */
[----:B------:R-:W-:Y:S01]  /*3320*/  FMUL.FTZ R145, R145, c[0x0][0x1ec] ;  /* 0x00007b0091917a20 */ /* 0x000fe20000410000 */
[----:B------:R-:W-:Y:S01]  /*3330*/  SEL R135, R148, R135, P5 ;  /* 0x0000008794877207 */ /* 0x000fe20002800000 */
[----:B------:R-:W-:Y:S01]  /*3340*/  FMUL.FTZ R146, R146, c[0x0][0x1ec] ;  /* 0x00007b0092927a20 */ /* 0x000fe20000410000 */
[----:B------:R-:W-:Y:S01]  /*3350*/  ISETP.NE.U32.AND P5, PT, RZ, c[0x0][0x258], PT ;  /* 0x00009600ff007a0c */ /* 0x000fe20003fa5070 */
[----:B------:R-:W-:Y:S02]  /*3360*/  FMUL.FTZ R147, R147, c[0x0][0x1ec] ;  /* 0x00007b0093937a20 */ /* 0x000fe40000410000 */
[----:B------:R-:W-:Y:S01]  /*3370*/  FMUL.FTZ R148, R148, c[0x0][0x1ec] ;  /* 0x00007b0094947a20 */ /* 0x000fe20000410000 */
[----:B------:R-:W-:-:S13]  /*3380*/  ISETP.NE.AND.EX P5, PT, RZ, c[0x0][0x25c], PT, P5 ;  /* 0x00009700ff007a0c */ /* 0x000fda0003fa5350 */
[----:B0-----:R-:W-:-:S05]  /*3390*/  @P5 MOV R141, 0x10 ;  /* 0x00000010008d5802 */ /* 0x001fca0000000f00 */
        /* <DEDUP_REMOVED lines=12> */
.L_x_9547:
[----:B------:R-:W-:Y:S05]  /*3460*/  BSYNC B0 ;  /* 0x0000000000007941 */ /* 0x000fea0003800000 */
.L_x_9546:
        /* <DEDUP_REMOVED lines=25> */
.L_x_9559:
[----:B------:R-:W-:Y:S05]  /*3600*/  BSYNC B1 ;  /* 0x0000000000017941 */ /* 0x000fea0003800000 */
.L_x_9558:
        /* <DEDUP_REMOVED lines=11> */
.L_x_9561:
[----:B------:R-:W-:Y:S05]  /*36c0*/  BSYNC B1 ;  /* 0x0000000000017941 */ /* 0x000fea0003800000 */
.L_x_9560:
        /* <DEDUP_REMOVED lines=9> */
.L_x_9563:
[----:B------:R-:W-:Y:S05]  /*3760*/  BSYNC B1 ;  /* 0x0000000000017941 */ /* 0x000fea0003800000 */
.L_x_9562:
        /* <DEDUP_REMOVED lines=8> */
.L_x_9565:
[----:B------:R-:W-:Y:S05]  /*37f0*/  BSYNC B1 ;  /* 0x0000000000017941 */ /* 0x000fea0003800000 */
.L_x_9564:
        /* <DEDUP_REMOVED lines=21> */
.L_x_9557:
[----:B------:R-:W-:Y:S05]  /*3950*/  BSYNC B0 ;  /* 0x0000000000007941 */ /* 0x000fea0003800000 */
.L_x_9556:
        /* <DEDUP_REMOVED lines=25> */
.L_x_9569:
[----:B------:R-:W-:Y:S05]  /*3af0*/  BSYNC B1 ;  /* 0x0000000000017941 */ /* 0x000fea0003800000 */
.L_x_9568:
        /* <DEDUP_REMOVED lines=11> */
.L_x_9571:
[----:B------:R-:W-:Y:S05]  /*3bb0*/  BSYNC B1 ;  /* 0x0000000000017941 */ /* 0x000fea0003800000 */
.L_x_9570:
        /* <DEDUP_REMOVED lines=9> */
.L_x_9573:
[----:B------:R-:W-:Y:S05]  /*3c50*/  BSYNC B1 ;  /* 0x0000000000017941 */ /* 0x000fea0003800000 */
.L_x_9572:
        /* <DEDUP_REMOVED lines=8> */
.L_x_9575:
[----:B------:R-:W-:Y:S05]  /*3ce0*/  BSYNC B1 ;  /* 0x0000000000017941 */ /* 0x000fea0003800000 */
.L_x_9574:
        /* <DEDUP_REMOVED lines=21> */
.L_x_9567:
[----:B------:R-:W-:Y:S05]  /*3e40*/  BSYNC B0 ;  /* 0x0000000000007941 */ /* 0x000fea0003800000 */
.L_x_9566:
[----:B------:R-:W-:Y:S01]  /*3e50*/  BSSY B0, `(.L_x_9576) ;  /* 0x000004d000007945 */ /* 0x000fe20003800000 */
        /* <DEDUP_REMOVED lines=23> */
.L_x_9579:
[----:B------:R-:W-:Y:S05]  /*3fd0*/  BSYNC B1 ;  /* 0x0000000000017941 */ /* 0x000fea0003800000 */
.L_x_9578:
        /* <DEDUP_REMOVED lines=11> */
.L_x_9581:
[----:B------:R-:W-:Y:S05]  /*4090*/  BSYNC B1 ;  /* 0x0000000000017941 */ /* 0x000fea0003800000 */
.L_x_9580:
        /* <DEDUP_REMOVED lines=9> */
.L_x_9583:
[----:B------:R-:W-:Y:S05]  /*4130*/  BSYNC B1 ;  /* 0x0000000000017941 */ /* 0x000fea0003800000 */
.L_x_9582:
        /* <DEDUP_REMOVED lines=8> */
.L_x_9585:
[----:B------:R-:W-:Y:S05]  /*41c0*/  BSYNC B1 ;  /* 0x0000000000017941 */ /* 0x000fea0003800000 */
.L_x_9584:
        /* <DEDUP_REMOVED lines=21> */
.L_x_9577:
[----:B------:R-:W-:Y:S05]  /*4320*/  BSYNC B0 ;  /* 0x0000000000007941 */ /* 0x000fea0003800000 */
.L_x_9576:
        /* <DEDUP_REMOVED lines=24> */
.L_x_9589:
[----:B------:R-:W-:Y:S05]  /*44b0*/  BSYNC B1 ;  /* 0x0000000000017941 */ /* 0x000fea0003800000 */
.L_x_9588:
        /* <DEDUP_REMOVED lines=11> */
.L_x_9591:
[----:B------:R-:W-:Y:S05]  /*4570*/  BSYNC B1 ;  /* 0x0000000000017941 */ /* 0x000fea0003800000 */
.L_x_9590:
        /* <DEDUP_REMOVED lines=9> */
.L_x_9593:
[----:B------:R-:W-:Y:S05]  /*4610*/  BSYNC B1 ;  /* 0x0000000000017941 */ /* 0x000fea0003800000 */
.L_x_9592:
        /* <DEDUP_REMOVED lines=8> */
.L_x_9595:
[----:B------:R-:W-:Y:S05]  /*46a0*/  BSYNC B1 ;  /* 0x0000000000017941 */ /* 0x000fea0003800000 */
.L_x_9594:
        /* <DEDUP_REMOVED lines=21> */
.L_x_9587:
[----:B------:R-:W-:Y:S05]  /*4800*/  BSYNC B0 ;  /* 0x0000000000007941 */ /* 0x000fea0003800000 */
.L_x_9586:
        /* <DEDUP_REMOVED lines=24> */
.L_x_9599:
[----:B------:R-:W-:Y:S05]  /*4990*/  BSYNC B1 ;  /* 0x0000000000017941 */ /* 0x000fea0003800000 */
.L_x_9598:
        /* <DEDUP_REMOVED lines=11> */
.L_x_9601:
[----:B------:R-:W-:Y:S05]  /*4a50*/  BSYNC B1 ;  /* 0x0000000000017941 */ /* 0x000fea0003800000 */
.L_x_9600:
        /* <DEDUP_REMOVED lines=9> */
.L_x_9603:
[----:B------:R-:W-:Y:S05]  /*4af0*/  BSYNC B1 ;  /* 0x0000000000017941 */ /* 0x000fea0003800000 */
.L_x_9602:
        /* <DEDUP_REMOVED lines=8> */
.L_x_9605:
[----:B------:R-:W-:Y:S05]  /*4b80*/  BSYNC B1 ;  /* 0x0000000000017941 */ /* 0x000fea0003800000 */
.L_x_9604:
        /* <DEDUP_REMOVED lines=21> */
.L_x_9597:
[----:B------:R-:W-:Y:S05]  /*4ce0*/  BSYNC B0 ;  /* 0x0000000000007941 */ /* 0x000fea0003800000 */
.L_x_9596:
        /* <DEDUP_REMOVED lines=25> */
.L_x_9609:
[----:B------:R-:W-:Y:S05]  /*4e80*/  BSYNC B1 ;  /* 0x0000000000017941 */ /* 0x000fea0003800000 */
.L_x_9608:
        /* <DEDUP_REMOVED lines=11> */
.L_x_9611:
[----:B------:R-:W-:Y:S05]  /*4f40*/  BSYNC B1 ;  /* 0x0000000000017941 */ /* 0x000fea0003800000 */
.L_x_9610:
        /* <DEDUP_REMOVED lines=9> */
.L_x_9613:
[----:B------:R-:W-:Y:S05]  /*4fe0*/  BSYNC B1 ;  /* 0x0000000000017941 */ /* 0x000fea0003800000 */
.L_x_9612:
        /* <DEDUP_REMOVED lines=8> */
.L_x_9615:
[----:B------:R-:W-:Y:S05]  /*5070*/  BSYNC B1 ;  /* 0x0000000000017941 */ /* 0x000fea0003800000 */
.L_x_9614:
[----:B------:R-:W-:Y:S01]  /*5080*/  ISETP.NE.U32.AND P3, PT, RZ, c[0x0][0x258], PT ;  /* 0x00009600ff007a0c */ /* 0x000fe20003f65070 */
[----:B------:R-:W-:Y:S01]  /*5090*/  FMUL.FTZ R143, R143, c[0x0][0x1ec] ;  /* 0x00007b008f8f7a20 */ /* 0x000fe20000410000 */
[C---:B------:R-:W-:Y:S01]  /*50a0*/  SEL R134, R145.reuse, R134, P5 ;  /* 0x0000008691867207 */ /* 0x040fe20002800000 */
[----:B------:R-:W-:Y:S01]  /*50b0*/  FMUL.FTZ R146, R146, c[0x0][0x1ec] ;  /* 0x00007b0092927a20 */ /* 0x000fe20000410000 */
[----:B------:R-:W-:Y:S01]  /*50c0*/  ISETP.NE.AND.EX P3, PT, RZ, c[0x0][0x25c], PT, P3 ;  /* 0x00009700ff007a0c */ /* 0x000fe20003f65330 */
[----:B------:R-:W-:Y:S01]  /*50d0*/  FMUL.FTZ R145, R145, c[0x0][0x1ec] ;  /* 0x00007b0091917a20 */ /* 0x000fe20000410000 */
[C---:B------:R-:W-:Y:S01]  /*50e0*/  SEL R135, R148.reuse, R135, P5 ;  /* 0x0000008794877207 */ /* 0x040fe20002800000 */
[----:B------:R-:W-:-:S10]  /*50f0*/  FMUL.FTZ R148, R148, c[0x0][0x1ec] ;  /* 0x00007b0094947a20 */ /* 0x000fd40000410000 */
[----:B0-----:R-:W-:-:S05]  /*5100*/  @P3 MOV R141, 0x10 ;  /* 0x00000010008d3802 */ /* 0x001fca0000000f00 */
[----:B------:R-:W-:-:S05]  /*5110*/  @P3 IMAD.WIDE.U32 R140, R160, R141, c[0x0][0x258] ;  /* 0x00009600a08c3625 */ /* 0x000fca00078e008d */
[----:B------:R0:W-:Y:S01]  /*5120*/  @P3 STG.E.128 [R140.64], R132 ;  /* 0x000000848c003986 */ /* 0x0001e2000c101d04 */
[----:B------:R-:W-:-:S04]  /*5130*/  ISETP.GT.AND P3, PT, R0, RZ, PT ;  /* 0x000000ff0000720c */ /* 0x000fc80003f64270 */
[----:B------:R-:W-:Y:S01]  /*5140*/  SEL R136, R143, R136, P3 ;  /* 0x000000888f887207 */ /* 0x000fe20001800000 */
[----:B------:R-:W-:Y:S01]  /*5150*/  @P4 IMAD.MOV.U32 R143, RZ, RZ, 0x10 ;  /* 0x00000010ff8f4424 */ /* 0x000fe200078e00ff */
[----:B------:R-:W-:Y:S02]  /*5160*/  SEL R137, R146, R137, P3 ;  /* 0x0000008992897207 */ /* 0x000fe40001800000 */
[----:B------:R-:W-:Y:S02]  /*5170*/  SEL R138, R145, R138, P3 ;  /* 0x0000008a918a7207 */ /* 0x000fe40001800000 */
[----:B------:R-:W-:Y:S01]  /*5180*/  SEL R139, R148, R139, P3 ;  /* 0x0000008b948b7207 */ /* 0x000fe20001800000 */
[----:B0-----:R-:W-:-:S05]  /*5190*/  @P4 IMAD.WIDE.U32 R140, R142, R143, c[0x0][0x248] ;  /* 0x000092008e8c4625 */ /* 0x001fca00078e008f */
[----:B------:R0:W-:Y:S02]  /*51a0*/  @P4 STG.E.128 [R140.64], R136 ;  /* 0x000000888c004986 */ /* 0x0001e4000c101d04 */
.L_x_9607:
[----:B------:R-:W-:Y:S05]  /*51b0*/  BSYNC B0 ;  /* 0x0000000000007941 */ /* 0x000fea0003800000 */
.L_x_9606:
[----:B------:R-:W-:Y:S02]  /*51c0*/  LOP3.LUT P3, RZ, R3, 0xff, RZ, 0xc0, !PT ;  /* 0x000000ff03ff7812 */ /* 0x000fe4000786c0ff */
[----:B------:R-:W-:Y:S02]  /*51d0*/  IADD3 R157, R157, c[0x0][0x160], RZ ;  /* 0x000058009d9d7a10 */ /* 0x000fe40007ffe0ff */
[----:B------:R-:W-:Y:S02]  /*51e0*/  SEL R3, RZ, 0x1, P3 ;  /* 0x00000001ff037807 */ /* 0x000fe40001800000 */
[----:B------:R-:W-:-:S13]  /*51f0*/  ISETP.GE.AND P3, PT, R157, c[0x0][0x164], PT ;  /* 0x000059009d007a0c */ /* 0x000fda0003f66270 */
[----:B0-----:R-:W-:Y:S01]  /*5200*/  @P3 CALL.REL.NOINC `(.L_x_9495) ;  /* 0x0000001000003944 */ /* 0x001fe20003c00000 */
[----:B------:R-:W-:Y:S05]  /*5210*/  BRA `(.L_x_9616) ;  /* 0xffffb83000007947 */ /* 0x000fea000383ffff */
.L_x_9495:
[----:B0-----:R-:W0:Y:S01]  /*5220*/  S2UR UR6, SR_CTAID.X ;  /* 0x00000000000679c3 */ /* 0x001e220000002500 */
[----:B------:R-:W0:Y:S01]  /*5230*/  S2R R2, SR_TID.X ;  /* 0x0000000000027919 */ /* 0x000e220000002100 */
[C---:B------:R-:W-:Y:S01]  /*5240*/  LOP3.LUT P3, RZ, R158.reuse, 0xffffff00, RZ, 0xc0, !PT ;  /* 0xffffff009eff7812 */ /* 0x040fe2000786c0ff */
[----:B-----5:R-:W-:Y:S01]  /*5250*/  @P1 IMAD.MOV.U32 R21, RZ, RZ, 0x10 ;  /* 0x00000010ff151424 */ /* 0x020fe200078e00ff */
[C---:B------:R-:W-:Y:S02]  /*5260*/  ISETP.GE.U32.AND P5, PT, R158.reuse, 0x200, PT ;  /* 0x000002009e00780c */ /* 0x040fe40003fa6070 */
[----:B------:R-:W-:Y:S02]  /*5270*/  ISETP.GE.U32.AND P4, PT, R158, 0x300, PT ;  /* 0x000003009e00780c */ /* 0x000fe40003f86070 */
[----:B------:R-:W-:Y:S02]  /*5280*/  @P0 MOV R17, 0x10 ;  /* 0x0000001000110802 */ /* 0x000fe40000000f00 */
[----:B------:R-:W-:-:S05]  /*5290*/  @P2 MOV R23, 0x10 ;  /* 0x0000001000172802 */ /* 0x000fca0000000f00 */
[----:B------:R-:W-:Y:S02]  /*52a0*/  @P3 MOV R5, 0x10 ;  /* 0x0000001000053802 */ /* 0x000fe40000000f00 */
[----:B------:R-:W-:Y:S02]  /*52b0*/  @P5 IMAD.MOV.U32 R9, RZ, RZ, 0x10 ;  /* 0x00000010ff095424 */ /* 0x000fe400078e00ff */
[----:B------:R-:W-:Y:S02]  /*52c0*/  @P4 MOV R13, 0x10 ;  /* 0x00000010000d4802 */ /* 0x000fe40000000f00 */
[C---:B0-----:R-:W-:Y:S02]  /*52d0*/  LEA.HI R0, R2.reuse, UR6, RZ, 0x18 ;  /* 0x0000000602007c11 */ /* 0x041fe4000f8fc0ff */
[----:B------:R-:W-:-:S03]  /*52e0*/  LOP3.LUT R3, R2, 0xff, RZ, 0xc0, !PT ;  /* 0x000000ff02037812 */ /* 0x000fc600078ec0ff */
[----:B------:R-:W-:-:S05]  /*52f0*/  IMAD R0, R0, c[0x0][0x168], RZ ;  /* 0x00005a0000007a24 */ /* 0x000fca00078e02ff */
[----:B------:R-:W-:-:S05]  /*5300*/  LEA.HI R0, R0, R3, RZ, 0x1e ;  /* 0x0000000300007211 */ /* 0x000fca00078ff0ff */
[----:B------:R-:W-:-:S04]  /*5310*/  @P3 IMAD.WIDE.U32 R2, R0, R5, c[0x0][0x220] ;  /* 0x0000880000023625 */ /* 0x000fc800078e0005 */
[C---:B------:R-:W-:Y:S01]  /*5320*/  @P3 IMAD.WIDE.U32 R4, R0.reuse, R5, c[0x0][0x228] ;  /* 0x00008a0000043625 */ /* 0x040fe200078e0005 */
[----:B------:R0:W-:Y:S01]  /*5330*/  @P3 STG.E.128 [R2.64], R64 ;  /* 0x0000004002003986 */ /* 0x0001e2000c101d04 */
[----:B------:R-:W-:-:S03]  /*5340*/  @P3 IADD3 R0, R0, 0x100, RZ ;  /* 0x0000010000003810 */ /* 0x000fc60007ffe0ff */
[----:B------:R1:W-:Y:S01]  /*5350*/  @P3 STG.E.128 [R4.64], R96 ;  /* 0x0000006004003986 */ /* 0x0003e2000c101d04 */
[----:B------:R-:W-:Y:S01]  /*5360*/  ISETP.GE.U32.AND P3, PT, R158, 0x400, PT ;  /* 0x000004009e00780c */ /* 0x000fe20003f66070 */
        /* <DEDUP_REMOVED lines=8> */
[----:B------:R4:W-:Y:S02]  /*53f0*/  @P4 STG.E.128 [R10.64], R56 ;  /* 0x000000380a004986 */ /* 0x0009e4000c101d04 */
[----:B------:R-:W-:-:S02]  /*5400*/  @P3 IMAD.MOV.U32 R15, RZ, RZ, 0x10 ;  /* 0x00000010ff0f3424 */ /* 0x000fc400078e00ff */
[----:B------:R4:W-:Y:S02]  /*5410*/  @P4 STG.E.128 [R12.64], R88 ;  /* 0x000000580c004986 */ /* 0x0009e4000c101d04 */
[----:B0-----:R-:W-:-:S04]  /*5420*/  @P3 IMAD.WIDE.U32 R2, R0, R15, c[0x0][0x220] ;  /* 0x0000880000023625 */ /* 0x001fc800078e000f */
[C---:B-1----:R-:W-:Y:S01]  /*5430*/  @P3 IMAD.WIDE.U32 R4, R0.reuse, R15, c[0x0][0x228] ;  /* 0x00008a0000043625 */ /* 0x042fe200078e000f */
[----:B------:R-:W-:Y:S01]  /*5440*/  @P3 IADD3 R0, R0, 0x100, RZ ;  /* 0x0000010000003810 */ /* 0x000fe20007ffe0ff */
[----:B------:R4:W-:Y:S04]  /*5450*/  @P3 STG.E.128 [R2.64], R52 ;  /* 0x0000003402003986 */ /* 0x0009e8000c101d04 */
[-C--:B------:R-:W-:Y:S01]  /*5460*/  @P0 IMAD.WIDE.U32 R14, R0, R17.reuse, c[0x0][0x220] ;  /* 0x00008800000e0625 */ /* 0x080fe200078e0011 */
[----:B------:R4:W-:Y:S01]  /*5470*/  @P3 STG.E.128 [R4.64], R84 ;  /* 0x0000005404003986 */ /* 0x0009e2000c101d04 */
[----:B------:R-:W-:Y:S02]  /*5480*/  ISETP.GE.U32.AND P3, PT, R158, 0x800, PT ;  /* 0x000008009e00780c */ /* 0x000fe40003f66070 */
        /* <DEDUP_REMOVED lines=15> */
[----:B----4-:R-:W-:-:S04]  /*5580*/  IMAD.MOV.U32 R5, RZ, RZ, 0x10 ;  /* 0x00000010ff057424 */ /* 0x010fc800078e00ff */
[----:B------:R-:W-:-:S04]  /*5590*/  IMAD.WIDE.U32 R2, R0, R5, c[0x0][0x220] ;  /* 0x0000880000027625 */ /* 0x000fc800078e0005 */
[----:B------:R-:W-:Y:S01]  /*55a0*/  IMAD.WIDE.U32 R4, R0, R5, c[0x0][0x228] ;  /* 0x00008a0000047625 */ /* 0x000fe200078e0005 */
[----:B------:R-:W-:Y:S04]  /*55b0*/  STG.E.128 [R2.64], R36 ;  /* 0x0000002402007986 */ /* 0x000fe8000c101d04 */
[----:B------:R-:W-:Y:S01]  /*55c0*/  STG.E.128 [R4.64], R68 ;  /* 0x0000004404007986 */ /* 0x000fe2000c101d04 */
[----:B------:R-:W-:Y:S05]  /*55d0*/  EXIT ;  /* 0x000000000000794d */ /* 0x000fea0003800000 */
.L_x_9534:
[----:B------:R-:W-:Y:S01]  /*55e0*/  HFMA2.MMA R148, -RZ, RZ, 0, 1.847743988037109375e-06 ;  /* 0x0000001fff947435 */ /* 0x000fe200000001ff */
[----:B------:R-:W-:Y:S01]  /*55f0*/  MOV R146, R153 ;  /* 0x0000009900927202 */ /* 0x000fe20000000f00 */
[----:B------:R-:W-:Y:S01]  /*5600*/  IMAD.MOV.U32 R149, RZ, RZ, 0x10 ;  /* 0x00000010ff957424 */ /* 0x000fe200078e00ff */
[----:B------:R-:W-:Y:S01]  /*5610*/  MOV R140, 0x5640 ;  /* 0x00005640008c7802 */ /* 0x000fe20000000f00 */
[----:B------:R-:W-:-:S02]  /*5620*/  IMAD.MOV.U32 R155, RZ, RZ, -0x1 ;  /* 0xffffffffff9b7424 */ /* 0x000fc400078e00ff */
[----:B-----5:R-:W-:Y:S05]  /*5630*/  CALL.REL.NOINC `($__internal_162_$__cuda_sm70_shflsync_down_p) ;  /* 0x0000046000007944 */ /* 0x020fea0003c00000 */
[----:B-1----:R-:W-:Y:S01]  /*5640*/  MOV R144, R146 ;  /* 0x0000009200907202 */ /* 0x002fe20000000f00 */
[----:B0-----:R-:W-:Y:S05]  /*5650*/  BRA `(.L_x_9617) ;  /* 0xffffd06000007947 */ /* 0x001fea000383ffff */
.L_x_9535:
[----:B------:R-:W-:Y:S01]  /*5660*/  HFMA2.MMA R149, -RZ, RZ, 0, 9.5367431640625e-07 ;  /* 0x00000010ff957435 */ /* 0x000fe200000001ff */
[----:B------:R-:W-:Y:S01]  /*5670*/  IMAD.MOV.U32 R146, RZ, RZ, R151 ;  /* 0x000000ffff927224 */ /* 0x000fe200078e0097 */
[----:B------:R-:W-:Y:S01]  /*5680*/  MOV R155, 0xffffffff ;  /* 0xffffffff009b7802 */ /* 0x000fe20000000f00 */
[----:B------:R-:W-:Y:S01]  /*5690*/  IMAD.MOV.U32 R148, RZ, RZ, 0x1f ;  /* 0x0000001fff947424 */ /* 0x000fe200078e00ff */
[----:B------:R-:W-:-:S02]  /*56a0*/  MOV R140, 0x56c0 ;  /* 0x000056c0008c7802 */ /* 0x000fc40000000f00 */
[----:B01---5:R-:W-:Y:S05]  /*56b0*/  CALL.REL.NOINC `($__internal_162_$__cuda_sm70_shflsync_down_p) ;  /* 0x000003e000007944 */ /* 0x023fea0003c00000 */
[----:B------:R-:W-:Y:S01]  /*56c0*/  FADD.FTZ R144, R144, R153 ;  /* 0x0000009990907221 */ /* 0x000fe20000010000 */
[----:B0-----:R-:W-:Y:S01]  /*56d0*/  HFMA2.MMA R148, -RZ, RZ, 0, 1.847743988037109375e-06 ;  /* 0x0000001fff947435 */ /* 0x001fe200000001ff */
[----:B-1----:R-:W-:Y:S01]  /*56e0*/  FADD.FTZ R151, R151, R146 ;  /* 0x0000009297977221 */ /* 0x002fe20000010000 */
[----:B------:R-:W-:Y:S01]  /*56f0*/  MOV R140, 0x5740 ;  /* 0x00005740008c7802 */ /* 0x000fe20000000f00 */
[----:B------:R-:W-:Y:S01]  /*5700*/  IMAD.MOV.U32 R149, RZ, RZ, 0x8 ;  /* 0x00000008ff957424 */ /* 0x000fe200078e00ff */
[----:B------:R-:W-:Y:S01]  /*5710*/  MOV R146, R144 ;  /* 0x0000009000927202 */ /* 0x000fe20000000f00 */
[----:B------:R-:W-:-:S02]  /*5720*/  IMAD.MOV.U32 R155, RZ, RZ, -0x1 ;  /* 0xffffffffff9b7424 */ /* 0x000fc400078e00ff */
[----:B------:R-:W-:Y:S05]  /*5730*/  CALL.REL.NOINC `($__internal_162_$__cuda_sm70_shflsync_down_p) ;  /* 0x0000036000007944 */ /* 0x000fea0003c00000 */
[----:B0-----:R-:W-:Y:S01]  /*5740*/  HFMA2.MMA R149, -RZ, RZ, 0, 4.76837158203125e-07 ;  /* 0x00000008ff957435 */ /* 0x001fe200000001ff */
[----:B-1----:R-:W-:Y:S01]  /*5750*/  MOV R143, R146 ;  /* 0x00000092008f7202 */ /* 0x002fe20000000f00 */
[----:B------:R-:W-:Y:S01]  /*5760*/  IMAD.MOV.U32 R146, RZ, RZ, R151 ;  /* 0x000000ffff927224 */ /* 0x000fe200078e0097 */
[----:B------:R-:W-:Y:S01]  /*5770*/  MOV R148, 0x1f ;  /* 0x0000001f00947802 */ /* 0x000fe20000000f00 */
[----:B------:R-:W-:Y:S01]  /*5780*/  IMAD.MOV.U32 R155, RZ, RZ, -0x1 ;  /* 0xffffffffff9b7424 */ /* 0x000fe200078e00ff */
[----:B------:R-:W-:-:S02]  /*5790*/  MOV R140, 0x57b0 ;  /* 0x000057b0008c7802 */ /* 0x000fc40000000f00 */
[----:B------:R-:W-:Y:S05]  /*57a0*/  CALL.REL.NOINC `($__internal_162_$__cuda_sm70_shflsync_down_p) ;  /* 0x000002f000007944 */ /* 0x000fea0003c00000 */
[----:B------:R-:W-:Y:S01]  /*57b0*/  FADD.FTZ R144, R143, R144 ;  /* 0x000000908f907221 */ /* 0x000fe20000010000 */
[----:B0-----:R-:W-:Y:S01]  /*57c0*/  HFMA2.MMA R149, -RZ, RZ, 0, 2.384185791015625e-07 ;  /* 0x00000004ff957435 */ /* 0x001fe200000001ff */
[----:B-1----:R-:W-:Y:S01]  /*57d0*/  FADD.FTZ R151, R151, R146 ;  /* 0x0000009297977221 */ /* 0x002fe20000010000 */
[----:B------:R-:W-:Y:S01]  /*57e0*/  MOV R148, 0x1f ;  /* 0x0000001f00947802 */ /* 0x000fe20000000f00 */
[----:B------:R-:W-:Y:S01]  /*57f0*/  IMAD.MOV.U32 R155, RZ, RZ, -0x1 ;  /* 0xffffffffff9b7424 */ /* 0x000fe200078e00ff */
[----:B------:R-:W-:-:S02]  /*5800*/  MOV R146, R144 ;  /* 0x0000009000927202 */ /* 0x000fc40000000f00 */
[----:B------:R-:W-:Y:S02]  /*5810*/  MOV R140, 0x5830 ;  /* 0x00005830008c7802 */ /* 0x000fe40000000f00 */
[----:B------:R-:W-:Y:S05]  /*5820*/  CALL.REL.NOINC `($__internal_162_$__cuda_sm70_shflsync_down_p) ;  /* 0x0000027000007944 */ /* 0x000fea0003c00000 */
[----:B0-----:R-:W-:Y:S01]  /*5830*/  HFMA2.MMA R149, -RZ, RZ, 0, 2.384185791015625e-07 ;  /* 0x00000004ff957435 */ /* 0x001fe200000001ff */
[----:B-1----:R-:W-:Y:S01]  /*5840*/  MOV R143, R146 ;  /* 0x00000092008f7202 */ /* 0x002fe20000000f00 */
[----:B------:R-:W-:Y:S01]  /*5850*/  IMAD.MOV.U32 R146, RZ, RZ, R151 ;  /* 0x000000ffff927224 */ /* 0x000fe200078e0097 */
[----:B------:R-:W-:Y:S01]  /*5860*/  MOV R148, 0x1f ;  /* 0x0000001f00947802 */ /* 0x000fe20000000f00 */
[----:B------:R-:W-:Y:S01]  /*5870*/  IMAD.MOV.U32 R155, RZ, RZ, -0x1 ;  /* 0xffffffffff9b7424 */ /* 0x000fe200078e00ff */
[----:B------:R-:W-:Y:S02]  /*5880*/  MOV R140, 0x58a0 ;  /* 0x000058a0008c7802 */ /* 0x000fe40000000f00 */
[----:B------:R-:W-:Y:S05]  /*5890*/  CALL.REL.NOINC `($__internal_162_$__cuda_sm70_shflsync_down_p) ;  /* 0x0000020000007944 */ /* 0x000fea0003c00000 */
[----:B------:R-:W-:Y:S01]  /*58a0*/  FADD.FTZ R144, R143, R144 ;  /* 0x000000908f907221 */ /* 0x000fe20000010000 */
[----:B0-----:R-:W-:Y:S01]  /*58b0*/  HFMA2.MMA R149, -RZ, RZ, 0, 1.1920928955078125e-07 ;  /* 0x00000002ff957435 */ /* 0x001fe200000001ff */
[----:B-1----:R-:W-:Y:S01]  /*58c0*/  FADD.FTZ R147, R151, R146 ;  /* 0x0000009297937221 */ /* 0x002fe20000010000 */
[----:B------:R-:W-:Y:S01]  /*58d0*/  MOV R148, 0x1f ;  /* 0x0000001f00947802 */ /* 0x000fe20000000f00 */
[----:B------:R-:W-:Y:S01]  /*58e0*/  IMAD.MOV.U32 R155, RZ, RZ, -0x1 ;  /* 0xffffffffff9b7424 */ /* 0x000fe200078e00ff */
[----:B------:R-:W-:-:S02]  /*58f0*/  MOV R146, R144 ;  /* 0x0000009000927202 */ /* 0x000fc40000000f00 */
[----:B------:R-:W-:Y:S02]  /*5900*/  MOV R140, 0x5920 ;  /* 0x00005920008c7802 */ /* 0x000fe40000000f00 */
[----:B------:R-:W-:Y:S05]  /*5910*/  CALL.REL.NOINC `($__internal_162_$__cuda_sm70_shflsync_down_p) ;  /* 0x0000018000007944 */ /* 0x000fea0003c00000 */
[----:B0-----:R-:W-:Y:S01]  /*5920*/  HFMA2.MMA R149, -RZ, RZ, 0, 1.1920928955078125e-07 ;  /* 0x00000002ff957435 */ /* 0x001fe200000001ff */
[----:B-1----:R-:W-:Y:S01]  /*5930*/  MOV R143, R146 ;  /* 0x00000092008f7202 */ /* 0x002fe20000000f00 */
[----:B------:R-:W-:Y:S01]  /*5940*/  IMAD.MOV.U32 R146, RZ, RZ, R147 ;  /* 0x000000ffff927224 */ /* 0x000fe200078e0093 */
[----:B------:R-:W-:Y:S01]  /*5950*/  MOV R148, 0x1f ;  /* 0x0000001f00947802 */ /* 0x000fe20000000f00 */
[----:B------:R-:W-:Y:S01]  /*5960*/  IMAD.MOV.U32 R155, RZ, RZ, -0x1 ;  /* 0xffffffffff9b7424 */ /* 0x000fe200078e00ff */
[----:B------:R-:W-:Y:S02]  /*5970*/  MOV R140, 0x5990 ;  /* 0x00005990008c7802 */ /* 0x000fe40000000f00 */
[----:B------:R-:W-:Y:S05]  /*5980*/  CALL.REL.NOINC `($__internal_162_$__cuda_sm70_shflsync_down_p) ;  /* 0x0000011000007944 */ /* 0x000fea0003c00000 */
[----:B------:R-:W-:Y:S01]  /*5990*/  FADD.FTZ R145, R143, R144 ;  /* 0x000000908f917221 */ /* 0x000fe20000010000 */
[----:B0-----:R-:W-:Y:S01]  /*59a0*/  HFMA2.MMA R149, -RZ, RZ, 0, 5.9604644775390625e-08 ;  /* 0x00000001ff957435 */ /* 0x001fe200000001ff */
[----:B-1----:R-:W-:Y:S01]  /*59b0*/  FADD.FTZ R147, R147, R146 ;  /* 0x0000009293937221 */ /* 0x002fe20000010000 */
[----:B------:R-:W-:Y:S01]  /*59c0*/  MOV R148, 0x1f ;  /* 0x0000001f00947802 */ /* 0x000fe20000000f00 */
[----:B------:R-:W-:Y:S01]  /*59d0*/  IMAD.MOV.U32 R155, RZ, RZ, -0x1 ;  /* 0xffffffffff9b7424 */ /* 0x000fe200078e00ff */
[----:B------:R-:W-:-:S02]  /*59e0*/  MOV R146, R145 ;  /* 0x0000009100927202 */ /* 0x000fc40000000f00 */
[----:B------:R-:W-:Y:S02]  /*59f0*/  MOV R140, 0x5a10 ;  /* 0x00005a10008c7802 */ /* 0x000fe40000000f00 */
[----:B------:R-:W-:Y:S05]  /*5a00*/  CALL.REL.NOINC `($__internal_162_$__cuda_sm70_shflsync_down_p) ;  /* 0x0000009000007944 */ /* 0x000fea0003c00000 */
[----:B0-----:R-:W-:Y:S01]  /*5a10*/  HFMA2.MMA R149, -RZ, RZ, 0, 5.9604644775390625e-08 ;  /* 0x00000001ff957435 */ /* 0x001fe200000001ff */
[----:B-1----:R-:W-:Y:S01]  /*5a20*/  MOV R194, R146 ;  /* 0x0000009200c27202 */ /* 0x002fe20000000f00 */
[----:B------:R-:W-:Y:S01]  /*5a30*/  IMAD.MOV.U32 R146, RZ, RZ, R147 ;  /* 0x000000ffff927224 */ /* 0x000fe200078e0093 */
[----:B------:R-:W-:Y:S01]  /*5a40*/  MOV R148, 0x1f ;  /* 0x0000001f00947802 */ /* 0x000fe20000000f00 */
[----:B------:R-:W-:Y:S01]  /*5a50*/  IMAD.MOV.U32 R155, RZ, RZ, -0x1 ;  /* 0xffffffffff9b7424 */ /* 0x000fe200078e00ff */
[----:B------:R-:W-:Y:S02]  /*5a60*/  MOV R140, 0x5a80 ;  /* 0x00005a80008c7802 */ /* 0x000fe40000000f00 */
[----:B------:R-:W-:Y:S05]  /*5a70*/  CALL.REL.NOINC `($__internal_162_$__cuda_sm70_shflsync_down_p) ;  /* 0x0000002000007944 */ /* 0x000fea0003c00000 */
[----:B-1----:R-:W-:Y:S01]  /*5a80*/  MOV R140, R146 ;  /* 0x00000092008c7202 */ /* 0x002fe20000000f00 */
[----:B0-----:R-:W-:Y:S05]  /*5a90*/  BRA `(.L_x_9618) ;  /* 0xffffcd4000007947 */ /* 0x001fea000383ffff */
        .weak           $__internal_162_$__cuda_sm70_shflsync_down_p
        .type           $__internal_162_$__cuda_sm70_shflsync_down_p,@function
        .size           $__internal_162_$__cuda_sm70_shflsync_down_p,(.L_x_11896 - $__internal_162_$__cuda_sm70_shflsync_down_p)
$__internal_162_$__cuda_sm70_shflsync_down_p:
[----:B------:R-:W-:Y:S01]  /*5aa0*/  HFMA2.MMA R141, -RZ, RZ, 0, 0 ;  /* 0x00000000ff8d7435 */ /* 0x000fe200000001ff */
[----:B------:R-:W-:Y:S04]  /*5ab0*/  WARPSYNC R155 ;  /* 0x0000009b00007348 */ /* 0x000fe80003800000 */
[----:B------:R0:W1:Y:S01]  /*5ac0*/  SHFL.DOWN PT, R146, R146, R149, R148 ;  /* 0x0800009592927389 */ /* 0x00006200000e0094 */
[----:B------:R-:W-:Y:S05]  /*5ad0*/  RET.REL.NODEC R140 `(_ZN10layer_norm13ln_bwd_kernelINS_13Kernel_traitsI6__halfffffjLj8192ELj1ELj1ELj8ELj16ENS_18Kernel_traits_baseILj8192ES2_ffffjLj256EEEEELb0ELb0ELb1ELb0EEEvNS_9BwdParamsE) ;  /* 0xffffa5208c007950 */ /* 0x000fea0003c3ffff */
.L_x_9619:
        /* <DEDUP_REMOVED lines=10> */
.L_x_11896:


//--------------------- .text._ZN10layer_norm13ln_bwd_kernelINS_13Kernel_traitsI6__halfffffjLj8192ELj1ELj1ELj8ELj16ENS_18Kernel_traits_baseILj8192ES2_ffffjLj256EEEEELb0ELb0ELb1ELb1EEEvNS_9BwdParamsE --------------------------
	.section	.text._ZN10layer_norm13ln_bwd_kernelINS_13Kernel_traitsI6__halfffffjLj8192ELj1ELj1ELj8ELj16ENS_18Kernel_traits_baseILj8192ES2_ffffjLj256EEEEELb0ELb0ELb1ELb1EEEvNS_9BwdParamsE,"ax",@progbits
	.sectioninfo	@"SHI_REGISTERS=250"
	.align	128
        .global         _ZN10layer_norm13ln_bwd_kernelINS_13Kernel_traitsI6__halfffffjLj8192ELj1ELj1ELj8ELj16ENS_18Kernel_traits_baseILj8192ES2_ffffjLj256EEEEELb0ELb0ELb1ELb1EEEvNS_9BwdParamsE
        .type           _ZN10layer_norm13ln_bwd_kernelINS_13Kernel_traitsI6__halfffffjLj8192ELj1ELj1ELj8ELj16ENS_18Kernel_traits_baseILj8192ES2_ffffjLj256EEEEELb0ELb0ELb1ELb1EEEvNS_9BwdParamsE,@function
        .size           _ZN10layer_norm13ln_bwd_kernelINS_13Kernel_traitsI6__halfffffjLj8192ELj1ELj1ELj8ELj16ENS_18Kernel_traits_baseILj8192ES2_ffffjLj256EEEEELb0ELb0ELb1ELb1EEEvNS_9BwdParamsE,(.L_x_11897 - _ZN10layer_norm13ln_bwd_kernelINS_13Kernel_traitsI6__halfffffjLj8192ELj1ELj1ELj8ELj16ENS_18Kernel_traits_baseILj8192ES2_ffffjLj256EEEEELb0ELb0ELb1ELb1EEEvNS_9BwdParamsE)
        .other          _ZN10layer_norm13ln_bwd_kernelINS_13Kernel_traitsI6__halfffffjLj8192ELj1ELj1ELj8ELj16ENS_18Kernel_traits_baseILj8192ES2_ffffjLj256EEEEELb0ELb0ELb1ELb1EEEvNS_9BwdParamsE,@"STO_CUDA_ENTRY STV_DEFAULT"
_ZN10layer_norm13ln_bwd_kernelINS_13Kernel_traitsI6__halfffffjLj8192ELj1ELj1ELj8ELj16ENS_18Kernel_traits_baseILj8192ES2_ffffjLj256EEEEELb0ELb0ELb1ELb1EEEvNS_9BwdParamsE:
.text._ZN10layer_norm13ln_bwd_kernelINS_13Kernel_traitsI6__halfffffjLj8192ELj1ELj1ELj8ELj16ENS_18Kernel_traits_baseILj8192ES2_ffffjLj256EEEEELb0ELb0ELb1ELb1EEEvNS_9BwdParamsE:
        /* <DEDUP_REMOVED lines=40> */
.L_x_9620:
[----:B------:R-:W-:-:S04]  /*0280*/  SHF.L.U32 R2, R0, 0x3, RZ ;  /* 0x0000000300027819 */ /* 0x000fc800000006ff */
[----:B------:R-:W-:-:S04]  /*0290*/  LOP3.LUT R2, R2, 0x7f8, RZ, 0xc0, !PT ;  /* 0x000007f802027812 */ /* 0x000fc800078ec0ff */
[----:B------:R-:W-:-:S04]  /*02a0*/  IADD3 R6, P0, R2, c[0x0][0x1b0], RZ ;  /* 0x00006c0002067a10 */ /* 0x000fc80007f1e0ff */
[----:B------:R-:W-:-:S05]  /*02b0*/  IADD3.X R7, RZ, c[0x0][0x1b4], RZ, P0, !PT ;  /* 0x00006d00ff077a10 */ /* 0x000fca00007fe4ff */
[----:B------:R-:W2:Y:S04]  /*02c0*/  LDG.E.64 R2, [R6.64] ;  /* 0x0000000406027981 */ /* 0x000ea8000c1e1b00 */
[----:B------:R-:W3:Y:S04]  /*02d0*/  LDG.E.64 R4, [R6.64+0x800] ;  /* 0x0008000406047981 */ /* 0x000ee8000c1e1b00 */
[----:B------:R-:W4:Y:S04]  /*02e0*/  LDG.E.64 R8, [R6.64+0x1000] ;  /* 0x0010000406087981 */ /* 0x000f28000c1e1b00 */
[----:B------:R-:W5:Y:S04]  /*02f0*/  LDG.E.64 R10, [R6.64+0x1800] ;  /* 0x00180004060a7981 */ /* 0x000f68000c1e1b00 */
[----:B------:R-:W5:Y:S04]  /*0300*/  LDG.E.64 R14, [R6.64+0x2800] ;  /* 0x00280004060e7981 */ /* 0x000f68000c1e1b00 */
[----:B------:R-:W5:Y:S04]  /*0310*/  LDG.E.64 R16, [R6.64+0x3000] ;  /* 0x0030000406107981 */ /* 0x000f68000c1e1b00 */
        /* <DEDUP_REMOVED lines=42> */
[----:B----4-:R-:W-:Y:S01]  /*05c0*/  SHF.R.U64 R192, R8, 0x10, R9 ;  /* 0x0000001008c07819 */ /* 0x010fe20000001209 */
[----:B------:R-:W-:Y:S01]  /*05d0*/  HADD2.F32 R5, -RZ, R8.H0_H0 ;  /* 0x20000008ff057230 */ /* 0x000fe20000004100 */
[--C-:B-----5:R-:W-:Y:S01]  /*05e0*/  SHF.R.U64 R196, R10, 0x10, R11.reuse ;  /* 0x000000100ac47819 */ /* 0x120fe2000000120b */
[----:B------:R-:W-:Y:S01]  /*05f0*/  HADD2.F32 R8, -RZ, R11.H0_H0 ;  /* 0x2000000bff087230 */ /* 0x000fe20000004100 */
[----:B------:R-:W-:-:S02]  /*0600*/  SHF.R.U32.HI R198, RZ, 0x10, R11 ;  /* 0x00000010ffc67819 */ /* 0x000fc4000001160b */
[----:B------:R-:W-:Y:S01]  /*0610*/  SHF.R.U64 R204, R14, 0x10, R15 ;  /* 0x000000100ecc7819 */ /* 0x000fe2000000120f */
[----:B------:R-:W-:Y:S01]  /*0620*/  HADD2.F32 R11, -RZ, R14.H0_H0 ;  /* 0x2000000eff0b7230 */ /* 0x000fe20000004100 */
[--C-:B------:R-:W-:Y:S01]  /*0630*/  SHF.R.U64 R208, R16, 0x10, R17.reuse ;  /* 0x0000001010d07819 */ /* 0x100fe20000001211 */
[----:B------:R-:W-:Y:S01]  /*0640*/  HADD2.F32 R14, -RZ, R17.H0_H0 ;  /* 0x20000011ff0e7230 */ /* 0x000fe20000004100 */
[----:B------:R-:W-:Y:S02]  /*0650*/  SHF.R.U32.HI R210, RZ, 0x10, R17 ;  /* 0x00000010ffd27819 */ /* 0x000fe40000011611 */
[----:B------:R-:W1:Y:S01]  /*0660*/  LDC.U8 R17, c[0x0][0x1f0] ;  /* 0x00007c00ff117b82 */ /* 0x000e620000000000 */
[----:B------:R-:W-:Y:S01]  /*0670*/  SHF.R.U32.HI R194, RZ, 0x10, R9 ;  /* 0x00000010ffc27819 */ /* 0x000fe20000011609 */
[----:B0-----:R-:W-:Y:S01]  /*0680*/  HADD2.F32 R6, -RZ, R9.H0_H0 ;  /* 0x20000009ff067230 */ /* 0x001fe20000004100 */
[--C-:B------:R-:W-:Y:S01]  /*0690*/  SHF.R.U64 R200, R12, 0x10, R13.reuse ;  /* 0x000000100cc87819 */ /* 0x100fe2000000120d */
[----:B------:R-:W-:Y:S01]  /*06a0*/  HADD2.F32 R7, -RZ, R10.H0_H0 ;  /* 0x2000000aff077230 */ /* 0x000fe20000004100 */
[----:B------:R-:W-:-:S02]  /*06b0*/  SHF.R.U32.HI R202, RZ, 0x10, R13 ;  /* 0x00000010ffca7819 */ /* 0x000fc4000001160d */
[----:B------:R-:W-:Y:S02]  /*06c0*/  SHF.R.U32.HI R206, RZ, 0x10, R15 ;  /* 0x00000010ffce7819 */ /* 0x000fe4000001160f */
[--C-:B------:R-:W-:Y:S02]  /*06d0*/  SHF.R.U64 R212, R24, 0x10, R25.reuse ;  /* 0x0000001018d47819 */ /* 0x100fe40000001219 */
[----:B------:R-:W-:Y:S01]  /*06e0*/  SHF.R.U32.HI R214, RZ, 0x10, R25 ;  /* 0x00000010ffd67819 */ /* 0x000fe20000011619 */
[----:B------:R-:W-:Y:S02]  /*06f0*/  HADD2.F32 R9, -RZ, R12.H0_H0 ;  /* 0x2000000cff097230 */ /* 0x000fe40000004100 */
[----:B------:R-:W-:Y:S02]  /*0700*/  HADD2.F32 R10, -RZ, R13.H0_H0 ;  /* 0x2000000dff0a7230 */ /* 0x000fe40000004100 */
[----:B------:R-:W-:Y:S02]  /*0710*/  HADD2.F32 R12, -RZ, R15.H0_H0 ;  /* 0x2000000fff0c7230 */ /* 0x000fe40000004100 */
[----:B------:R-:W-:-:S02]  /*0720*/  HADD2.F32 R13, -RZ, R16.H0_H0 ;  /* 0x20000010ff0d7230 */ /* 0x000fc40000004100 */
[----:B------:R-:W-:Y:S02]  /*0730*/  HADD2.F32 R15, -RZ, R24.H0_H0 ;  /* 0x20000018ff0f7230 */ /* 0x000fe40000004100 */
[----:B------:R-:W-:Y:S01]  /*0740*/  HADD2.F32 R16, -RZ, R25.H0_H0 ;  /* 0x20000019ff107230 */ /* 0x000fe20000004100 */
[----:B------:R-:W-:Y:S01]  /*0750*/  CS2R R24, SRZ ;  /* 0x0000000000187805 */ /* 0x000fe2000001ff00 */
        /* <DEDUP_REMOVED lines=15> */
[----:B-1----:R-:W-:-:S02]  /*0850*/  HADD2.F32 R214, -RZ, R214.H0_H0 ;  /* 0x200000d6ffd67230 */ /* 0x002fc40000004100 */
.L_x_9706:
        /* <DEDUP_REMOVED lines=24> */
[----:B------:R-:W-:-:S03]  /*09e0*/  CS2R R130, SRZ ;  /* 0x0000000000827805 */ /* 0x000fc6000001ff00 */
[----:B------:R-:W-:-:S13]  /*09f0*/  ISETP.NE.AND.EX P0, PT, RZ, c[0x0][0x21c], PT, P0 ;  /* 0x00008700ff007a0c */ /* 0x000fda0003f05300 */
[----:B------:R-:W-:Y:S05]  /*0a00*/  @!P0 BRA `(.L_x_9624) ;  /* 0x0000134000008947 */ /* 0x000fea0003800000 */
[C---:B------:R-:W-:Y:S01]  /*0a10*/  IADD3 R105, R23.reuse, 0x400, RZ ;  /* 0x0000040017697810 */ /* 0x040fe20007ffe0ff */
[----:B------:R0:W5:Y:S01]  /*0a20*/  LDG.E.128 R88, [R246.64] ;  /* 0x00000004f6587981 */ /* 0x000162000c1e1d00 */
[C---:B------:R-:W-:Y:S02]  /*0a30*/  IADD3 R109, R23.reuse, 0x500, RZ ;  /* 0x00000500176d7810 */ /* 0x040fe40007ffe0ff */
[C---:B------:R-:W-:Y:S02]  /*0a40*/  IADD3 R113, R23.reuse, 0x600, RZ ;  /* 0x0000060017717810 */ /* 0x040fe40007ffe0ff */
[----:B------:R-:W-:Y:S01]  /*0a50*/  IADD3 R117, R23, 0x700, RZ ;  /* 0x0000070017757810 */ /* 0x000fe20007ffe0ff */
[-C--:B------:R-:W-:Y:S01]  /*0a60*/  IMAD.WIDE.U32 R104, R105, R238.reuse, c[0x0][0x218] ;  /* 0x0000860069687625 */ /* 0x080fe200078e00ee */
[----:B------:R0:W5:Y:S03]  /*0a70*/  LDG.E.128 R92, [R244.64] ;  /* 0x00000004f45c7981 */ /* 0x000166000c1e1d00 */
[-C--:B------:R-:W-:Y:S01]  /*0a80*/  IMAD.WIDE.U32 R108, R109, R238.reuse, c[0x0][0x218] ;  /* 0x000086006d6c7625 */ /* 0x080fe200078e00ee */
[----:B------:R0:W5:Y:S03]  /*0a90*/  LDG.E.128 R96, [R242.64] ;  /* 0x00000004f2607981 */ /* 0x000166000c1e1d00 */
[-C--:B------:R-:W-:Y:S01]  /*0aa0*/  IMAD.WIDE.U32 R112, R113, R238.reuse, c[0x0][0x218] ;  /* 0x0000860071707625 */ /* 0x080fe200078e00ee */
[----:B------:R0:W5:Y:S03]  /*0ab0*/  LDG.E.128 R100, [R240.64] ;  /* 0x00000004f0647981 */ /* 0x000166000c1e1d00 */
[----:B------:R-:W-:Y:S01]  /*0ac0*/  IMAD.WIDE.U32 R116, R117, R238, c[0x0][0x218] ;  /* 0x0000860075747625 */ /* 0x000fe200078e00ee */
[----:B------:R-:W5:Y:S04]  /*0ad0*/  LDG.E.128 R104, [R104.64] ;  /* 0x0000000468687981 */ /* 0x000f68000c1e1d00 */
[----:B------:R-:W5:Y:S04]  /*0ae0*/  LDG.E.128 R108, [R108.64] ;  /* 0x000000046c6c7981 */ /* 0x000f68000c1e1d00 */
[----:B------:R-:W5:Y:S04]  /*0af0*/  LDG.E.128 R112, [R112.64] ;  /* 0x0000000470707981 */ /* 0x000f68000c1e1d00 */
[----:B------:R-:W5:Y:S01]  /*0b00*/  LDG.E.128 R116, [R116.64] ;  /* 0x0000000474747981 */ /* 0x000f62000c1e1d00 */
[----:B------:R-:W-:Y:S01]  /*0b10*/  CS2R R130, SRZ ;  /* 0x0000000000827805 */ /* 0x000fe2000001ff00 */
[----:B------:R-:W-:Y:S05]  /*0b20*/  BRA `(.L_x_9624) ;  /* 0x0000122000007947 */ /* 0x000fea0003800000 */
.L_x_9623:
[----:B0-----:R-:W-:Y:S01]  /*0b30*/  IADD3 R128, R132, -0x1, RZ ;  /* 0xffffffff84807810 */ /* 0x001fe20007ffe0ff */
[----:B------:R-:W-:-:S04]  /*0b40*/  IMAD.WIDE R144, R195, R136, c[0x0][0x1a0] ;  /* 0x00006800c3907625 */ /* 0x000fc800078e0288 */
[----:B------:R-:W-:Y:S01]  /*0b50*/  IMAD R130, R128, c[0x0][0x168], RZ ;  /* 0x00005a0080827a24 */ /* 0x000fe200078e02ff */
[----:B------:R0:W2:Y:S01]  /*0b60*/  LDG.E R223, [R144.64] ;  /* 0x0000000490df7981 */ /* 0x0000a2000c1e1900 */
[----:B------:R-:W-:-:S03]  /*0b70*/  IMAD.WIDE.U32 R128, R23, R238, c[0x0][0x188] ;  /* 0x0000620017807625 */ /* 0x000fc600078e00ee */
[----:B------:R-:W-:-:S04]  /*0b80*/  SHF.R.S32.HI R131, RZ, 0x1f, R130 ;  /* 0x0000001fff837819 */ /* 0x000fc80000011482 */
[----:B------:R-:W-:Y:S01]  /*0b90*/  LEA.HI R131, R131, R130, RZ, 0x2 ;  /* 0x0000008283837211 */ /* 0x000fe200078f10ff */
[----:B------:R-:W-:-:S03]  /*0ba0*/  IMAD.WIDE.U32 R146, R219, R238, c[0x0][0x188] ;  /* 0x00006200db927625 */ /* 0x000fc600078e00ee */
[----:B------:R-:W-:Y:S02]  /*0bb0*/  LEA.HI.SX32 R189, R131, R134, 0x1e ;  /* 0x0000008683bd7211 */ /* 0x000fe400078ff2ff */
[----:B------:R-:W3:Y:S01]  /*0bc0*/  LDG.E.128 R128, [R128.64] ;  /* 0x0000000480807981 */ /* 0x000ee2000c1e1d00 */
[----:B------:R-:W-:Y:S01]  /*0bd0*/  IADD3 R229, R23, 0x400, RZ ;  /* 0x0000040017e57810 */ /* 0x000fe20007ffe0ff */
[-C--:B------:R-:W-:Y:S02]  /*0be0*/  IMAD.WIDE.U32 R152, R215, R238.reuse, c[0x0][0x188] ;  /* 0x00006200d7987625 */ /* 0x080fe400078e00ee */
[----:B0-----:R-:W4:Y:S02]  /*0bf0*/  LDG.E.128 R144, [R146.64] ;  /* 0x0000000492907981 */ /* 0x001f24000c1e1d00 */
[-C--:B------:R-:W-:Y:S02]  /*0c00*/  IMAD.WIDE.U32 R160, R229, R238.reuse, c[0x0][0x188] ;  /* 0x00006200e5a07625 */ /* 0x080fe400078e00ee */
[----:B------:R-:W4:Y:S02]  /*0c10*/  LDG.E.128 R152, [R152.64] ;  /* 0x0000000498987981 */ /* 0x000f24000c1e1d00 */
[----:B------:R-:W-:-:S02]  /*0c20*/  IMAD.WIDE.U32 R132, R189, R238, c[0x0][0x208] ;  /* 0x00008200bd847625 */ /* 0x000fc400078e00ee */
[----:B------:R-:W4:Y:S04]  /*0c30*/  LDG.E.128 R160, [R160.64] ;  /* 0x00000004a0a07981 */ /* 0x000f28000c1e1d00 */
[----:B------:R-:W4:Y:S01]  /*0c40*/  LDG.E.128 R132, [R132.64] ;  /* 0x0000000484847981 */ /* 0x000f22000c1e1d00 */
[----:B------:R-:W-:Y:S01]  /*0c50*/  IADD3 R141, R189, 0x100, RZ ;  /* 0x00000100bd8d7810 */ /* 0x000fe20007ffe0ff */
[----:B------:R-:W-:-:S04]  /*0c60*/  IMAD.WIDE.U32 R136, R221, R238, c[0x0][0x188] ;  /* 0x00006200dd887625 */ /* 0x000fc800078e00ee */
[----:B------:R-:W-:Y:S02]  /*0c70*/  IMAD.WIDE.U32 R140, R141, R238, c[0x0][0x208] ;  /* 0x000082008d8c7625 */ /* 0x000fe400078e00ee */
[----:B------:R-:W4:Y:S04]  /*0c80*/  LDG.E.128 R136, [R136.64] ;  /* 0x0000000488887981 */ /* 0x000f28000c1e1d00 */
[----:B------:R-:W4:Y:S01]  /*0c90*/  LDG.E.128 R140, [R140.64] ;  /* 0x000000048c8c7981 */ /* 0x000f22000c1e1d00 */
[----:B------:R-:W-:-:S05]  /*0ca0*/  IADD3 R149, R189, 0x200, RZ ;  /* 0x00000200bd957810 */ /* 0x000fca0007ffe0ff */
[----:B------:R-:W-:Y:S01]  /*0cb0*/  IMAD.WIDE.U32 R148, R149, R238, c[0x0][0x208] ;  /* 0x0000820095947625 */ /* 0x000fe200078e00ee */
[----:B------:R-:W-:-:S05]  /*0cc0*/  IADD3 R157, R189, 0x300, RZ ;  /* 0x00000300bd9d7810 */ /* 0x000fca0007ffe0ff */
[----:B------:R-:W4:Y:S01]  /*0cd0*/  LDG.E.128 R148, [R148.64] ;  /* 0x0000000494947981 */ /* 0x000f22000c1e1d00 */
        /* <DEDUP_REMOVED lines=25> */
[-C--:B------:R-:W-:Y:S01]  /*0e70*/  @P0 IMAD.WIDE.U32 R228, R229, R238.reuse, c[0x0][0x218] ;  /* 0x00008600e5e40625 */ /* 0x080fe200078e00ee */
[----:B------:R0:W5:Y:S03]  /*0e80*/  @P0 LDG.E.128 R88, [R246.64] ;  /* 0x00000004f6580981 */ /* 0x000166000c1e1d00 */
[-C--:B------:R-:W-:Y:S01]  /*0e90*/  @P0 IMAD.WIDE.U32 R226, R227, R238.reuse, c[0x0][0x218] ;  /* 0x00008600e3e20625 */ /* 0x080fe200078e00ee */
[----:B------:R0:W5:Y:S03]  /*0ea0*/  @P0 LDG.E.128 R92, [R244.64] ;  /* 0x00000004f45c0981 */ /* 0x000166000c1e1d00 */
[-C--:B------:R-:W-:Y:S01]  /*0eb0*/  @P0 IMAD.WIDE.U32 R224, R225, R238.reuse, c[0x0][0x218] ;  /* 0x00008600e1e00625 */ /* 0x080fe200078e00ee */
[----:B------:R0:W5:Y:S03]  /*0ec0*/  @P0 LDG.E.128 R96, [R242.64] ;  /* 0x00000004f2600981 */ /* 0x000166000c1e1d00 */
[----:B------:R-:W-:Y:S01]  /*0ed0*/  @P0 IMAD.WIDE.U32 R238, R239, R238, c[0x0][0x218] ;  /* 0x00008600efee0625 */ /* 0x000fe200078e00ee */
[----:B------:R0:W5:Y:S04]  /*0ee0*/  @P0 LDG.E.128 R100, [R240.64] ;  /* 0x00000004f0640981 */ /* 0x000168000c1e1d00 */
[----:B------:R1:W5:Y:S04]  /*0ef0*/  @P0 LDG.E.128 R104, [R228.64] ;  /* 0x00000004e4680981 */ /* 0x000368000c1e1d00 */
[----:B------:R0:W5:Y:S04]  /*0f00*/  @P0 LDG.E.128 R108, [R226.64] ;  /* 0x00000004e26c0981 */ /* 0x000168000c1e1d00 */
[----:B------:R0:W5:Y:S04]  /*0f10*/  @P0 LDG.E.128 R112, [R224.64] ;  /* 0x00000004e0700981 */ /* 0x000168000c1e1d00 */
[----:B------:R0:W5:Y:S01]  /*0f20*/  @P0 LDG.E.128 R116, [R238.64] ;  /* 0x00000004ee740981 */ /* 0x000162000c1e1d00 */
[----:B------:R-:W-:-:S04]  /*0f30*/  ISETP.NE.AND P0, PT, R17, RZ, PT ;  /* 0x000000ff1100720c */ /* 0x000fc80003f05270 */
[----:B--2---:R-:W-:-:S05]  /*0f40*/  FSEL R223, R223, RZ, !P0 ;  /* 0x000000ffdfdf7208 */ /* 0x004fca0004000000 */
[C---:B---3--:R-:W-:Y:S02]  /*0f50*/  FADD.FTZ R128, -R223.reuse, R128 ;  /* 0x00000080df807221 */ /* 0x048fe40000010100 */
[----:B------:R-:W-:Y:S02]  /*0f60*/  FADD.FTZ R130, -R223, R130 ;  /* 0x00000082df827221 */ /* 0x000fe40000010100 */
[----:B-----5:R-:W-:Y:S02]  /*0f70*/  FMUL.FTZ R199, R21, R128 ;  /* 0x0000008015c77220 */ /* 0x020fe40000410000 */
[----:B----4-:R-:W-:Y:S02]  /*0f80*/  FADD.FTZ R128, -R223, R145 ;  /* 0x00000091df807221 */ /* 0x010fe40000010100 */
[----:B------:R-:W-:Y:S02]  /*0f90*/  FMUL.FTZ R197, R21, R130 ;  /* 0x0000008215c57220 */ /* 0x000fe40000410000 */
[----:B------:R-:W-:-:S02]  /*0fa0*/  FADD.FTZ R130, -R223, R146 ;  /* 0x00000092df827221 */ /* 0x000fc40000010100 */
[----:B------:R-:W-:Y:S02]  /*0fb0*/  FMUL.FTZ R146, R21, R128 ;  /* 0x0000008015927220 */ /* 0x000fe40000410000 */
[----:B------:R-:W-:Y:S02]  /*0fc0*/  FADD.FTZ R128, -R223, R153 ;  /* 0x00000099df807221 */ /* 0x000fe40000010100 */
[----:B------:R-:W-:Y:S02]  /*0fd0*/  FMUL.FTZ R145, R21, R130 ;  /* 0x0000008215917220 */ /* 0x000fe40000410000 */
[----:B------:R-:W-:Y:S02]  /*0fe0*/  FADD.FTZ R130, -R223, R154 ;  /* 0x0000009adf827221 */ /* 0x000fe40000010100 */
[----:B------:R-:W-:Y:S02]  /*0ff0*/  FMUL.FTZ R154, R21, R128 ;  /* 0x00000080159a7220 */ /* 0x000fe40000410000 */
[----:B------:R-:W-:-:S02]  /*1000*/  FADD.FTZ R162, -R223, R162 ;  /* 0x000000a2dfa27221 */ /* 0x000fc40000010100 */
[C---:B------:R-:W-:Y:S02]  /*1010*/  FADD.FTZ R128, -R223.reuse, R163 ;  /* 0x000000a3df807221 */ /* 0x040fe40000010100 */
[----:B------:R-:W-:Y:S02]  /*1020*/  FADD.FTZ R220, -R223, R129 ;  /* 0x00000081dfdc7221 */ /* 0x000fe40000010100 */
[----:B------:R-:W-:Y:S02]  /*1030*/  FMUL.FTZ R222, R193, R132 ;  /* 0x00000084c1de7220 */ /* 0x000fe40000410000 */
[C---:B------:R-:W-:Y:S02]  /*1040*/  FMUL.FTZ R163, R21.reuse, R162 ;  /* 0x000000a215a37220 */ /* 0x040fe40000410000 */
[C---:B------:R-:W-:Y:S02]  /*1050*/  FMUL.FTZ R162, R21.reuse, R128 ;  /* 0x0000008015a27220 */ /* 0x040fe40000410000 */
[----:B------:R-:W-:-:S02]  /*1060*/  FMUL.FTZ R220, R21, R220 ;  /* 0x000000dc15dc7220 */ /* 0x000fc40000410000 */
[----:B------:R-:W-:Y:S02]  /*1070*/  FMUL.FTZ R203, R216, R133 ;  /* 0x00000085d8cb7220 */ /* 0x000fe40000410000 */
[----:B------:R-:W-:Y:S02]  /*1080*/  FADD.FTZ R128, RZ, R222 ;  /* 0x000000deff807221 */ /* 0x000fe40000010000 */
[----:B------:R-:W-:Y:S02]  /*1090*/  FFMA.FTZ R129, R199, R222, RZ ;  /* 0x000000dec7817223 */ /* 0x000fe400000100ff */
[----:B------:R-:W-:Y:S02]  /*10a0*/  FADD.FTZ R218, -R223, R131 ;  /* 0x00000083dfda7221 */ /* 0x000fe40000010100 */
[----:B0-----:R-:W-:Y:S02]  /*10b0*/  FMUL.FTZ R224, R2, R134 ;  /* 0x0000008602e07220 */ /* 0x001fe40000410000 */
[----:B------:R-:W-:-:S02]  /*10c0*/  FADD.FTZ R131, R128, R203 ;  /* 0x000000cb80837221 */ /* 0x000fc40000010000 */
[----:B------:R-:W-:Y:S02]  /*10d0*/  FFMA.FTZ R129, R220, R203, R129 ;  /* 0x000000cbdc817223 */ /* 0x000fe40000010081 */
[----:B------:R-:W-:Y:S02]  /*10e0*/  FMUL.FTZ R218, R21, R218 ;  /* 0x000000da15da7220 */ /* 0x000fe40000410000 */
[----:B------:R-:W-:Y:S02]  /*10f0*/  FMUL.FTZ R205, R19, R135 ;  /* 0x0000008713cd7220 */ /* 0x000fe40000410000 */
[----:B------:R-:W-:Y:S02]  /*1100*/  FADD.FTZ R136, -R223, R136 ;  /* 0x00000088df887221 */ /* 0x000fe40000010100 */
[----:B------:R-:W-:Y:S02]  /*1110*/  FADD.FTZ R128, R131, R224 ;  /* 0x000000e083807221 */ /* 0x000fe40000010000 */
[----:B------:R-:W-:-:S02]  /*1120*/  FFMA.FTZ R129, R197, R224, R129 ;  /* 0x000000e0c5817223 */ /* 0x000fc40000010081 */
[----:B-1----:R-:W-:Y:S02]  /*1130*/  FADD.FTZ R228, -R223, R137 ;  /* 0x00000089dfe47221 */ /* 0x002fe40000010100 */
        /* <DEDUP_REMOVED lines=14> */
[----:B------:R-:W-:Y:S02]  /*1220*/  FFMA.FTZ R129, R228, R211, R129 ;  /* 0x000000d3e4817223 */ /* 0x000fe40000010081 */
[----:B------:R-:W-:Y:S02]  /*1230*/  FFMA.FTZ R24, R132, R199, R24 ;  /* 0x000000c784187223 */ /* 0x000fe40000010018 */
[----:B------:R-:W-:-:S02]  /*1240*/  FADD.FTZ R60, R60, R132 ;  /* 0x000000843c3c7221 */ /* 0x000fc40000010000 */
[----:B------:R-:W-:Y:S02]  /*1250*/  FADD.FTZ R132, -R223, R147 ;  /* 0x00000093df847221 */ /* 0x000fe40000010100 */
[C---:B------:R-:W-:Y:S02]  /*1260*/  FMUL.FTZ R147, R21.reuse, R144 ;  /* 0x0000009015937220 */ /* 0x040fe40000410000 */
        /* <DEDUP_REMOVED lines=17> */
[C---:B------:R-:W-:Y:S02]  /*1380*/  FADD.FTZ R152, -R223.reuse, R152 ;  /* 0x00000098df987221 */ /* 0x040fe40000010100 */
[----:B------:R-:W-:Y:S02]  /*1390*/  FMUL.FTZ R150, R6, R150 ;  /* 0x0000009606967220 */ /* 0x000fe40000410000 */
[----:B------:R-:W-:Y:S02]  /*13a0*/  FADD.FTZ R131, R128, R149 ;  /* 0x0000009580837221 */ /* 0x000fe40000010000 */
[----:B------:R-:W-:Y:S02]  /*13b0*/  FFMA.FTZ R129, R146, R149, R129 ;  /* 0x0000009592817223 */ /* 0x000fe40000010081 */
[----:B------:R-:W-:-:S02]  /*13c0*/  FADD.FTZ R132, -R223, R155 ;  /* 0x0000009bdf847221 */ /* 0x000fc40000010100 */
        /* <DEDUP_REMOVED lines=20> */
[----:B------:R-:W-:Y:S02]  /*1510*/  FADD.FTZ R160, -R223, R160 ;  /* 0x000000a0dfa07221 */ /* 0x000fe40000010100 */
[----:B------:R-:W-:Y:S02]  /*1520*/  FMUL.FTZ R158, R8, R158 ;  /* 0x0000009e089e7220 */ /* 0x000fe40000410000 */
[----:B------:R-:W-:Y:S02]  /*1530*/  FADD.FTZ R131, R128, R157 ;  /* 0x0000009d80837221 */ /* 0x000fe40000010000 */
[----:B------:R-:W-:-:S02]  /*1540*/  FFMA.FTZ R129, R154, R157, R129 ;  /* 0x0000009d9a817223 */ /* 0x000fc40000010081 */
[----:B------:R-:W-:Y:S02]  /*1550*/  FFMA.FTZ R83, R159, R152, R83 ;  /* 0x000000989f537223 */ /* 0x000fe40000010053 */
[----:B------:R-:W-:Y:S02]  /*1560*/  FADD.FTZ R51, R51, R159 ;  /* 0x0000009f33337221 */ /* 0x000fe40000010000 */
[----:B------:R-:W-:Y:S02]  /*1570*/  FADD.FTZ R234, -R223, R161 ;  /* 0x000000a1dfea7221 */ /* 0x000fe40000010100 */
[----:B------:R-:W-:Y:S02]  /*1580*/  FMUL.FTZ R217, R21, R160 ;  /* 0x000000a015d97220 */ /* 0x000fe40000410000 */
        /* <DEDUP_REMOVED lines=23> */
[----:B------:R-:W-:Y:S02]  /*1700*/  FFMA.FTZ R79, R167, R162, R79 ;  /* 0x000000a2a74f7223 */ /* 0x000fe4000001004f */
[----:B------:R-:W-:Y:S02]  /*1710*/  FADD.FTZ R47, R47, R167 ;  /* 0x000000a72f2f7221 */ /* 0x000fe40000010000 */
[----:B------:R-:W-:-:S02]  /*1720*/  FADD.FTZ R130, -R223, R169 ;  /* 0x000000a9df827221 */ /* 0x000fc40000010100 */
[----:B------:R-:W-:Y:S02]  /*1730*/  FMUL.FTZ R171, R21, R168 ;  /* 0x000000a815ab7220 */ /* 0x000fe40000410000 */
[----:B------:R-:W-:Y:S02]  /*1740*/  FMUL.FTZ R167, R202, R167 ;  /* 0x000000a7caa77220 */ /* 0x000fe40000410000 */
[----:B------:R-:W-:Y:S02]  /*1750*/  FADD.FTZ R128, R131, R166 ;  /* 0x000000a683807221 */ /* 0x000fe40000010000 */
[----:B------:R-:W-:Y:S02]  /*1760*/  FFMA.FTZ R129, R163, R166, R129 ;  /* 0x000000a6a3817223 */ /* 0x000fe40000010081 */
        /* <DEDUP_REMOVED lines=20> */
[----:B------:R-:W-:Y:S02]  /*18b0*/  FADD.FTZ R134, -R223, R179 ;  /* 0x000000b3df867221 */ /* 0x000fe40000010100 */
[----:B------:R-:W-:Y:S02]  /*18c0*/  FFMA.FTZ R75, R175, R168, R75 ;  /* 0x000000a8af4b7223 */ /* 0x000fe4000001004b */
[----:B------:R-:W-:Y:S02]  /*18d0*/  FADD.FTZ R43, R43, R175 ;  /* 0x000000af2b2b7221 */ /* 0x000fe40000010000 */
[----:B------:R-:W-:Y:S02]  /*18e0*/  FADD.FTZ R130, -R223, R177 ;  /* 0x000000b1df827221 */ /* 0x000fe40000010100 */
[----:B------:R-:W-:Y:S02]  /*18f0*/  FMUL.FTZ R179, R21, R176 ;  /* 0x000000b015b37220 */ /* 0x000fe40000410000 */
        /* <DEDUP_REMOVED lines=19> */
[C---:B------:R-:W-:Y:S02]  /*1a30*/  FADD.FTZ R184, -R223.reuse, R184 ;  /* 0x000000b8dfb87221 */ /* 0x040fe40000010100 */
[----:B------:R-:W-:Y:S02]  /*1a40*/  FMUL.FTZ R182, R14, R182 ;  /* 0x000000b60eb67220 */ /* 0x000fe40000410000 */
[----:B------:R-:W-:Y:S02]  /*1a50*/  FADD.FTZ R131, R128, R181 ;  /* 0x000000b580837221 */ /* 0x000fe40000010000 */
[----:B------:R-:W-:Y:S02]  /*1a60*/  FFMA.FTZ R129, R178, R181, R129 ;  /* 0x000000b5b2817223 */ /* 0x000fe40000010081 */
[----:B------:R-:W-:Y:S02]  /*1a70*/  FADD.FTZ R132, -R223, R187 ;  /* 0x000000bbdf847221 */ /* 0x000fe40000010100 */
[----:B------:R-:W-:-:S02]  /*1a80*/  FFMA.FTZ R71, R183, R176, R71 ;  /* 0x000000b0b7477223 */ /* 0x000fc40000010047 */
[----:B------:R-:W-:Y:S02]  /*1a90*/  FADD.FTZ R39, R39, R183 ;  /* 0x000000b727277221 */ /* 0x000fe40000010000 */
[----:B------:R-:W-:Y:S02]  /*1aa0*/  FADD.FTZ R130, -R223, R185 ;  /* 0x000000b9df827221 */ /* 0x000fe40000010100 */
[----:B------:R-:W-:Y:S02]  /*1ab0*/  FMUL.FTZ R187, R21, R184 ;  /* 0x000000b815bb7220 */ /* 0x000fe40000410000 */
        /* <DEDUP_REMOVED lines=9> */
[----:B------:R-:W-:Y:S02]  /*1b50*/  FADD.FTZ R186, -R223, R186 ;  /* 0x000000badfba7221 */ /* 0x000fe40000010100 */
[----:B------:R-:W-:Y:S02]  /*1b60*/  FFMA.FTZ R65, R189, R184, R65 ;  /* 0x000000b8bd417223 */ /* 0x000fe40000010041 */
[----:B------:R-:W-:Y:S02]  /*1b70*/  FADD.FTZ R33, R33, R189 ;  /* 0x000000bd21217221 */ /* 0x000fe40000010000 */
        /* <DEDUP_REMOVED lines=29> */
.L_x_9624:
[----:B0-----:R-:W-:Y:S05]  /*1d50*/  BSYNC B0 ;  /* 0x0000000000007941 */ /* 0x001fea0003800000 */
.L_x_9622:
[----:B------:R-:W-:Y:S02]  /*1d60*/  LOP3.LUT P1, RZ, R18, 0xff, RZ, 0xc0, !PT ;  /* 0x000000ff12ff7812 */ /* 0x000fe4000782c0ff */
[----:B------:R-:W-:Y:S02]  /*1d70*/  SHF.R.U32.HI R132, RZ, 0x5, R0 ;  /* 0x00000005ff847819 */ /* 0x000fe40000011600 */
[----:B------:R-:W-:Y:S02]  /*1d80*/  LOP3.LUT P0, RZ, R0, 0x1f, RZ, 0xc0, !PT ;  /* 0x0000001f00ff7812 */ /* 0x000fe4000780c0ff */
[----:B------:R-:W-:-:S07]  /*1d90*/  LOP3.LUT R191, R132, 0x7fffff8, RZ, 0xc0, !PT ;  /* 0x07fffff884bf7812 */ /* 0x000fce00078ec0ff */
[----:B------:R-:W-:Y:S01]  /*1da0*/  @!P1 IADD3 R191, R191, 0x8, RZ ;  /* 0x00000008bfbf9810 */ /* 0x000fe20007ffe0ff */
[----:B------:R-:W-:Y:S05]  /*1db0*/  BRA.DIV ~URZ, `(.L_x_9625) ;  /* 0x000029627f007947 */ /* 0x000fea000b800000 */
[----:B------:R0:W1:Y:S02]  /*1dc0*/  SHFL.DOWN PT, R134, R131, 0x10, 0x1f ;  /* 0x0a001f0083867f89 */ /* 0x00006400000e0000 */
.L_x_9707:
        /* <DEDUP_REMOVED lines=18> */
.L_x_9708:
[----:B------:R-:W-:Y:S01]  /*1ef0*/  @!P0 LOP3.LUT R132, R132, 0x7, RZ, 0xc0, !PT ;  /* 0x0000000784848812 */ /* 0x000fe200078ec0ff */
[----:B--2---:R-:W-:Y:S01]  /*1f00*/  FADD.FTZ R160, R135, R130 ;  /* 0x0000008287a07221 */ /* 0x004fe20000010000 */
[----:B------:R-:W-:Y:S01]  /*1f10*/  WARPSYNC 0xffffffff ;  /* 0xffffffff00007948 */ /* 0x000fe20003800000 */
[----:B-1----:R-:W-:Y:S01]  /*1f20*/  FADD.FTZ R161, R161, R136 ;  /* 0x00000088a1a17221 */ /* 0x002fe20000010000 */
[----:B------:R-:W-:Y:S01]  /*1f30*/  @!P0 IADD3 R223, R191, R132, RZ ;  /* 0x00000084bfdf8210 */ /* 0x000fe20007ffe0ff */
[----:B------:R-:W-:Y:S01]  /*1f40*/  BSSY B0, `(.L_x_9627) ;  /* 0x000004b000007945 */ /* 0x000fe20003800000 */
[----:B-----5:R-:W-:Y:S02]  /*1f50*/  ISETP.GE.AND P6, PT, R201, 0x1, PT ;  /* 0x00000001c900780c */ /* 0x020fe40003fc6270 */
[----:B------:R-:W-:Y:S01]  /*1f60*/  @!P5 ISETP.NE.U32.AND P2, PT, RZ, c[0x0][0x218], PT ;  /* 0x00008600ff00da0c */ /* 0x000fe20003f45070 */
[----:B------:R1:W-:Y:S04]  /*1f70*/  @!P0 STS.64 [R223.X8+0x8000], R160 ;  /* 0x008000a0df008388 */ /* 0x0003e80000008a00 */
[----:B------:R-:W-:Y:S01]  /*1f80*/  BAR.SYNC.DEFER_BLOCKING 0x0 ;  /* 0x0000000000007b1d */ /* 0x000fe20000010000 */
[----:B------:R-:W-:-:S02]  /*1f90*/  @!P5 ISETP.NE.U32.AND P0, PT, RZ, c[0x0][0x218], PT ;  /* 0x00008600ff00da0c */ /* 0x000fc40003f05070 */
[----:B------:R-:W-:Y:S02]  /*1fa0*/  ISETP.NE.AND P3, PT, R17, RZ, PT ;  /* 0x000000ff1100720c */ /* 0x000fe40003f65270 */
[----:B------:R-:W-:Y:S02]  /*1fb0*/  @!P5 ISETP.NE.AND.EX P0, PT, RZ, c[0x0][0x21c], PT, P0 ;  /* 0x00008700ff00da0c */ /* 0x000fe40003f05300 */
[----:B------:R-:W-:Y:S02]  /*1fc0*/  @!P5 ISETP.NE.U32.AND P4, PT, RZ, c[0x0][0x218], PT ;  /* 0x00008600ff00da0c */ /* 0x000fe40003f85070 */
[----:B------:R-:W-:Y:S02]  /*1fd0*/  @!P5 ISETP.NE.AND.EX P2, PT, RZ, c[0x0][0x21c], PT, P2 ;  /* 0x00008700ff00da0c */ /* 0x000fe40003f45320 */
[----:B------:R-:W-:Y:S02]  /*1fe0*/  @!P5 ISETP.NE.AND.EX P4, PT, RZ, c[0x0][0x21c], PT, P4 ;  /* 0x00008700ff00da0c */ /* 0x000fe40003f85340 */
[----:B------:R-:W-:-:S02]  /*1ff0*/  ISETP.NE.U32.AND P1, PT, RZ, c[0x0][0x258], PT ;  /* 0x00009600ff007a0c */ /* 0x000fc40003f25070 */
[----:B-1----:R-:W-:Y:S02]  /*2000*/  @!P5 FSEL R223, R90, RZ, P4 ;  /* 0x000000ff5adfd208 */ /* 0x002fe40002000000 */
[----:B------:R-:W-:Y:S02]  /*2010*/  @!P5 ISETP.NE.U32.AND P4, PT, RZ, c[0x0][0x218], PT ;  /* 0x00008600ff00da0c */ /* 0x000fe40003f85070 */
[----:B------:R-:W-:Y:S02]  /*2020*/  ISETP.NE.AND.EX P1, PT, RZ, c[0x0][0x25c], PT, P1 ;  /* 0x00009700ff007a0c */ /* 0x000fe40003f25310 */
[----:B------:R-:W-:Y:S01]  /*2030*/  @!P5 ISETP.NE.AND.EX P4, PT, RZ, c[0x0][0x21c], PT, P4 ;  /* 0x00008700ff00da0c */ /* 0x000fe20003f85340 */
[----:B0-----:R-:W0:Y:S04]  /*2040*/  LDS.128 R128, [R191.X8+0x8000] ;  /* 0x00800000bf807984 */ /* 0x001e280000008c00 */
[----:B------:R-:W1:Y:S04]  /*2050*/  LDS.128 R132, [R191.X8+0x8010] ;  /* 0x00801000bf847984 */ /* 0x000e680000008c00 */
[----:B------:R-:W2:Y:S04]  /*2060*/  LDS.128 R136, [R191.X8+0x8020] ;  /* 0x00802000bf887984 */ /* 0x000ea80000008c00 */
[----:B------:R3:W4:Y:S02]  /*2070*/  LDS.128 R140, [R191.X8+0x8030] ;  /* 0x00803000bf8c7984 */ /* 0x0007240000008c00 */
[----:B---3--:R-:W-:-:S02]  /*2080*/  @!P5 FSEL R191, R88, RZ, P0 ;  /* 0x000000ff58bfd208 */ /* 0x008fc40000000000 */
[----:B------:R-:W-:-:S04]  /*2090*/  ISETP.NE.U32.AND P0, PT, RZ, c[0x0][0x258], PT ;  /* 0x00009600ff007a0c */ /* 0x000fc80003f05070 */
[----:B------:R-:W-:Y:S01]  /*20a0*/  ISETP.NE.AND.EX P0, PT, RZ, c[0x0][0x25c], PT, P0 ;  /* 0x00009700ff007a0c */ /* 0x000fe20003f05300 */
[----:B0-----:R-:W-:Y:S02]  /*20b0*/  FADD.FTZ R225, RZ, R128 ;  /* 0x00000080ffe17221 */ /* 0x001fe40000010000 */
[----:B------:R-:W-:Y:S01]  /*20c0*/  FADD.FTZ R128, RZ, R129 ;  /* 0x00000081ff807221 */ /* 0x000fe20000010000 */
[----:B------:R-:W-:Y:S01]  /*20d0*/  @P6 IADD3 R129, R201, -0x1, RZ ;  /* 0xffffffffc9816810 */ /* 0x000fe20007ffe0ff */
[----:B------:R-:W-:Y:S02]  /*20e0*/  FADD.FTZ R225, R130, R225 ;  /* 0x000000e182e17221 */ /* 0x000fe40000010000 */
[----:B------:R-:W-:Y:S02]  /*20f0*/  FADD.FTZ R128, R131, R128 ;  /* 0x0000008083807221 */ /* 0x000fe40000010000 */
[----:B-1----:R-:W-:Y:S02]  /*2100*/  FADD.FTZ R225, R225, R132 ;  /* 0x00000084e1e17221 */ /* 0x002fe40000010000 */
[----:B------:R-:W-:Y:S01]  /*2110*/  FADD.FTZ R128, R128, R133 ;  /* 0x0000008580807221 */ /* 0x000fe20000010000 */
[----:B------:R-:W-:Y:S01]  /*2120*/  HFMA2.MMA R133, -RZ, RZ, 0, 0 ;  /* 0x00000000ff857435 */ /* 0x000fe200000001ff */
[----:B------:R-:W-:Y:S01]  /*2130*/  FADD.FTZ R225, R134, R225 ;  /* 0x000000e186e17221 */ /* 0x000fe20000010000 */
[----:B------:R-:W-:Y:S01]  /*2140*/  @!P5 FSEL R134, R93, RZ, P4 ;  /* 0x000000ff5d86d208 */ /* 0x000fe20002000000 */
[----:B------:R-:W-:Y:S01]  /*2150*/  FADD.FTZ R128, R135, R128 ;  /* 0x0000008087807221 */ /* 0x000fe20000010000 */
[----:B------:R-:W-:Y:S01]  /*2160*/  @!P5 ISETP.NE.U32.AND P4, PT, RZ, c[0x0][0x218], PT ;  /* 0x00008600ff00da0c */ /* 0x000fe20003f85070 */
[----:B--2---:R-:W-:Y:S01]  /*2170*/  FADD.FTZ R225, R225, R136 ;  /* 0x00000088e1e17221 */ /* 0x004fe20000010000 */
[----:B------:R-:W-:Y:S01]  /*2180*/  @P0 MOV R136, 0x10 ;  /* 0x0000001000880802 */ /* 0x000fe20000000f00 */
[----:B------:R-:W-:Y:S01]  /*2190*/  FADD.FTZ R128, R128, R137 ;  /* 0x0000008980807221 */ /* 0x000fe20000010000 */
[----:B------:R-:W-:Y:S01]  /*21a0*/  @!P5 ISETP.NE.AND.EX P4, PT, RZ, c[0x0][0x21c], PT, P4 ;  /* 0x00008700ff00da0c */ /* 0x000fe20003f85340 */
[----:B------:R-:W-:-:S02]  /*21b0*/  FADD.FTZ R225, R138, R225 ;  /* 0x000000e18ae17221 */ /* 0x000fc40000010000 */
[----:B------:R-:W-:Y:S02]  /*21c0*/  @P6 IMAD R129, R129, c[0x0][0x168], RZ ;  /* 0x00005a0081816a24 */ /* 0x000fe400078e02ff */
[----:B----4-:R-:W-:Y:S02]  /*21d0*/  FADD.FTZ R225, R225, R140 ;  /* 0x0000008ce1e17221 */ /* 0x010fe40000010000 */
[----:B------:R-:W-:Y:S01]  /*21e0*/  FADD.FTZ R128, R139, R128 ;  /* 0x000000808b807221 */ /* 0x000fe20000010000 */
[----:B------:R-:W-:Y:S01]  /*21f0*/  @P6 SHF.R.S32.HI R130, RZ, 0x1f, R129 ;  /* 0x0000001fff826819 */ /* 0x000fe20000011481 */
[----:B------:R-:W-:Y:S02]  /*2200*/  FADD.FTZ R142, R142, R225 ;  /* 0x000000e18e8e7221 */ /* 0x000fe40000010000 */
[----:B------:R-:W-:Y:S01]  /*2210*/  FADD.FTZ R128, R128, R141 ;  /* 0x0000008d80807221 */ /* 0x000fe20000010000 */
[----:B------:R-:W-:Y:S01]  /*2220*/  @P6 LEA.HI R130, R130, R129, RZ, 0x2 ;  /* 0x0000008182826211 */ /* 0x000fe200078f10ff */
[----:B------:R-:W-:Y:S01]  /*2230*/  FMUL.FTZ R132, R142, c[0x0][0x1e0] ;  /* 0x000078008e847a20 */ /* 0x000fe20000410000 */
[----:B------:R-:W-:Y:S01]  /*2240*/  @!P5 FSEL R142, R89, RZ, P2 ;  /* 0x000000ff598ed208 */ /* 0x000fe20001000000 */
[----:B------:R-:W-:Y:S01]  /*2250*/  FADD.FTZ R128, R143, R128 ;  /* 0x000000808f807221 */ /* 0x000fe20000010000 */
[----:B------:R-:W-:Y:S01]  /*2260*/  @!P5 ISETP.NE.U32.AND P2, PT, RZ, c[0x0][0x218], PT ;  /* 0x00008600ff00da0c */ /* 0x000fe20003f45070 */
[----:B------:R-:W-:Y:S01]  /*2270*/  @P0 IMAD.WIDE.U32 R136, R221, R136, c[0x0][0x258] ;  /* 0x00009600dd880625 */ /* 0x000fe200078e0088 */
[----:B------:R-:W-:-:S02]  /*2280*/  FSEL R132, R132, RZ, !P3 ;  /* 0x000000ff84847208 */ /* 0x000fc40005800000 */
[----:B------:R-:W-:Y:S01]  /*2290*/  @!P5 ISETP.NE.U32.AND P3, PT, RZ, c[0x0][0x218], PT ;  /* 0x00008600ff00da0c */ /* 0x000fe20003f65070 */
[----:B------:R-:W-:Y:S01]  /*22a0*/  FMUL.FTZ R135, R128, c[0x0][0x1e0] ;  /* 0x0000780080877a20 */ /* 0x000fe20000410000 */
[----:B------:R-:W-:Y:S02]  /*22b0*/  @!P5 ISETP.NE.AND.EX P2, PT, RZ, c[0x0][0x21c], PT, P2 ;  /* 0x00008700ff00da0c */ /* 0x000fe40003f45320 */
[----:B------:R-:W-:Y:S02]  /*22c0*/  @!P5 ISETP.NE.AND.EX P3, PT, RZ, c[0x0][0x21c], PT, P3 ;  /* 0x00008700ff00da0c */ /* 0x000fe40003f65330 */
[----:B------:R-:W-:Y:S02]  /*22d0*/  @!P5 FSEL R141, R92, RZ, P2 ;  /* 0x000000ff5c8dd208 */ /* 0x000fe40001000000 */
[----:B------:R-:W-:Y:S02]  /*22e0*/  @!P5 FSEL R160, R91, RZ, P3 ;  /* 0x000000ff5ba0d208 */ /* 0x000fe40001800000 */
[----:B------:R-:W-:-:S02]  /*22f0*/  @!P5 ISETP.NE.U32.AND P3, PT, RZ, c[0x0][0x218], PT ;  /* 0x00008600ff00da0c */ /* 0x000fc40003f65070 */
[----:B------:R-:W-:Y:S02]  /*2300*/  @!P5 ISETP.NE.U32.AND P2, PT, RZ, c[0x0][0x218], PT ;  /* 0x00008600ff00da0c */ /* 0x000fe40003f45070 */
[----:B------:R-:W-:Y:S02]  /*2310*/  @!P5 ISETP.NE.AND.EX P3, PT, RZ, c[0x0][0x21c], PT, P3 ;  /* 0x00008700ff00da0c */ /* 0x000fe40003f65330 */
[----:B------:R-:W-:Y:S02]  /*2320*/  @!P5 ISETP.NE.AND.EX P2, PT, RZ, c[0x0][0x21c], PT, P2 ;  /* 0x00008700ff00da0c */ /* 0x000fe40003f45320 */
[----:B------:R-:W-:Y:S02]  /*2330*/  @P6 LOP3.LUT R129, R0, 0xff, RZ, 0xc0, !PT ;  /* 0x000000ff00816812 */ /* 0x000fe400078ec0ff */
[----:B------:R-:W-:Y:S02]  /*2340*/  @!P5 FSEL R161, R94, RZ, P3 ;  /* 0x000000ff5ea1d208 */ /* 0x000fe40001800000 */
[----:B------:R-:W-:-:S02]  /*2350*/  @!P5 ISETP.NE.U32.AND P3, PT, RZ, c[0x0][0x218], PT ;  /* 0x00008600ff00da0c */ /* 0x000fc40003f65070 */
[----:B------:R-:W-:Y:S02]  /*2360*/  @P6 LEA.HI.SX32 R133, R130, R129, 0x1e ;  /* 0x0000008182856211 */ /* 0x000fe400078ff2ff */
        /* <DEDUP_REMOVED lines=8> */
.L_x_9628:
[----:B------:R-:W-:Y:S05]  /*23f0*/  BSYNC B0 ;  /* 0x0000000000007941 */ /* 0x000fea0003800000 */
.L_x_9627:
        /* <DEDUP_REMOVED lines=8> */
.L_x_9630:
[----:B------:R-:W-:Y:S05]  /*2480*/  BSYNC B0 ;  /* 0x0000000000007941 */ /* 0x000fea0003800000 */
.L_x_9629:
        /* <DEDUP_REMOVED lines=8> */
.L_x_9632:
[----:B------:R-:W-:Y:S05]  /*2510*/  BSYNC B0 ;  /* 0x0000000000007941 */ /* 0x000fea0003800000 */
.L_x_9631:
        /* <DEDUP_REMOVED lines=8> */
.L_x_9634:
[----:B------:R-:W-:Y:S05]  /*25a0*/  BSYNC B0 ;  /* 0x0000000000007941 */ /* 0x000fea0003800000 */
.L_x_9633:
[----:B------:R-:W-:Y:S05]  /*25b0*/  @!P0 BRA `(.L_x_9635) ;  /* 0x0000007000008947 */ /* 0x000fea0003800000 */
[----:B------:R-:W-:Y:S01]  /*25c0*/  HFMA2.MMA R138, -RZ, RZ, 0, 9.5367431640625e-07 ;  /* 0x00000010ff8a7435 */ /* 0x000fe200000001ff */
[----:B------:R-:W-:Y:S02]  /*25d0*/  SEL R130, R223, R122, P1 ;  /* 0x0000007adf827207 */ /* 0x000fe40000800000 */
[----:B------:R-:W-:Y:S02]  /*25e0*/  SEL R129, R142, R121, P1 ;  /* 0x000000798e817207 */ /* 0x000fe40000800000 */
[----:B------:R-:W-:Y:S02]  /*25f0*/  SEL R128, R191, R120, P1 ;  /* 0x00000078bf807207 */ /* 0x000fe40000800000 */
[----:B------:R-:W-:-:S03]  /*2600*/  SEL R131, R160, R123, P1 ;  /* 0x0000007ba0837207 */ /* 0x000fc60000800000 */
[----:B------:R-:W-:-:S05]  /*2610*/  IMAD.WIDE.U32 R138, R23, R138, c[0x0][0x258] ;  /* 0x00009600178a7625 */ /* 0x000fca00078e008a */
[----:B------:R0:W-:Y:S02]  /*2620*/  STG.E.128 [R138.64], R128 ;  /* 0x000000808a007986 */ /* 0x0001e4000c101d04 */
.L_x_9635:
[----:B------:R-:W-:Y:S01]  /*2630*/  BSSY B0, `(.L_x_9636) ;  /* 0x000000e000007945 */ /* 0x000fe20003800000 */
[----:B------:R-:W-:Y:S05]  /*2640*/  @!P6 BRA `(.L_x_9637) ;  /* 0x000000c00000e947 */ /* 0x000fea0003800000 */
[----:B0-----:R-:W-:Y:S01]  /*2650*/  MOV R138, 0x10 ;  /* 0x00000010008a7802 */ /* 0x001fe20000000f00 */
[----:B------:R-:W-:Y:S01]  /*2660*/  FMUL.FTZ R160, R160, c[0x0][0x1ec] ;  /* 0x00007b00a0a07a20 */ /* 0x000fe20000410000 */
[----:B------:R-:W-:Y:S01]  /*2670*/  ISETP.GT.AND P2, PT, R201, RZ, PT ;  /* 0x000000ffc900720c */ /* 0x000fe20003f44270 */
[----:B------:R-:W-:Y:S02]  /*2680*/  FMUL.FTZ R223, R223, c[0x0][0x1ec] ;  /* 0x00007b00dfdf7a20 */ /* 0x000fe40000410000 */
[----:B------:R-:W-:Y:S01]  /*2690*/  FMUL.FTZ R142, R142, c[0x0][0x1ec] ;  /* 0x00007b008e8e7a20 */ /* 0x000fe20000410000 */
[----:B------:R-:W-:Y:S01]  /*26a0*/  SEL R131, R160, R127, P2 ;  /* 0x0000007fa0837207 */ /* 0x000fe20001000000 */
[----:B------:R-:W-:Y:S01]  /*26b0*/  FMUL.FTZ R191, R191, c[0x0][0x1ec] ;  /* 0x00007b00bfbf7a20 */ /* 0x000fe20000410000 */
[----:B------:R-:W-:Y:S01]  /*26c0*/  SEL R130, R223, R126, P2 ;  /* 0x0000007edf827207 */ /* 0x000fe20001000000 */
[----:B------:R-:W-:Y:S01]  /*26d0*/  IMAD.WIDE.U32 R138, R133, R138, c[0x0][0x248] ;  /* 0x00009200858a7625 */ /* 0x000fe200078e008a */
[----:B------:R-:W-:-:S02]  /*26e0*/  SEL R129, R142, R125, P2 ;  /* 0x0000007d8e817207 */ /* 0x000fc40001000000 */
[----:B------:R-:W-:-:S05]  /*26f0*/  SEL R128, R191, R124, P2 ;  /* 0x0000007cbf807207 */ /* 0x000fca0001000000 */
[----:B------:R0:W-:Y:S02]  /*2700*/  STG.E.128 [R138.64], R128 ;  /* 0x000000808a007986 */ /* 0x0001e4000c101d04 */
.L_x_9637:
[----:B------:R-:W-:Y:S05]  /*2710*/  BSYNC B0 ;  /* 0x0000000000007941 */ /* 0x000fea0003800000 */
.L_x_9636:
        /* <DEDUP_REMOVED lines=8> */
.L_x_9639:
[----:B------:R-:W-:Y:S05]  /*27a0*/  BSYNC B0 ;  /* 0x0000000000007941 */ /* 0x000fea0003800000 */
.L_x_9638:
        /* <DEDUP_REMOVED lines=8> */
.L_x_9641:
[----:B------:R-:W-:Y:S05]  /*2830*/  BSYNC B0 ;  /* 0x0000000000007941 */ /* 0x000fea0003800000 */
.L_x_9640:
        /* <DEDUP_REMOVED lines=8> */
.L_x_9643:
[----:B------:R-:W-:Y:S05]  /*28c0*/  BSYNC B0 ;  /* 0x0000000000007941 */ /* 0x000fea0003800000 */
.L_x_9642:
        /* <DEDUP_REMOVED lines=8> */
.L_x_9645:
[----:B------:R-:W-:Y:S05]  /*2950*/  BSYNC B0 ;  /* 0x0000000000007941 */ /* 0x000fea0003800000 */
.L_x_9644:
[----:B0-----:R-:W-:Y:S01]  /*2960*/  SEL R130, R161, R122, P1 ;  /* 0x0000007aa1827207 */ /* 0x001fe20000800000 */
[----:B------:R-:W-:Y:S01]  /*2970*/  BSSY B0, `(.L_x_9646) ;  /* 0x0000013000007945 */ /* 0x000fe20003800000 */
[----:B------:R-:W-:Y:S02]  /*2980*/  @P0 SEL R129, R134, R121, P1 ;  /* 0x0000007986810207 */ /* 0x000fe40000800000 */
[----:B------:R-:W-:Y:S02]  /*2990*/  @P0 SEL R128, R141, R120, P1 ;  /* 0x000000788d800207 */ /* 0x000fe40000800000 */
[----:B------:R-:W-:-:S05]  /*29a0*/  @P0 SEL R131, R140, R123, P1 ;  /* 0x0000007b8c830207 */ /* 0x000fca0000800000 */
[----:B------:R0:W-:Y:S01]  /*29b0*/  @P0 STG.E.128 [R136.64], R128 ;  /* 0x0000008088000986 */ /* 0x0001e2000c101d04 */
[----:B------:R-:W-:Y:S05]  /*29c0*/  @!P6 BRA `(.L_x_9647) ;  /* 0x000000d00000e947 */ /* 0x000fea0003800000 */
[----:B0-----:R-:W-:Y:S01]  /*29d0*/  HFMA2.MMA R137, -RZ, RZ, 0, 9.5367431640625e-07 ;  /* 0x00000010ff897435 */ /* 0x001fe200000001ff */
[----:B------:R-:W-:Y:S01]  /*29e0*/  IADD3 R136, R133, 0x100, RZ ;  /* 0x0000010085887810 */ /* 0x000fe20007ffe0ff */
        /* <DEDUP_REMOVED lines=11> */
.L_x_9647:
[----:B------:R-:W-:Y:S05]  /*2aa0*/  BSYNC B0 ;  /* 0x0000000000007941 */ /* 0x000fea0003800000 */
.L_x_9646:
[----:B------:R-:W-:Y:S01]  /*2ab0*/  @!P5 ISETP.NE.AND.EX P3, PT, RZ, c[0x0][0x21c], PT, P3 ;  /* 0x00008700ff00da0c */ /* 0x000fe20003f65330 */
[----:B------:R-:W-:Y:S01]  /*2ac0*/  BSSY B0, `(.L_x_9648) ;  /* 0x000003b000007945 */ /* 0x000fe20003800000 */
[----:B------:R-:W-:Y:S02]  /*2ad0*/  @!P5 FSEL R161, R96, RZ, P4 ;  /* 0x000000ff60a1d208 */ /* 0x000fe40002000000 */
[----:B------:R-:W-:Y:S02]  /*2ae0*/  @!P5 ISETP.NE.U32.AND P2, PT, RZ, c[0x0][0x218], PT ;  /* 0x00008600ff00da0c */ /* 0x000fe40003f45070 */
[----:B------:R-:W-:Y:S02]  /*2af0*/  @!P5 ISETP.NE.U32.AND P4, PT, RZ, c[0x0][0x218], PT ;  /* 0x00008600ff00da0c */ /* 0x000fe40003f85070 */
[----:B------:R-:W-:Y:S02]  /*2b00*/  @!P5 FSEL R242, R97, RZ, P3 ;  /* 0x000000ff61f2d208 */ /* 0x000fe40001800000 */
[----:B------:R-:W-:-:S02]  /*2b10*/  @!P5 ISETP.NE.U32.AND P3, PT, RZ, c[0x0][0x218], PT ;  /* 0x00008600ff00da0c */ /* 0x000fc40003f65070 */
[----:B------:R-:W-:Y:S02]  /*2b20*/  @!P5 ISETP.NE.AND.EX P2, PT, RZ, c[0x0][0x21c], PT, P2 ;  /* 0x00008700ff00da0c */ /* 0x000fe40003f45320 */
[----:B------:R-:W-:Y:S02]  /*2b30*/  @!P5 ISETP.NE.AND.EX P4, PT, RZ, c[0x0][0x21c], PT, P4 ;  /* 0x00008700ff00da0c */ /* 0x000fe40003f85340 */
[----:B------:R-:W-:Y:S02]  /*2b40*/  @!P5 ISETP.NE.AND.EX P3, PT, RZ, c[0x0][0x21c], PT, P3 ;  /* 0x00008700ff00da0c */ /* 0x000fe40003f65330 */
[----:B------:R-:W-:Y:S02]  /*2b50*/  @!P5 FSEL R227, R98, RZ, P2 ;  /* 0x000000ff62e3d208 */ /* 0x000fe40001000000 */
[----:B------:R-:W-:Y:S02]  /*2b60*/  @!P5 FSEL R244, R99, RZ, P4 ;  /* 0x000000ff63f4d208 */ /* 0x000fe40002000000 */
[----:B------:R-:W-:-:S02]  /*2b70*/  @!P5 ISETP.NE.U32.AND P2, PT, RZ, c[0x0][0x218], PT ;  /* 0x00008600ff00da0c */ /* 0x000fc40003f45070 */
[----:B------:R-:W-:Y:S02]  /*2b80*/  @!P5 ISETP.NE.U32.AND P4, PT, RZ, c[0x0][0x218], PT ;  /* 0x00008600ff00da0c */ /* 0x000fe40003f85070 */
[----:B------:R-:W-:Y:S02]  /*2b90*/  @!P5 FSEL R223, R100, RZ, P3 ;  /* 0x000000ff64dfd208 */ /* 0x000fe40001800000 */
[----:B------:R-:W-:Y:S02]  /*2ba0*/  @!P5 ISETP.NE.U32.AND P3, PT, RZ, c[0x0][0x218], PT ;  /* 0x00008600ff00da0c */ /* 0x000fe40003f65070 */
[----:B------:R-:W-:Y:S02]  /*2bb0*/  @!P5 ISETP.NE.AND.EX P2, PT, RZ, c[0x0][0x21c], PT, P2 ;  /* 0x00008700ff00da0c */ /* 0x000fe40003f45320 */
[----:B------:R-:W-:Y:S02]  /*2bc0*/  @!P5 ISETP.NE.AND.EX P4, PT, RZ, c[0x0][0x21c], PT, P4 ;  /* 0x00008700ff00da0c */ /* 0x000fe40003f85340 */
[----:B------:R-:W-:-:S02]  /*2bd0*/  @!P5 ISETP.NE.AND.EX P3, PT, RZ, c[0x0][0x21c], PT, P3 ;  /* 0x00008700ff00da0c */ /* 0x000fc40003f65330 */
[----:B------:R-:W-:Y:S02]  /*2be0*/  @!P5 FSEL R238, R101, RZ, P2 ;  /* 0x000000ff65eed208 */ /* 0x000fe40001000000 */
        /* <DEDUP_REMOVED lines=25> */
[----:B0-----:R-:W-:Y:S02]  /*2d80*/  @P0 MOV R136, 0x10 ;  /* 0x0000001000880802 */ /* 0x001fe40000000f00 */
[----:B------:R-:W-:Y:S02]  /*2d90*/  @!P5 ISETP.NE.AND.EX P3, PT, RZ, c[0x0][0x21c], PT, P3 ;  /* 0x00008700ff00da0c */ /* 0x000fe40003f65330 */
[----:B------:R-:W-:Y:S01]  /*2da0*/  @!P5 FSEL R143, R110, RZ, P2 ;  /* 0x000000ff6e8fd208 */ /* 0x000fe20001000000 */
[----:B------:R-:W-:Y:S01]  /*2db0*/  @P0 IMAD.WIDE.U32 R136, R219, R136, c[0x0][0x258] ;  /* 0x00009600db880625 */ /* 0x000fe200078e0088 */
[----:B------:R-:W-:-:S02]  /*2dc0*/  @!P5 FSEL R140, R111, RZ, P4 ;  /* 0x000000ff6f8cd208 */ /* 0x000fc40002000000 */
[----:B------:R-:W-:Y:S02]  /*2dd0*/  @!P5 ISETP.NE.U32.AND P2, PT, RZ, c[0x0][0x218], PT ;  /* 0x00008600ff00da0c */ /* 0x000fe40003f45070 */
        /* <DEDUP_REMOVED lines=9> */
.L_x_9649:
[----:B------:R-:W-:Y:S05]  /*2e70*/  BSYNC B0 ;  /* 0x0000000000007941 */ /* 0x000fea0003800000 */
.L_x_9648:
        /* <DEDUP_REMOVED lines=8> */
.L_x_9651:
[----:B------:R-:W-:Y:S05]  /*2f00*/  BSYNC B0 ;  /* 0x0000000000007941 */ /* 0x000fea0003800000 */
.L_x_9650:
        /* <DEDUP_REMOVED lines=9> */
.L_x_9653:
[----:B------:R-:W-:Y:S05]  /*2fa0*/  BSYNC B0 ;  /* 0x0000000000007941 */ /* 0x000fea0003800000 */
.L_x_9652:
        /* <DEDUP_REMOVED lines=9> */
.L_x_9655:
[----:B------:R-:W-:Y:S05]  /*3040*/  BSYNC B0 ;  /* 0x0000000000007941 */ /* 0x000fea0003800000 */
.L_x_9654:
[----:B------:R-:W-:Y:S01]  /*3050*/  SEL R130, R227, R122, P1 ;  /* 0x0000007ae3827207 */ /* 0x000fe20000800000 */
[----:B------:R-:W-:Y:S01]  /*3060*/  BSSY B0, `(.L_x_9656) ;  /* 0x0000015000007945 */ /* 0x000fe20003800000 */
[----:B------:R-:W-:Y:S02]  /*3070*/  @P0 SEL R131, R244, R123, P1 ;  /* 0x0000007bf4830207 */ /* 0x000fe40000800000 */
[----:B------:R-:W-:Y:S02]  /*3080*/  @!P5 ISETP.NE.AND.EX P2, PT, RZ, c[0x0][0x21c], PT, P2 ;  /* 0x00008700ff00da0c */ /* 0x000fe40003f45320 */
[----:B------:R-:W-:Y:S01]  /*3090*/  @!P5 ISETP.NE.U32.AND P3, PT, RZ, c[0x0][0x218], PT ;  /* 0x00008600ff00da0c */ /* 0x000fe20003f65070 */
[----:B------:R0:W-:Y:S01]  /*30a0*/  @P0 STG.E.128 [R136.64], R128 ;  /* 0x0000008088000986 */ /* 0x0001e2000c101d04 */
[----:B------:R-:W-:Y:S02]  /*30b0*/  @P0 MOV R246, 0x10 ;  /* 0x0000001000f60802 */ /* 0x000fe40000000f00 */
[----:B------:R-:W-:Y:S01]  /*30c0*/  @!P5 FSEL R134, R113, RZ, P2 ;  /* 0x000000ff7186d208 */ /* 0x000fe20001000000 */
[----:B------:R-:W-:Y:S05]  /*30d0*/  @!P6 BRA `(.L_x_9657) ;  /* 0x000000d00000e947 */ /* 0x000fea0003800000 */
[----:B0-----:R-:W-:Y:S01]  /*30e0*/  HFMA2.MMA R137, -RZ, RZ, 0, 9.5367431640625e-07 ;  /* 0x00000010ff897435 */ /* 0x001fe200000001ff */
[----:B------:R-:W-:Y:S01]  /*30f0*/  IADD3 R136, R133, 0x200, RZ ;  /* 0x0000020085887810 */ /* 0x000fe20007ffe0ff */
[----:B------:R-:W-:Y:S01]  /*3100*/  FMUL.FTZ R244, R244, c[0x0][0x1ec] ;  /* 0x00007b00f4f47a20 */ /* 0x000fe20000410000 */
[----:B------:R-:W-:Y:S01]  /*3110*/  ISETP.GT.AND P2, PT, R201, RZ, PT ;  /* 0x000000ffc900720c */ /* 0x000fe20003f44270 */
[----:B------:R-:W-:-:S02]  /*3120*/  FMUL.FTZ R227, R227, c[0x0][0x1ec] ;  /* 0x00007b00e3e37a20 */ /* 0x000fc40000410000 */
[----:B------:R-:W-:Y:S01]  /*3130*/  FMUL.FTZ R242, R242, c[0x0][0x1ec] ;  /* 0x00007b00f2f27a20 */ /* 0x000fe20000410000 */
[----:B------:R-:W-:Y:S01]  /*3140*/  SEL R131, R244, R127, P2 ;  /* 0x0000007ff4837207 */ /* 0x000fe20001000000 */
[----:B------:R-:W-:Y:S01]  /*3150*/  FMUL.FTZ R161, R161, c[0x0][0x1ec] ;  /* 0x00007b00a1a17a20 */ /* 0x000fe20000410000 */
[----:B------:R-:W-:Y:S01]  /*3160*/  SEL R130, R227, R126, P2 ;  /* 0x0000007ee3827207 */ /* 0x000fe20001000000 */
[----:B------:R-:W-:Y:S01]  /*3170*/  IMAD.WIDE.U32 R136, R136, R137, c[0x0][0x248] ;  /* 0x0000920088887625 */ /* 0x000fe200078e0089 */
[----:B------:R-:W-:Y:S02]  /*3180*/  SEL R129, R242, R125, P2 ;  /* 0x0000007df2817207 */ /* 0x000fe40001000000 */
[----:B------:R-:W-:-:S05]  /*3190*/  SEL R128, R161, R124, P2 ;  /* 0x0000007ca1807207 */ /* 0x000fca0001000000 */
[----:B------:R0:W-:Y:S02]  /*31a0*/  STG.E.128 [R136.64], R128 ;  /* 0x0000008088007986 */ /* 0x0001e4000c101d04 */
.L_x_9657:
[----:B------:R-:W-:Y:S05]  /*31b0*/  BSYNC B0 ;  /* 0x0000000000007941 */ /* 0x000fea0003800000 */
.L_x_9656:
        /* <DEDUP_REMOVED lines=8> */
.L_x_9659:
[----:B------:R-:W-:Y:S05]  /*3240*/  BSYNC B0 ;  /* 0x0000000000007941 */ /* 0x000fea0003800000 */
.L_x_9658:
        /* <DEDUP_REMOVED lines=8> */
.L_x_9661:
[----:B------:R-:W-:Y:S05]  /*32d0*/  BSYNC B0 ;  /* 0x0000000000007941 */ /* 0x000fea0003800000 */
.L_x_9660:
        /* <DEDUP_REMOVED lines=8> */
.L_x_9663:
[----:B------:R-:W-:Y:S05]  /*3360*/  BSYNC B0 ;  /* 0x0000000000007941 */ /* 0x000fea0003800000 */
.L_x_9662:
        /* <DEDUP_REMOVED lines=8> */
.L_x_9665:
[----:B------:R-:W-:Y:S05]  /*33f0*/  BSYNC B0 ;  /* 0x0000000000007941 */ /* 0x000fea0003800000 */
.L_x_9664:
[----:B0-----:R-:W-:Y:S01]  /*3400*/  @P0 IMAD.WIDE.U32 R136, R215, R246, c[0x0][0x258] ;  /* 0x00009600d7880625 */ /* 0x001fe200078e00f6 */
[----:B------:R-:W-:Y:S01]  /*3410*/  SEL R128, R223, R120, P1 ;  /* 0x00000078df807207 */ /* 0x000fe20000800000 */
[----:B------:R-:W-:Y:S01]  /*3420*/  BSSY B0, `(.L_x_9666) ;  /* 0x0000018000007945 */ /* 0x000fe20003800000 */
[----:B------:R-:W-:Y:S02]  /*3430*/  SEL R129, R238, R121, P1 ;  /* 0x00000079ee817207 */ /* 0x000fe40000800000 */
[----:B------:R-:W-:Y:S02]  /*3440*/  SEL R130, R225, R122, P1 ;  /* 0x0000007ae1827207 */ /* 0x000fe40000800000 */
[----:B------:R-:W-:Y:S02]  /*3450*/  @P0 SEL R131, R240, R123, P1 ;  /* 0x0000007bf0830207 */ /* 0x000fe40000800000 */
[----:B------:R-:W-:Y:S02]  /*3460*/  @!P5 ISETP.NE.AND.EX P4, PT, RZ, c[0x0][0x21c], PT, P4 ;  /* 0x00008700ff00da0c */ /* 0x000fe40003f85340 */
[----:B------:R-:W-:Y:S01]  /*3470*/  @!P5 ISETP.NE.U32.AND P2, PT, RZ, c[0x0][0x218], PT ;  /* 0x00008600ff00da0c */ /* 0x000fe20003f45070 */
[----:B------:R0:W-:Y:S01]  /*3480*/  @P0 STG.E.128 [R136.64], R128 ;  /* 0x0000008088000986 */ /* 0x0001e2000c101d04 */
[----:B------:R-:W-:-:S02]  /*3490*/  @P0 IADD3 R215, R23, 0x400, RZ ;  /* 0x0000040017d70810 */ /* 0x000fc40007ffe0ff */
[----:B------:R-:W-:Y:S02]  /*34a0*/  @P0 MOV R242, 0x10 ;  /* 0x0000001000f20802 */ /* 0x000fe40000000f00 */
[----:B------:R-:W-:Y:S01]  /*34b0*/  @!P5 FSEL R161, R114, RZ, P4 ;  /* 0x000000ff72a1d208 */ /* 0x000fe20002000000 */
        /* <DEDUP_REMOVED lines=14> */
.L_x_9667:
[----:B------:R-:W-:Y:S05]  /*35a0*/  BSYNC B0 ;  /* 0x0000000000007941 */ /* 0x000fea0003800000 */
.L_x_9666:
        /* <DEDUP_REMOVED lines=8> */
.L_x_9669:
[----:B------:R-:W-:Y:S05]  /*3630*/  BSYNC B0 ;  /* 0x0000000000007941 */ /* 0x000fea0003800000 */
.L_x_9668:
        /* <DEDUP_REMOVED lines=8> */
.L_x_9671:
[----:B------:R-:W-:Y:S05]  /*36c0*/  BSYNC B0 ;  /* 0x0000000000007941 */ /* 0x000fea0003800000 */
.L_x_9670:
        /* <DEDUP_REMOVED lines=8> */
.L_x_9673:
[----:B------:R-:W-:Y:S05]  /*3750*/  BSYNC B0 ;  /* 0x0000000000007941 */ /* 0x000fea0003800000 */
.L_x_9672:
        /* <DEDUP_REMOVED lines=8> */
.L_x_9675:
[----:B------:R-:W-:Y:S05]  /*37e0*/  BSYNC B0 ;  /* 0x0000000000007941 */ /* 0x000fea0003800000 */
.L_x_9674:
[----:B0-----:R-:W-:Y:S01]  /*37f0*/  @P0 IMAD.WIDE.U32 R136, R215, R242, c[0x0][0x258] ;  /* 0x00009600d7880625 */ /* 0x001fe200078e00f2 */
[----:B------:R-:W-:Y:S01]  /*3800*/  SEL R128, R221, R120, P1 ;  /* 0x00000078dd807207 */ /* 0x000fe20000800000 */
[----:B------:R-:W-:Y:S01]  /*3810*/  BSSY B0, `(.L_x_9676) ;  /* 0x0000018000007945 */ /* 0x000fe20003800000 */
[----:B------:R-:W-:Y:S02]  /*3820*/  SEL R129, R160, R121, P1 ;  /* 0x00000079a0817207 */ /* 0x000fe40000800000 */
[----:B------:R-:W-:Y:S02]  /*3830*/  SEL R130, R191, R122, P1 ;  /* 0x0000007abf827207 */ /* 0x000fe40000800000 */
[----:B------:R-:W-:Y:S02]  /*3840*/  @P0 SEL R131, R142, R123, P1 ;  /* 0x0000007b8e830207 */ /* 0x000fe40000800000 */
[----:B------:R-:W-:Y:S02]  /*3850*/  @!P5 ISETP.NE.AND.EX P3, PT, RZ, c[0x0][0x21c], PT, P3 ;  /* 0x00008700ff00da0c */ /* 0x000fe40003f65330 */
[----:B------:R-:W-:Y:S01]  /*3860*/  ISETP.GT.AND P4, PT, R201, RZ, PT ;  /* 0x000000ffc900720c */ /* 0x000fe20003f84270 */
        /* <DEDUP_REMOVED lines=18> */
.L_x_9677:
[----:B------:R-:W-:Y:S05]  /*3990*/  BSYNC B0 ;  /* 0x0000000000007941 */ /* 0x000fea0003800000 */
.L_x_9676:
        /* <DEDUP_REMOVED lines=8> */
.L_x_9679:
[----:B------:R-:W-:Y:S05]  /*3a20*/  BSYNC B0 ;  /* 0x0000000000007941 */ /* 0x000fea0003800000 */
.L_x_9678:
        /* <DEDUP_REMOVED lines=8> */
.L_x_9681:
[----:B------:R-:W-:Y:S05]  /*3ab0*/  BSYNC B0 ;  /* 0x0000000000007941 */ /* 0x000fea0003800000 */
.L_x_9680:
        /* <DEDUP_REMOVED lines=8> */
.L_x_9683:
[----:B------:R-:W-:Y:S05]  /*3b40*/  BSYNC B0 ;  /* 0x0000000000007941 */ /* 0x000fea0003800000 */
.L_x_9682:
        /* <DEDUP_REMOVED lines=8> */
.L_x_9685:
[----:B------:R-:W-:Y:S05]  /*3bd0*/  BSYNC B0 ;  /* 0x0000000000007941 */ /* 0x000fea0003800000 */
.L_x_9684:
        /* <DEDUP_REMOVED lines=26> */
.L_x_9687:
[----:B------:R-:W-:Y:S05]  /*3d80*/  BSYNC B0 ;  /* 0x0000000000007941 */ /* 0x000fea0003800000 */
.L_x_9686:
        /* <DEDUP_REMOVED lines=8> */
.L_x_9689:
[----:B------:R-:W-:Y:S05]  /*3e10*/  BSYNC B0 ;  /* 0x0000000000007941 */ /* 0x000fea0003800000 */
.L_x_9688:
        /* <DEDUP_REMOVED lines=8> */
.L_x_9691:
[----:B------:R-:W-:Y:S05]  /*3ea0*/  BSYNC B0 ;  /* 0x0000000000007941 */ /* 0x000fea0003800000 */
.L_x_9690:
        /* <DEDUP_REMOVED lines=8> */
.L_x_9693:
[----:B------:R-:W-:Y:S05]  /*3f30*/  BSYNC B0 ;  /* 0x0000000000007941 */ /* 0x000fea0003800000 */
.L_x_9692:
        /* <DEDUP_REMOVED lines=8> */
.L_x_9695:
[----:B------:R-:W-:Y:S05]  /*3fc0*/  BSYNC B0 ;  /* 0x0000000000007941 */ /* 0x000fea0003800000 */
.L_x_9694:
        /* <DEDUP_REMOVED lines=9> */
[----:B------:R-:W-:Y:S01]  /*4060*/  @!P5 FSEL R138, R117, RZ, P3 ;  /* 0x000000ff758ad208 */ /* 0x000fe20001800000 */
[----:B------:R-:W-:Y:S05]  /*4070*/  @!P6 BRA `(.L_x_9697) ;  /* 0x000000d00000e947 */ /* 0x000fea0003800000 */
[----:B0-----:R-:W-:Y:S01]  /*4080*/  IADD3 R136, R133, 0x600, RZ ;  /* 0x0000060085887810 */ /* 0x001fe20007ffe0ff */
[----:B------:R-:W-:Y:S01]  /*4090*/  FMUL.FTZ R238, R238, c[0x0][0x1ec] ;  /* 0x00007b00eeee7a20 */ /* 0x000fe20000410000 */
[----:B------:R-:W-:Y:S01]  /*40a0*/  MOV R137, 0x10 ;  /* 0x0000001000897802 */ /* 0x000fe20000000f00 */
[----:B------:R-:W-:Y:S01]  /*40b0*/  FMUL.FTZ R161, R161, c[0x0][0x1ec] ;  /* 0x00007b00a1a17a20 */ /* 0x000fe20000410000 */
[----:B------:R-:W-:Y:S01]  /*40c0*/  ISETP.GT.AND P3, PT, R201, RZ, PT ;  /* 0x000000ffc900720c */ /* 0x000fe20003f64270 */
[----:B------:R-:W-:-:S02]  /*40d0*/  FMUL.FTZ R134, R134, c[0x0][0x1ec] ;  /* 0x00007b0086867a20 */ /* 0x000fc40000410000 */
[----:B------:R-:W-:Y:S01]  /*40e0*/  FMUL.FTZ R139, R139, c[0x0][0x1ec] ;  /* 0x00007b008b8b7a20 */ /* 0x000fe20000410000 */
[----:B------:R-:W-:Y:S01]  /*40f0*/  SEL R131, R238, R127, P3 ;  /* 0x0000007fee837207 */ /* 0x000fe20001800000 */
[----:B------:R-:W-:Y:S01]  /*4100*/  IMAD.WIDE.U32 R136, R136, R137, c[0x0][0x248] ;  /* 0x0000920088887625 */ /* 0x000fe200078e0089 */
[----:B------:R-:W-:Y:S02]  /*4110*/  SEL R130, R161, R126, P3 ;  /* 0x0000007ea1827207 */ /* 0x000fe40001800000 */
[----:B------:R-:W-:Y:S02]  /*4120*/  SEL R129, R134, R125, P3 ;  /* 0x0000007d86817207 */ /* 0x000fe40001800000 */
[----:B------:R-:W-:-:S05]  /*4130*/  SEL R128, R139, R124, P3 ;  /* 0x0000007c8b807207 */ /* 0x000fca0001800000 */
[----:B------:R0:W-:Y:S02]  /*4140*/  STG.E.128 [R136.64], R128 ;  /* 0x0000008088007986 */ /* 0x0001e4000c101d04 */
.L_x_9697:
[----:B------:R-:W-:Y:S05]  /*4150*/  BSYNC B0 ;  /* 0x0000000000007941 */ /* 0x000fea0003800000 */
.L_x_9696:
        /* <DEDUP_REMOVED lines=8> */
.L_x_9699:
[----:B------:R-:W-:Y:S05]  /*41e0*/  BSYNC B0 ;  /* 0x0000000000007941 */ /* 0x000fea0003800000 */
.L_x_9698:
        /* <DEDUP_REMOVED lines=8> */
.L_x_9701:
[----:B------:R-:W-:Y:S05]  /*4270*/  BSYNC B0 ;  /* 0x0000000000007941 */ /* 0x000fea0003800000 */
.L_x_9700:
[----:B------:R-:W-:Y:S01]  /*4280*/  @!P5 ISETP.NE.U32.AND P3, PT, RZ, c[0x0][0x218], PT ;  /* 0x00008600ff00da0c */ /* 0x000fe20003f65070 */
[----:B------:R-:W-:Y:S01]  /*4290*/  BSSY B0, `(.L_x_9702) ;  /* 0x000000e000007945 */ /* 0x000fe20003800000 */
[C---:B------:R-:W-:Y:S01]  /*42a0*/  SEL R120, R191.reuse, R120, P1 ;  /* 0x00000078bf787207 */ /* 0x040fe20000800000 */
[----:B------:R-:W-:Y:S01]  /*42b0*/  FMUL.FTZ R191, R191, c[0x0][0x1ec] ;  /* 0x00007b00bfbf7a20 */ /* 0x000fe20000410000 */
[----:B------:R-:W-:Y:S01]  /*42c0*/  @!P5 ISETP.NE.AND.EX P3, PT, RZ, c[0x0][0x21c], PT, P3 ;  /* 0x00008700ff00da0c */ /* 0x000fe20003f65330 */
[----:B0-----:R-:W-:Y:S01]  /*42d0*/  FMUL.FTZ R128, R138, c[0x0][0x1ec] ;  /* 0x00007b008a807a20 */ /* 0x001fe20000410000 */
[----:B------:R-:W-:Y:S02]  /*42e0*/  @!P5 ISETP.NE.AND.EX P2, PT, RZ, c[0x0][0x21c], PT, P2 ;  /* 0x00008700ff00da0c */ /* 0x000fe40003f45320 */
        /* <DEDUP_REMOVED lines=8> */
.L_x_9703:
[----:B------:R-:W-:Y:S05]  /*4370*/  BSYNC B0 ;  /* 0x0000000000007941 */ /* 0x000fea0003800000 */
.L_x_9702:
[----:B------:R-:W-:Y:S01]  /*4380*/  FMUL.FTZ R131, R129, c[0x0][0x1ec] ;  /* 0x00007b0081837a20 */ /* 0x000fe20000410000 */
[----:B------:R-:W-:Y:S01]  /*4390*/  BSSY B0, `(.L_x_9704) ;  /* 0x000000e000007945 */ /* 0x000fe20003800000 */
[----:B------:R-:W-:Y:S02]  /*43a0*/  SEL R125, R128, R125, P4 ;  /* 0x0000007d807d7207 */ /* 0x000fe40002000000 */
[----:B------:R-:W-:Y:S02]  /*43b0*/  SEL R124, R191, R124, P4 ;  /* 0x0000007cbf7c7207 */ /* 0x000fe40002000000 */
        /* <DEDUP_REMOVED lines=11> */
.L_x_9705:
[----:B------:R-:W-:Y:S05]  /*4470*/  BSYNC B0 ;  /* 0x0000000000007941 */ /* 0x000fea0003800000 */
.L_x_9704:
[----:B------:R-:W-:Y:S01]  /*4480*/  FMUL.FTZ R130, R128, c[0x0][0x1ec] ;  /* 0x00007b0080827a20 */ /* 0x000fe20000410000 */
[----:B------:R-:W-:Y:S02]  /*4490*/  @P0 IADD3 R131, R23, 0x700, RZ ;  /* 0x0000070017830810 */ /* 0x000fe40007ffe0ff */
[----:B------:R-:W-:Y:S02]  /*44a0*/  @P0 MOV R132, 0x10 ;  /* 0x0000001000840802 */ /* 0x000fe40000000f00 */
[----:B------:R-:W-:Y:S02]  /*44b0*/  @P6 IADD3 R129, R133, 0x700, RZ ;  /* 0x0000070085816810 */ /* 0x000fe40007ffe0ff */
[----:B------:R-:W-:Y:S02]  /*44c0*/  @P6 MOV R134, 0x10 ;  /* 0x0000001000866802 */ /* 0x000fe40000000f00 */
[----:B------:R-:W-:Y:S01]  /*44d0*/  SEL R127, R130, R127, P4 ;  /* 0x0000007f827f7207 */ /* 0x000fe20002000000 */
[----:B------:R-:W-:Y:S01]  /*44e0*/  @P0 IMAD.WIDE.U32 R130, R131, R132, c[0x0][0x258] ;  /* 0x0000960083820625 */ /* 0x000fe200078e0084 */
[----:B------:R-:W-:-:S02]  /*44f0*/  SEL R123, R128, R123, P1 ;  /* 0x0000007b807b7207 */ /* 0x000fc40000800000 */
[----:B------:R-:W-:Y:S01]  /*4500*/  IADD3 R195, R195, c[0x0][0x160], RZ ;  /* 0x00005800c3c37a10 */ /* 0x000fe20007ffe0ff */
[----:B------:R-:W-:Y:S01]  /*4510*/  @P6 IMAD.WIDE.U32 R128, R129, R134, c[0x0][0x248] ;  /* 0x0000920081806625 */ /* 0x000fe200078e0086 */
[----:B------:R-:W-:Y:S01]  /*4520*/  LOP3.LUT P1, RZ, R18, 0xff, RZ, 0xc0, !PT ;  /* 0x000000ff12ff7812 */ /* 0x000fe2000782c0ff */
[----:B------:R0:W-:Y:S01]  /*4530*/  @P0 STG.E.128 [R130.64], R120 ;  /* 0x0000007882000986 */ /* 0x0001e2000c101d04 */
[----:B------:R-:W-:Y:S02]  /*4540*/  ISETP.GE.AND P0, PT, R195, c[0x0][0x164], PT ;  /* 0x00005900c3007a0c */ /* 0x000fe40003f06270 */
[----:B------:R-:W-:Y:S01]  /*4550*/  SEL R18, RZ, 0x1, P1 ;  /* 0x00000001ff127807 */ /* 0x000fe20000800000 */
[----:B------:R0:W-:Y:S10]  /*4560*/  @P6 STG.E.128 [R128.64], R124 ;  /* 0x0000007c80006986 */ /* 0x0001f4000c101d04 */
[----:B0-----:R-:W-:Y:S01]  /*4570*/  @P0 CALL.REL.NOINC `(.L_x_9621) ;  /* 0x0000001000000944 */ /* 0x001fe20003c00000 */
[----:B------:R-:W-:Y:S05]  /*4580*/  BRA `(.L_x_9706) ;  /* 0xffffc2d000007947 */ /* 0x000fea000383ffff */
.L_x_9621:
        /* <DEDUP_REMOVED lines=25> */
.L_x_9625:
[----:B------:R-:W-:Y:S01]  /*4720*/  HFMA2.MMA R138, -RZ, RZ, 0, 9.5367431640625e-07 ;  /* 0x00000010ff8a7435 */ /* 0x000fe200000001ff */
[----:B------:R-:W-:-:S02]  /*4730*/  MOV R133, R131 ;  /* 0x0000008300857202 */ /* 0x000fc40000000f00 */
[----:B------:R-:W-:Y:S02]  /*4740*/  MOV R161, 0x1f ;  /* 0x0000001f00a17802 */ /* 0x000fe40000000f00 */
[----:B------:R-:W-:Y:S02]  /*4750*/  MOV R140, 0xffffffff ;  /* 0xffffffff008c7802 */ /* 0x000fe40000000f00 */
[----:B------:R-:W-:Y:S02]  /*4760*/  MOV R128, 0x4780 ;  /* 0x0000478000807802 */ /* 0x000fe40000000f00 */
[----:B-----5:R-:W-:Y:S05]  /*4770*/  CALL.REL.NOINC `($__internal_163_$__cuda_sm70_shflsync_down_p) ;  /* 0x0000045000007944 */ /* 0x020fea0003c00000 */
[----:B-1----:R-:W-:Y:S01]  /*4780*/  MOV R134, R161 ;  /* 0x000000a100867202 */ /* 0x002fe20000000f00 */
[----:B0-----:R-:W-:Y:S05]  /*4790*/  BRA `(.L_x_9707) ;  /* 0xffffd63000007947 */ /* 0x001fea000383ffff */
.L_x_9626:
[----:B------:R-:W-:Y:S01]  /*47a0*/  HFMA2.MMA R138, -RZ, RZ, 0, 9.5367431640625e-07 ;  /* 0x00000010ff8a7435 */ /* 0x000fe200000001ff */
[----:B------:R-:W-:Y:S02]  /*47b0*/  MOV R133, R130 ;  /* 0x0000008200857202 */ /* 0x000fe40000000f00 */
[----:B------:R-:W-:Y:S02]  /*47c0*/  MOV R161, 0x1f ;  /* 0x0000001f00a17802 */ /* 0x000fe40000000f00 */
[----:B------:R-:W-:-:S02]  /*47d0*/  MOV R140, 0xffffffff ;  /* 0xffffffff008c7802 */ /* 0x000fc40000000f00 */
[----:B------:R-:W-:Y:S02]  /*47e0*/  MOV R128, 0x4800 ;  /* 0x0000480000807802 */ /* 0x000fe40000000f00 */
[----:B01---5:R-:W-:Y:S05]  /*47f0*/  CALL.REL.NOINC `($__internal_163_$__cuda_sm70_shflsync_down_p) ;  /* 0x000003d000007944 */ /* 0x023fea0003c00000 */
[----:B------:R-:W-:Y:S01]  /*4800*/  FADD.FTZ R131, R134, R131 ;  /* 0x0000008386837221 */ /* 0x000fe20000010000 */
[----:B0-----:R-:W-:Y:S01]  /*4810*/  HFMA2.MMA R138, -RZ, RZ, 0, 4.76837158203125e-07 ;  /* 0x00000008ff8a7435 */ /* 0x001fe200000001ff */
[----:B-1----:R-:W-:Y:S01]  /*4820*/  FADD.FTZ R134, R130, R161 ;  /* 0x000000a182867221 */ /* 0x002fe20000010000 */
[----:B------:R-:W-:Y:S02]  /*4830*/  MOV R161, 0x1f ;  /* 0x0000001f00a17802 */ /* 0x000fe40000000f00 */
[----:B------:R-:W-:Y:S02]  /*4840*/  MOV R140, 0xffffffff ;  /* 0xffffffff008c7802 */ /* 0x000fe40000000f00 */
[----:B------:R-:W-:Y:S02]  /*4850*/  MOV R133, R131 ;  /* 0x0000008300857202 */ /* 0x000fe40000000f00 */
[----:B------:R-:W-:Y:S02]  /*4860*/  MOV R128, 0x4880 ;  /* 0x0000488000807802 */ /* 0x000fe40000000f00 */
[----:B------:R-:W-:Y:S05]  /*4870*/  CALL.REL.NOINC `($__internal_163_$__cuda_sm70_shflsync_down_p) ;  /* 0x0000035000007944 */ /* 0x000fea0003c00000 */
[----:B0-----:R-:W-:Y:S01]  /*4880*/  HFMA2.MMA R138, -RZ, RZ, 0, 4.76837158203125e-07 ;  /* 0x00000008ff8a7435 */ /* 0x001fe200000001ff */
[----:B-1----:R-:W-:-:S02]  /*4890*/  MOV R130, R161 ;  /* 0x000000a100827202 */ /* 0x002fc40000000f00 */
[----:B------:R-:W-:Y:S02]  /*48a0*/  MOV R133, R134 ;  /* 0x0000008600857202 */ /* 0x000fe40000000f00 */
[----:B------:R-:W-:Y:S02]  /*48b0*/  MOV R161, 0x1f ;  /* 0x0000001f00a17802 */ /* 0x000fe40000000f00 */
[----:B------:R-:W-:Y:S02]  /*48c0*/  MOV R140, 0xffffffff ;  /* 0xffffffff008c7802 */ /* 0x000fe40000000f00 */
[----:B------:R-:W-:Y:S02]  /*48d0*/  MOV R128, 0x48f0 ;  /* 0x000048f000807802 */ /* 0x000fe40000000f00 */
[----:B------:R-:W-:Y:S05]  /*48e0*/  CALL.REL.NOINC `($__internal_163_$__cuda_sm70_shflsync_down_p) ;  /* 0x000002e000007944 */ /* 0x000fea0003c00000 */
[----:B------:R-:W-:Y:S01]  /*48f0*/  FADD.FTZ R131, R130, R131 ;  /* 0x0000008382837221 */ /* 0x000fe20000010000 */
[----:B0-----:R-:W-:Y:S01]  /*4900*/  HFMA2.MMA R138, -RZ, RZ, 0, 2.384185791015625e-07 ;  /* 0x00000004ff8a7435 */ /* 0x001fe200000001ff */
[----:B-1----:R-:W-:Y:S01]  /*4910*/  FADD.FTZ R134, R134, R161 ;  /* 0x000000a186867221 */ /* 0x002fe20000010000 */
[----:B------:R-:W-:Y:S02]  /*4920*/  MOV R161, 0x1f ;  /* 0x0000001f00a17802 */ /* 0x000fe40000000f00 */
[----:B------:R-:W-:-:S02]  /*4930*/  MOV R140, 0xffffffff ;  /* 0xffffffff008c7802 */ /* 0x000fc40000000f00 */
[----:B------:R-:W-:Y:S02]  /*4940*/  MOV R133, R131 ;  /* 0x0000008300857202 */ /* 0x000fe40000000f00 */
[----:B------:R-:W-:Y:S02]  /*4950*/  MOV R128, 0x4970 ;  /* 0x0000497000807802 */ /* 0x000fe40000000f00 */
[----:B------:R-:W-:Y:S05]  /*4960*/  CALL.REL.NOINC `($__internal_163_$__cuda_sm70_shflsync_down_p) ;  /* 0x0000026000007944 */ /* 0x000fea0003c00000 */
[----:B0-----:R-:W-:Y:S01]  /*4970*/  HFMA2.MMA R138, -RZ, RZ, 0, 2.384185791015625e-07 ;  /* 0x00000004ff8a7435 */ /* 0x001fe200000001ff */
[----:B-1----:R-:W-:Y:S02]  /*4980*/  MOV R130, R161 ;  /* 0x000000a100827202 */ /* 0x002fe40000000f00 */
[----:B------:R-:W-:Y:S02]  /*4990*/  MOV R133, R134 ;  /* 0x0000008600857202 */ /* 0x000fe40000000f00 */
[----:B------:R-:W-:Y:S02]  /*49a0*/  MOV R161, 0x1f ;  /* 0x0000001f00a17802 */ /* 0x000fe40000000f00 */
[----:B------:R-:W-:Y:S02]  /*49b0*/  MOV R140, 0xffffffff ;  /* 0xffffffff008c7802 */ /* 0x000fe40000000f00 */
[----:B------:R-:W-:-:S02]  /*49c0*/  MOV R128, 0x49e0 ;  /* 0x000049e000807802 */ /* 0x000fc40000000f00 */
[----:B------:R-:W-:Y:S05]  /*49d0*/  CALL.REL.NOINC `($__internal_163_$__cuda_sm70_shflsync_down_p) ;  /* 0x000001f000007944 */ /* 0x000fea0003c00000 */
[----:B------:R-:W-:Y:S01]  /*49e0*/  FADD.FTZ R131, R130, R131 ;  /* 0x0000008382837221 */ /* 0x000fe20000010000 */
[----:B0-----:R-:W-:Y:S01]  /*49f0*/  HFMA2.MMA R138, -RZ, RZ, 0, 1.1920928955078125e-07 ;  /* 0x00000002ff8a7435 */ /* 0x001fe200000001ff */
[----:B-1----:R-:W-:Y:S01]  /*4a00*/  FADD.FTZ R134, R134, R161 ;  /* 0x000000a186867221 */ /* 0x002fe20000010000 */
[----:B------:R-:W-:-:S02]  /*4a10*/  MOV R161, 0x1f ;  /* 0x0000001f00a17802 */ /* 0x000fc40000000f00 */
[----:B------:R-:W-:Y:S02]  /*4a20*/  MOV R140, 0xffffffff ;  /* 0xffffffff008c7802 */ /* 0x000fe40000000f00 */
[----:B------:R-:W-:Y:S02]  /*4a30*/  MOV R133, R131 ;  /* 0x0000008300857202 */ /* 0x000fe40000000f00 */
[----:B------:R-:W-:Y:S02]  /*4a40*/  MOV R128, 0x4a60 ;  /* 0x00004a6000807802 */ /* 0x000fe40000000f00 */
[----:B------:R-:W-:Y:S05]  /*4a50*/  CALL.REL.NOINC `($__internal_163_$__cuda_sm70_shflsync_down_p) ;  /* 0x0000017000007944 */ /* 0x000fea0003c00000 */
[----:B0-----:R-:W-:Y:S01]  /*4a60*/  HFMA2.MMA R138, -RZ, RZ, 0, 1.1920928955078125e-07 ;  /* 0x00000002ff8a7435 */ /* 0x001fe200000001ff */
[----:B-1----:R-:W-:Y:S02]  /*4a70*/  MOV R130, R161 ;  /* 0x000000a100827202 */ /* 0x002fe40000000f00 */
[----:B------:R-:W-:Y:S02]  /*4a80*/  MOV R133, R134 ;  /* 0x0000008600857202 */ /* 0x000fe40000000f00 */
[----:B------:R-:W-:Y:S02]  /*4a90*/  MOV R161, 0x1f ;  /* 0x0000001f00a17802 */ /* 0x000fe40000000f00 */
[----:B------:R-:W-:-:S02]  /*4aa0*/  MOV R140, 0xffffffff ;  /* 0xffffffff008c7802 */ /* 0x000fc40000000f00 */
[----:B------:R-:W-:Y:S02]  /*4ab0*/  MOV R128, 0x4ad0 ;  /* 0x00004ad000807802 */ /* 0x000fe40000000f00 */
[----:B------:R-:W-:Y:S05]  /*4ac0*/  CALL.REL.NOINC `($__internal_163_$__cuda_sm70_shflsync_down_p) ;  /* 0x0000010000007944 */ /* 0x000fea0003c00000 */
[----:B------:R-:W-:Y:S01]  /*4ad0*/  FADD.FTZ R130, R130, R131 ;  /* 0x0000008382827221 */ /* 0x000fe20000010000 */
[----:B0-----:R-:W-:Y:S01]  /*4ae0*/  HFMA2.MMA R138, -RZ, RZ, 0, 5.9604644775390625e-08 ;  /* 0x00000001ff8a7435 */ /* 0x001fe200000001ff */
[----:B-1----:R-:W-:Y:S01]  /*4af0*/  FADD.FTZ R136, R134, R161 ;  /* 0x000000a186887221 */ /* 0x002fe20000010000 */
[----:B------:R-:W-:Y:S02]  /*4b00*/  MOV R161, 0x1f ;  /* 0x0000001f00a17802 */ /* 0x000fe40000000f00 */
[----:B------:R-:W-:Y:S02]  /*4b10*/  MOV R140, 0xffffffff ;  /* 0xffffffff008c7802 */ /* 0x000fe40000000f00 */
[----:B------:R-:W-:Y:S02]  /*4b20*/  MOV R133, R130 ;  /* 0x0000008200857202 */ /* 0x000fe40000000f00 */
[----:B------:R-:W-:Y:S02]  /*4b30*/  MOV R128, 0x4b50 ;  /* 0x00004b5000807802 */ /* 0x000fe40000000f00 */
[----:B------:R-:W-:Y:S05]  /*4b40*/  CALL.REL.NOINC `($__internal_163_$__cuda_sm70_shflsync_down_p) ;  /* 0x0000008000007944 */ /* 0x000fea0003c00000 */
[----:B0-----:R-:W-:Y:S01]  /*4b50*/  HFMA2.MMA R138, -RZ, RZ, 0, 5.9604644775390625e-08 ;  /* 0x00000001ff8a7435 */ /* 0x001fe200000001ff */
[----:B-1----:R-:W-:-:S02]  /*4b60*/  MOV R135, R161 ;  /* 0x000000a100877202 */ /* 0x002fc40000000f00 */
[----:B------:R-:W-:Y:S02]  /*4b70*/  MOV R133, R136 ;  /* 0x0000008800857202 */ /* 0x000fe40000000f00 */
[----:B------:R-:W-:Y:S02]  /*4b80*/  MOV R161, 0x1f ;  /* 0x0000001f00a17802 */ /* 0x000fe40000000f00 */
[----:B------:R-:W-:Y:S02]  /*4b90*/  MOV R140, 0xffffffff ;  /* 0xffffffff008c7802 */ /* 0x000fe40000000f00 */
[----:B------:R-:W-:Y:S02]  /*4ba0*/  MOV R128, 0x4bc0 ;  /* 0x00004bc000807802 */ /* 0x000fe40000000f00 */
[----:B------:R-:W-:Y:S05]  /*4bb0*/  CALL.REL.NOINC `($__internal_163_$__cuda_sm70_shflsync_down_p) ;  /* 0x0000001000007944 */ /* 0x000fea0003c00000 */
[----:B01----:R-:W-:Y:S05]  /*4bc0*/  BRA `(.L_x_9708) ;  /* 0xffffd32000007947 */ /* 0x003fea000383ffff */
        .weak           $__internal_163_$__cuda_sm70_shflsync_down_p
        .type           $__internal_163_$__cuda_sm70_shflsync_down_p,@function
        .size           $__internal_163_$__cuda_sm70_shflsync_down_p,(.L_x_11897 - $__internal_163_$__cuda_sm70_shflsync_down_p)
$__internal_163_$__cuda_sm70_shflsync_down_p:
[----:B------:R-:W-:Y:S01]  /*4bd0*/  HFMA2.MMA R129, -RZ, RZ, 0, 0 ;  /* 0x00000000ff817435 */ /* 0x000fe200000001ff */
[----:B------:R-:W-:Y:S04]  /*4be0*/  WARPSYNC R140 ;  /* 0x0000008c00007348 */ /* 0x000fe80003800000 */
[----:B------:R0:W1:Y:S01]  /*4bf0*/  SHFL.DOWN PT, R161, R133, R138, R161 ;  /* 0x0800008a85a17389 */ /* 0x00006200000e00a1 */
[----:B------:R-:W-:Y:S05]  /*4c00*/  RET.REL.NODEC R128 `(_ZN10layer_norm13ln_bwd_kernelINS_13Kernel_traitsI6__halfffffjLj8192ELj1ELj1ELj8ELj16ENS_18Kernel_traits_baseILj8192ES2_ffffjLj256EEEEELb0ELb0ELb1ELb1EEEvNS_9BwdParamsE) ;  /* 0xffffb3f080007950 */ /* 0x000fea0003c3ffff */
.L_x_9709:
        /* <DEDUP_REMOVED lines=15> */
.L_x_11897:


//--------------------- .text._ZN10layer_norm13ln_bwd_kernelINS_13Kernel_traitsI6__halfffffjLj8192ELj1ELj1ELj8ELj16ENS_18Kernel_traits_baseILj8192ES2_ffffjLj256EEEEELb0ELb1ELb0ELb0EEEvNS_9BwdParamsE --------------------------
	.section	.text._ZN10layer_norm13ln_bwd_kernelINS_13Kernel_traitsI6__halfffffjLj8192ELj1ELj1ELj8ELj16ENS_18Kernel_traits_baseILj8192ES2_ffffjLj256EEEEELb0ELb1ELb0ELb0EEEvNS_9BwdParamsE,"ax",@progbits
	.sectioninfo	@"SHI_REGISTERS=255"
	.align	128
        .global         _ZN10layer_norm13ln_bwd_kernelINS_13Kernel_traitsI6__halfffffjLj8192ELj1ELj1ELj8ELj16ENS_18Kernel_traits_baseILj8192ES2_ffffjLj256EEEEELb0ELb1ELb0ELb0EEEvNS_9BwdParamsE
        .type           _ZN10layer_norm13ln_bwd_kernelINS_13Kernel_traitsI6__halfffffjLj8192ELj1ELj1ELj8ELj16ENS_18Kernel_traits_baseILj8192ES2_ffffjLj256EEEEELb0ELb1ELb0ELb0EEEvNS_9BwdParamsE,@function
        .size           _ZN10layer_norm13ln_bwd_kernelINS_13Kernel_traitsI6__halfffffjLj8192ELj1ELj1ELj8ELj16ENS_18Kernel_traits_baseILj8192ES2_ffffjLj256EEEEELb0ELb1ELb0ELb0EEEvNS_9BwdParamsE,(.L_x_11898 - _ZN10layer_norm13ln_bwd_kernelINS_13Kernel_traitsI6__halfffffjLj8192ELj1ELj1ELj8ELj16ENS_18Kernel_traits_baseILj8192ES2_ffffjLj256EEEEELb0ELb1ELb0ELb0EEEvNS_9BwdParamsE)
        .other          _ZN10layer_norm13ln_bwd_kernelINS_13Kernel_traitsI6__halfffffjLj8192ELj1ELj1ELj8ELj16ENS_18Kernel_traits_baseILj8192ES2_ffffjLj256EEEEELb0ELb1ELb0ELb0EEEvNS_9BwdParamsE,@"STO_CUDA_ENTRY STV_DEFAULT"
_ZN10layer_norm13ln_bwd_kernelINS_13Kernel_traitsI6__halfffffjLj8192ELj1ELj1ELj8ELj16ENS_18Kernel_traits_baseILj8192ES2_ffffjLj256EEEEELb0ELb1ELb0ELb0EEEvNS_9BwdParamsE:
.text._ZN10layer_norm13ln_bwd_kernelINS_13Kernel_traitsI6__halfffffjLj8192ELj1ELj1ELj8ELj16ENS_18Kernel_traits_baseILj8192ES2_ffffjLj256EEEEELb0ELb1ELb0ELb0EEEvNS_9BwdParamsE:
[----:B------:R-:W-:Y:S02]  /*0000*/  MOV R1, c[0x0][0x28] ;  /* 0x00000a0000017a02 */ /* 0x000fe40000000f00 */
[----:B------:R-:W0:Y:S01]  /*0010*/  S2R R124, SR_TID.X ;  /* 0x00000000007c7919 */ /* 0x000e220000002100 */
[----:B------:R-:W-:Y:S01]  /*0020*/  MOV R0, c[0x0][0x168] ;  /* 0x00005a0000007a02 */ /* 0x000fe20000000f00 */
[----:B------:R-:W-:Y:S01]  /*0030*/  ULDC.64 UR4, c[0x0][0x118] ;  /* 0x0000460000047ab9 */ /* 0x000fe20000000a00 */
[----:B------:R-:W-:Y:S02]  /*0040*/  IADD3 R1, R1, -0x68, RZ ;  /* 0xffffff9801017810 */ /* 0x000fe40007ffe0ff */
[----:B------:R-:W-:-:S04]  /*0050*/  SHF.R.S32.HI R0, RZ, 0x1f, R0 ;  /* 0x0000001fff007819 */ /* 0x000fc80000011400 */
[----:B------:R-:W-:Y:S02]  /*0060*/  LEA.HI R0, R0, c[0x0][0x168], RZ, 0x2 ;  /* 0x00005a0000007a11 */ /* 0x000fe400078f10ff */
[----:B0-----:R-:W-:-:S04]  /*0070*/  LOP3.LUT R5, R124, 0xff, RZ, 0xc, !PT ;  /* 0x000000ff7c057812 */ /* 0x001fc800078e0cff */
[----:B------:R-:W-:Y:S02]  /*0080*/  LEA.HI.SX32 R5, R0, R5, 0x1e ;  /* 0x0000000500057211 */ /* 0x000fe400078ff2ff */
[----:B------:R-:W-:Y:S02]  /*0090*/  LOP3.LUT R0, R124, 0xff, RZ, 0xc0, !PT ;  /* 0x000000ff7c007812 */ /* 0x000fe400078ec0ff */
[C---:B------:R-:W-:Y:S02]  /*00a0*/  LOP3.LUT P6, RZ, R5.reuse, 0xffffff00, RZ, 0xc0, !PT ;  /* 0xffffff0005ff7812 */ /* 0x040fe400078cc0ff */
[C---:B------:R-:W-:Y:S02]  /*00b0*/  ISETP.GE.U32.AND P5, PT, R5.reuse, 0x200, PT ;  /* 0x000002000500780c */ /* 0x040fe40003fa6070 */
[C---:B------:R-:W-:Y:S02]  /*00c0*/  ISETP.GE.U32.AND P0, PT, R5.reuse, 0x300, PT ;  /* 0x000003000500780c */ /* 0x040fe40003f06070 */
[----:B------:R-:W-:-:S02]  /*00d0*/  ISETP.GE.U32.AND P1, PT, R5, 0x400, PT ;  /* 0x000004000500780c */ /* 0x000fc40003f26070 */
[C---:B------:R-:W-:Y:S02]  /*00e0*/  ISETP.GE.U32.AND P2, PT, R5.reuse, 0x500, PT ;  /* 0x000005000500780c */ /* 0x040fe40003f46070 */
[----:B------:R-:W-:-:S03]  /*00f0*/  ISETP.GE.U32.AND P3, PT, R5, 0x600, PT ;  /* 0x000006000500780c */ /* 0x000fc60003f66070 */
        /* <DEDUP_REMOVED lines=8> */
[----:B------:R-:W-:Y:S01]  /*0180*/  @P2 MOV R47, 0x8 ;  /* 0x00000008002f2802 */ /* 0x000fe20000000f00 */
[----:B------:R1:W5:Y:S02]  /*0190*/  @P6 LDG.E.64 R26, [R24.64] ;  /* 0x00000004181a6981 */ /* 0x000364000c1e1b00 */
[CC--:B------:R-:W-:Y:S01]  /*01a0*/  @P5 IMAD.WIDE.U32 R32, R0.reuse, R35.reuse, c[0x0][0x1b0] ;  /* 0x00006c0000205625 */ /* 0x0c0fe200078e0023 */
[C---:B------:R-:W-:Y:S01]  /*01b0*/  ISETP.GE.U32.AND P4, PT, R5.reuse, 0x700, PT ;  /* 0x000007000500780c */ /* 0x040fe20003f86070 */
[----:B------:R2:W5:Y:S02]  /*01c0*/  @P6 LDG.E.64 R18, [R28.64] ;  /* 0x000000041c126981 */ /* 0x000564000c1e1b00 */
[C---:B------:R-:W-:Y:S01]  /*01d0*/  @P5 IMAD.WIDE.U32 R34, R0.reuse, R35, c[0x0][0x1c8] ;  /* 0x0000720000225625 */ /* 0x040fe200078e0023 */
[----:B------:R-:W-:Y:S01]  /*01e0*/  @P5 IADD3 R0, R0, 0x100, RZ ;  /* 0x0000010000005810 */ /* 0x000fe20007ffe0ff */
[----:B------:R3:W5:Y:S04]  /*01f0*/  @P5 LDG.E.64 R30, [R32.64] ;  /* 0x00000004201e5981 */ /* 0x000768000c1e1b00 */
[CC--:B------:R-:W-:Y:S01]  /*0200*/  @P0 IMAD.WIDE.U32 R36, R0.reuse, R39.reuse, c[0x0][0x1b0] ;  /* 0x00006c0000240625 */ /* 0x0c0fe200078e0027 */
[----:B------:R4:W5:Y:S03]  /*0210*/  @P5 LDG.E.64 R16, [R34.64] ;  /* 0x0000000422105981 */ /* 0x000966000c1e1b00 */
[C---:B------:R-:W-:Y:S01]  /*0220*/  @P0 IMAD.WIDE.U32 R38, R0.reuse, R39, c[0x0][0x1c8] ;  /* 0x0000720000260625 */ /* 0x040fe200078e0027 */
[----:B------:R-:W-:Y:S01]  /*0230*/  @P0 IADD3 R0, R0, 0x100, RZ ;  /* 0x0000010000000810 */ /* 0x000fe20007ffe0ff */
[----:B------:R0:W5:Y:S04]  /*0240*/  @P0 LDG.E.64 R128, [R36.64] ;  /* 0x0000000424800981 */ /* 0x000168000c1e1b00 */
[CC--:B------:R-:W-:Y:S01]  /*0250*/  @P1 IMAD.WIDE.U32 R40, R0.reuse, R43.reuse, c[0x0][0x1b0] ;  /* 0x00006c0000281625 */ /* 0x0c0fe200078e002b */
[----:B------:R-:W-:Y:S01]  /*0260*/  @P3 MOV R51, 0x8 ;  /* 0x0000000800333802 */ /* 0x000fe20000000f00 */
[----:B------:R0:W5:Y:S02]  /*0270*/  @P0 LDG.E.64 R14, [R38.64] ;  /* 0x00000004260e0981 */ /* 0x000164000c1e1b00 */
[C---:B------:R-:W-:Y:S01]  /*0280*/  @P1 IMAD.WIDE.U32 R42, R0.reuse, R43, c[0x0][0x1c8] ;  /* 0x00007200002a1625 */ /* 0x040fe200078e002b */
[----:B------:R-:W-:Y:S01]  /*0290*/  @P1 IADD3 R0, R0, 0x100, RZ ;  /* 0x0000010000001810 */ /* 0x000fe20007ffe0ff */
[----:B------:R0:W5:Y:S01]  /*02a0*/  @P1 LDG.E.64 R130, [R40.64] ;  /* 0x0000000428821981 */ /* 0x000162000c1e1b00 */
[----:B------:R-:W-:-:S03]  /*02b0*/  ISETP.GE.U32.AND P5, PT, R5, 0x800, PT ;  /* 0x000008000500780c */ /* 0x000fc60003fa6070 */
[CC--:B------:R-:W-:Y:S01]  /*02c0*/  @P2 IMAD.WIDE.U32 R44, R0.reuse, R47.reuse, c[0x0][0x1b0] ;  /* 0x00006c00002c2625 */ /* 0x0c0fe200078e002f */
[----:B------:R-:W-:Y:S01]  /*02d0*/  @P4 MOV R55, 0x8 ;  /* 0x0000000800374802 */ /* 0x000fe20000000f00 */
[----:B------:R0:W5:Y:S02]  /*02e0*/  @P1 LDG.E.64 R12, [R42.64] ;  /* 0x000000042a0c1981 */ /* 0x000164000c1e1b00 */
[C---:B------:R-:W-:Y:S01]  /*02f0*/  @P2 IMAD.WIDE.U32 R46, R0.reuse, R47, c[0x0][0x1c8] ;  /* 0x00007200002e2625 */ /* 0x040fe200078e002f */
[----:B------:R-:W-:Y:S01]  /*0300*/  @P2 IADD3 R0, R0, 0x100, RZ ;  /* 0x0000010000002810 */ /* 0x000fe20007ffe0ff */
[----:B------:R0:W5:Y:S04]  /*0310*/  @P2 LDG.E.64 R132, [R44.64] ;  /* 0x000000042c842981 */ /* 0x000168000c1e1b00 */
[CC--:B------:R-:W-:Y:S01]  /*0320*/  @P3 IMAD.WIDE.U32 R48, R0.reuse, R51.reuse, c[0x0][0x1b0] ;  /* 0x00006c0000303625 */ /* 0x0c0fe200078e0033 */
[----:B--2---:R-:W-:Y:S01]  /*0330*/  @P5 MOV R29, 0x8 ;  /* 0x00000008001d5802 */ /* 0x004fe20000000f00 */
        /* <DEDUP_REMOVED lines=9> */
[CC--:B-1----:R-:W-:Y:S01]  /*03d0*/  @P5 IMAD.WIDE.U32 R24, R0.reuse, R29.reuse, c[0x0][0x1b0] ;  /* 0x00006c0000185625 */ /* 0x0c2fe200078e001d */
[----:B------:R1:W5:Y:S03]  /*03e0*/  @P4 LDG.E.64 R6, [R54.64] ;  /* 0x0000000436064981 */ /* 0x000366000c1e1b00 */
[----:B------:R-:W-:Y:S01]  /*03f0*/  @P5 IMAD.WIDE.U32 R28, R0, R29, c[0x0][0x1c8] ;  /* 0x00007200001c5625 */ /* 0x000fe200078e001d */
[----:B0-----:R-:W-:Y:S01]  /*0400*/  LEA.HI R0, R124, UR6, RZ, 0x18 ;  /* 0x000000067c007c11 */ /* 0x001fe2000f8fc0ff */
[----:B------:R0:W5:Y:S04]  /*0410*/  @P5 LDG.E.64 R20, [R24.64] ;  /* 0x0000000418145981 */ /* 0x000168000c1e1b00 */
[----:B------:R0:W5:Y:S01]  /*0420*/  @P5 LDG.E.64 R2, [R28.64] ;  /* 0x000000041c025981 */ /* 0x000162000c1e1b00 */
[----:B------:R-:W-:Y:S01]  /*0430*/  ISETP.GE.AND P5, PT, R0, c[0x0][0x164], PT ;  /* 0x0000590000007a0c */ /* 0x000fe20003fa6270 */
[----:B---3--:R-:W-:Y:S01]  /*0440*/  CS2R R32, SRZ ;  /* 0x0000000000207805 */ /* 0x008fe2000001ff00 */
[----:B----4-:R-:W-:Y:S01]  /*0450*/  CS2R R34, SRZ ;  /* 0x0000000000227805 */ /* 0x010fe2000001ff00 */
[----:B------:R-:W-:Y:S01]  /*0460*/  CS2R R36, SRZ ;  /* 0x0000000000247805 */ /* 0x000fe2000001ff00 */
[----:B------:R-:W-:Y:S01]  /*0470*/  CS2R R38, SRZ ;  /* 0x0000000000267805 */ /* 0x000fe2000001ff00 */
[----:B------:R-:W-:Y:S01]  /*0480*/  CS2R R40, SRZ ;  /* 0x0000000000287805 */ /* 0x000fe2000001ff00 */
[----:B------:R-:W-:Y:S01]  /*0490*/  CS2R R42, SRZ ;  /* 0x00000000002a7805 */ /* 0x000fe2000001ff00 */
[----:B------:R-:W-:Y:S01]  /*04a0*/  CS2R R44, SRZ ;  /* 0x00000000002c7805 */ /* 0x000fe2000001ff00 */
[----:B--2---:R-:W-:Y:S01]  /*04b0*/  CS2R R46, SRZ ;  /* 0x00000000002e7805 */ /* 0x004fe2000001ff00 */
[----:B------:R-:W-:Y:S01]  /*04c0*/  CS2R R48, SRZ ;  /* 0x0000000000307805 */ /* 0x000fe2000001ff00 */
[----:B------:R-:W-:Y:S01]  /*04d0*/  CS2R R50, SRZ ;  /* 0x0000000000327805 */ /* 0x000fe2000001ff00 */
[----:B------:R-:W-:Y:S01]  /*04e0*/  CS2R R52, SRZ ;  /* 0x0000000000347805 */ /* 0x000fe2000001ff00 */
        /* <DEDUP_REMOVED lines=38> */
[----:B0----5:R-:W-:Y:S01]  /*0750*/  MOV R4, R26 ;  /* 0x0000001a00047202 */ /* 0x021fe20000000f00 */
[----:B------:R-:W-:Y:S01]  /*0760*/  HFMA2.MMA R214, -RZ, RZ, 0, 5.9604644775390625e-08 ;  /* 0x00000001ffd67435 */ /* 0x000fe200000001ff */
[----:B------:R-:W-:-:S02]  /*0770*/  SHF.R.U64 R145, R26, 0x10, R27 ;  /* 0x000000101a917819 */ /* 0x000fc4000000121b */
[--C-:B------:R-:W-:Y:S02]  /*0780*/  SHF.R.U64 R217, R2, 0x10, R3.reuse ;  /* 0x0000001002d97819 */ /* 0x100fe40000001203 */
[----:B------:R-:W-:Y:S02]  /*0790*/  MOV R216, R3 ;  /* 0x0000000300d87202 */ /* 0x000fe40000000f00 */
[----:B------:R-:W-:Y:S01]  /*07a0*/  SHF.R.U32.HI R215, RZ, 0x10, R3 ;  /* 0x00000010ffd77819 */ /* 0x000fe20000011603 */
[----:B------:R-:W-:Y:S01]  /*07b0*/  HADD2.F32 R3, -RZ, R4.H0_H0 ;  /* 0x20000004ff037230 */ /* 0x000fe20000004100 */
[----:B------:R-:W-:Y:S01]  /*07c0*/  MOV R24, R27 ;  /* 0x0000001b00187202 */ /* 0x000fe20000000f00 */
[----:B------:R-:W-:Y:S01]  /*07d0*/  HADD2.F32 R217, -RZ, R217.H0_H0 ;  /* 0x200000d9ffd97230 */ /* 0x000fe20000004100 */
[----:B------:R-:W-:Y:S01]  /*07e0*/  MOV R218, R2 ;  /* 0x0000000200da7202 */ /* 0x000fe20000000f00 */
[----:B------:R-:W-:Y:S01]  /*07f0*/  HADD2.F32 R2, -RZ, R145.H0_H0 ;  /* 0x20000091ff027230 */ /* 0x000fe20000004100 */
[----:B------:R-:W-:Y:S01]  /*0800*/  SHF.R.U32.HI R144, RZ, 0x10, R27 ;  /* 0x00000010ff907819 */ /* 0x000fe2000001161b */
[----:B------:R-:W-:Y:S01]  /*0810*/  HADD2.F32 R4, -RZ, R24.H0_H0 ;  /* 0x20000018ff047230 */ /* 0x000fe20000004100 */
[----:B------:R-:W-:Y:S01]  /*0820*/  MOV R25, R30 ;  /* 0x0000001e00197202 */ /* 0x000fe20000000f00 */
[----:B------:R0:W-:Y:S01]  /*0830*/  STL [R1+0x64], R3 ;  /* 0x0000640301007387 */ /* 0x0001e20000100800 */
[--C-:B------:R-:W-:Y:S01]  /*0840*/  SHF.R.U64 R143, R30, 0x10, R31.reuse ;  /* 0x000000101e8f7819 */ /* 0x100fe2000000121f */
[----:B------:R-:W-:Y:S01]  /*0850*/  HADD2.F32 R218, -RZ, R218.H0_H0 ;  /* 0x200000daffda7230 */ /* 0x000fe20000004100 */
[----:B------:R-:W-:Y:S01]  /*0860*/  MOV R26, R31 ;  /* 0x0000001f001a7202 */ /* 0x000fe20000000f00 */
[----:B------:R1:W-:Y:S01]  /*0870*/  STL [R1+0x60], R2 ;  /* 0x0000600201007387 */ /* 0x0003e20000100800 */
[----:B------:R-:W-:Y:S01]  /*0880*/  SHF.R.U32.HI R142, RZ, 0x10, R31 ;  /* 0x00000010ff8e7819 */ /* 0x000fe2000001161f */
[----:B------:R-:W-:Y:S01]  /*0890*/  HADD2.F32 R216, -RZ, R216.H0_H0 ;  /* 0x200000d8ffd87230 */ /* 0x000fe20000004100 */
[----:B------:R-:W-:Y:S01]  /*08a0*/  MOV R27, R128 ;  /* 0x00000080001b7202 */ /* 0x000fe20000000f00 */
[----:B------:R2:W-:Y:S01]  /*08b0*/  STL [R1+0x5c], R4 ;  /* 0x00005c0401007387 */ /* 0x0005e20000100800 */
[--C-:B------:R-:W-:Y:S01]  /*08c0*/  SHF.R.U64 R141, R128, 0x10, R129.reuse ;  /* 0x00000010808d7819 */ /* 0x100fe20000001281 */
[----:B0-----:R-:W-:Y:S01]  /*08d0*/  HADD2.F32 R3, -RZ, R144.H0_H0 ;  /* 0x20000090ff037230 */ /* 0x001fe20000004100 */
[----:B------:R-:W-:Y:S01]  /*08e0*/  MOV R28, R129 ;  /* 0x00000081001c7202 */ /* 0x000fe20000000f00 */
[----:B------:R-:W-:Y:S01]  /*08f0*/  HADD2.F32 R215, -RZ, R215.H0_H0 ;  /* 0x200000d7ffd77230 */ /* 0x000fe20000004100 */
[----:B------:R-:W-:Y:S01]  /*0900*/  SHF.R.U32.HI R140, RZ, 0x10, R129 ;  /* 0x00000010ff8c7819 */ /* 0x000fe20000011681 */
[----:B-1----:R-:W-:Y:S01]  /*0910*/  HADD2.F32 R2, -RZ, R25.H0_H0 ;  /* 0x20000019ff027230 */ /* 0x002fe20000004100 */
[----:B------:R0:W-:Y:S01]  /*0920*/  STL [R1+0x58], R3 ;  /* 0x0000580301007387 */ /* 0x0001e20000100800 */
[----:B------:R-:W-:Y:S01]  /*0930*/  MOV R29, R130 ;  /* 0x00000082001d7202 */ /* 0x000fe20000000f00 */
[----:B--2---:R-:W-:-:S02]  /*0940*/  HADD2.F32 R4, -RZ, R143.H0_H0 ;  /* 0x2000008fff047230 */ /* 0x004fc40000004100 */
[----:B------:R1:W-:Y:S01]  /*0950*/  STL [R1+0x54], R2 ;  /* 0x0000540201007387 */ /* 0x0003e20000100800 */
[--C-:B------:R-:W-:Y:S02]  /*0960*/  SHF.R.U64 R139, R130, 0x10, R131.reuse ;  /* 0x00000010828b7819 */ /* 0x100fe40000001283 */
[----:B------:R-:W-:Y:S01]  /*0970*/  MOV R30, R131 ;  /* 0x00000083001e7202 */ /* 0x000fe20000000f00 */
[----:B------:R2:W-:Y:S01]  /*0980*/  STL [R1+0x50], R4 ;  /* 0x0000500401007387 */ /* 0x0005e20000100800 */
[----:B------:R-:W-:Y:S01]  /*0990*/  SHF.R.U32.HI R138, RZ, 0x10, R131 ;  /* 0x00000010ff8a7819 */ /* 0x000fe20000011683 */
[----:B0-----:R-:W-:Y:S01]  /*09a0*/  HADD2.F32 R3, -RZ, R26.H0_H0 ;  /* 0x2000001aff037230 */ /* 0x001fe20000004100 */
[----:B------:R-:W-:Y:S02]  /*09b0*/  MOV R31, R132 ;  /* 0x00000084001f7202 */ /* 0x000fe40000000f00 */
[----:B------:R-:W-:Y:S01]  /*09c0*/  SHF.R.U64 R137, R132, 0x10, R133 ;  /* 0x0000001084897819 */ /* 0x000fe20000001285 */
[----:B-1----:R-:W-:Y:S01]  /*09d0*/  HADD2.F32 R2, -RZ, R142.H0_H0 ;  /* 0x2000008eff027230 */ /* 0x002fe20000004100 */
[----:B------:R0:W-:Y:S01]  /*09e0*/  STL [R1+0x4c], R3 ;  /* 0x00004c0301007387 */ /* 0x0001e20000100800 */
[----:B------:R-:W-:Y:S01]  /*09f0*/  MOV R128, R133 ;  /* 0x0000008500807202 */ /* 0x000fe20000000f00 */
[----:B--2---:R-:W-:-:S02]  /*0a00*/  HADD2.F32 R4, -RZ, R27.H0_H0 ;  /* 0x2000001bff047230 */ /* 0x004fc40000004100 */
[----:B------:R1:W-:Y:S01]  /*0a10*/  STL [R1+0x48], R2 ;  /* 0x0000480201007387 */ /* 0x0003e20000100800 */
[----:B------:R-:W-:Y:S02]  /*0a20*/  SHF.R.U32.HI R136, RZ, 0x10, R133 ;  /* 0x00000010ff887819 */ /* 0x000fe40000011685 */
[----:B------:R-:W-:Y:S01]  /*0a30*/  MOV R129, R134 ;  /* 0x0000008600817202 */ /* 0x000fe20000000f00 */
[----:B------:R2:W-:Y:S01]  /*0a40*/  STL [R1+0x44], R4 ;  /* 0x0000440401007387 */ /* 0x0005e20000100800 */
[--C-:B------:R-:W-:Y:S01]  /*0a50*/  SHF.R.U64 R133, R134, 0x10, R135.reuse ;  /* 0x0000001086857819 */ /* 0x100fe20000001287 */
[----:B0-----:R-:W-:Y:S01]  /*0a60*/  HADD2.F32 R3, -RZ, R141.H0_H0 ;  /* 0x2000008dff037230 */ /* 0x001fe20000004100 */
[----:B------:R-:W-:Y:S02]  /*0a70*/  MOV R130, R135 ;  /* 0x0000008700827202 */ /* 0x000fe40000000f00 */
        /* <DEDUP_REMOVED lines=11> */
[----:B------:R-:W-:Y:S01]  /*0b30*/  MOV R250, R20 ;  /* 0x0000001400fa7202 */ /* 0x000fe20000000f00 */
[----:B------:R-:W-:Y:S01]  /*0b40*/  HADD2.F32 R252, -RZ, R252.H0_H0 ;  /* 0x200000fcfffc7230 */ /* 0x000fe20000004100 */
[--C-:B------:R-:W-:Y:S01]  /*0b50*/  SHF.R.U64 R249, R20, 0x10, R21.reuse ;  /* 0x0000001014f97819 */ /* 0x100fe20000001215 */
[----:B-1----:R-:W-:Y:S01]  /*0b60*/  HADD2.F32 R2, -RZ, R139.H0_H0 ;  /* 0x2000008bff027230 */ /* 0x002fe20000004100 */
[----:B------:R0:W-:Y:S01]  /*0b70*/  STL [R1+0x34], R3 ;  /* 0x0000340301007387 */ /* 0x0001e20000100800 */
[----:B------:R-:W-:Y:S01]  /*0b80*/  MOV R248, R21 ;  /* 0x0000001500f87202 */ /* 0x000fe20000000f00 */
[----:B------:R-:W-:Y:S01]  /*0b90*/  HADD2.F32 R251, -RZ, R251.H0_H0 ;  /* 0x200000fbfffb7230 */ /* 0x000fe20000004100 */
[----:B------:R-:W-:Y:S01]  /*0ba0*/  SHF.R.U32.HI R247, RZ, 0x10, R21 ;  /* 0x00000010fff77819 */ /* 0x000fe20000011615 */
[----:B--2---:R-:W-:Y:S01]  /*0bb0*/  HADD2.F32 R4, -RZ, R30.H0_H0 ;  /* 0x2000001eff047230 */ /* 0x004fe20000004100 */
[----:B------:R1:W-:Y:S01]  /*0bc0*/  STL [R1+0x30], R2 ;  /* 0x0000300201007387 */ /* 0x0003e20000100800 */
[----:B------:R-:W-:Y:S01]  /*0bd0*/  MOV R246, R18 ;  /* 0x0000001200f67202 */ /* 0x000fe20000000f00 */
[----:B------:R-:W-:Y:S01]  /*0be0*/  HADD2.F32 R250, -RZ, R250.H0_H0 ;  /* 0x200000fafffa7230 */ /* 0x000fe20000004100 */
[--C-:B------:R-:W-:Y:S01]  /*0bf0*/  SHF.R.U64 R245, R18, 0x10, R19.reuse ;  /* 0x0000001012f57819 */ /* 0x100fe20000001213 */
[----:B------:R2:W-:Y:S01]  /*0c00*/  STL [R1+0x2c], R4 ;  /* 0x00002c0401007387 */ /* 0x0005e20000100800 */
[----:B0-----:R-:W-:Y:S01]  /*0c10*/  HADD2.F32 R3, -RZ, R138.H0_H0 ;  /* 0x2000008aff037230 */ /* 0x001fe20000004100 */
[----:B------:R-:W-:Y:S01]  /*0c20*/  MOV R244, R19 ;  /* 0x0000001300f47202 */ /* 0x000fe20000000f00 */
[----:B------:R-:W-:Y:S01]  /*0c30*/  HADD2.F32 R249, -RZ, R249.H0_H0 ;  /* 0x200000f9fff97230 */ /* 0x000fe20000004100 */
[----:B------:R-:W-:Y:S01]  /*0c40*/  SHF.R.U32.HI R243, RZ, 0x10, R19 ;  /* 0x00000010fff37819 */ /* 0x000fe20000011613 */
[----:B------:R-:W-:Y:S01]  /*0c50*/  HADD2.F32 R248, -RZ, R248.H0_H0 ;  /* 0x200000f8fff87230 */ /* 0x000fe20000004100 */
[----:B------:R0:W-:Y:S01]  /*0c60*/  STL [R1+0x28], R3 ;  /* 0x0000280301007387 */ /* 0x0001e20000100800 */
[----:B-1----:R-:W-:Y:S01]  /*0c70*/  HADD2.F32 R2, -RZ, R31.H0_H0 ;  /* 0x2000001fff027230 */ /* 0x002fe20000004100 */
[----:B------:R-:W-:Y:S01]  /*0c80*/  MOV R242, R16 ;  /* 0x0000001000f27202 */ /* 0x000fe20000000f00 */
[----:B------:R-:W-:Y:S01]  /*0c90*/  HADD2.F32 R247, -RZ, R247.H0_H0 ;  /* 0x200000f7fff77230 */ /* 0x000fe20000004100 */
[--C-:B------:R-:W-:Y:S01]  /*0ca0*/  SHF.R.U64 R241, R16, 0x10, R17.reuse ;  /* 0x0000001010f17819 */ /* 0x100fe20000001211 */
[----:B--2---:R-:W-:Y:S01]  /*0cb0*/  HADD2.F32 R4, -RZ, R137.H0_H0 ;  /* 0x20000089ff047230 */ /* 0x004fe20000004100 */
[----:B------:R1:W-:Y:S01]  /*0cc0*/  STL [R1+0x24], R2 ;  /* 0x0000240201007387 */ /* 0x0003e20000100800 */
[----:B------:R-:W-:Y:S01]  /*0cd0*/  MOV R240, R17 ;  /* 0x0000001100f07202 */ /* 0x000fe20000000f00 */
[----:B------:R-:W-:Y:S01]  /*0ce0*/  HADD2.F32 R246, -RZ, R246.H0_H0 ;  /* 0x200000f6fff67230 */ /* 0x000fe20000004100 */
[----:B------:R-:W-:Y:S01]  /*0cf0*/  SHF.R.U32.HI R239, RZ, 0x10, R17 ;  /* 0x00000010ffef7819 */ /* 0x000fe20000011611 */
[----:B0-----:R-:W-:Y:S01]  /*0d00*/  HADD2.F32 R3, -RZ, R128.H0_H0 ;  /* 0x20000080ff037230 */ /* 0x001fe20000004100 */
[----:B------:R0:W-:Y:S01]  /*0d10*/  STL [R1+0x20], R4 ;  /* 0x0000200401007387 */ /* 0x0001e20000100800 */
[----:B------:R-:W-:Y:S01]  /*0d20*/  MOV R238, R14 ;  /* 0x0000000e00ee7202 */ /* 0x000fe20000000f00 */
[----:B------:R-:W-:Y:S01]  /*0d30*/  HADD2.F32 R245, -RZ, R245.H0_H0 ;  /* 0x200000f5fff57230 */ /* 0x000fe20000004100 */
[--C-:B------:R-:W-:Y:S01]  /*0d40*/  SHF.R.U64 R237, R14, 0x10, R15.reuse ;  /* 0x000000100eed7819 */ /* 0x100fe2000000120f */
[----:B------:R2:W-:Y:S01]  /*0d50*/  STL [R1+0x1c], R3 ;  /* 0x00001c0301007387 */ /* 0x0005e20000100800 */
[----:B-1----:R-:W-:Y:S01]  /*0d60*/  HADD2.F32 R2, -RZ, R136.H0_H0 ;  /* 0x20000088ff027230 */ /* 0x002fe20000004100 */
[----:B------:R-:W-:Y:S01]  /*0d70*/  MOV R236, R15 ;  /* 0x0000000f00ec7202 */ /* 0x000fe20000000f00 */
[----:B------:R-:W-:Y:S01]  /*0d80*/  HADD2.F32 R244, -RZ, R244.H0_H0 ;  /* 0x200000f4fff47230 */ /* 0x000fe20000004100 */
[----:B------:R-:W-:Y:S01]  /*0d90*/  SHF.R.U32.HI R235, RZ, 0x10, R15 ;  /* 0x00000010ffeb7819 */ /* 0x000fe2000001160f */
[----:B------:R-:W-:Y:S01]  /*0da0*/  HADD2.F32 R243, -RZ, R243.H0_H0 ;  /* 0x200000f3fff37230 */ /* 0x000fe20000004100 */
[----:B------:R1:W-:Y:S01]  /*0db0*/  STL [R1+0x18], R2 ;  /* 0x0000180201007387 */ /* 0x0003e20000100800 */
[----:B0-----:R-:W-:Y:S01]  /*0dc0*/  HADD2.F32 R4, -RZ, R129.H0_H0 ;  /* 0x20000081ff047230 */ /* 0x001fe20000004100 */
        /* <DEDUP_REMOVED lines=8> */
[----:B-1----:R-:W-:Y:S01]  /*0e50*/  HADD2.F32 R2, -RZ, R130.H0_H0 ;  /* 0x20000082ff027230 */ /* 0x002fe20000004100 */
        /* <DEDUP_REMOVED lines=20> */
[----:B------:R0:W-:Y:S01]  /*0fa0*/  STL [R1], R2 ;  /* 0x0000000201007387 */ /* 0x0001e20000100800 */
        /* <DEDUP_REMOVED lines=8> */
[----:B------:R-:W-:Y:S01]  /*1030*/  MOV R33, RZ ;  /* 0x000000ff00217202 */ /* 0x000fe20000000f00 */
        /* <DEDUP_REMOVED lines=12> */
[----:B0-----:R-:W-:-:S02]  /*1100*/  HADD2.F32 R219, -RZ, R219.H0_H0 ;  /* 0x200000dbffdb7230 */ /* 0x001fc40000004100 */
.L_x_9745:
[----:B------:R-:W-:Y:S02]  /*1110*/  ISETP.NE.U32.AND P5, PT, RZ, c[0x0][0x1c0], PT ;  /* 0x00007000ff007a0c */ /* 0x000fe40003fa5070 */
[----:B------:R-:W-:-:S02]  /*1120*/  SHF.R.S32.HI R2, RZ, 0x1f, R0 ;  /* 0x0000001fff027819 */ /* 0x000fc40000011400 */
[----:B------:R-:W-:Y:S01]  /*1130*/  ISETP.NE.AND.EX P5, PT, RZ, c[0x0][0x1c4], PT, P5 ;  /* 0x00007100ff007a0c */ /* 0x000fe20003fa5350 */
[----:B------:R-:W0:-:S12]  /*1140*/  S2R R166, SR_TID.X ;  /* 0x0000000000a67919 */ /* 0x000e180000002100 */
[----:B------:R-:W-:-:S04]  /*1150*/  @P5 LEA R164, P6, R0, c[0x0][0x1c0], 0x2 ;  /* 0x0000700000a45a11 */ /* 0x000fc800078c10ff */
[----:B------:R-:W-:Y:S02]  /*1160*/  @P5 LEA.HI.X R165, R0, c[0x0][0x1c4], R2, 0x2, P6 ;  /* 0x0000710000a55a11 */ /* 0x000fe400030f1402 */
[----:B------:R-:W-:-:S06]  /*1170*/  MOV R2, 0x3f800000 ;  /* 0x3f80000000027802 */ /* 0x000fcc0000000f00 */
[----:B------:R1:W5:Y:S01]  /*1180*/  @P5 LDG.E R2, [R164.64] ;  /* 0x00000004a4025981 */ /* 0x000362000c1e1900 */
[----:B------:R-:W-:Y:S01]  /*1190*/  IMAD R4, R0, c[0x0][0x168], RZ ;  /* 0x00005a0000047a24 */ /* 0x000fe200078e02ff */
[----:B-1----:R-:W-:-:S05]  /*11a0*/  MOV R164, 0x4 ;  /* 0x0000000400a47802 */ /* 0x002fca0000000f00 */
[----:B------:R-:W-:-:S04]  /*11b0*/  IMAD.WIDE R202, R0, R164, c[0x0][0x1a0] ;  /* 0x0000680000ca7625 */ /* 0x000fc800078e02a4 */
[----:B------:R-:W-:Y:S01]  /*11c0*/  IMAD.WIDE R164, R0, R164, c[0x0][0x1a8] ;  /* 0x00006a0000a47625 */ /* 0x000fe200078e02a4 */
[----:B------:R-:W-:Y:S01]  /*11d0*/  LOP3.LUT P6, RZ, R5, 0xffffff00, RZ, 0xc0, !PT ;  /* 0xffffff0005ff7812 */ /* 0x000fe200078cc0ff */
[----:B------:R-:W-:Y:S01]  /*11e0*/  BSSY B0, `(.L_x_9711) ;  /* 0x000003a000007945 */ /* 0x000fe20003800000 */
[----:B------:R1:W5:Y:S04]  /*11f0*/  LDG.E R202, [R202.64] ;  /* 0x00000004caca7981 */ /* 0x000368000c1e1900 */
[----:B------:R2:W5:Y:S01]  /*1200*/  LDG.E R3, [R164.64] ;  /* 0x00000004a4037981 */ /* 0x000562000c1e1900 */
[----:B------:R-:W-:Y:S02]  /*1210*/  MOV R200, RZ ;  /* 0x000000ff00c87202 */ /* 0x000fe40000000f00 */
[----:B------:R-:W-:-:S02]  /*1220*/  MOV R199, RZ ;  /* 0x000000ff00c77202 */ /* 0x000fc40000000f00 */
[----:B--2---:R-:W-:-:S04]  /*1230*/  SHF.R.S32.HI R164, RZ, 0x1f, R4 ;  /* 0x0000001fffa47819 */ /* 0x004fc80000011404 */
[----:B------:R-:W-:Y:S02]  /*1240*/  LEA.HI R4, R164, R4, RZ, 0x2 ;  /* 0x00000004a4047211 */ /* 0x000fe400078f10ff */
[----:B0-----:R-:W-:-:S04]  /*1250*/  LOP3.LUT R164, R166, 0xff, RZ, 0xc0, !PT ;  /* 0x000000ffa6a47812 */ /* 0x001fc800078ec0ff */
[----:B------:R-:W-:-:S04]  /*1260*/  LEA.HI.SX32 R4, R4, R164, 0x1e ;  /* 0x000000a404047211 */ /* 0x000fc800078ff2ff */
[----:B-1----:R-:W-:Y:S01]  /*1270*/  MOV R203, R4 ;  /* 0x0000000400cb7202 */ /* 0x002fe20000000f00 */
[----:B------:R-:W-:Y:S05]  /*1280*/  @!P6 BRA `(.L_x_9712) ;  /* 0x000002f00000e947 */ /* 0x000fea0003800000 */
[----:B------:R-:W-:Y:S01]  /*1290*/  ISETP.NE.U32.AND P5, PT, RZ, c[0x0][0x218], PT ;  /* 0x00008600ff007a0c */ /* 0x000fe20003fa5070 */
[----:B------:R-:W0:Y:S01]  /*12a0*/  LDC.U8 R166, c[0x0][0x1f0] ;  /* 0x00007c00ffa67b82 */ /* 0x000e220000000000 */
[----:B------:R-:W2:Y:S02]  /*12b0*/  LDL R209, [R1+0x64] ;  /* 0x0000640001d17983 */ /* 0x000ea40000100800 */
[----:B------:R-:W-:Y:S01]  /*12c0*/  ISETP.NE.AND.EX P5, PT, RZ, c[0x0][0x21c], PT, P5 ;  /* 0x00008700ff007a0c */ /* 0x000fe20003fa5350 */
[----:B------:R-:W-:Y:S01]  /*12d0*/  HFMA2.MMA R164, -RZ, RZ, 0, 9.5367431640625e-07 ;  /* 0x00000010ffa47435 */ /* 0x000fe200000001ff */
[----:B------:R-:W3:Y:S04]  /*12e0*/  LDL R207, [R1+0x60] ;  /* 0x0000600001cf7983 */ /* 0x000ee80000100800 */
[----:B------:R-:W4:Y:S04]  /*12f0*/  LDL R173, [R1+0x5c] ;  /* 0x00005c0001ad7983 */ /* 0x000f280000100800 */
[----:B------:R-:W2:Y:S03]  /*1300*/  LDL R172, [R1+0x58] ;  /* 0x0000580001ac7983 */ /* 0x000ea60000100800 */
[----:B------:R-:W-:-:S04]  /*1310*/  @P5 LEA R6, P6, R4, c[0x0][0x218], 0x4 ;  /* 0x0000860004065a11 */ /* 0x000fc800078c20ff */
[----:B------:R-:W-:-:S05]  /*1320*/  @P5 LEA.HI.X R7, R4, c[0x0][0x21c], RZ, 0x4, P6 ;  /* 0x0000870004075a11 */ /* 0x000fca00030f24ff */
[----:B------:R1:W5:Y:S01]  /*1330*/  @P5 LDG.E.128 R128, [R6.64] ;  /* 0x0000000406805981 */ /* 0x000362000c1e1d00 */
[----:B------:R-:W-:-:S04]  /*1340*/  LEA R168, P5, R4, c[0x0][0x188], 0x4 ;  /* 0x0000620004a87a11 */ /* 0x000fc800078a20ff */
[C---:B------:R-:W-:Y:S01]  /*1350*/  LEA.HI.X R169, R4.reuse, c[0x0][0x18c], RZ, 0x4, P5 ;  /* 0x0000630004a97a11 */ /* 0x040fe200028f24ff */
[----:B------:R-:W-:Y:S01]  /*1360*/  IMAD.WIDE.U32 R164, R4, R164, c[0x0][0x208] ;  /* 0x0000820004a47625 */ /* 0x000fe200078e00a4 */
[----:B0-----:R-:W-:-:S04]  /*1370*/  ISETP.NE.AND P5, PT, R166, RZ, PT ;  /* 0x000000ffa600720c */ /* 0x001fc80003fa5270 */
[----:B------:R-:W2:Y:S04]  /*1380*/  LDG.E.128 R168, [R168.64] ;  /* 0x00000004a8a87981 */ /* 0x000ea8000c1e1d00 */
[----:B------:R-:W3:Y:S01]  /*1390*/  LDG.E.128 R164, [R164.64] ;  /* 0x00000004a4a47981 */ /* 0x000ee2000c1e1d00 */
[----:B-1---5:R-:W-:Y:S02]  /*13a0*/  FSEL R6, R202, RZ, !P5 ;  /* 0x000000ffca067208 */ /* 0x022fe40006800000 */
[----:B------:R-:W-:-:S03]  /*13b0*/  IADD3 R203, R4, 0x100, RZ ;  /* 0x0000010004cb7810 */ /* 0x000fc60007ffe0ff */
[C---:B--2---:R-:W-:Y:S02]  /*13c0*/  FADD.FTZ R168, -R6.reuse, R168 ;  /* 0x000000a806a87221 */ /* 0x044fe40000010100 */
[C---:B------:R-:W-:Y:S02]  /*13d0*/  FADD.FTZ R7, -R6.reuse, R169 ;  /* 0x000000a906077221 */ /* 0x040fe40000010100 */
[C---:B------:R-:W-:Y:S02]  /*13e0*/  FADD.FTZ R29, -R6.reuse, R170 ;  /* 0x000000aa061d7221 */ /* 0x040fe40000010100 */
[----:B------:R-:W-:Y:S02]  /*13f0*/  FADD.FTZ R171, -R6, R171 ;  /* 0x000000ab06ab7221 */ /* 0x000fe40000010100 */
[C---:B------:R-:W-:Y:S02]  /*1400*/  FMUL.FTZ R6, R3.reuse, R168 ;  /* 0x000000a803067220 */ /* 0x040fe40000410000 */
[----:B------:R-:W-:-:S02]  /*1410*/  FMUL.FTZ R7, R3, R7 ;  /* 0x0000000703077220 */ /* 0x000fc40000410000 */
[----:B---3--:R-:W-:Y:S02]  /*1420*/  FMUL.FTZ R17, R209, R164 ;  /* 0x000000a4d1117220 */ /* 0x008fe40000410000 */
[----:B------:R-:W-:Y:S02]  /*1430*/  FADD.FTZ R64, R64, R164 ;  /* 0x000000a440407221 */ /* 0x000fe40000010000 */
[----:B------:R-:W-:Y:S02]  /*1440*/  FFMA.FTZ R32, R164, R6, R32 ;  /* 0x00000006a4207223 */ /* 0x000fe40000010020 */
[----:B------:R-:W-:Y:S02]  /*1450*/  FADD.FTZ R65, R65, R165 ;  /* 0x000000a541417221 */ /* 0x000fe40000010000 */
[----:B------:R-:W-:Y:S02]  /*1460*/  FFMA.FTZ R33, R165, R7, R33 ;  /* 0x00000007a5217223 */ /* 0x000fe40000010021 */
[----:B------:R-:W-:-:S02]  /*1470*/  FMUL.FTZ R209, R207, R165 ;  /* 0x000000a5cfd17220 */ /* 0x000fc40000410000 */
[----:B------:R-:W-:Y:S02]  /*1480*/  FADD.FTZ R165, RZ, R17 ;  /* 0x00000011ffa57221 */ /* 0x000fe40000010000 */
[----:B------:R-:W-:Y:S02]  /*1490*/  FFMA.FTZ R164, R6, R17, RZ ;  /* 0x0000001106a47223 */ /* 0x000fe400000100ff */
[----:B------:R-:W-:Y:S02]  /*14a0*/  FMUL.FTZ R29, R3, R29 ;  /* 0x0000001d031d7220 */ /* 0x000fe40000410000 */
[----:B----4-:R-:W-:Y:S02]  /*14b0*/  FMUL.FTZ R207, R173, R166 ;  /* 0x000000a6adcf7220 */ /* 0x010fe40000410000 */
        /* <DEDUP_REMOVED lines=12> */
.L_x_9712:
[----:B------:R-:W-:Y:S05]  /*1580*/  BSYNC B0 ;  /* 0x0000000000007941 */ /* 0x000fea0003800000 */
.L_x_9711:
[----:B------:R-:W-:Y:S01]  /*1590*/  ISETP.GE.U32.AND P5, PT, R5, 0x200, PT ;  /* 0x000002000500780c */ /* 0x000fe20003fa6070 */
[----:B------:R-:W-:-:S12]  /*15a0*/  BSSY B0, `(.L_x_9713) ;  /* 0x0000031000007945 */ /* 0x000fd80003800000 */
[----:B------:R-:W-:Y:S05]  /*15b0*/  @!P5 BRA `(.L_x_9714) ;  /* 0x000002f00000d947 */ /* 0x000fea0003800000 */
[----:B------:R-:W-:Y:S01]  /*15c0*/  ISETP.NE.U32.AND P5, PT, RZ, c[0x0][0x218], PT ;  /* 0x00008600ff007a0c */ /* 0x000fe20003fa5070 */
[----:B------:R-:W0:Y:S01]  /*15d0*/  LDC.U8 R166, c[0x0][0x1f0] ;  /* 0x00007c00ffa67b82 */ /* 0x000e220000000000 */
[----:B------:R-:W2:Y:S02]  /*15e0*/  LDL R192, [R1+0x54] ;  /* 0x0000540001c07983 */ /* 0x000ea40000100800 */
[----:B------:R-:W-:Y:S02]  /*15f0*/  ISETP.NE.AND.EX P5, PT, RZ, c[0x0][0x21c], PT, P5 ;  /* 0x00008700ff007a0c */ /* 0x000fe40003fa5350 */
[----:B------:R-:W3:Y:S04]  /*1600*/  LDL R179, [R1+0x50] ;  /* 0x0000500001b37983 */ /* 0x000ee80000100800 */
[----:B------:R-:W4:Y:S04]  /*1610*/  LDL R30, [R1+0x4c] ;  /* 0x00004c00011e7983 */ /* 0x000f280000100800 */
[----:B------:R-:W2:Y:S03]  /*1620*/  LDL R25, [R1+0x48] ;  /* 0x0000480001197983 */ /* 0x000ea60000100800 */
[----:B------:R-:W-:-:S04]  /*1630*/  @P5 LEA R164, P6, R203, c[0x0][0x218], 0x4 ;  /* 0x00008600cba45a11 */ /* 0x000fc800078c20ff */
[----:B------:R-:W-:-:S05]  /*1640*/  @P5 LEA.HI.X R165, R203, c[0x0][0x21c], RZ, 0x4, P6 ;  /* 0x00008700cba55a11 */ /* 0x000fca00030f24ff */
[----:B------:R1:W5:Y:S01]  /*1650*/  @P5 LDG.E.128 R132, [R164.64] ;  /* 0x00000004a4845981 */ /* 0x000362000c1e1d00 */
[----:B------:R-:W-:-:S04]  /*1660*/  LEA R168, P5, R203, c[0x0][0x188], 0x4 ;  /* 0x00006200cba87a11 */ /* 0x000fc800078a20ff */
[----:B------:R-:W-:Y:S02]  /*1670*/  LEA.HI.X R169, R203, c[0x0][0x18c], RZ, 0x4, P5 ;  /* 0x00006300cba97a11 */ /* 0x000fe400028f24ff */
[----:B0-----:R-:W-:Y:S01]  /*1680*/  ISETP.NE.AND P5, PT, R166, RZ, PT ;  /* 0x000000ffa600720c */ /* 0x001fe20003fa5270 */
[----:B-1----:R-:W-:-:S03]  /*1690*/  HFMA2.MMA R164, -RZ, RZ, 0, 9.5367431640625e-07 ;  /* 0x00000010ffa47435 */ /* 0x002fc600000001ff */
[----:B------:R-:W2:Y:S07]  /*16a0*/  LDG.E.128 R168, [R168.64] ;  /* 0x00000004a8a87981 */ /* 0x000eae000c1e1d00 */
[----:B------:R-:W-:-:S06]  /*16b0*/  IMAD.WIDE.U32 R164, R203, R164, c[0x0][0x208] ;  /* 0x00008200cba47625 */ /* 0x000fcc00078e00a4 */
[----:B------:R-:W3:Y:S01]  /*16c0*/  LDG.E.128 R164, [R164.64] ;  /* 0x00000004a4a47981 */ /* 0x000ee2000c1e1d00 */
[----:B-----5:R-:W-:Y:S02]  /*16d0*/  FSEL R18, R202, RZ, !P5 ;  /* 0x000000ffca127208 */ /* 0x020fe40006800000 */
[----:B------:R-:W-:-:S03]  /*16e0*/  IADD3 R203, R203, 0x100, RZ ;  /* 0x00000100cbcb7810 */ /* 0x000fc60007ffe0ff */
[C---:B--2---:R-:W-:Y:S02]  /*16f0*/  FADD.FTZ R168, -R18.reuse, R168 ;  /* 0x000000a812a87221 */ /* 0x044fe40000010100 */
[C---:B------:R-:W-:Y:S02]  /*1700*/  FADD.FTZ R169, -R18.reuse, R169 ;  /* 0x000000a912a97221 */ /* 0x040fe40000010100 */
[C---:B------:R-:W-:Y:S02]  /*1710*/  FMUL.FTZ R213, R3.reuse, R168 ;  /* 0x000000a803d57220 */ /* 0x040fe40000410000 */
[----:B------:R-:W-:Y:S02]  /*1720*/  FADD.FTZ R170, -R18, R170 ;  /* 0x000000aa12aa7221 */ /* 0x000fe40000010100 */
[----:B------:R-:W-:Y:S02]  /*1730*/  FMUL.FTZ R212, R3, R169 ;  /* 0x000000a903d47220 */ /* 0x000fe40000410000 */
[----:B---3--:R-:W-:-:S02]  /*1740*/  FMUL.FTZ R193, R192, R164 ;  /* 0x000000a4c0c17220 */ /* 0x008fc40000410000 */
[----:B------:R-:W-:Y:S02]  /*1750*/  FMUL.FTZ R179, R179, R165 ;  /* 0x000000a5b3b37220 */ /* 0x000fe40000410000 */
[----:B------:R-:W-:Y:S02]  /*1760*/  FADD.FTZ R200, R200, R193 ;  /* 0x000000c1c8c87221 */ /* 0x000fe40000010000 */
[----:B------:R-:W-:Y:S02]  /*1770*/  FFMA.FTZ R199, R213, R193, R199 ;  /* 0x000000c1d5c77223 */ /* 0x000fe400000100c7 */
[----:B------:R-:W-:Y:S02]  /*1780*/  FADD.FTZ R18, -R18, R171 ;  /* 0x000000ab12127221 */ /* 0x000fe40000010100 */
[----:B------:R-:W-:Y:S02]  /*1790*/  FMUL.FTZ R192, R3, R170 ;  /* 0x000000aa03c07220 */ /* 0x000fe40000410000 */
[----:B----4-:R-:W-:-:S02]  /*17a0*/  FMUL.FTZ R30, R30, R166 ;  /* 0x000000a61e1e7220 */ /* 0x010fc40000410000 */
        /* <DEDUP_REMOVED lines=16> */
.L_x_9714:
[----:B------:R-:W-:Y:S05]  /*18b0*/  BSYNC B0 ;  /* 0x0000000000007941 */ /* 0x000fea0003800000 */
.L_x_9713:
[----:B------:R-:W-:Y:S01]  /*18c0*/  BSSY B0, `(.L_x_9715) ;  /* 0x0000031000007945 */ /* 0x000fe20003800000 */
[----:B------:R-:W-:Y:S05]  /*18d0*/  @!P0 BRA `(.L_x_9716) ;  /* 0x000002f000008947 */ /* 0x000fea0003800000 */
[----:B------:R-:W-:Y:S01]  /*18e0*/  ISETP.NE.U32.AND P5, PT, RZ, c[0x0][0x218], PT ;  /* 0x00008600ff007a0c */ /* 0x000fe20003fa5070 */
[----:B------:R-:W0:Y:S01]  /*18f0*/  LDC.U8 R166, c[0x0][0x1f0] ;  /* 0x00007c00ffa67b82 */ /* 0x000e220000000000 */
[----:B------:R-:W2:Y:S02]  /*1900*/  LDL R190, [R1+0x44] ;  /* 0x0000440001be7983 */ /* 0x000ea40000100800 */
[----:B------:R-:W-:-:S02]  /*1910*/  ISETP.NE.AND.EX P5, PT, RZ, c[0x0][0x21c], PT, P5 ;  /* 0x00008700ff007a0c */ /* 0x000fc40003fa5350 */
[----:B------:R-:W3:Y:S04]  /*1920*/  LDL R178, [R1+0x40] ;  /* 0x0000400001b27983 */ /* 0x000ee80000100800 */
[----:B------:R-:W4:Y:S07]  /*1930*/  LDL R26, [R1+0x38] ;  /* 0x00003800011a7983 */ /* 0x000f2e0000100800 */
[----:B------:R-:W-:-:S04]  /*1940*/  @P5 LEA R164, P6, R203, c[0x0][0x218], 0x4 ;  /* 0x00008600cba45a11 */ /* 0x000fc800078c20ff */
[----:B------:R-:W-:-:S05]  /*1950*/  @P5 LEA.HI.X R165, R203, c[0x0][0x21c], RZ, 0x4, P6 ;  /* 0x00008700cba55a11 */ /* 0x000fca00030f24ff */
[----:B------:R1:W5:Y:S01]  /*1960*/  @P5 LDG.E.128 R136, [R164.64] ;  /* 0x00000004a4885981 */ /* 0x000362000c1e1d00 */
[----:B------:R-:W-:-:S04]  /*1970*/  LEA R168, P5, R203, c[0x0][0x188], 0x4 ;  /* 0x00006200cba87a11 */ /* 0x000fc800078a20ff */
[----:B------:R-:W-:Y:S02]  /*1980*/  LEA.HI.X R169, R203, c[0x0][0x18c], RZ, 0x4, P5 ;  /* 0x00006300cba97a11 */ /* 0x000fe400028f24ff */
[----:B0-----:R-:W-:-:S04]  /*1990*/  ISETP.NE.AND P5, PT, R166, RZ, PT ;  /* 0x000000ffa600720c */ /* 0x001fc80003fa5270 */
[----:B------:R-:W2:Y:S01]  /*19a0*/  LDG.E.128 R168, [R168.64] ;  /* 0x00000004a8a87981 */ /* 0x000ea2000c1e1d00 */
[----:B-1----:R-:W-:Y:S01]  /*19b0*/  HFMA2.MMA R164, -RZ, RZ, 0, 9.5367431640625e-07 ;  /* 0x00000010ffa47435 */ /* 0x002fe200000001ff */
[----:B-----5:R-:W-:-:S09]  /*19c0*/  FSEL R19, R202, RZ, !P5 ;  /* 0x000000ffca137208 */ /* 0x020fd20006800000 */
[----:B------:R-:W-:-:S06]  /*19d0*/  IMAD.WIDE.U32 R164, R203, R164, c[0x0][0x208] ;  /* 0x00008200cba47625 */ /* 0x000fcc00078e00a4 */
[----:B------:R-:W3:Y:S01]  /*19e0*/  LDG.E.128 R164, [R164.64] ;  /* 0x00000004a4a47981 */ /* 0x000ee2000c1e1d00 */
[----:B--2---:R-:W-:-:S03]  /*19f0*/  FADD.FTZ R20, -R19, R171 ;  /* 0x000000ab13147221 */ /* 0x004fc60000010100 */
[----:B------:R-:W2:Y:S01]  /*1a00*/  LDL R171, [R1+0x3c] ;  /* 0x00003c0001ab7983 */ /* 0x000ea20000100800 */
[C---:B------:R-:W-:Y:S02]  /*1a10*/  FADD.FTZ R168, -R19.reuse, R168 ;  /* 0x000000a813a87221 */ /* 0x040fe40000010100 */
[----:B------:R-:W-:Y:S02]  /*1a20*/  FADD.FTZ R169, -R19, R169 ;  /* 0x000000a913a97221 */ /* 0x000fe40000010100 */
[----:B------:R-:W-:Y:S02]  /*1a30*/  FMUL.FTZ R211, R3, R168 ;  /* 0x000000a803d37220 */ /* 0x000fe40000410000 */
[----:B------:R-:W-:Y:S02]  /*1a40*/  FADD.FTZ R170, -R19, R170 ;  /* 0x000000aa13aa7221 */ /* 0x000fe40000010100 */
[----:B------:R-:W-:Y:S02]  /*1a50*/  FMUL.FTZ R210, R3, R169 ;  /* 0x000000a903d27220 */ /* 0x000fe40000410000 */
[----:B---3--:R-:W-:-:S02]  /*1a60*/  FMUL.FTZ R191, R190, R164 ;  /* 0x000000a4bebf7220 */ /* 0x008fc40000410000 */
[----:B------:R-:W-:Y:S02]  /*1a70*/  FMUL.FTZ R178, R178, R165 ;  /* 0x000000a5b2b27220 */ /* 0x000fe40000410000 */
[----:B------:R-:W-:Y:S02]  /*1a80*/  FADD.FTZ R200, R200, R191 ;  /* 0x000000bfc8c87221 */ /* 0x000fe40000010000 */
[----:B------:R-:W-:Y:S02]  /*1a90*/  FFMA.FTZ R199, R211, R191, R199 ;  /* 0x000000bfd3c77223 */ /* 0x000fe400000100c7 */
[----:B------:R-:W-:Y:S02]  /*1aa0*/  FMUL.FTZ R190, R3, R170 ;  /* 0x000000aa03be7220 */ /* 0x000fe40000410000 */
[----:B------:R-:W-:Y:S02]  /*1ab0*/  FADD.FTZ R200, R200, R178 ;  /* 0x000000b2c8c87221 */ /* 0x000fe40000010000 */
[----:B------:R-:W-:-:S02]  /*1ac0*/  FFMA.FTZ R199, R210, R178, R199 ;  /* 0x000000b2d2c77223 */ /* 0x000fc400000100c7 */
[----:B------:R-:W-:Y:S02]  /*1ad0*/  FMUL.FTZ R20, R3, R20 ;  /* 0x0000001403147220 */ /* 0x000fe40000410000 */
[----:B----4-:R-:W-:Y:S01]  /*1ae0*/  FMUL.FTZ R26, R26, R167 ;  /* 0x000000a71a1a7220 */ /* 0x010fe20000410000 */
        /* <DEDUP_REMOVED lines=14> */
.L_x_9716:
[----:B------:R-:W-:Y:S05]  /*1bd0*/  BSYNC B0 ;  /* 0x0000000000007941 */ /* 0x000fea0003800000 */
.L_x_9715:
        /* <DEDUP_REMOVED lines=49> */
.L_x_9718:
[----:B------:R-:W-:Y:S05]  /*1ef0*/  BSYNC B0 ;  /* 0x0000000000007941 */ /* 0x000fea0003800000 */
.L_x_9717:
        /* <DEDUP_REMOVED lines=49> */
.L_x_9720:
[----:B------:R-:W-:Y:S05]  /*2210*/  BSYNC B0 ;  /* 0x0000000000007941 */ /* 0x000fea0003800000 */
.L_x_9719:
        /* <DEDUP_REMOVED lines=15> */
[----:B------:R-:W-:Y:S01]  /*2310*/  HFMA2.MMA R164, -RZ, RZ, 0, 9.5367431640625e-07 ;  /* 0x00000010ffa47435 */ /* 0x000fe200000001ff */
[----:B-1---5:R-:W-:-:S09]  /*2320*/  FSEL R8, R202, RZ, !P5 ;  /* 0x000000ffca087208 */ /* 0x022fd20006800000 */
[----:B------:R-:W-:-:S06]  /*2330*/  IMAD.WIDE.U32 R164, R203, R164, c[0x0][0x208] ;  /* 0x00008200cba47625 */ /* 0x000fcc00078e00a4 */
[----:B------:R-:W3:Y:S01]  /*2340*/  LDG.E.128 R164, [R164.64] ;  /* 0x00000004a4a47981 */ /* 0x000ee2000c1e1d00 */
[----:B--2---:R-:W-:-:S03]  /*2350*/  FADD.FTZ R9, -R8, R171 ;  /* 0x000000ab08097221 */ /* 0x004fc60000010100 */
[----:B------:R-:W2:Y:S01]  /*2360*/  LDL R171, [R1+0xc] ;  /* 0x00000c0001ab7983 */ /* 0x000ea20000100800 */
[C---:B------:R-:W-:Y:S02]  /*2370*/  FADD.FTZ R168, -R8.reuse, R168 ;  /* 0x000000a808a87221 */ /* 0x040fe40000010100 */
        /* <DEDUP_REMOVED lines=27> */
.L_x_9722:
[----:B------:R-:W-:Y:S05]  /*2530*/  BSYNC B0 ;  /* 0x0000000000007941 */ /* 0x000fea0003800000 */
.L_x_9721:
[----:B------:R-:W-:Y:S01]  /*2540*/  BSSY B0, `(.L_x_9723) ;  /* 0x000002f000007945 */ /* 0x000fe20003800000 */
[----:B------:R-:W-:Y:S05]  /*2550*/  @!P4 BRA `(.L_x_9724) ;  /* 0x000002d00000c947 */ /* 0x000fea0003800000 */
[----:B------:R-:W-:Y:S01]  /*2560*/  ISETP.NE.U32.AND P5, PT, RZ, c[0x0][0x218], PT ;  /* 0x00008600ff007a0c */ /* 0x000fe20003fa5070 */
[----:B------:R-:W2:Y:S01]  /*2570*/  LDL R174, [R1+0x4] ;  /* 0x0000040001ae7983 */ /* 0x000ea20000100800 */
[----:B------:R-:W0:Y:S02]  /*2580*/  LDC.U8 R164, c[0x0][0x1f0] ;  /* 0x00007c00ffa47b82 */ /* 0x000e240000000000 */
[----:B------:R-:W-:-:S13]  /*2590*/  ISETP.NE.AND.EX P5, PT, RZ, c[0x0][0x21c], PT, P5 ;  /* 0x00008700ff007a0c */ /* 0x000fda0003fa5350 */
[----:B------:R-:W-:-:S04]  /*25a0*/  @P5 LEA R12, P6, R203, c[0x0][0x218], 0x4 ;  /* 0x00008600cb0c5a11 */ /* 0x000fc800078c20ff */
[----:B------:R-:W-:-:S05]  /*25b0*/  @P5 LEA.HI.X R13, R203, c[0x0][0x21c], RZ, 0x4, P6 ;  /* 0x00008700cb0d5a11 */ /* 0x000fca00030f24ff */
[----:B------:R1:W5:Y:S01]  /*25c0*/  @P5 LDG.E.128 R152, [R12.64] ;  /* 0x000000040c985981 */ /* 0x000362000c1e1d00 */
[----:B------:R-:W-:-:S04]  /*25d0*/  LEA R168, P5, R203, c[0x0][0x188], 0x4 ;  /* 0x00006200cba87a11 */ /* 0x000fc800078a20ff */
[C---:B------:R-:W-:Y:S02]  /*25e0*/  LEA.HI.X R169, R203.reuse, c[0x0][0x18c], RZ, 0x4, P5 ;  /* 0x00006300cba97a11 */ /* 0x040fe400028f24ff */
[----:B0-----:R-:W-:Y:S01]  /*25f0*/  ISETP.NE.AND P5, PT, R164, RZ, PT ;  /* 0x000000ffa400720c */ /* 0x001fe20003fa5270 */
[----:B------:R-:W-:Y:S01]  /*2600*/  HFMA2.MMA R164, -RZ, RZ, 0, 9.5367431640625e-07 ;  /* 0x00000010ffa47435 */ /* 0x000fe200000001ff */
[----:B-1----:R-:W3:Y:S02]  /*2610*/  LDL R13, [R1] ;  /* 0x00000000010d7983 */ /* 0x002ee40000100800 */
[----:B-----5:R-:W-:Y:S02]  /*2620*/  FSEL R11, R202, RZ, !P5 ;  /* 0x000000ffca0b7208 */ /* 0x020fe40006800000 */
[----:B------:R-:W4:Y:S05]  /*2630*/  LDG.E.128 R168, [R168.64] ;  /* 0x00000004a8a87981 */ /* 0x000f2a000c1e1d00 */
[----:B------:R-:W-:-:S06]  /*2640*/  IMAD.WIDE.U32 R164, R203, R164, c[0x0][0x208] ;  /* 0x00008200cba47625 */ /* 0x000fcc00078e00a4 */
[----:B------:R-:W2:Y:S01]  /*2650*/  LDG.E.128 R164, [R164.64] ;  /* 0x00000004a4a47981 */ /* 0x000ea2000c1e1d00 */
[----:B------:R-:W-:Y:S01]  /*2660*/  IADD3 R203, R203, 0x100, RZ ;  /* 0x00000100cbcb7810 */ /* 0x000fe20007ffe0ff */
[C---:B----4-:R-:W-:Y:S02]  /*2670*/  FADD.FTZ R168, -R11.reuse, R168 ;  /* 0x000000a80ba87221 */ /* 0x050fe40000010100 */
[----:B------:R-:W-:Y:S02]  /*2680*/  FADD.FTZ R169, -R11, R169 ;  /* 0x000000a90ba97221 */ /* 0x000fe40000010100 */
[----:B------:R-:W-:Y:S02]  /*2690*/  FMUL.FTZ R195, R3, R168 ;  /* 0x000000a803c37220 */ /* 0x000fe40000410000 */
[----:B------:R-:W-:Y:S02]  /*26a0*/  FADD.FTZ R170, -R11, R170 ;  /* 0x000000aa0baa7221 */ /* 0x000fe40000010100 */
[----:B--2---:R-:W-:-:S02]  /*26b0*/  FMUL.FTZ R183, R174, R164 ;  /* 0x000000a4aeb77220 */ /* 0x004fc40000410000 */
[----:B------:R-:W-:Y:S02]  /*26c0*/  FMUL.FTZ R194, R3, R169 ;  /* 0x000000a903c27220 */ /* 0x000fe40000410000 */
[----:B---3--:R-:W-:Y:S02]  /*26d0*/  FMUL.FTZ R174, R13, R165 ;  /* 0x000000a50dae7220 */ /* 0x008fe40000410000 */
        /* <DEDUP_REMOVED lines=21> */
.L_x_9724:
[----:B------:R-:W-:Y:S05]  /*2830*/  BSYNC B0 ;  /* 0x0000000000007941 */ /* 0x000fea0003800000 */
.L_x_9723:
[----:B------:R-:W-:Y:S01]  /*2840*/  ISETP.GE.U32.AND P5, PT, R5, 0x800, PT ;  /* 0x000008000500780c */ /* 0x000fe20003fa6070 */
[----:B------:R-:W-:-:S12]  /*2850*/  BSSY B0, `(.L_x_9725) ;  /* 0x000002c000007945 */ /* 0x000fd80003800000 */
[----:B------:R-:W-:Y:S05]  /*2860*/  @!P5 BRA `(.L_x_9726) ;  /* 0x000002a00000d947 */ /* 0x000fea0003800000 */
[----:B------:R-:W-:Y:S01]  /*2870*/  ISETP.NE.U32.AND P5, PT, RZ, c[0x0][0x218], PT ;  /* 0x00008600ff007a0c */ /* 0x000fe20003fa5070 */
[----:B------:R-:W0:Y:S03]  /*2880*/  LDC.U8 R164, c[0x0][0x1f0] ;  /* 0x00007c00ffa47b82 */ /* 0x000e260000000000 */
[----:B------:R-:W-:-:S13]  /*2890*/  ISETP.NE.AND.EX P5, PT, RZ, c[0x0][0x21c], PT, P5 ;  /* 0x00008700ff007a0c */ /* 0x000fda0003fa5350 */
[----:B------:R-:W-:-:S04]  /*28a0*/  @P5 LEA R14, P6, R203, c[0x0][0x218], 0x4 ;  /* 0x00008600cb0e5a11 */ /* 0x000fc800078c20ff */
[----:B------:R-:W-:-:S05]  /*28b0*/  @P5 LEA.HI.X R15, R203, c[0x0][0x21c], RZ, 0x4, P6 ;  /* 0x00008700cb0f5a11 */ /* 0x000fca00030f24ff */
[----:B------:R1:W5:Y:S01]  /*28c0*/  @P5 LDG.E.128 R156, [R14.64] ;  /* 0x000000040e9c5981 */ /* 0x000362000c1e1d00 */
[----:B0-----:R-:W-:Y:S01]  /*28d0*/  ISETP.NE.AND P5, PT, R164, RZ, PT ;  /* 0x000000ffa400720c */ /* 0x001fe20003fa5270 */
[----:B------:R-:W-:-:S03]  /*28e0*/  HFMA2.MMA R164, -RZ, RZ, 0, 9.5367431640625e-07 ;  /* 0x00000010ffa47435 */ /* 0x000fc600000001ff */
[----:B-----5:R-:W-:Y:S02]  /*28f0*/  FSEL R202, R202, RZ, !P5 ;  /* 0x000000ffcaca7208 */ /* 0x020fe40006800000 */
[----:B------:R-:W-:-:S04]  /*2900*/  LEA R168, P5, R203, c[0x0][0x188], 0x4 ;  /* 0x00006200cba87a11 */ /* 0x000fc800078a20ff */
[C---:B------:R-:W-:Y:S01]  /*2910*/  LEA.HI.X R169, R203.reuse, c[0x0][0x18c], RZ, 0x4, P5 ;  /* 0x00006300cba97a11 */ /* 0x040fe200028f24ff */
[----:B------:R-:W-:-:S05]  /*2920*/  IMAD.WIDE.U32 R164, R203, R164, c[0x0][0x208] ;  /* 0x00008200cba47625 */ /* 0x000fca00078e00a4 */
[----:B------:R-:W2:Y:S04]  /*2930*/  LDG.E.128 R168, [R168.64] ;  /* 0x00000004a8a87981 */ /* 0x000ea8000c1e1d00 */
[----:B------:R-:W3:Y:S01]  /*2940*/  LDG.E.128 R164, [R164.64] ;  /* 0x00000004a4a47981 */ /* 0x000ee2000c1e1d00 */
[C---:B--2---:R-:W-:Y:S02]  /*2950*/  FADD.FTZ R168, -R202.reuse, R168 ;  /* 0x000000a8caa87221 */ /* 0x044fe40000010100 */
[----:B------:R-:W-:Y:S02]  /*2960*/  FADD.FTZ R169, -R202, R169 ;  /* 0x000000a9caa97221 */ /* 0x000fe40000010100 */
[----:B------:R-:W-:Y:S02]  /*2970*/  FMUL.FTZ R206, R3, R168 ;  /* 0x000000a803ce7220 */ /* 0x000fe40000410000 */
[----:B---3--:R-:W-:-:S02]  /*2980*/  FMUL.FTZ R181, R250, R164 ;  /* 0x000000a4fab57220 */ /* 0x008fc40000410000 */
[----:B------:R-:W-:Y:S02]  /*2990*/  FADD.FTZ R170, -R202, R170 ;  /* 0x000000aacaaa7221 */ /* 0x000fe40000010100 */
[----:B------:R-:W-:Y:S02]  /*29a0*/  FMUL.FTZ R205, R3, R169 ;  /* 0x000000a903cd7220 */ /* 0x000fe40000410000 */
[----:B------:R-:W-:Y:S02]  /*29b0*/  FMUL.FTZ R31, R249, R165 ;  /* 0x000000a5f91f7220 */ /* 0x000fe40000410000 */
[----:B------:R-:W-:Y:S02]  /*29c0*/  FADD.FTZ R200, R200, R181 ;  /* 0x000000b5c8c87221 */ /* 0x000fe40000010000 */
[----:B------:R-:W-:Y:S02]  /*29d0*/  FFMA.FTZ R199, R206, R181, R199 ;  /* 0x000000b5cec77223 */ /* 0x000fe400000100c7 */
[----:B-1----:R-:W-:-:S02]  /*29e0*/  FADD.FTZ R15, -R202, R171 ;  /* 0x000000abca0f7221 */ /* 0x002fc40000010100 */
        /* <DEDUP_REMOVED lines=18> */
.L_x_9726:
[----:B------:R-:W-:Y:S05]  /*2b10*/  BSYNC B0 ;  /* 0x0000000000007941 */ /* 0x000fea0003800000 */
.L_x_9725:
[----:B------:R-:W0:Y:S01]  /*2b20*/  S2R R164, SR_TID.X ;  /* 0x0000000000a47919 */ /* 0x000e220000002100 */
[----:B------:R-:W-:-:S02]  /*2b30*/  LOP3.LUT P5, RZ, R214, 0xff, RZ, 0xc0, !PT ;  /* 0x000000ffd6ff7812 */ /* 0x000fc400078ac0ff */
[----:B0-----:R-:W-:-:S04]  /*2b40*/  SHF.R.U32.HI R169, RZ, 0x5, R164 ;  /* 0x00000005ffa97819 */ /* 0x001fc800000116a4 */
[----:B------:R-:W-:-:S07]  /*2b50*/  LOP3.LUT R168, R169, 0x7fffff8, RZ, 0xc0, !PT ;  /* 0x07fffff8a9a87812 */ /* 0x000fce00078ec0ff */
[----:B------:R-:W-:Y:S02]  /*2b60*/  @!P5 IADD3 R168, R168, 0x8, RZ ;  /* 0x00000008a8a8d810 */ /* 0x000fe40007ffe0ff */
[----:B------:R-:W-:Y:S01]  /*2b70*/  LOP3.LUT P5, RZ, R164, 0x1f, RZ, 0xc0, !PT ;  /* 0x0000001fa4ff7812 */ /* 0x000fe200078ac0ff */
[----:B------:R-:W-:Y:S10]  /*2b80*/  BRA.DIV ~URZ, `(.L_x_9727) ;  /* 0x000022f27f007947 */ /* 0x000ff4000b800000 */
[----:B------:R0:W1:Y:S02]  /*2b90*/  SHFL.DOWN PT, R167, R200, 0x10, 0x1f ;  /* 0x0a001f00c8a77f89 */ /* 0x00006400000e0000 */
.L_x_9746:
        /* <DEDUP_REMOVED lines=18> */
.L_x_9747:
[----:B--2---:R-:W-:Y:S01]  /*2cc0*/  @!P5 LOP3.LUT R166, R169, 0x7, RZ, 0xc0, !PT ;  /* 0x00000007a9a6d812 */ /* 0x004fe200078ec0ff */
[----:B------:R-:W-:Y:S01]  /*2cd0*/  FADD.FTZ R164, R167, R200 ;  /* 0x000000c8a7a47221 */ /* 0x000fe20000010000 */
[----:B------:R-:W-:Y:S01]  /*2ce0*/  WARPSYNC 0xffffffff ;  /* 0xffffffff00007948 */ /* 0x000fe20003800000 */
[----:B0-----:R-:W-:Y:S01]  /*2cf0*/  FADD.FTZ R165, R165, R199 ;  /* 0x000000c7a5a57221 */ /* 0x001fe20000010000 */
[----:B------:R-:W-:Y:S01]  /*2d00*/  @!P5 IADD3 R166, R168, R166, RZ ;  /* 0x000000a6a8a6d210 */ /* 0x000fe20007ffe0ff */
[----:B------:R-:W0:Y:S01]  /*2d10*/  LDC.U8 R203, c[0x0][0x1f0] ;  /* 0x00007c00ffcb7b82 */ /* 0x000e220000000000 */
[----:B------:R-:W-:Y:S01]  /*2d20*/  LOP3.LUT P6, RZ, R5, 0xffffff00, RZ, 0xc0, !PT ;  /* 0xffffff0005ff7812 */ /* 0x000fe200078cc0ff */
[----:B------:R-:W-:Y:S02]  /*2d30*/  BSSY B0, `(.L_x_9729) ;  /* 0x000004a000007945 */ /* 0x000fe40003800000 */
[----:B------:R-:W-:Y:S04]  /*2d40*/  @!P5 STS.64 [R166.X8+0x8000], R164 ;  /* 0x008000a4a600d388 */ /* 0x000fe80000008a00 */
[----:B------:R-:W-:Y:S06]  /*2d50*/  BAR.SYNC.DEFER_BLOCKING 0x0 ;  /* 0x0000000000007b1d */ /* 0x000fec0000010000 */
[----:B------:R-:W2:Y:S02]  /*2d60*/  LDS.128 R164, [R168.X8+0x8000] ;  /* 0x00800000a8a47984 */ /* 0x000ea40000008c00 */
        /* <DEDUP_REMOVED lines=20> */
[----:B------:R-:W-:Y:S01]  /*2eb0*/  FMUL.FTZ R169, R165, c[0x0][0x1e0] ;  /* 0x00007800a5a97a20 */ /* 0x000fe20000410000 */
[----:B------:R-:W-:Y:S05]  /*2ec0*/  @!P6 BRA `(.L_x_9730) ;  /* 0x000003000000e947 */ /* 0x000fea0003800000 */
[----:B0----5:R-:W-:Y:S01]  /*2ed0*/  HFMA2.MMA R202, -RZ, RZ, 0, 9.5367431640625e-07 ;  /* 0x00000010ffca7435 */ /* 0x021fe200000001ff */
[----:B------:R-:W-:-:S04]  /*2ee0*/  ISETP.NE.AND P5, PT, R203, RZ, PT ;  /* 0x000000ffcb00720c */ /* 0x000fc80003fa5270 */
[----:B------:R-:W-:-:S05]  /*2ef0*/  FSEL R170, R168, RZ, !P5 ;  /* 0x000000ffa8aa7208 */ /* 0x000fca0006800000 */
[----:B------:R-:W-:-:S06]  /*2f00*/  IMAD.WIDE.U32 R164, R4, R202, c[0x0][0x170] ;  /* 0x00005c0004a47625 */ /* 0x000fcc00078e00ca */
[----:B------:R-:W2:Y:S01]  /*2f10*/  LDG.E.128 R164, [R164.64] ;  /* 0x00000004a4a47981 */ /* 0x000ea2000c1e1d00 */
[----:B------:R-:W-:Y:S01]  /*2f20*/  ISETP.NE.U32.AND P5, PT, RZ, c[0x0][0x218], PT ;  /* 0x00008600ff007a0c */ /* 0x000fe20003fa5070 */
[----:B------:R-:W-:Y:S01]  /*2f30*/  FFMA.FTZ R171, R6, R169, R170 ;  /* 0x000000a906ab7223 */ /* 0x000fe200000100aa */
[----:B------:R-:W-:Y:S02]  /*2f40*/  ISETP.NE.U32.AND P6, PT, RZ, c[0x0][0x258], PT ;  /* 0x00009600ff007a0c */ /* 0x000fe40003fc5070 */
[----:B------:R-:W-:Y:S01]  /*2f50*/  ISETP.NE.AND.EX P5, PT, RZ, c[0x0][0x21c], PT, P5 ;  /* 0x00008700ff007a0c */ /* 0x000fe20003fa5350 */
[----:B------:R-:W-:Y:S01]  /*2f60*/  FADD.FTZ R171, R17, -R171 ;  /* 0x800000ab11ab7221 */ /* 0x000fe20000010000 */
[----:B------:R-:W-:-:S03]  /*2f70*/  ISETP.NE.AND.EX P6, PT, RZ, c[0x0][0x25c], PT, P6 ;  /* 0x00009700ff007a0c */ /* 0x000fc60003fc5360 */
[----:B------:R-:W-:-:S08]  /*2f80*/  FMUL.FTZ R171, R3, R171 ;  /* 0x000000ab03ab7220 */ /* 0x000fd00000410000 */
[----:B------:R-:W-:-:S05]  /*2f90*/  @P5 FADD.FTZ R171, R128, R171 ;  /* 0x000000ab80ab5221 */ /* 0x000fca0000010000 */
[C---:B------:R-:W-:Y:S01]  /*2fa0*/  SEL R160, R171.reuse, R160, P6 ;  /* 0x000000a0aba07207 */ /* 0x040fe20003000000 */
[----:B------:R-:W-:-:S04]  /*2fb0*/  FMUL.FTZ R171, R171, R2 ;  /* 0x00000002abab7220 */ /* 0x000fc80000410000 */
[----:B--2---:R-:W-:Y:S02]  /*2fc0*/  FFMA.FTZ R96, R171, R164, R96 ;  /* 0x000000a4ab607223 */ /* 0x004fe40000010060 */
[----:B------:R-:W-:-:S04]  /*2fd0*/  FFMA.FTZ R164, R7, R169, R170 ;  /* 0x000000a907a47223 */ /* 0x000fc800000100aa */
[----:B------:R-:W-:-:S04]  /*2fe0*/  FADD.FTZ R164, R209, -R164 ;  /* 0x800000a4d1a47221 */ /* 0x000fc80000010000 */
[----:B------:R-:W-:-:S04]  /*2ff0*/  FMUL.FTZ R164, R3, R164 ;  /* 0x000000a403a47220 */ /* 0x000fc80000410000 */
[----:B------:R-:W-:-:S04]  /*3000*/  @P5 FADD.FTZ R164, R129, R164 ;  /* 0x000000a481a45221 */ /* 0x000fc80000010000 */
[C---:B-1----:R-:W-:Y:S01]  /*3010*/  FMUL.FTZ R199, R164.reuse, R2 ;  /* 0x00000002a4c77220 */ /* 0x042fe20000410000 */
[----:B------:R-:W-:Y:S01]  /*3020*/  SEL R161, R164, R161, P6 ;  /* 0x000000a1a4a17207 */ /* 0x000fe20003000000 */
        /* <DEDUP_REMOVED lines=8> */
[----:B------:R-:W-:Y:S01]  /*30b0*/  ISETP.NE.U32.AND P5, PT, RZ, c[0x0][0x258], PT ;  /* 0x00009600ff007a0c */ /* 0x000fe20003fa5070 */
[----:B------:R-:W-:Y:S01]  /*30c0*/  FFMA.FTZ R97, R165, R199, R97 ;  /* 0x000000c7a5617223 */ /* 0x000fe20000010061 */
[C---:B------:R-:W-:Y:S01]  /*30d0*/  SEL R162, R164.reuse, R162, P6 ;  /* 0x000000a2a4a27207 */ /* 0x040fe20003000000 */
[-C--:B------:R-:W-:Y:S01]  /*30e0*/  FMUL.FTZ R200, R164, R2.reuse ;  /* 0x00000002a4c87220 */ /* 0x080fe20000410000 */
[----:B------:R-:W-:Y:S02]  /*30f0*/  ISETP.NE.AND.EX P5, PT, RZ, c[0x0][0x25c], PT, P5 ;  /* 0x00009700ff007a0c */ /* 0x000fe40003fa5350 */
[C---:B------:R-:W-:Y:S01]  /*3100*/  SEL R163, R170.reuse, R163, P6 ;  /* 0x000000a3aaa37207 */ /* 0x040fe20003000000 */
[----:B------:R-:W-:-:S02]  /*3110*/  FMUL.FTZ R170, R170, R2 ;  /* 0x00000002aaaa7220 */ /* 0x000fc40000410000 */
[----:B------:R-:W-:Y:S02]  /*3120*/  FFMA.FTZ R98, R166, R200, R98 ;  /* 0x000000c8a6627223 */ /* 0x000fe40000010062 */
[-C--:B------:R-:W-:Y:S02]  /*3130*/  FFMA.FTZ R99, R167, R170.reuse, R99 ;  /* 0x000000aaa7637223 */ /* 0x080fe40000010063 */
[----:B------:R-:W-:Y:S02]  /*3140*/  FMUL.FTZ R167, R243, R170 ;  /* 0x000000aaf3a77220 */ /* 0x000fe40000410000 */
[----:B------:R-:W-:Y:S02]  /*3150*/  FMUL.FTZ R166, R244, R200 ;  /* 0x000000c8f4a67220 */ /* 0x000fe40000410000 */
[----:B------:R-:W-:-:S05]  /*3160*/  @P5 IMAD.WIDE.U32 R164, R4, R202, c[0x0][0x258] ;  /* 0x0000960004a45625 */ /* 0x000fca00078e00ca */
[----:B------:R0:W-:Y:S02]  /*3170*/  @P5 STG.E.128 [R164.64], R160 ;  /* 0x000000a0a4005986 */ /* 0x0001e4000c101d04 */
[----:B0-----:R-:W-:Y:S02]  /*3180*/  FMUL.FTZ R164, R246, R171 ;  /* 0x000000abf6a47220 */ /* 0x001fe40000410000 */
[----:B------:R-:W-:Y:S02]  /*3190*/  FMUL.FTZ R165, R245, R199 ;  /* 0x000000c7f5a57220 */ /* 0x000fe40000410000 */
[C---:B------:R-:W-:Y:S01]  /*31a0*/  IMAD.WIDE.U32 R170, R4.reuse, R202, c[0x0][0x248] ;  /* 0x0000920004aa7625 */ /* 0x040fe200078e00ca */
[----:B------:R-:W-:-:S04]  /*31b0*/  IADD3 R4, R4, 0x100, RZ ;  /* 0x0000010004047810 */ /* 0x000fc80007ffe0ff */
[----:B------:R0:W-:Y:S03]  /*31c0*/  STG.E.128 [R170.64], R164 ;  /* 0x000000a4aa007986 */ /* 0x0001e6000c101d04 */
.L_x_9730:
[----:B0-----:R-:W-:Y:S05]  /*31d0*/  BSYNC B0 ;  /* 0x0000000000007941 */ /* 0x001fea0003800000 */
.L_x_9729:
[----:B------:R-:W-:Y:S01]  /*31e0*/  ISETP.GE.U32.AND P5, PT, R5, 0x200, PT ;  /* 0x000002000500780c */ /* 0x000fe20003fa6070 */
[----:B------:R-:W-:-:S12]  /*31f0*/  BSSY B0, `(.L_x_9731) ;  /* 0x0000034000007945 */ /* 0x000fd80003800000 */
[----:B------:R-:W-:Y:S05]  /*3200*/  @!P5 BRA `(.L_x_9732) ;  /* 0x000003200000d947 */ /* 0x000fea0003800000 */
[----:B------:R-:W-:Y:S02]  /*3210*/  MOV R164, 0x10 ;  /* 0x0000001000a47802 */ /* 0x000fe40000000f00 */
[----:B------:R-:W-:-:S03]  /*3220*/  ISETP.NE.AND P5, PT, R203, RZ, PT ;  /* 0x000000ffcb00720c */ /* 0x000fc60003fa5270 */
[----:B------:R-:W-:Y:S01]  /*3230*/  IMAD.WIDE.U32 R164, R4, R164, c[0x0][0x170] ;  /* 0x00005c0004a47625 */ /* 0x000fe200078e00a4 */
[----:B-1----:R-:W-:Y:S02]  /*3240*/  FSEL R199, R168, RZ, !P5 ;  /* 0x000000ffa8c77208 */ /* 0x002fe40006800000 */
[----:B------:R-:W-:-:S03]  /*3250*/  ISETP.NE.U32.AND P5, PT, RZ, c[0x0][0x218], PT ;  /* 0x00008600ff007a0c */ /* 0x000fc60003fa5070 */
[----:B------:R-:W2:Y:S01]  /*3260*/  LDG.E.128 R164, [R164.64] ;  /* 0x00000004a4a47981 */ /* 0x000ea2000c1e1d00 */
[----:B------:R-:W-:Y:S01]  /*3270*/  ISETP.NE.AND.EX P5, PT, RZ, c[0x0][0x21c], PT, P5 ;  /* 0x00008700ff007a0c */ /* 0x000fe20003fa5350 */
[-CC-:B-----5:R-:W-:Y:S02]  /*3280*/  FFMA.FTZ R202, R213, R169.reuse, R199.reuse ;  /* 0x000000a9d5ca7223 */ /* 0x1a0fe400000100c7 */
[-CC-:B------:R-:W-:Y:S02]  /*3290*/  FFMA.FTZ R200, R212, R169.reuse, R199.reuse ;  /* 0x000000a9d4c87223 */ /* 0x180fe400000100c7 */
[-CC-:B------:R-:W-:Y:S02]  /*32a0*/  FFMA.FTZ R170, R192, R169.reuse, R199.reuse ;  /* 0x000000a9c0aa7223 */ /* 0x180fe400000100c7 */
[----:B------:R-:W-:Y:S02]  /*32b0*/  FFMA.FTZ R199, R18, R169, R199 ;  /* 0x000000a912c77223 */ /* 0x000fe400000100c7 */
[----:B------:R-:W-:-:S02]  /*32c0*/  FADD.FTZ R202, R193, -R202 ;  /* 0x800000cac1ca7221 */ /* 0x000fc40000010000 */
[----:B------:R-:W-:Y:S02]  /*32d0*/  FADD.FTZ R200, R179, -R200 ;  /* 0x800000c8b3c87221 */ /* 0x000fe40000010000 */
[----:B------:R-:W-:Y:S02]  /*32e0*/  FADD.FTZ R170, R30, -R170 ;  /* 0x800000aa1eaa7221 */ /* 0x000fe40000010000 */
[----:B------:R-:W-:Y:S02]  /*32f0*/  FADD.FTZ R199, R25, -R199 ;  /* 0x800000c719c77221 */ /* 0x000fe40000010000 */
[C---:B------:R-:W-:Y:S02]  /*3300*/  FMUL.FTZ R202, R3.reuse, R202 ;  /* 0x000000ca03ca7220 */ /* 0x040fe40000410000 */
[C---:B------:R-:W-:Y:S02]  /*3310*/  FMUL.FTZ R200, R3.reuse, R200 ;  /* 0x000000c803c87220 */ /* 0x040fe40000410000 */
[----:B------:R-:W-:-:S02]  /*3320*/  FMUL.FTZ R170, R3, R170 ;  /* 0x000000aa03aa7220 */ /* 0x000fc40000410000 */
[----:B------:R-:W-:Y:S02]  /*3330*/  FMUL.FTZ R199, R3, R199 ;  /* 0x000000c703c77220 */ /* 0x000fe40000410000 */
[----:B------:R-:W-:Y:S02]  /*3340*/  @P5 FADD.FTZ R202, R132, R202 ;  /* 0x000000ca84ca5221 */ /* 0x000fe40000010000 */
[----:B------:R-:W-:Y:S02]  /*3350*/  @P5 FADD.FTZ R200, R133, R200 ;  /* 0x000000c885c85221 */ /* 0x000fe40000010000 */
[----:B------:R-:W-:Y:S02]  /*3360*/  @P5 FADD.FTZ R170, R134, R170 ;  /* 0x000000aa86aa5221 */ /* 0x000fe40000010000 */
[----:B------:R-:W-:Y:S01]  /*3370*/  @P5 FADD.FTZ R199, R135, R199 ;  /* 0x000000c787c75221 */ /* 0x000fe20000010000 */
[----:B------:R-:W-:-:S04]  /*3380*/  ISETP.NE.U32.AND P5, PT, RZ, c[0x0][0x258], PT ;  /* 0x00009600ff007a0c */ /* 0x000fc80003fa5070 */
[----:B------:R-:W-:-:S04]  /*3390*/  ISETP.NE.AND.EX P5, PT, RZ, c[0x0][0x25c], PT, P5 ;  /* 0x00009700ff007a0c */ /* 0x000fc80003fa5350 */
[----:B------:R-:W-:Y:S02]  /*33a0*/  SEL R160, R202, R160, P5 ;  /* 0x000000a0caa07207 */ /* 0x000fe40002800000 */
[----:B------:R-:W-:Y:S02]  /*33b0*/  SEL R161, R200, R161, P5 ;  /* 0x000000a1c8a17207 */ /* 0x000fe40002800000 */
[----:B------:R-:W-:Y:S02]  /*33c0*/  SEL R162, R170, R162, P5 ;  /* 0x000000a2aaa27207 */ /* 0x000fe40002800000 */
[----:B------:R-:W-:Y:S02]  /*33d0*/  SEL R163, R199, R163, P5 ;  /* 0x000000a3c7a37207 */ /* 0x000fe40002800000 */
[----:B------:R-:W-:-:S04]  /*33e0*/  ISETP.NE.U32.AND P5, PT, RZ, c[0x0][0x258], PT ;  /* 0x00009600ff007a0c */ /* 0x000fc80003fa5070 */
[----:B------:R-:W-:Y:S01]  /*33f0*/  ISETP.NE.AND.EX P5, PT, RZ, c[0x0][0x25c], PT, P5 ;  /* 0x00009700ff007a0c */ /* 0x000fe20003fa5350 */
[-C--:B------:R-:W-:Y:S02]  /*3400*/  FMUL.FTZ R202, R202, R2.reuse ;  /* 0x00000002caca7220 */ /* 0x080fe40000410000 */
[-C--:B------:R-:W-:Y:S02]  /*3410*/  FMUL.FTZ R200, R200, R2.reuse ;  /* 0x00000002c8c87220 */ /* 0x080fe40000410000 */
[-C--:B------:R-:W-:Y:S02]  /*3420*/  FMUL.FTZ R203, R170, R2.reuse ;  /* 0x00000002aacb7220 */ /* 0x080fe40000410000 */
[----:B------:R-:W-:Y:S02]  /*3430*/  FMUL.FTZ R199, R199, R2 ;  /* 0x00000002c7c77220 */ /* 0x000fe40000410000 */
[----:B--2---:R-:W-:-:S04]  /*3440*/  FFMA.FTZ R100, R202, R164, R100 ;  /* 0x000000a4ca647223 */ /* 0x004fc80000010064 */
[----:B------:R-:W-:Y:S01]  /*3450*/  @P5 LEA R164, P6, R4, c[0x0][0x258], 0x4 ;  /* 0x0000960004a45a11 */ /* 0x000fe200078c20ff */
[----:B------:R-:W-:-:S03]  /*3460*/  FFMA.FTZ R101, R165, R200, R101 ;  /* 0x000000c8a5657223 */ /* 0x000fc60000010065 */
[----:B------:R-:W-:Y:S01]  /*3470*/  @P5 LEA.HI.X R165, R4, c[0x0][0x25c], RZ, 0x4, P6 ;  /* 0x0000970004a55a11 */ /* 0x000fe200030f24ff */
[----:B------:R-:W-:-:S04]  /*3480*/  FFMA.FTZ R102, R166, R203, R102 ;  /* 0x000000cba6667223 */ /* 0x000fc80000010066 */
[----:B------:R0:W-:Y:S01]  /*3490*/  @P5 STG.E.128 [R164.64], R160 ;  /* 0x000000a0a4005986 */ /* 0x0001e2000c101d04 */
[----:B------:R-:W-:Y:S01]  /*34a0*/  LEA R170, P5, R4, c[0x0][0x248], 0x4 ;  /* 0x0000920004aa7a11 */ /* 0x000fe200078a20ff */
[----:B------:R-:W-:Y:S02]  /*34b0*/  FFMA.FTZ R103, R167, R199, R103 ;  /* 0x000000c7a7677223 */ /* 0x000fe40000010067 */
[----:B------:R-:W-:Y:S01]  /*34c0*/  FMUL.FTZ R166, R240, R203 ;  /* 0x000000cbf0a67220 */ /* 0x000fe20000410000 */
[----:B------:R-:W-:Y:S01]  /*34d0*/  LEA.HI.X R171, R4, c[0x0][0x24c], RZ, 0x4, P5 ;  /* 0x0000930004ab7a11 */ /* 0x000fe200028f24ff */
[----:B------:R-:W-:Y:S02]  /*34e0*/  FMUL.FTZ R167, R239, R199 ;  /* 0x000000c7efa77220 */ /* 0x000fe40000410000 */
[----:B0-----:R-:W-:Y:S02]  /*34f0*/  FMUL.FTZ R164, R242, R202 ;  /* 0x000000caf2a47220 */ /* 0x001fe40000410000 */
[----:B------:R-:W-:-:S05]  /*3500*/  FMUL.FTZ R165, R241, R200 ;  /* 0x000000c8f1a57220 */ /* 0x000fca0000410000 */
[----:B------:R0:W-:Y:S01]  /*3510*/  STG.E.128 [R170.64], R164 ;  /* 0x000000a4aa007986 */ /* 0x0001e2000c101d04 */
[----:B------:R-:W-:-:S03]  /*3520*/  IADD3 R4, R4, 0x100, RZ ;  /* 0x0000010004047810 */ /* 0x000fc60007ffe0ff */
.L_x_9732:
[----:B------:R-:W-:Y:S05]  /*3530*/  BSYNC B0 ;  /* 0x0000000000007941 */ /* 0x000fea0003800000 */
.L_x_9731:
[----:B------:R-:W-:Y:S01]  /*3540*/  BSSY B0, `(.L_x_9733) ;  /* 0x0000035000007945 */ /* 0x000fe20003800000 */
[----:B------:R-:W-:Y:S05]  /*3550*/  @!P0 BRA `(.L_x_9734) ;  /* 0x0000033000008947 */ /* 0x000fea0003800000 */
[----:B0-----:R-:W0:Y:S02]  /*3560*/  LDC.U8 R164, c[0x0][0x1f0] ;  /* 0x00007c00ffa47b82 */ /* 0x001e240000000000 */
[----:B0-----:R-:W-:Y:S01]  /*3570*/  ISETP.NE.AND P5, PT, R164, RZ, PT ;  /* 0x000000ffa400720c */ /* 0x001fe20003fa5270 */
[----:B------:R-:W-:-:S03]  /*3580*/  HFMA2.MMA R164, -RZ, RZ, 0, 9.5367431640625e-07 ;  /* 0x00000010ffa47435 */ /* 0x000fc600000001ff */
[----:B-1----:R-:W-:Y:S02]  /*3590*/  FSEL R199, R168, RZ, !P5 ;  /* 0x000000ffa8c77208 */ /* 0x002fe40006800000 */
[----:B------:R-:W-:-:S03]  /*35a0*/  ISETP.NE.U32.AND P5, PT, RZ, c[0x0][0x218], PT ;  /* 0x00008600ff007a0c */ /* 0x000fc60003fa5070 */
[----:B-----5:R-:W-:Y:S01]  /*35b0*/  FFMA.FTZ R202, R211, R169, R199 ;  /* 0x000000a9d3ca7223 */ /* 0x020fe200000100c7 */
[----:B------:R-:W-:Y:S01]  /*35c0*/  ISETP.NE.AND.EX P5, PT, RZ, c[0x0][0x21c], PT, P5 ;  /* 0x00008700ff007a0c */ /* 0x000fe20003fa5350 */
[----:B------:R-:W-:-:S04]  /*35d0*/  IMAD.WIDE.U32 R164, R4, R164, c[0x0][0x170] ;  /* 0x00005c0004a47625 */ /* 0x000fc800078e00a4 */
[-CC-:B------:R-:W-:Y:S02]  /*35e0*/  FFMA.FTZ R200, R210, R169.reuse, R199.reuse ;  /* 0x000000a9d2c87223 */ /* 0x180fe400000100c7 */
[----:B------:R-:W2:Y:S01]  /*35f0*/  LDG.E.128 R164, [R164.64] ;  /* 0x00000004a4a47981 */ /* 0x000ea2000c1e1d00 */
        /* <DEDUP_REMOVED lines=41> */
.L_x_9734:
[----:B------:R-:W-:Y:S05]  /*3890*/  BSYNC B0 ;  /* 0x0000000000007941 */ /* 0x000fea0003800000 */
.L_x_9733:
        /* <DEDUP_REMOVED lines=53> */
.L_x_9736:
[----:B------:R-:W-:Y:S05]  /*3bf0*/  BSYNC B0 ;  /* 0x0000000000007941 */ /* 0x000fea0003800000 */
.L_x_9735:
        /* <DEDUP_REMOVED lines=53> */
.L_x_9738:
[----:B------:R-:W-:Y:S05]  /*3f50*/  BSYNC B0 ;  /* 0x0000000000007941 */ /* 0x000fea0003800000 */
.L_x_9737:
        /* <DEDUP_REMOVED lines=53> */
.L_x_9740:
[----:B------:R-:W-:Y:S05]  /*42b0*/  BSYNC B0 ;  /* 0x0000000000007941 */ /* 0x000fea0003800000 */
.L_x_9739:
        /* <DEDUP_REMOVED lines=53> */
.L_x_9742:
[----:B------:R-:W-:Y:S05]  /*4610*/  BSYNC B0 ;  /* 0x0000000000007941 */ /* 0x000fea0003800000 */
.L_x_9741:
[----:B------:R-:W-:Y:S01]  /*4620*/  ISETP.GE.U32.AND P5, PT, R5, 0x800, PT ;  /* 0x000008000500780c */ /* 0x000fe20003fa6070 */
[----:B------:R-:W-:-:S12]  /*4630*/  BSSY B0, `(.L_x_9743) ;  /* 0x0000034000007945 */ /* 0x000fd80003800000 */
[----:B------:R-:W-:Y:S05]  /*4640*/  @!P5 BRA `(.L_x_9744) ;  /* 0x000003200000d947 */ /* 0x000fea0003800000 */
[----:B0-----:R-:W0:Y:S02]  /*4650*/  LDC.U8 R164, c[0x0][0x1f0] ;  /* 0x00007c00ffa47b82 */ /* 0x001e240000000000 */
[----:B0-----:R-:W-:-:S04]  /*4660*/  ISETP.NE.AND P5, PT, R164, RZ, PT ;  /* 0x000000ffa400720c */ /* 0x001fc80003fa5270 */
        /* <DEDUP_REMOVED lines=11> */
[C---:B-----5:R-:W-:Y:S02]  /*4720*/  FMUL.FTZ R171, R3.reuse, R171 ;  /* 0x000000ab03ab7220 */ /* 0x060fe40000410000 */
        /* <DEDUP_REMOVED lines=8> */
[----:B------:R-:W-:Y:S02]  /*47b0*/  ISETP.NE.U32.AND P5, PT, RZ, c[0x0][0x258], PT ;  /* 0x00009600ff007a0c */ /* 0x000fe40003fa5070 */
[----:B------:R-:W-:Y:S02]  /*47c0*/  IMAD.WIDE.U32 R164, R4, R164, c[0x0][0x170] ;  /* 0x00005c0004a47625 */ /* 0x000fe400078e00a4 */
[----:B------:R-:W-:Y:S02]  /*47d0*/  ISETP.NE.AND.EX P5, PT, RZ, c[0x0][0x25c], PT, P5 ;  /* 0x00009700ff007a0c */ /* 0x000fe40003fa5350 */
[----:B------:R-:W-:-:S02]  /*47e0*/  FMUL.FTZ R169, R3, R2 ;  /* 0x0000000203a97220 */ /* 0x000fc40000410000 */
[----:B------:R-:W2:Y:S01]  /*47f0*/  LDG.E.128 R164, [R164.64] ;  /* 0x00000004a4a47981 */ /* 0x000ea2000c1e1d00 */
[C---:B------:R-:W-:Y:S01]  /*4800*/  SEL R160, R171.reuse, R160, P5 ;  /* 0x000000a0aba07207 */ /* 0x040fe20002800000 */
[-C--:B------:R-:W-:Y:S01]  /*4810*/  FMUL.FTZ R171, R171, R2.reuse ;  /* 0x00000002abab7220 */ /* 0x080fe20000410000 */
[C---:B------:R-:W-:Y:S01]  /*4820*/  SEL R161, R170.reuse, R161, P5 ;  /* 0x000000a1aaa17207 */ /* 0x040fe20002800000 */
[----:B------:R-:W-:Y:S01]  /*4830*/  FMUL.FTZ R170, R170, R2 ;  /* 0x00000002aaaa7220 */ /* 0x000fe20000410000 */
[C---:B------:R-:W-:Y:S01]  /*4840*/  SEL R162, R168.reuse, R162, P5 ;  /* 0x000000a2a8a27207 */ /* 0x040fe20002800000 */
[----:B------:R-:W-:Y:S01]  /*4850*/  FMUL.FTZ R168, R168, R2 ;  /* 0x00000002a8a87220 */ /* 0x000fe20000410000 */
[----:B------:R-:W-:Y:S02]  /*4860*/  SEL R163, R3, R163, P5 ;  /* 0x000000a303a37207 */ /* 0x000fe40002800000 */
[----:B------:R-:W-:-:S04]  /*4870*/  ISETP.NE.U32.AND P5, PT, RZ, c[0x0][0x258], PT ;  /* 0x00009600ff007a0c */ /* 0x000fc80003fa5070 */
[----:B------:R-:W-:-:S13]  /*4880*/  ISETP.NE.AND.EX P5, PT, RZ, c[0x0][0x25c], PT, P5 ;  /* 0x00009700ff007a0c */ /* 0x000fda0003fa5350 */
[----:B------:R-:W-:-:S04]  /*4890*/  @P5 LEA R2, P6, R4, c[0x0][0x258], 0x4 ;  /* 0x0000960004025a11 */ /* 0x000fc800078c20ff */
[----:B------:R-:W-:-:S05]  /*48a0*/  @P5 LEA.HI.X R3, R4, c[0x0][0x25c], RZ, 0x4, P6 ;  /* 0x0000970004035a11 */ /* 0x000fca00030f24ff */
[----:B------:R0:W-:Y:S02]  /*48b0*/  @P5 STG.E.128 [R2.64], R160 ;  /* 0x000000a002005986 */ /* 0x0001e4000c101d04 */
[----:B0-----:R-:W-:-:S04]  /*48c0*/  LEA R2, P5, R4, c[0x0][0x248], 0x4 ;  /* 0x0000920004027a11 */ /* 0x001fc800078a20ff */
[----:B------:R-:W-:Y:S01]  /*48d0*/  LEA.HI.X R3, R4, c[0x0][0x24c], RZ, 0x4, P5 ;  /* 0x0000930004037a11 */ /* 0x000fe200028f24ff */
[----:B--2---:R-:W-:Y:S02]  /*48e0*/  FFMA.FTZ R124, R171, R164, R124 ;  /* 0x000000a4ab7c7223 */ /* 0x004fe4000001007c */
[----:B------:R-:W-:Y:S02]  /*48f0*/  FFMA.FTZ R125, R165, R170, R125 ;  /* 0x000000aaa57d7223 */ /* 0x000fe4000001007d */
[----:B------:R-:W-:Y:S02]  /*4900*/  FFMA.FTZ R126, R166, R168, R126 ;  /* 0x000000a8a67e7223 */ /* 0x000fe4000001007e */
[----:B------:R-:W-:Y:S02]  /*4910*/  FFMA.FTZ R127, R167, R169, R127 ;  /* 0x000000a9a77f7223 */ /* 0x000fe4000001007f */
[----:B------:R-:W-:Y:S02]  /*4920*/  FMUL.FTZ R164, R218, R171 ;  /* 0x000000abdaa47220 */ /* 0x000fe40000410000 */
[----:B------:R-:W-:-:S02]  /*4930*/  FMUL.FTZ R165, R217, R170 ;  /* 0x000000aad9a57220 */ /* 0x000fc40000410000 */
[----:B------:R-:W-:Y:S02]  /*4940*/  FMUL.FTZ R166, R216, R168 ;  /* 0x000000a8d8a67220 */ /* 0x000fe40000410000 */
[----:B------:R-:W-:-:S05]  /*4950*/  FMUL.FTZ R167, R215, R169 ;  /* 0x000000a9d7a77220 */ /* 0x000fca0000410000 */
[----:B------:R0:W-:Y:S02]  /*4960*/  STG.E.128 [R2.64], R164 ;  /* 0x000000a402007986 */ /* 0x0001e4000c101d04 */
.L_x_9744:
[----:B------:R-:W-:Y:S05]  /*4970*/  BSYNC B0 ;  /* 0x0000000000007941 */ /* 0x000fea0003800000 */
.L_x_9743:
[----:B------:R-:W-:Y:S02]  /*4980*/  LOP3.LUT P5, RZ, R214, 0xff, RZ, 0xc0, !PT ;  /* 0x000000ffd6ff7812 */ /* 0x000fe400078ac0ff */
[----:B------:R-:W-:Y:S02]  /*4990*/  IADD3 R0, R0, c[0x0][0x160], RZ ;  /* 0x0000580000007a10 */ /* 0x000fe40007ffe0ff */
[----:B------:R-:W-:Y:S02]  /*49a0*/  SEL R214, RZ, 0x1, P5 ;  /* 0x00000001ffd67807 */ /* 0x000fe40002800000 */
[----:B------:R-:W-:-:S13]  /*49b0*/  ISETP.GE.AND P5, PT, R0, c[0x0][0x164], PT ;  /* 0x0000590000007a0c */ /* 0x000fda0003fa6270 */
[----:B01---5:R-:W-:Y:S01]  /*49c0*/  @P5 CALL.REL.NOINC `(.L_x_9710) ;  /* 0x0000001000005944 */ /* 0x023fe20003c00000 */
[----:B------:R-:W-:Y:S05]  /*49d0*/  BRA `(.L_x_9745) ;  /* 0xffffc73000007947 */ /* 0x000fea000383ffff */
.L_x_9710:
[----:B0-----:R-:W0:Y:S01]  /*49e0*/  S2UR UR6, SR_CTAID.X ;  /* 0x00000000000679c3 */ /* 0x001e220000002500 */
[----:B-----5:R-:W0:Y:S01]  /*49f0*/  S2R R2, SR_TID.X ;  /* 0x0000000000027919 */ /* 0x020e220000002100 */
[C---:B------:R-:W-:Y:S02]  /*4a00*/  LOP3.LUT P6, RZ, R5.reuse, 0xffffff00, RZ, 0xc0, !PT ;  /* 0xffffff0005ff7812 */ /* 0x040fe400078cc0ff */
[----:B------:R-:W-:Y:S02]  /*4a10*/  ISETP.GE.U32.AND P5, PT, R5, 0x200, PT ;  /* 0x000002000500780c */ /* 0x000fe40003fa6070 */
[----:B------:R-:W-:Y:S02]  /*4a20*/  @P0 MOV R19, 0x10 ;  /* 0x0000001000130802 */ /* 0x000fe40000000f00 */
        /* <DEDUP_REMOVED lines=11> */
[CC--:B------:R-:W-:Y:S01]  /*4ae0*/  @P6 IMAD.WIDE.U32 R6, R0.reuse, R9.reuse, c[0x0][0x228] ;  /* 0x00008a0000066625 */ /* 0x0c0fe200078e0009 */
[----:B------:R0:W-:Y:S03]  /*4af0*/  @P6 STG.E.128 [R2.64], R64 ;  /* 0x0000004002006986 */ /* 0x0001e6000c101d04 */
[C---:B------:R-:W-:Y:S01]  /*4b00*/  @P6 IMAD.WIDE.U32 R8, R0.reuse, R9, c[0x0][0x240] ;  /* 0x0000900000086625 */ /* 0x040fe200078e0009 */
[----:B------:R-:W-:Y:S01]  /*4b10*/  @P6 IADD3 R0, R0, 0x100, RZ ;  /* 0x0000010000006810 */ /* 0x000fe20007ffe0ff */
[----:B------:R1:W-:Y:S04]  /*4b20*/  @P6 STG.E.128 [R6.64], R32 ;  /* 0x0000002006006986 */ /* 0x0003e8000c101d04 */
[CC--:B------:R-:W-:Y:S01]  /*4b30*/  @P5 IMAD.WIDE.U32 R10, R0.reuse, R15.reuse, c[0x0][0x220] ;  /* 0x00008800000a5625 */ /* 0x0c0fe200078e000f */
[----:B------:R2:W-:Y:S03]  /*4b40*/  @P6 STG.E.128 [R8.64], R96 ;  /* 0x0000006008006986 */ /* 0x0005e6000c101d04 */
[CC--:B------:R-:W-:Y:S01]  /*4b50*/  @P5 IMAD.WIDE.U32 R12, R0.reuse, R15.reuse, c[0x0][0x228] ;  /* 0x00008a00000c5625 */ /* 0x0c0fe200078e000f */
[----:B------:R3:W-:Y:S03]  /*4b60*/  @P5 STG.E.128 [R10.64], R68 ;  /* 0x000000440a005986 */ /* 0x0007e6000c101d04 */
[C---:B------:R-:W-:Y:S01]  /*4b70*/  @P5 IMAD.WIDE.U32 R14, R0.reuse, R15, c[0x0][0x240] ;  /* 0x00009000000e5625 */ /* 0x040fe200078e000f */
[----:B------:R-:W-:Y:S01]  /*4b80*/  @P5 IADD3 R0, R0, 0x100, RZ ;  /* 0x0000010000005810 */ /* 0x000fe20007ffe0ff */
[----:B------:R4:W-:Y:S04]  /*4b90*/  @P5 STG.E.128 [R12.64], R36 ;  /* 0x000000240c005986 */ /* 0x0009e8000c101d04 */
[----:B0-----:R-:W-:Y:S01]  /*4ba0*/  @P0 IMAD.WIDE.U32 R2, R0, R19, c[0x0][0x220] ;  /* 0x0000880000020625 */ /* 0x001fe200078e0013 */
[----:B------:R-:W-:Y:S01]  /*4bb0*/  @P5 STG.E.128 [R14.64], R100 ;  /* 0x000000640e005986 */ /* 0x000fe2000c101d04 */
[----:B------:R-:W-:-:S02]  /*4bc0*/  ISETP.GE.U32.AND P5, PT, R5, 0x800, PT ;  /* 0x000008000500780c */ /* 0x000fc40003fa6070 */
[CC--:B------:R-:W-:Y:S01]  /*4bd0*/  @P0 IMAD.WIDE.U32 R16, R0.reuse, R19.reuse, c[0x0][0x228] ;  /* 0x00008a0000100625 */ /* 0x0c0fe200078e0013 */
[----:B------:R0:W-:Y:S03]  /*4be0*/  @P0 STG.E.128 [R2.64], R72 ;  /* 0x0000004802000986 */ /* 0x0001e6000c101d04 */
[C---:B-1----:R-:W-:Y:S01]  /*4bf0*/  @P0 IMAD.WIDE.U32 R6, R0.reuse, R19, c[0x0][0x240] ;  /* 0x0000900000060625 */ /* 0x042fe200078e0013 */
[----:B------:R-:W-:Y:S01]  /*4c00*/  @P0 IADD3 R0, R0, 0x100, RZ ;  /* 0x0000010000000810 */ /* 0x000fe20007ffe0ff */
[----:B------:R1:W-:Y:S04]  /*4c10*/  @P0 STG.E.128 [R16.64], R40 ;  /* 0x0000002810000986 */ /* 0x0003e8000c101d04 */
[CC--:B--2---:R-:W-:Y:S01]  /*4c20*/  @P1 IMAD.WIDE.U32 R8, R0.reuse, R21.reuse, c[0x0][0x220] ;  /* 0x0000880000081625 */ /* 0x0c4fe200078e0015 */
[----:B------:R2:W-:Y:S03]  /*4c30*/  @P0 STG.E.128 [R6.64], R104 ;  /* 0x0000006806000986 */ /* 0x0005e6000c101d04 */
        /* <DEDUP_REMOVED lines=12> */
[CC--:B---3--:R-:W-:Y:S01]  /*4d00*/  @P3 IMAD.WIDE.U32 R10, R0.reuse, R29.reuse, c[0x0][0x220] ;  /* 0x00008800000a3625 */ /* 0x0c8fe200078e001d */
[----:B------:R2:W-:Y:S03]  /*4d10*/  @P2 STG.E.128 [R26.64], R112 ;  /* 0x000000701a002986 */ /* 0x0005e6000c101d04 */
[CC--:B----4-:R-:W-:Y:S01]  /*4d20*/  @P3 IMAD.WIDE.U32 R12, R0.reuse, R29.reuse, c[0x0][0x228] ;  /* 0x00008a00000c3625 */ /* 0x0d0fe200078e001d */
[----:B------:R2:W-:Y:S03]  /*4d30*/  @P3 STG.E.128 [R10.64], R84 ;  /* 0x000000540a003986 */ /* 0x0005e6000c101d04 */
[C---:B------:R-:W-:Y:S01]  /*4d40*/  @P3 IMAD.WIDE.U32 R28, R0.reuse, R29, c[0x0][0x240] ;  /* 0x00009000001c3625 */ /* 0x040fe200078e001d */
[----:B------:R-:W-:Y:S01]  /*4d50*/  @P3 IADD3 R0, R0, 0x100, RZ ;  /* 0x0000010000003810 */ /* 0x000fe20007ffe0ff */
[----:B------:R2:W-:Y:S04]  /*4d60*/  @P3 STG.E.128 [R12.64], R52 ;  /* 0x000000340c003986 */ /* 0x0005e8000c101d04 */
[CC--:B0-----:R-:W-:Y:S01]  /*4d70*/  @P4 IMAD.WIDE.U32 R2, R0.reuse, R31.reuse, c[0x0][0x220] ;  /* 0x0000880000024625 */ /* 0x0c1fe200078e001f */
[----:B------:R2:W-:Y:S03]  /*4d80*/  @P3 STG.E.128 [R28.64], R116 ;  /* 0x000000741c003986 */ /* 0x0005e6000c101d04 */
[CC--:B------:R-:W-:Y:S01]  /*4d90*/  @P4 IMAD.WIDE.U32 R14, R0.reuse, R31.reuse, c[0x0][0x228] ;  /* 0x00008a00000e4625 */ /* 0x0c0fe200078e001f */
[----:B------:R2:W-:Y:S03]  /*4da0*/  @P4 STG.E.128 [R2.64], R88 ;  /* 0x0000005802004986 */ /* 0x0005e6000c101d04 */
[C---:B-1----:R-:W-:Y:S01]  /*4db0*/  @P4 IMAD.WIDE.U32 R16, R0.reuse, R31, c[0x0][0x240] ;  /* 0x0000900000104625 */ /* 0x042fe200078e001f */
[----:B------:R2:W-:Y:S01]  /*4dc0*/  @P4 STG.E.128 [R14.64], R56 ;  /* 0x000000380e004986 */ /* 0x0005e2000c101d04 */
[----:B------:R-:W-:-:S03]  /*4dd0*/  @P4 IADD3 R0, R0, 0x100, RZ ;  /* 0x0000010000004810 */ /* 0x000fc60007ffe0ff */
[----:B------:R2:W-:Y:S01]  /*4de0*/  @P4 STG.E.128 [R16.64], R120 ;  /* 0x0000007810004986 */ /* 0x0005e2000c101d04 */
[----:B------:R-:W-:Y:S05]  /*4df0*/  @!P5 EXIT ;  /* 0x000000000000d94d */ /* 0x000fea0003800000 */
[----:B--2---:R-:W-:-:S10]  /*4e00*/  HFMA2.MMA R7, -RZ, RZ, 0, 9.5367431640625e-07 ;  /* 0x00000010ff077435 */ /* 0x004fd400000001ff */
[----:B------:R-:W-:-:S04]  /*4e10*/  IMAD.WIDE.U32 R2, R0, R7, c[0x0][0x220] ;  /* 0x0000880000027625 */ /* 0x000fc800078e0007 */
[CC--:B------:R-:W-:Y:S01]  /*4e20*/  IMAD.WIDE.U32 R4, R0.reuse, R7.reuse, c[0x0][0x228] ;  /* 0x00008a0000047625 */ /* 0x0c0fe200078e0007 */
[----:B------:R-:W-:Y:S03]  /*4e30*/  STG.E.128 [R2.64], R92 ;  /* 0x0000005c02007986 */ /* 0x000fe6000c101d04 */
[----:B------:R-:W-:Y:S01]  /*4e40*/  IMAD.WIDE.U32 R6, R0, R7, c[0x0][0x240] ;  /* 0x0000900000067625 */ /* 0x000fe200078e0007 */
[----:B------:R-:W-:Y:S04]  /*4e50*/  STG.E.128 [R4.64], R60 ;  /* 0x0000003c04007986 */ /* 0x000fe8000c101d04 */
[----:B------:R-:W-:Y:S01]  /*4e60*/  STG.E.128 [R6.64], R124 ;  /* 0x0000007c06007986 */ /* 0x000fe2000c101d04 */
[----:B------:R-:W-:Y:S05]  /*4e70*/  EXIT ;  /* 0x000000000000794d */ /* 0x000fea0003800000 */
.L_x_9727:
[----:B------:R-:W-:Y:S01]  /*4e80*/  HFMA2.MMA R166, -RZ, RZ, 0, 9.5367431640625e-07 ;  /* 0x00000010ffa67435 */ /* 0x000fe200000001ff */
[----:B------:R-:W-:-:S02]  /*4e90*/  MOV R165, R200 ;  /* 0x000000c800a57202 */ /* 0x000fc40000000f00 */
[----:B------:R-:W-:Y:S02]  /*4ea0*/  MOV R171, 0x1f ;  /* 0x0000001f00ab7802 */ /* 0x000fe40000000f00 */
[----:B------:R-:W-:Y:S02]  /*4eb0*/  MOV R170, 0xffffffff ;  /* 0xffffffff00aa7802 */ /* 0x000fe40000000f00 */
[----:B------:R-:W-:Y:S02]  /*4ec0*/  MOV R164, 0x4ee0 ;  /* 0x00004ee000a47802 */ /* 0x000fe40000000f00 */
[----:B-----5:R-:W-:Y:S05]  /*4ed0*/  CALL.REL.NOINC `($__internal_164_$__cuda_sm70_shflsync_down_p) ;  /* 0x0000046000007944 */ /* 0x020fea0003c00000 */
[----:B-1----:R-:W-:Y:S01]  /*4ee0*/  MOV R167, R166 ;  /* 0x000000a600a77202 */ /* 0x002fe20000000f00 */
[----:B------:R-:W-:Y:S05]  /*4ef0*/  BRA `(.L_x_9746) ;  /* 0xffffdca000007947 */ /* 0x000fea000383ffff */
.L_x_9728:
[----:B------:R-:W-:Y:S01]  /*4f00*/  HFMA2.MMA R166, -RZ, RZ, 0, 9.5367431640625e-07 ;  /* 0x00000010ffa67435 */ /* 0x000fe200000001ff */
[----:B------:R-:W-:Y:S02]  /*4f10*/  MOV R165, R199 ;  /* 0x000000c700a57202 */ /* 0x000fe40000000f00 */
[----:B------:R-:W-:Y:S02]  /*4f20*/  MOV R171, 0x1f ;  /* 0x0000001f00ab7802 */ /* 0x000fe40000000f00 */
[----:B------:R-:W-:-:S02]  /*4f30*/  MOV R170, 0xffffffff ;  /* 0xffffffff00aa7802 */ /* 0x000fc40000000f00 */
[----:B------:R-:W-:Y:S02]  /*4f40*/  MOV R164, 0x4f60 ;  /* 0x00004f6000a47802 */ /* 0x000fe40000000f00 */
[----:B01---5:R-:W-:Y:S05]  /*4f50*/  CALL.REL.NOINC `($__internal_164_$__cuda_sm70_shflsync_down_p) ;  /* 0x000003e000007944 */ /* 0x023fea0003c00000 */
[----:B------:R-:W-:Y:S01]  /*4f60*/  FADD.FTZ R200, R167, R200 ;  /* 0x000000c8a7c87221 */ /* 0x000fe20000010000 */
[----:B------:R-:W-:Y:S01]  /*4f70*/  MOV R171, 0x1f ;  /* 0x0000001f00ab7802 */ /* 0x000fe20000000f00 */
[----:B-1----:R-:W-:Y:S01]  /*4f80*/  FADD.FTZ R199, R199, R166 ;  /* 0x000000a6c7c77221 */ /* 0x002fe20000010000 */
[----:B------:R-:W-:Y:S01]  /*4f90*/  HFMA2.MMA R166, -RZ, RZ, 0, 4.76837158203125e-07 ;  /* 0x00000008ffa67435 */ /* 0x000fe200000001ff */
[----:B------:R-:W-:Y:S02]  /*4fa0*/  MOV R170, 0xffffffff ;  /* 0xffffffff00aa7802 */ /* 0x000fe40000000f00 */
[----:B------:R-:W-:Y:S02]  /*4fb0*/  MOV R165, R200 ;  /* 0x000000c800a57202 */ /* 0x000fe40000000f00 */
[----:B------:R-:W-:Y:S02]  /*4fc0*/  MOV R164, 0x4fe0 ;  /* 0x00004fe000a47802 */ /* 0x000fe40000000f00 */
[----:B------:R-:W-:Y:S05]  /*4fd0*/  CALL.REL.NOINC `($__internal_164_$__cuda_sm70_shflsync_down_p) ;  /* 0x0000036000007944 */ /* 0x000fea0003c00000 */
[----:B-1----:R-:W-:Y:S01]  /*4fe0*/  MOV R167, R166 ;  /* 0x000000a600a77202 */ /* 0x002fe20000000f00 */
[----:B------:R-:W-:Y:S01]  /*4ff0*/  HFMA2.MMA R166, -RZ, RZ, 0, 4.76837158203125e-07 ;  /* 0x00000008ffa67435 */ /* 0x000fe200000001ff */
[----:B------:R-:W-:-:S02]  /*5000*/  MOV R165, R199 ;  /* 0x000000c700a57202 */ /* 0x000fc40000000f00 */
[----:B------:R-:W-:Y:S02]  /*5010*/  MOV R171, 0x1f ;  /* 0x0000001f00ab7802 */ /* 0x000fe40000000f00 */
[----:B------:R-:W-:Y:S02]  /*5020*/  MOV R170, 0xffffffff ;  /* 0xffffffff00aa7802 */ /* 0x000fe40000000f00 */
[----:B------:R-:W-:Y:S02]  /*5030*/  MOV R164, 0x5050 ;  /* 0x0000505000a47802 */ /* 0x000fe40000000f00 */
[----:B------:R-:W-:Y:S05]  /*5040*/  CALL.REL.NOINC `($__internal_164_$__cuda_sm70_shflsync_down_p) ;  /* 0x000002f000007944 */ /* 0x000fea0003c00000 */
[----:B------:R-:W-:Y:S01]  /*5050*/  FADD.FTZ R200, R167, R200 ;  /* 0x000000c8a7c87221 */ /* 0x000fe20000010000 */
[----:B------:R-:W-:Y:S01]  /*5060*/  MOV R171, 0x1f ;  /* 0x0000001f00ab7802 */ /* 0x000fe20000000f00 */
[----:B-1----:R-:W-:Y:S01]  /*5070*/  FADD.FTZ R199, R199, R166 ;  /* 0x000000a6c7c77221 */ /* 0x002fe20000010000 */
[----:B------:R-:W-:Y:S01]  /*5080*/  HFMA2.MMA R166, -RZ, RZ, 0, 2.384185791015625e-07 ;  /* 0x00000004ffa67435 */ /* 0x000fe200000001ff */
[----:B------:R-:W-:Y:S02]  /*5090*/  MOV R170, 0xffffffff ;  /* 0xffffffff00aa7802 */ /* 0x000fe40000000f00 */
[----:B------:R-:W-:-:S02]  /*50a0*/  MOV R165, R200 ;  /* 0x000000c800a57202 */ /* 0x000fc40000000f00 */
[----:B------:R-:W-:Y:S02]  /*50b0*/  MOV R164, 0x50d0 ;  /* 0x000050d000a47802 */ /* 0x000fe40000000f00 */
[----:B------:R-:W-:Y:S05]  /*50c0*/  CALL.REL.NOINC `($__internal_164_$__cuda_sm70_shflsync_down_p) ;  /* 0x0000027000007944 */ /* 0x000fea0003c00000 */
[----:B-1----:R-:W-:Y:S01]  /*50d0*/  MOV R167, R166 ;  /* 0x000000a600a77202 */ /* 0x002fe20000000f00 */
[----:B------:R-:W-:Y:S01]  /*50e0*/  HFMA2.MMA R166, -RZ, RZ, 0, 2.384185791015625e-07 ;  /* 0x00000004ffa67435 */ /* 0x000fe200000001ff */
[----:B------:R-:W-:Y:S02]  /*50f0*/  MOV R165, R199 ;  /* 0x000000c700a57202 */ /* 0x000fe40000000f00 */
[----:B------:R-:W-:Y:S02]  /*5100*/  MOV R171, 0x1f ;  /* 0x0000001f00ab7802 */ /* 0x000fe40000000f00 */
[----:B------:R-:W-:Y:S02]  /*5110*/  MOV R170, 0xffffffff ;  /* 0xffffffff00aa7802 */ /* 0x000fe40000000f00 */
[----:B------:R-:W-:Y:S02]  /*5120*/  MOV R164, 0x5140 ;  /* 0x0000514000a47802 */ /* 0x000fe40000000f00 */
[----:B------:R-:W-:Y:S05]  /*5130*/  CALL.REL.NOINC `($__internal_164_$__cuda_sm70_shflsync_down_p) ;  /* 0x0000020000007944 */ /* 0x000fea0003c00000 */
[----:B------:R-:W-:Y:S01]  /*5140*/  FADD.FTZ R200, R167, R200 ;  /* 0x000000c8a7c87221 */ /* 0x000fe20000010000 */
[----:B------:R-:W-:Y:S01]  /*5150*/  MOV R171, 0x1f ;  /* 0x0000001f00ab7802 */ /* 0x000fe20000000f00 */
[----:B-1----:R-:W-:Y:S01]  /*5160*/  FADD.FTZ R199, R199, R166 ;  /* 0x000000a6c7c77221 */ /* 0x002fe20000010000 */
[----:B------:R-:W-:Y:S01]  /*5170*/  HFMA2.MMA R166, -RZ, RZ, 0, 1.1920928955078125e-07 ;  /* 0x00000002ffa67435 */ /* 0x000fe200000001ff */
[----:B------:R-:W-:-:S02]  /*5180*/  MOV R170, 0xffffffff ;  /* 0xffffffff00aa7802 */ /* 0x000fc40000000f00 */
[----:B------:R-:W-:Y:S02]  /*5190*/  MOV R165, R200 ;  /* 0x000000c800a57202 */ /* 0x000fe40000000f00 */
[----:B------:R-:W-:Y:S02]  /*51a0*/  MOV R164, 0x51c0 ;  /* 0x000051c000a47802 */ /* 0x000fe40000000f00 */
[----:B------:R-:W-:Y:S05]  /*51b0*/  CALL.REL.NOINC `($__internal_164_$__cuda_sm70_shflsync_down_p) ;  /* 0x0000018000007944 */ /* 0x000fea0003c00000 */
[----:B-1----:R-:W-:Y:S01]  /*51c0*/  MOV R167, R166 ;  /* 0x000000a600a77202 */ /* 0x002fe20000000f00 */
[----:B------:R-:W-:Y:S01]  /*51d0*/  HFMA2.MMA R166, -RZ, RZ, 0, 1.1920928955078125e-07 ;  /* 0x00000002ffa67435 */ /* 0x000fe200000001ff */
[----:B------:R-:W-:Y:S02]  /*51e0*/  MOV R165, R199 ;  /* 0x000000c700a57202 */ /* 0x000fe40000000f00 */
[----:B------:R-:W-:Y:S02]  /*51f0*/  MOV R171, 0x1f ;  /* 0x0000001f00ab7802 */ /* 0x000fe40000000f00 */
[----:B------:R-:W-:Y:S02]  /*5200*/  MOV R170, 0xffffffff ;  /* 0xffffffff00aa7802 */ /* 0x000fe40000000f00 */
[----:B------:R-:W-:-:S02]  /*5210*/  MOV R164, 0x5230 ;  /* 0x0000523000a47802 */ /* 0x000fc40000000f00 */
[----:B------:R-:W-:Y:S05]  /*5220*/  CALL.REL.NOINC `($__internal_164_$__cuda_sm70_shflsync_down_p) ;  /* 0x0000011000007944 */ /* 0x000fea0003c00000 */
[----:B------:R-:W-:Y:S01]  /*5230*/  FADD.FTZ R200, R167, R200 ;  /* 0x000000c8a7c87221 */ /* 0x000fe20000010000 */
[----:B------:R-:W-:Y:S01]  /*5240*/  MOV R171, 0x1f ;  /* 0x0000001f00ab7802 */ /* 0x000fe20000000f00 */
[----:B-1----:R-:W-:Y:S01]  /*5250*/  FADD.FTZ R199, R199, R166 ;  /* 0x000000a6c7c77221 */ /* 0x002fe20000010000 */
[----:B------:R-:W-:Y:S01]  /*5260*/  HFMA2.MMA R166, -RZ, RZ, 0, 5.9604644775390625e-08 ;  /* 0x00000001ffa67435 */ /* 0x000fe200000001ff */
[----:B------:R-:W-:-:S02]  /*5270*/  MOV R170, 0xffffffff ;  /* 0xffffffff00aa7802 */ /* 0x000fc40000000f00 */
[----:B------:R-:W-:Y:S02]  /*5280*/  MOV R165, R200 ;  /* 0x000000c800a57202 */ /* 0x000fe40000000f00 */
[----:B------:R-:W-:Y:S02]  /*5290*/  MOV R164, 0x52b0 ;  /* 0x000052b000a47802 */ /* 0x000fe40000000f00 */
[----:B------:R-:W-:Y:S05]  /*52a0*/  CALL.REL.NOINC `($__internal_164_$__cuda_sm70_shflsync_down_p) ;  /* 0x0000009000007944 */ /* 0x000fea0003c00000 */
[----:B-1----:R-:W-:Y:S01]  /*52b0*/  MOV R167, R166 ;  /* 0x000000a600a77202 */ /* 0x002fe20000000f00 */
[----:B------:R-:W-:Y:S01]  /*52c0*/  HFMA2.MMA R166, -RZ, RZ, 0, 5.9604644775390625e-08 ;  /* 0x00000001ffa67435 */ /* 0x000fe200000001ff */
[----:B------:R-:W-:Y:S02]  /*52d0*/  MOV R165, R199 ;  /* 0x000000c700a57202 */ /* 0x000fe40000000f00 */
[----:B------:R-:W-:Y:S02]  /*52e0*/  MOV R171, 0x1f ;  /* 0x0000001f00ab7802 */ /* 0x000fe40000000f00 */
[----:B------:R-:W-:Y:S02]  /*52f0*/  MOV R170, 0xffffffff ;  /* 0xffffffff00aa7802 */ /* 0x000fe40000000f00 */
[----:B------:R-:W-:-:S02]  /*5300*/  MOV R164, 0x5320 ;  /* 0x0000532000a47802 */ /* 0x000fc40000000f00 */
[----:B------:R-:W-:Y:S05]  /*5310*/  CALL.REL.NOINC `($__internal_164_$__cuda_sm70_shflsync_down_p) ;  /* 0x0000002000007944 */ /* 0x000fea0003c00000 */
[----:B-1----:R-:W-:Y:S01]  /*5320*/  MOV R165, R166 ;  /* 0x000000a600a57202 */ /* 0x002fe20000000f00 */
[----:B------:R-:W-:Y:S05]  /*5330*/  BRA `(.L_x_9747) ;  /* 0xffffd98000007947 */ /* 0x000fea000383ffff */
        .weak           $__internal_164_$__cuda_sm70_shflsync_down_p
        .type           $__internal_164_$__cuda_sm70_shflsync_down_p,@function
        .size           $__internal_164_$__cuda_sm70_shflsync_down_p,(.L_x_11898 - $__internal_164_$__cuda_sm70_shflsync_down_p)
$__internal_164_$__cuda_sm70_shflsync_down_p:
[----:B------:R-:W-:Y:S04]  /*5340*/  WARPSYNC R170 ;  /* 0x000000aa00007348 */ /* 0x000fe80003800000 */
[----:B------:R0:W1:Y:S02]  /*5350*/  SHFL.DOWN PT, R166, R165, R166, R171 ;  /* 0x080000a6a5a67389 */ /* 0x00006400000e00ab */
[----:B0-----:R-:W-:-:S06]  /*5360*/  HFMA2.MMA R165, -RZ, RZ, 0, 0 ;  /* 0x00000000ffa57435 */ /* 0x001fcc00000001ff */
[----:B------:R-:W-:Y:S05]  /*5370*/  RET.REL.NODEC R164 `(_ZN10layer_norm13ln_bwd_kernelINS_13Kernel_traitsI6__halfffffjLj8192ELj1ELj1ELj8ELj16ENS_18Kernel_traits_baseILj8192ES2_ffffjLj256EEEEELb0ELb1ELb0ELb0EEEvNS_9BwdParamsE) ;  /* 0xffffac80a4007950 */ /* 0x000fea0003c3ffff */
.L_x_9748:
        /* <DEDUP_REMOVED lines=16> */
.L_x_11898:


//--------------------- .text._ZN10layer_norm13ln_bwd_kernelINS_13Kernel_traitsI6__halfffffjLj8192ELj1ELj1ELj8ELj16ENS_18Kernel_traits_baseILj8192ES2_ffffjLj256EEEEELb0ELb1ELb0ELb1EEEvNS_9BwdParamsE --------------------------
	.section	.text._ZN10layer_norm13ln_bwd_kernelINS_13Kernel_traitsI6__halfffffjLj8192ELj1ELj1ELj8ELj16ENS_18Kernel_traits_baseILj8192ES2_ffffjLj256EEEEELb0ELb1ELb0ELb1EEEvNS_9BwdParamsE,"ax",@progbits
	.sectioninfo	@"SHI_REGISTERS=255"
	.align	128
        .global         _ZN10layer_norm13ln_bwd_kernelINS_13Kernel_traitsI6__halfffffjLj8192ELj1ELj1ELj8ELj16ENS_18Kernel_traits_baseILj8192ES2_ffffjLj256EEEEELb0ELb1ELb0ELb1EEEvNS_9BwdParamsE
        .type           _ZN10layer_norm13ln_bwd_kernelINS_13Kernel_traitsI6__halfffffjLj8192ELj1ELj1ELj8ELj16ENS_18Kernel_traits_baseILj8192ES2_ffffjLj256EEEEELb0ELb1ELb0ELb1EEEvNS_9BwdParamsE,@function
        .size           _ZN10layer_norm13ln_bwd_kernelINS_13Kernel_traitsI6__halfffffjLj8192ELj1ELj1ELj8ELj16ENS_18Kernel_traits_baseILj8192ES2_ffffjLj256EEEEELb0ELb1ELb0ELb1EEEvNS_9BwdParamsE,(.L_x_11899 - _ZN10layer_norm13ln_bwd_kernelINS_13Kernel_traitsI6__halfffffjLj8192ELj1ELj1ELj8ELj16ENS_18Kernel_traits_baseILj8192ES2_ffffjLj256EEEEELb0ELb1ELb0ELb1EEEvNS_9BwdParamsE)
        .other          _ZN10layer_norm13ln_bwd_kernelINS_13Kernel_traitsI6__halfffffjLj8192ELj1ELj1ELj8ELj16ENS_18Kernel_traits_baseILj8192ES2_ffffjLj256EEEEELb0ELb1ELb0ELb1EEEvNS_9BwdParamsE,@"STO_CUDA_ENTRY STV_DEFAULT"
_ZN10layer_norm13ln_bwd_kernelINS_13Kernel_traitsI6__halfffffjLj8192ELj1ELj1ELj8ELj16ENS_18Kernel_traits_baseILj8192ES2_ffffjLj256EEEEELb0ELb1ELb0ELb1EEEvNS_9BwdParamsE:
.text._ZN10layer_norm13ln_bwd_kernelINS_13Kernel_traitsI6__halfffffjLj8192ELj1ELj1ELj8ELj16ENS_18Kernel_traits_baseILj8192ES2_ffffjLj256EEEEELb0ELb1ELb0ELb1EEEvNS_9BwdParamsE:
        /* <DEDUP_REMOVED lines=57> */
.L_x_9749:
[----:B------:R-:W-:-:S04]  /*0390*/  SHF.L.U32 R2, R2, 0x3, RZ ;  /* 0x0000000302027819 */ /* 0x000fc800000006ff */
[----:B------:R-:W-:-:S04]  /*03a0*/  LOP3.LUT R4, R2, 0x7f8, RZ, 0xc0, !PT ;  /* 0x000007f802047812 */ /* 0x000fc800078ec0ff */
[----:B------:R-:W-:-:S04]  /*03b0*/  IADD3 R2, P0, R4, c[0x0][0x1b0], RZ ;  /* 0x00006c0004027a10 */ /* 0x000fc80007f1e0ff */
[----:B------:R-:W-:-:S05]  /*03c0*/  IADD3.X R3, RZ, c[0x0][0x1b4], RZ, P0, !PT ;  /* 0x00006d00ff037a10 */ /* 0x000fca00007fe4ff */
[----:B------:R-:W2:Y:S04]  /*03d0*/  LDG.E.64 R6, [R2.64] ;  /* 0x0000000402067981 */ /* 0x000ea8000c1e1b00 */
[----:B------:R2:W3:Y:S04]  /*03e0*/  LDG.E.64 R10, [R2.64+0x800] ;  /* 0x00080004020a7981 */ /* 0x0004e8000c1e1b00 */
[----:B------:R2:W4:Y:S04]  /*03f0*/  LDG.E.64 R14, [R2.64+0x1000] ;  /* 0x00100004020e7981 */ /* 0x000528000c1e1b00 */
[----:B------:R2:W5:Y:S04]  /*0400*/  LDG.E.64 R18, [R2.64+0x1800] ;  /* 0x0018000402127981 */ /* 0x000568000c1e1b00 */
[----:B------:R2:W5:Y:S04]  /*0410*/  LDG.E.64 R22, [R2.64+0x2000] ;  /* 0x0020000402167981 */ /* 0x000568000c1e1b00 */
[----:B------:R2:W5:Y:S01]  /*0420*/  LDG.E.64 R24, [R2.64+0x2800] ;  /* 0x0028000402187981 */ /* 0x000562000c1e1b00 */
[----:B------:R-:W-:-:S03]  /*0430*/  IADD3 R4, P0, R4, c[0x0][0x1c8], RZ ;  /* 0x0000720004047a10 */ /* 0x000fc60007f1e0ff */
[----:B------:R2:W5:Y:S01]  /*0440*/  LDG.E.64 R26, [R2.64+0x3000] ;  /* 0x00300004021a7981 */ /* 0x000562000c1e1b00 */
[----:B------:R-:W-:-:S03]  /*0450*/  IADD3.X R5, RZ, c[0x0][0x1cc], RZ, P0, !PT ;  /* 0x00007300ff057a10 */ /* 0x000fc600007fe4ff */
[----:B------:R2:W5:Y:S04]  /*0460*/  LDG.E.64 R28, [R2.64+0x3800] ;  /* 0x00380004021c7981 */ /* 0x000568000c1e1b00 */
[----:B------:R0:W5:Y:S04]  /*0470*/  LDG.E.64 R8, [R4.64] ;  /* 0x0000000404087981 */ /* 0x000168000c1e1b00 */
[----:B------:R0:W5:Y:S04]  /*0480*/  LDG.E.64 R12, [R4.64+0x800] ;  /* 0x00080004040c7981 */ /* 0x000168000c1e1b00 */
[----:B------:R0:W5:Y:S04]  /*0490*/  LDG.E.64 R16, [R4.64+0x1000] ;  /* 0x0010000404107981 */ /* 0x000168000c1e1b00 */
[----:B------:R0:W5:Y:S04]  /*04a0*/  LDG.E.64 R20, [R4.64+0x1800] ;  /* 0x0018000404147981 */ /* 0x000168000c1e1b00 */
[----:B------:R0:W5:Y:S04]  /*04b0*/  LDG.E.64 R248, [R4.64+0x2000] ;  /* 0x0020000404f87981 */ /* 0x000168000c1e1b00 */
[----:B------:R0:W5:Y:S04]  /*04c0*/  LDG.E.64 R244, [R4.64+0x2800] ;  /* 0x0028000404f47981 */ /* 0x000168000c1e1b00 */
[----:B------:R0:W5:Y:S04]  /*04d0*/  LDG.E.64 R240, [R4.64+0x3000] ;  /* 0x0030000404f07981 */ /* 0x000168000c1e1b00 */
[----:B------:R0:W5:Y:S01]  /*04e0*/  LDG.E.64 R238, [R4.64+0x3800] ;  /* 0x0038000404ee7981 */ /* 0x000162000c1e1b00 */
        /* <DEDUP_REMOVED lines=41> */
[----:B--2---:R-:W-:Y:S01]  /*0780*/  HADD2.F32 R3, -RZ, R6.H0_H0 ;  /* 0x20000006ff037230 */ /* 0x004fe20000004100 */
[--C-:B------:R-:W-:Y:S01]  /*0790*/  SHF.R.U64 R62, R6, 0x10, R7.reuse ;  /* 0x00000010063e7819 */ /* 0x100fe20000001207 */
[----:B------:R-:W-:Y:S01]  /*07a0*/  HADD2.F32 R2, -RZ, R7.H0_H0 ;  /* 0x20000007ff027230 */ /* 0x000fe20000004100 */
[----:B------:R-:W-:-:S02]  /*07b0*/  SHF.R.U32.HI R61, RZ, 0x10, R7 ;  /* 0x00000010ff3d7819 */ /* 0x000fc40000011607 */
[----:B------:R0:W-:Y:S01]  /*07c0*/  STL [R1+0xb8], R3 ;  /* 0x0000b80301007387 */ /* 0x0001e20000100800 */
[--C-:B---3--:R-:W-:Y:S01]  /*07d0*/  SHF.R.U64 R60, R10, 0x10, R11.reuse ;  /* 0x000000100a3c7819 */ /* 0x108fe2000000120b */
[----:B------:R-:W-:Y:S01]  /*07e0*/  HADD2.F32 R62, -RZ, R62.H0_H0 ;  /* 0x2000003eff3e7230 */ /* 0x000fe20000004100 */
[----:B------:R-:W-:Y:S01]  /*07f0*/  SHF.R.U32.HI R59, RZ, 0x10, R11 ;  /* 0x00000010ff3b7819 */ /* 0x000fe2000001160b */
[----:B------:R1:W-:Y:S01]  /*0800*/  STL [R1+0xb0], R2 ;  /* 0x0000b00201007387 */ /* 0x0003e20000100800 */
[--C-:B----4-:R-:W-:Y:S01]  /*0810*/  SHF.R.U64 R58, R14, 0x10, R15.reuse ;  /* 0x000000100e3a7819 */ /* 0x110fe2000000120f */
[----:B------:R-:W-:Y:S01]  /*0820*/  HADD2.F32 R61, -RZ, R61.H0_H0 ;  /* 0x2000003dff3d7230 */ /* 0x000fe20000004100 */
[----:B------:R-:W-:Y:S01]  /*0830*/  SHF.R.U32.HI R57, RZ, 0x10, R15 ;  /* 0x00000010ff397819 */ /* 0x000fe2000001160f */
[----:B------:R-:W-:Y:S01]  /*0840*/  HADD2.F32 R60, -RZ, R60.H0_H0 ;  /* 0x2000003cff3c7230 */ /* 0x000fe20000004100 */
[--C-:B-----5:R-:W-:Y:S01]  /*0850*/  SHF.R.U64 R56, R18, 0x10, R19.reuse ;  /* 0x0000001012387819 */ /* 0x120fe20000001213 */
[----:B0-----:R-:W-:Y:S01]  /*0860*/  HADD2.F32 R3, -RZ, R10.H0_H0 ;  /* 0x2000000aff037230 */ /* 0x001fe20000004100 */
[----:B------:R-:W-:Y:S01]  /*0870*/  SHF.R.U32.HI R55, RZ, 0x10, R19 ;  /* 0x00000010ff377819 */ /* 0x000fe20000011613 */
[----:B------:R-:W-:Y:S01]  /*0880*/  HADD2.F32 R59, -RZ, R59.H0_H0 ;  /* 0x2000003bff3b7230 */ /* 0x000fe20000004100 */
[--C-:B------:R-:W-:Y:S01]  /*0890*/  SHF.R.U64 R54, R22, 0x10, R23.reuse ;  /* 0x0000001016367819 */ /* 0x100fe20000001217 */
[----:B-1----:R-:W-:Y:S01]  /*08a0*/  HADD2.F32 R2, -RZ, R11.H0_H0 ;  /* 0x2000000bff027230 */ /* 0x002fe20000004100 */
[----:B------:R0:W-:Y:S01]  /*08b0*/  STL [R1+0xa8], R3 ;  /* 0x0000a80301007387 */ /* 0x0001e20000100800 */
[----:B------:R-:W-:Y:S01]  /*08c0*/  SHF.R.U32.HI R53, RZ, 0x10, R23 ;  /* 0x00000010ff357819 */ /* 0x000fe20000011617 */
[----:B------:R-:W-:Y:S01]  /*08d0*/  HADD2.F32 R58, -RZ, R58.H0_H0 ;  /* 0x2000003aff3a7230 */ /* 0x000fe20000004100 */
[--C-:B------:R-:W-:Y:S01]  /*08e0*/  SHF.R.U64 R52, R24, 0x10, R25.reuse ;  /* 0x0000001018347819 */ /* 0x100fe20000001219 */
[----:B------:R1:W-:Y:S01]  /*08f0*/  STL [R1+0xa0], R2 ;  /* 0x0000a00201007387 */ /* 0x0003e20000100800 */
[----:B------:R-:W-:Y:S01]  /*0900*/  HADD2.F32 R57, -RZ, R57.H0_H0 ;  /* 0x20000039ff397230 */ /* 0x000fe20000004100 */
[----:B------:R-:W-:Y:S01]  /*0910*/  SHF.R.U32.HI R51, RZ, 0x10, R25 ;  /* 0x00000010ff337819 */ /* 0x000fe20000011619 */
[----:B------:R-:W-:Y:S01]  /*0920*/  HADD2.F32 R56, -RZ, R56.H0_H0 ;  /* 0x20000038ff387230 */ /* 0x000fe20000004100 */
[--C-:B------:R-:W-:Y:S01]  /*0930*/  SHF.R.U64 R50, R26, 0x10, R27.reuse ;  /* 0x000000101a327819 */ /* 0x100fe2000000121b */
[----:B------:R-:W-:Y:S01]  /*0940*/  HADD2.F32 R55, -RZ, R55.H0_H0 ;  /* 0x20000037ff377230 */ /* 0x000fe20000004100 */
[----:B------:R-:W-:Y:S01]  /*0950*/  SHF.R.U32.HI R49, RZ, 0x10, R27 ;  /* 0x00000010ff317819 */ /* 0x000fe2000001161b */
[----:B0-----:R-:W-:Y:S01]  /*0960*/  HADD2.F32 R3, -RZ, R14.H0_H0 ;  /* 0x2000000eff037230 */ /* 0x001fe20000004100 */
[--C-:B------:R-:W-:Y:S01]  /*0970*/  SHF.R.U64 R48, R28, 0x10, R29.reuse ;  /* 0x000000101c307819 */ /* 0x100fe2000000121d */
[----:B------:R-:W-:Y:S01]  /*0980*/  HADD2.F32 R54, -RZ, R54.H0_H0 ;  /* 0x20000036ff367230 */ /* 0x000fe20000004100 */
[----:B------:R-:W-:Y:S01]  /*0990*/  SHF.R.U32.HI R47, RZ, 0x10, R29 ;  /* 0x00000010ff2f7819 */ /* 0x000fe2000001161d */
[----:B-1----:R-:W-:Y:S01]  /*09a0*/  HADD2.F32 R2, -RZ, R15.H0_H0 ;  /* 0x2000000fff027230 */ /* 0x002fe20000004100 */
[----:B------:R0:W-:Y:S01]  /*09b0*/  STL [R1+0x98], R3 ;  /* 0x0000980301007387 */ /* 0x0001e20000100800 */
[----:B------:R-:W-:Y:S01]  /*09c0*/  HADD2.F32 R53, -RZ, R53.H0_H0 ;  /* 0x20000035ff357230 */ /* 0x000fe20000004100 */
[--C-:B------:R-:W-:Y:S01]  /*09d0*/  SHF.R.U64 R46, R8, 0x10, R9.reuse ;  /* 0x00000010082e7819 */ /* 0x100fe20000001209 */
[----:B------:R-:W-:Y:S01]  /*09e0*/  HADD2.F32 R52, -RZ, R52.H0_H0 ;  /* 0x20000034ff347230 */ /* 0x000fe20000004100 */
        /* <DEDUP_REMOVED lines=14> */
[----:B------:R-:W-:Y:S01]  /*0ad0*/  SHF.R.U64 R40, R20, 0x10, R21 ;  /* 0x0000001014287819 */ /* 0x000fe20000001215 */
[----:B------:R-:W-:Y:S01]  /*0ae0*/  HADD2.F32 R46, -RZ, R46.H0_H0 ;  /* 0x2000002eff2e7230 */ /* 0x000fe20000004100 */
[----:B------:R1:W-:Y:S01]  /*0af0*/  STL [R1+0x80], R2 ;  /* 0x0000800201007387 */ /* 0x0003e20000100800 */
[----:B------:R-:W-:Y:S01]  /*0b00*/  HADD2.F32 R45, -RZ, R45.H0_H0 ;  /* 0x2000002dff2d7230 */ /* 0x000fe20000004100 */
[----:B------:R-:W-:Y:S01]  /*0b10*/  SHF.R.U64 R250, R248, 0x10, R249 ;  /* 0x00000010f8fa7819 */ /* 0x000fe200000012f9 */
[----:B------:R-:W-:Y:S01]  /*0b20*/  HADD2.F32 R44, -RZ, R44.H0_H0 ;  /* 0x2000002cff2c7230 */ /* 0x000fe20000004100 */
[----:B------:R-:W-:Y:S01]  /*0b30*/  SHF.R.U64 R246, R244, 0x10, R245 ;  /* 0x00000010f4f67819 */ /* 0x000fe200000012f5 */
[----:B------:R-:W-:Y:S01]  /*0b40*/  HADD2.F32 R43, -RZ, R43.H0_H0 ;  /* 0x2000002bff2b7230 */ /* 0x000fe20000004100 */
[----:B------:R-:W-:Y:S01]  /*0b50*/  SHF.R.U64 R242, R240, 0x10, R241 ;  /* 0x00000010f0f27819 */ /* 0x000fe200000012f1 */
[----:B0-----:R-:W-:Y:S01]  /*0b60*/  HADD2.F32 R3, -RZ, R22.H0_H0 ;  /* 0x20000016ff037230 */ /* 0x001fe20000004100 */
[----:B------:R-:W-:Y:S01]  /*0b70*/  SHF.R.U32.HI R252, RZ, 0x10, R21 ;  /* 0x00000010fffc7819 */ /* 0x000fe20000011615 */
[----:B------:R-:W-:Y:S01]  /*0b80*/  HADD2.F32 R42, -RZ, R42.H0_H0 ;  /* 0x2000002aff2a7230 */ /* 0x000fe20000004100 */
[--C-:B------:R-:W-:Y:S01]  /*0b90*/  SHF.R.U64 R237, R238, 0x10, R239.reuse ;  /* 0x00000010eeed7819 */ /* 0x100fe200000012ef */
[----:B-1----:R-:W-:Y:S01]  /*0ba0*/  HADD2.F32 R2, -RZ, R23.H0_H0 ;  /* 0x20000017ff027230 */ /* 0x002fe20000004100 */
[----:B------:R0:W-:Y:S01]  /*0bb0*/  STL [R1+0x78], R3 ;  /* 0x0000780301007387 */ /* 0x0001e20000100800 */
[----:B------:R-:W-:Y:S01]  /*0bc0*/  HADD2.F32 R41, -RZ, R41.H0_H0 ;  /* 0x20000029ff297230 */ /* 0x000fe20000004100 */
[----:B------:R-:W-:Y:S01]  /*0bd0*/  SHF.R.U32.HI R235, RZ, 0x10, R239 ;  /* 0x00000010ffeb7819 */ /* 0x000fe200000116ef */
[----:B------:R-:W-:Y:S01]  /*0be0*/  HADD2.F32 R40, -RZ, R40.H0_H0 ;  /* 0x20000028ff287230 */ /* 0x000fe20000004100 */
[----:B------:R1:W-:Y:S01]  /*0bf0*/  STL [R1+0x70], R2 ;  /* 0x0000700201007387 */ /* 0x0003e20000100800 */
[----:B------:R-:W-:Y:S01]  /*0c00*/  HADD2.F32 R251, -RZ, R248.H0_H0 ;  /* 0x200000f8fffb7230 */ /* 0x000fe20000004100 */
[----:B------:R-:W-:Y:S01]  /*0c10*/  SHF.R.U32.HI R248, RZ, 0x10, R249 ;  /* 0x00000010fff87819 */ /* 0x000fe200000116f9 */
[----:B------:R-:W-:Y:S01]  /*0c20*/  HADD2.F32 R247, -RZ, R244.H0_H0 ;  /* 0x200000f4fff77230 */ /* 0x000fe20000004100 */
[----:B------:R-:W-:Y:S01]  /*0c30*/  SHF.R.U32.HI R244, RZ, 0x10, R245 ;  /* 0x00000010fff47819 */ /* 0x000fe200000116f5 */
[----:B------:R-:W-:Y:S01]  /*0c40*/  HADD2.F32 R243, -RZ, R240.H0_H0 ;  /* 0x200000f0fff37230 */ /* 0x000fe20000004100 */
[----:B------:R-:W-:Y:S01]  /*0c50*/  SHF.R.U32.HI R240, RZ, 0x10, R241 ;  /* 0x00000010fff07819 */ /* 0x000fe200000116f1 */
[----:B0-----:R-:W-:Y:S01]  /*0c60*/  HADD2.F32 R3, -RZ, R24.H0_H0 ;  /* 0x20000018ff037230 */ /* 0x001fe20000004100 */
[----:B------:R-:W-:Y:S01]  /*0c70*/  CS2R R6, SRZ ;  /* 0x0000000000067805 */ /* 0x000fe2000001ff00 */
[----:B------:R-:W-:Y:S01]  /*0c80*/  HADD2.F32 R249, -RZ, R249.H0_H0 ;  /* 0x200000f9fff97230 */ /* 0x000fe20000004100 */
[----:B------:R-:W-:Y:S01]  /*0c90*/  CS2R R10, SRZ ;  /* 0x00000000000a7805 */ /* 0x000fe2000001ff00 */
[----:B-1----:R-:W-:Y:S01]  /*0ca0*/  HADD2.F32 R2, -RZ, R25.H0_H0 ;  /* 0x20000019ff027230 */ /* 0x002fe20000004100 */
[----:B------:R0:W-:Y:S01]  /*0cb0*/  STL [R1+0x68], R3 ;  /* 0x0000680301007387 */ /* 0x0001e20000100800 */
[----:B------:R-:W-:Y:S01]  /*0cc0*/  HADD2.F32 R245, -RZ, R245.H0_H0 ;  /* 0x200000f5fff57230 */ /* 0x000fe20000004100 */
[----:B------:R-:W-:Y:S01]  /*0cd0*/  CS2R R14, SRZ ;  /* 0x00000000000e7805 */ /* 0x000fe2000001ff00 */
[----:B------:R-:W-:Y:S01]  /*0ce0*/  HADD2.F32 R241, -RZ, R241.H0_H0 ;  /* 0x200000f1fff17230 */ /* 0x000fe20000004100 */
[----:B------:R1:W-:Y:S01]  /*0cf0*/  STL [R1+0x60], R2 ;  /* 0x0000600201007387 */ /* 0x0003e20000100800 */
[----:B------:R-:W-:Y:S01]  /*0d00*/  HADD2.F32 R238, -RZ, R238.H0_H0 ;  /* 0x200000eeffee7230 */ /* 0x000fe20000004100 */
[----:B------:R-:W-:Y:S01]  /*0d10*/  CS2R R18, SRZ ;  /* 0x0000000000127805 */ /* 0x000fe2000001ff00 */
[----:B------:R-:W-:Y:S01]  /*0d20*/  HADD2.F32 R236, -RZ, R239.H0_H0 ;  /* 0x200000efffec7230 */ /* 0x000fe20000004100 */
[----:B------:R-:W-:Y:S01]  /*0d30*/  CS2R R22, SRZ ;  /* 0x0000000000167805 */ /* 0x000fe2000001ff00 */
[----:B------:R-:W-:Y:S01]  /*0d40*/  CS2R R24, SRZ ;  /* 0x0000000000187805 */ /* 0x000fe2000001ff00 */
[----:B0-----:R-:W-:-:S02]  /*0d50*/  HADD2.F32 R3, -RZ, R26.H0_H0 ;  /* 0x2000001aff037230 */ /* 0x001fc40000004100 */
[----:B------:R-:W-:Y:S02]  /*0d60*/  HADD2.F32 R252, -RZ, R252.H0_H0 ;  /* 0x200000fcfffc7230 */ /* 0x000fe40000004100 */
[----:B-1----:R-:W-:Y:S01]  /*0d70*/  HADD2.F32 R2, -RZ, R27.H0_H0 ;  /* 0x2000001bff027230 */ /* 0x002fe20000004100 */
[----:B------:R0:W-:Y:S01]  /*0d80*/  STL [R1+0x58], R3 ;  /* 0x0000580301007387 */ /* 0x0001e20000100800 */
[----:B------:R-:W-:Y:S01]  /*0d90*/  CS2R R26, SRZ ;  /* 0x00000000001a7805 */ /* 0x000fe2000001ff00 */
[----:B------:R-:W-:Y:S02]  /*0da0*/  HADD2.F32 R250, -RZ, R250.H0_H0 ;  /* 0x200000fafffa7230 */ /* 0x000fe40000004100 */
[----:B------:R1:W-:Y:S01]  /*0db0*/  STL [R1+0x50], R2 ;  /* 0x0000500201007387 */ /* 0x0003e20000100800 */
[----:B------:R-:W-:Y:S02]  /*0dc0*/  HADD2.F32 R248, -RZ, R248.H0_H0 ;  /* 0x200000f8fff87230 */ /* 0x000fe40000004100 */
[----:B------:R-:W-:-:S02]  /*0dd0*/  HADD2.F32 R246, -RZ, R246.H0_H0 ;  /* 0x200000f6fff67230 */ /* 0x000fc40000004100 */
[----:B------:R-:W-:Y:S02]  /*0de0*/  HADD2.F32 R244, -RZ, R244.H0_H0 ;  /* 0x200000f4fff47230 */ /* 0x000fe40000004100 */
[----:B0-----:R-:W-:Y:S02]  /*0df0*/  HADD2.F32 R3, -RZ, R28.H0_H0 ;  /* 0x2000001cff037230 */ /* 0x001fe40000004100 */
[----:B------:R-:W-:Y:S02]  /*0e00*/  HADD2.F32 R242, -RZ, R242.H0_H0 ;  /* 0x200000f2fff27230 */ /* 0x000fe40000004100 */
[----:B-1----:R-:W-:Y:S01]  /*0e10*/  HADD2.F32 R2, -RZ, R29.H0_H0 ;  /* 0x2000001dff027230 */ /* 0x002fe20000004100 */
[----:B------:R0:W-:Y:S01]  /*0e20*/  STL [R1+0x48], R3 ;  /* 0x0000480301007387 */ /* 0x0001e20000100800 */
[----:B------:R-:W-:Y:S01]  /*0e30*/  CS2R R28, SRZ ;  /* 0x00000000001c7805 */ /* 0x000fe2000001ff00 */
[----:B------:R-:W-:Y:S02]  /*0e40*/  HADD2.F32 R240, -RZ, R240.H0_H0 ;  /* 0x200000f0fff07230 */ /* 0x000fe40000004100 */
[----:B------:R1:W-:Y:S01]  /*0e50*/  STL [R1+0x40], R2 ;  /* 0x0000400201007387 */ /* 0x0003e20000100800 */
[----:B------:R-:W-:-:S02]  /*0e60*/  HADD2.F32 R237, -RZ, R237.H0_H0 ;  /* 0x200000edffed7230 */ /* 0x000fc40000004100 */
[----:B------:R-:W-:Y:S02]  /*0e70*/  HADD2.F32 R235, -RZ, R235.H0_H0 ;  /* 0x200000ebffeb7230 */ /* 0x000fe40000004100 */
[----:B0-----:R-:W-:Y:S02]  /*0e80*/  HADD2.F32 R3, -RZ, R8.H0_H0 ;  /* 0x20000008ff037230 */ /* 0x001fe40000004100 */
[----:B-1----:R-:W-:-:S03]  /*0e90*/  HADD2.F32 R2, -RZ, R9.H0_H0 ;  /* 0x20000009ff027230 */ /* 0x002fc60000004100 */
[----:B------:R0:W-:Y:S01]  /*0ea0*/  STL [R1+0x38], R3 ;  /* 0x0000380301007387 */ /* 0x0001e20000100800 */
[----:B------:R-:W-:-:S03]  /*0eb0*/  CS2R R8, SRZ ;  /* 0x0000000000087805 */ /* 0x000fc6000001ff00 */
[----:B------:R1:W-:Y:S01]  /*0ec0*/  STL [R1+0x30], R2 ;  /* 0x0000300201007387 */ /* 0x0003e20000100800 */
        /* <DEDUP_REMOVED lines=12> */
[----:B------:R-:W-:Y:S01]  /*0f90*/  STL [R1+0x8], R3 ;  /* 0x0000080301007387 */ /* 0x000fe20000100800 */
[----:B------:R-:W-:-:S03]  /*0fa0*/  CS2R R20, SRZ ;  /* 0x0000000000147805 */ /* 0x000fc6000001ff00 */
[----:B------:R0:W-:Y:S04]  /*0fb0*/  STL [R1], R2 ;  /* 0x0000000201007387 */ /* 0x0001e80000100800 */
[----:B------:R1:W-:Y:S04]  /*0fc0*/  STL [R1+0xb4], R62 ;  /* 0x0000b43e01007387 */ /* 0x0003e80000100800 */
[----:B------:R1:W-:Y:S01]  /*0fd0*/  STL [R1+0xac], R61 ;  /* 0x0000ac3d01007387 */ /* 0x0003e20000100800 */
[----:B0-----:R-:W-:-:S03]  /*0fe0*/  CS2R R2, SRZ ;  /* 0x0000000000027805 */ /* 0x001fc6000001ff00 */
[----:B------:R1:W-:Y:S04]  /*0ff0*/  STL [R1+0xa4], R60 ;  /* 0x0000a43c01007387 */ /* 0x0003e80000100800 */
        /* <DEDUP_REMOVED lines=19> */
[----:B------:R1:W-:Y:S02]  /*1130*/  STL [R1+0x4], R40 ;  /* 0x0000042801007387 */ /* 0x0003e40000100800 */
.L_x_9754:
[----:B------:R-:W0:Y:S01]  /*1140*/  S2R R78, SR_TID.X ;  /* 0x00000000004e7919 */ /* 0x000e220000002100 */
[----:B------:R-:W-:Y:S01]  /*1150*/  IMAD R76, R0, c[0x0][0x168], RZ ;  /* 0x00005a00004c7a24 */ /* 0x000fe200078e02ff */
[----:B------:R-:W-:-:S04]  /*1160*/  MOV R110, 0x4 ;  /* 0x00000004006e7802 */ /* 0x000fc80000000f00 */
[----:B------:R-:W-:-:S04]  /*1170*/  SHF.R.S32.HI R77, RZ, 0x1f, R76 ;  /* 0x0000001fff4d7819 */ /* 0x000fc8000001144c */
[----:B------:R-:W-:Y:S01]  /*1180*/  LEA.HI R133, R77, R76, RZ, 0x2 ;  /* 0x0000004c4d857211 */ /* 0x000fe200078f10ff */
[----:B------:R-:W-:-:S05]  /*1190*/  IMAD.WIDE R76, R0, R110, c[0x0][0x1a0] ;  /* 0x00006800004c7625 */ /* 0x000fca00078e026e */
[----:B------:R2:W3:Y:S01]  /*11a0*/  LDG.E R173, [R76.64] ;  /* 0x000000044cad7981 */ /* 0x0004e2000c1e1900 */
[----:B0-----:R-:W-:-:S04]  /*11b0*/  LOP3.LUT R78, R78, 0xff, RZ, 0xc0, !PT ;  /* 0x000000ff4e4e7812 */ /* 0x001fc800078ec0ff */
[----:B------:R-:W-:-:S04]  /*11c0*/  LEA.HI.SX32 R133, R133, R78, 0x1e ;  /* 0x0000004e85857211 */ /* 0x000fc800078ff2ff */
[C---:B------:R-:W-:Y:S02]  /*11d0*/  IADD3 R137, R133.reuse, 0x200, RZ ;  /* 0x0000020085897810 */ /* 0x040fe40007ffe0ff */
[----:B------:R-:W-:Y:S02]  /*11e0*/  IADD3 R138, R133, 0x400, RZ ;  /* 0x00000400858a7810 */ /* 0x000fe40007ffe0ff */
[----:B------:R-:W-:Y:S02]  /*11f0*/  SHF.L.U32 R170, R137, 0x4, RZ ;  /* 0x0000000489aa7819 */ /* 0x000fe400000006ff */
[----:B------:R-:W-:Y:S02]  /*1200*/  SHF.R.U32.HI R169, RZ, 0x1c, R137 ;  /* 0x0000001cffa97819 */ /* 0x000fe40000011689 */
[----:B------:R-:W-:Y:S02]  /*1210*/  IADD3 R84, P1, R170, c[0x0][0x188], RZ ;  /* 0x00006200aa547a10 */ /* 0x000fe40007f3e0ff */
[----:B------:R-:W-:-:S02]  /*1220*/  SHF.L.U32 R166, R138, 0x4, RZ ;  /* 0x000000048aa67819 */ /* 0x000fc400000006ff */
[----:B------:R-:W-:Y:S02]  /*1230*/  IADD3.X R85, R169, c[0x0][0x18c], RZ, P1, !PT ;  /* 0x00006300a9557a10 */ /* 0x000fe40000ffe4ff */
[----:B------:R-:W-:Y:S02]  /*1240*/  SHF.R.U32.HI R165, RZ, 0x1c, R138 ;  /* 0x0000001cffa57819 */ /* 0x000fe4000001168a */
[----:B------:R-:W-:Y:S02]  /*1250*/  IADD3 R92, P1, R166, c[0x0][0x188], RZ ;  /* 0x00006200a65c7a10 */ /* 0x000fe40007f3e0ff */
[----:B------:R-:W-:Y:S02]  /*1260*/  SHF.L.U32 R178, R133, 0x4, RZ ;  /* 0x0000000485b27819 */ /* 0x000fe400000006ff */
[----:B------:R-:W-:Y:S02]  /*1270*/  SHF.R.S32.HI R129, RZ, 0x1f, R0 ;  /* 0x0000001fff817819 */ /* 0x000fe40000011400 */
[----:B------:R-:W-:-:S02]  /*1280*/  MOV R149, 0x3f800000 ;  /* 0x3f80000000957802 */ /* 0x000fc40000000f00 */
[----:B------:R-:W-:Y:S01]  /*1290*/  MOV R175, 0x10 ;  /* 0x0000001000af7802 */ /* 0x000fe20000000f00 */
[----:B------:R-:W-:Y:S01]  /*12a0*/  ULDC.U8 UR6, c[0x0][0x1f0] ;  /* 0x00007c0000067ab9 */ /* 0x000fe20000000000 */
[----:B------:R-:W-:Y:S01]  /*12b0*/  IADD3.X R93, R165, c[0x0][0x18c], RZ, P1, !PT ;  /* 0x00006300a55d7a10 */ /* 0x000fe20000ffe4ff */
[----:B------:R-:W-:Y:S01]  /*12c0*/  IMAD.WIDE R110, R0, R110, c[0x0][0x1a8] ;  /* 0x00006a00006e7625 */ /* 0x000fe200078e026e */
[----:B------:R-:W-:Y:S01]  /*12d0*/  IADD3 R134, R133, 0x100, RZ ;  /* 0x0000010085867810 */ /* 0x000fe20007ffe0ff */
[----:B------:R-:W4:Y:S04]  /*12e0*/  LDG.E.128 R84, [R84.64] ;  /* 0x0000000454547981 */ /* 0x000f28000c1e1d00 */
[----:B------:R-:W4:Y:S01]  /*12f0*/  LDG.E.128 R92, [R92.64] ;  /* 0x000000045c5c7981 */ /* 0x000f22000c1e1d00 */
[----:B------:R-:W-:-:S02]  /*1300*/  SHF.R.U32.HI R177, RZ, 0x1c, R133 ;  /* 0x0000001cffb17819 */ /* 0x000fc40000011685 */
[----:B--2---:R-:W-:Y:S02]  /*1310*/  IADD3 R76, P0, R178, c[0x0][0x188], RZ ;  /* 0x00006200b24c7a10 */ /* 0x004fe40007f1e0ff */
[C---:B------:R-:W-:Y:S02]  /*1320*/  IADD3 R139, R133.reuse, 0x300, RZ ;  /* 0x00000300858b7810 */ /* 0x040fe40007ffe0ff */
[C---:B------:R-:W-:Y:S02]  /*1330*/  IADD3 R181, R133.reuse, 0x500, RZ ;  /* 0x0000050085b57810 */ /* 0x040fe40007ffe0ff */
[C---:B------:R-:W-:Y:S02]  /*1340*/  IADD3 R176, R133.reuse, 0x700, RZ ;  /* 0x0000070085b07810 */ /* 0x040fe40007ffe0ff */
[C---:B------:R-:W-:Y:S01]  /*1350*/  IADD3 R180, R133.reuse, 0x600, RZ ;  /* 0x0000060085b47810 */ /* 0x040fe20007ffe0ff */
[----:B------:R-:W-:Y:S01]  /*1360*/  IMAD.WIDE.U32 R108, R133, R175, c[0x0][0x208] ;  /* 0x00008200856c7625 */ /* 0x000fe200078e00af */
[----:B------:R-:W-:Y:S01]  /*1370*/  SHF.L.U32 R172, R134, 0x4, RZ ;  /* 0x0000000486ac7819 */ /* 0x000fe200000006ff */
[----:B------:R0:W2:Y:S01]  /*1380*/  LDG.E R151, [R110.64] ;  /* 0x000000046e977981 */ /* 0x0000a2000c1e1900 */
[----:B------:R-:W-:-:S02]  /*1390*/  IADD3.X R77, R177, c[0x0][0x18c], RZ, P0, !PT ;  /* 0x00006300b14d7a10 */ /* 0x000fc400007fe4ff */
[----:B------:R-:W-:Y:S02]  /*13a0*/  SHF.R.U32.HI R171, RZ, 0x1c, R134 ;  /* 0x0000001cffab7819 */ /* 0x000fe40000011686 */
[----:B------:R-:W-:Y:S02]  /*13b0*/  IADD3 R80, P0, R172, c[0x0][0x188], RZ ;  /* 0x00006200ac507a10 */ /* 0x000fe40007f1e0ff */
[----:B------:R-:W-:Y:S01]  /*13c0*/  SHF.L.U32 R168, R139, 0x4, RZ ;  /* 0x000000048ba87819 */ /* 0x000fe200000006ff */
[-C--:B------:R-:W-:Y:S01]  /*13d0*/  IMAD.WIDE.U32 R116, R137, R175.reuse, c[0x0][0x208] ;  /* 0x0000820089747625 */ /* 0x080fe200078e00af */
[----:B------:R-:W-:Y:S01]  /*13e0*/  IADD3.X R81, R171, c[0x0][0x18c], RZ, P0, !PT ;  /* 0x00006300ab517a10 */ /* 0x000fe200007fe4ff */
[----:B0-----:R-:W2:Y:S01]  /*13f0*/  LDG.E.128 R108, [R108.64] ;  /* 0x000000046c6c7981 */ /* 0x001ea2000c1e1d00 */
[----:B------:R-:W-:Y:S02]  /*1400*/  SHF.R.U32.HI R167, RZ, 0x1c, R139 ;  /* 0x0000001cffa77819 */ /* 0x000fe4000001168b */
[----:B------:R-:W-:Y:S01]  /*1410*/  IADD3 R88, P0, R168, c[0x0][0x188], RZ ;  /* 0x00006200a8587a10 */ /* 0x000fe20007f1e0ff */
[----:B------:R-:W-:Y:S01]  /*1420*/  IMAD.WIDE.U32 R112, R134, R175, c[0x0][0x208] ;  /* 0x0000820086707625 */ /* 0x000fe200078e00af */
[----:B------:R-:W-:Y:S01]  /*1430*/  SHF.L.U32 R163, R181, 0x4, RZ ;  /* 0x00000004b5a37819 */ /* 0x000fe200000006ff */
[----:B------:R-:W2:Y:S01]  /*1440*/  LDG.E.128 R80, [R80.64] ;  /* 0x0000000450507981 */ /* 0x000ea2000c1e1d00 */
[----:B------:R-:W-:-:S02]  /*1450*/  IADD3.X R89, R167, c[0x0][0x18c], RZ, P0, !PT ;  /* 0x00006300a7597a10 */ /* 0x000fc400007fe4ff */
[----:B------:R-:W-:Y:S01]  /*1460*/  SHF.R.U32.HI R164, RZ, 0x1c, R181 ;  /* 0x0000001cffa47819 */ /* 0x000fe200000116b5 */
[-C--:B------:R-:W-:Y:S01]  /*1470*/  IMAD.WIDE.U32 R120, R139, R175.reuse, c[0x0][0x208] ;  /* 0x000082008b787625 */ /* 0x080fe200078e00af */
[----:B------:R-:W-:Y:S01]  /*1480*/  IADD3 R96, P0, R163, c[0x0][0x188], RZ ;  /* 0x00006200a3607a10 */ /* 0x000fe20007f1e0ff */
[----:B------:R-:W2:Y:S01]  /*1490*/  LDG.E.128 R76, [R76.64] ;  /* 0x000000044c4c7981 */ /* 0x000ea2000c1e1d00 */
[----:B------:R-:W-:Y:S02]  /*14a0*/  SHF.L.U32 R150, R176, 0x4, RZ ;  /* 0x00000004b0967819 */ /* 0x000fe400000006ff */
[----:B------:R-:W-:Y:S01]  /*14b0*/  IADD3.X R97, R164, c[0x0][0x18c], RZ, P0, !PT ;  /* 0x00006300a4617a10 */ /* 0x000fe200007fe4ff */
[----:B------:R-:W-:Y:S01]  /*14c0*/  IMAD.WIDE.U32 R124, R138, R175, c[0x0][0x208] ;  /* 0x000082008a7c7625 */ /* 0x000fe200078e00af */
[----:B------:R-:W-:Y:S01]  /*14d0*/  SHF.R.U32.HI R148, RZ, 0x1c, R176 ;  /* 0x0000001cff947819 */ /* 0x000fe200000116b0 */
[----:B------:R-:W2:Y:S01]  /*14e0*/  LDG.E.128 R88, [R88.64] ;  /* 0x0000000458587981 */ /* 0x000ea2000c1e1d00 */
[----:B------:R-:W-:-:S02]  /*14f0*/  IADD3 R104, P0, R150, c[0x0][0x188], RZ ;  /* 0x0000620096687a10 */ /* 0x000fc40007f1e0ff */
[----:B------:R-:W-:Y:S01]  /*1500*/  SHF.L.U32 R155, R180, 0x4, RZ ;  /* 0x00000004b49b7819 */ /* 0x000fe200000006ff */
[----:B------:R-:W2:Y:S01]  /*1510*/  LDG.E.128 R96, [R96.64] ;  /* 0x0000000460607981 */ /* 0x000ea2000c1e1d00 */
[----:B------:R-:W-:Y:S02]  /*1520*/  IADD3.X R105, R148, c[0x0][0x18c], RZ, P0, !PT ;  /* 0x0000630094697a10 */ /* 0x000fe400007fe4ff */
[----:B------:R-:W-:Y:S01]  /*1530*/  ISETP.NE.U32.AND P0, PT, RZ, c[0x0][0x1c0], PT ;  /* 0x00007000ff007a0c */ /* 0x000fe20003f05070 */
[----:B------:R-:W2:Y:S03]  /*1540*/  LDG.E.128 R112, [R112.64] ;  /* 0x0000000470707981 */ /* 0x000ea6000c1e1d00 */
[----:B------:R-:W-:Y:S01]  /*1550*/  ISETP.NE.AND.EX P0, PT, RZ, c[0x0][0x1c4], PT, P0 ;  /* 0x00007100ff007a0c */ /* 0x000fe20003f05300 */
[----:B------:R-:W2:Y:S01]  /*1560*/  LDG.E.128 R104, [R104.64] ;  /* 0x0000000468687981 */ /* 0x000ea2000c1e1d00 */
[----:B------:R-:W-:-:S02]  /*1570*/  SHF.R.U32.HI R156, RZ, 0x1c, R180 ;  /* 0x0000001cff9c7819 */ /* 0x000fc400000116b4 */
[----:B------:R-:W-:Y:S01]  /*1580*/  IADD3 R100, P1, R155, c[0x0][0x188], RZ ;  /* 0x000062009b647a10 */ /* 0x000fe20007f3e0ff */
[----:B------:R-:W2:Y:S03]  /*1590*/  LDG.E.128 R116, [R116.64] ;  /* 0x0000000474747981 */ /* 0x000ea6000c1e1d00 */
[----:B------:R-:W-:Y:S01]  /*15a0*/  IADD3.X R101, R156, c[0x0][0x18c], RZ, P1, !PT ;  /* 0x000063009c657a10 */ /* 0x000fe20000ffe4ff */
[----:B------:R-:W2:Y:S04]  /*15b0*/  LDG.E.128 R120, [R120.64] ;  /* 0x0000000478787981 */ /* 0x000ea8000c1e1d00 */
[C---:B------:R-:W-:Y:S01]  /*15c0*/  @P0 LEA R128, P1, R0.reuse, c[0x0][0x1c0], 0x2 ;  /* 0x0000700000800a11 */ /* 0x040fe200078210ff */
[----:B------:R-:W2:Y:S03]  /*15d0*/  LDG.E.128 R100, [R100.64] ;  /* 0x0000000464647981 */ /* 0x000ea6000c1e1d00 */
[----:B------:R-:W-:Y:S01]  /*15e0*/  @P0 LEA.HI.X R129, R0, c[0x0][0x1c4], R129, 0x2, P1 ;  /* 0x0000710000810a11 */ /* 0x000fe200008f1481 */
[----:B------:R-:W2:Y:S04]  /*15f0*/  LDG.E.128 R124, [R124.64] ;  /* 0x000000047c7c7981 */ /* 0x000ea8000c1e1d00 */
[----:B------:R0:W5:Y:S01]  /*1600*/  @P0 LDG.E R149, [R128.64] ;  /* 0x0000000480950981 */ /* 0x000162000c1e1900 */
[----:B------:R-:W-:-:S04]  /*1610*/  ISETP.NE.U32.AND P0, PT, RZ, c[0x0][0x218], PT ;  /* 0x00008600ff007a0c */ /* 0x000fc80003f05070 */
[----:B------:R-:W-:-:S13]  /*1620*/  ISETP.NE.AND.EX P0, PT, RZ, c[0x0][0x21c], PT, P0 ;  /* 0x00008700ff007a0c */ /* 0x000fda0003f05300 */
[----:B------:R-:W-:-:S04]  /*1630*/  @P0 LEA R132, P1, R133, c[0x0][0x218], 0x4 ;  /* 0x0000860085840a11 */ /* 0x000fc800078220ff */
[----:B------:R-:W-:-:S05]  /*1640*/  @P0 LEA.HI.X R133, R133, c[0x0][0x21c], RZ, 0x4, P1 ;  /* 0x0000870085850a11 */ /* 0x000fca00008f24ff */
[----:B-1----:R1:W5:Y:S02]  /*1650*/  @P0 LDG.E.128 R40, [R132.64] ;  /* 0x0000000484280981 */ /* 0x002364000c1e1d00 */
[----:B-1----:R-:W-:-:S04]  /*1660*/  @P0 LEA R132, P1, R134, c[0x0][0x218], 0x4 ;  /* 0x0000860086840a11 */ /* 0x002fc800078220ff */
[----:B------:R-:W-:Y:S02]  /*1670*/  @P0 LEA.HI.X R133, R134, c[0x0][0x21c], RZ, 0x4, P1 ;  /* 0x0000870086850a11 */ /* 0x000fe400008f24ff */
[----:B------:R-:W-:Y:S01]  /*1680*/  @P0 LEA R136, P1, R137, c[0x0][0x218], 0x4 ;  /* 0x0000860089880a11 */ /* 0x000fe200078220ff */
[----:B0-----:R-:W-:Y:S02]  /*1690*/  IMAD.WIDE.U32 R128, R181, R175, c[0x0][0x208] ;  /* 0x00008200b5807625 */ /* 0x001fe400078e00af */
[----:B------:R0:W5:Y:S01]  /*16a0*/  @P0 LDG.E.128 R44, [R132.64] ;  /* 0x00000004842c0981 */ /* 0x000162000c1e1d00 */
[----:B------:R-:W-:-:S03]  /*16b0*/  @P0 LEA.HI.X R137, R137, c[0x0][0x21c], RZ, 0x4, P1 ;  /* 0x0000870089890a11 */ /* 0x000fc600008f24ff */
[----:B------:R-:W2:Y:S04]  /*16c0*/  LDG.E.128 R128, [R128.64] ;  /* 0x0000000480807981 */ /* 0x000ea8000c1e1d00 */
[----:B------:R1:W5:Y:S02]  /*16d0*/  @P0 LDG.E.128 R48, [R136.64] ;  /* 0x0000000488300981 */ /* 0x000364000c1e1d00 */
[----:B-1----:R-:W-:-:S04]  /*16e0*/  @P0 LEA R136, P1, R139, c[0x0][0x218], 0x4 ;  /* 0x000086008b880a11 */ /* 0x002fc800078220ff */
[----:B------:R-:W-:Y:S02]  /*16f0*/  @P0 LEA.HI.X R137, R139, c[0x0][0x21c], RZ, 0x4, P1 ;  /* 0x000087008b890a11 */ /* 0x000fe400008f24ff */
[----:B------:R-:W-:Y:S01]  /*1700*/  @P0 LEA R174, P1, R138, c[0x0][0x218], 0x4 ;  /* 0x000086008aae0a11 */ /* 0x000fe200078220ff */
[-C--:B0-----:R-:W-:Y:S02]  /*1710*/  IMAD.WIDE.U32 R132, R180, R175.reuse, c[0x0][0x208] ;  /* 0x00008200b4847625 */ /* 0x081fe400078e00af */
[----:B------:R0:W5:Y:S04]  /*1720*/  @P0 LDG.E.128 R52, [R136.64] ;  /* 0x0000000488340981 */ /* 0x000168000c1e1d00 */
[----:B------:R-:W2:Y:S01]  /*1730*/  LDG.E.128 R132, [R132.64] ;  /* 0x0000000484847981 */ /* 0x000ea2000c1e1d00 */
[----:B0-----:R-:W-:Y:S01]  /*1740*/  IMAD.WIDE.U32 R136, R176, R175, c[0x0][0x208] ;  /* 0x00008200b0887625 */ /* 0x001fe200078e00af */
[----:B------:R-:W-:-:S05]  /*1750*/  @P0 LEA.HI.X R175, R138, c[0x0][0x21c], RZ, 0x4, P1 ;  /* 0x000087008aaf0a11 */ /* 0x000fca00008f24ff */
[----:B------:R0:W5:Y:S04]  /*1760*/  @P0 LDG.E.128 R56, [R174.64] ;  /* 0x00000004ae380981 */ /* 0x000168000c1e1d00 */
[----:B------:R-:W2:Y:S01]  /*1770*/  LDG.E.128 R136, [R136.64] ;  /* 0x0000000488887981 */ /* 0x000ea2000c1e1d00 */
[----:B0-----:R-:W-:-:S04]  /*1780*/  @P0 LEA R174, P1, R181, c[0x0][0x218], 0x4 ;  /* 0x00008600b5ae0a11 */ /* 0x001fc800078220ff */
[----:B------:R-:W-:-:S05]  /*1790*/  @P0 LEA.HI.X R175, R181, c[0x0][0x21c], RZ, 0x4, P1 ;  /* 0x00008700b5af0a11 */ /* 0x000fca00008f24ff */
[----:B------:R0:W5:Y:S02]  /*17a0*/  @P0 LDG.E.128 R60, [R174.64] ;  /* 0x00000004ae3c0981 */ /* 0x000164000c1e1d00 */
[----:B0-----:R-:W-:-:S04]  /*17b0*/  @P0 LEA R174, P1, R180, c[0x0][0x218], 0x4 ;  /* 0x00008600b4ae0a11 */ /* 0x001fc800078220ff */
[----:B------:R-:W-:-:S05]  /*17c0*/  @P0 LEA.HI.X R175, R180, c[0x0][0x21c], RZ, 0x4, P1 ;  /* 0x00008700b4af0a11 */ /* 0x000fca00008f24ff */
[----:B------:R0:W5:Y:S02]  /*17d0*/  @P0 LDG.E.128 R64, [R174.64] ;  /* 0x00000004ae400981 */ /* 0x000164000c1e1d00 */
[----:B0-----:R-:W-:-:S04]  /*17e0*/  @P0 LEA R174, P1, R176, c[0x0][0x218], 0x4 ;  /* 0x00008600b0ae0a11 */ /* 0x001fc800078220ff */
[----:B------:R-:W-:-:S05]  /*17f0*/  @P0 LEA.HI.X R175, R176, c[0x0][0x21c], RZ, 0x4, P1 ;  /* 0x00008700b0af0a11 */ /* 0x000fca00008f24ff */
[----:B------:R2:W5:Y:S01]  /*1800*/  @P0 LDG.E.128 R68, [R174.64] ;  /* 0x00000004ae440981 */ /* 0x000562000c1e1d00 */
[----:B------:R-:W-:-:S04]  /*1810*/  ISETP.NE.AND P0, PT, RZ, UR6, PT ;  /* 0x00000006ff007c0c */ /* 0x000fc8000bf05270 */
[----:B---3--:R-:W-:-:S05]  /*1820*/  FSEL R216, R173, RZ, !P0 ;  /* 0x000000ffadd87208 */ /* 0x008fca0004000000 */
[C---:B----4-:R-:W-:Y:S02]  /*1830*/  FADD.FTZ R181, -R216.reuse, R92 ;  /* 0x0000005cd8b57221 */ /* 0x050fe40000010100 */
[----:B------:R-:W3:Y:S01]  /*1840*/  LDL R92, [R1+0xb8] ;  /* 0x0000b800015c7983 */ /* 0x000ee20000100800 */
[----:B------:R-:W-:-:S03]  /*1850*/  FADD.FTZ R173, -R216, R94 ;  /* 0x0000005ed8ad7221 */ /* 0x000fc60000010100 */
[----:B------:R-:W4:Y:S01]  /*1860*/  LDL R94, [R1+0xac] ;  /* 0x0000ac00015e7983 */ /* 0x000f220000100800 */
[----:B------:R-:W-:-:S03]  /*1870*/  FADD.FTZ R239, -R216, R93 ;  /* 0x0000005dd8ef7221 */ /* 0x000fc60000010100 */
[----:B------:R-:W4:Y:S01]  /*1880*/  LDL R93, [R1+0xb4] ;  /* 0x0000b400015d7983 */ /* 0x000f220000100800 */
[----:B--2---:R-:W-:-:S03]  /*1890*/  FADD.FTZ R175, -R216, R91 ;  /* 0x0000005bd8af7221 */ /* 0x004fc60000010100 */
[----:B------:R-:W2:Y:S01]  /*18a0*/  LDL R91, [R1+0xa8] ;  /* 0x0000a800015b7983 */ /* 0x000ea20000100800 */
[C---:B------:R-:W-:Y:S02]  /*18b0*/  FADD.FTZ R203, -R216.reuse, R80 ;  /* 0x00000050d8cb7221 */ /* 0x040fe40000010100 */
[C---:B------:R-:W-:Y:S02]  /*18c0*/  FADD.FTZ R218, -R216.reuse, R77 ;  /* 0x0000004dd8da7221 */ /* 0x040fe40000010100 */
[C---:B------:R-:W-:Y:S02]  /*18d0*/  FADD.FTZ R77, -R216.reuse, R106 ;  /* 0x0000006ad84d7221 */ /* 0x040fe40000010100 */
[----:B------:R-:W2:Y:S01]  /*18e0*/  LDL R106, [R1+0x90] ;  /* 0x00009000016a7983 */ /* 0x000ea20000100800 */
[C---:B------:R-:W-:Y:S02]  /*18f0*/  FADD.FTZ R80, -R216.reuse, R103 ;  /* 0x00000067d8507221 */ /* 0x040fe40000010100 */
[----:B------:R-:W-:-:S02]  /*1900*/  FADD.FTZ R201, -R216, R83 ;  /* 0x00000053d8c97221 */ /* 0x000fc40000010100 */
[C---:B------:R-:W-:Y:S02]  /*1910*/  FADD.FTZ R83, -R216.reuse, R100 ;  /* 0x00000064d8537221 */ /* 0x040fe40000010100 */
[C---:B------:R-:W-:Y:S02]  /*1920*/  FADD.FTZ R174, -R216.reuse, R95 ;  /* 0x0000005fd8ae7221 */ /* 0x040fe40000010100 */
[----:B------:R-:W-:Y:S01]  /*1930*/  FMUL.FTZ R100, R151, R218 ;  /* 0x000000da97647220 */ /* 0x000fe20000410000 */
[----:B------:R-:W2:Y:S01]  /*1940*/  LDL R95, [R1+0xb0] ;  /* 0x0000b000015f7983 */ /* 0x000ea20000100800 */
[C---:B------:R-:W-:Y:S02]  /*1950*/  FADD.FTZ R217, -R216.reuse, R76 ;  /* 0x0000004cd8d97221 */ /* 0x040fe40000010100 */
[----:B------:R-:W-:Y:S02]  /*1960*/  FADD.FTZ R76, -R216, R107 ;  /* 0x0000006bd84c7221 */ /* 0x000fe40000010100 */
[----:B------:R-:W2:Y:S01]  /*1970*/  LDL R107, [R1+0x80] ;  /* 0x00008000016b7983 */ /* 0x000ea20000100800 */
[----:B---3--:R-:W-:-:S03]  /*1980*/  FMUL.FTZ R103, R92, R108 ;  /* 0x0000006c5c677220 */ /* 0x008fc60000410000 */
[----:B------:R-:W3:Y:S01]  /*1990*/  LDL R92, [R1+0xa0] ;  /* 0x0000a000015c7983 */ /* 0x000ee20000100800 */
[----:B----4-:R-:W-:-:S03]  /*19a0*/  FMUL.FTZ R218, R94, R111 ;  /* 0x0000006f5eda7220 */ /* 0x010fc60000410000 */
[----:B------:R-:W4:Y:S01]  /*19b0*/  LDL R94, [R1+0x98] ;  /* 0x00009800015e7983 */ /* 0x000f220000100800 */
[C---:B------:R-:W-:Y:S02]  /*19c0*/  FADD.FTZ R189, -R216.reuse, R84 ;  /* 0x00000054d8bd7221 */ /* 0x040fe40000010100 */
[C---:B------:R-:W-:Y:S02]  /*19d0*/  FADD.FTZ R84, -R216.reuse, R99 ;  /* 0x00000063d8547221 */ /* 0x040fe40000010100 */
[C---:B------:R-:W-:Y:S02]  /*19e0*/  FADD.FTZ R204, -R216.reuse, R78 ;  /* 0x0000004ed8cc7221 */ /* 0x040fe40000010100 */
[C---:B------:R-:W-:Y:S02]  /*19f0*/  FADD.FTZ R215, -R216.reuse, R79 ;  /* 0x0000004fd8d77221 */ /* 0x040fe40000010100 */
[C---:B------:R-:W-:Y:S02]  /*1a00*/  FADD.FTZ R78, -R216.reuse, R105 ;  /* 0x00000069d84e7221 */ /* 0x040fe40000010100 */
[C---:B------:R-:W-:Y:S01]  /*1a10*/  FADD.FTZ R79, -R216.reuse, R104 ;  /* 0x00000068d84f7221 */ /* 0x040fe20000010100 */
[----:B------:R-:W4:Y:S01]  /*1a20*/  LDL R105, [R1+0x7c] ;  /* 0x00007c0001697983 */ /* 0x000f220000100800 */
[----:B------:R-:W-:-:S03]  /*1a30*/  FADD.FTZ R190, -R216, R82 ;  /* 0x00000052d8be7221 */ /* 0x000fc60000010100 */
[----:B------:R-:W4:Y:S01]  /*1a40*/  LDL R104, [R1+0x78] ;  /* 0x0000780001687983 */ /* 0x000f220000100800 */
[C---:B------:R-:W-:Y:S02]  /*1a50*/  FADD.FTZ R82, -R216.reuse, R101 ;  /* 0x00000065d8527221 */ /* 0x040fe40000010100 */
[C---:B------:R-:W-:Y:S02]  /*1a60*/  FADD.FTZ R202, -R216.reuse, R81 ;  /* 0x00000051d8ca7221 */ /* 0x040fe40000010100 */
[----:B--2---:R-:W-:Y:S02]  /*1a70*/  FMUL.FTZ R99, R91, R112 ;  /* 0x000000705b637220 */ /* 0x004fe40000410000 */
[----:B------:R-:W2:Y:S01]  /*1a80*/  LDL R91, [R1+0x8c] ;  /* 0x00008c00015b7983 */ /* 0x000ea20000100800 */
[C---:B------:R-:W-:Y:S02]  /*1a90*/  FADD.FTZ R187, -R216.reuse, R85 ;  /* 0x00000055d8bb7221 */ /* 0x040fe40000010100 */
[----:B------:R-:W-:-:S02]  /*1aa0*/  FADD.FTZ R180, -R216, R86 ;  /* 0x00000056d8b47221 */ /* 0x000fc40000010100 */
[C---:B------:R-:W-:Y:S02]  /*1ab0*/  FADD.FTZ R188, -R216.reuse, R87 ;  /* 0x00000057d8bc7221 */ /* 0x040fe40000010100 */
[----:B------:R-:W-:Y:S02]  /*1ac0*/  FMUL.FTZ R101, R151, R217 ;  /* 0x000000d997657220 */ /* 0x000fe40000410000 */
[C---:B------:R-:W-:Y:S02]  /*1ad0*/  FADD.FTZ R88, -R216.reuse, R88 ;  /* 0x00000058d8587221 */ /* 0x040fe40000010100 */
[C---:B------:R-:W-:Y:S02]  /*1ae0*/  FADD.FTZ R89, -R216.reuse, R89 ;  /* 0x00000059d8597221 */ /* 0x040fe40000010100 */
[C---:B------:R-:W-:Y:S02]  /*1af0*/  FADD.FTZ R176, -R216.reuse, R90 ;  /* 0x0000005ad8b07221 */ /* 0x040fe40000010100 */
[C---:B------:R-:W-:Y:S01]  /*1b00*/  FADD.FTZ R87, -R216.reuse, R96 ;  /* 0x00000060d8577221 */ /* 0x040fe20000010100 */
[----:B------:R-:W2:Y:S01]  /*1b10*/  LDL R90, [R1+0xa4] ;  /* 0x0000a400015a7983 */ /* 0x000ea20000100800 */
[----:B------:R-:W-:-:S02]  /*1b20*/  FADD.FTZ R86, -R216, R97 ;  /* 0x00000061d8567221 */ /* 0x000fc40000010100 */
[C---:B------:R-:W-:Y:S02]  /*1b30*/  FADD.FTZ R85, -R216.reuse, R98 ;  /* 0x00000062d8557221 */ /* 0x040fe40000010100 */
[----:B------:R-:W-:Y:S02]  /*1b40*/  FADD.FTZ R81, -R216, R102 ;  /* 0x00000066d8517221 */ /* 0x000fe40000010100 */
[----:B------:R-:W-:Y:S02]  /*1b50*/  FMUL.FTZ R216, R93, R109 ;  /* 0x0000006d5dd87220 */ /* 0x000fe40000410000 */
[----:B------:R-:W2:Y:S01]  /*1b60*/  LDL R93, [R1+0x9c] ;  /* 0x00009c00015d7983 */ /* 0x000ea20000100800 */
[C---:B------:R-:W-:Y:S02]  /*1b70*/  FADD.FTZ R14, R108.reuse, R14 ;  /* 0x0000000e6c0e7221 */ /* 0x040fe40000010000 */
[----:B------:R-:W-:Y:S02]  /*1b80*/  FFMA.FTZ R146, R108, R101, R146 ;  /* 0x000000656c927223 */ /* 0x000fe40000010092 */
[----:B------:R-:W2:Y:S01]  /*1b90*/  LDL R108, [R1+0x94] ;  /* 0x00009400016c7983 */ /* 0x000ea20000100800 */
[----:B------:R-:W-:-:S02]  /*1ba0*/  FMUL.FTZ R96, R151, R203 ;  /* 0x000000cb97607220 */ /* 0x000fc40000410000 */
[----:B------:R-:W-:Y:S02]  /*1bb0*/  FMUL.FTZ R217, R95, R110 ;  /* 0x0000006e5fd97220 */ /* 0x000fe40000410000 */
[----:B---3--:R-:W-:Y:S02]  /*1bc0*/  FMUL.FTZ R203, R92, R114 ;  /* 0x000000725ccb7220 */ /* 0x008fe40000410000 */
[C---:B------:R-:W-:Y:S02]  /*1bd0*/  FMUL.FTZ R92, R151.reuse, R189 ;  /* 0x000000bd975c7220 */ /* 0x040fe40000410000 */
[----:B------:R-:W-:Y:S02]  /*1be0*/  FMUL.FTZ R189, R106, R118 ;  /* 0x000000766abd7220 */ /* 0x000fe40000410000 */
[----:B------:R-:W3:Y:S01]  /*1bf0*/  LDL R106, [R1+0x70] ;  /* 0x00007000016a7983 */ /* 0x000ee20000100800 */
[----:B----4-:R-:W-:Y:S02]  /*1c00*/  FMUL.FTZ R95, R94, R116 ;  /* 0x000000745e5f7220 */ /* 0x010fe40000410000 */
[----:B------:R-:W-:-:S02]  /*1c10*/  FMUL.FTZ R94, R151, R180 ;  /* 0x000000b4975e7220 */ /* 0x000fc40000410000 */
[----:B------:R-:W-:Y:S02]  /*1c20*/  FMUL.FTZ R180, R107, R122 ;  /* 0x0000007a6bb47220 */ /* 0x000fe40000410000 */
[----:B------:R-:W4:Y:S01]  /*1c30*/  LDL R107, [R1+0x6c] ;  /* 0x00006c00016b7983 */ /* 0x000f220000100800 */
[----:B------:R-:W-:Y:S02]  /*1c40*/  FMUL.FTZ R98, R151, R190 ;  /* 0x000000be97627220 */ /* 0x000fe40000410000 */
[----:B------:R-:W-:Y:S02]  /*1c50*/  FADD.FTZ R153, R122, R153 ;  /* 0x000000997a997221 */ /* 0x000fe40000010000 */
[----:B------:R-:W-:Y:S02]  /*1c60*/  FADD.FTZ R157, R124, R157 ;  /* 0x0000009d7c9d7221 */ /* 0x000fe40000010000 */
[----:B------:R-:W-:Y:S02]  /*1c70*/  FADD.FTZ R15, R109, R15 ;  /* 0x0000000f6d0f7221 */ /* 0x000fe40000010000 */
[----:B------:R-:W-:-:S02]  /*1c80*/  FMUL.FTZ R102, R151, R204 ;  /* 0x000000cc97667220 */ /* 0x000fc40000410000 */
[----:B------:R-:W-:Y:S02]  /*1c90*/  FFMA.FTZ R147, R109, R100, R147 ;  /* 0x000000646d937223 */ /* 0x000fe40000010093 */
[----:B------:R-:W4:Y:S01]  /*1ca0*/  LDL R109, [R1+0x84] ;  /* 0x00008400016d7983 */ /* 0x000f220000100800 */
[----:B--2---:R-:W-:Y:S02]  /*1cb0*/  FMUL.FTZ R190, R91, R119 ;  /* 0x000000775bbe7220 */ /* 0x004fe40000410000 */
[----:B------:R-:W-:-:S04]  /*1cc0*/  FMUL.FTZ R91, R151, R176 ;  /* 0x000000b0975b7220 */ /* 0x000fc80000410000 */
[----:B------:R-:W-:Y:S02]  /*1cd0*/  FFMA.FTZ R32, R122, R91, R32 ;  /* 0x0000005b7a207223 */ /* 0x000fe40000010020 */
[----:B------:R-:W-:Y:S02]  /*1ce0*/  FMUL.FTZ R122, R151, R181 ;  /* 0x000000b5977a7220 */ /* 0x000fe40000410000 */
[----:B------:R-:W-:Y:S02]  /*1cf0*/  FMUL.FTZ R181, R105, R123 ;  /* 0x0000007b69b57220 */ /* 0x000fe40000410000 */
[----:B------:R-:W-:Y:S02]  /*1d00*/  FFMA.FTZ R30, R124, R122, R30 ;  /* 0x0000007a7c1e7223 */ /* 0x000fe4000001001e */
[----:B------:R-:W-:Y:S02]  /*1d10*/  FMUL.FTZ R124, R104, R124 ;  /* 0x0000007c687c7220 */ /* 0x000fe40000410000 */
[----:B------:R-:W-:-:S02]  /*1d20*/  FADD.FTZ R105, RZ, R103 ;  /* 0x00000067ff697221 */ /* 0x000fc40000010000 */
[----:B------:R-:W-:Y:S02]  /*1d30*/  FFMA.FTZ R104, R101, R103, RZ ;  /* 0x0000006765687223 */ /* 0x000fe400000100ff */
[----:B------:R-:W-:Y:S02]  /*1d40*/  FADD.FTZ R105, R105, R216 ;  /* 0x000000d869697221 */ /* 0x000fe40000010000 */
[----:B------:R-:W-:Y:S02]  /*1d50*/  FFMA.FTZ R104, R100, R216, R104 ;  /* 0x000000d864687223 */ /* 0x000fe40000010068 */
[----:B------:R-:W-:Y:S02]  /*1d60*/  FMUL.FTZ R97, R151, R202 ;  /* 0x000000ca97617220 */ /* 0x000fe40000410000 */
[----:B------:R-:W-:Y:S02]  /*1d70*/  FMUL.FTZ R204, R93, R115 ;  /* 0x000000735dcc7220 */ /* 0x000fe40000410000 */
[----:B------:R-:W-:-:S02]  /*1d80*/  FMUL.FTZ R202, R90, R113 ;  /* 0x000000715aca7220 */ /* 0x000fc40000410000 */
[----:B------:R-:W-:Y:S01]  /*1d90*/  FMUL.FTZ R93, R151, R187 ;  /* 0x000000bb975d7220 */ /* 0x000fe20000410000 */
[----:B------:R-:W2:Y:S01]  /*1da0*/  LDL R90, [R1+0x88] ;  /* 0x00008800015a7983 */ /* 0x000ea20000100800 */
[----:B------:R-:W-:Y:S02]  /*1db0*/  FADD.FTZ R105, R105, R217 ;  /* 0x000000d969697221 */ /* 0x000fe40000010000 */
[C---:B------:R-:W-:Y:S02]  /*1dc0*/  FMUL.FTZ R215, R151.reuse, R215 ;  /* 0x000000d797d77220 */ /* 0x040fe40000410000 */
[----:B------:R-:W-:Y:S02]  /*1dd0*/  FMUL.FTZ R187, R108, R117 ;  /* 0x000000756cbb7220 */ /* 0x000fe40000410000 */
[----:B------:R-:W-:Y:S01]  /*1de0*/  FFMA.FTZ R104, R102, R217, R104 ;  /* 0x000000d966687223 */ /* 0x000fe20000010068 */
[----:B------:R-:W2:Y:S01]  /*1df0*/  LDL R108, [R1+0x74] ;  /* 0x00007400016c7983 */ /* 0x000ea20000100800 */
[----:B------:R-:W-:-:S02]  /*1e00*/  FMUL.FTZ R173, R151, R173 ;  /* 0x000000ad97ad7220 */ /* 0x000fc40000410000 */
[----:B------:R-:W-:Y:S02]  /*1e10*/  FADD.FTZ R105, R105, R218 ;  /* 0x000000da69697221 */ /* 0x000fe40000010000 */
[----:B------:R-:W-:Y:S02]  /*1e20*/  FFMA.FTZ R104, R215, R218, R104 ;  /* 0x000000dad7687223 */ /* 0x000fe40000010068 */
[C---:B------:R-:W-:Y:S02]  /*1e30*/  FADD.FTZ R159, R126.reuse, R159 ;  /* 0x0000009f7e9f7221 */ /* 0x040fe40000010000 */
[----:B------:R-:W-:Y:S02]  /*1e40*/  FFMA.FTZ R28, R126, R173, R28 ;  /* 0x000000ad7e1c7223 */ /* 0x000fe4000001001c */
[----:B------:R-:W-:Y:S02]  /*1e50*/  FADD.FTZ R105, R105, R99 ;  /* 0x0000006369697221 */ /* 0x000fe40000010000 */
[----:B------:R-:W-:-:S02]  /*1e60*/  FADD.FTZ R10, R112, R10 ;  /* 0x0000000a700a7221 */ /* 0x000fc40000010000 */
[----:B------:R-:W-:Y:S02]  /*1e70*/  FFMA.FTZ R142, R112, R96, R142 ;  /* 0x00000060708e7223 */ /* 0x000fe4000001008e */
[C---:B------:R-:W-:Y:S02]  /*1e80*/  FMUL.FTZ R112, R151.reuse, R87 ;  /* 0x0000005797707220 */ /* 0x040fe40000410000 */
[----:B------:R-:W-:Y:S02]  /*1e90*/  FMUL.FTZ R174, R151, R174 ;  /* 0x000000ae97ae7220 */ /* 0x000fe40000410000 */
[C---:B------:R-:W-:Y:S02]  /*1ea0*/  FADD.FTZ R12, R110.reuse, R12 ;  /* 0x0000000c6e0c7221 */ /* 0x040fe40000010000 */
[----:B------:R-:W-:Y:S02]  /*1eb0*/  FFMA.FTZ R144, R110, R102, R144 ;  /* 0x000000666e907223 */ /* 0x000fe40000010090 */
[----:B------:R-:W2:Y:S01]  /*1ec0*/  LDL R110, [R1+0x68] ;  /* 0x00006800016e7983 */ /* 0x000ea20000100800 */
[----:B------:R-:W-:-:S02]  /*1ed0*/  FADD.FTZ R158, R127, R158 ;  /* 0x0000009e7f9e7221 */ /* 0x000fc40000010000 */
[----:B------:R-:W-:Y:S02]  /*1ee0*/  FFMA.FTZ R29, R127, R174, R29 ;  /* 0x000000ae7f1d7223 */ /* 0x000fe4000001001d */
[----:B---3--:R-:W-:Y:S02]  /*1ef0*/  FMUL.FTZ R126, R106, R126 ;  /* 0x0000007e6a7e7220 */ /* 0x008fe40000410000 */
[----:B------:R-:W-:Y:S02]  /*1f00*/  FFMA.FTZ R106, R96, R99, R104 ;  /* 0x00000063606a7223 */ /* 0x000fe40000010068 */
[----:B------:R-:W-:Y:S02]  /*1f10*/  FADD.FTZ R104, R105, R202 ;  /* 0x000000ca69687221 */ /* 0x000fe40000010000 */
[----:B------:R-:W-:Y:S02]  /*1f20*/  FFMA.FTZ R105, R97, R202, R106 ;  /* 0x000000ca61697223 */ /* 0x000fe4000001006a */
[----:B------:R-:W-:Y:S01]  /*1f30*/  FADD.FTZ R87, R104, R203 ;  /* 0x000000cb68577221 */ /* 0x000fe20000010000 */
[----:B------:R-:W3:Y:S01]  /*1f40*/  LDL R106, [R1+0x54] ;  /* 0x00005400016a7983 */ /* 0x000ee20000100800 */
[----:B------:R-:W-:-:S03]  /*1f50*/  FFMA.FTZ R104, R98, R203, R105 ;  /* 0x000000cb62687223 */ /* 0x000fc60000010069 */
[----:B------:R-:W3:Y:S01]  /*1f60*/  LDL R105, [R1+0x58] ;  /* 0x0000580001697983 */ /* 0x000ee20000100800 */
[----:B----4-:R-:W-:-:S03]  /*1f70*/  FMUL.FTZ R127, R107, R127 ;  /* 0x0000007f6b7f7220 */ /* 0x010fc60000410000 */
[----:B------:R-:W4:Y:S01]  /*1f80*/  LDL R107, [R1+0x5c] ;  /* 0x00005c00016b7983 */ /* 0x000f220000100800 */
[----:B------:R-:W-:Y:S02]  /*1f90*/  FMUL.FTZ R201, R151, R201 ;  /* 0x000000c997c97220 */ /* 0x000fe40000410000 */
[----:B------:R-:W-:Y:S02]  /*1fa0*/  FADD.FTZ R87, R87, R204 ;  /* 0x000000cc57577221 */ /* 0x000fe40000010000 */
[----:B------:R-:W-:Y:S02]  /*1fb0*/  FFMA.FTZ R104, R201, R204, R104 ;  /* 0x000000ccc9687223 */ /* 0x000fe40000010068 */
[C---:B------:R-:W-:Y:S02]  /*1fc0*/  FADD.FTZ R9, R115.reuse, R9 ;  /* 0x0000000973097221 */ /* 0x040fe40000010000 */
[----:B------:R-:W-:Y:S02]  /*1fd0*/  FFMA.FTZ R141, R115, R201, R141 ;  /* 0x000000c9738d7223 */ /* 0x000fe4000001008d */
        /* <DEDUP_REMOVED lines=8> */
[C---:B------:R-:W-:Y:S02]  /*2060*/  FADD.FTZ R152, R123.reuse, R152 ;  /* 0x000000987b987221 */ /* 0x040fe40000010000 */
[----:B------:R-:W-:Y:S02]  /*2070*/  FFMA.FTZ R33, R123, R175, R33 ;  /* 0x000000af7b217223 */ /* 0x000fe40000010021 */
[C---:B------:R-:W-:Y:S02]  /*2080*/  FMUL.FTZ R116, R151.reuse, R85 ;  /* 0x0000005597747220 */ /* 0x040fe40000410000 */
[----:B------:R-:W-:Y:S02]  /*2090*/  FMUL.FTZ R123, R151, R239 ;  /* 0x000000ef977b7220 */ /* 0x000fe40000410000 */
[----:B------:R-:W-:-:S02]  /*20a0*/  FADD.FTZ R85, R86, R189 ;  /* 0x000000bd56557221 */ /* 0x000fc40000010000 */
[----:B------:R-:W-:Y:S02]  /*20b0*/  FMUL.FTZ R188, R151, R188 ;  /* 0x000000bc97bc7220 */ /* 0x000fe40000410000 */
[----:B------:R-:W-:Y:S02]  /*20c0*/  FMUL.FTZ R176, R109, R121 ;  /* 0x000000796db07220 */ /* 0x000fe40000410000 */
[----:B------:R-:W-:Y:S01]  /*20d0*/  FFMA.FTZ R86, R94, R189, R87 ;  /* 0x000000bd5e567223 */ /* 0x000fe20000010057 */
[----:B------:R-:W4:Y:S01]  /*20e0*/  LDL R109, [R1+0x64] ;  /* 0x00006400016d7983 */ /* 0x000f220000100800 */
[C---:B------:R-:W-:Y:S02]  /*20f0*/  FADD.FTZ R154, R125.reuse, R154 ;  /* 0x0000009a7d9a7221 */ /* 0x040fe40000010000 */
[----:B------:R-:W-:Y:S01]  /*2100*/  FFMA.FTZ R31, R125, R123, R31 ;  /* 0x0000007b7d1f7223 */ /* 0x000fe2000001001f */
[----:B------:R-:W4:Y:S01]  /*2110*/  LDL R87, [R1+0x50] ;  /* 0x0000500001577983 */ /* 0x000f220000100800 */
[----:B------:R-:W-:-:S02]  /*2120*/  FADD.FTZ R85, R85, R190 ;  /* 0x000000be55557221 */ /* 0x000fc40000010000 */
[----:B------:R-:W-:Y:S02]  /*2130*/  FMUL.FTZ R88, R151, R88 ;  /* 0x0000005897587220 */ /* 0x000fe40000410000 */
[----:B--2---:R-:W-:Y:S02]  /*2140*/  FMUL.FTZ R90, R90, R120 ;  /* 0x000000785a5a7220 */ /* 0x004fe40000410000 */
[----:B------:R-:W-:Y:S02]  /*2150*/  FFMA.FTZ R86, R188, R190, R86 ;  /* 0x000000bebc567223 */ /* 0x000fe40000010056 */
[C---:B------:R-:W-:Y:S02]  /*2160*/  FADD.FTZ R7, R117.reuse, R7 ;  /* 0x0000000775077221 */ /* 0x040fe40000010000 */
[----:B------:R-:W-:Y:S02]  /*2170*/  FFMA.FTZ R39, R117, R93, R39 ;  /* 0x0000005d75277223 */ /* 0x000fe40000010027 */
[----:B------:R-:W-:-:S02]  /*2180*/  FMUL.FTZ R125, R108, R125 ;  /* 0x0000007d6c7d7220 */ /* 0x000fc40000410000 */
[----:B------:R-:W2:Y:S01]  /*2190*/  LDL R108, [R1+0x60] ;  /* 0x00006000016c7983 */ /* 0x000ea20000100800 */
[----:B------:R-:W-:Y:S02]  /*21a0*/  FMUL.FTZ R117, R151, R84 ;  /* 0x0000005497757220 */ /* 0x000fe40000410000 */
[----:B------:R-:W-:Y:S02]  /*21b0*/  FADD.FTZ R84, R85, R90 ;  /* 0x0000005a55547221 */ /* 0x000fe40000010000 */
[----:B------:R-:W-:Y:S02]  /*21c0*/  FMUL.FTZ R89, R151, R89 ;  /* 0x0000005997597220 */ /* 0x000fe40000410000 */
[----:B------:R-:W-:Y:S02]  /*21d0*/  FFMA.FTZ R85, R88, R90, R86 ;  /* 0x0000005a58557223 */ /* 0x000fe40000010056 */
[----:B------:R-:W-:Y:S01]  /*21e0*/  FADD.FTZ R84, R84, R176 ;  /* 0x000000b054547221 */ /* 0x000fe20000010000 */
[----:B------:R-:W2:Y:S01]  /*21f0*/  LDL R86, [R1+0x4c] ;  /* 0x00004c0001567983 */ /* 0x000ea20000100800 */
[----:B------:R-:W-:-:S02]  /*2200*/  FFMA.FTZ R85, R89, R176, R85 ;  /* 0x000000b059557223 */ /* 0x000fc40000010055 */
[----:B------:R-:W-:Y:S02]  /*2210*/  FMUL.FTZ R104, R151, R83 ;  /* 0x0000005397687220 */ /* 0x000fe40000410000 */
[----:B------:R-:W-:Y:S02]  /*2220*/  FADD.FTZ R83, R84, R180 ;  /* 0x000000b454537221 */ /* 0x000fe40000010000 */
[----:B------:R-:W-:Y:S02]  /*2230*/  FFMA.FTZ R84, R91, R180, R85 ;  /* 0x000000b45b547223 */ /* 0x000fe40000010055 */
[----:B------:R-:W-:Y:S01]  /*2240*/  FADD.FTZ R83, R83, R181 ;  /* 0x000000b553537221 */ /* 0x000fe20000010000 */
[----:B------:R-:W2:Y:S01]  /*2250*/  LDL R85, [R1+0x48] ;  /* 0x0000480001557983 */ /* 0x000ea20000100800 */
[C---:B------:R-:W-:Y:S02]  /*2260*/  FADD.FTZ R184, R132.reuse, R184 ;  /* 0x000000b884b87221 */ /* 0x040fe40000010000 */
[----:B------:R-:W-:-:S02]  /*2270*/  FFMA.FTZ R22, R132, R104, R22 ;  /* 0x0000006884167223 */ /* 0x000fc40000010016 */
[----:B------:R-:W-:Y:S02]  /*2280*/  FFMA.FTZ R84, R175, R181, R84 ;  /* 0x000000b5af547223 */ /* 0x000fe40000010054 */
[----:B------:R-:W-:Y:S02]  /*2290*/  FADD.FTZ R183, R133, R183 ;  /* 0x000000b785b77221 */ /* 0x000fe40000010000 */
[C---:B------:R-:W-:Y:S02]  /*22a0*/  FADD.FTZ R161, R128.reuse, R161 ;  /* 0x000000a180a17221 */ /* 0x040fe40000010000 */
[----:B------:R-:W-:Y:S02]  /*22b0*/  FFMA.FTZ R26, R128, R112, R26 ;  /* 0x00000070801a7223 */ /* 0x000fe4000001001a */
[----:B------:R-:W-:Y:S02]  /*22c0*/  FMUL.FTZ R128, R110, R128 ;  /* 0x000000806e807220 */ /* 0x000fe40000410000 */
[----:B------:R-:W-:-:S02]  /*22d0*/  FADD.FTZ R162, R131, R162 ;  /* 0x000000a283a27221 */ /* 0x000fc40000010000 */
[----:B------:R-:W-:Y:S02]  /*22e0*/  FFMA.FTZ R25, R131, R117, R25 ;  /* 0x0000007583197223 */ /* 0x000fe40000010019 */
[----:B---3--:R-:W-:Y:S02]  /*22f0*/  FMUL.FTZ R132, R105, R132 ;  /* 0x0000008469847220 */ /* 0x008fe40000410000 */
[----:B------:R-:W-:Y:S02]  /*2300*/  FMUL.FTZ R105, R151, R82 ;  /* 0x0000005297697220 */ /* 0x000fe40000410000 */
[----:B------:R-:W-:Y:S02]  /*2310*/  FADD.FTZ R82, R83, R124 ;  /* 0x0000007c53527221 */ /* 0x000fe40000010000 */
[----:B------:R-:W-:Y:S02]  /*2320*/  FFMA.FTZ R83, R122, R124, R84 ;  /* 0x0000007c7a537223 */ /* 0x000fe40000010054 */
[----:B------:R-:W-:Y:S01]  /*2330*/  FADD.FTZ R82, R82, R125 ;  /* 0x0000007d52527221 */ /* 0x000fe20000010000 */
[----:B------:R-:W3:Y:S01]  /*2340*/  LDL R84, [R1+0x44] ;  /* 0x0000440001547983 */ /* 0x000ee20000100800 */
[----:B------:R-:W-:-:S02]  /*2350*/  FFMA.FTZ R23, R133, R105, R23 ;  /* 0x0000006985177223 */ /* 0x000fc40000010017 */
[----:B------:R-:W-:Y:S02]  /*2360*/  FFMA.FTZ R83, R123, R125, R83 ;  /* 0x0000007d7b537223 */ /* 0x000fe40000010053 */
[----:B------:R-:W-:Y:S02]  /*2370*/  FMUL.FTZ R133, R106, R133 ;  /* 0x000000856a857220 */ /* 0x000fe40000410000 */
[----:B------:R-:W-:Y:S02]  /*2380*/  FMUL.FTZ R106, R151, R81 ;  /* 0x00000051976a7220 */ /* 0x000fe40000410000 */
[----:B------:R-:W-:Y:S02]  /*2390*/  FADD.FTZ R81, R82, R126 ;  /* 0x0000007e52517221 */ /* 0x000fe40000010000 */
[----:B------:R-:W-:Y:S02]  /*23a0*/  FFMA.FTZ R82, R173, R126, R83 ;  /* 0x0000007ead527223 */ /* 0x000fe40000010053 */
[----:B------:R-:W-:Y:S01]  /*23b0*/  FADD.FTZ R81, R81, R127 ;  /* 0x0000007f51517221 */ /* 0x000fe20000010000 */
[----:B------:R-:W3:Y:S01]  /*23c0*/  LDL R83, [R1+0x40] ;  /* 0x0000400001537983 */ /* 0x000ee20000100800 */
[----:B------:R-:W-:-:S02]  /*23d0*/  FFMA.FTZ R82, R174, R127, R82 ;  /* 0x0000007fae527223 */ /* 0x000fc40000010052 */
[----:B----4-:R-:W-:Y:S02]  /*23e0*/  FMUL.FTZ R131, R107, R131 ;  /* 0x000000836b837220 */ /* 0x010fe40000410000 */
[----:B------:R-:W-:Y:S02]  /*23f0*/  FMUL.FTZ R107, R151, R80 ;  /* 0x00000050976b7220 */ /* 0x000fe40000410000 */
[----:B------:R-:W-:Y:S02]  /*2400*/  FADD.FTZ R80, R81, R128 ;  /* 0x0000008051507221 */ /* 0x000fe40000010000 */
[----:B------:R-:W-:Y:S02]  /*2410*/  FFMA.FTZ R81, R112, R128, R82 ;  /* 0x0000008070517223 */ /* 0x000fe40000010052 */
[----:B------:R-:W4:Y:S01]  /*2420*/  LDL R82, [R1+0x3c] ;  /* 0x00003c0001527983 */ /* 0x000f220000100800 */
[C---:B------:R-:W-:Y:S02]  /*2430*/  FADD.FTZ R160, R129.reuse, R160 ;  /* 0x000000a081a07221 */ /* 0x040fe40000010000 */
[----:B------:R-:W-:-:S02]  /*2440*/  FFMA.FTZ R27, R129, R115, R27 ;  /* 0x00000073811b7223 */ /* 0x000fc4000001001b */
[C---:B------:R-:W-:Y:S02]  /*2450*/  FADD.FTZ R182, R130.reuse, R182 ;  /* 0x000000b682b67221 */ /* 0x040fe40000010000 */
[----:B------:R-:W-:Y:S02]  /*2460*/  FFMA.FTZ R24, R130, R116, R24 ;  /* 0x0000007482187223 */ /* 0x000fe40000010018 */
[----:B------:R-:W-:-:S04]  /*2470*/  FMUL.FTZ R129, R109, R129 ;  /* 0x000000816d817220 */ /* 0x000fc80000410000 */
[----:B------:R-:W-:Y:S02]  /*2480*/  FADD.FTZ R80, R80, R129 ;  /* 0x0000008150507221 */ /* 0x000fe40000010000 */
[----:B------:R-:W-:Y:S02]  /*2490*/  FFMA.FTZ R81, R115, R129, R81 ;  /* 0x0000008173517223 */ /* 0x000fe40000010051 */
[C---:B------:R-:W-:Y:S02]  /*24a0*/  FMUL.FTZ R109, R151.reuse, R78 ;  /* 0x0000004e976d7220 */ /* 0x040fe40000410000 */
[----:B--2---:R-:W-:Y:S02]  /*24b0*/  FMUL.FTZ R130, R108, R130 ;  /* 0x000000826c827220 */ /* 0x004fe40000410000 */
        /* <DEDUP_REMOVED lines=9> */
[C---:B------:R-:W-:Y:S02]  /*2550*/  FADD.FTZ R11, R113.reuse, R11 ;  /* 0x0000000b710b7221 */ /* 0x040fe40000010000 */
[----:B------:R-:W-:Y:S02]  /*2560*/  FFMA.FTZ R143, R113, R97, R143 ;  /* 0x00000061718f7223 */ /* 0x000fe4000001008f */
[----:B------:R-:W-:Y:S01]  /*2570*/  FMUL.FTZ R134, R87, R134 ;  /* 0x0000008657867220 */ /* 0x000fe20000410000 */
[----:B------:R-:W0:Y:S01]  /*2580*/  S2R R113, SR_TID.X ;  /* 0x0000000000717919 */ /* 0x000e220000002100 */
[----:B------:R-:W-:Y:S02]  /*2590*/  FADD.FTZ R78, R78, R133 ;  /* 0x000000854e4e7221 */ /* 0x000fe40000010000 */
[----:B------:R-:W-:-:S02]  /*25a0*/  FFMA.FTZ R79, R105, R133, R79 ;  /* 0x00000085694f7223 */ /* 0x000fc4000001004f */
[C---:B------:R-:W-:Y:S02]  /*25b0*/  FADD.FTZ R185, R135.reuse, R185 ;  /* 0x000000b987b97221 */ /* 0x040fe40000010000 */
[----:B------:R-:W-:Y:S02]  /*25c0*/  FFMA.FTZ R21, R135, R107, R21 ;  /* 0x0000006b87157223 */ /* 0x000fe40000010015 */
[----:B------:R-:W-:Y:S02]  /*25d0*/  FMUL.FTZ R110, R151, R77 ;  /* 0x0000004d976e7220 */ /* 0x000fe40000410000 */
[----:B------:R-:W-:Y:S02]  /*25e0*/  FMUL.FTZ R135, R86, R135 ;  /* 0x0000008756877220 */ /* 0x000fe40000410000 */
[----:B------:R-:W-:Y:S02]  /*25f0*/  FADD.FTZ R77, R78, R134 ;  /* 0x000000864e4d7221 */ /* 0x000fe40000010000 */
[----:B------:R-:W-:-:S02]  /*2600*/  FFMA.FTZ R78, R106, R134, R79 ;  /* 0x000000866a4e7223 */ /* 0x000fc4000001004f */
[C---:B------:R-:W-:Y:S02]  /*2610*/  FADD.FTZ R192, R136.reuse, R192 ;  /* 0x000000c088c07221 */ /* 0x040fe40000010000 */
[----:B------:R-:W-:Y:S02]  /*2620*/  FFMA.FTZ R18, R136, R108, R18 ;  /* 0x0000006c88127223 */ /* 0x000fe40000010012 */
[----:B------:R-:W-:Y:S02]  /*2630*/  FMUL.FTZ R136, R85, R136 ;  /* 0x0000008855887220 */ /* 0x000fe40000410000 */
[----:B------:R-:W-:Y:S02]  /*2640*/  FADD.FTZ R77, R77, R135 ;  /* 0x000000874d4d7221 */ /* 0x000fe40000010000 */
[----:B------:R-:W-:Y:S02]  /*2650*/  FFMA.FTZ R78, R107, R135, R78 ;  /* 0x000000876b4e7223 */ /* 0x000fe4000001004e */
[----:B------:R-:W-:-:S02]  /*2660*/  FADD.FTZ R13, R111, R13 ;  /* 0x0000000d6f0d7221 */ /* 0x000fc40000010000 */
[----:B------:R-:W-:Y:S02]  /*2670*/  FFMA.FTZ R145, R111, R215, R145 ;  /* 0x000000d76f917223 */ /* 0x000fe40000010091 */
[----:B------:R-:W-:Y:S02]  /*2680*/  FMUL.FTZ R111, R151, R76 ;  /* 0x0000004c976f7220 */ /* 0x000fe40000410000 */
[C---:B------:R-:W-:Y:S02]  /*2690*/  FADD.FTZ R191, R137.reuse, R191 ;  /* 0x000000bf89bf7221 */ /* 0x040fe40000010000 */
[----:B------:R-:W-:Y:S02]  /*26a0*/  FFMA.FTZ R19, R137, R109, R19 ;  /* 0x0000006d89137223 */ /* 0x000fe40000010013 */
[----:B------:R-:W-:Y:S02]  /*26b0*/  FADD.FTZ R76, R77, R136 ;  /* 0x000000884d4c7221 */ /* 0x000fe40000010000 */
[----:B------:R-:W-:-:S02]  /*26c0*/  FFMA.FTZ R77, R108, R136, R78 ;  /* 0x000000886c4d7223 */ /* 0x000fc4000001004e */
[C---:B------:R-:W-:Y:S02]  /*26d0*/  FADD.FTZ R194, R138.reuse, R194 ;  /* 0x000000c28ac27221 */ /* 0x040fe40000010000 */
[----:B------:R-:W-:Y:S02]  /*26e0*/  FFMA.FTZ R16, R138, R110, R16 ;  /* 0x0000006e8a107223 */ /* 0x000fe40000010010 */
[C---:B------:R-:W-:Y:S02]  /*26f0*/  FADD.FTZ R193, R139.reuse, R193 ;  /* 0x000000c18bc17221 */ /* 0x040fe40000010000 */
[----:B------:R-:W-:Y:S01]  /*2700*/  FFMA.FTZ R17, R139, R111, R17 ;  /* 0x0000006f8b117223 */ /* 0x000fe20000010011 */
[----:B0-----:R-:W-:Y:S01]  /*2710*/  LOP3.LUT P1, RZ, R113, 0x1f, RZ, 0xc0, !PT ;  /* 0x0000001f71ff7812 */ /* 0x001fe2000782c0ff */
        /* <DEDUP_REMOVED lines=10> */
[----:B---3--:R-:W-:-:S04]  /*27c0*/  FMUL.FTZ R137, R84, R137 ;  /* 0x0000008954897220 */ /* 0x008fc80000410000 */
[----:B------:R-:W-:Y:S02]  /*27d0*/  FADD.FTZ R76, R76, R137 ;  /* 0x000000894c4c7221 */ /* 0x000fe40000010000 */
[----:B------:R-:W-:Y:S02]  /*27e0*/  FFMA.FTZ R77, R109, R137, R77 ;  /* 0x000000896d4d7223 */ /* 0x000fe4000001004d */
[----:B------:R-:W-:-:S04]  /*27f0*/  FMUL.FTZ R138, R83, R138 ;  /* 0x0000008a538a7220 */ /* 0x000fc80000410000 */
[----:B------:R-:W-:Y:S02]  /*2800*/  FADD.FTZ R76, R76, R138 ;  /* 0x0000008a4c4c7221 */ /* 0x000fe40000010000 */
[----:B------:R-:W-:Y:S02]  /*2810*/  FFMA.FTZ R77, R110, R138, R77 ;  /* 0x0000008a6e4d7223 */ /* 0x000fe4000001004d */
[----:B----4-:R-:W-:-:S04]  /*2820*/  FMUL.FTZ R139, R82, R139 ;  /* 0x0000008b528b7220 */ /* 0x010fc80000410000 */
[----:B------:R-:W-:Y:S02]  /*2830*/  FADD.FTZ R80, R76, R139 ;  /* 0x0000008b4c507221 */ /* 0x000fe40000010000 */
[----:B------:R-:W-:Y:S01]  /*2840*/  FFMA.FTZ R78, R111, R139, R77 ;  /* 0x0000008b6f4e7223 */ /* 0x000fe2000001004d */
[----:B------:R-:W-:Y:S05]  /*2850*/  BRA.DIV ~URZ, `(.L_x_9751) ;  /* 0x000022027f007947 */ /* 0x000fea000b800000 */
[----:B------:R0:W1:Y:S02]  /*2860*/  SHFL.DOWN PT, R81, R80, 0x10, 0x1f ;  /* 0x0a001f0050517f89 */ /* 0x00006400000e0000 */
.L_x_9755:
        /* <DEDUP_REMOVED lines=18> */
.L_x_9756:
[----:B--2---:R-:W2:Y:S01]  /*2990*/  S2R R79, SR_TID.X ;  /* 0x00000000004f7919 */ /* 0x004ea20000002100 */
[----:B------:R-:W-:Y:S01]  /*29a0*/  LOP3.LUT P3, RZ, R179, 0xff, RZ, 0xc0, !PT ;  /* 0x000000ffb3ff7812 */ /* 0x000fe2000786c0ff */
[----:B------:R-:W-:Y:S01]  /*29b0*/  FADD.FTZ R76, R81, R80 ;  /* 0x00000050514c7221 */ /* 0x000fe20000010000 */
[----:B------:R-:W-:Y:S01]  /*29c0*/  PLOP3.LUT P0, PT, PT, PT, PT, 0x80, 0x0 ;  /* 0x000000000000781c */ /* 0x000fe20003f0f070 */
[----:B0-----:R-:W-:Y:S01]  /*29d0*/  FADD.FTZ R77, R77, R78 ;  /* 0x0000004e4d4d7221 */ /* 0x001fe20000010000 */
[----:B------:R-:W-:Y:S01]  /*29e0*/  @!P1 PLOP3.LUT P0, PT, P3, PT, PT, 0x80, 0x0 ;  /* 0x000000000000981c */ /* 0x000fe20001f0f070 */
[----:B------:R-:W-:Y:S01]  /*29f0*/  ULDC.U8 UR6, c[0x0][0x1f0] ;  /* 0x00007c0000067ab9 */ /* 0x000fe20000000000 */
[----:B------:R-:W3:Y:S01]  /*2a00*/  LDL R239, [R1+0x30] ;  /* 0x0000300001ef7983 */ /* 0x000ee20000100800 */
[----:B------:R-:W-:-:S03]  /*2a10*/  ISETP.NE.U32.AND P2, PT, RZ, c[0x0][0x258], PT ;  /* 0x00009600ff007a0c */ /* 0x000fc60003f45070 */
[----:B------:R-:W4:Y:S01]  /*2a20*/  LDL R179, [R1+0x2c] ;  /* 0x00002c0001b37983 */ /* 0x000f220000100800 */
[----:B--2---:R-:W-:-:S04]  /*2a30*/  SHF.R.U32.HI R84, RZ, 0x5, R79 ;  /* 0x00000005ff547819 */ /* 0x004fc8000001164f */
[----:B------:R-:W-:-:S04]  /*2a40*/  @!P1 LOP3.LUT R79, R84, 0x7fffff8, RZ, 0xc0, !PT ;  /* 0x07fffff8544f9812 */ /* 0x000fc800078ec0ff */
[----:B------:R-:W-:-:S04]  /*2a50*/  @!P0 IADD3 R79, R79, 0x8, RZ ;  /* 0x000000084f4f8810 */ /* 0x000fc80007ffe0ff */
[----:B------:R-:W-:Y:S02]  /*2a60*/  @!P1 LOP3.LUT R79, R79, 0x7, R84, 0xf8, !PT ;  /* 0x000000074f4f9812 */ /* 0x000fe400078ef854 */
[----:B------:R-:W-:Y:S01]  /*2a70*/  ISETP.NE.AND P0, PT, RZ, UR6, PT ;  /* 0x00000006ff007c0c */ /* 0x000fe2000bf05270 */
[----:B------:R-:W-:Y:S02]  /*2a80*/  WARPSYNC 0xffffffff ;  /* 0xffffffff00007948 */ /* 0x000fe40003800000 */
[----:B------:R-:W-:Y:S01]  /*2a90*/  @!P1 STS.64 [R79.X8+0x8000], R76 ;  /* 0x0080004c4f009388 */ /* 0x000fe20000008a00 */
[----:B------:R-:W-:-:S04]  /*2aa0*/  LOP3.LUT R84, R84, 0x7fffff8, RZ, 0xc0, !PT ;  /* 0x07fffff854547812 */ /* 0x000fc800078ec0ff */
        /* <DEDUP_REMOVED lines=11> */
[----:B------:R-:W0:Y:S02]  /*2b60*/  LDS.128 R80, [R84+0x8020] ;  /* 0x0080200054507984 */ /* 0x000e240000000c00 */
[----:B------:R-:W-:-:S02]  /*2b70*/  FADD.FTZ R77, R79, R77 ;  /* 0x0000004d4f4d7221 */ /* 0x000fc40000010000 */
[----:B------:R-:W1:Y:S02]  /*2b80*/  LDS.128 R84, [R84+0x8030] ;  /* 0x0080300054547984 */ /* 0x000e640000000c00 */
[----:B0-----:R-:W-:-:S04]  /*2b90*/  FADD.FTZ R77, R77, R81 ;  /* 0x000000514d4d7221 */ /* 0x001fc80000010000 */
[----:B------:R-:W-:Y:S02]  /*2ba0*/  FADD.FTZ R77, R83, R77 ;  /* 0x0000004d534d7221 */ /* 0x000fe40000010000 */
[----:B------:R-:W2:Y:S01]  /*2bb0*/  LDL R83, [R1+0x38] ;  /* 0x0000380001537983 */ /* 0x000ea20000100800 */
[----:B------:R-:W-:-:S04]  /*2bc0*/  FADD.FTZ R76, R78, R76 ;  /* 0x0000004c4e4c7221 */ /* 0x000fc80000010000 */
[----:B------:R-:W-:-:S04]  /*2bd0*/  FADD.FTZ R76, R76, R80 ;  /* 0x000000504c4c7221 */ /* 0x000fc80000010000 */
[----:B------:R-:W-:Y:S02]  /*2be0*/  FADD.FTZ R76, R82, R76 ;  /* 0x0000004c524c7221 */ /* 0x000fe40000010000 */
[----:B-1----:R-:W-:Y:S01]  /*2bf0*/  FADD.FTZ R77, R77, R85 ;  /* 0x000000554d4d7221 */ /* 0x002fe20000010000 */
[----:B------:R-:W-:Y:S01]  /*2c00*/  ISETP.NE.U32.AND P1, PT, RZ, c[0x0][0x258], PT ;  /* 0x00009600ff007a0c */ /* 0x000fe20003f25070 */
[----:B------:R-:W-:Y:S01]  /*2c10*/  FADD.FTZ R76, R76, R84 ;  /* 0x000000544c4c7221 */ /* 0x000fe20000010000 */
[----:B------:R-:W3:Y:S03]  /*2c20*/  LDL R82, [R1+0x34] ;  /* 0x0000340001527983 */ /* 0x000ee60000100800 */
[----:B------:R-:W-:Y:S01]  /*2c30*/  FADD.FTZ R76, R86, R76 ;  /* 0x0000004c564c7221 */ /* 0x000fe20000010000 */
[----:B------:R-:W-:Y:S01]  /*2c40*/  ISETP.NE.AND.EX P2, PT, RZ, c[0x0][0x25c], PT, P2 ;  /* 0x00009700ff007a0c */ /* 0x000fe20003f45320 */
[----:B------:R-:W-:Y:S01]  /*2c50*/  FADD.FTZ R77, R87, R77 ;  /* 0x0000004d574d7221 */ /* 0x000fe20000010000 */
[----:B------:R-:W-:Y:S01]  /*2c60*/  ISETP.NE.AND.EX P1, PT, RZ, c[0x0][0x25c], PT, P1 ;  /* 0x00009700ff007a0c */ /* 0x000fe20003f25310 */
[----:B------:R-:W-:Y:S01]  /*2c70*/  FMUL.FTZ R76, R76, c[0x0][0x1e0] ;  /* 0x000078004c4c7a20 */ /* 0x000fe20000410000 */
[----:B------:R-:W3:Y:S01]  /*2c80*/  LDL R84, [R1+0x20] ;  /* 0x0000200001547983 */ /* 0x000ee20000100800 */
[----:B------:R-:W-:-:S03]  /*2c90*/  FMUL.FTZ R114, R77, c[0x0][0x1e0] ;  /* 0x000078004d727a20 */ /* 0x000fc60000410000 */
[----:B------:R-:W-:Y:S01]  /*2ca0*/  FSEL R113, R76, RZ, !P0 ;  /* 0x000000ff4c717208 */ /* 0x000fe20004000000 */
[----:B------:R-:W4:Y:S01]  /*2cb0*/  LDL R85, [R1+0x24] ;  /* 0x0000240001557983 */ /* 0x000f220000100800 */
[----:B------:R-:W-:-:S03]  /*2cc0*/  ISETP.NE.U32.AND P0, PT, RZ, c[0x0][0x218], PT ;  /* 0x00008600ff007a0c */ /* 0x000fc60003f05070 */
[-CC-:B------:R-:W-:Y:S01]  /*2cd0*/  FFMA.FTZ R101, R101, R114.reuse, R113.reuse ;  /* 0x0000007265657223 */ /* 0x180fe20000010071 */
[----:B------:R-:W-:Y:S01]  /*2ce0*/  ISETP.NE.AND.EX P0, PT, RZ, c[0x0][0x21c], PT, P0 ;  /* 0x00008700ff007a0c */ /* 0x000fe20003f05300 */
[-CC-:B------:R-:W-:Y:S01]  /*2cf0*/  FFMA.FTZ R100, R100, R114.reuse, R113.reuse ;  /* 0x0000007264647223 */ /* 0x180fe20000010071 */
[----:B------:R-:W4:Y:S01]  /*2d00*/  LDL R86, [R1+0x28] ;  /* 0x0000280001567983 */ /* 0x000f220000100800 */
        /* <DEDUP_REMOVED lines=10> */
[----:B------:R-:W-:Y:S01]  /*2db0*/  IADD3 R100, P4, R178, c[0x0][0x170], RZ ;  /* 0x00005c00b2647a10 */ /* 0x000fe20007f9e0ff */
[----:B-----5:R-:W-:Y:S01]  /*2dc0*/  @P0 FADD.FTZ R118, R40, R118 ;  /* 0x0000007628760221 */ /* 0x020fe20000010000 */
[----:B------:R-:W-:Y:S01]  /*2dd0*/  @P1 IADD3 R80, P5, R178, c[0x0][0x258], RZ ;  /* 0x00009600b2501a10 */ /* 0x000fe20007fbe0ff */
[----:B------:R-:W-:-:S02]  /*2de0*/  @P0 FADD.FTZ R119, R41, R119 ;  /* 0x0000007729770221 */ /* 0x000fc40000010000 */
[----:B------:R-:W-:Y:S02]  /*2df0*/  @P0 FADD.FTZ R120, R42, R120 ;  /* 0x000000782a780221 */ /* 0x000fe40000010000 */
[----:B------:R-:W-:Y:S01]  /*2e00*/  @P0 FADD.FTZ R121, R43, R121 ;  /* 0x000000792b790221 */ /* 0x000fe20000010000 */
[C---:B------:R-:W-:Y:S02]  /*2e10*/  IADD3.X R101, R177.reuse, c[0x0][0x174], RZ, P4, !PT ;  /* 0x00005d00b1657a10 */ /* 0x040fe400027fe4ff */
[----:B------:R-:W-:Y:S02]  /*2e20*/  @P1 IADD3.X R81, R177, c[0x0][0x25c], RZ, P5, !PT ;  /* 0x00009700b1511a10 */ /* 0x000fe40002ffe4ff */
[----:B------:R-:W-:Y:S02]  /*2e30*/  SEL R76, R118, R72, P2 ;  /* 0x00000048764c7207 */ /* 0x000fe40001000000 */
[----:B------:R-:W-:Y:S02]  /*2e40*/  SEL R77, R119, R73, P2 ;  /* 0x00000049774d7207 */ /* 0x000fe40001000000 */
[----:B------:R-:W-:-:S02]  /*2e50*/  SEL R78, R120, R74, P2 ;  /* 0x0000004a784e7207 */ /* 0x000fc40001000000 */
[----:B------:R-:W-:Y:S01]  /*2e60*/  SEL R79, R121, R75, P2 ;  /* 0x0000004b794f7207 */ /* 0x000fe20001000000 */
[----:B------:R-:W-:Y:S01]  /*2e70*/  FMUL.FTZ R118, R118, R149 ;  /* 0x0000009576767220 */ /* 0x000fe20000410000 */
[----:B------:R-:W4:Y:S04]  /*2e80*/  LDG.E.128 R100, [R100.64] ;  /* 0x0000000464647981 */ /* 0x000f28000c1e1d00 */
[----:B------:R2:W-:Y:S02]  /*2e90*/  @P1 STG.E.128 [R80.64], R76 ;  /* 0x0000004c50001986 */ /* 0x0005e4000c101d04 */
[----:B--2---:R-:W-:Y:S02]  /*2ea0*/  FMUL.FTZ R76, R83, R118 ;  /* 0x00000076534c7220 */ /* 0x004fe40000410000 */
[----:B------:R-:W2:Y:S01]  /*2eb0*/  LDL R83, [R1+0x1c] ;  /* 0x00001c0001537983 */ /* 0x000ea20000100800 */
[----:B------:R-:W-:Y:S01]  /*2ec0*/  IADD3 R80, P4, R178, c[0x0][0x248], RZ ;  /* 0x00009200b2507a10 */ /* 0x000fe20007f9e0ff */
[----:B------:R-:W-:-:S02]  /*2ed0*/  FFMA.FTZ R96, R96, R114, R113 ;  /* 0x0000007260607223 */ /* 0x000fc40000010071 */
[-CC-:B------:R-:W-:Y:S02]  /*2ee0*/  FFMA.FTZ R97, R97, R114.reuse, R113.reuse ;  /* 0x0000007261617223 */ /* 0x180fe40000010071 */
[-CC-:B------:R-:W-:Y:S02]  /*2ef0*/  FFMA.FTZ R178, R98, R114.reuse, R113.reuse ;  /* 0x0000007262b27223 */ /* 0x180fe40000010071 */
[----:B------:R-:W-:Y:S02]  /*2f00*/  FFMA.FTZ R201, R201, R114, R113 ;  /* 0x00000072c9c97223 */ /* 0x000fe40000010071 */
[-C--:B------:R-:W-:Y:S02]  /*2f10*/  FMUL.FTZ R119, R119, R149.reuse ;  /* 0x0000009577777220 */ /* 0x080fe40000410000 */
[-C--:B------:R-:W-:Y:S02]  /*2f20*/  FMUL.FTZ R120, R120, R149.reuse ;  /* 0x0000009578787220 */ /* 0x080fe40000410000 */
[----:B------:R-:W-:-:S02]  /*2f30*/  FMUL.FTZ R121, R121, R149 ;  /* 0x0000009579797220 */ /* 0x000fc40000410000 */
[----:B------:R-:W-:Y:S02]  /*2f40*/  FADD.FTZ R96, R99, -R96 ;  /* 0x8000006063607221 */ /* 0x000fe40000010000 */
[----:B------:R-:W-:Y:S02]  /*2f50*/  FADD.FTZ R97, R202, -R97 ;  /* 0x80000061ca617221 */ /* 0x000fe40000010000 */
[----:B------:R-:W-:Y:S02]  /*2f60*/  FADD.FTZ R178, R203, -R178 ;  /* 0x800000b2cbb27221 */ /* 0x000fe40000010000 */
[----:B------:R-:W-:Y:S01]  /*2f70*/  FADD.FTZ R201, R204, -R201 ;  /* 0x800000c9ccc97221 */ /* 0x000fe20000010000 */
[----:B------:R-:W-:Y:S01]  /*2f80*/  IADD3.X R81, R177, c[0x0][0x24c], RZ, P4, !PT ;  /* 0x00009300b1517a10 */ /* 0x000fe200027fe4ff */
[----:B---3--:R-:W-:Y:S02]  /*2f90*/  FMUL.FTZ R77, R82, R119 ;  /* 0x00000077524d7220 */ /* 0x008fe40000410000 */
[----:B------:R-:W-:-:S02]  /*2fa0*/  FMUL.FTZ R78, R239, R120 ;  /* 0x00000078ef4e7220 */ /* 0x000fc40000410000 */
[----:B----4-:R-:W-:Y:S02]  /*2fb0*/  FMUL.FTZ R79, R179, R121 ;  /* 0x00000079b34f7220 */ /* 0x010fe40000410000 */
[C---:B------:R-:W-:Y:S02]  /*2fc0*/  FMUL.FTZ R82, R151.reuse, R96 ;  /* 0x0000006097527220 */ /* 0x040fe40000410000 */
[C---:B------:R-:W-:Y:S02]  /*2fd0*/  FMUL.FTZ R177, R151.reuse, R97 ;  /* 0x0000006197b17220 */ /* 0x040fe40000410000 */
[C---:B------:R-:W-:Y:S02]  /*2fe0*/  FMUL.FTZ R178, R151.reuse, R178 ;  /* 0x000000b297b27220 */ /* 0x040fe40000410000 */
[----:B------:R-:W-:Y:S01]  /*2ff0*/  FMUL.FTZ R179, R151, R201 ;  /* 0x000000c997b37220 */ /* 0x000fe20000410000 */
[----:B------:R-:W-:Y:S01]  /*3000*/  IADD3 R96, P4, R172, c[0x0][0x170], RZ ;  /* 0x00005c00ac607a10 */ /* 0x000fe20007f9e0ff */
[----:B------:R0:W-:Y:S01]  /*3010*/  STG.E.128 [R80.64], R76 ;  /* 0x0000004c50007986 */ /* 0x0001e2000c101d04 */
[----:B------:R-:W-:-:S02]  /*3020*/  @P0 FADD.FTZ R82, R44, R82 ;  /* 0x000000522c520221 */ /* 0x000fc40000010000 */
[----:B------:R-:W-:Y:S02]  /*3030*/  @P0 FADD.FTZ R177, R45, R177 ;  /* 0x000000b12db10221 */ /* 0x000fe40000010000 */
[----:B------:R-:W-:Y:S02]  /*3040*/  @P0 FADD.FTZ R178, R46, R178 ;  /* 0x000000b22eb20221 */ /* 0x000fe40000010000 */
[----:B------:R-:W-:Y:S01]  /*3050*/  @P0 FADD.FTZ R179, R47, R179 ;  /* 0x000000b32fb30221 */ /* 0x000fe20000010000 */
[----:B------:R-:W-:-:S06]  /*3060*/  IADD3.X R97, R171, c[0x0][0x174], RZ, P4, !PT ;  /* 0x00005d00ab617a10 */ /* 0x000fcc00027fe4ff */
[----:B------:R-:W3:Y:S01]  /*3070*/  LDG.E.128 R96, [R96.64] ;  /* 0x0000000460607981 */ /* 0x000ee2000c1e1d00 */
[----:B0-----:R-:W-:Y:S02]  /*3080*/  @P1 IADD3 R80, P5, R172, c[0x0][0x258], RZ ;  /* 0x00009600ac501a10 */ /* 0x001fe40007fbe0ff */
[----:B------:R-:W-:Y:S02]  /*3090*/  SEL R76, R82, R72, P2 ;  /* 0x00000048524c7207 */ /* 0x000fe40001000000 */
[----:B------:R-:W-:Y:S02]  /*30a0*/  @P1 IADD3.X R81, R171, c[0x0][0x25c], RZ, P5, !PT ;  /* 0x00009700ab511a10 */ /* 0x000fe40002ffe4ff */
[----:B------:R-:W-:Y:S02]  /*30b0*/  SEL R77, R177, R73, P2 ;  /* 0x00000049b14d7207 */ /* 0x000fe40001000000 */
[C---:B------:R-:W-:Y:S02]  /*30c0*/  SEL R78, R178.reuse, R74, P2 ;  /* 0x0000004ab24e7207 */ /* 0x040fe40001000000 */
[----:B------:R-:W-:Y:S01]  /*30d0*/  SEL R79, R179, R75, P2 ;  /* 0x0000004bb34f7207 */ /* 0x000fe20001000000 */
[----:B------:R-:W-:-:S02]  /*30e0*/  FMUL.FTZ R178, R178, R149 ;  /* 0x00000095b2b27220 */ /* 0x000fc40000410000 */
[-C--:B------:R-:W-:Y:S02]  /*30f0*/  FMUL.FTZ R179, R179, R149.reuse ;  /* 0x00000095b3b37220 */ /* 0x080fe40000410000 */
[----:B------:R0:W-:Y:S02]  /*3100*/  @P1 STG.E.128 [R80.64], R76 ;  /* 0x0000004c50001986 */ /* 0x0001e4000c101d04 */
[----:B0-----:R-:W-:Y:S01]  /*3110*/  IADD3 R80, P4, R172, c[0x0][0x248], RZ ;  /* 0x00009200ac507a10 */ /* 0x001fe20007f9e0ff */
[----:B------:R-:W-:Y:S02]  /*3120*/  FMUL.FTZ R172, R82, R149 ;  /* 0x0000009552ac7220 */ /* 0x000fe40000410000 */
[----:B------:R-:W-:Y:S01]  /*3130*/  FMUL.FTZ R78, R84, R178 ;  /* 0x000000b2544e7220 */ /* 0x000fe20000410000 */
[----:B------:R-:W4:Y:S04]  /*3140*/  LDL R82, [R1+0xc] ;  /* 0x00000c0001527983 */ /* 0x000f280000100800 */
[----:B------:R-:W3:Y:S01]  /*3150*/  LDL R84, [R1+0x14] ;  /* 0x0000140001547983 */ /* 0x000ee20000100800 */
[----:B--2---:R-:W-:-:S03]  /*3160*/  FMUL.FTZ R79, R83, R179 ;  /* 0x000000b3534f7220 */ /* 0x004fc60000410000 */
[----:B------:R-:W2:Y:S01]  /*3170*/  LDL R83, [R1+0x10] ;  /* 0x0000100001537983 */ /* 0x000ea20000100800 */
[----:B------:R-:W-:-:S04]  /*3180*/  FMUL.FTZ R177, R177, R149 ;  /* 0x00000095b1b17220 */ /* 0x000fc80000410000 */
[----:B------:R-:W-:Y:S02]  /*3190*/  FMUL.FTZ R77, R85, R177 ;  /* 0x000000b1554d7220 */ /* 0x000fe40000410000 */
[----:B------:R-:W2:Y:S01]  /*31a0*/  LDL R85, [R1+0x18] ;  /* 0x0000180001557983 */ /* 0x000ea20000100800 */
[----:B------:R-:W-:Y:S01]  /*31b0*/  IADD3.X R81, R171, c[0x0][0x24c], RZ, P4, !PT ;  /* 0x00009300ab517a10 */ /* 0x000fe200027fe4ff */
[----:B------:R-:W-:Y:S02]  /*31c0*/  FMUL.FTZ R76, R86, R172 ;  /* 0x000000ac564c7220 */ /* 0x000fe40000410000 */
[-CC-:B------:R-:W-:Y:S02]  /*31d0*/  FFMA.FTZ R92, R92, R114.reuse, R113.reuse ;  /* 0x000000725c5c7223 */ /* 0x180fe40000010071 */
[-CC-:B------:R-:W-:Y:S01]  /*31e0*/  FFMA.FTZ R93, R93, R114.reuse, R113.reuse ;  /* 0x000000725d5d7223 */ /* 0x180fe20000010071 */
[----:B------:R0:W-:Y:S01]  /*31f0*/  STG.E.128 [R80.64], R76 ;  /* 0x0000004c50007986 */ /* 0x0001e2000c101d04 */
[----:B------:R-:W-:-:S02]  /*3200*/  FFMA.FTZ R94, R94, R114, R113 ;  /* 0x000000725e5e7223 */ /* 0x000fc40000010071 */
[----:B------:R-:W-:Y:S02]  /*3210*/  FADD.FTZ R92, R95, -R92 ;  /* 0x8000005c5f5c7221 */ /* 0x000fe40000010000 */
[----:B------:R-:W-:Y:S02]  /*3220*/  FADD.FTZ R93, R187, -R93 ;  /* 0x8000005dbb5d7221 */ /* 0x000fe40000010000 */
[----:B0-----:R-:W-:Y:S02]  /*3230*/  FFMA.FTZ R76, R188, R114, R113 ;  /* 0x00000072bc4c7223 */ /* 0x001fe40000010071 */
[----:B------:R-:W-:Y:S02]  /*3240*/  FADD.FTZ R188, R189, -R94 ;  /* 0x8000005ebdbc7221 */ /* 0x000fe40000010000 */
[----:B------:R-:W-:Y:S02]  /*3250*/  FADD.FTZ R76, R190, -R76 ;  /* 0x8000004cbe4c7221 */ /* 0x000fe40000010000 */
[----:B------:R-:W-:-:S02]  /*3260*/  FMUL.FTZ R190, R151, R92 ;  /* 0x0000005c97be7220 */ /* 0x000fc40000410000 */
[C---:B------:R-:W-:Y:S02]  /*3270*/  FMUL.FTZ R189, R151.reuse, R93 ;  /* 0x0000005d97bd7220 */ /* 0x040fe40000410000 */
[C---:B------:R-:W-:Y:S02]  /*3280*/  FMUL.FTZ R188, R151.reuse, R188 ;  /* 0x000000bc97bc7220 */ /* 0x040fe40000410000 */
[----:B------:R-:W-:Y:S01]  /*3290*/  FMUL.FTZ R187, R151, R76 ;  /* 0x0000004c97bb7220 */ /* 0x000fe20000410000 */
[----:B------:R-:W-:Y:S01]  /*32a0*/  IADD3 R92, P4, R170, c[0x0][0x170], RZ ;  /* 0x00005c00aa5c7a10 */ /* 0x000fe20007f9e0ff */
[----:B------:R-:W-:Y:S01]  /*32b0*/  @P0 FADD.FTZ R190, R48, R190 ;  /* 0x000000be30be0221 */ /* 0x000fe20000010000 */
[----:B------:R-:W-:Y:S01]  /*32c0*/  @P1 IADD3 R80, P5, R170, c[0x0][0x258], RZ ;  /* 0x00009600aa501a10 */ /* 0x000fe20007fbe0ff */
[----:B------:R-:W-:Y:S02]  /*32d0*/  @P0 FADD.FTZ R189, R49, R189 ;  /* 0x000000bd31bd0221 */ /* 0x000fe40000010000 */
[----:B------:R-:W-:-:S02]  /*32e0*/  @P0 FADD.FTZ R188, R50, R188 ;  /* 0x000000bc32bc0221 */ /* 0x000fc40000010000 */
[----:B------:R-:W-:Y:S01]  /*32f0*/  @P0 FADD.FTZ R187, R51, R187 ;  /* 0x000000bb33bb0221 */ /* 0x000fe20000010000 */
[C---:B------:R-:W-:Y:S02]  /*3300*/  IADD3.X R93, R169.reuse, c[0x0][0x174], RZ, P4, !PT ;  /* 0x00005d00a95d7a10 */ /* 0x040fe400027fe4ff */
[----:B------:R-:W-:Y:S02]  /*3310*/  @P1 IADD3.X R81, R169, c[0x0][0x25c], RZ, P5, !PT ;  /* 0x00009700a9511a10 */ /* 0x000fe40002ffe4ff */
[----:B------:R-:W-:Y:S02]  /*3320*/  SEL R76, R190, R72, P2 ;  /* 0x00000048be4c7207 */ /* 0x000fe40001000000 */
[----:B------:R-:W-:Y:S02]  /*3330*/  SEL R77, R189, R73, P2 ;  /* 0x00000049bd4d7207 */ /* 0x000fe40001000000 */
[C---:B------:R-:W-:Y:S02]  /*3340*/  SEL R78, R188.reuse, R74, P2 ;  /* 0x0000004abc4e7207 */ /* 0x040fe40001000000 */
[----:B------:R-:W-:Y:S01]  /*3350*/  SEL R79, R187, R75, P2 ;  /* 0x0000004bbb4f7207 */ /* 0x000fe20001000000 */
[-C--:B------:R-:W-:Y:S01]  /*3360*/  FMUL.FTZ R189, R189, R149.reuse ;  /* 0x00000095bdbd7220 */ /* 0x080fe20000410000 */
[----:B------:R-:W2:Y:S01]  /*3370*/  LDG.E.128 R92, [R92.64] ;  /* 0x000000045c5c7981 */ /* 0x000ea2000c1e1d00 */
[----:B------:R-:W-:-:S02]  /*3380*/  FMUL.FTZ R188, R188, R149 ;  /* 0x00000095bcbc7220 */ /* 0x000fc40000410000 */
[----:B------:R-:W-:Y:S01]  /*3390*/  FMUL.FTZ R187, R187, R149 ;  /* 0x00000095bbbb7220 */ /* 0x000fe20000410000 */
[----:B------:R4:W-:Y:S03]  /*33a0*/  @P1 STG.E.128 [R80.64], R76 ;  /* 0x0000004c50001986 */ /* 0x0009e6000c101d04 */
[----:B----4-:R-:W-:Y:S02]  /*33b0*/  FMUL.FTZ R79, R82, R187 ;  /* 0x000000bb524f7220 */ /* 0x010fe40000410000 */
[----:B------:R-:W4:Y:S01]  /*33c0*/  LDL R82, [R1] ;  /* 0x0000000001527983 */ /* 0x000f220000100800 */
[----:B---3--:R-:W-:-:S03]  /*33d0*/  FMUL.FTZ R77, R84, R189 ;  /* 0x000000bd544d7220 */ /* 0x008fc60000410000 */
[----:B------:R-:W3:Y:S01]  /*33e0*/  LDL R84, [R1+0x8] ;  /* 0x0000080001547983 */ /* 0x000ee20000100800 */
[----:B--2---:R-:W-:-:S03]  /*33f0*/  FMUL.FTZ R78, R83, R188 ;  /* 0x000000bc534e7220 */ /* 0x004fc60000410000 */
[----:B------:R-:W2:Y:S01]  /*3400*/  LDL R83, [R1+0x4] ;  /* 0x0000040001537983 */ /* 0x000ea20000100800 */
[----:B------:R-:W-:Y:S01]  /*3410*/  IADD3 R170, P4, R170, c[0x0][0x248], RZ ;  /* 0x00009200aaaa7a10 */ /* 0x000fe20007f9e0ff */
[----:B------:R-:W-:-:S03]  /*3420*/  FMUL.FTZ R190, R190, R149 ;  /* 0x00000095bebe7220 */ /* 0x000fc60000410000 */
[----:B------:R-:W-:Y:S01]  /*3430*/  IADD3.X R171, R169, c[0x0][0x24c], RZ, P4, !PT ;  /* 0x00009300a9ab7a10 */ /* 0x000fe200027fe4ff */
[----:B------:R-:W-:-:S05]  /*3440*/  FMUL.FTZ R76, R85, R190 ;  /* 0x000000be554c7220 */ /* 0x000fca0000410000 */
[----:B------:R0:W-:Y:S01]  /*3450*/  STG.E.128 [R170.64], R76 ;  /* 0x0000004caa007986 */ /* 0x0001e2000c101d04 */
[-CC-:B------:R-:W-:Y:S02]  /*3460*/  FFMA.FTZ R88, R88, R114.reuse, R113.reuse ;  /* 0x0000007258587223 */ /* 0x180fe40000010071 */
[-CC-:B------:R-:W-:Y:S02]  /*3470*/  FFMA.FTZ R91, R91, R114.reuse, R113.reuse ;  /* 0x000000725b5b7223 */ /* 0x180fe40000010071 */
[----:B------:R-:W-:Y:S02]  /*3480*/  FADD.FTZ R90, R90, -R88 ;  /* 0x800000585a5a7221 */ /* 0x000fe40000010000 */
[----:B0-----:R-:W-:-:S04]  /*3490*/  FFMA.FTZ R171, R89, R114, R113 ;  /* 0x0000007259ab7223 */ /* 0x001fc80000010071 */
[----:B------:R-:W-:Y:S02]  /*34a0*/  FADD.FTZ R171, R176, -R171 ;  /* 0x800000abb0ab7221 */ /* 0x000fe40000010000 */
[----:B------:R-:W-:Y:S02]  /*34b0*/  FFMA.FTZ R176, R175, R114, R113 ;  /* 0x00000072afb07223 */ /* 0x000fe40000010071 */
[----:B------:R-:W-:Y:S02]  /*34c0*/  FADD.FTZ R175, R180, -R91 ;  /* 0x8000005bb4af7221 */ /* 0x000fe40000010000 */
[----:B------:R-:W-:Y:S02]  /*34d0*/  FADD.FTZ R176, R181, -R176 ;  /* 0x800000b0b5b07221 */ /* 0x000fe40000010000 */
[C---:B------:R-:W-:Y:S02]  /*34e0*/  FMUL.FTZ R170, R151.reuse, R90 ;  /* 0x0000005a97aa7220 */ /* 0x040fe40000410000 */
[----:B------:R-:W-:-:S02]  /*34f0*/  FMUL.FTZ R171, R151, R171 ;  /* 0x000000ab97ab7220 */ /* 0x000fc40000410000 */
[C---:B------:R-:W-:Y:S02]  /*3500*/  FMUL.FTZ R175, R151.reuse, R175 ;  /* 0x000000af97af7220 */ /* 0x040fe40000410000 */
[----:B------:R-:W-:Y:S01]  /*3510*/  FMUL.FTZ R176, R151, R176 ;  /* 0x000000b097b07220 */ /* 0x000fe20000410000 */
[----:B------:R-:W-:Y:S01]  /*3520*/  IADD3 R88, P4, R168, c[0x0][0x170], RZ ;  /* 0x00005c00a8587a10 */ /* 0x000fe20007f9e0ff */
[----:B------:R-:W-:Y:S01]  /*3530*/  @P0 FADD.FTZ R170, R52, R170 ;  /* 0x000000aa34aa0221 */ /* 0x000fe20000010000 */
[----:B------:R-:W-:Y:S01]  /*3540*/  @P1 IADD3 R80, P5, R168, c[0x0][0x258], RZ ;  /* 0x00009600a8501a10 */ /* 0x000fe20007fbe0ff */
[----:B------:R-:W-:Y:S02]  /*3550*/  @P0 FADD.FTZ R171, R53, R171 ;  /* 0x000000ab35ab0221 */ /* 0x000fe40000010000 */
[----:B------:R-:W-:Y:S02]  /*3560*/  @P0 FADD.FTZ R175, R54, R175 ;  /* 0x000000af36af0221 */ /* 0x000fe40000010000 */
[----:B------:R-:W-:Y:S01]  /*3570*/  @P0 FADD.FTZ R176, R55, R176 ;  /* 0x000000b037b00221 */ /* 0x000fe20000010000 */
[----:B------:R-:W-:-:S02]  /*3580*/  IADD3.X R89, R167, c[0x0][0x174], RZ, P4, !PT ;  /* 0x00005d00a7597a10 */ /* 0x000fc400027fe4ff */
[----:B------:R-:W-:Y:S02]  /*3590*/  @P1 IADD3.X R81, R167, c[0x0][0x25c], RZ, P5, !PT ;  /* 0x00009700a7511a10 */ /* 0x000fe40002ffe4ff */
[----:B------:R-:W-:Y:S02]  /*35a0*/  SEL R76, R170, R72, P2 ;  /* 0x00000048aa4c7207 */ /* 0x000fe40001000000 */
[----:B------:R-:W-:Y:S02]  /*35b0*/  SEL R77, R171, R73, P2 ;  /* 0x00000049ab4d7207 */ /* 0x000fe40001000000 */
[----:B------:R-:W-:Y:S02]  /*35c0*/  SEL R78, R175, R74, P2 ;  /* 0x0000004aaf4e7207 */ /* 0x000fe40001000000 */
[----:B------:R-:W-:Y:S01]  /*35d0*/  SEL R79, R176, R75, P2 ;  /* 0x0000004bb04f7207 */ /* 0x000fe20001000000 */
[-C--:B------:R-:W-:Y:S01]  /*35e0*/  FMUL.FTZ R170, R170, R149.reuse ;  /* 0x00000095aaaa7220 */ /* 0x080fe20000410000 */
[----:B------:R-:W-:Y:S01]  /*35f0*/  IADD3 R168, P4, R168, c[0x0][0x248], RZ ;  /* 0x00009200a8a87a10 */ /* 0x000fe20007f9e0ff */
[-C--:B------:R-:W-:Y:S01]  /*3600*/  FMUL.FTZ R171, R171, R149.reuse ;  /* 0x00000095abab7220 */ /* 0x080fe20000410000 */
[----:B------:R-:W2:Y:S01]  /*3610*/  LDG.E.128 R88, [R88.64] ;  /* 0x0000000458587981 */ /* 0x000ea2000c1e1d00 */
[----:B------:R-:W-:-:S02]  /*3620*/  FMUL.FTZ R175, R175, R149 ;  /* 0x00000095afaf7220 */ /* 0x000fc40000410000 */
[----:B------:R-:W-:Y:S01]  /*3630*/  FMUL.FTZ R176, R176, R149 ;  /* 0x00000095b0b07220 */ /* 0x000fe20000410000 */
[----:B------:R4:W-:Y:S01]  /*3640*/  @P1 STG.E.128 [R80.64], R76 ;  /* 0x0000004c50001986 */ /* 0x0009e2000c101d04 */
[----:B------:R-:W-:Y:S01]  /*3650*/  IADD3.X R169, R167, c[0x0][0x24c], RZ, P4, !PT ;  /* 0x00009300a7a97a10 */ /* 0x000fe200027fe4ff */
[-CC-:B------:R-:W-:Y:S02]  /*3660*/  FFMA.FTZ R122, R122, R114.reuse, R113.reuse ;  /* 0x000000727a7a7223 */ /* 0x180fe40000010071 */
[----:B------:R-:W-:Y:S02]  /*3670*/  FFMA.FTZ R123, R123, R114, R113 ;  /* 0x000000727b7b7223 */ /* 0x000fe40000010071 */
[----:B------:R-:W-:Y:S02]  /*3680*/  FADD.FTZ R124, R124, -R122 ;  /* 0x8000007a7c7c7221 */ /* 0x000fe40000010000 */
[----:B------:R-:W-:Y:S02]  /*3690*/  FADD.FTZ R125, R125, -R123 ;  /* 0x8000007b7d7d7221 */ /* 0x000fe40000010000 */
[----:B----4-:R-:W-:-:S02]  /*36a0*/  FMUL.FTZ R78, R82, R175 ;  /* 0x000000af524e7220 */ /* 0x010fc40000410000 */
[----:B------:R-:W-:Y:S02]  /*36b0*/  FMUL.FTZ R79, R252, R176 ;  /* 0x000000b0fc4f7220 */ /* 0x000fe40000410000 */
[----:B---3--:R-:W-:Y:S01]  /*36c0*/  FMUL.FTZ R76, R84, R170 ;  /* 0x000000aa544c7220 */ /* 0x008fe20000410000 */
[----:B------:R-:W-:Y:S01]  /*36d0*/  IADD3 R84, P4, R166, c[0x0][0x170], RZ ;  /* 0x00005c00a6547a10 */ /* 0x000fe20007f9e0ff */
[----:B------:R-:W-:-:S03]  /*36e0*/  FFMA.FTZ R112, R112, R114, R113 ;  /* 0x0000007270707223 */ /* 0x000fc60000010071 */
[----:B------:R-:W-:Y:S01]  /*36f0*/  IADD3.X R85, R165, c[0x0][0x174], RZ, P4, !PT ;  /* 0x00005d00a5557a10 */ /* 0x000fe200027fe4ff */
[----:B------:R-:W-:Y:S01]  /*3700*/  FADD.FTZ R112, R128, -R112 ;  /* 0x8000007080707221 */ /* 0x000fe20000010000 */
[----:B------:R-:W-:Y:S01]  /*3710*/  @P1 IADD3 R80, P4, R166, c[0x0][0x258], RZ ;  /* 0x00009600a6501a10 */ /* 0x000fe20007f9e0ff */
[-CC-:B------:R-:W-:Y:S02]  /*3720*/  FFMA.FTZ R115, R115, R114.reuse, R113.reuse ;  /* 0x0000007273737223 */ /* 0x180fe40000010071 */
[-CC-:B------:R-:W-:Y:S02]  /*3730*/  FFMA.FTZ R128, R116, R114.reuse, R113.reuse ;  /* 0x0000007274807223 */ /* 0x180fe40000010071 */
[----:B------:R-:W-:Y:S01]  /*3740*/  FFMA.FTZ R117, R117, R114, R113 ;  /* 0x0000007275757223 */ /* 0x000fe20000010071 */
[----:B------:R-:W-:Y:S01]  /*3750*/  @P1 IADD3.X R81, R165, c[0x0][0x25c], RZ, P4, !PT ;  /* 0x00009700a5511a10 */ /* 0x000fe200027fe4ff */
[----:B------:R-:W-:Y:S01]  /*3760*/  FADD.FTZ R115, R129, -R115 ;  /* 0x8000007381737221 */ /* 0x000fe20000010000 */
[----:B------:R-:W-:Y:S01]  /*3770*/  IADD3 R166, P4, R166, c[0x0][0x248], RZ ;  /* 0x00009200a6a67a10 */ /* 0x000fe20007f9e0ff */
[----:B------:R-:W-:-:S02]  /*3780*/  FADD.FTZ R128, R130, -R128 ;  /* 0x8000008082807221 */ /* 0x000fc40000010000 */
[----:B------:R-:W-:Y:S01]  /*3790*/  FADD.FTZ R117, R131, -R117 ;  /* 0x8000007583757221 */ /* 0x000fe20000010000 */
[----:B------:R-:W-:Y:S01]  /*37a0*/  IADD3.X R167, R165, c[0x0][0x24c], RZ, P4, !PT ;  /* 0x00009300a5a77a10 */ /* 0x000fe200027fe4ff */
[C---:B------:R-:W-:Y:S02]  /*37b0*/  FMUL.FTZ R112, R151.reuse, R112 ;  /* 0x0000007097707220 */ /* 0x040fe40000410000 */
[C---:B------:R-:W-:Y:S02]  /*37c0*/  FMUL.FTZ R115, R151.reuse, R115 ;  /* 0x0000007397737220 */ /* 0x040fe40000410000 */
[C---:B------:R-:W-:Y:S02]  /*37d0*/  FMUL.FTZ R128, R151.reuse, R128 ;  /* 0x0000008097807220 */ /* 0x040fe40000410000 */
[----:B------:R-:W-:Y:S02]  /*37e0*/  FMUL.FTZ R129, R151, R117 ;  /* 0x0000007597817220 */ /* 0x000fe40000410000 */
[----:B------:R-:W-:-:S02]  /*37f0*/  @P0 FADD.FTZ R112, R60, R112 ;  /* 0x000000703c700221 */ /* 0x000fc40000010000 */
[----:B------:R-:W-:Y:S02]  /*3800*/  @P0 FADD.FTZ R115, R61, R115 ;  /* 0x000000733d730221 */ /* 0x000fe40000010000 */
[----:B------:R-:W-:Y:S02]  /*3810*/  @P0 FADD.FTZ R128, R62, R128 ;  /* 0x000000803e800221 */ /* 0x000fe40000010000 */
[----:B------:R-:W-:Y:S02]  /*3820*/  @P0 FADD.FTZ R129, R63, R129 ;  /* 0x000000813f810221 */ /* 0x000fe40000010000 */
[-CC-:B------:R-:W-:Y:S02]  /*3830*/  FFMA.FTZ R105, R105, R114.reuse, R113.reuse ;  /* 0x0000007269697223 */ /* 0x180fe40000010071 */
[-CC-:B------:R-:W-:Y:S02]  /*3840*/  FFMA.FTZ R106, R106, R114.reuse, R113.reuse ;  /* 0x000000726a6a7223 */ /* 0x180fe40000010071 */
[----:B------:R-:W-:-:S02]  /*3850*/  FFMA.FTZ R131, R107, R114, R113 ;  /* 0x000000726b837223 */ /* 0x000fc40000010071 */
[----:B------:R-:W-:Y:S02]  /*3860*/  FADD.FTZ R133, R133, -R105 ;  /* 0x8000006985857221 */ /* 0x000fe40000010000 */
[----:B------:R-:W-:Y:S02]  /*3870*/  FADD.FTZ R134, R134, -R106 ;  /* 0x8000006a86867221 */ /* 0x000fe40000010000 */
[----:B------:R-:W-:Y:S02]  /*3880*/  FADD.FTZ R131, R135, -R131 ;  /* 0x8000008387837221 */ /* 0x000fe40000010000 */
[C---:B------:R-:W-:Y:S02]  /*3890*/  FMUL.FTZ R133, R151.reuse, R133 ;  /* 0x0000008597857220 */ /* 0x040fe40000410000 */
[C---:B------:R-:W-:Y:S02]  /*38a0*/  FMUL.FTZ R130, R151.reuse, R134 ;  /* 0x0000008697827220 */ /* 0x040fe40000410000 */
[----:B------:R-:W-:-:S02]  /*38b0*/  FMUL.FTZ R131, R151, R131 ;  /* 0x0000008397837220 */ /* 0x000fc40000410000 */
[----:B------:R-:W-:Y:S02]  /*38c0*/  @P0 FADD.FTZ R133, R65, R133 ;  /* 0x0000008541850221 */ /* 0x000fe40000010000 */
[----:B------:R-:W-:Y:S02]  /*38d0*/  @P0 FADD.FTZ R130, R66, R130 ;  /* 0x0000008242820221 */ /* 0x000fe40000010000 */
[----:B------:R-:W-:-:S03]  /*38e0*/  @P0 FADD.FTZ R131, R67, R131 ;  /* 0x0000008343830221 */ /* 0x000fc60000010000 */
[C---:B------:R-:W-:Y:S02]  /*38f0*/  SEL R106, R130.reuse, R74, P2 ;  /* 0x0000004a826a7207 */ /* 0x040fe40001000000 */
[C---:B------:R-:W-:Y:S01]  /*3900*/  SEL R107, R131.reuse, R75, P2 ;  /* 0x0000004b836b7207 */ /* 0x040fe20001000000 */
[-C--:B------:R-:W-:Y:S02]  /*3910*/  FMUL.FTZ R130, R130, R149.reuse ;  /* 0x0000009582827220 */ /* 0x080fe40000410000 */
[----:B------:R-:W-:Y:S02]  /*3920*/  FMUL.FTZ R131, R131, R149 ;  /* 0x0000009583837220 */ /* 0x000fe40000410000 */
[----:B--2---:R-:W-:-:S05]  /*3930*/  FMUL.FTZ R77, R83, R171 ;  /* 0x000000ab534d7220 */ /* 0x004fca0000410000 */
[----:B------:R0:W-:Y:S04]  /*3940*/  STG.E.128 [R168.64], R76 ;  /* 0x0000004ca8007986 */ /* 0x0001e8000c101d04 */
[----:B------:R-:W2:Y:S01]  /*3950*/  LDG.E.128 R84, [R84.64] ;  /* 0x0000000454547981 */ /* 0x000ea2000c1e1d00 */
[-CC-:B0-----:R-:W-:Y:S02]  /*3960*/  FFMA.FTZ R76, R173, R114.reuse, R113.reuse ;  /* 0x00000072ad4c7223 */ /* 0x181fe40000010071 */
[----:B------:R-:W-:Y:S02]  /*3970*/  FFMA.FTZ R77, R174, R114, R113 ;  /* 0x00000072ae4d7223 */ /* 0x000fe40000010071 */
[----:B------:R-:W-:Y:S02]  /*3980*/  FADD.FTZ R76, R126, -R76 ;  /* 0x8000004c7e4c7221 */ /* 0x000fe40000010000 */
[----:B------:R-:W-:-:S02]  /*3990*/  FADD.FTZ R77, R127, -R77 ;  /* 0x8000004d7f4d7221 */ /* 0x000fc40000010000 */
[C---:B------:R-:W-:Y:S02]  /*39a0*/  FMUL.FTZ R126, R151.reuse, R124 ;  /* 0x0000007c977e7220 */ /* 0x040fe40000410000 */
[C---:B------:R-:W-:Y:S02]  /*39b0*/  FMUL.FTZ R127, R151.reuse, R125 ;  /* 0x0000007d977f7220 */ /* 0x040fe40000410000 */
[C---:B------:R-:W-:Y:S02]  /*39c0*/  FMUL.FTZ R125, R151.reuse, R76 ;  /* 0x0000004c977d7220 */ /* 0x040fe40000410000 */
[----:B------:R-:W-:Y:S02]  /*39d0*/  FMUL.FTZ R124, R151, R77 ;  /* 0x0000004d977c7220 */ /* 0x000fe40000410000 */
[----:B------:R-:W-:Y:S02]  /*39e0*/  @P0 FADD.FTZ R126, R56, R126 ;  /* 0x0000007e387e0221 */ /* 0x000fe40000010000 */
[----:B------:R-:W-:-:S02]  /*39f0*/  @P0 FADD.FTZ R127, R57, R127 ;  /* 0x0000007f397f0221 */ /* 0x000fc40000010000 */
[----:B------:R-:W-:Y:S02]  /*3a00*/  @P0 FADD.FTZ R125, R58, R125 ;  /* 0x0000007d3a7d0221 */ /* 0x000fe40000010000 */
[----:B------:R-:W-:Y:S01]  /*3a10*/  @P0 FADD.FTZ R124, R59, R124 ;  /* 0x0000007c3b7c0221 */ /* 0x000fe20000010000 */
[----:B------:R-:W-:Y:S02]  /*3a20*/  SEL R76, R126, R72, P2 ;  /* 0x000000487e4c7207 */ /* 0x000fe40001000000 */
[----:B------:R-:W-:Y:S02]  /*3a30*/  SEL R77, R127, R73, P2 ;  /* 0x000000497f4d7207 */ /* 0x000fe40001000000 */
[----:B------:R-:W-:Y:S02]  /*3a40*/  SEL R78, R125, R74, P2 ;  /* 0x0000004a7d4e7207 */ /* 0x000fe40001000000 */
[----:B------:R-:W-:Y:S01]  /*3a50*/  SEL R79, R124, R75, P2 ;  /* 0x0000004b7c4f7207 */ /* 0x000fe20001000000 */
[----:B------:R-:W-:-:S02]  /*3a60*/  FMUL.FTZ R126, R126, R149 ;  /* 0x000000957e7e7220 */ /* 0x000fc40000410000 */
[-C--:B------:R-:W-:Y:S02]  /*3a70*/  FMUL.FTZ R127, R127, R149.reuse ;  /* 0x000000957f7f7220 */ /* 0x080fe40000410000 */
[----:B------:R0:W-:Y:S01]  /*3a80*/  @P1 STG.E.128 [R80.64], R76 ;  /* 0x0000004c50001986 */ /* 0x0001e2000c101d04 */
[-C--:B------:R-:W-:Y:S02]  /*3a90*/  FMUL.FTZ R125, R125, R149.reuse ;  /* 0x000000957d7d7220 */ /* 0x080fe40000410000 */
[----:B------:R-:W-:Y:S01]  /*3aa0*/  FMUL.FTZ R124, R124, R149 ;  /* 0x000000957c7c7220 */ /* 0x000fe20000410000 */
[----:B0-----:R-:W-:Y:S01]  /*3ab0*/  IADD3 R80, P4, R163, c[0x0][0x170], RZ ;  /* 0x00005c00a3507a10 */ /* 0x001fe20007f9e0ff */
[----:B------:R-:W-:Y:S02]  /*3ac0*/  FMUL.FTZ R76, R251, R126 ;  /* 0x0000007efb4c7220 */ /* 0x000fe40000410000 */
[----:B------:R-:W-:Y:S01]  /*3ad0*/  FMUL.FTZ R77, R250, R127 ;  /* 0x0000007ffa4d7220 */ /* 0x000fe20000410000 */
[----:B------:R-:W-:Y:S01]  /*3ae0*/  IADD3.X R81, R164, c[0x0][0x174], RZ, P4, !PT ;  /* 0x00005d00a4517a10 */ /* 0x000fe200027fe4ff */
[----:B------:R-:W-:-:S02]  /*3af0*/  FMUL.FTZ R78, R249, R125 ;  /* 0x0000007df94e7220 */ /* 0x000fc40000410000 */
[----:B------:R-:W-:Y:S01]  /*3b00*/  FMUL.FTZ R79, R248, R124 ;  /* 0x0000007cf84f7220 */ /* 0x000fe20000410000 */
[----:B------:R-:W-:-:S04]  /*3b10*/  @P1 IADD3 R116, P4, R163, c[0x0][0x258], RZ ;  /* 0x00009600a3741a10 */ /* 0x000fc80007f9e0ff */
[----:B------:R0:W-:Y:S01]  /*3b20*/  STG.E.128 [R166.64], R76 ;  /* 0x0000004ca6007986 */ /* 0x0001e2000c101d04 */
[----:B------:R-:W-:-:S03]  /*3b30*/  @P1 IADD3.X R117, R164, c[0x0][0x25c], RZ, P4, !PT ;  /* 0x00009700a4751a10 */ /* 0x000fc600027fe4ff */
[----:B------:R-:W3:Y:S01]  /*3b40*/  LDG.E.128 R80, [R80.64] ;  /* 0x0000000450507981 */ /* 0x000ee2000c1e1d00 */
[----:B0-----:R-:W-:Y:S02]  /*3b50*/  SEL R76, R112, R72, P2 ;  /* 0x00000048704c7207 */ /* 0x001fe40001000000 */
[----:B------:R-:W-:Y:S02]  /*3b60*/  SEL R77, R115, R73, P2 ;  /* 0x00000049734d7207 */ /* 0x000fe40001000000 */
[----:B------:R-:W-:Y:S02]  /*3b70*/  SEL R78, R128, R74, P2 ;  /* 0x0000004a804e7207 */ /* 0x000fe40001000000 */
[----:B------:R-:W-:-:S05]  /*3b80*/  SEL R79, R129, R75, P2 ;  /* 0x0000004b814f7207 */ /* 0x000fca0001000000 */
[----:B------:R0:W-:Y:S01]  /*3b90*/  @P1 STG.E.128 [R116.64], R76 ;  /* 0x0000004c74001986 */ /* 0x0001e2000c101d04 */
[-C--:B------:R-:W-:Y:S02]  /*3ba0*/  FMUL.FTZ R112, R112, R149.reuse ;  /* 0x0000009570707220 */ /* 0x080fe40000410000 */
[-C--:B------:R-:W-:Y:S02]  /*3bb0*/  FMUL.FTZ R115, R115, R149.reuse ;  /* 0x0000009573737220 */ /* 0x080fe40000410000 */
[-C--:B------:R-:W-:Y:S02]  /*3bc0*/  FMUL.FTZ R128, R128, R149.reuse ;  /* 0x0000009580807220 */ /* 0x080fe40000410000 */
[----:B------:R-:W-:Y:S02]  /*3bd0*/  FMUL.FTZ R129, R129, R149 ;  /* 0x0000009581817220 */ /* 0x000fe40000410000 */
[----:B0-----:R-:W-:Y:S01]  /*3be0*/  FFMA.FTZ R76, R104, R114, R113 ;  /* 0x00000072684c7223 */ /* 0x001fe20000010071 */
[----:B------:R-:W-:-:S03]  /*3bf0*/  IADD3 R104, P4, R163, c[0x0][0x248], RZ ;  /* 0x00009200a3687a10 */ /* 0x000fc60007f9e0ff */
[----:B------:R-:W-:Y:S01]  /*3c00*/  FADD.FTZ R132, R132, -R76 ;  /* 0x8000004c84847221 */ /* 0x000fe20000010000 */
[----:B------:R-:W-:Y:S02]  /*3c10*/  IADD3.X R105, R164, c[0x0][0x24c], RZ, P4, !PT ;  /* 0x00009300a4697a10 */ /* 0x000fe400027fe4ff */
[----:B------:R-:W-:Y:S01]  /*3c20*/  IADD3 R116, P4, R155, c[0x0][0x170], RZ ;  /* 0x00005c009b747a10 */ /* 0x000fe20007f9e0ff */
[----:B------:R-:W-:Y:S02]  /*3c30*/  FMUL.FTZ R132, R151, R132 ;  /* 0x0000008497847220 */ /* 0x000fe40000410000 */
[----:B------:R-:W-:Y:S01]  /*3c40*/  FMUL.FTZ R76, R247, R112 ;  /* 0x00000070f74c7220 */ /* 0x000fe20000410000 */
[----:B------:R-:W-:Y:S01]  /*3c50*/  IADD3.X R117, R156, c[0x0][0x174], RZ, P4, !PT ;  /* 0x00005d009c757a10 */ /* 0x000fe200027fe4ff */
[----:B------:R-:W-:Y:S02]  /*3c60*/  FMUL.FTZ R77, R246, R115 ;  /* 0x00000073f64d7220 */ /* 0x000fe40000410000 */
[----:B------:R-:W-:-:S02]  /*3c70*/  FMUL.FTZ R78, R245, R128 ;  /* 0x00000080f54e7220 */ /* 0x000fc40000410000 */
[----:B------:R-:W-:Y:S01]  /*3c80*/  FMUL.FTZ R79, R244, R129 ;  /* 0x00000081f44f7220 */ /* 0x000fe20000410000 */
[----:B------:R-:W-:Y:S01]  /*3c90*/  @P1 IADD3 R122, P4, R155, c[0x0][0x258], RZ ;  /* 0x000096009b7a1a10 */ /* 0x000fe20007f9e0ff */
[----:B------:R-:W-:-:S03]  /*3ca0*/  @P0 FADD.FTZ R132, R64, R132 ;  /* 0x0000008440840221 */ /* 0x000fc60000010000 */
[----:B------:R0:W-:Y:S01]  /*3cb0*/  STG.E.128 [R104.64], R76 ;  /* 0x0000004c68007986 */ /* 0x0001e2000c101d04 */
[----:B------:R-:W-:Y:S02]  /*3cc0*/  @P1 IADD3.X R123, R156, c[0x0][0x25c], RZ, P4, !PT ;  /* 0x000097009c7b1a10 */ /* 0x000fe400027fe4ff */
[----:B0-----:R-:W-:Y:S01]  /*3cd0*/  SEL R104, R132, R72, P2 ;  /* 0x0000004884687207 */ /* 0x001fe20001000000 */
[----:B------:R0:W4:Y:S01]  /*3ce0*/  LDG.E.128 R76, [R116.64] ;  /* 0x00000004744c7981 */ /* 0x000122000c1e1d00 */
[----:B------:R-:W-:-:S05]  /*3cf0*/  SEL R105, R133, R73, P2 ;  /* 0x0000004985697207 */ /* 0x000fca0001000000 */
[----:B------:R1:W-:Y:S01]  /*3d00*/  @P1 STG.E.128 [R122.64], R104 ;  /* 0x000000687a001986 */ /* 0x0003e2000c101d04 */
[----:B0-----:R-:W-:-:S04]  /*3d10*/  IADD3 R116, P4, R155, c[0x0][0x248], RZ ;  /* 0x000092009b747a10 */ /* 0x001fc80007f9e0ff */
[----:B------:R-:W-:Y:S01]  /*3d20*/  IADD3.X R117, R156, c[0x0][0x24c], RZ, P4, !PT ;  /* 0x000093009c757a10 */ /* 0x000fe200027fe4ff */
[-C--:B-1----:R-:W-:Y:S02]  /*3d30*/  FMUL.FTZ R122, R132, R149.reuse ;  /* 0x00000095847a7220 */ /* 0x082fe40000410000 */
[----:B------:R-:W-:Y:S02]  /*3d40*/  FMUL.FTZ R123, R133, R149 ;  /* 0x00000095857b7220 */ /* 0x000fe40000410000 */
[----:B------:R-:W-:Y:S02]  /*3d50*/  FMUL.FTZ R104, R243, R122 ;  /* 0x0000007af3687220 */ /* 0x000fe40000410000 */
[----:B------:R-:W-:Y:S02]  /*3d60*/  FMUL.FTZ R105, R242, R123 ;  /* 0x0000007bf2697220 */ /* 0x000fe40000410000 */
[----:B------:R-:W-:Y:S02]  /*3d70*/  FMUL.FTZ R106, R241, R130 ;  /* 0x00000082f16a7220 */ /* 0x000fe40000410000 */
[----:B------:R-:W-:-:S05]  /*3d80*/  FMUL.FTZ R107, R240, R131 ;  /* 0x00000083f06b7220 */ /* 0x000fca0000410000 */
[----:B------:R0:W-:Y:S02]  /*3d90*/  STG.E.128 [R116.64], R104 ;  /* 0x0000006874007986 */ /* 0x0001e4000c101d04 */
[----:B0-----:R-:W-:-:S04]  /*3da0*/  IADD3 R104, P4, R150, c[0x0][0x170], RZ ;  /* 0x00005c0096687a10 */ /* 0x001fc80007f9e0ff */
[----:B------:R-:W-:-:S06]  /*3db0*/  IADD3.X R105, R148, c[0x0][0x174], RZ, P4, !PT ;  /* 0x00005d0094697a10 */ /* 0x000fcc00027fe4ff */
[----:B------:R-:W4:Y:S01]  /*3dc0*/  LDG.E.128 R104, [R104.64] ;  /* 0x0000000468687981 */ /* 0x000f22000c1e1d00 */
        /* <DEDUP_REMOVED lines=16> */
[----:B------:R-:W-:Y:S02]  /*3ed0*/  FFMA.FTZ R208, R190, R92, R208 ;  /* 0x0000005cbed07223 */ /* 0x000fe400000100d0 */
[----:B------:R-:W-:-:S02]  /*3ee0*/  FFMA.FTZ R207, R93, R189, R207 ;  /* 0x000000bd5dcf7223 */ /* 0x000fc400000100cf */
[----:B------:R-:W-:Y:S02]  /*3ef0*/  FFMA.FTZ R210, R94, R188, R210 ;  /* 0x000000bc5ed27223 */ /* 0x000fe400000100d2 */
[----:B------:R-:W-:Y:S02]  /*3f00*/  FFMA.FTZ R209, R95, R187, R209 ;  /* 0x000000bb5fd17223 */ /* 0x000fe400000100d1 */
[-C--:B------:R-:W-:Y:S02]  /*3f10*/  FMUL.FTZ R93, R108, R149.reuse ;  /* 0x000000956c5d7220 */ /* 0x080fe40000410000 */
[-C--:B------:R-:W-:Y:S02]  /*3f20*/  FMUL.FTZ R92, R109, R149.reuse ;  /* 0x000000956d5c7220 */ /* 0x080fe40000410000 */
[-C--:B------:R-:W-:Y:S02]  /*3f30*/  FMUL.FTZ R95, R110, R149.reuse ;  /* 0x000000956e5f7220 */ /* 0x080fe40000410000 */
[----:B------:R-:W-:Y:S01]  /*3f40*/  FMUL.FTZ R94, R111, R149 ;  /* 0x000000956f5e7220 */ /* 0x000fe20000410000 */
[----:B------:R-:W-:Y:S01]  /*3f50*/  SEL R72, R108, R72, P2 ;  /* 0x000000486c487207 */ /* 0x000fe20001000000 */
[----:B------:R-:W-:Y:S01]  /*3f60*/  FFMA.FTZ R212, R170, R88, R212 ;  /* 0x00000058aad47223 */ /* 0x000fe200000100d4 */
[----:B------:R-:W-:Y:S01]  /*3f70*/  SEL R73, R109, R73, P2 ;  /* 0x000000496d497207 */ /* 0x000fe20001000000 */
[----:B------:R-:W-:Y:S01]  /*3f80*/  FFMA.FTZ R211, R89, R171, R211 ;  /* 0x000000ab59d37223 */ /* 0x000fe200000100d3 */
[----:B------:R-:W-:Y:S01]  /*3f90*/  SEL R74, R110, R74, P2 ;  /* 0x0000004a6e4a7207 */ /* 0x000fe20001000000 */
[----:B------:R-:W-:Y:S01]  /*3fa0*/  FFMA.FTZ R214, R90, R175, R214 ;  /* 0x000000af5ad67223 */ /* 0x000fe200000100d6 */
[----:B------:R-:W-:Y:S01]  /*3fb0*/  SEL R75, R111, R75, P2 ;  /* 0x0000004b6f4b7207 */ /* 0x000fe20001000000 */
[----:B------:R-:W-:-:S02]  /*3fc0*/  FFMA.FTZ R213, R91, R176, R213 ;  /* 0x000000b05bd57223 */ /* 0x000fc400000100d5 */
[----:B------:R-:W-:Y:S02]  /*3fd0*/  FMUL.FTZ R88, R238, R93 ;  /* 0x0000005dee587220 */ /* 0x000fe40000410000 */
[----:B------:R-:W-:Y:S02]  /*3fe0*/  FMUL.FTZ R89, R237, R92 ;  /* 0x0000005ced597220 */ /* 0x000fe40000410000 */
[----:B------:R-:W-:Y:S02]  /*3ff0*/  FMUL.FTZ R90, R236, R95 ;  /* 0x0000005fec5a7220 */ /* 0x000fe40000410000 */
[----:B--2---:R-:W-:Y:S01]  /*4000*/  FFMA.FTZ R233, R126, R84, R233 ;  /* 0x000000547ee97223 */ /* 0x004fe200000100e9 */
[C---:B------:R-:W-:Y:S02]  /*4010*/  IADD3 R84, P5, R150.reuse, c[0x0][0x248], RZ ;  /* 0x0000920096547a10 */ /* 0x040fe40007fbe0ff */
[----:B------:R-:W-:Y:S01]  /*4020*/  @P1 IADD3 R150, P4, R150, c[0x0][0x258], RZ ;  /* 0x0000960096961a10 */ /* 0x000fe20007f9e0ff */
[----:B------:R-:W-:Y:S01]  /*4030*/  FFMA.FTZ R234, R85, R127, R234 ;  /* 0x0000007f55ea7223 */ /* 0x000fe200000100ea */
[C---:B------:R-:W-:Y:S01]  /*4040*/  IADD3.X R85, R148.reuse, c[0x0][0x24c], RZ, P5, !PT ;  /* 0x0000930094557a10 */ /* 0x040fe20002ffe4ff */
[----:B------:R-:W-:Y:S01]  /*4050*/  FMUL.FTZ R91, R235, R94 ;  /* 0x0000005eeb5b7220 */ /* 0x000fe20000410000 */
[----:B------:R-:W-:-:S02]  /*4060*/  @P1 IADD3.X R151, R148, c[0x0][0x25c], RZ, P4, !PT ;  /* 0x0000970094971a10 */ /* 0x000fc400027fe4ff */
[----:B------:R-:W-:-:S03]  /*4070*/  IADD3 R0, R0, c[0x0][0x160], RZ ;  /* 0x0000580000007a10 */ /* 0x000fc60007ffe0ff */
[----:B------:R0:W-:Y:S04]  /*4080*/  @P1 STG.E.128 [R150.64], R72 ;  /* 0x0000004896001986 */ /* 0x0001e8000c101d04 */
[----:B------:R0:W-:Y:S01]  /*4090*/  STG.E.128 [R84.64], R88 ;  /* 0x0000005854007986 */ /* 0x0001e2000c101d04 */
[----:B------:R-:W-:Y:S01]  /*40a0*/  ISETP.GE.AND P0, PT, R0, c[0x0][0x164], PT ;  /* 0x0000590000007a0c */ /* 0x000fe20003f06270 */
[----:B------:R-:W-:Y:S01]  /*40b0*/  FFMA.FTZ R205, R99, R179, R205 ;  /* 0x000000b363cd7223 */ /* 0x000fe200000100cd */
[----:B------:R-:W-:Y:S01]  /*40c0*/  SEL R179, RZ, 0x1, P3 ;  /* 0x00000001ffb37807 */ /* 0x000fe20001800000 */
[----:B------:R-:W-:Y:S02]  /*40d0*/  FFMA.FTZ R196, R118, R100, R196 ;  /* 0x0000006476c47223 */ /* 0x000fe400000100c4 */
[----:B------:R-:W-:-:S02]  /*40e0*/  FFMA.FTZ R195, R101, R119, R195 ;  /* 0x0000007765c37223 */ /* 0x000fc400000100c3 */
[----:B------:R-:W-:Y:S02]  /*40f0*/  FFMA.FTZ R198, R102, R120, R198 ;  /* 0x0000007866c67223 */ /* 0x000fe400000100c6 */
[----:B------:R-:W-:Y:S02]  /*4100*/  FFMA.FTZ R197, R103, R121, R197 ;  /* 0x0000007967c57223 */ /* 0x000fe400000100c5 */
[----:B------:R-:W-:Y:S02]  /*4110*/  FFMA.FTZ R200, R172, R96, R200 ;  /* 0x00000060acc87223 */ /* 0x000fe400000100c8 */
[----:B------:R-:W-:Y:S02]  /*4120*/  FFMA.FTZ R199, R97, R177, R199 ;  /* 0x000000b161c77223 */ /* 0x000fe400000100c7 */
[----:B------:R-:W-:Y:S02]  /*4130*/  FFMA.FTZ R206, R98, R178, R206 ;  /* 0x000000b262ce7223 */ /* 0x000fe400000100ce */
[----:B------:R-:W-:-:S02]  /*4140*/  FFMA.FTZ R231, R86, R125, R231 ;  /* 0x0000007d56e77223 */ /* 0x000fc400000100e7 */
[----:B------:R-:W-:Y:S02]  /*4150*/  FFMA.FTZ R232, R87, R124, R232 ;  /* 0x0000007c57e87223 */ /* 0x000fe400000100e8 */
[----:B---3--:R-:W-:Y:S02]  /*4160*/  FFMA.FTZ R229, R112, R80, R229 ;  /* 0x0000005070e57223 */ /* 0x008fe400000100e5 */
[----:B------:R-:W-:Y:S02]  /*4170*/  FFMA.FTZ R230, R81, R115, R230 ;  /* 0x0000007351e67223 */ /* 0x000fe400000100e6 */
[----:B------:R-:W-:Y:S02]  /*4180*/  FFMA.FTZ R227, R82, R128, R227 ;  /* 0x0000008052e37223 */ /* 0x000fe400000100e3 */
[----:B------:R-:W-:Y:S02]  /*4190*/  FFMA.FTZ R228, R83, R129, R228 ;  /* 0x0000008153e47223 */ /* 0x000fe400000100e4 */
[----:B----4-:R-:W-:-:S02]  /*41a0*/  FFMA.FTZ R225, R122, R76, R225 ;  /* 0x0000004c7ae17223 */ /* 0x010fc400000100e1 */
[----:B------:R-:W-:Y:S02]  /*41b0*/  FFMA.FTZ R226, R77, R123, R226 ;  /* 0x0000007b4de27223 */ /* 0x000fe400000100e2 */
[----:B------:R-:W-:Y:S02]  /*41c0*/  FFMA.FTZ R223, R78, R130, R223 ;  /* 0x000000824edf7223 */ /* 0x000fe400000100df */
[----:B------:R-:W-:Y:S02]  /*41d0*/  FFMA.FTZ R224, R79, R131, R224 ;  /* 0x000000834fe07223 */ /* 0x000fe400000100e0 */
[----:B------:R-:W-:Y:S02]  /*41e0*/  FFMA.FTZ R221, R93, R104, R221 ;  /* 0x000000685ddd7223 */ /* 0x000fe400000100dd */
[----:B------:R-:W-:Y:S02]  /*41f0*/  FFMA.FTZ R222, R105, R92, R222 ;  /* 0x0000005c69de7223 */ /* 0x000fe400000100de */
[----:B------:R-:W-:-:S02]  /*4200*/  FFMA.FTZ R219, R106, R95, R219 ;  /* 0x0000005f6adb7223 */ /* 0x000fc400000100db */
[----:B------:R-:W-:Y:S01]  /*4210*/  FFMA.FTZ R220, R107, R94, R220 ;  /* 0x0000005e6bdc7223 */ /* 0x000fe200000100dc */
[----:B0-----:R-:W-:Y:S01]  /*4220*/  @P0 CALL.REL.NOINC `(.L_x_9753) ;  /* 0x0000001000000944 */ /* 0x001fe20003c00000 */
[----:B------:R-:W-:Y:S05]  /*4230*/  BRA `(.L_x_9754) ;  /* 0xffffcf0000007947 */ /* 0x000fea000383ffff */
.L_x_9753:
        /* <DEDUP_REMOVED lines=95> */
.L_x_9750:
[----:B------:R-:W0:Y:S01]  /*4830*/  S2R R2, SR_TID.X ;  /* 0x0000000000027919 */ /* 0x000e220000002100 */
[----:B------:R-:W1:Y:S01]  /*4840*/  S2UR UR6, SR_CTAID.X ;  /* 0x00000000000679c3 */ /* 0x000e620000002500 */
[----:B------:R-:W-:Y:S01]  /*4850*/  HFMA2.MMA R75, -RZ, RZ, 0, 9.5367431640625e-07 ;  /* 0x00000010ff4b7435 */ /* 0x000fe200000001ff */
[----:B0-----:R-:W-:-:S02]  /*4860*/  LOP3.LUT R3, R2, 0xff, RZ, 0xc0, !PT ;  /* 0x000000ff02037812 */ /* 0x001fc400078ec0ff */
[----:B-1----:R-:W-:-:S05]  /*4870*/  LEA.HI R0, R2, UR6, RZ, 0x18 ;  /* 0x0000000602007c11 */ /* 0x002fca000f8fc0ff */
[----:B------:R-:W-:-:S05]  /*4880*/  IMAD R0, R0, c[0x0][0x168], RZ ;  /* 0x00005a0000007a24 */ /* 0x000fca00078e02ff */
[----:B------:R-:W-:-:S05]  /*4890*/  LEA.HI R0, R0, R3, RZ, 0x1e ;  /* 0x0000000300007211 */ /* 0x000fca00078ff0ff */
[----:B------:R-:W-:-:S04]  /*48a0*/  IMAD.WIDE.U32 R2, R0, R75, c[0x0][0x220] ;  /* 0x0000880000027625 */ /* 0x000fc800078e004b */
[CC--:B------:R-:W-:Y:S01]  /*48b0*/  IMAD.WIDE.U32 R72, R0.reuse, R75.reuse, c[0x0][0x228] ;  /* 0x00008a0000487625 */ /* 0x0c0fe200078e004b */
[----:B------:R-:W-:Y:S03]  /*48c0*/  STG.E.128 [R2.64], R56 ;  /* 0x0000003802007986 */ /* 0x000fe6000c101d04 */
        /* <DEDUP_REMOVED lines=25> */
.L_x_9751:
[----:B------:R-:W-:Y:S01]  /*4a60*/  HFMA2.MMA R79, -RZ, RZ, 0, 9.5367431640625e-07 ;  /* 0x00000010ff4f7435 */ /* 0x000fe200000001ff */
[----:B------:R-:W-:-:S02]  /*4a70*/  MOV R77, R80 ;  /* 0x00000050004d7202 */ /* 0x000fc40000000f00 */
[----:B------:R-:W-:Y:S02]  /*4a80*/  MOV R84, 0x1f ;  /* 0x0000001f00547802 */ /* 0x000fe40000000f00 */
[----:B------:R-:W-:Y:S02]  /*4a90*/  MOV R82, 0xffffffff ;  /* 0xffffffff00527802 */ /* 0x000fe40000000f00 */
[----:B------:R-:W-:Y:S02]  /*4aa0*/  MOV R76, 0x4ac0 ;  /* 0x00004ac0004c7802 */ /* 0x000fe40000000f00 */
[----:B-----5:R-:W-:Y:S05]  /*4ab0*/  CALL.REL.NOINC `($__internal_165_$__cuda_sm70_shflsync_down_p) ;  /* 0x0000046000007944 */ /* 0x020fea0003c00000 */
[----:B-1----:R-:W-:Y:S01]  /*4ac0*/  MOV R81, R79 ;  /* 0x0000004f00517202 */ /* 0x002fe20000000f00 */
[----:B------:R-:W-:Y:S05]  /*4ad0*/  BRA `(.L_x_9755) ;  /* 0xffffdd9000007947 */ /* 0x000fea000383ffff */
.L_x_9752:
[----:B------:R-:W-:Y:S01]  /*4ae0*/  HFMA2.MMA R79, -RZ, RZ, 0, 9.5367431640625e-07 ;  /* 0x00000010ff4f7435 */ /* 0x000fe200000001ff */
[----:B------:R-:W-:Y:S02]  /*4af0*/  MOV R77, R78 ;  /* 0x0000004e004d7202 */ /* 0x000fe40000000f00 */
[----:B------:R-:W-:Y:S02]  /*4b00*/  MOV R84, 0x1f ;  /* 0x0000001f00547802 */ /* 0x000fe40000000f00 */
[----:B------:R-:W-:-:S02]  /*4b10*/  MOV R82, 0xffffffff ;  /* 0xffffffff00527802 */ /* 0x000fc40000000f00 */
[----:B------:R-:W-:Y:S02]  /*4b20*/  MOV R76, 0x4b40 ;  /* 0x00004b40004c7802 */ /* 0x000fe40000000f00 */
[----:B01---5:R-:W-:Y:S05]  /*4b30*/  CALL.REL.NOINC `($__internal_165_$__cuda_sm70_shflsync_down_p) ;  /* 0x000003e000007944 */ /* 0x023fea0003c00000 */
[----:B------:R-:W-:Y:S01]  /*4b40*/  FADD.FTZ R80, R80, R81 ;  /* 0x0000005150507221 */ /* 0x000fe20000010000 */
[----:B------:R-:W-:Y:S01]  /*4b50*/  MOV R84, 0x1f ;  /* 0x0000001f00547802 */ /* 0x000fe20000000f00 */
[----:B-1----:R-:W-:Y:S01]  /*4b60*/  FADD.FTZ R78, R78, R79 ;  /* 0x0000004f4e4e7221 */ /* 0x002fe20000010000 */
[----:B------:R-:W-:Y:S01]  /*4b70*/  HFMA2.MMA R79, -RZ, RZ, 0, 4.76837158203125e-07 ;  /* 0x00000008ff4f7435 */ /* 0x000fe200000001ff */
[----:B------:R-:W-:Y:S02]  /*4b80*/  MOV R82, 0xffffffff ;  /* 0xffffffff00527802 */ /* 0x000fe40000000f00 */
[----:B------:R-:W-:Y:S02]  /*4b90*/  MOV R77, R80 ;  /* 0x00000050004d7202 */ /* 0x000fe40000000f00 */
[----:B------:R-:W-:Y:S02]  /*4ba0*/  MOV R76, 0x4bc0 ;  /* 0x00004bc0004c7802 */ /* 0x000fe40000000f00 */
[----:B------:R-:W-:Y:S05]  /*4bb0*/  CALL.REL.NOINC `($__internal_165_$__cuda_sm70_shflsync_down_p) ;  /* 0x0000036000007944 */ /* 0x000fea0003c00000 */
[----:B-1----:R-:W-:Y:S01]  /*4bc0*/  MOV R81, R79 ;  /* 0x0000004f00517202 */ /* 0x002fe20000000f00 */
[----:B------:R-:W-:Y:S01]  /*4bd0*/  HFMA2.MMA R79, -RZ, RZ, 0, 4.76837158203125e-07 ;  /* 0x00000008ff4f7435 */ /* 0x000fe200000001ff */
[----:B------:R-:W-:-:S02]  /*4be0*/  MOV R77, R78 ;  /* 0x0000004e004d7202 */ /* 0x000fc40000000f00 */
[----:B------:R-:W-:Y:S02]  /*4bf0*/  MOV R84, 0x1f ;  /* 0x0000001f00547802 */ /* 0x000fe40000000f00 */
[----:B------:R-:W-:Y:S02]  /*4c00*/  MOV R82, 0xffffffff ;  /* 0xffffffff00527802 */ /* 0x000fe40000000f00 */
[----:B------:R-:W-:Y:S02]  /*4c10*/  MOV R76, 0x4c30 ;  /* 0x00004c30004c7802 */ /* 0x000fe40000000f00 */
[----:B------:R-:W-:Y:S05]  /*4c20*/  CALL.REL.NOINC `($__internal_165_$__cuda_sm70_shflsync_down_p) ;  /* 0x000002f000007944 */ /* 0x000fea0003c00000 */
[----:B------:R-:W-:Y:S01]  /*4c30*/  FADD.FTZ R80, R81, R80 ;  /* 0x0000005051507221 */ /* 0x000fe20000010000 */
[----:B------:R-:W-:Y:S01]  /*4c40*/  MOV R84, 0x1f ;  /* 0x0000001f00547802 */ /* 0x000fe20000000f00 */
[----:B-1----:R-:W-:Y:S01]  /*4c50*/  FADD.FTZ R78, R78, R79 ;  /* 0x0000004f4e4e7221 */ /* 0x002fe20000010000 */
[----:B------:R-:W-:Y:S01]  /*4c60*/  HFMA2.MMA R79, -RZ, RZ, 0, 2.384185791015625e-07 ;  /* 0x00000004ff4f7435 */ /* 0x000fe200000001ff */
[----:B------:R-:W-:Y:S02]  /*4c70*/  MOV R82, 0xffffffff ;  /* 0xffffffff00527802 */ /* 0x000fe40000000f00 */
[----:B------:R-:W-:-:S02]  /*4c80*/  MOV R77, R80 ;  /* 0x00000050004d7202 */ /* 0x000fc40000000f00 */
[----:B------:R-:W-:Y:S02]  /*4c90*/  MOV R76, 0x4cb0 ;  /* 0x00004cb0004c7802 */ /* 0x000fe40000000f00 */
[----:B------:R-:W-:Y:S05]  /*4ca0*/  CALL.REL.NOINC `($__internal_165_$__cuda_sm70_shflsync_down_p) ;  /* 0x0000027000007944 */ /* 0x000fea0003c00000 */
[----:B-1----:R-:W-:Y:S01]  /*4cb0*/  MOV R81, R79 ;  /* 0x0000004f00517202 */ /* 0x002fe20000000f00 */
[----:B------:R-:W-:Y:S01]  /*4cc0*/  HFMA2.MMA R79, -RZ, RZ, 0, 2.384185791015625e-07 ;  /* 0x00000004ff4f7435 */ /* 0x000fe200000001ff */
[----:B------:R-:W-:Y:S02]  /*4cd0*/  MOV R77, R78 ;  /* 0x0000004e004d7202 */ /* 0x000fe40000000f00 */
[----:B------:R-:W-:Y:S02]  /*4ce0*/  MOV R84, 0x1f ;  /* 0x0000001f00547802 */ /* 0x000fe40000000f00 */
[----:B------:R-:W-:Y:S02]  /*4cf0*/  MOV R82, 0xffffffff ;  /* 0xffffffff00527802 */ /* 0x000fe40000000f00 */
[----:B------:R-:W-:Y:S02]  /*4d00*/  MOV R76, 0x4d20 ;  /* 0x00004d20004c7802 */ /* 0x000fe40000000f00 */
[----:B------:R-:W-:Y:S05]  /*4d10*/  CALL.REL.NOINC `($__internal_165_$__cuda_sm70_shflsync_down_p) ;  /* 0x0000020000007944 */ /* 0x000fea0003c00000 */
[----:B------:R-:W-:Y:S01]  /*4d20*/  FADD.FTZ R80, R81, R80 ;  /* 0x0000005051507221 */ /* 0x000fe20000010000 */
[----:B------:R-:W-:Y:S01]  /*4d30*/  MOV R84, 0x1f ;  /* 0x0000001f00547802 */ /* 0x000fe20000000f00 */
[----:B-1----:R-:W-:Y:S01]  /*4d40*/  FADD.FTZ R78, R78, R79 ;  /* 0x0000004f4e4e7221 */ /* 0x002fe20000010000 */
[----:B------:R-:W-:Y:S01]  /*4d50*/  HFMA2.MMA R79, -RZ, RZ, 0, 1.1920928955078125e-07 ;  /* 0x00000002ff4f7435 */ /* 0x000fe200000001ff */
[----:B------:R-:W-:-:S02]  /*4d60*/  MOV R82, 0xffffffff ;  /* 0xffffffff00527802 */ /* 0x000fc40000000f00 */
[----:B------:R-:W-:Y:S02]  /*4d70*/  MOV R77, R80 ;  /* 0x00000050004d7202 */ /* 0x000fe40000000f00 */
[----:B------:R-:W-:Y:S02]  /*4d80*/  MOV R76, 0x4da0 ;  /* 0x00004da0004c7802 */ /* 0x000fe40000000f00 */
[----:B------:R-:W-:Y:S05]  /*4d90*/  CALL.REL.NOINC `($__internal_165_$__cuda_sm70_shflsync_down_p) ;  /* 0x0000018000007944 */ /* 0x000fea0003c00000 */
[----:B-1----:R-:W-:Y:S01]  /*4da0*/  MOV R81, R79 ;  /* 0x0000004f00517202 */ /* 0x002fe20000000f00 */
[----:B------:R-:W-:Y:S01]  /*4db0*/  HFMA2.MMA R79, -RZ, RZ, 0, 1.1920928955078125e-07 ;  /* 0x00000002ff4f7435 */ /* 0x000fe200000001ff */
[----:B------:R-:W-:Y:S02]  /*4dc0*/  MOV R77, R78 ;  /* 0x0000004e004d7202 */ /* 0x000fe40000000f00 */
[----:B------:R-:W-:Y:S02]  /*4dd0*/  MOV R84, 0x1f ;  /* 0x0000001f00547802 */ /* 0x000fe40000000f00 */
[----:B------:R-:W-:Y:S02]  /*4de0*/  MOV R82, 0xffffffff ;  /* 0xffffffff00527802 */ /* 0x000fe40000000f00 */
[----:B------:R-:W-:-:S02]  /*4df0*/  MOV R76, 0x4e10 ;  /* 0x00004e10004c7802 */ /* 0x000fc40000000f00 */
[----:B------:R-:W-:Y:S05]  /*4e00*/  CALL.REL.NOINC `($__internal_165_$__cuda_sm70_shflsync_down_p) ;  /* 0x0000011000007944 */ /* 0x000fea0003c00000 */
[----:B------:R-:W-:Y:S01]  /*4e10*/  FADD.FTZ R80, R81, R80 ;  /* 0x0000005051507221 */ /* 0x000fe20000010000 */
[----:B------:R-:W-:Y:S01]  /*4e20*/  MOV R84, 0x1f ;  /* 0x0000001f00547802 */ /* 0x000fe20000000f00 */
[----:B-1----:R-:W-:Y:S01]  /*4e30*/  FADD.FTZ R78, R78, R79 ;  /* 0x0000004f4e4e7221 */ /* 0x002fe20000010000 */
[----:B------:R-:W-:Y:S01]  /*4e40*/  HFMA2.MMA R79, -RZ, RZ, 0, 5.9604644775390625e-08 ;  /* 0x00000001ff4f7435 */ /* 0x000fe200000001ff */
[----:B------:R-:W-:-:S02]  /*4e50*/  MOV R82, 0xffffffff ;  /* 0xffffffff00527802 */ /* 0x000fc40000000f00 */
[----:B------:R-:W-:Y:S02]  /*4e60*/  MOV R77, R80 ;  /* 0x00000050004d7202 */ /* 0x000fe40000000f00 */
[----:B------:R-:W-:Y:S02]  /*4e70*/  MOV R76, 0x4e90 ;  /* 0x00004e90004c7802 */ /* 0x000fe40000000f00 */
[----:B------:R-:W-:Y:S05]  /*4e80*/  CALL.REL.NOINC `($__internal_165_$__cuda_sm70_shflsync_down_p) ;  /* 0x0000009000007944 */ /* 0x000fea0003c00000 */
[----:B-1----:R-:W-:Y:S01]  /*4e90*/  MOV R81, R79 ;  /* 0x0000004f00517202 */ /* 0x002fe20000000f00 */
[----:B------:R-:W-:Y:S01]  /*4ea0*/  HFMA2.MMA R79, -RZ, RZ, 0, 5.9604644775390625e-08 ;  /* 0x00000001ff4f7435 */ /* 0x000fe200000001ff */
[----:B------:R-:W-:Y:S02]  /*4eb0*/  MOV R77, R78 ;  /* 0x0000004e004d7202 */ /* 0x000fe40000000f00 */
[----:B------:R-:W-:Y:S02]  /*4ec0*/  MOV R84, 0x1f ;  /* 0x0000001f00547802 */ /* 0x000fe40000000f00 */
[----:B------:R-:W-:Y:S02]  /*4ed0*/  MOV R82, 0xffffffff ;  /* 0xffffffff00527802 */ /* 0x000fe40000000f00 */
[----:B------:R-:W-:-:S02]  /*4ee0*/  MOV R76, 0x4f00 ;  /* 0x00004f00004c7802 */ /* 0x000fc40000000f00 */
[----:B------:R-:W-:Y:S05]  /*4ef0*/  CALL.REL.NOINC `($__internal_165_$__cuda_sm70_shflsync_down_p) ;  /* 0x0000002000007944 */ /* 0x000fea0003c00000 */
[----:B-1----:R-:W-:Y:S01]  /*4f00*/  MOV R77, R79 ;  /* 0x0000004f004d7202 */ /* 0x002fe20000000f00 */
[----:B------:R-:W-:Y:S05]  /*4f10*/  BRA `(.L_x_9756) ;  /* 0xffffda7000007947 */ /* 0x000fea000383ffff */
        .weak           $__internal_165_$__cuda_sm70_shflsync_down_p
        .type           $__internal_165_$__cuda_sm70_shflsync_down_p,@function
        .size           $__internal_165_$__cuda_sm70_shflsync_down_p,(.L_x_11899 - $__internal_165_$__cuda_sm70_shflsync_down_p)
$__internal_165_$__cuda_sm70_shflsync_down_p:
[----:B------:R-:W-:Y:S04]  /*4f20*/  WARPSYNC R82 ;  /* 0x0000005200007348 */ /* 0x000fe80003800000 */
[----:B------:R0:W1:Y:S02]  /*4f30*/  SHFL.DOWN PT, R79, R77, R79, R84 ;  /* 0x0800004f4d4f7389 */ /* 0x00006400000e0054 */
[----:B0-----:R-:W-:-:S06]  /*4f40*/  HFMA2.MMA R77, -RZ, RZ, 0, 0 ;  /* 0x00000000ff4d7435 */ /* 0x001fcc00000001ff */
[----:B------:R-:W-:Y:S05]  /*4f50*/  RET.REL.NODEC R76 `(_ZN10layer_norm13ln_bwd_kernelINS_13Kernel_traitsI6__halfffffjLj8192ELj1ELj1ELj8ELj16ENS_18Kernel_traits_baseILj8192ES2_ffffjLj256EEEEELb0ELb1ELb0ELb1EEEvNS_9BwdParamsE) ;  /* 0xffffb0a04c007950 */ /* 0x000fea0003c3ffff */
.L_x_9757:
        /* <DEDUP_REMOVED lines=10> */
.L_x_11899:


//--------------------- .text._ZN10layer_norm13ln_bwd_kernelINS_13Kernel_traitsI6__halfffffjLj8192ELj1ELj1ELj8ELj16ENS_18Kernel_traits_baseILj8192ES2_ffffjLj256EEEEELb0ELb1ELb1ELb0EEEvNS_9BwdParamsE --------------------------
	.section	.text._ZN10layer_norm13ln_bwd_kernelINS_13Kernel_traitsI6__halfffffjLj8192ELj1ELj1ELj8ELj16ENS_18Kernel_traits_baseILj8192ES2_ffffjLj256EEEEELb0ELb1ELb1ELb0EEEvNS_9BwdParamsE,"ax",@progbits
	.sectioninfo	@"SHI_REGISTERS=255"
	.align	128
        .global         _ZN10layer_norm13ln_bwd_kernelINS_13Kernel_traitsI6__halfffffjLj8192ELj1ELj1ELj8ELj16ENS_18Kernel_traits_baseILj8192ES2_ffffjLj256EEEEELb0ELb1ELb1ELb0EEEvNS_9BwdParamsE
        .type           _ZN10layer_norm13ln_bwd_kernelINS_13Kernel_traitsI6__halfffffjLj8192ELj1ELj1ELj8ELj16ENS_18Kernel_traits_baseILj8192ES2_ffffjLj256EEEEELb0ELb1ELb1ELb0EEEvNS_9BwdParamsE,@function
        .size           _ZN10layer_norm13ln_bwd_kernelINS_13Kernel_traitsI6__halfffffjLj8192ELj1ELj1ELj8ELj16ENS_18Kernel_traits_baseILj8192ES2_ffffjLj256EEEEELb0ELb1ELb1ELb0EEEvNS_9BwdParamsE,(.L_x_11900 - _ZN10layer_norm13ln_bwd_kernelINS_13Kernel_traitsI6__halfffffjLj8192ELj1ELj1ELj8ELj16ENS_18Kernel_traits_baseILj8192ES2_ffffjLj256EEEEELb0ELb1ELb1ELb0EEEvNS_9BwdParamsE)
        .other          _ZN10layer_norm13ln_bwd_kernelINS_13Kernel_traitsI6__halfffffjLj8192ELj1ELj1ELj8ELj16ENS_18Kernel_traits_baseILj8192ES2_ffffjLj256EEEEELb0ELb1ELb1ELb0EEEvNS_9BwdParamsE,@"STO_CUDA_ENTRY STV_DEFAULT"
_ZN10layer_norm13ln_bwd_kernelINS_13Kernel_traitsI6__halfffffjLj8192ELj1ELj1ELj8ELj16ENS_18Kernel_traits_baseILj8192ES2_ffffjLj256EEEEELb0ELb1ELb1ELb0EEEvNS_9BwdParamsE:
.text._ZN10layer_norm13ln_bwd_kernelINS_13Kernel_traitsI6__halfffffjLj8192ELj1ELj1ELj8ELj16ENS_18Kernel_traits_baseILj8192ES2_ffffjLj256EEEEELb0ELb1ELb1ELb0EEEvNS_9BwdParamsE:
        /* <DEDUP_REMOVED lines=24> */
[C---:B------:R-:W-:Y:S01]  /*0180*/  ISETP.GE.U32.AND P2, PT, R3.reuse, 0x700, PT ;  /* 0x000007000300780c */ /* 0x040fe20003f46070 */
[----:B------:R1:W5:Y:S02]  /*0190*/  @P6 LDG.E.64 R24, [R22.64] ;  /* 0x0000000416186981 */ /* 0x000364000c1e1b00 */
[CC--:B------:R-:W-:Y:S01]  /*01a0*/  @P5 IMAD.WIDE.U32 R28, R0.reuse, R31.reuse, c[0x0][0x1b0] ;  /* 0x00006c00001c5625 */ /* 0x0c0fe200078e001f */
[----:B------:R-:W-:Y:S01]  /*01b0*/  @P0 MOV R43, 0x8 ;  /* 0x00000008002b0802 */ /* 0x000fe20000000f00 */
[----:B------:R2:W5:Y:S02]  /*01c0*/  @P6 LDG.E.64 R18, [R26.64] ;  /* 0x000000041a126981 */ /* 0x000564000c1e1b00 */
        /* <DEDUP_REMOVED lines=13> */
[----:B------:R0:W5:Y:S01]  /*02a0*/  @P4 LDG.E.64 R128, [R36.64] ;  /* 0x0000000424804981 */ /* 0x000162000c1e1b00 */
[----:B------:R-:W-:-:S03]  /*02b0*/  ISETP.GE.U32.AND P3, PT, R3, 0x800, PT ;  /* 0x000008000300780c */ /* 0x000fc60003f66070 */
[CC--:B------:R-:W-:Y:S01]  /*02c0*/  @P0 IMAD.WIDE.U32 R40, R0.reuse, R43.reuse, c[0x0][0x1b0] ;  /* 0x00006c0000280625 */ /* 0x0c0fe200078e002b */
[----:B-1----:R-:W-:Y:S01]  /*02d0*/  @P2 MOV R23, 0x8 ;  /* 0x0000000800172802 */ /* 0x002fe20000000f00 */
[----:B------:R1:W5:Y:S02]  /*02e0*/  @P4 LDG.E.64 R12, [R38.64] ;  /* 0x00000004260c4981 */ /* 0x000364000c1e1b00 */
[C---:B------:R-:W-:Y:S01]  /*02f0*/  @P0 IMAD.WIDE.U32 R42, R0.reuse, R43, c[0x0][0x1c8] ;  /* 0x00007200002a0625 */ /* 0x040fe200078e002b */
[----:B------:R-:W-:Y:S01]  /*0300*/  @P0 IADD3 R0, R0, 0x100, RZ ;  /* 0x0000010000000810 */ /* 0x000fe20007ffe0ff */
[----:B------:R0:W5:Y:S04]  /*0310*/  @P0 LDG.E.64 R130, [R40.64] ;  /* 0x0000000428820981 */ /* 0x000168000c1e1b00 */
[CC--:B------:R-:W-:Y:S01]  /*0320*/  @P1 IMAD.WIDE.U32 R44, R0.reuse, R47.reuse, c[0x0][0x1b0] ;  /* 0x00006c00002c1625 */ /* 0x0c0fe200078e002f */
[----:B--2---:R-:W-:Y:S01]  /*0330*/  @P3 MOV R27, 0x8 ;  /* 0x00000008001b3802 */ /* 0x004fe20000000f00 */
[----:B------:R2:W5:Y:S02]  /*0340*/  @P0 LDG.E.64 R10, [R42.64] ;  /* 0x000000042a0a0981 */ /* 0x000564000c1e1b00 */
[C---:B---3--:R-:W-:Y:S01]  /*0350*/  @P1 IMAD.WIDE.U32 R28, R0.reuse, R47, c[0x0][0x1c8] ;  /* 0x00007200001c1625 */ /* 0x048fe200078e002f */
[----:B------:R-:W-:Y:S01]  /*0360*/  @P1 IADD3 R0, R0, 0x100, RZ ;  /* 0x0000010000001810 */ /* 0x000fe20007ffe0ff */
[----:B------:R3:W5:Y:S04]  /*0370*/  @P1 LDG.E.64 R132, [R44.64] ;  /* 0x000000042c841981 */ /* 0x000768000c1e1b00 */
[-C--:B----4-:R-:W-:Y:S01]  /*0380*/  @P2 IMAD.WIDE.U32 R30, R0, R23.reuse, c[0x0][0x1b0] ;  /* 0x00006c00001e2625 */ /* 0x090fe200078e0017 */
[----:B0-----:R-:W-:Y:S01]  /*0390*/  LEA.HI R2, R136, UR6, RZ, 0x18 ;  /* 0x0000000688027c11 */ /* 0x001fe2000f8fc0ff */
[----:B------:R0:W5:Y:S02]  /*03a0*/  @P1 LDG.E.64 R8, [R28.64] ;  /* 0x000000041c081981 */ /* 0x000164000c1e1b00 */
[C---:B------:R-:W-:Y:S01]  /*03b0*/  @P2 IMAD.WIDE.U32 R46, R0.reuse, R23, c[0x0][0x1c8] ;  /* 0x00007200002e2625 */ /* 0x040fe200078e0017 */
[----:B------:R-:W-:Y:S01]  /*03c0*/  @P2 IADD3 R0, R0, 0x100, RZ ;  /* 0x0000010000002810 */ /* 0x000fe20007ffe0ff */
[----:B------:R4:W5:Y:S04]  /*03d0*/  @P2 LDG.E.64 R134, [R30.64] ;  /* 0x000000041e862981 */ /* 0x000968000c1e1b00 */
[CC--:B------:R-:W-:Y:S01]  /*03e0*/  @P3 IMAD.WIDE.U32 R22, R0.reuse, R27.reuse, c[0x0][0x1b0] ;  /* 0x00006c0000163625 */ /* 0x0c0fe200078e001b */
[----:B------:R0:W5:Y:S03]  /*03f0*/  @P2 LDG.E.64 R6, [R46.64] ;  /* 0x000000042e062981 */ /* 0x000166000c1e1b00 */
[----:B------:R-:W-:Y:S01]  /*0400*/  @P3 IMAD.WIDE.U32 R26, R0, R27, c[0x0][0x1c8] ;  /* 0x00007200001a3625 */ /* 0x000fe200078e001b */
[----:B------:R0:W5:Y:S04]  /*0410*/  @P3 LDG.E.64 R20, [R22.64] ;  /* 0x0000000416143981 */ /* 0x000168000c1e1b00 */
        /* <DEDUP_REMOVED lines=40> */
[----:B---3--:R-:W-:Y:S01]  /*06a0*/  CS2R R44, SRZ ;  /* 0x00000000002c7805 */ /* 0x008fe2000001ff00 */
[----:B0-----:R-:W-:Y:S01]  /*06b0*/  CS2R R46, SRZ ;  /* 0x00000000002e7805 */ /* 0x001fe2000001ff00 */
[----:B------:R-:W-:Y:S01]  /*06c0*/  CS2R R40, SRZ ;  /* 0x0000000000287805 */ /* 0x000fe2000001ff00 */
[----:B--2---:R-:W-:Y:S01]  /*06d0*/  CS2R R42, SRZ ;  /* 0x00000000002a7805 */ /* 0x004fe2000001ff00 */
[----:B------:R-:W-:Y:S01]  /*06e0*/  CS2R R36, SRZ ;  /* 0x0000000000247805 */ /* 0x000fe2000001ff00 */
[----:B-1----:R-:W-:Y:S01]  /*06f0*/  CS2R R38, SRZ ;  /* 0x0000000000267805 */ /* 0x002fe2000001ff00 */
[----:B------:R-:W-:Y:S01]  /*0700*/  CS2R R32, SRZ ;  /* 0x0000000000207805 */ /* 0x000fe2000001ff00 */
[----:B------:R-:W-:Y:S01]  /*0710*/  CS2R R34, SRZ ;  /* 0x0000000000227805 */ /* 0x000fe2000001ff00 */
[----:B------:R-:W-:Y:S01]  /*0720*/  CS2R R28, SRZ ;  /* 0x00000000001c7805 */ /* 0x000fe2000001ff00 */
[----:B----4-:R-:W-:Y:S01]  /*0730*/  CS2R R30, SRZ ;  /* 0x00000000001e7805 */ /* 0x010fe2000001ff00 */
[----:B------:R-:W-:Y:S05]  /*0740*/  @P3 BRA `(.L_x_9758) ;  /* 0x000058d000003947 */ /* 0x000fea0003800000 */
[----:B-----5:R-:W-:Y:S01]  /*0750*/  MOV R0, R24 ;  /* 0x0000001800007202 */ /* 0x020fe20000000f00 */
[----:B------:R-:W-:Y:S01]  /*0760*/  HFMA2.MMA R223, -RZ, RZ, 0, 5.9604644775390625e-08 ;  /* 0x00000001ffdf7435 */ /* 0x000fe200000001ff */
[----:B------:R-:W-:-:S02]  /*0770*/  SHF.R.U64 R149, R24, 0x10, R25 ;  /* 0x0000001018957819 */ /* 0x000fc40000001219 */
[----:B------:R-:W-:Y:S02]  /*0780*/  MOV R22, R25 ;  /* 0x0000001900167202 */ /* 0x000fe40000000f00 */
[--C-:B------:R-:W-:Y:S02]  /*0790*/  SHF.R.U64 R227, R4, 0x10, R5.reuse ;  /* 0x0000001004e37819 */ /* 0x100fe40000001205 */
[----:B------:R-:W-:Y:S02]  /*07a0*/  MOV R226, R5 ;  /* 0x0000000500e27202 */ /* 0x000fe40000000f00 */
[----:B------:R-:W-:Y:S01]  /*07b0*/  SHF.R.U32.HI R225, RZ, 0x10, R5 ;  /* 0x00000010ffe17819 */ /* 0x000fe20000011605 */
        /* <DEDUP_REMOVED lines=23> */
[----:B------:R-:W-:Y:S01]  /*0930*/  HADD2.F32 R225, -RZ, R225.H0_H0 ;  /* 0x200000e1ffe17230 */ /* 0x000fe20000004100 */
[----:B------:R-:W-:Y:S01]  /*0940*/  SHF.R.U64 R143, R128, 0x10, R129 ;  /* 0x00000010808f7819 */ /* 0x000fe20000001281 */
[----:B--2---:R-:W-:Y:S01]  /*0950*/  HADD2.F32 R0, -RZ, R147.H0_H0 ;  /* 0x20000093ff007230 */ /* 0x004fe20000004100 */
[----:B------:R1:W-:Y:S01]  /*0960*/  STL [R1+0x7c], R4 ;  /* 0x00007c0401007387 */ /* 0x0003e20000100800 */
[----:B------:R-:W-:-:S02]  /*0970*/  MOV R124, R129 ;  /* 0x00000081007c7202 */ /* 0x000fc40000000f00 */
[----:B------:R-:W-:Y:S01]  /*0980*/  SHF.R.U32.HI R142, RZ, 0x10, R129 ;  /* 0x00000010ff8e7819 */ /* 0x000fe20000011681 */
[----:B------:R2:W-:Y:S01]  /*0990*/  STL [R1+0x78], R0 ;  /* 0x0000780001007387 */ /* 0x0005e20000100800 */
[----:B0-----:R-:W-:Y:S01]  /*09a0*/  HADD2.F32 R5, -RZ, R24.H0_H0 ;  /* 0x20000018ff057230 */ /* 0x001fe20000004100 */
[----:B------:R-:W-:Y:S02]  /*09b0*/  MOV R125, R130 ;  /* 0x00000082007d7202 */ /* 0x000fe40000000f00 */
[--C-:B------:R-:W-:Y:S01]  /*09c0*/  SHF.R.U64 R141, R130, 0x10, R131.reuse ;  /* 0x00000010828d7819 */ /* 0x100fe20000001283 */
[----:B-1----:R-:W-:Y:S01]  /*09d0*/  HADD2.F32 R4, -RZ, R146.H0_H0 ;  /* 0x20000092ff047230 */ /* 0x002fe20000004100 */
[----:B------:R0:W-:Y:S01]  /*09e0*/  STL [R1+0x74], R5 ;  /* 0x0000740501007387 */ /* 0x0001e20000100800 */
[----:B------:R-:W-:Y:S01]  /*09f0*/  MOV R126, R131 ;  /* 0x00000083007e7202 */ /* 0x000fe20000000f00 */
[----:B--2---:R-:W-:Y:S02]  /*0a00*/  HADD2.F32 R0, -RZ, R25.H0_H0 ;  /* 0x20000019ff007230 */ /* 0x004fe40000004100 */
[----:B------:R1:W-:Y:S01]  /*0a10*/  STL [R1+0x70], R4 ;  /* 0x0000700401007387 */ /* 0x0003e20000100800 */
[----:B------:R-:W-:-:S02]  /*0a20*/  SHF.R.U32.HI R140, RZ, 0x10, R131 ;  /* 0x00000010ff8c7819 */ /* 0x000fc40000011683 */
        /* <DEDUP_REMOVED lines=35> */
[--C-:B------:R-:W-:Y:S01]  /*0c60*/  SHF.R.U64 R251, R16, 0x10, R17.reuse ;  /* 0x0000001010fb7819 */ /* 0x100fe20000001211 */
[----:B------:R-:W-:Y:S01]  /*0c70*/  HADD2.F32 R252, -RZ, R252.H0_H0 ;  /* 0x200000fcfffc7230 */ /* 0x000fe20000004100 */
        /* <DEDUP_REMOVED lines=56> */
[----:B------:R-:W-:Y:S01]  /*1000*/  MOV R121, RZ ;  /* 0x000000ff00797202 */ /* 0x000fe20000000f00 */
[----:B------:R-:W-:-:S02]  /*1010*/  HADD2.F32 R239, -RZ, R239.H0_H0 ;  /* 0x200000efffef7230 */ /* 0x000fc40000004100 */
[----:B------:R2:W-:Y:S01]  /*1020*/  STL [R1+0x1c], R4 ;  /* 0x00001c0401007387 */ /* 0x0005e20000100800 */
[----:B0-----:R-:W-:Y:S02]  /*1030*/  HADD2.F32 R0, -RZ, R135.H0_H0 ;  /* 0x20000087ff007230 */ /* 0x001fe40000004100 */
[----:B------:R-:W-:Y:S02]  /*1040*/  HADD2.F32 R238, -RZ, R238.H0_H0 ;  /* 0x200000eeffee7230 */ /* 0x000fe40000004100 */
[----:B------:R-:W-:Y:S01]  /*1050*/  HADD2.F32 R237, -RZ, R237.H0_H0 ;  /* 0x200000edffed7230 */ /* 0x000fe20000004100 */
[----:B------:R0:W-:Y:S01]  /*1060*/  STL [R1+0x18], R0 ;  /* 0x0000180001007387 */ /* 0x0001e20000100800 */
[----:B-1----:R-:W-:Y:S02]  /*1070*/  HADD2.F32 R5, -RZ, R132.H0_H0 ;  /* 0x20000084ff057230 */ /* 0x002fe40000004100 */
[----:B------:R-:W-:Y:S02]  /*1080*/  HADD2.F32 R236, -RZ, R236.H0_H0 ;  /* 0x200000ecffec7230 */ /* 0x000fe40000004100 */
[----:B--2---:R-:W-:Y:S01]  /*1090*/  HADD2.F32 R4, -RZ, R134.H0_H0 ;  /* 0x20000086ff047230 */ /* 0x004fe20000004100 */
[----:B------:R1:W-:Y:S01]  /*10a0*/  STL [R1+0x14], R5 ;  /* 0x0000140501007387 */ /* 0x0003e20000100800 */
[----:B------:R-:W-:-:S02]  /*10b0*/  HADD2.F32 R235, -RZ, R235.H0_H0 ;  /* 0x200000ebffeb7230 */ /* 0x000fc40000004100 */
[----:B------:R-:W-:Y:S01]  /*10c0*/  HADD2.F32 R234, -RZ, R234.H0_H0 ;  /* 0x200000eaffea7230 */ /* 0x000fe20000004100 */
[----:B------:R2:W-:Y:S01]  /*10d0*/  STL [R1+0x10], R4 ;  /* 0x0000100401007387 */ /* 0x0005e20000100800 */
[----:B0-----:R-:W-:Y:S02]  /*10e0*/  HADD2.F32 R0, -RZ, R20.H0_H0 ;  /* 0x20000014ff007230 */ /* 0x001fe40000004100 */
[----:B------:R-:W-:Y:S02]  /*10f0*/  HADD2.F32 R233, -RZ, R233.H0_H0 ;  /* 0x200000e9ffe97230 */ /* 0x000fe40000004100 */
[----:B------:R-:W-:Y:S01]  /*1100*/  HADD2.F32 R232, -RZ, R232.H0_H0 ;  /* 0x200000e8ffe87230 */ /* 0x000fe20000004100 */
[----:B------:R0:W-:Y:S01]  /*1110*/  STL [R1+0xc], R0 ;  /* 0x00000c0001007387 */ /* 0x0001e20000100800 */
[----:B-1----:R-:W-:Y:S02]  /*1120*/  HADD2.F32 R5, -RZ, R133.H0_H0 ;  /* 0x20000085ff057230 */ /* 0x002fe40000004100 */
[----:B------:R-:W-:-:S02]  /*1130*/  HADD2.F32 R231, -RZ, R231.H0_H0 ;  /* 0x200000e7ffe77230 */ /* 0x000fc40000004100 */
[----:B--2---:R-:W-:Y:S01]  /*1140*/  HADD2.F32 R4, -RZ, R21.H0_H0 ;  /* 0x20000015ff047230 */ /* 0x004fe20000004100 */
[----:B------:R1:W-:Y:S01]  /*1150*/  STL [R1+0x8], R5 ;  /* 0x0000080501007387 */ /* 0x0003e20000100800 */
[----:B------:R-:W-:Y:S02]  /*1160*/  HADD2.F32 R230, -RZ, R230.H0_H0 ;  /* 0x200000e6ffe67230 */ /* 0x000fe40000004100 */
[----:B------:R-:W-:Y:S01]  /*1170*/  HADD2.F32 R229, -RZ, R229.H0_H0 ;  /* 0x200000e5ffe57230 */ /* 0x000fe20000004100 */
[----:B------:R1:W-:Y:S01]  /*1180*/  STL [R1+0x4], R4 ;  /* 0x0000040401007387 */ /* 0x0003e20000100800 */
[----:B0-----:R-:W-:-:S05]  /*1190*/  HADD2.F32 R0, -RZ, R18.H0_H0 ;  /* 0x20000012ff007230 */ /* 0x001fca0000004100 */
[----:B------:R1:W-:Y:S02]  /*11a0*/  STL [R1], R0 ;  /* 0x0000000001007387 */ /* 0x0003e40000100800 */
.L_x_9881:
[----:B-1----:R-:W-:-:S05]  /*11b0*/  MOV R0, 0x4 ;  /* 0x0000000400007802 */ /* 0x002fca0000000f00 */
[----:B------:R-:W-:-:S05]  /*11c0*/  IMAD.WIDE R168, R2, R0, c[0x0][0x1d8] ;  /* 0x0000760002a87625 */ /* 0x000fca00078e0200 */
[----:B------:R0:W2:Y:S01]  /*11d0*/  LDG.E R172, [R168.64] ;  /* 0x00000004a8ac7981 */ /* 0x0000a2000c1e1900 */
[----:B------:R-:W-:-:S04]  /*11e0*/  IMAD.WIDE R170, R2, R0, c[0x0][0x1a8] ;  /* 0x00006a0002aa7625 */ /* 0x000fc800078e0200 */
[----:B0-----:R-:W-:-:S05]  /*11f0*/  IMAD.WIDE R168, R2, R0, c[0x0][0x1a0] ;  /* 0x0000680002a87625 */ /* 0x001fca00078e0200 */
[----:B------:R0:W5:Y:S02]  /*1200*/  LDG.E R201, [R168.64] ;  /* 0x00000004a8c97981 */ /* 0x000164000c1e1900 */
[C---:B0-----:R-:W-:Y:S02]  /*1210*/  IMAD.WIDE R168, R2.reuse, R0, c[0x0][0x1d0] ;  /* 0x0000740002a87625 */ /* 0x041fe400078e0200 */
[----:B------:R0:W5:Y:S04]  /*1220*/  LDG.E R0, [R170.64] ;  /* 0x00000004aa007981 */ /* 0x000168000c1e1900 */
[----:B------:R-:W1:Y:S01]  /*1230*/  S2R R173, SR_TID.X ;  /* 0x0000000000ad7919 */ /* 0x000e620000002100 */
[----:B------:R-:W-:-:S03]  /*1240*/  IMAD R4, R2, c[0x0][0x168], RZ ;  /* 0x00005a0002047a24 */ /* 0x000fc600078e02ff */
[----:B------:R3:W5:Y:S01]  /*1250*/  LDG.E R222, [R168.64] ;  /* 0x00000004a8de7981 */ /* 0x000762000c1e1900 */
[----:B------:R-:W-:Y:S01]  /*1260*/  MOV R224, 0x10 ;  /* 0x0000001000e07802 */ /* 0x000fe20000000f00 */
[----:B------:R-:W-:Y:S01]  /*1270*/  BSSY B0, `(.L_x_9759) ;  /* 0x00001dc000007945 */ /* 0x000fe20003800000 */
[----:B---3--:R-:W-:-:S04]  /*1280*/  SHF.R.S32.HI R168, RZ, 0x1f, R4 ;  /* 0x0000001fffa87819 */ /* 0x008fc80000011404 */
[----:B------:R-:W-:Y:S02]  /*1290*/  LEA.HI R4, R168, R4, RZ, 0x2 ;  /* 0x00000004a8047211 */ /* 0x000fe400078f10ff */
[----:B-1----:R-:W-:-:S04]  /*12a0*/  LOP3.LUT R198, R173, 0xff, RZ, 0xc0, !PT ;  /* 0x000000ffadc67812 */ /* 0x002fc800078ec0ff */
        /* <DEDUP_REMOVED lines=12> */
.L_x_9763:
[----:B------:R-:W-:Y:S02]  /*1370*/  IADD3 R170, R4, 0x100, RZ ;  /* 0x0000010004aa7810 */ /* 0x000fe40007ffe0ff */
.L_x_9762:
[----:B------:R-:W-:Y:S05]  /*1380*/  BSYNC B1 ;  /* 0x0000000000017941 */ /* 0x000fea0003800000 */
.L_x_9761:
        /* <DEDUP_REMOVED lines=8> */
.L_x_9766:
[----:B------:R-:W-:Y:S02]  /*1410*/  IADD3 R170, R170, 0x100, RZ ;  /* 0x00000100aaaa7810 */ /* 0x000fe40007ffe0ff */
.L_x_9765:
[----:B------:R-:W-:Y:S05]  /*1420*/  BSYNC B1 ;  /* 0x0000000000017941 */ /* 0x000fea0003800000 */
.L_x_9764:
        /* <DEDUP_REMOVED lines=8> */
.L_x_9769:
[----:B------:R-:W-:Y:S02]  /*14b0*/  IADD3 R170, R170, 0x100, RZ ;  /* 0x00000100aaaa7810 */ /* 0x000fe40007ffe0ff */
.L_x_9768:
[----:B------:R-:W-:Y:S05]  /*14c0*/  BSYNC B1 ;  /* 0x0000000000017941 */ /* 0x000fea0003800000 */
.L_x_9767:
        /* <DEDUP_REMOVED lines=8> */
.L_x_9772:
[----:B------:R-:W-:Y:S02]  /*1550*/  IADD3 R170, R170, 0x100, RZ ;  /* 0x00000100aaaa7810 */ /* 0x000fe40007ffe0ff */
.L_x_9771:
[----:B------:R-:W-:Y:S05]  /*1560*/  BSYNC B1 ;  /* 0x0000000000017941 */ /* 0x000fea0003800000 */
.L_x_9770:
[----:B------:R-:W-:Y:S01]  /*1570*/  BSSY B1, `(.L_x_9773) ;  /* 0x0000008000017945 */ /* 0x000fe20003800000 */
[----:B------:R-:W-:Y:S05]  /*1580*/  @!P0 BRA `(.L_x_9774) ;  /* 0x0000006000008947 */ /* 0x000fea0003800000 */
[----:B------:R-:W-:-:S04]  /*1590*/  ISETP.NE.U32.AND P4, PT, RZ, c[0x0][0x218], PT ;  /* 0x00008600ff007a0c */ /* 0x000fc80003f85070 */
[----:B------:R-:W-:-:S13]  /*15a0*/  ISETP.NE.AND.EX P4, PT, RZ, c[0x0][0x21c], PT, P4 ;  /* 0x00008700ff007a0c */ /* 0x000fda0003f85340 */
[----:B------:R-:W-:Y:S05]  /*15b0*/  @!P4 BRA `(.L_x_9775) ;  /* 0x000000200000c947 */ /* 0x000fea0003800000 */
[----:B------:R-:W-:-:S06]  /*15c0*/  IMAD.WIDE.U32 R140, R170, R224, c[0x0][0x218] ;  /* 0x00008600aa8c7625 */ /* 0x000fcc00078e00e0 */
[----:B------:R-:W5:Y:S02]  /*15d0*/  LDG.E.128 R140, [R140.64] ;  /* 0x000000048c8c7981 */ /* 0x000f64000c1e1d00 */
.L_x_9775:
[----:B------:R-:W-:Y:S02]  /*15e0*/  IADD3 R170, R170, 0x100, RZ ;  /* 0x00000100aaaa7810 */ /* 0x000fe40007ffe0ff */
.L_x_9774:
[----:B------:R-:W-:Y:S05]  /*15f0*/  BSYNC B1 ;  /* 0x0000000000017941 */ /* 0x000fea0003800000 */
.L_x_9773:
[----:B------:R-:W-:Y:S01]  /*1600*/  BSSY B1, `(.L_x_9776) ;  /* 0x0000008000017945 */ /* 0x000fe20003800000 */
[----:B------:R-:W-:Y:S05]  /*1610*/  @!P1 BRA `(.L_x_9777) ;  /* 0x0000006000009947 */ /* 0x000fea0003800000 */
[----:B------:R-:W-:-:S04]  /*1620*/  ISETP.NE.U32.AND P4, PT, RZ, c[0x0][0x218], PT ;  /* 0x00008600ff007a0c */ /* 0x000fc80003f85070 */
[----:B------:R-:W-:-:S13]  /*1630*/  ISETP.NE.AND.EX P4, PT, RZ, c[0x0][0x21c], PT, P4 ;  /* 0x00008700ff007a0c */ /* 0x000fda0003f85340 */
[----:B------:R-:W-:Y:S05]  /*1640*/  @!P4 BRA `(.L_x_9778) ;  /* 0x000000200000c947 */ /* 0x000fea0003800000 */
[----:B------:R-:W-:-:S06]  /*1650*/  IMAD.WIDE.U32 R144, R170, R224, c[0x0][0x218] ;  /* 0x00008600aa907625 */ /* 0x000fcc00078e00e0 */
[----:B------:R-:W5:Y:S02]  /*1660*/  LDG.E.128 R144, [R144.64] ;  /* 0x0000000490907981 */ /* 0x000f64000c1e1d00 */
.L_x_9778:
[----:B------:R-:W-:Y:S02]  /*1670*/  IADD3 R170, R170, 0x100, RZ ;  /* 0x00000100aaaa7810 */ /* 0x000fe40007ffe0ff */
.L_x_9777:
[----:B------:R-:W-:Y:S05]  /*1680*/  BSYNC B1 ;  /* 0x0000000000017941 */ /* 0x000fea0003800000 */
.L_x_9776:
[----:B------:R-:W-:Y:S01]  /*1690*/  BSSY B1, `(.L_x_9779) ;  /* 0x0000008000017945 */ /* 0x000fe20003800000 */
[----:B------:R-:W-:Y:S05]  /*16a0*/  @!P2 BRA `(.L_x_9780) ;  /* 0x000000600000a947 */ /* 0x000fea0003800000 */
[----:B------:R-:W-:-:S04]  /*16b0*/  ISETP.NE.U32.AND P4, PT, RZ, c[0x0][0x218], PT ;  /* 0x00008600ff007a0c */ /* 0x000fc80003f85070 */
[----:B------:R-:W-:-:S13]  /*16c0*/  ISETP.NE.AND.EX P4, PT, RZ, c[0x0][0x21c], PT, P4 ;  /* 0x00008700ff007a0c */ /* 0x000fda0003f85340 */
[----:B------:R-:W-:Y:S05]  /*16d0*/  @!P4 BRA `(.L_x_9781) ;  /* 0x000000200000c947 */ /* 0x000fea0003800000 */
[----:B------:R-:W-:-:S06]  /*16e0*/  IMAD.WIDE.U32 R148, R170, R224, c[0x0][0x218] ;  /* 0x00008600aa947625 */ /* 0x000fcc00078e00e0 */
[----:B------:R-:W5:Y:S02]  /*16f0*/  LDG.E.128 R148, [R148.64] ;  /* 0x0000000494947981 */ /* 0x000f64000c1e1d00 */
.L_x_9781:
[----:B------:R-:W-:Y:S02]  /*1700*/  IADD3 R170, R170, 0x100, RZ ;  /* 0x00000100aaaa7810 */ /* 0x000fe40007ffe0ff */
.L_x_9780:
[----:B------:R-:W-:Y:S05]  /*1710*/  BSYNC B1 ;  /* 0x0000000000017941 */ /* 0x000fea0003800000 */
.L_x_9779:
        /* <DEDUP_REMOVED lines=9> */
.L_x_9760:
[----:B0-----:R-:W-:Y:S01]  /*17b0*/  IADD3 R170, R172, -0x1, RZ ;  /* 0xffffffffacaa7810 */ /* 0x001fe20007ffe0ff */
[----:B------:R-:W-:Y:S01]  /*17c0*/  BSSY B1, `(.L_x_9783) ;  /* 0x0000036000017945 */ /* 0x000fe20003800000 */
[----:B------:R-:W-:Y:S01]  /*17d0*/  LOP3.LUT P4, RZ, R3, 0xffffff00, RZ, 0xc0, !PT ;  /* 0xffffff0003ff7812 */ /* 0x000fe2000788c0ff */
[----:B------:R-:W-:Y:S01]  /*17e0*/  HFMA2.MMA R200, -RZ, RZ, 0, 0 ;  /* 0x00000000ffc87435 */ /* 0x000fe200000001ff */
[----:B------:R-:W-:Y:S01]  /*17f0*/  MOV R199, RZ ;  /* 0x000000ff00c77202 */ /* 0x000fe20000000f00 */
[----:B------:R-:W-:Y:S01]  /*1800*/  IMAD R170, R170, c[0x0][0x168], RZ ;  /* 0x00005a00aaaa7a24 */ /* 0x000fe200078e02ff */
[----:B------:R-:W-:-:S04]  /*1810*/  MOV R206, R4 ;  /* 0x0000000400ce7202 */ /* 0x000fc80000000f00 */
[----:B------:R-:W-:-:S04]  /*1820*/  SHF.R.S32.HI R171, RZ, 0x1f, R170 ;  /* 0x0000001fffab7819 */ /* 0x000fc800000114aa */
[----:B------:R-:W-:-:S04]  /*1830*/  LEA.HI R171, R171, R170, RZ, 0x2 ;  /* 0x000000aaabab7211 */ /* 0x000fc800078f10ff */
[----:B------:R-:W-:Y:S01]  /*1840*/  LEA.HI.SX32 R198, R171, R198, 0x1e ;  /* 0x000000c6abc67211 */ /* 0x000fe200078ff2ff */
[----:B------:R-:W-:Y:S05]  /*1850*/  @!P4 BRA `(.L_x_9784) ;  /* 0x000002c00000c947 */ /* 0x000fea0003800000 */
[----:B------:R-:W0:Y:S01]  /*1860*/  LDC.U8 R173, c[0x0][0x1f0] ;  /* 0x00007c00ffad7b82 */ /* 0x000e220000000000 */
[----:B------:R-:W-:Y:S01]  /*1870*/  ISETP.NE.U32.AND P4, PT, RZ, c[0x0][0x218], PT ;  /* 0x00008600ff007a0c */ /* 0x000fe20003f85070 */
[----:B------:R-:W2:Y:S03]  /*1880*/  LDL R219, [R1+0x8c] ;  /* 0x00008c0001db7983 */ /* 0x000ea60000100800 */
[----:B------:R-:W-:Y:S01]  /*1890*/  ISETP.NE.AND.EX P4, PT, RZ, c[0x0][0x21c], PT, P4 ;  /* 0x00008700ff007a0c */ /* 0x000fe20003f85340 */
[----:B------:R-:W3:Y:S04]  /*18a0*/  LDL R218, [R1+0x88] ;  /* 0x0000880001da7983 */ /* 0x000ee80000100800 */
[----:B------:R-:W4:Y:S04]  /*18b0*/  LDL R217, [R1+0x84] ;  /* 0x0000840001d97983 */ /* 0x000f280000100800 */
[----:B------:R-:W2:Y:S04]  /*18c0*/  LDL R183, [R1+0x80] ;  /* 0x0000800001b77983 */ /* 0x000ea80000100800 */
[----:B------:R1:W5:Y:S01]  /*18d0*/  @P4 LDG.E.128 R124, [R168.64] ;  /* 0x00000004a87c4981 */ /* 0x000362000c1e1d00 */
[----:B0-----:R-:W-:Y:S01]  /*18e0*/  ISETP.NE.AND P4, PT, R173, RZ, PT ;  /* 0x000000ffad00720c */ /* 0x001fe20003f85270 */
[----:B-1----:R-:W-:-:S04]  /*18f0*/  IMAD.WIDE.U32 R168, R4, R224, c[0x0][0x188] ;  /* 0x0000620004a87625 */ /* 0x002fc800078e00e0 */
[C---:B------:R-:W-:Y:S02]  /*1900*/  IMAD.WIDE.U32 R172, R198.reuse, R224, c[0x0][0x208] ;  /* 0x00008200c6ac7625 */ /* 0x040fe400078e00e0 */
[----:B------:R-:W2:Y:S04]  /*1910*/  LDG.E.128 R168, [R168.64] ;  /* 0x00000004a8a87981 */ /* 0x000ea8000c1e1d00 */
[----:B------:R-:W3:Y:S01]  /*1920*/  LDG.E.128 R172, [R172.64] ;  /* 0x00000004acac7981 */ /* 0x000ee2000c1e1d00 */
[----:B-----5:R-:W-:Y:S02]  /*1930*/  FSEL R176, R201, RZ, !P4 ;  /* 0x000000ffc9b07208 */ /* 0x020fe40006000000 */
[----:B------:R-:W-:Y:S02]  /*1940*/  IADD3 R198, R198, 0x100, RZ ;  /* 0x00000100c6c67810 */ /* 0x000fe40007ffe0ff */
[----:B------:R-:W-:Y:S01]  /*1950*/  IADD3 R206, R4, 0x100, RZ ;  /* 0x0000010004ce7810 */ /* 0x000fe20007ffe0ff */
[----:B--2---:R-:W-:-:S02]  /*1960*/  FADD.FTZ R168, -R176, R168 ;  /* 0x000000a8b0a87221 */ /* 0x004fc40000010100 */
[C---:B------:R-:W-:Y:S02]  /*1970*/  FADD.FTZ R169, -R176.reuse, R169 ;  /* 0x000000a9b0a97221 */ /* 0x040fe40000010100 */
[C---:B------:R-:W-:Y:S02]  /*1980*/  FADD.FTZ R170, -R176.reuse, R170 ;  /* 0x000000aab0aa7221 */ /* 0x040fe40000010100 */
[----:B------:R-:W-:Y:S02]  /*1990*/  FADD.FTZ R171, -R176, R171 ;  /* 0x000000abb0ab7221 */ /* 0x000fe40000010100 */
[C---:B------:R-:W-:Y:S02]  /*19a0*/  FMUL.FTZ R176, R0.reuse, R168 ;  /* 0x000000a800b07220 */ /* 0x040fe40000410000 */
[----:B---3--:R-:W-:Y:S02]  /*19b0*/  FMUL.FTZ R177, R219, R172 ;  /* 0x000000acdbb17220 */ /* 0x008fe40000410000 */
[----:B------:R-:W-:-:S02]  /*19c0*/  FMUL.FTZ R221, R0, R169 ;  /* 0x000000a900dd7220 */ /* 0x000fc40000410000 */
[----:B------:R-:W-:Y:S02]  /*19d0*/  FMUL.FTZ R219, R218, R173 ;  /* 0x000000addadb7220 */ /* 0x000fe40000410000 */
[----:B------:R-:W-:Y:S02]  /*19e0*/  FADD.FTZ R169, RZ, R177 ;  /* 0x000000b1ffa97221 */ /* 0x000fe40000010000 */
[----:B------:R-:W-:Y:S02]  /*19f0*/  FFMA.FTZ R168, R176, R177, RZ ;  /* 0x000000b1b0a87223 */ /* 0x000fe400000100ff */
[----:B------:R-:W-:Y:S02]  /*1a00*/  FMUL.FTZ R220, R0, R170 ;  /* 0x000000aa00dc7220 */ /* 0x000fe40000410000 */
[----:B----4-:R-:W-:Y:S02]  /*1a10*/  FMUL.FTZ R218, R217, R174 ;  /* 0x000000aed9da7220 */ /* 0x010fe40000410000 */
        /* <DEDUP_REMOVED lines=16> */
.L_x_9784:
[----:B------:R-:W-:Y:S05]  /*1b20*/  BSYNC B1 ;  /* 0x0000000000017941 */ /* 0x000fea0003800000 */
.L_x_9783:
[----:B------:R-:W-:Y:S01]  /*1b30*/  ISETP.GE.U32.AND P4, PT, R3, 0x200, PT ;  /* 0x000002000300780c */ /* 0x000fe20003f86070 */
[----:B------:R-:W-:-:S12]  /*1b40*/  BSSY B1, `(.L_x_9785) ;  /* 0x000002f000017945 */ /* 0x000fd80003800000 */
[----:B------:R-:W-:Y:S05]  /*1b50*/  @!P4 BRA `(.L_x_9786) ;  /* 0x000002d00000c947 */ /* 0x000fea0003800000 */
[----:B------:R-:W-:Y:S01]  /*1b60*/  ISETP.NE.U32.AND P4, PT, RZ, c[0x0][0x218], PT ;  /* 0x00008600ff007a0c */ /* 0x000fe20003f85070 */
[----:B------:R-:W0:Y:S01]  /*1b70*/  LDC.U8 R170, c[0x0][0x1f0] ;  /* 0x00007c00ffaa7b82 */ /* 0x000e220000000000 */
[----:B------:R-:W2:Y:S02]  /*1b80*/  LDL R208, [R1+0x7c] ;  /* 0x00007c0001d07983 */ /* 0x000ea40000100800 */
[----:B------:R-:W-:Y:S01]  /*1b90*/  ISETP.NE.AND.EX P4, PT, RZ, c[0x0][0x21c], PT, P4 ;  /* 0x00008700ff007a0c */ /* 0x000fe20003f85340 */
[CC--:B------:R-:W-:Y:S01]  /*1ba0*/  IMAD.WIDE.U32 R172, R206.reuse, R224.reuse, c[0x0][0x188] ;  /* 0x00006200ceac7625 */ /* 0x0c0fe200078e00e0 */
[----:B------:R-:W3:Y:S04]  /*1bb0*/  LDL R196, [R1+0x78] ;  /* 0x0000780001c47983 */ /* 0x000ee80000100800 */
[----:B------:R-:W4:Y:S04]  /*1bc0*/  LDL R195, [R1+0x74] ;  /* 0x0000740001c37983 */ /* 0x000f280000100800 */
[----:B------:R-:W2:Y:S03]  /*1bd0*/  LDG.E.128 R172, [R172.64] ;  /* 0x00000004acac7981 */ /* 0x000ea6000c1e1d00 */
[-C--:B------:R-:W-:Y:S01]  /*1be0*/  @P4 IMAD.WIDE.U32 R168, R206, R224.reuse, c[0x0][0x218] ;  /* 0x00008600cea84625 */ /* 0x080fe200078e00e0 */
[----:B------:R-:W3:Y:S04]  /*1bf0*/  LDL R182, [R1+0x70] ;  /* 0x0000700001b67983 */ /* 0x000ee80000100800 */
[----:B------:R1:W5:Y:S01]  /*1c00*/  @P4 LDG.E.128 R128, [R168.64] ;  /* 0x00000004a8804981 */ /* 0x000362000c1e1d00 */
[----:B0-----:R-:W-:Y:S01]  /*1c10*/  ISETP.NE.AND P4, PT, R170, RZ, PT ;  /* 0x000000ffaa00720c */ /* 0x001fe20003f85270 */
[----:B-1----:R-:W-:-:S06]  /*1c20*/  IMAD.WIDE.U32 R168, R198, R224, c[0x0][0x208] ;  /* 0x00008200c6a87625 */ /* 0x002fcc00078e00e0 */
[----:B------:R-:W3:Y:S01]  /*1c30*/  LDG.E.128 R168, [R168.64] ;  /* 0x00000004a8a87981 */ /* 0x000ee2000c1e1d00 */
[----:B-----5:R-:W-:Y:S02]  /*1c40*/  FSEL R11, R201, RZ, !P4 ;  /* 0x000000ffc90b7208 */ /* 0x020fe40006000000 */
[----:B------:R-:W-:Y:S02]  /*1c50*/  IADD3 R198, R198, 0x100, RZ ;  /* 0x00000100c6c67810 */ /* 0x000fe40007ffe0ff */
[----:B------:R-:W-:Y:S01]  /*1c60*/  IADD3 R206, R206, 0x100, RZ ;  /* 0x00000100cece7810 */ /* 0x000fe20007ffe0ff */
[C---:B--2---:R-:W-:Y:S02]  /*1c70*/  FADD.FTZ R12, -R11.reuse, R172 ;  /* 0x000000ac0b0c7221 */ /* 0x044fe40000010100 */
[----:B------:R-:W-:Y:S02]  /*1c80*/  FADD.FTZ R173, -R11, R173 ;  /* 0x000000ad0bad7221 */ /* 0x000fe40000010100 */
[----:B------:R-:W-:-:S02]  /*1c90*/  FMUL.FTZ R12, R0, R12 ;  /* 0x0000000c000c7220 */ /* 0x000fc40000410000 */
[C---:B------:R-:W-:Y:S02]  /*1ca0*/  FADD.FTZ R23, -R11.reuse, R174 ;  /* 0x000000ae0b177221 */ /* 0x040fe40000010100 */
[----:B------:R-:W-:Y:S02]  /*1cb0*/  FADD.FTZ R175, -R11, R175 ;  /* 0x000000af0baf7221 */ /* 0x000fe40000010100 */
[C---:B------:R-:W-:Y:S02]  /*1cc0*/  FMUL.FTZ R11, R0.reuse, R173 ;  /* 0x000000ad000b7220 */ /* 0x040fe40000410000 */
[----:B------:R-:W-:Y:S02]  /*1cd0*/  FMUL.FTZ R23, R0, R23 ;  /* 0x0000001700177220 */ /* 0x000fe40000410000 */
[----:B---3--:R-:W-:Y:S02]  /*1ce0*/  FMUL.FTZ R216, R208, R168 ;  /* 0x000000a8d0d87220 */ /* 0x008fe40000410000 */
[----:B------:R-:W-:-:S02]  /*1cf0*/  FMUL.FTZ R208, R196, R169 ;  /* 0x000000a9c4d07220 */ /* 0x000fc40000410000 */
[----:B------:R-:W-:Y:S02]  /*1d00*/  FADD.FTZ R200, R200, R216 ;  /* 0x000000d8c8c87221 */ /* 0x000fe40000010000 */
[----:B------:R-:W-:Y:S02]  /*1d10*/  FFMA.FTZ R199, R12, R216, R199 ;  /* 0x000000d80cc77223 */ /* 0x000fe400000100c7 */
[----:B----4-:R-:W-:Y:S02]  /*1d20*/  FMUL.FTZ R196, R195, R170 ;  /* 0x000000aac3c47220 */ /* 0x010fe40000410000 */
        /* <DEDUP_REMOVED lines=16> */
.L_x_9786:
[----:B------:R-:W-:Y:S05]  /*1e30*/  BSYNC B1 ;  /* 0x0000000000017941 */ /* 0x000fea0003800000 */
.L_x_9785:
        /* <DEDUP_REMOVED lines=48> */
.L_x_9788:
[----:B------:R-:W-:Y:S05]  /*2140*/  BSYNC B1 ;  /* 0x0000000000017941 */ /* 0x000fea0003800000 */
.L_x_9787:
        /* <DEDUP_REMOVED lines=48> */
.L_x_9790:
[----:B------:R-:W-:Y:S05]  /*2450*/  BSYNC B1 ;  /* 0x0000000000017941 */ /* 0x000fea0003800000 */
.L_x_9789:
[----:B------:R-:W-:Y:S01]  /*2460*/  BSSY B1, `(.L_x_9791) ;  /* 0x000002f000017945 */ /* 0x000fe20003800000 */
        /* <DEDUP_REMOVED lines=46> */
.L_x_9792:
[----:B------:R-:W-:Y:S05]  /*2750*/  BSYNC B1 ;  /* 0x0000000000017941 */ /* 0x000fea0003800000 */
.L_x_9791:
        /* <DEDUP_REMOVED lines=20> */
[C---:B------:R-:W-:Y:S02]  /*28a0*/  FADD.FTZ R14, -R13.reuse, R173 ;  /* 0x000000ad0d0e7221 */ /* 0x040fe40000010100 */
[----:B------:R-:W-:-:S02]  /*28b0*/  FADD.FTZ R19, -R13, R174 ;  /* 0x000000ae0d137221 */ /* 0x000fc40000010100 */
[----:B------:R-:W-:Y:S02]  /*28c0*/  FADD.FTZ R175, -R13, R175 ;  /* 0x000000af0daf7221 */ /* 0x000fe40000010100 */
[C---:B------:R-:W-:Y:S02]  /*28d0*/  FMUL.FTZ R13, R0.reuse, R172 ;  /* 0x000000ac000d7220 */ /* 0x040fe40000410000 */
        /* <DEDUP_REMOVED lines=23> */
.L_x_9794:
[----:B------:R-:W-:Y:S05]  /*2a50*/  BSYNC B1 ;  /* 0x0000000000017941 */ /* 0x000fea0003800000 */
.L_x_9793:
[----:B------:R-:W-:Y:S01]  /*2a60*/  BSSY B1, `(.L_x_9795) ;  /* 0x000002f000017945 */ /* 0x000fe20003800000 */
        /* <DEDUP_REMOVED lines=8> */
[----:B------:R-:W-:-:S05]  /*2af0*/  @P4 IMAD.WIDE.U32 R24, R206, R224, c[0x0][0x218] ;  /* 0x00008600ce184625 */ /* 0x000fca00078e00e0 */
[----:B------:R1:W5:Y:S01]  /*2b00*/  @P4 LDG.E.128 R148, [R24.64] ;  /* 0x0000000418944981 */ /* 0x000362000c1e1d00 */
[----:B0-----:R-:W-:Y:S01]  /*2b10*/  ISETP.NE.AND P4, PT, R168, RZ, PT ;  /* 0x000000ffa800720c */ /* 0x001fe20003f85270 */
[----:B------:R-:W-:-:S06]  /*2b20*/  IMAD.WIDE.U32 R168, R206, R224, c[0x0][0x188] ;  /* 0x00006200cea87625 */ /* 0x000fcc00078e00e0 */
[----:B------:R-:W2:Y:S01]  /*2b30*/  LDG.E.128 R168, [R168.64] ;  /* 0x00000004a8a87981 */ /* 0x000ea2000c1e1d00 */
        /* <DEDUP_REMOVED lines=9> */
[----:B------:R-:W-:Y:S02]  /*2bd0*/  FMUL.FTZ R15, R0, R168 ;  /* 0x000000a8000f7220 */ /* 0x000fe40000410000 */
[----:B---3--:R-:W-:Y:S02]  /*2be0*/  FMUL.FTZ R211, R175, R24 ;  /* 0x00000018afd37220 */ /* 0x008fe40000410000 */
[----:B------:R-:W-:Y:S02]  /*2bf0*/  FADD.FTZ R64, R64, R24 ;  /* 0x0000001840407221 */ /* 0x000fe40000010000 */
[----:B------:R-:W-:Y:S02]  /*2c00*/  FMUL.FTZ R16, R0, R16 ;  /* 0x0000001000107220 */ /* 0x000fe40000410000 */
        /* <DEDUP_REMOVED lines=10> */
[----:B----4-:R-:W-:Y:S02]  /*2cb0*/  FMUL.FTZ R26, R173, R26 ;  /* 0x0000001aad1a7220 */ /* 0x010fe40000410000 */
        /* <DEDUP_REMOVED lines=9> */
.L_x_9796:
[----:B------:R-:W-:Y:S05]  /*2d50*/  BSYNC B1 ;  /* 0x0000000000017941 */ /* 0x000fea0003800000 */
.L_x_9795:
[----:B------:R-:W-:-:S13]  /*2d60*/  ISETP.GE.U32.AND P4, PT, R3, 0x800, PT ;  /* 0x000008000300780c */ /* 0x000fda0003f86070 */
        /* <DEDUP_REMOVED lines=15> */
[----:B-----5:R-:W-:-:S05]  /*2e60*/  FSEL R201, R201, RZ, !P4 ;  /* 0x000000ffc9c97208 */ /* 0x020fca0006000000 */
[C---:B--2---:R-:W-:Y:S02]  /*2e70*/  FADD.FTZ R17, -R201.reuse, R172 ;  /* 0x000000acc9117221 */ /* 0x044fe40000010100 */
[C---:B------:R-:W-:Y:S02]  /*2e80*/  FADD.FTZ R18, -R201.reuse, R173 ;  /* 0x000000adc9127221 */ /* 0x040fe40000010100 */
[C---:B------:R-:W-:Y:S02]  /*2e90*/  FMUL.FTZ R17, R0.reuse, R17 ;  /* 0x0000001100117220 */ /* 0x040fe40000410000 */
[C---:B------:R-:W-:Y:S02]  /*2ea0*/  FADD.FTZ R174, -R201.reuse, R174 ;  /* 0x000000aec9ae7221 */ /* 0x040fe40000010100 */
[----:B------:R-:W-:Y:S02]  /*2eb0*/  FMUL.FTZ R18, R0, R18 ;  /* 0x0000001200127220 */ /* 0x000fe40000410000 */
[----:B------:R-:W-:-:S02]  /*2ec0*/  FADD.FTZ R175, -R201, R175 ;  /* 0x000000afc9af7221 */ /* 0x000fc40000010100 */
[----:B------:R-:W-:Y:S02]  /*2ed0*/  FMUL.FTZ R178, R0, R174 ;  /* 0x000000ae00b27220 */ /* 0x000fe40000410000 */
[----:B---3--:R-:W-:Y:S02]  /*2ee0*/  FMUL.FTZ R210, R209, R168 ;  /* 0x000000a8d1d27220 */ /* 0x008fe40000410000 */
[----:B------:R-:W-:Y:S02]  /*2ef0*/  FMUL.FTZ R209, R207, R169 ;  /* 0x000000a9cfd17220 */ /* 0x000fe40000410000 */
[----:B------:R-:W-:Y:S02]  /*2f00*/  FADD.FTZ R200, R200, R210 ;  /* 0x000000d2c8c87221 */ /* 0x000fe40000010000 */
[----:B------:R-:W-:Y:S02]  /*2f10*/  FFMA.FTZ R199, R17, R210, R199 ;  /* 0x000000d211c77223 */ /* 0x000fe400000100c7 */
        /* <DEDUP_REMOVED lines=17> */
.L_x_9782:
[----:B------:R-:W-:Y:S05]  /*3030*/  BSYNC B0 ;  /* 0x0000000000007941 */ /* 0x000fea0003800000 */
.L_x_9759:
[----:B0-----:R-:W0:Y:S01]  /*3040*/  S2R R168, SR_TID.X ;  /* 0x0000000000a87919 */ /* 0x001e220000002100 */
[----:B------:R-:W-:Y:S02]  /*3050*/  LOP3.LUT P4, RZ, R223, 0xff, RZ, 0xc0, !PT ;  /* 0x000000ffdfff7812 */ /* 0x000fe4000788c0ff */
[----:B0-----:R-:W-:-:S04]  /*3060*/  SHF.R.U32.HI R172, RZ, 0x5, R168 ;  /* 0x00000005ffac7819 */ /* 0x001fc800000116a8 */
[----:B------:R-:W-:-:S07]  /*3070*/  LOP3.LUT R173, R172, 0x7fffff8, RZ, 0xc0, !PT ;  /* 0x07fffff8acad7812 */ /* 0x000fce00078ec0ff */
[----:B------:R-:W-:Y:S02]  /*3080*/  @!P4 IADD3 R173, R173, 0x8, RZ ;  /* 0x00000008adadc810 */ /* 0x000fe40007ffe0ff */
[----:B------:R-:W-:Y:S01]  /*3090*/  LOP3.LUT P4, RZ, R168, 0x1f, RZ, 0xc0, !PT ;  /* 0x0000001fa8ff7812 */ /* 0x000fe2000788c0ff */
[----:B------:R-:W-:Y:S10]  /*30a0*/  BRA.DIV ~URZ, `(.L_x_9797) ;  /* 0x000034327f007947 */ /* 0x000ff4000b800000 */
[----:B------:R0:W1:Y:S02]  /*30b0*/  SHFL.DOWN PT, R171, R200, 0x10, 0x1f ;  /* 0x0a001f00c8ab7f89 */ /* 0x00006400000e0000 */
.L_x_9882:
        /* <DEDUP_REMOVED lines=18> */
.L_x_9883:
[----:B--2---:R-:W-:Y:S01]  /*31e0*/  @!P4 LOP3.LUT R170, R172, 0x7, RZ, 0xc0, !PT ;  /* 0x00000007acaac812 */ /* 0x004fe200078ec0ff */
[----:B------:R-:W-:Y:S01]  /*31f0*/  FADD.FTZ R168, R171, R200 ;  /* 0x000000c8aba87221 */ /* 0x000fe20000010000 */
[----:B------:R-:W2:Y:S01]  /*3200*/  S2R R174, SR_TID.X ;  /* 0x0000000000ae7919 */ /* 0x000ea20000002100 */
[----:B0-----:R-:W-:Y:S01]  /*3210*/  FADD.FTZ R169, R169, R199 ;  /* 0x000000c7a9a97221 */ /* 0x001fe20000010000 */
[----:B------:R-:W-:Y:S01]  /*3220*/  @!P4 IADD3 R170, R173, R170, RZ ;  /* 0x000000aaadaac210 */ /* 0x000fe20007ffe0ff */
[----:B------:R-:W-:Y:S01]  /*3230*/  WARPSYNC 0xffffffff ;  /* 0xffffffff00007948 */ /* 0x000fe20003800000 */
[----:B------:R-:W-:Y:S01]  /*3240*/  HFMA2.MMA R172, -RZ, RZ, 0, 0 ;  /* 0x00000000ffac7435 */ /* 0x000fe200000001ff */
[----:B------:R-:W-:Y:S01]  /*3250*/  LOP3.LUT P5, RZ, R3, 0xffffff00, RZ, 0xc0, !PT ;  /* 0xffffff0003ff7812 */ /* 0x000fe200078ac0ff */
[----:B------:R-:W-:Y:S01]  /*3260*/  BSSY B0, `(.L_x_9799) ;  /* 0x0000080000007945 */ /* 0x000fe20003800000 */
[----:B------:R0:W-:Y:S04]  /*3270*/  @!P4 STS.64 [R170.X8+0x8000], R168 ;  /* 0x008000a8aa00c388 */ /* 0x0001e80000008a00 */
[----:B------:R-:W-:Y:S01]  /*3280*/  BAR.SYNC.DEFER_BLOCKING 0x0 ;  /* 0x0000000000007b1d */ /* 0x000fe20000010000 */
[----:B-----5:R-:W-:-:S13]  /*3290*/  ISETP.GE.AND P4, PT, R222, 0x1, PT ;  /* 0x00000001de00780c */ /* 0x020fda0003f86270 */
[----:B0-----:R-:W-:-:S05]  /*32a0*/  @P4 IADD3 R168, R222, -0x1, RZ ;  /* 0xffffffffdea84810 */ /* 0x001fca0007ffe0ff */
[----:B------:R-:W-:-:S05]  /*32b0*/  @P4 IMAD R168, R168, c[0x0][0x168], RZ ;  /* 0x00005a00a8a84a24 */ /* 0x000fca00078e02ff */
[----:B------:R-:W-:-:S04]  /*32c0*/  @P4 SHF.R.S32.HI R169, RZ, 0x1f, R168 ;  /* 0x0000001fffa94819 */ /* 0x000fc800000114a8 */
[----:B------:R-:W-:Y:S02]  /*32d0*/  @P4 LEA.HI R168, R169, R168, RZ, 0x2 ;  /* 0x000000a8a9a84211 */ /* 0x000fe400078f10ff */
[----:B--2---:R-:W-:-:S04]  /*32e0*/  @P4 LOP3.LUT R169, R174, 0xff, RZ, 0xc0, !PT ;  /* 0x000000ffaea94812 */ /* 0x004fc800078ec0ff */
[----:B------:R-:W-:Y:S02]  /*32f0*/  @P4 LEA.HI.SX32 R172, R168, R169, 0x1e ;  /* 0x000000a9a8ac4211 */ /* 0x000fe400078ff2ff */
[----:B------:R-:W0:Y:S02]  /*3300*/  LDS.128 R168, [R173.X8+0x8000] ;  /* 0x00800000ada87984 */ /* 0x000e240000008c00 */
        /* <DEDUP_REMOVED lines=27> */
.L_x_9802:
[----:B------:R-:W-:Y:S05]  /*34c0*/  BSYNC B1 ;  /* 0x0000000000017941 */ /* 0x000fea0003800000 */
.L_x_9801:
[----:B------:R-:W0:Y:S01]  /*34d0*/  LDC.U8 R169, c[0x0][0x1f0] ;  /* 0x00007c00ffa97b82 */ /* 0x000e220000000000 */
[----:B------:R-:W-:Y:S01]  /*34e0*/  @!P3 ISETP.NE.U32.AND P5, PT, RZ, c[0x0][0x218], PT ;  /* 0x00008600ff00ba0c */ /* 0x000fe20003fa5070 */
[----:B------:R-:W-:Y:S03]  /*34f0*/  BSSY B1, `(.L_x_9803) ;  /* 0x000000c000017945 */ /* 0x000fe60003800000 */
[----:B------:R-:W-:-:S04]  /*3500*/  @!P3 ISETP.NE.AND.EX P5, PT, RZ, c[0x0][0x21c], PT, P5 ;  /* 0x00008700ff00ba0c */ /* 0x000fc80003fa5350 */
[----:B------:R-:W-:Y:S01]  /*3510*/  @!P3 FSEL R168, R124, RZ, P5 ;  /* 0x000000ff7ca8b208 */ /* 0x000fe20002800000 */
[----:B------:R-:W-:Y:S05]  /*3520*/  @!P3 BRA `(.L_x_9804) ;  /* 0x000000800000b947 */ /* 0x000fea0003800000 */
        /* <DEDUP_REMOVED lines=8> */
.L_x_9804:
[----:B------:R-:W-:Y:S05]  /*35b0*/  BSYNC B1 ;  /* 0x0000000000017941 */ /* 0x000fea0003800000 */
.L_x_9803:
[----:B------:R-:W2:Y:S01]  /*35c0*/  LDL R173, [R1+0xc] ;  /* 0x00000c0001ad7983 */ /* 0x000ea20000100800 */
[----:B------:R-:W-:Y:S01]  /*35d0*/  ISETP.NE.U32.AND P5, PT, RZ, c[0x0][0x258], PT ;  /* 0x00009600ff007a0c */ /* 0x000fe20003fa5070 */
[----:B------:R-:W-:Y:S01]  /*35e0*/  BSSY B1, `(.L_x_9805) ;  /* 0x0000012000017945 */ /* 0x000fe20003800000 */
[----:B------:R-:W-:Y:S02]  /*35f0*/  @!P3 ISETP.NE.U32.AND P6, PT, RZ, c[0x0][0x218], PT ;  /* 0x00008600ff00ba0c */ /* 0x000fe40003fc5070 */
[----:B------:R-:W-:Y:S02]  /*3600*/  ISETP.NE.AND.EX P5, PT, RZ, c[0x0][0x25c], PT, P5 ;  /* 0x00009700ff007a0c */ /* 0x000fe40003fa5350 */
[----:B------:R-:W-:Y:S02]  /*3610*/  @!P3 ISETP.NE.AND.EX P6, PT, RZ, c[0x0][0x21c], PT, P6 ;  /* 0x00008700ff00ba0c */ /* 0x000fe40003fc5360 */
[C---:B------:R-:W-:Y:S01]  /*3620*/  SEL R160, R168.reuse, R160, P5 ;  /* 0x000000a0a8a07207 */ /* 0x040fe20002800000 */
[----:B------:R-:W-:-:S04]  /*3630*/  @P4 FMUL.FTZ R168, R168, c[0x0][0x1ec] ;  /* 0x00007b00a8a84a20 */ /* 0x000fc80000410000 */
[-C--:B-----5:R-:W-:Y:S02]  /*3640*/  @P4 FFMA.FTZ R56, R156, R168.reuse, R56 ;  /* 0x000000a89c384223 */ /* 0x0a0fe40000010038 */
[----:B--2---:R-:W-:Y:S01]  /*3650*/  @P4 FMUL.FTZ R164, R173, R168 ;  /* 0x000000a8ada44220 */ /* 0x004fe20000410000 */
        /* <DEDUP_REMOVED lines=10> */
.L_x_9806:
[----:B------:R-:W-:Y:S05]  /*3700*/  BSYNC B1 ;  /* 0x0000000000017941 */ /* 0x000fea0003800000 */
.L_x_9805:
[----:B------:R-:W2:Y:S01]  /*3710*/  LDL R173, [R1+0x8] ;  /* 0x0000080001ad7983 */ /* 0x000ea20000100800 */
[----:B------:R-:W-:Y:S01]  /*3720*/  @!P3 ISETP.NE.U32.AND P6, PT, RZ, c[0x0][0x218], PT ;  /* 0x00008600ff00ba0c */ /* 0x000fe20003fc5070 */
[----:B------:R-:W-:Y:S01]  /*3730*/  BSSY B1, `(.L_x_9807) ;  /* 0x0000010000017945 */ /* 0x000fe20003800000 */
[C---:B------:R-:W-:Y:S01]  /*3740*/  SEL R161, R168.reuse, R161, P5 ;  /* 0x000000a1a8a17207 */ /* 0x040fe20002800000 */
[----:B------:R-:W-:Y:S01]  /*3750*/  @P4 FMUL.FTZ R168, R168, c[0x0][0x1ec] ;  /* 0x00007b00a8a84a20 */ /* 0x000fe20000410000 */
[----:B------:R-:W-:-:S03]  /*3760*/  @!P3 ISETP.NE.AND.EX P6, PT, RZ, c[0x0][0x21c], PT, P6 ;  /* 0x00008700ff00ba0c */ /* 0x000fc60003fc5360 */
[-C--:B------:R-:W-:Y:S02]  /*3770*/  @P4 FFMA.FTZ R57, R157, R168.reuse, R57 ;  /* 0x000000a89d394223 */ /* 0x080fe40000010039 */
        /* <DEDUP_REMOVED lines=11> */
.L_x_9808:
[----:B------:R-:W-:Y:S05]  /*3830*/  BSYNC B1 ;  /* 0x0000000000017941 */ /* 0x000fea0003800000 */
.L_x_9807:
        /* <DEDUP_REMOVED lines=18> */
.L_x_9810:
[----:B------:R-:W-:Y:S05]  /*3960*/  BSYNC B1 ;  /* 0x0000000000017941 */ /* 0x000fea0003800000 */
.L_x_9809:
[----:B0-----:R-:W2:Y:S01]  /*3970*/  LDL R169, [R1] ;  /* 0x0000000001a97983 */ /* 0x001ea20000100800 */
[C---:B------:R-:W-:Y:S01]  /*3980*/  SEL R163, R168.reuse, R163, P5 ;  /* 0x000000a3a8a37207 */ /* 0x040fe20002800000 */
[----:B------:R-:W-:Y:S01]  /*3990*/  @P4 FMUL.FTZ R168, R168, c[0x0][0x1ec] ;  /* 0x00007b00a8a84a20 */ /* 0x000fe20000410000 */
[----:B------:R-:W-:-:S03]  /*39a0*/  ISETP.NE.U32.AND P5, PT, RZ, c[0x0][0x258], PT ;  /* 0x00009600ff007a0c */ /* 0x000fc60003fa5070 */
[-C--:B------:R-:W-:Y:S01]  /*39b0*/  @P4 FFMA.FTZ R59, R159, R168.reuse, R59 ;  /* 0x000000a89f3b4223 */ /* 0x080fe2000001003b */
[----:B------:R-:W-:Y:S01]  /*39c0*/  ISETP.NE.AND.EX P5, PT, RZ, c[0x0][0x25c], PT, P5 ;  /* 0x00009700ff007a0c */ /* 0x000fe20003fa5350 */
[----:B--2---:R-:W-:-:S12]  /*39d0*/  @P4 FMUL.FTZ R167, R169, R168 ;  /* 0x000000a8a9a74220 */ /* 0x004fd80000410000 */
        /* <DEDUP_REMOVED lines=8> */
.L_x_9800:
[----:B------:R-:W-:Y:S05]  /*3a60*/  BSYNC B0 ;  /* 0x0000000000007941 */ /* 0x000fea0003800000 */
.L_x_9799:
[----:B------:R-:W-:Y:S01]  /*3a70*/  ISETP.GE.U32.AND P5, PT, R3, 0x200, PT ;  /* 0x000002000300780c */ /* 0x000fe20003fa6070 */
[----:B------:R-:W-:-:S12]  /*3a80*/  BSSY B0, `(.L_x_9811) ;  /* 0x0000054000007945 */ /* 0x000fd80003800000 */
[----:B------:R-:W-:Y:S05]  /*3a90*/  @!P5 BRA `(.L_x_9812) ;  /* 0x000005200000d947 */ /* 0x000fea0003800000 */
[----:B------:R-:W2:Y:S01]  /*3aa0*/  LDC.U8 R173, c[0x0][0x1f0] ;  /* 0x00007c00ffad7b82 */ /* 0x000ea20000000000 */
[----:B0-----:R-:W-:-:S05]  /*3ab0*/  @P4 MOV R168, 0x10 ;  /* 0x0000001000a84802 */ /* 0x001fca0000000f00 */
[----:B------:R-:W-:-:S05]  /*3ac0*/  @P4 IMAD.WIDE.U32 R168, R172, R168, c[0x0][0x170] ;  /* 0x00005c00aca84625 */ /* 0x000fca00078e00a8 */
[----:B------:R0:W5:Y:S01]  /*3ad0*/  @P4 LDG.E.128 R156, [R168.64] ;  /* 0x00000004a89c4981 */ /* 0x000162000c1e1d00 */
[----:B------:R-:W-:Y:S01]  /*3ae0*/  BSSY B1, `(.L_x_9813) ;  /* 0x000000d000017945 */ /* 0x000fe20003800000 */
[----:B--2---:R-:W-:-:S04]  /*3af0*/  ISETP.NE.AND P5, PT, R173, RZ, PT ;  /* 0x000000ffad00720c */ /* 0x004fc80003fa5270 */
[----:B0-----:R-:W-:Y:S02]  /*3b00*/  FSEL R168, R171, RZ, !P5 ;  /* 0x000000ffaba87208 */ /* 0x001fe40006800000 */
        /* <DEDUP_REMOVED lines=10> */
.L_x_9814:
[----:B------:R-:W-:Y:S05]  /*3bb0*/  BSYNC B1 ;  /* 0x0000000000017941 */ /* 0x000fea0003800000 */
.L_x_9813:
        /* <DEDUP_REMOVED lines=8> */
[----:B------:R-:W-:Y:S01]  /*3c40*/  @P4 FMUL.FTZ R164, R252, R169 ;  /* 0x000000a9fca44220 */ /* 0x000fe20000410000 */
        /* <DEDUP_REMOVED lines=8> */
.L_x_9816:
[----:B------:R-:W-:Y:S05]  /*3cd0*/  BSYNC B1 ;  /* 0x0000000000017941 */ /* 0x000fea0003800000 */
.L_x_9815:
[----:B------:R-:W-:Y:S01]  /*3ce0*/  @!P3 ISETP.NE.U32.AND P6, PT, RZ, c[0x0][0x218], PT ;  /* 0x00008600ff00ba0c */ /* 0x000fe20003fc5070 */
[----:B------:R-:W-:Y:S01]  /*3cf0*/  BSSY B1, `(.L_x_9817) ;  /* 0x000000e000017945 */ /* 0x000fe20003800000 */
[C---:B------:R-:W-:Y:S01]  /*3d00*/  SEL R161, R169.reuse, R161, P5 ;  /* 0x000000a1a9a17207 */ /* 0x040fe20002800000 */
[----:B------:R-:W-:Y:S01]  /*3d10*/  @P4 FMUL.FTZ R169, R169, c[0x0][0x1ec] ;  /* 0x00007b00a9a94a20 */ /* 0x000fe20000410000 */
[----:B------:R-:W-:-:S03]  /*3d20*/  @!P3 ISETP.NE.AND.EX P6, PT, RZ, c[0x0][0x21c], PT, P6 ;  /* 0x00008700ff00ba0c */ /* 0x000fc60003fc5360 */
[-C--:B------:R-:W-:Y:S02]  /*3d30*/  @P4 FFMA.FTZ R53, R157, R169.reuse, R53 ;  /* 0x000000a99d354223 */ /* 0x080fe40000010035 */
        /* <DEDUP_REMOVED lines=9> */
.L_x_9818:
[----:B------:R-:W-:Y:S05]  /*3dd0*/  BSYNC B1 ;  /* 0x0000000000017941 */ /* 0x000fea0003800000 */
.L_x_9817:
        /* <DEDUP_REMOVED lines=15> */
.L_x_9820:
[----:B------:R-:W-:Y:S05]  /*3ed0*/  BSYNC B1 ;  /* 0x0000000000017941 */ /* 0x000fea0003800000 */
.L_x_9819:
[C---:B------:R-:W-:Y:S01]  /*3ee0*/  SEL R163, R169.reuse, R163, P5 ;  /* 0x000000a3a9a37207 */ /* 0x040fe20002800000 */
[----:B------:R-:W-:Y:S01]  /*3ef0*/  @P4 FMUL.FTZ R169, R169, c[0x0][0x1ec] ;  /* 0x00007b00a9a94a20 */ /* 0x000fe20000410000 */
[----:B------:R-:W-:-:S03]  /*3f00*/  ISETP.NE.U32.AND P5, PT, RZ, c[0x0][0x258], PT ;  /* 0x00009600ff007a0c */ /* 0x000fc60003fa5070 */
[-C--:B------:R-:W-:Y:S01]  /*3f10*/  @P4 FFMA.FTZ R55, R159, R169.reuse, R55 ;  /* 0x000000a99f374223 */ /* 0x080fe20000010037 */
[----:B------:R-:W-:Y:S01]  /*3f20*/  ISETP.NE.AND.EX P5, PT, RZ, c[0x0][0x25c], PT, P5 ;  /* 0x00009700ff007a0c */ /* 0x000fe20003fa5350 */
[----:B------:R-:W-:-:S12]  /*3f30*/  @P4 FMUL.FTZ R167, R249, R169 ;  /* 0x000000a9f9a74220 */ /* 0x000fd80000410000 */
        /* <DEDUP_REMOVED lines=8> */
.L_x_9812:
[----:B------:R-:W-:Y:S05]  /*3fc0*/  BSYNC B0 ;  /* 0x0000000000007941 */ /* 0x000fea0003800000 */
.L_x_9811:
        /* <DEDUP_REMOVED lines=20> */
.L_x_9824:
[----:B------:R-:W-:Y:S05]  /*4110*/  BSYNC B1 ;  /* 0x0000000000017941 */ /* 0x000fea0003800000 */
.L_x_9823:
        /* <DEDUP_REMOVED lines=17> */
.L_x_9826:
[----:B------:R-:W-:Y:S05]  /*4230*/  BSYNC B1 ;  /* 0x0000000000017941 */ /* 0x000fea0003800000 */
.L_x_9825:
        /* <DEDUP_REMOVED lines=15> */
.L_x_9828:
[----:B------:R-:W-:Y:S05]  /*4330*/  BSYNC B1 ;  /* 0x0000000000017941 */ /* 0x000fea0003800000 */
.L_x_9827:
        /* <DEDUP_REMOVED lines=15> */
.L_x_9830:
[----:B------:R-:W-:Y:S05]  /*4430*/  BSYNC B1 ;  /* 0x0000000000017941 */ /* 0x000fea0003800000 */
.L_x_9829:
        /* <DEDUP_REMOVED lines=14> */
.L_x_9822:
[----:B------:R-:W-:Y:S05]  /*4520*/  BSYNC B0 ;  /* 0x0000000000007941 */ /* 0x000fea0003800000 */
.L_x_9821:
        /* <DEDUP_REMOVED lines=20> */
.L_x_9834:
[----:B------:R-:W-:Y:S05]  /*4670*/  BSYNC B1 ;  /* 0x0000000000017941 */ /* 0x000fea0003800000 */
.L_x_9833:
        /* <DEDUP_REMOVED lines=17> */
.L_x_9836:
[----:B------:R-:W-:Y:S05]  /*4790*/  BSYNC B1 ;  /* 0x0000000000017941 */ /* 0x000fea0003800000 */
.L_x_9835:
        /* <DEDUP_REMOVED lines=15> */
.L_x_9838:
[----:B------:R-:W-:Y:S05]  /*4890*/  BSYNC B1 ;  /* 0x0000000000017941 */ /* 0x000fea0003800000 */
.L_x_9837:
        /* <DEDUP_REMOVED lines=15> */
.L_x_9840:
[----:B------:R-:W-:Y:S05]  /*4990*/  BSYNC B1 ;  /* 0x0000000000017941 */ /* 0x000fea0003800000 */
.L_x_9839:
        /* <DEDUP_REMOVED lines=14> */
.L_x_9832:
[----:B------:R-:W-:Y:S05]  /*4a80*/  BSYNC B0 ;  /* 0x0000000000007941 */ /* 0x000fea0003800000 */
.L_x_9831:
[----:B------:R-:W-:Y:S01]  /*4a90*/  BSSY B0, `(.L_x_9841) ;  /* 0x0000054000007945 */ /* 0x000fe20003800000 */
        /* <DEDUP_REMOVED lines=18> */
.L_x_9844:
[----:B------:R-:W-:Y:S05]  /*4bc0*/  BSYNC B1 ;  /* 0x0000000000017941 */ /* 0x000fea0003800000 */
.L_x_9843:
        /* <DEDUP_REMOVED lines=17> */
.L_x_9846:
[----:B------:R-:W-:Y:S05]  /*4ce0*/  BSYNC B1 ;  /* 0x0000000000017941 */ /* 0x000fea0003800000 */
.L_x_9845:
        /* <DEDUP_REMOVED lines=15> */
.L_x_9848:
[----:B------:R-:W-:Y:S05]  /*4de0*/  BSYNC B1 ;  /* 0x0000000000017941 */ /* 0x000fea0003800000 */
.L_x_9847:
        /* <DEDUP_REMOVED lines=15> */
.L_x_9850:
[----:B------:R-:W-:Y:S05]  /*4ee0*/  BSYNC B1 ;  /* 0x0000000000017941 */ /* 0x000fea0003800000 */
.L_x_9849:
        /* <DEDUP_REMOVED lines=14> */
.L_x_9842:
[----:B------:R-:W-:Y:S05]  /*4fd0*/  BSYNC B0 ;  /* 0x0000000000007941 */ /* 0x000fea0003800000 */
.L_x_9841:
        /* <DEDUP_REMOVED lines=19> */
.L_x_9854:
[----:B------:R-:W-:Y:S05]  /*5110*/  BSYNC B1 ;  /* 0x0000000000017941 */ /* 0x000fea0003800000 */
.L_x_9853:
        /* <DEDUP_REMOVED lines=17> */
.L_x_9856:
[----:B------:R-:W-:Y:S05]  /*5230*/  BSYNC B1 ;  /* 0x0000000000017941 */ /* 0x000fea0003800000 */
.L_x_9855:
        /* <DEDUP_REMOVED lines=15> */
.L_x_9858:
[----:B------:R-:W-:Y:S05]  /*5330*/  BSYNC B1 ;  /* 0x0000000000017941 */ /* 0x000fea0003800000 */
.L_x_9857:
        /* <DEDUP_REMOVED lines=15> */
.L_x_9860:
[----:B------:R-:W-:Y:S05]  /*5430*/  BSYNC B1 ;  /* 0x0000000000017941 */ /* 0x000fea0003800000 */
.L_x_9859:
        /* <DEDUP_REMOVED lines=14> */
.L_x_9852:
[----:B------:R-:W-:Y:S05]  /*5520*/  BSYNC B0 ;  /* 0x0000000000007941 */ /* 0x000fea0003800000 */
.L_x_9851:
        /* <DEDUP_REMOVED lines=19> */
.L_x_9864:
[----:B------:R-:W-:Y:S05]  /*5660*/  BSYNC B1 ;  /* 0x0000000000017941 */ /* 0x000fea0003800000 */
.L_x_9863:
        /* <DEDUP_REMOVED lines=17> */
.L_x_9866:
[----:B------:R-:W-:Y:S05]  /*5780*/  BSYNC B1 ;  /* 0x0000000000017941 */ /* 0x000fea0003800000 */
.L_x_9865:
        /* <DEDUP_REMOVED lines=15> */
.L_x_9868:
[----:B------:R-:W-:Y:S05]  /*5880*/  BSYNC B1 ;  /* 0x0000000000017941 */ /* 0x000fea0003800000 */
.L_x_9867:
        /* <DEDUP_REMOVED lines=15> */
.L_x_9870:
[----:B------:R-:W-:Y:S05]  /*5980*/  BSYNC B1 ;  /* 0x0000000000017941 */ /* 0x000fea0003800000 */
.L_x_9869:
        /* <DEDUP_REMOVED lines=14> */
.L_x_9862:
[----:B------:R-:W-:Y:S05]  /*5a70*/  BSYNC B0 ;  /* 0x0000000000007941 */ /* 0x000fea0003800000 */
.L_x_9861:
[----:B------:R-:W-:Y:S01]  /*5a80*/  ISETP.GE.U32.AND P5, PT, R3, 0x800, PT ;  /* 0x000008000300780c */ /* 0x000fe20003fa6070 */
[----:B------:R-:W-:-:S12]  /*5a90*/  BSSY B0, `(.L_x_9871) ;  /* 0x0000052000007945 */ /* 0x000fd80003800000 */
[----:B------:R-:W-:Y:S05]  /*5aa0*/  @!P5 BRA `(.L_x_9872) ;  /* 0x000005000000d947 */ /* 0x000fea0003800000 */
[----:B0-----:R-:W0:Y:S01]  /*5ab0*/  LDC.U8 R168, c[0x0][0x1f0] ;  /* 0x00007c00ffa87b82 */ /* 0x001e220000000000 */
[----:B------:R-:W-:Y:S01]  /*5ac0*/  BSSY B1, `(.L_x_9873) ;  /* 0x0000010000017945 */ /* 0x000fe20003800000 */
[----:B0-----:R-:W-:Y:S02]  /*5ad0*/  ISETP.NE.AND P5, PT, R168, RZ, PT ;  /* 0x000000ffa800720c */ /* 0x001fe40003fa5270 */
[----:B------:R-:W-:Y:S02]  /*5ae0*/  @P4 MOV R168, 0x10 ;  /* 0x0000001000a84802 */ /* 0x000fe40000000f00 */
[----:B------:R-:W-:Y:S02]  /*5af0*/  FSEL R171, R171, RZ, !P5 ;  /* 0x000000ffabab7208 */ /* 0x000fe40006800000 */
[----:B------:R-:W-:Y:S01]  /*5b00*/  @!P3 ISETP.NE.U32.AND P5, PT, RZ, c[0x0][0x218], PT ;  /* 0x00008600ff00ba0c */ /* 0x000fe20003fa5070 */
[----:B------:R-:W-:-:S03]  /*5b10*/  @P4 IMAD.WIDE.U32 R168, R172, R168, c[0x0][0x170] ;  /* 0x00005c00aca84625 */ /* 0x000fc600078e00a8 */
[----:B------:R-:W-:Y:S02]  /*5b20*/  @!P3 ISETP.NE.AND.EX P5, PT, RZ, c[0x0][0x21c], PT, P5 ;  /* 0x00008700ff00ba0c */ /* 0x000fe40003fa5350 */
[----:B------:R0:W5:Y:S02]  /*5b30*/  @P4 LDG.E.128 R156, [R168.64] ;  /* 0x00000004a89c4981 */ /* 0x000164000c1e1d00 */
        /* <DEDUP_REMOVED lines=8> */
.L_x_9874:
[----:B------:R-:W-:Y:S05]  /*5bc0*/  BSYNC B1 ;  /* 0x0000000000017941 */ /* 0x000fea0003800000 */
.L_x_9873:
        /* <DEDUP_REMOVED lines=17> */
.L_x_9876:
[----:B------:R-:W-:Y:S05]  /*5ce0*/  BSYNC B1 ;  /* 0x0000000000017941 */ /* 0x000fea0003800000 */
.L_x_9875:
        /* <DEDUP_REMOVED lines=15> */
.L_x_9878:
[----:B------:R-:W-:Y:S05]  /*5de0*/  BSYNC B1 ;  /* 0x0000000000017941 */ /* 0x000fea0003800000 */
.L_x_9877:
[----:B------:R-:W-:Y:S01]  /*5df0*/  @!P3 ISETP.NE.U32.AND P6, PT, RZ, c[0x0][0x218], PT ;  /* 0x00008600ff00ba0c */ /* 0x000fe20003fc5070 */
[----:B------:R-:W-:Y:S01]  /*5e00*/  BSSY B1, `(.L_x_9879) ;  /* 0x000000e000017945 */ /* 0x000fe20003800000 */
[C---:B------:R-:W-:Y:S01]  /*5e10*/  SEL R162, R168.reuse, R162, P5 ;  /* 0x000000a2a8a27207 */ /* 0x040fe20002800000 */
[----:B------:R-:W-:Y:S01]  /*5e20*/  @P4 FMUL.FTZ R168, R168, c[0x0][0x1ec] ;  /* 0x00007b00a8a84a20 */ /* 0x000fe20000410000 */
[----:B------:R-:W-:-:S03]  /*5e30*/  @!P3 ISETP.NE.AND.EX P6, PT, RZ, c[0x0][0x21c], PT, P6 ;  /* 0x00008700ff00ba0c */ /* 0x000fc60003fc5360 */
[-C--:B------:R-:W-:Y:S01]  /*5e40*/  @P4 FFMA.FTZ R30, R158, R168.reuse, R30 ;  /* 0x000000a89e1e4223 */ /* 0x080fe2000001001e */
[----:B------:R-:W-:Y:S01]  /*5e50*/  @!P3 FSEL R173, R155, RZ, P6 ;  /* 0x000000ff9badb208 */ /* 0x000fe20003000000 */
[----:B------:R-:W-:Y:S01]  /*5e60*/  @P4 FMUL.FTZ R166, R226, R168 ;  /* 0x000000a8e2a64220 */ /* 0x000fe20000410000 */
[----:B------:R-:W-:Y:S05]  /*5e70*/  @!P3 BRA `(.L_x_9880) ;  /* 0x000000600000b947 */ /* 0x000fea0003800000 */
[----:B------:R-:W-:Y:S01]  /*5e80*/  ISETP.NE.U32.AND P3, PT, RZ, c[0x0][0x218], PT ;  /* 0x00008600ff007a0c */ /* 0x000fe20003f65070 */
[----:B------:R-:W-:-:S03]  /*5e90*/  FFMA.FTZ R170, R190, R170, R171 ;  /* 0x000000aabeaa7223 */ /* 0x000fc600000100ab */
[----:B------:R-:W-:Y:S01]  /*5ea0*/  ISETP.NE.AND.EX P3, PT, RZ, c[0x0][0x21c], PT, P3 ;  /* 0x00008700ff007a0c */ /* 0x000fe20003f65330 */
[----:B------:R-:W-:-:S04]  /*5eb0*/  FADD.FTZ R170, R188, -R170 ;  /* 0x800000aabcaa7221 */ /* 0x000fc80000010000 */
[----:B------:R-:W-:-:S08]  /*5ec0*/  FMUL.FTZ R173, R0, R170 ;  /* 0x000000aa00ad7220 */ /* 0x000fd00000410000 */
[----:B------:R-:W-:Y:S02]  /*5ed0*/  @P3 FADD.FTZ R173, R155, R173 ;  /* 0x000000ad9bad3221 */ /* 0x000fe40000010000 */
.L_x_9880:
[----:B------:R-:W-:Y:S05]  /*5ee0*/  BSYNC B1 ;  /* 0x0000000000017941 */ /* 0x000fea0003800000 */
.L_x_9879:
[----:B------:R-:W-:Y:S01]  /*5ef0*/  ISETP.NE.U32.AND P3, PT, RZ, c[0x0][0x258], PT ;  /* 0x00009600ff007a0c */ /* 0x000fe20003f65070 */
[C---:B------:R-:W-:Y:S01]  /*5f00*/  @P4 FMUL.FTZ R0, R173.reuse, c[0x0][0x1ec] ;  /* 0x00007b00ad004a20 */ /* 0x040fe20000410000 */
[----:B------:R-:W-:Y:S02]  /*5f10*/  SEL R163, R173, R163, P5 ;  /* 0x000000a3ada37207 */ /* 0x000fe40002800000 */
[----:B------:R-:W-:Y:S01]  /*5f20*/  ISETP.NE.AND.EX P3, PT, RZ, c[0x0][0x25c], PT, P3 ;  /* 0x00009700ff007a0c */ /* 0x000fe20003f65330 */
[-C--:B------:R-:W-:Y:S02]  /*5f30*/  @P4 FMUL.FTZ R167, R225, R0.reuse ;  /* 0x00000000e1a74220 */ /* 0x080fe40000410000 */
[----:B------:R-:W-:-:S10]  /*5f40*/  @P4 FFMA.FTZ R31, R159, R0, R31 ;  /* 0x000000009f1f4223 */ /* 0x000fd4000001001f */
[----:B------:R-:W-:-:S05]  /*5f50*/  @P3 MOV R168, 0x10 ;  /* 0x0000001000a83802 */ /* 0x000fca0000000f00 */
[----:B------:R-:W-:Y:S01]  /*5f60*/  @P3 IMAD.WIDE.U32 R168, R4, R168, c[0x0][0x258] ;  /* 0x0000960004a83625 */ /* 0x000fe200078e00a8 */
[----:B------:R-:W-:-:S04]  /*5f70*/  @P4 MOV R4, 0x10 ;  /* 0x0000001000044802 */ /* 0x000fc80000000f00 */
[----:B------:R0:W-:Y:S01]  /*5f80*/  @P3 STG.E.128 [R168.64], R160 ;  /* 0x000000a0a8003986 */ /* 0x0001e2000c101d04 */
[----:B------:R-:W-:-:S05]  /*5f90*/  @P4 IMAD.WIDE.U32 R172, R172, R4, c[0x0][0x248] ;  /* 0x00009200acac4625 */ /* 0x000fca00078e0004 */
[----:B------:R0:W-:Y:S02]  /*5fa0*/  @P4 STG.E.128 [R172.64], R164 ;  /* 0x000000a4ac004986 */ /* 0x0001e4000c101d04 */
.L_x_9872:
[----:B------:R-:W-:Y:S05]  /*5fb0*/  BSYNC B0 ;  /* 0x0000000000007941 */ /* 0x000fea0003800000 */
.L_x_9871:
[----:B------:R-:W-:Y:S02]  /*5fc0*/  LOP3.LUT P3, RZ, R223, 0xff, RZ, 0xc0, !PT ;  /* 0x000000ffdfff7812 */ /* 0x000fe4000786c0ff */
[----:B------:R-:W-:Y:S02]  /*5fd0*/  IADD3 R2, R2, c[0x0][0x160], RZ ;  /* 0x0000580002027a10 */ /* 0x000fe40007ffe0ff */
[----:B------:R-:W-:Y:S02]  /*5fe0*/  SEL R223, RZ, 0x1, P3 ;  /* 0x00000001ffdf7807 */ /* 0x000fe40001800000 */
[----:B------:R-:W-:-:S13]  /*5ff0*/  ISETP.GE.AND P3, PT, R2, c[0x0][0x164], PT ;  /* 0x0000590002007a0c */ /* 0x000fda0003f66270 */
[----:B01----:R-:W-:Y:S01]  /*6000*/  @P3 CALL.REL.NOINC `(.L_x_9758) ;  /* 0x0000001000003944 */ /* 0x003fe20003c00000 */
[----:B------:R-:W-:Y:S05]  /*6010*/  BRA `(.L_x_9881) ;  /* 0xffffb19000007947 */ /* 0x000fea000383ffff */
.L_x_9758:
[----:B------:R-:W0:Y:S01]  /*6020*/  S2UR UR6, SR_CTAID.X ;  /* 0x00000000000679c3 */ /* 0x000e220000002500 */
[----:B------:R-:W0:Y:S01]  /*6030*/  S2R R2, SR_TID.X ;  /* 0x0000000000027919 */ /* 0x000e220000002100 */
[C---:B------:R-:W-:Y:S02]  /*6040*/  LOP3.LUT P3, RZ, R3.reuse, 0xffffff00, RZ, 0xc0, !PT ;  /* 0xffffff0003ff7812 */ /* 0x040fe4000786c0ff */
[C---:B------:R-:W-:Y:S02]  /*6050*/  ISETP.GE.U32.AND P5, PT, R3.reuse, 0x200, PT ;  /* 0x000002000300780c */ /* 0x040fe40003fa6070 */
[----:B------:R-:W-:Y:S02]  /*6060*/  ISETP.GE.U32.AND P4, PT, R3, 0x300, PT ;  /* 0x000003000300780c */ /* 0x000fe40003f86070 */
[----:B------:R-:W-:-:S07]  /*6070*/  @P0 MOV R27, 0x10 ;  /* 0x00000010001b0802 */ /* 0x000fce0000000f00 */
[----:B-----5:R-:W-:Y:S02]  /*6080*/  @P3 MOV R9, 0x10 ;  /* 0x0000001000093802 */ /* 0x020fe40000000f00 */
        /* <DEDUP_REMOVED lines=10> */
[----:B------:R-:W-:Y:S01]  /*6130*/  @P3 STG.E.128 [R6.64], R120 ;  /* 0x0000007806003986 */ /* 0x000fe2000c101d04 */
[----:B------:R-:W-:-:S03]  /*6140*/  @P3 IADD3 R0, R0, 0x100, RZ ;  /* 0x0000010000003810 */ /* 0x000fc60007ffe0ff */
[----:B------:R1:W-:Y:S01]  /*6150*/  @P3 STG.E.128 [R8.64], R56 ;  /* 0x0000003808003986 */ /* 0x0003e2000c101d04 */
[----:B------:R-:W-:Y:S01]  /*6160*/  ISETP.GE.U32.AND P3, PT, R3, 0x400, PT ;  /* 0x000004000300780c */ /* 0x000fe20003f66070 */
[----:B------:R-:W-:-:S04]  /*6170*/  @P5 IMAD.WIDE.U32 R10, R0, R15, c[0x0][0x220] ;  /* 0x00008800000a5625 */ /* 0x000fc800078e000f */
[CC--:B------:R-:W-:Y:S01]  /*6180*/  @P5 IMAD.WIDE.U32 R12, R0.reuse, R15.reuse, c[0x0][0x228] ;  /* 0x00008a00000c5625 */ /* 0x0c0fe200078e000f */
[----:B------:R2:W-:Y:S03]  /*6190*/  @P5 STG.E.128 [R10.64], R84 ;  /* 0x000000540a005986 */ /* 0x0005e6000c101d04 */
[C---:B------:R-:W-:Y:S01]  /*61a0*/  @P5 IMAD.WIDE.U32 R14, R0.reuse, R15, c[0x0][0x240] ;  /* 0x00009000000e5625 */ /* 0x040fe200078e000f */
[----:B------:R-:W-:Y:S01]  /*61b0*/  @P5 IADD3 R0, R0, 0x100, RZ ;  /* 0x0000010000005810 */ /* 0x000fe20007ffe0ff */
[----:B------:R3:W-:Y:S02]  /*61c0*/  @P5 STG.E.128 [R12.64], R116 ;  /* 0x000000740c005986 */ /* 0x0007e4000c101d04 */
[----:B------:R-:W-:Y:S02]  /*61d0*/  @P3 MOV R21, 0x10 ;  /* 0x0000001000153802 */ /* 0x000fe40000000f00 */
[----:B0-----:R-:W-:Y:S01]  /*61e0*/  @P4 IMAD.WIDE.U32 R4, R0, R19, c[0x0][0x220] ;  /* 0x0000880000044625 */ /* 0x001fe200078e0013 */
[----:B------:R-:W-:Y:S01]  /*61f0*/  @P5 STG.E.128 [R14.64], R52 ;  /* 0x000000340e005986 */ /* 0x000fe2000c101d04 */
[----:B-1----:R-:W-:-:S02]  /*6200*/  @P1 MOV R57, 0x10 ;  /* 0x0000001000391802 */ /* 0x002fc40000000f00 */
[CC--:B------:R-:W-:Y:S01]  /*6210*/  @P4 IMAD.WIDE.U32 R16, R0.reuse, R19.reuse, c[0x0][0x228] ;  /* 0x00008a0000104625 */ /* 0x0c0fe200078e0013 */
[----:B------:R0:W-:Y:S01]  /*6220*/  @P4 STG.E.128 [R4.64], R80 ;  /* 0x0000005004004986 */ /* 0x0001e2000c101d04 */
[----:B------:R-:W-:Y:S02]  /*6230*/  @P2 MOV R59, 0x10 ;  /* 0x00000010003b2802 */ /* 0x000fe40000000f00 */
        /* <DEDUP_REMOVED lines=13> */
[CC--:B------:R-:W-:Y:S01]  /*6310*/  @P0 IMAD.WIDE.U32 R24, R0.reuse, R27.reuse, c[0x0][0x228] ;  /* 0x00008a0000180625 */ /* 0x0c0fe200078e001b */
[----:B------:R4:W-:Y:S03]  /*6320*/  @P0 STG.E.128 [R22.64], R72 ;  /* 0x0000004816000986 */ /* 0x0009e6000c101d04 */
[C---:B------:R-:W-:Y:S01]  /*6330*/  @P0 IMAD.WIDE.U32 R26, R0.reuse, R27, c[0x0][0x240] ;  /* 0x00009000001a0625 */ /* 0x040fe200078e001b */
[----:B------:R-:W-:Y:S01]  /*6340*/  @P0 IADD3 R0, R0, 0x100, RZ ;  /* 0x0000010000000810 */ /* 0x000fe20007ffe0ff */
[----:B------:R4:W-:Y:S04]  /*6350*/  @P0 STG.E.128 [R24.64], R104 ;  /* 0x0000006818000986 */ /* 0x0009e8000c101d04 */
[CC--:B--2---:R-:W-:Y:S01]  /*6360*/  @P1 IMAD.WIDE.U32 R10, R0.reuse, R57.reuse, c[0x0][0x220] ;  /* 0x00008800000a1625 */ /* 0x0c4fe200078e0039 */
[----:B------:R4:W-:Y:S03]  /*6370*/  @P0 STG.E.128 [R26.64], R40 ;  /* 0x000000281a000986 */ /* 0x0009e6000c101d04 */
[CC--:B---3--:R-:W-:Y:S01]  /*6380*/  @P1 IMAD.WIDE.U32 R12, R0.reuse, R57.reuse, c[0x0][0x228] ;  /* 0x00008a00000c1625 */ /* 0x0c8fe200078e0039 */
        /* <DEDUP_REMOVED lines=13> */
[----:B----4-:R-:W-:-:S10]  /*6460*/  HFMA2.MMA R7, -RZ, RZ, 0, 9.5367431640625e-07 ;  /* 0x00000010ff077435 */ /* 0x010fd400000001ff */
[----:B------:R-:W-:-:S04]  /*6470*/  IMAD.WIDE.U32 R2, R0, R7, c[0x0][0x220] ;  /* 0x0000880000027625 */ /* 0x000fc800078e0007 */
[CC--:B------:R-:W-:Y:S01]  /*6480*/  IMAD.WIDE.U32 R4, R0.reuse, R7.reuse, c[0x0][0x228] ;  /* 0x00008a0000047625 */ /* 0x0c0fe200078e0007 */
[----:B------:R-:W-:Y:S03]  /*6490*/  STG.E.128 [R2.64], R60 ;  /* 0x0000003c02007986 */ /* 0x000fe6000c101d04 */
[----:B------:R-:W-:Y:S01]  /*64a0*/  IMAD.WIDE.U32 R6, R0, R7, c[0x0][0x240] ;  /* 0x0000900000067625 */ /* 0x000fe200078e0007 */
[----:B------:R-:W-:Y:S04]  /*64b0*/  STG.E.128 [R4.64], R92 ;  /* 0x0000005c04007986 */ /* 0x000fe8000c101d04 */
[----:B------:R-:W-:Y:S01]  /*64c0*/  STG.E.128 [R6.64], R28 ;  /* 0x0000001c06007986 */ /* 0x000fe2000c101d04 */
[----:B------:R-:W-:Y:S05]  /*64d0*/  EXIT ;  /* 0x000000000000794d */ /* 0x000fea0003800000 */
.L_x_9797:
[----:B------:R-:W-:Y:S01]  /*64e0*/  HFMA2.MMA R170, -RZ, RZ, 0, 9.5367431640625e-07 ;  /* 0x00000010ffaa7435 */ /* 0x000fe200000001ff */
[----:B------:R-:W-:-:S02]  /*64f0*/  MOV R169, R200 ;  /* 0x000000c800a97202 */ /* 0x000fc40000000f00 */
[----:B------:R-:W-:Y:S02]  /*6500*/  MOV R175, 0x1f ;  /* 0x0000001f00af7802 */ /* 0x000fe40000000f00 */
[----:B------:R-:W-:Y:S02]  /*6510*/  MOV R174, 0xffffffff ;  /* 0xffffffff00ae7802 */ /* 0x000fe40000000f00 */
[----:B------:R-:W-:Y:S02]  /*6520*/  MOV R168, 0x6540 ;  /* 0x0000654000a87802 */ /* 0x000fe40000000f00 */
[----:B-----5:R-:W-:Y:S05]  /*6530*/  CALL.REL.NOINC `($__internal_166_$__cuda_sm70_shflsync_down_p) ;  /* 0x0000046000007944 */ /* 0x020fea0003c00000 */
[----:B-1----:R-:W-:Y:S01]  /*6540*/  MOV R171, R170 ;  /* 0x000000aa00ab7202 */ /* 0x002fe20000000f00 */
[----:B------:R-:W-:Y:S05]  /*6550*/  BRA `(.L_x_9882) ;  /* 0xffffcb6000007947 */ /* 0x000fea000383ffff */
.L_x_9798:
[----:B------:R-:W-:Y:S01]  /*6560*/  HFMA2.MMA R170, -RZ, RZ, 0, 9.5367431640625e-07 ;  /* 0x00000010ffaa7435 */ /* 0x000fe200000001ff */
[----:B------:R-:W-:Y:S02]  /*6570*/  MOV R169, R199 ;  /* 0x000000c700a97202 */ /* 0x000fe40000000f00 */
[----:B------:R-:W-:Y:S02]  /*6580*/  MOV R175, 0x1f ;  /* 0x0000001f00af7802 */ /* 0x000fe40000000f00 */
[----:B------:R-:W-:-:S02]  /*6590*/  MOV R174, 0xffffffff ;  /* 0xffffffff00ae7802 */ /* 0x000fc40000000f00 */
[----:B------:R-:W-:Y:S02]  /*65a0*/  MOV R168, 0x65c0 ;  /* 0x000065c000a87802 */ /* 0x000fe40000000f00 */
[----:B01---5:R-:W-:Y:S05]  /*65b0*/  CALL.REL.NOINC `($__internal_166_$__cuda_sm70_shflsync_down_p) ;  /* 0x000003e000007944 */ /* 0x023fea0003c00000 */
[----:B------:R-:W-:Y:S01]  /*65c0*/  FADD.FTZ R200, R171, R200 ;  /* 0x000000c8abc87221 */ /* 0x000fe20000010000 */
[----:B------:R-:W-:Y:S01]  /*65d0*/  MOV R175, 0x1f ;  /* 0x0000001f00af7802 */ /* 0x000fe20000000f00 */
[----:B-1----:R-:W-:Y:S01]  /*65e0*/  FADD.FTZ R199, R199, R170 ;  /* 0x000000aac7c77221 */ /* 0x002fe20000010000 */
[----:B------:R-:W-:Y:S01]  /*65f0*/  HFMA2.MMA R170, -RZ, RZ, 0, 4.76837158203125e-07 ;  /* 0x00000008ffaa7435 */ /* 0x000fe200000001ff */
[----:B------:R-:W-:Y:S02]  /*6600*/  MOV R174, 0xffffffff ;  /* 0xffffffff00ae7802 */ /* 0x000fe40000000f00 */
[----:B------:R-:W-:Y:S02]  /*6610*/  MOV R169, R200 ;  /* 0x000000c800a97202 */ /* 0x000fe40000000f00 */
[----:B------:R-:W-:Y:S02]  /*6620*/  MOV R168, 0x6640 ;  /* 0x0000664000a87802 */ /* 0x000fe40000000f00 */
[----:B------:R-:W-:Y:S05]  /*6630*/  CALL.REL.NOINC `($__internal_166_$__cuda_sm70_shflsync_down_p) ;  /* 0x0000036000007944 */ /* 0x000fea0003c00000 */
[----:B-1----:R-:W-:Y:S01]  /*6640*/  MOV R171, R170 ;  /* 0x000000aa00ab7202 */ /* 0x002fe20000000f00 */
[----:B------:R-:W-:Y:S01]  /*6650*/  HFMA2.MMA R170, -RZ, RZ, 0, 4.76837158203125e-07 ;  /* 0x00000008ffaa7435 */ /* 0x000fe200000001ff */
[----:B------:R-:W-:-:S02]  /*6660*/  MOV R169, R199 ;  /* 0x000000c700a97202 */ /* 0x000fc40000000f00 */
[----:B------:R-:W-:Y:S02]  /*6670*/  MOV R175, 0x1f ;  /* 0x0000001f00af7802 */ /* 0x000fe40000000f00 */
[----:B------:R-:W-:Y:S02]  /*6680*/  MOV R174, 0xffffffff ;  /* 0xffffffff00ae7802 */ /* 0x000fe40000000f00 */
[----:B------:R-:W-:Y:S02]  /*6690*/  MOV R168, 0x66b0 ;  /* 0x000066b000a87802 */ /* 0x000fe40000000f00 */
[----:B------:R-:W-:Y:S05]  /*66a0*/  CALL.REL.NOINC `($__internal_166_$__cuda_sm70_shflsync_down_p) ;  /* 0x000002f000007944 */ /* 0x000fea0003c00000 */
[----:B------:R-:W-:Y:S01]  /*66b0*/  FADD.FTZ R200, R171, R200 ;  /* 0x000000c8abc87221 */ /* 0x000fe20000010000 */
[----:B------:R-:W-:Y:S01]  /*66c0*/  MOV R175, 0x1f ;  /* 0x0000001f00af7802 */ /* 0x000fe20000000f00 */
[----:B-1----:R-:W-:Y:S01]  /*66d0*/  FADD.FTZ R199, R199, R170 ;  /* 0x000000aac7c77221 */ /* 0x002fe20000010000 */
[----:B------:R-:W-:Y:S01]  /*66e0*/  HFMA2.MMA R170, -RZ, RZ, 0, 2.384185791015625e-07 ;  /* 0x00000004ffaa7435 */ /* 0x000fe200000001ff */
[----:B------:R-:W-:Y:S02]  /*66f0*/  MOV R174, 0xffffffff ;  /* 0xffffffff00ae7802 */ /* 0x000fe40000000f00 */
[----:B------:R-:W-:-:S02]  /*6700*/  MOV R169, R200 ;  /* 0x000000c800a97202 */ /* 0x000fc40000000f00 */
[----:B------:R-:W-:Y:S02]  /*6710*/  MOV R168, 0x6730 ;  /* 0x0000673000a87802 */ /* 0x000fe40000000f00 */
[----:B------:R-:W-:Y:S05]  /*6720*/  CALL.REL.NOINC `($__internal_166_$__cuda_sm70_shflsync_down_p) ;  /* 0x0000027000007944 */ /* 0x000fea0003c00000 */
[----:B-1----:R-:W-:Y:S01]  /*6730*/  MOV R171, R170 ;  /* 0x000000aa00ab7202 */ /* 0x002fe20000000f00 */
[----:B------:R-:W-:Y:S01]  /*6740*/  HFMA2.MMA R170, -RZ, RZ, 0, 2.384185791015625e-07 ;  /* 0x00000004ffaa7435 */ /* 0x000fe200000001ff */
[----:B------:R-:W-:Y:S02]  /*6750*/  MOV R169, R199 ;  /* 0x000000c700a97202 */ /* 0x000fe40000000f00 */
[----:B------:R-:W-:Y:S02]  /*6760*/  MOV R175, 0x1f ;  /* 0x0000001f00af7802 */ /* 0x000fe40000000f00 */
[----:B------:R-:W-:Y:S02]  /*6770*/  MOV R174, 0xffffffff ;  /* 0xffffffff00ae7802 */ /* 0x000fe40000000f00 */
[----:B------:R-:W-:Y:S02]  /*6780*/  MOV R168, 0x67a0 ;  /* 0x000067a000a87802 */ /* 0x000fe40000000f00 */
[----:B------:R-:W-:Y:S05]  /*6790*/  CALL.REL.NOINC `($__internal_166_$__cuda_sm70_shflsync_down_p) ;  /* 0x0000020000007944 */ /* 0x000fea0003c00000 */
[----:B------:R-:W-:Y:S01]  /*67a0*/  FADD.FTZ R200, R171, R200 ;  /* 0x000000c8abc87221 */ /* 0x000fe20000010000 */
[----:B------:R-:W-:Y:S01]  /*67b0*/  MOV R175, 0x1f ;  /* 0x0000001f00af7802 */ /* 0x000fe20000000f00 */
[----:B-1----:R-:W-:Y:S01]  /*67c0*/  FADD.FTZ R199, R199, R170 ;  /* 0x000000aac7c77221 */ /* 0x002fe20000010000 */
[----:B------:R-:W-:Y:S01]  /*67d0*/  HFMA2.MMA R170, -RZ, RZ, 0, 1.1920928955078125e-07 ;  /* 0x00000002ffaa7435 */ /* 0x000fe200000001ff */
[----:B------:R-:W-:-:S02]  /*67e0*/  MOV R174, 0xffffffff ;  /* 0xffffffff00ae7802 */ /* 0x000fc40000000f00 */
[----:B------:R-:W-:Y:S02]  /*67f0*/  MOV R169, R200 ;  /* 0x000000c800a97202 */ /* 0x000fe40000000f00 */
[----:B------:R-:W-:Y:S02]  /*6800*/  MOV R168, 0x6820 ;  /* 0x0000682000a87802 */ /* 0x000fe40000000f00 */
[----:B------:R-:W-:Y:S05]  /*6810*/  CALL.REL.NOINC `($__internal_166_$__cuda_sm70_shflsync_down_p) ;  /* 0x0000018000007944 */ /* 0x000fea0003c00000 */
[----:B-1----:R-:W-:Y:S01]  /*6820*/  MOV R171, R170 ;  /* 0x000000aa00ab7202 */ /* 0x002fe20000000f00 */
[----:B------:R-:W-:Y:S01]  /*6830*/  HFMA2.MMA R170, -RZ, RZ, 0, 1.1920928955078125e-07 ;  /* 0x00000002ffaa7435 */ /* 0x000fe200000001ff */
[----:B------:R-:W-:Y:S02]  /*6840*/  MOV R169, R199 ;  /* 0x000000c700a97202 */ /* 0x000fe40000000f00 */
[----:B------:R-:W-:Y:S02]  /*6850*/  MOV R175, 0x1f ;  /* 0x0000001f00af7802 */ /* 0x000fe40000000f00 */
[----:B------:R-:W-:Y:S02]  /*6860*/  MOV R174, 0xffffffff ;  /* 0xffffffff00ae7802 */ /* 0x000fe40000000f00 */
[----:B------:R-:W-:-:S02]  /*6870*/  MOV R168, 0x6890 ;  /* 0x0000689000a87802 */ /* 0x000fc40000000f00 */
[----:B------:R-:W-:Y:S05]  /*6880*/  CALL.REL.NOINC `($__internal_166_$__cuda_sm70_shflsync_down_p) ;  /* 0x0000011000007944 */ /* 0x000fea0003c00000 */
[----:B------:R-:W-:Y:S01]  /*6890*/  FADD.FTZ R200, R171, R200 ;  /* 0x000000c8abc87221 */ /* 0x000fe20000010000 */
[----:B------:R-:W-:Y:S01]  /*68a0*/  MOV R175, 0x1f ;  /* 0x0000001f00af7802 */ /* 0x000fe20000000f00 */
[----:B-1----:R-:W-:Y:S01]  /*68b0*/  FADD.FTZ R199, R199, R170 ;  /* 0x000000aac7c77221 */ /* 0x002fe20000010000 */
[----:B------:R-:W-:Y:S01]  /*68c0*/  HFMA2.MMA R170, -RZ, RZ, 0, 5.9604644775390625e-08 ;  /* 0x00000001ffaa7435 */ /* 0x000fe200000001ff */
[----:B------:R-:W-:-:S02]  /*68d0*/  MOV R174, 0xffffffff ;  /* 0xffffffff00ae7802 */ /* 0x000fc40000000f00 */
[----:B------:R-:W-:Y:S02]  /*68e0*/  MOV R169, R200 ;  /* 0x000000c800a97202 */ /* 0x000fe40000000f00 */
[----:B------:R-:W-:Y:S02]  /*68f0*/  MOV R168, 0x6910 ;  /* 0x0000691000a87802 */ /* 0x000fe40000000f00 */
[----:B------:R-:W-:Y:S05]  /*6900*/  CALL.REL.NOINC `($__internal_166_$__cuda_sm70_shflsync_down_p) ;  /* 0x0000009000007944 */ /* 0x000fea0003c00000 */
[----:B-1----:R-:W-:Y:S01]  /*6910*/  MOV R171, R170 ;  /* 0x000000aa00ab7202 */ /* 0x002fe20000000f00 */
[----:B------:R-:W-:Y:S01]  /*6920*/  HFMA2.MMA R170, -RZ, RZ, 0, 5.9604644775390625e-08 ;  /* 0x00000001ffaa7435 */ /* 0x000fe200000001ff */
[----:B------:R-:W-:Y:S02]  /*6930*/  MOV R169, R199 ;  /* 0x000000c700a97202 */ /* 0x000fe40000000f00 */
[----:B------:R-:W-:Y:S02]  /*6940*/  MOV R175, 0x1f ;  /* 0x0000001f00af7802 */ /* 0x000fe40000000f00 */
[----:B------:R-:W-:Y:S02]  /*6950*/  MOV R174, 0xffffffff ;  /* 0xffffffff00ae7802 */ /* 0x000fe40000000f00 */
[----:B------:R-:W-:-:S02]  /*6960*/  MOV R168, 0x6980 ;  /* 0x0000698000a87802 */ /* 0x000fc40000000f00 */
[----:B------:R-:W-:Y:S05]  /*6970*/  CALL.REL.NOINC `($__internal_166_$__cuda_sm70_shflsync_down_p) ;  /* 0x0000002000007944 */ /* 0x000fea0003c00000 */
[----:B-1----:R-:W-:Y:S01]  /*6980*/  MOV R169, R170 ;  /* 0x000000aa00a97202 */ /* 0x002fe20000000f00 */
[----:B------:R-:W-:Y:S05]  /*6990*/  BRA `(.L_x_9883) ;  /* 0xffffc84000007947 */ /* 0x000fea000383ffff */
        .weak           $__internal_166_$__cuda_sm70_shflsync_down_p
        .type           $__internal_166_$__cuda_sm70_shflsync_down_p,@function
        .size           $__internal_166_$__cuda_sm70_shflsync_down_p,(.L_x_11900 - $__internal_166_$__cuda_sm70_shflsync_down_p)
$__internal_166_$__cuda_sm70_shflsync_down_p:
[----:B------:R-:W-:Y:S04]  /*69a0*/  WARPSYNC R174 ;  /* 0x000000ae00007348 */ /* 0x000fe80003800000 */
[----:B------:R0:W1:Y:S02]  /*69b0*/  SHFL.DOWN PT, R170, R169, R170, R175 ;  /* 0x080000aaa9aa7389 */ /* 0x00006400000e00af */
[----:B0-----:R-:W-:-:S06]  /*69c0*/  HFMA2.MMA R169, -RZ, RZ, 0, 0 ;  /* 0x00000000ffa97435 */ /* 0x001fcc00000001ff */
[----:B------:R-:W-:Y:S05]  /*69d0*/  RET.REL.NODEC R168 `(_ZN10layer_norm13ln_bwd_kernelINS_13Kernel_traitsI6__halfffffjLj8192ELj1ELj1ELj8ELj16ENS_18Kernel_traits_baseILj8192ES2_ffffjLj256EEEEELb0ELb1ELb1ELb0EEEvNS_9BwdParamsE) ;  /* 0xffff9620a8007950 */ /* 0x000fea0003c3ffff */
.L_x_9884:
        /* <DEDUP_REMOVED lines=10> */
.L_x_11900:


//--------------------- .text._ZN10layer_norm13ln_bwd_kernelINS_13Kernel_traitsI6__halfffffjLj8192ELj1ELj1ELj8ELj16ENS_18Kernel_traits_baseILj8192ES2_ffffjLj256EEEEELb0ELb1ELb1ELb1EEEvNS_9BwdParamsE --------------------------
	.section	.text._ZN10layer_norm13ln_bwd_kernelINS_13Kernel_traitsI6__halfffffjLj8192ELj1ELj1ELj8ELj16ENS_18Kernel_traits_baseILj8192ES2_ffffjLj256EEEEELb0ELb1ELb1ELb1EEEvNS_9BwdParamsE,"ax",@progbits
	.sectioninfo	@"SHI_REGISTERS=255"
	.align	128
        .global         _ZN10layer_norm13ln_bwd_kernelINS_13Kernel_traitsI6__halfffffjLj8192ELj1ELj1ELj8ELj16ENS_18Kernel_traits_baseILj8192ES2_ffffjLj256EEEEELb0ELb1ELb1ELb1EEEvNS_9BwdParamsE
        .type           _ZN10layer_norm13ln_bwd_kernelINS_13Kernel_traitsI6__halfffffjLj8192ELj1ELj1ELj8ELj16ENS_18Kernel_traits_baseILj8192ES2_ffffjLj256EEEEELb0ELb1ELb1ELb1EEEvNS_9BwdParamsE,@function
        .size           _ZN10layer_norm13ln_bwd_kernelINS_13Kernel_traitsI6__halfffffjLj8192ELj1ELj1ELj8ELj16ENS_18Kernel_traits_baseILj8192ES2_ffffjLj256EEEEELb0ELb1ELb1ELb1EEEvNS_9BwdParamsE,(.L_x_11901 - _ZN10layer_norm13ln_bwd_kernelINS_13Kernel_traitsI6__halfffffjLj8192ELj1ELj1ELj8ELj16ENS_18Kernel_traits_baseILj8192ES2_ffffjLj256EEEEELb0ELb1ELb1ELb1EEEvNS_9BwdParamsE)
        .other          _ZN10layer_norm13ln_bwd_kernelINS_13Kernel_traitsI6__halfffffjLj8192ELj1ELj1ELj8ELj16ENS_18Kernel_traits_baseILj8192ES2_ffffjLj256EEEEELb0ELb1ELb1ELb1EEEvNS_9BwdParamsE,@"STO_CUDA_ENTRY STV_DEFAULT"
_ZN10layer_norm13ln_bwd_kernelINS_13Kernel_traitsI6__halfffffjLj8192ELj1ELj1ELj8ELj16ENS_18Kernel_traits_baseILj8192ES2_ffffjLj256EEEEELb0ELb1ELb1ELb1EEEvNS_9BwdParamsE:
.text._ZN10layer_norm13ln_bwd_kernelINS_13Kernel_traitsI6__halfffffjLj8192ELj1ELj1ELj8ELj16ENS_18Kernel_traits_baseILj8192ES2_ffffjLj256EEEEELb0ELb1ELb1ELb1EEEvNS_9BwdParamsE:
        /* <DEDUP_REMOVED lines=57> */
.L_x_9885:
        /* <DEDUP_REMOVED lines=14> */
[----:B------:R-:W5:Y:S04]  /*0470*/  LDG.E.64 R22, [R4.64] ;  /* 0x0000000404167981 */ /* 0x000f68000c1e1b00 */
        /* <DEDUP_REMOVED lines=70> */
[----:B-1----:R-:W-:Y:S01]  /*08e0*/  HADD2.F32 R2, -RZ, R8.H0_H0 ;  /* 0x20000008ff027230 */ /* 0x002fe20000004100 */
[----:B------:R-:W-:Y:S01]  /*08f0*/  SHF.R.U32.HI R13, RZ, 0x10, R27 ;  /* 0x00000010ff0d7819 */ /* 0x000fe2000001161b */
[----:B------:R-:W-:Y:S01]  /*0900*/  HADD2.F32 R18, -RZ, R18.H0_H0 ;  /* 0x20000012ff127230 */ /* 0x000fe20000004100 */
[----:B------:R-:W-:Y:S01]  /*0910*/  SHF.R.U64 R12, R28, 0x10, R29 ;  /* 0x000000101c0c7819 */ /* 0x000fe2000000121d */
[----:B--2---:R-:W-:Y:S01]  /*0920*/  HADD2.F32 R0, -RZ, R9.H0_H0 ;  /* 0x20000009ff007230 */ /* 0x004fe20000004100 */
[----:B------:R1:W-:Y:S01]  /*0930*/  STL [R1+0x90], R2 ;  /* 0x0000900201007387 */ /* 0x0003e20000100800 */
[----:B------:R-:W-:Y:S01]  /*0940*/  HADD2.F32 R17, -RZ, R17.H0_H0 ;  /* 0x20000011ff117230 */ /* 0x000fe20000004100 */
[----:B------:R-:W-:Y:S01]  /*0950*/  SHF.R.U32.HI R9, RZ, 0x10, R31 ;  /* 0x00000010ff097819 */ /* 0x000fe2000001161f */
[----:B------:R-:W-:Y:S01]  /*0960*/  HADD2.F32 R15, -RZ, R15.H0_H0 ;  /* 0x2000000fff0f7230 */ /* 0x000fe20000004100 */
[----:B------:R2:W-:Y:S01]  /*0970*/  STL [R1+0x88], R0 ;  /* 0x0000880001007387 */ /* 0x0005e20000100800 */
[----:B------:R-:W-:Y:S01]  /*0980*/  HADD2.F32 R14, -RZ, R14.H0_H0 ;  /* 0x2000000eff0e7230 */ /* 0x000fe20000004100 */
[--C-:B------:R-:W-:Y:S01]  /*0990*/  SHF.R.U64 R8, R32, 0x10, R33.reuse ;  /* 0x0000001020087819 */ /* 0x100fe20000001221 */
[----:B------:R-:W-:Y:S01]  /*09a0*/  HADD2.F32 R13, -RZ, R13.H0_H0 ;  /* 0x2000000dff0d7230 */ /* 0x000fe20000004100 */
[----:B------:R-:W-:Y:S01]  /*09b0*/  SHF.R.U32.HI R7, RZ, 0x10, R33 ;  /* 0x00000010ff077819 */ /* 0x000fe20000011621 */
[----:B------:R-:W-:Y:S01]  /*09c0*/  HADD2.F32 R12, -RZ, R12.H0_H0 ;  /* 0x2000000cff0c7230 */ /* 0x000fe20000004100 */
[----:B------:R-:W-:Y:S01]  /*09d0*/  SHF.R.U64 R6, R34, 0x10, R35 ;  /* 0x0000001022067819 */ /* 0x000fe20000001223 */
[----:B-1----:R-:W-:Y:S01]  /*09e0*/  HADD2.F32 R2, -RZ, R10.H0_H0 ;  /* 0x2000000aff027230 */ /* 0x002fe20000004100 */
[--C-:B0-----:R-:W-:Y:S01]  /*09f0*/  SHF.R.U64 R4, R22, 0x10, R23.reuse ;  /* 0x0000001016047819 */ /* 0x101fe20000001217 */
[----:B------:R-:W-:Y:S01]  /*0a00*/  HADD2.F32 R9, -RZ, R9.H0_H0 ;  /* 0x20000009ff097230 */ /* 0x000fe20000004100 */
[----:B------:R-:W-:Y:S01]  /*0a10*/  SHF.R.U32.HI R3, RZ, 0x10, R23 ;  /* 0x00000010ff037819 */ /* 0x000fe20000011617 */
[----:B--2---:R-:W-:Y:S01]  /*0a20*/  HADD2.F32 R0, -RZ, R11.H0_H0 ;  /* 0x2000000bff007230 */ /* 0x004fe20000004100 */
[----:B------:R0:W-:Y:S01]  /*0a30*/  STL [R1+0x80], R2 ;  /* 0x0000800201007387 */ /* 0x0001e20000100800 */
[----:B------:R-:W-:Y:S01]  /*0a40*/  SHF.R.U32.HI R11, RZ, 0x10, R29 ;  /* 0x00000010ff0b7819 */ /* 0x000fe2000001161d */
[----:B------:R-:W-:Y:S01]  /*0a50*/  HADD2.F32 R8, -RZ, R8.H0_H0 ;  /* 0x20000008ff087230 */ /* 0x000fe20000004100 */
[----:B------:R-:W-:Y:S01]  /*0a60*/  SHF.R.U64 R10, R30, 0x10, R31 ;  /* 0x000000101e0a7819 */ /* 0x000fe2000000121f */
[----:B------:R1:W-:Y:S01]  /*0a70*/  STL [R1+0x78], R0 ;  /* 0x0000780001007387 */ /* 0x0003e20000100800 */
[----:B------:R-:W-:Y:S01]  /*0a80*/  SHF.R.U32.HI R5, RZ, 0x10, R35 ;  /* 0x00000010ff057819 */ /* 0x000fe20000011623 */
[----:B------:R-:W-:Y:S01]  /*0a90*/  HADD2.F32 R11, -RZ, R11.H0_H0 ;  /* 0x2000000bff0b7230 */ /* 0x000fe20000004100 */
[----:B------:R-:W-:Y:S01]  /*0aa0*/  SHF.R.U64 R252, R250, 0x10, R251 ;  /* 0x00000010fafc7819 */ /* 0x000fe200000012fb */
[----:B------:R-:W-:Y:S01]  /*0ab0*/  HADD2.F32 R10, -RZ, R10.H0_H0 ;  /* 0x2000000aff0a7230 */ /* 0x000fe20000004100 */
[----:B------:R-:W-:Y:S01]  /*0ac0*/  SHF.R.U64 R248, R246, 0x10, R247 ;  /* 0x00000010f6f87819 */ /* 0x000fe200000012f7 */
[----:B0-----:R-:W-:-:S02]  /*0ad0*/  HADD2.F32 R2, -RZ, R26.H0_H0 ;  /* 0x2000001aff027230 */ /* 0x001fc40000004100 */
[----:B------:R-:W-:Y:S01]  /*0ae0*/  HADD2.F32 R7, -RZ, R7.H0_H0 ;  /* 0x20000007ff077230 */ /* 0x000fe20000004100 */
[----:B------:R-:W-:Y:S01]  /*0af0*/  SHF.R.U64 R244, R242, 0x10, R243 ;  /* 0x00000010f2f47819 */ /* 0x000fe200000012f3 */
        /* <DEDUP_REMOVED lines=8> */
[----:B------:R-:W-:-:S02]  /*0b80*/  HADD2.F32 R3, -RZ, R3.H0_H0 ;  /* 0x20000003ff037230 */ /* 0x000fc40000004100 */
[----:B------:R-:W-:Y:S01]  /*0b90*/  HADD2.F32 R249, -RZ, R246.H0_H0 ;  /* 0x200000f6fff97230 */ /* 0x000fe20000004100 */
[----:B------:R-:W-:Y:S01]  /*0ba0*/  SHF.R.U64 R232, R230, 0x10, R231 ;  /* 0x00000010e6e87819 */ /* 0x000fe200000012e7 */
[----:B0-----:R-:W-:Y:S01]  /*0bb0*/  HADD2.F32 R2, -RZ, R28.H0_H0 ;  /* 0x2000001cff027230 */ /* 0x001fe20000004100 */
[----:B------:R-:W-:Y:S01]  /*0bc0*/  SHF.R.U32.HI R246, RZ, 0x10, R247 ;  /* 0x00000010fff67819 */ /* 0x000fe200000116f7 */
[----:B------:R-:W-:Y:S01]  /*0bd0*/  HADD2.F32 R245, -RZ, R242.H0_H0 ;  /* 0x200000f2fff57230 */ /* 0x000fe20000004100 */
[----:B------:R-:W-:Y:S01]  /*0be0*/  SHF.R.U32.HI R242, RZ, 0x10, R243 ;  /* 0x00000010fff27819 */ /* 0x000fe200000116f3 */
        /* <DEDUP_REMOVED lines=10> */
[----:B------:R-:W-:-:S02]  /*0c90*/  HADD2.F32 R243, -RZ, R243.H0_H0 ;  /* 0x200000f3fff37230 */ /* 0x000fc40000004100 */
[----:B0-----:R-:W-:Y:S02]  /*0ca0*/  HADD2.F32 R2, -RZ, R30.H0_H0 ;  /* 0x2000001eff027230 */ /* 0x001fe40000004100 */
[----:B------:R-:W-:Y:S02]  /*0cb0*/  HADD2.F32 R239, -RZ, R239.H0_H0 ;  /* 0x200000efffef7230 */ /* 0x000fe40000004100 */
[----:B-1----:R-:W-:Y:S01]  /*0cc0*/  HADD2.F32 R0, -RZ, R31.H0_H0 ;  /* 0x2000001fff007230 */ /* 0x002fe20000004100 */
[----:B------:R0:W-:Y:S01]  /*0cd0*/  STL [R1+0x50], R2 ;  /* 0x0000500201007387 */ /* 0x0001e20000100800 */
[----:B------:R-:W-:Y:S02]  /*0ce0*/  HADD2.F32 R235, -RZ, R235.H0_H0 ;  /* 0x200000ebffeb7230 */ /* 0x000fe40000004100 */
[----:B------:R-:W-:Y:S01]  /*0cf0*/  HADD2.F32 R231, -RZ, R231.H0_H0 ;  /* 0x200000e7ffe77230 */ /* 0x000fe20000004100 */
[----:B------:R1:W-:Y:S01]  /*0d00*/  STL [R1+0x48], R0 ;  /* 0x0000480001007387 */ /* 0x0003e20000100800 */
[----:B------:R-:W-:-:S02]  /*0d10*/  HADD2.F32 R252, -RZ, R252.H0_H0 ;  /* 0x200000fcfffc7230 */ /* 0x000fc40000004100 */
[----:B------:R-:W-:Y:S02]  /*0d20*/  HADD2.F32 R248, -RZ, R248.H0_H0 ;  /* 0x200000f8fff87230 */ /* 0x000fe40000004100 */
[----:B------:R-:W-:Y:S02]  /*0d30*/  HADD2.F32 R246, -RZ, R246.H0_H0 ;  /* 0x200000f6fff67230 */ /* 0x000fe40000004100 */
[----:B0-----:R-:W-:Y:S02]  /*0d40*/  HADD2.F32 R2, -RZ, R32.H0_H0 ;  /* 0x20000020ff027230 */ /* 0x001fe40000004100 */
[----:B------:R-:W-:Y:S02]  /*0d50*/  HADD2.F32 R244, -RZ, R244.H0_H0 ;  /* 0x200000f4fff47230 */ /* 0x000fe40000004100 */
[----:B-1----:R-:W-:Y:S01]  /*0d60*/  HADD2.F32 R0, -RZ, R33.H0_H0 ;  /* 0x20000021ff007230 */ /* 0x002fe20000004100 */
[----:B------:R0:W-:Y:S01]  /*0d70*/  STL [R1+0x40], R2 ;  /* 0x0000400201007387 */ /* 0x0001e20000100800 */
[----:B------:R-:W-:-:S02]  /*0d80*/  HADD2.F32 R242, -RZ, R242.H0_H0 ;  /* 0x200000f2fff27230 */ /* 0x000fc40000004100 */
[----:B------:R-:W-:Y:S01]  /*0d90*/  HADD2.F32 R240, -RZ, R240.H0_H0 ;  /* 0x200000f0fff07230 */ /* 0x000fe20000004100 */
[----:B------:R1:W-:Y:S01]  /*0da0*/  STL [R1+0x38], R0 ;  /* 0x0000380001007387 */ /* 0x0003e20000100800 */
[----:B------:R-:W-:Y:S02]  /*0db0*/  HADD2.F32 R238, -RZ, R238.H0_H0 ;  /* 0x200000eeffee7230 */ /* 0x000fe40000004100 */
[----:B------:R-:W-:Y:S02]  /*0dc0*/  HADD2.F32 R236, -RZ, R236.H0_H0 ;  /* 0x200000ecffec7230 */ /* 0x000fe40000004100 */
[----:B------:R-:W-:Y:S02]  /*0dd0*/  HADD2.F32 R234, -RZ, R234.H0_H0 ;  /* 0x200000eaffea7230 */ /* 0x000fe40000004100 */
[----:B0-----:R-:W-:Y:S02]  /*0de0*/  HADD2.F32 R2, -RZ, R34.H0_H0 ;  /* 0x20000022ff027230 */ /* 0x001fe40000004100 */
[----:B------:R-:W-:-:S02]  /*0df0*/  HADD2.F32 R232, -RZ, R232.H0_H0 ;  /* 0x200000e8ffe87230 */ /* 0x000fc40000004100 */
[----:B-1----:R-:W-:Y:S01]  /*0e00*/  HADD2.F32 R0, -RZ, R35.H0_H0 ;  /* 0x20000023ff007230 */ /* 0x002fe20000004100 */
[----:B------:R0:W-:Y:S01]  /*0e10*/  STL [R1+0x30], R2 ;  /* 0x0000300201007387 */ /* 0x0001e20000100800 */
[----:B------:R-:W-:-:S03]  /*0e20*/  HADD2.F32 R230, -RZ, R230.H0_H0 ;  /* 0x200000e6ffe67230 */ /* 0x000fc60000004100 */
[----:B------:R1:W-:Y:S01]  /*0e30*/  STL [R1+0x28], R0 ;  /* 0x0000280001007387 */ /* 0x0003e20000100800 */
[----:B0-----:R-:W-:Y:S02]  /*0e40*/  HADD2.F32 R2, -RZ, R22.H0_H0 ;  /* 0x20000016ff027230 */ /* 0x001fe40000004100 */
[----:B------:R-:W-:Y:S02]  /*0e50*/  HADD2.F32 R22, -RZ, R24.H0_H0 ;  /* 0x20000018ff167230 */ /* 0x000fe40000004100 */
[----:B-1----:R-:W-:Y:S01]  /*0e60*/  HADD2.F32 R0, -RZ, R23.H0_H0 ;  /* 0x20000017ff007230 */ /* 0x002fe20000004100 */
[----:B------:R0:W-:Y:S01]  /*0e70*/  STL [R1+0x20], R2 ;  /* 0x0000200201007387 */ /* 0x0001e20000100800 */
[----:B------:R-:W-:-:S03]  /*0e80*/  HADD2.F32 R23, -RZ, R25.H0_H0 ;  /* 0x20000019ff177230 */ /* 0x000fc60000004100 */
[----:B------:R1:W-:Y:S04]  /*0e90*/  STL [R1+0x18], R0 ;  /* 0x0000180001007387 */ /* 0x0003e80000100800 */
[----:B------:R2:W-:Y:S01]  /*0ea0*/  STL [R1+0x10], R22 ;  /* 0x0000101601007387 */ /* 0x0005e20000100800 */
[----:B0-----:R-:W-:-:S03]  /*0eb0*/  SHF.R.U64 R2, R24, 0x10, R25 ;  /* 0x0000001018027819 */ /* 0x001fc60000001219 */
[----:B------:R0:W-:Y:S01]  /*0ec0*/  STL [R1+0x8], R23 ;  /* 0x0000081701007387 */ /* 0x0001e20000100800 */
[----:B-1----:R-:W-:Y:S01]  /*0ed0*/  SHF.R.U32.HI R0, RZ, 0x10, R25 ;  /* 0x00000010ff007819 */ /* 0x002fe20000011619 */
[----:B------:R-:W-:Y:S02]  /*0ee0*/  HADD2.F32 R2, -RZ, R2.H0_H0 ;  /* 0x20000002ff027230 */ /* 0x000fe40000004100 */
[----:B--2---:R-:W-:Y:S01]  /*0ef0*/  HADD2.F32 R22, -RZ, R250.H0_H0 ;  /* 0x200000faff167230 */ /* 0x004fe20000004100 */
[----:B------:R-:W-:Y:S01]  /*0f00*/  SHF.R.U32.HI R250, RZ, 0x10, R251 ;  /* 0x00000010fffa7819 */ /* 0x000fe200000116fb */
[----:B------:R-:W-:Y:S02]  /*0f10*/  HADD2.F32 R0, -RZ, R0.H0_H0 ;  /* 0x20000000ff007230 */ /* 0x000fe40000004100 */
[----:B------:R-:W-:Y:S01]  /*0f20*/  HADD2.F32 R251, -RZ, R251.H0_H0 ;  /* 0x200000fbfffb7230 */ /* 0x000fe20000004100 */
[----:B------:R0:W-:Y:S01]  /*0f30*/  STL [R1], R22 ;  /* 0x0000001601007387 */ /* 0x0001e20000100800 */
[----:B------:R-:W-:-:S03]  /*0f40*/  HADD2.F32 R250, -RZ, R250.H0_H0 ;  /* 0x200000fafffa7230 */ /* 0x000fc60000004100 */
        /* <DEDUP_REMOVED lines=20> */
.L_x_9956:
[----:B------:R-:W-:-:S05]  /*1090*/  MOV R171, 0x4 ;  /* 0x0000000400ab7802 */ /* 0x000fca0000000f00 */
[----:B------:R-:W-:-:S05]  /*10a0*/  IMAD.WIDE R168, R16, R171, c[0x0][0x1d8] ;  /* 0x0000760010a87625 */ /* 0x000fca00078e02ab */
[----:B------:R1:W2:Y:S04]  /*10b0*/  LDG.E R170, [R168.64] ;  /* 0x00000004a8aa7981 */ /* 0x0002a8000c1e1900 */
[----:B------:R-:W3:Y:S01]  /*10c0*/  S2R R172, SR_TID.X ;  /* 0x0000000000ac7919 */ /* 0x000ee20000002100 */
[----:B-1----:R-:W-:-:S05]  /*10d0*/  IMAD.WIDE R168, R16, R171, c[0x0][0x1a8] ;  /* 0x00006a0010a87625 */ /* 0x002fca00078e02ab */
[----:B0-----:R0:W5:Y:S01]  /*10e0*/  LDG.E R17, [R168.64] ;  /* 0x00000004a8117981 */ /* 0x001162000c1e1900 */
[C---:B------:R-:W-:Y:S02]  /*10f0*/  IMAD R18, R16.reuse, c[0x0][0x168], RZ ;  /* 0x00005a0010127a24 */ /* 0x040fe400078e02ff */
[----:B0-----:R-:W-:-:S05]  /*1100*/  IMAD.WIDE R168, R16, R171, c[0x0][0x1d0] ;  /* 0x0000740010a87625 */ /* 0x001fca00078e02ab */
[----:B------:R0:W5:Y:S01]  /*1110*/  LDG.E R219, [R168.64] ;  /* 0x00000004a8db7981 */ /* 0x000162000c1e1900 */
[----:B------:R-:W-:Y:S01]  /*1120*/  MOV R229, 0x10 ;  /* 0x0000001000e57802 */ /* 0x000fe20000000f00 */
[----:B------:R-:W-:Y:S01]  /*1130*/  BSSY B0, `(.L_x_9887) ;  /* 0x0000167000007945 */ /* 0x000fe20003800000 */
[----:B0-----:R-:W-:-:S04]  /*1140*/  SHF.R.S32.HI R168, RZ, 0x1f, R18 ;  /* 0x0000001fffa87819 */ /* 0x001fc80000011412 */
[----:B------:R-:W-:Y:S02]  /*1150*/  LEA.HI R18, R168, R18, RZ, 0x2 ;  /* 0x00000012a8127211 */ /* 0x000fe400078f10ff */
[----:B---3--:R-:W-:-:S04]  /*1160*/  LOP3.LUT R168, R172, 0xff, RZ, 0xc0, !PT ;  /* 0x000000ffaca87812 */ /* 0x008fc800078ec0ff */
        /* <DEDUP_REMOVED lines=32> */
.L_x_9888:
[----:B------:R-:W-:Y:S01]  /*1370*/  IMAD.WIDE R204, R16, R171, c[0x0][0x1a0] ;  /* 0x0000680010cc7625 */ /* 0x000fe200078e02ab */
[----:B------:R-:W-:-:S03]  /*1380*/  IADD3 R19, R18, 0x600, RZ ;  /* 0x0000060012137810 */ /* 0x000fc60007ffe0ff */
[-C--:B------:R-:W-:Y:S01]  /*1390*/  IMAD.WIDE.U32 R188, R197, R229.reuse, c[0x0][0x188] ;  /* 0x00006200c5bc7625 */ /* 0x080fe200078e00e5 */
[C---:B------:R-:W-:Y:S01]  /*13a0*/  IADD3 R196, R18.reuse, 0x500, RZ ;  /* 0x0000050012c47810 */ /* 0x040fe20007ffe0ff */
[----:B------:R-:W2:Y:S02]  /*13b0*/  LDG.E R204, [R204.64] ;  /* 0x00000004cccc7981 */ /* 0x000ea4000c1e1900 */
[-C--:B------:R-:W-:Y:S02]  /*13c0*/  IMAD.WIDE.U32 R212, R19, R229.reuse, c[0x0][0x188] ;  /* 0x0000620013d47625 */ /* 0x080fe400078e00e5 */
[----:B------:R-:W3:Y:S01]  /*13d0*/  LDG.E.128 R188, [R188.64] ;  /* 0x00000004bcbc7981 */ /* 0x000ee2000c1e1d00 */
[C---:B------:R-:W-:Y:S01]  /*13e0*/  IADD3 R2, R18.reuse, 0x400, RZ ;  /* 0x0000040012027810 */ /* 0x040fe20007ffe0ff */
[CC--:B------:R-:W-:Y:S01]  /*13f0*/  IMAD.WIDE.U32 R8, R18.reuse, R229.reuse, c[0x0][0x188] ;  /* 0x0000620012087625 */ /* 0x0c0fe200078e00e5 */
[----:B------:R-:W-:Y:S01]  /*1400*/  IADD3 R0, R18, 0x700, RZ ;  /* 0x0000070012007810 */ /* 0x000fe20007ffe0ff */
        /* <DEDUP_REMOVED lines=12> */
[----:B------:R-:W-:Y:S02]  /*14d0*/  IADD3 R3, R170, -0x1, RZ ;  /* 0xffffffffaa037810 */ /* 0x000fe40007ffe0ff */
[----:B------:R-:W-:Y:S01]  /*14e0*/  ISETP.NE.U32.AND P0, PT, RZ, c[0x0][0x218], PT ;  /* 0x00008600ff007a0c */ /* 0x000fe20003f05070 */
[----:B------:R-:W0:Y:S01]  /*14f0*/  LDC.U8 R206, c[0x0][0x1f0] ;  /* 0x00007c00ffce7b82 */ /* 0x000e220000000000 */
[----:B------:R-:W4:Y:S01]  /*1500*/  LDL R210, [R1+0x94] ;  /* 0x0000940001d27983 */ /* 0x000f220000100800 */
[----:B------:R-:W-:Y:S01]  /*1510*/  IMAD R3, R3, c[0x0][0x168], RZ ;  /* 0x00005a0003037a24 */ /* 0x000fe200078e02ff */
[----:B------:R-:W-:-:S02]  /*1520*/  ISETP.NE.AND.EX P0, PT, RZ, c[0x0][0x21c], PT, P0 ;  /* 0x00008700ff007a0c */ /* 0x000fc40003f05300 */
[----:B------:R-:W4:Y:S02]  /*1530*/  LDL R218, [R1+0x90] ;  /* 0x0000900001da7983 */ /* 0x000f240000100800 */
[----:B------:R-:W-:Y:S02]  /*1540*/  SHF.R.S32.HI R4, RZ, 0x1f, R3 ;  /* 0x0000001fff047819 */ /* 0x000fe40000011403 */
[----:B------:R-:W4:Y:S02]  /*1550*/  LDL R217, [R1+0x8c] ;  /* 0x00008c0001d97983 */ /* 0x000f240000100800 */
[----:B------:R-:W-:Y:S02]  /*1560*/  LEA.HI R3, R4, R3, RZ, 0x2 ;  /* 0x0000000304037211 */ /* 0x000fe400078f10ff */
[----:B------:R-:W4:Y:S02]  /*1570*/  LDL R216, [R1+0x88] ;  /* 0x0000880001d87983 */ /* 0x000f240000100800 */
[----:B------:R-:W-:-:S02]  /*1580*/  LEA.HI.SX32 R3, R3, R168, 0x1e ;  /* 0x000000a803037211 */ /* 0x000fc400078ff2ff */
[----:B------:R1:W5:Y:S02]  /*1590*/  @P0 LDG.E.128 R52, [R172.64] ;  /* 0x00000004ac340981 */ /* 0x000364000c1e1d00 */
[C---:B------:R-:W-:Y:S01]  /*15a0*/  IADD3 R4, R3.reuse, 0x100, RZ ;  /* 0x0000010003047810 */ /* 0x040fe20007ffe0ff */
[C---:B------:R-:W-:Y:S01]  /*15b0*/  IMAD.WIDE.U32 R220, R3.reuse, R229, c[0x0][0x208] ;  /* 0x0000820003dc7625 */ /* 0x040fe200078e00e5 */
[----:B------:R0:W5:Y:S01]  /*15c0*/  @P0 LDG.E.128 R44, [R176.64] ;  /* 0x00000004b02c0981 */ /* 0x000162000c1e1d00 */
[C---:B------:R-:W-:Y:S02]  /*15d0*/  IADD3 R180, R3.reuse, 0x200, RZ ;  /* 0x0000020003b47810 */ /* 0x040fe40007ffe0ff */
[C---:B------:R-:W-:Y:S01]  /*15e0*/  IADD3 R20, R3.reuse, 0x300, RZ ;  /* 0x0000030003147810 */ /* 0x040fe20007ffe0ff */
[----:B------:R0:W5:Y:S01]  /*15f0*/  @P0 LDG.E.128 R48, [R178.64] ;  /* 0x00000004b2300981 */ /* 0x000162000c1e1d00 */
[C---:B------:R-:W-:Y:S02]  /*1600*/  IADD3 R164, R3.reuse, 0x400, RZ ;  /* 0x0000040003a47810 */ /* 0x040fe40007ffe0ff */
[C---:B------:R-:W-:Y:S01]  /*1610*/  IADD3 R168, R3.reuse, 0x500, RZ ;  /* 0x0000050003a87810 */ /* 0x040fe20007ffe0ff */
[----:B------:R-:W4:Y:S01]  /*1620*/  LDG.E.128 R220, [R220.64] ;  /* 0x00000004dcdc7981 */ /* 0x000f22000c1e1d00 */
[----:B-1----:R-:W-:-:S02]  /*1630*/  IADD3 R172, R3, 0x600, RZ ;  /* 0x0000060003ac7810 */ /* 0x002fc40007ffe0ff */
[----:B0-----:R-:W-:Y:S01]  /*1640*/  IADD3 R176, R3, 0x700, RZ ;  /* 0x0000070003b07810 */ /* 0x001fe20007ffe0ff */
[-C--:B------:R-:W-:Y:S01]  /*1650*/  @P0 IMAD.WIDE.U32 R2, R2, R229.reuse, c[0x0][0x218] ;  /* 0x0000860002020625 */ /* 0x080fe200078e00e5 */
[----:B------:R0:W5:Y:S04]  /*1660*/  @P0 LDG.E.128 R40, [R198.64] ;  /* 0x00000004c6280981 */ /* 0x000168000c1e1d00 */
[----:B------:R1:W5:Y:S02]  /*1670*/  @P0 LDG.E.128 R36, [R2.64] ;  /* 0x0000000402240981 */ /* 0x000364000c1e1d00 */
[----:B-1----:R-:W-:-:S05]  /*1680*/  @P0 IMAD.WIDE.U32 R2, R196, R229, c[0x0][0x218] ;  /* 0x00008600c4020625 */ /* 0x002fca00078e00e5 */
[----:B------:R1:W5:Y:S02]  /*1690*/  @P0 LDG.E.128 R32, [R2.64] ;  /* 0x0000000402200981 */ /* 0x000364000c1e1d00 */
[----:B-1----:R-:W-:-:S05]  /*16a0*/  @P0 IMAD.WIDE.U32 R2, R19, R229, c[0x0][0x218] ;  /* 0x0000860013020625 */ /* 0x002fca00078e00e5 */
[----:B------:R1:W5:Y:S02]  /*16b0*/  @P0 LDG.E.128 R28, [R2.64] ;  /* 0x00000004021c0981 */ /* 0x000364000c1e1d00 */
[----:B-1----:R-:W-:-:S05]  /*16c0*/  @P0 IMAD.WIDE.U32 R2, R0, R229, c[0x0][0x218] ;  /* 0x0000860000020625 */ /* 0x002fca00078e00e5 */
[----:B------:R3:W5:Y:S01]  /*16d0*/  @P0 LDG.E.128 R24, [R2.64] ;  /* 0x0000000402180981 */ /* 0x000762000c1e1d00 */
[----:B------:R-:W-:Y:S01]  /*16e0*/  ISETP.NE.AND P0, PT, R206, RZ, PT ;  /* 0x000000ffce00720c */ /* 0x000fe20003f05270 */
[----:B------:R-:W-:-:S04]  /*16f0*/  IMAD.WIDE.U32 R4, R4, R229, c[0x0][0x208] ;  /* 0x0000820004047625 */ /* 0x000fc800078e00e5 */
[-C--:B------:R-:W-:Y:S02]  /*1700*/  IMAD.WIDE.U32 R180, R180, R229.reuse, c[0x0][0x208] ;  /* 0x00008200b4b47625 */ /* 0x080fe400078e00e5 */
[----:B------:R-:W4:Y:S02]  /*1710*/  LDG.E.128 R4, [R4.64] ;  /* 0x0000000404047981 */ /* 0x000f24000c1e1d00 */
[-C--:B------:R-:W-:Y:S02]  /*1720*/  IMAD.WIDE.U32 R20, R20, R229.reuse, c[0x0][0x208] ;  /* 0x0000820014147625 */ /* 0x080fe400078e00e5 */
[----:B------:R-:W4:Y:S02]  /*1730*/  LDG.E.128 R180, [R180.64] ;  /* 0x00000004b4b47981 */ /* 0x000f24000c1e1d00 */
[-C--:B------:R-:W-:Y:S02]  /*1740*/  IMAD.WIDE.U32 R164, R164, R229.reuse, c[0x0][0x208] ;  /* 0x00008200a4a47625 */ /* 0x080fe400078e00e5 */
[----:B------:R-:W4:Y:S02]  /*1750*/  LDG.E.128 R20, [R20.64] ;  /* 0x0000000414147981 */ /* 0x000f24000c1e1d00 */
[----:B------:R-:W-:-:S02]  /*1760*/  IMAD.WIDE.U32 R168, R168, R229, c[0x0][0x208] ;  /* 0x00008200a8a87625 */ /* 0x000fc400078e00e5 */
[----:B------:R-:W4:Y:S02]  /*1770*/  LDG.E.128 R164, [R164.64] ;  /* 0x00000004a4a47981 */ /* 0x000f24000c1e1d00 */
[-C--:B------:R-:W-:Y:S02]  /*1780*/  IMAD.WIDE.U32 R172, R172, R229.reuse, c[0x0][0x208] ;  /* 0x00008200acac7625 */ /* 0x080fe400078e00e5 */
[----:B------:R-:W4:Y:S02]  /*1790*/  LDG.E.128 R168, [R168.64] ;  /* 0x00000004a8a87981 */ /* 0x000f24000c1e1d00 */
[----:B------:R-:W-:Y:S02]  /*17a0*/  IMAD.WIDE.U32 R176, R176, R229, c[0x0][0x208] ;  /* 0x00008200b0b07625 */ /* 0x000fe400078e00e5 */
[----:B------:R-:W4:Y:S04]  /*17b0*/  LDL R229, [R1+0x98] ;  /* 0x0000980001e57983 */ /* 0x000f280000100800 */
[----:B------:R-:W4:Y:S04]  /*17c0*/  LDG.E.128 R172, [R172.64] ;  /* 0x00000004acac7981 */ /* 0x000f28000c1e1d00 */
[----:B------:R-:W4:Y:S01]  /*17d0*/  LDG.E.128 R176, [R176.64] ;  /* 0x00000004b0b07981 */ /* 0x000f22000c1e1d00 */
[----:B--2---:R-:W-:-:S05]  /*17e0*/  FSEL R204, R204, RZ, !P0 ;  /* 0x000000ffcccc7208 */ /* 0x004fca0004000000 */
[C---:B---3--:R-:W-:Y:S02]  /*17f0*/  FADD.FTZ R3, -R204.reuse, R189 ;  /* 0x000000bdcc037221 */ /* 0x048fe40000010100 */
[C---:B----4-:R-:W-:Y:S02]  /*1800*/  FADD.FTZ R189, -R204.reuse, R213 ;  /* 0x000000d5ccbd7221 */ /* 0x050fe40000010100 */
[----:B------:R-:W2:Y:S01]  /*1810*/  LDL R213, [R1+0x9c] ;  /* 0x00009c0001d57983 */ /* 0x000ea20000100800 */
[C---:B------:R-:W-:Y:S02]  /*1820*/  FADD.FTZ R205, -R204.reuse, R8 ;  /* 0x00000008cccd7221 */ /* 0x040fe40000010100 */
[C---:B------:R-:W-:Y:S02]  /*1830*/  FADD.FTZ R206, -R204.reuse, R9 ;  /* 0x00000009ccce7221 */ /* 0x040fe40000010100 */
[C---:B------:R-:W-:Y:S02]  /*1840*/  FADD.FTZ R8, -R204.reuse, R184 ;  /* 0x000000b8cc087221 */ /* 0x040fe40000010100 */
[----:B------:R-:W-:-:S02]  /*1850*/  FADD.FTZ R19, -R204, R185 ;  /* 0x000000b9cc137221 */ /* 0x000fc40000010100 */
[C---:B0-----:R-:W-:Y:S02]  /*1860*/  FADD.FTZ R198, -R204.reuse, R186 ;  /* 0x000000baccc67221 */ /* 0x041fe40000010100 */
        /* <DEDUP_REMOVED lines=10> */
[C---:B------:R-:W-:Y:S01]  /*1910*/  FADD.FTZ R10, -R204.reuse, R14 ;  /* 0x0000000ecc0a7221 */ /* 0x040fe20000010100 */
[----:B------:R-:W3:Y:S01]  /*1920*/  LDL R13, [R1+0xa0] ;  /* 0x0000a000010d7983 */ /* 0x000ee20000100800 */
        /* <DEDUP_REMOVED lines=10> */
[----:B------:R-:W4:Y:S01]  /*19d0*/  LDL R214, [R1+0x80] ;  /* 0x0000800001d67983 */ /* 0x000f220000100800 */
[C---:B------:R-:W-:Y:S02]  /*19e0*/  FADD.FTZ R196, -R204.reuse, R224 ;  /* 0x000000e0ccc47221 */ /* 0x040fe40000010100 */
[C---:B------:R-:W-:Y:S02]  /*19f0*/  FADD.FTZ R200, -R204.reuse, R225 ;  /* 0x000000e1ccc87221 */ /* 0x040fe40000010100 */
[----:B------:R-:W-:-:S02]  /*1a00*/  FADD.FTZ R201, -R204, R226 ;  /* 0x000000e2ccc97221 */ /* 0x000fc40000010100 */
[----:B------:R-:W-:Y:S02]  /*1a10*/  FADD.FTZ R202, -R204, R227 ;  /* 0x000000e3ccca7221 */ /* 0x000fe40000010100 */
[----:B------:R-:W3:Y:S01]  /*1a20*/  LDL R204, [R1+0x84] ;  /* 0x0000840001cc7983 */ /* 0x000ee20000100800 */
[----:B-----5:R-:W-:Y:S02]  /*1a30*/  FMUL.FTZ R14, R17, R209 ;  /* 0x000000d1110e7220 */ /* 0x020fe40000410000 */
[----:B------:R-:W-:Y:S01]  /*1a40*/  FADD.FTZ R135, R135, R223 ;  /* 0x000000df87877221 */ /* 0x000fe20000010000 */
[----:B------:R-:W4:Y:S01]  /*1a50*/  LDL R209, [R1+0x74] ;  /* 0x0000740001d17983 */ /* 0x000f220000100800 */
[----:B------:R-:W-:Y:S02]  /*1a60*/  FFMA.FTZ R59, R223, R14, R59 ;  /* 0x0000000edf3b7223 */ /* 0x000fe4000001003b */
[----:B------:R-:W-:Y:S02]  /*1a70*/  FMUL.FTZ R223, R210, R223 ;  /* 0x000000dfd2df7220 */ /* 0x000fe40000410000 */
[----:B------:R-:W4:Y:S01]  /*1a80*/  LDL R210, [R1+0x78] ;  /* 0x0000780001d27983 */ /* 0x000f220000100800 */
[----:B------:R-:W-:-:S03]  /*1a90*/  FMUL.FTZ R212, R17, R206 ;  /* 0x000000ce11d47220 */ /* 0x000fc60000410000 */
[----:B------:R-:W4:Y:S01]  /*1aa0*/  LDL R206, [R1+0x70] ;  /* 0x0000700001ce7983 */ /* 0x000f220000100800 */
[C---:B------:R-:W-:Y:S02]  /*1ab0*/  FMUL.FTZ R211, R17.reuse, R211 ;  /* 0x000000d311d37220 */ /* 0x040fe40000410000 */
[----:B------:R-:W-:Y:S02]  /*1ac0*/  FMUL.FTZ R15, R17, R205 ;  /* 0x000000cd110f7220 */ /* 0x000fe40000410000 */
[----:B------:R-:W-:Y:S01]  /*1ad0*/  FFMA.FTZ R58, R222, R211, R58 ;  /* 0x000000d3de3a7223 */ /* 0x000fe2000001003a */
[----:B------:R-:W4:Y:S01]  /*1ae0*/  LDL R205, [R1+0x6c] ;  /* 0x00006c0001cd7983 */ /* 0x000f220000100800 */
[----:B------:R-:W-:Y:S02]  /*1af0*/  FADD.FTZ R134, R134, R222 ;  /* 0x000000de86867221 */ /* 0x000fe40000010000 */
[----:B------:R-:W-:Y:S02]  /*1b00*/  FMUL.FTZ R224, R229, R222 ;  /* 0x000000dee5e07220 */ /* 0x000fe40000410000 */
[----:B------:R-:W-:-:S02]  /*1b10*/  FMUL.FTZ R222, R218, R4 ;  /* 0x00000004dade7220 */ /* 0x000fc40000410000 */
[----:B--2---:R-:W-:Y:S02]  /*1b20*/  FMUL.FTZ R225, R213, R221 ;  /* 0x000000ddd5e17220 */ /* 0x004fe40000410000 */
[----:B------:R-:W2:Y:S01]  /*1b30*/  LDL R213, [R1+0x7c] ;  /* 0x00007c0001d57983 */ /* 0x000ea20000100800 */
[----:B---3--:R-:W-:-:S03]  /*1b40*/  FMUL.FTZ R218, R204, R7 ;  /* 0x00000007ccda7220 */ /* 0x008fc60000410000 */
[----:B------:R-:W3:Y:S01]  /*1b50*/  LDL R204, [R1+0x68] ;  /* 0x0000680001cc7983 */ /* 0x000ee20000100800 */
[C---:B------:R-:W-:Y:S02]  /*1b60*/  FMUL.FTZ R11, R17.reuse, R11 ;  /* 0x0000000b110b7220 */ /* 0x040fe40000410000 */
[C---:B------:R-:W-:Y:S02]  /*1b70*/  FMUL.FTZ R9, R17.reuse, R9 ;  /* 0x0000000911097220 */ /* 0x040fe40000410000 */
[----:B------:R-:W-:Y:S02]  /*1b80*/  FMUL.FTZ R10, R17, R10 ;  /* 0x0000000a110a7220 */ /* 0x000fe40000410000 */
[----:B------:R-:W-:Y:S02]  /*1b90*/  FFMA.FTZ R57, R221, R212, R57 ;  /* 0x000000d4dd397223 */ /* 0x000fe40000010039 */
[----:B------:R-:W-:Y:S02]  /*1ba0*/  FADD.FTZ R133, R133, R221 ;  /* 0x000000dd85857221 */ /* 0x000fe40000010000 */
[----:B------:R-:W-:-:S02]  /*1bb0*/  FFMA.FTZ R56, R220, R15, R56 ;  /* 0x0000000fdc387223 */ /* 0x000fc40000010038 */
[----:B------:R-:W-:Y:S02]  /*1bc0*/  FADD.FTZ R132, R132, R220 ;  /* 0x000000dc84847221 */ /* 0x000fe40000010000 */
[----:B------:R-:W-:Y:S02]  /*1bd0*/  FMUL.FTZ R13, R13, R220 ;  /* 0x000000dc0d0d7220 */ /* 0x000fe40000410000 */
[----:B------:R-:W-:Y:S02]  /*1be0*/  FFMA.FTZ R61, R5, R11, R61 ;  /* 0x0000000b053d7223 */ /* 0x000fe4000001003d */
[----:B------:R-:W-:Y:S02]  /*1bf0*/  FADD.FTZ R129, R129, R5 ;  /* 0x0000000581817221 */ /* 0x000fe40000010000 */
[----:B------:R-:W-:Y:S02]  /*1c00*/  FMUL.FTZ R221, R217, R5 ;  /* 0x00000005d9dd7220 */ /* 0x000fe40000410000 */
[----:B------:R-:W-:-:S02]  /*1c10*/  FFMA.FTZ R63, R7, R9, R63 ;  /* 0x00000009073f7223 */ /* 0x000fc4000001003f */
[----:B------:R-:W-:Y:S02]  /*1c20*/  FADD.FTZ R131, R131, R7 ;  /* 0x0000000783837221 */ /* 0x000fe40000010000 */
[----:B------:R-:W-:Y:S02]  /*1c30*/  FFMA.FTZ R62, R6, R10, R62 ;  /* 0x0000000a063e7223 */ /* 0x000fe4000001003e */
[----:B------:R-:W-:Y:S02]  /*1c40*/  FADD.FTZ R130, R130, R6 ;  /* 0x0000000682827221 */ /* 0x000fe40000010000 */
[----:B------:R-:W-:Y:S02]  /*1c50*/  FMUL.FTZ R220, R216, R6 ;  /* 0x00000006d8dc7220 */ /* 0x000fe40000410000 */
[C---:B------:R-:W-:Y:S02]  /*1c60*/  FMUL.FTZ R7, R17.reuse, R19 ;  /* 0x0000001311077220 */ /* 0x040fe40000410000 */
[C---:B------:R-:W-:Y:S01]  /*1c70*/  FMUL.FTZ R5, R17.reuse, R199 ;  /* 0x000000c711057220 */ /* 0x040fe20000410000 */
[----:B------:R-:W3:Y:S01]  /*1c80*/  LDL R19, [R1+0x64] ;  /* 0x0000640001137983 */ /* 0x000ee20000100800 */
[----:B------:R-:W-:-:S02]  /*1c90*/  FMUL.FTZ R6, R17, R198 ;  /* 0x000000c611067220 */ /* 0x000fc40000410000 */
[----:B----4-:R-:W-:Y:S01]  /*1ca0*/  FMUL.FTZ R217, R214, R180 ;  /* 0x000000b4d6d97220 */ /* 0x010fe20000410000 */
[----:B------:R-:W4:Y:S01]  /*1cb0*/  LDL R198, [R1+0x5c] ;  /* 0x00005c0001c67983 */ /* 0x000f220000100800 */
[----:B------:R-:W-:Y:S02]  /*1cc0*/  FFMA.FTZ R67, R183, R5, R67 ;  /* 0x00000005b7437223 */ /* 0x000fe40000010043 */
[----:B------:R-:W-:Y:S01]  /*1cd0*/  FADD.FTZ R127, R127, R183 ;  /* 0x000000b77f7f7221 */ /* 0x000fe20000010000 */
[----:B------:R-:W4:Y:S01]  /*1ce0*/  LDL R199, [R1+0x60] ;  /* 0x0000600001c77983 */ /* 0x000f220000100800 */
[----:B------:R-:W-:Y:S02]  /*1cf0*/  FMUL.FTZ R214, R209, R183 ;  /* 0x000000b7d1d67220 */ /* 0x000fe40000410000 */
[----:B------:R-:W-:Y:S01]  /*1d00*/  FFMA.FTZ R66, R182, R6, R66 ;  /* 0x00000006b6427223 */ /* 0x000fe20000010042 */
[----:B------:R-:W4:Y:S01]  /*1d10*/  LDL R183, [R1+0x58] ;  /* 0x0000580001b77983 */ /* 0x000f220000100800 */
[----:B------:R-:W-:-:S02]  /*1d20*/  FADD.FTZ R126, R126, R182 ;  /* 0x000000b67e7e7221 */ /* 0x000fc40000010000 */
[----:B------:R-:W-:Y:S02]  /*1d30*/  FMUL.FTZ R215, R210, R182 ;  /* 0x000000b6d2d77220 */ /* 0x000fe40000410000 */
[----:B------:R-:W4:Y:S01]  /*1d40*/  LDL R182, [R1+0x54] ;  /* 0x0000540001b67983 */ /* 0x000f220000100800 */
[C---:B------:R-:W-:Y:S02]  /*1d50*/  FMUL.FTZ R12, R17.reuse, R12 ;  /* 0x0000000c110c7220 */ /* 0x040fe40000410000 */
[----:B------:R-:W-:Y:S02]  /*1d60*/  FADD.FTZ R128, R128, R4 ;  /* 0x0000000480807221 */ /* 0x000fe40000010000 */
[----:B------:R-:W-:Y:S02]  /*1d70*/  FFMA.FTZ R60, R4, R12, R60 ;  /* 0x0000000c043c7223 */ /* 0x000fe4000001003c */
[----:B------:R-:W-:Y:S02]  /*1d80*/  FMUL.FTZ R4, R17, R0 ;  /* 0x0000000011047220 */ /* 0x000fe40000410000 */
[----:B------:R-:W-:-:S02]  /*1d90*/  FADD.FTZ R120, R120, R20 ;  /* 0x0000001478787221 */ /* 0x000fc40000010000 */
[----:B------:R-:W-:Y:S02]  /*1da0*/  FFMA.FTZ R68, R20, R4, R68 ;  /* 0x0000000414447223 */ /* 0x000fe40000010044 */
[C---:B------:R-:W-:Y:S02]  /*1db0*/  FMUL.FTZ R3, R17.reuse, R3 ;  /* 0x0000000311037220 */ /* 0x040fe40000410000 */
[----:B------:R-:W-:Y:S02]  /*1dc0*/  FMUL.FTZ R2, R17, R2 ;  /* 0x0000000211027220 */ /* 0x000fe40000410000 */
[----:B------:R-:W-:Y:S02]  /*1dd0*/  FFMA.FTZ R69, R21, R3, R69 ;  /* 0x0000000315457223 */ /* 0x000fe40000010045 */
[----:B------:R-:W-:Y:S02]  /*1de0*/  FADD.FTZ R121, R121, R21 ;  /* 0x0000001579797221 */ /* 0x000fe40000010000 */
[----:B------:R-:W-:-:S02]  /*1df0*/  FMUL.FTZ R210, R205, R21 ;  /* 0x00000015cdd27220 */ /* 0x000fc40000410000 */
[----:B------:R-:W-:Y:S02]  /*1e00*/  FMUL.FTZ R21, R17, R193 ;  /* 0x000000c111157220 */ /* 0x000fe40000410000 */
[----:B------:R-:W4:Y:S01]  /*1e10*/  LDL R193, [R1+0x4c] ;  /* 0x00004c0001c17983 */ /* 0x000f220000100800 */
[----:B------:R-:W-:Y:S02]  /*1e20*/  FFMA.FTZ R70, R22, R2, R70 ;  /* 0x0000000216467223 */ /* 0x000fe40000010046 */
[----:B------:R-:W-:Y:S02]  /*1e30*/  FADD.FTZ R122, R122, R22 ;  /* 0x000000167a7a7221 */ /* 0x000fe40000010000 */
[----:B--2---:R-:W-:Y:S02]  /*1e40*/  FMUL.FTZ R216, R213, R181 ;  /* 0x000000b5d5d87220 */ /* 0x004fe40000410000 */
[----:B------:R-:W-:Y:S02]  /*1e50*/  FMUL.FTZ R213, R206, R20 ;  /* 0x00000014ced57220 */ /* 0x000fe40000410000 */
[----:B------:R-:W-:-:S02]  /*1e60*/  FMUL.FTZ R20, R17, R192 ;  /* 0x000000c011147220 */ /* 0x000fc40000410000 */
[----:B------:R-:W2:Y:S01]  /*1e70*/  LDL R192, [R1+0x50] ;  /* 0x0000500001c07983 */ /* 0x000ea20000100800 */
[----:B---3--:R-:W-:Y:S02]  /*1e80*/  FMUL.FTZ R209, R204, R22 ;  /* 0x00000016ccd17220 */ /* 0x008fe40000410000 */
[C---:B------:R-:W-:Y:S02]  /*1e90*/  FMUL.FTZ R22, R17.reuse, R194 ;  /* 0x000000c211167220 */ /* 0x040fe40000410000 */
[----:B------:R-:W3:Y:S01]  /*1ea0*/  LDL R194, [R1+0x48] ;  /* 0x0000480001c27983 */ /* 0x000ee20000100800 */
[----:B------:R-:W-:Y:S02]  /*1eb0*/  FMUL.FTZ R8, R17, R8 ;  /* 0x0000000811087220 */ /* 0x000fe40000410000 */
[----:B------:R-:W-:Y:S02]  /*1ec0*/  FADD.FTZ R124, R124, R180 ;  /* 0x000000b47c7c7221 */ /* 0x000fe40000010000 */
[----:B------:R-:W-:-:S02]  /*1ed0*/  FFMA.FTZ R64, R180, R8, R64 ;  /* 0x00000008b4407223 */ /* 0x000fc40000010040 */
[----:B------:R-:W-:Y:S02]  /*1ee0*/  FFMA.FTZ R65, R181, R7, R65 ;  /* 0x00000007b5417223 */ /* 0x000fe40000010041 */
[----:B------:R-:W-:Y:S02]  /*1ef0*/  FADD.FTZ R125, R125, R181 ;  /* 0x000000b57d7d7221 */ /* 0x000fe40000010000 */
[----:B------:R-:W-:Y:S02]  /*1f00*/  FADD.FTZ R180, RZ, R13 ;  /* 0x0000000dffb47221 */ /* 0x000fe40000010000 */
[----:B------:R-:W-:Y:S02]  /*1f10*/  FFMA.FTZ R181, R15, R13, RZ ;  /* 0x0000000d0fb57223 */ /* 0x000fe400000100ff */
[----:B------:R-:W-:Y:S02]  /*1f20*/  FADD.FTZ R180, R180, R225 ;  /* 0x000000e1b4b47221 */ /* 0x000fe40000010000 */
[----:B------:R-:W-:-:S02]  /*1f30*/  FFMA.FTZ R181, R212, R225, R181 ;  /* 0x000000e1d4b57223 */ /* 0x000fc400000100b5 */
[----:B------:R-:W-:Y:S02]  /*1f40*/  FADD.FTZ R180, R180, R224 ;  /* 0x000000e0b4b47221 */ /* 0x000fe40000010000 */
[----:B------:R-:W-:Y:S02]  /*1f50*/  FFMA.FTZ R181, R211, R224, R181 ;  /* 0x000000e0d3b57223 */ /* 0x000fe400000100b5 */
[----:B------:R-:W-:Y:S02]  /*1f60*/  FADD.FTZ R180, R180, R223 ;  /* 0x000000dfb4b47221 */ /* 0x000fe40000010000 */
[----:B------:R-:W-:Y:S02]  /*1f70*/  FFMA.FTZ R181, R14, R223, R181 ;  /* 0x000000df0eb57223 */ /* 0x000fe400000100b5 */
[----:B------:R-:W-:Y:S02]  /*1f80*/  FMUL.FTZ R0, R17, R191 ;  /* 0x000000bf11007220 */ /* 0x000fe40000410000 */
[----:B------:R-:W-:Y:S01]  /*1f90*/  FADD.FTZ R180, R180, R222 ;  /* 0x000000deb4b47221 */ /* 0x000fe20000010000 */
[----:B------:R-:W3:Y:S01]  /*1fa0*/  LDL R191, [R1+0x44] ;  /* 0x0000440001bf7983 */ /* 0x000ee20000100800 */
        /* <DEDUP_REMOVED lines=9> */
[----:B----4-:R-:W-:Y:S02]  /*2040*/  FMUL.FTZ R166, R183, R166 ;  /* 0x000000a6b7a67220 */ /* 0x010fe40000410000 */
[----:B------:R-:W-:Y:S02]  /*2050*/  FFMA.FTZ R151, R167, R23, R151 ;  /* 0x00000017a7977223 */ /* 0x000fe40000010097 */
[----:B------:R-:W-:Y:S02]  /*2060*/  FADD.FTZ R119, R119, R167 ;  /* 0x000000a777777221 */ /* 0x000fe40000010000 */
[----:B------:R-:W-:-:S02]  /*2070*/  FMUL.FTZ R183, R182, R167 ;  /* 0x000000a7b6b77220 */ /* 0x000fc40000410000 */
[----:B------:R-:W-:Y:S02]  /*2080*/  FADD.FTZ R180, R180, R220 ;  /* 0x000000dcb4b47221 */ /* 0x000fe40000010000 */
[----:B------:R-:W-:Y:S02]  /*2090*/  FFMA.FTZ R167, R10, R220, R181 ;  /* 0x000000dc0aa77223 */ /* 0x000fe400000100b5 */
[C---:B------:R-:W-:Y:S02]  /*20a0*/  FMUL.FTZ R182, R17.reuse, R184 ;  /* 0x000000b811b67220 */ /* 0x040fe40000410000 */
        /* <DEDUP_REMOVED lines=14> */
[----:B--2---:R-:W-:-:S02]  /*2190*/  FMUL.FTZ R184, R192, R168 ;  /* 0x000000a8c0b87220 */ /* 0x004fc40000410000 */
[----:B------:R-:W-:Y:S01]  /*21a0*/  FADD.FTZ R168, R186, R215 ;  /* 0x000000d7baa87221 */ /* 0x000fe20000010000 */
[----:B------:R-:W2:Y:S01]  /*21b0*/  LDL R192, [R1+0x40] ;  /* 0x0000400001c07983 */ /* 0x000ea20000100800 */
[----:B------:R-:W-:Y:S02]  /*21c0*/  FFMA.FTZ R186, R6, R215, R185 ;  /* 0x000000d706ba7223 */ /* 0x000fe400000100b9 */
[----:B------:R-:W-:Y:S02]  /*21d0*/  FADD.FTZ R168, R168, R214 ;  /* 0x000000d6a8a87221 */ /* 0x000fe40000010000 */
[----:B------:R-:W-:Y:S02]  /*21e0*/  FFMA.FTZ R186, R5, R214, R186 ;  /* 0x000000d605ba7223 */ /* 0x000fe400000100ba */
[----:B------:R-:W-:Y:S02]  /*21f0*/  FMUL.FTZ R185, R193, R169 ;  /* 0x000000a9c1b97220 */ /* 0x000fe40000410000 */
[----:B------:R-:W-:Y:S01]  /*2200*/  FADD.FTZ R169, R168, R213 ;  /* 0x000000d5a8a97221 */ /* 0x000fe20000010000 */
[----:B------:R-:W4:Y:S01]  /*2210*/  LDL R193, [R1+0x3c] ;  /* 0x00003c0001c17983 */ /* 0x000f220000100800 */
[----:B------:R-:W-:-:S02]  /*2220*/  FFMA.FTZ R168, R4, R213, R186 ;  /* 0x000000d504a87223 */ /* 0x000fc400000100ba */
[----:B---3--:R-:W-:Y:S02]  /*2230*/  FMUL.FTZ R186, R194, R170 ;  /* 0x000000aac2ba7220 */ /* 0x008fe40000410000 */
[----:B------:R-:W3:Y:S04]  /*2240*/  LDL R170, [R1+0x34] ;  /* 0x0000340001aa7983 */ /* 0x000ee80000100800 */
[----:B------:R-:W4:Y:S01]  /*2250*/  LDL R194, [R1+0x38] ;  /* 0x0000380001c27983 */ /* 0x000f220000100800 */
[----:B------:R-:W-:Y:S02]  /*2260*/  FFMA.FTZ R149, R165, R21, R149 ;  /* 0x00000015a5957223 */ /* 0x000fe40000010095 */
[----:B------:R-:W-:Y:S02]  /*2270*/  FADD.FTZ R117, R117, R165 ;  /* 0x000000a575757221 */ /* 0x000fe40000010000 */
[----:B------:R-:W-:-:S02]  /*2280*/  FMUL.FTZ R165, R198, R165 ;  /* 0x000000a5c6a57220 */ /* 0x000fc40000410000 */
[C---:B------:R-:W-:Y:S01]  /*2290*/  FMUL.FTZ R190, R17.reuse, R190 ;  /* 0x000000be11be7220 */ /* 0x040fe20000410000 */
[----:B------:R-:W4:Y:S01]  /*22a0*/  LDL R198, [R1+0x30] ;  /* 0x0000300001c67983 */ /* 0x000f220000100800 */
[----:B------:R-:W-:Y:S02]  /*22b0*/  FMUL.FTZ R167, R17, R203 ;  /* 0x000000cb11a77220 */ /* 0x000fe40000410000 */
[----:B------:R-:W-:Y:S02]  /*22c0*/  FFMA.FTZ R140, R172, R190, R140 ;  /* 0x000000beac8c7223 */ /* 0x000fe4000001008c */
[----:B------:R-:W-:Y:S02]  /*22d0*/  FADD.FTZ R108, R108, R172 ;  /* 0x000000ac6c6c7221 */ /* 0x000fe40000010000 */
[----:B------:R-:W-:Y:S02]  /*22e0*/  FFMA.FTZ R147, R171, R167, R147 ;  /* 0x000000a7ab937223 */ /* 0x000fe40000010093 */
[----:B------:R-:W-:-:S02]  /*22f0*/  FADD.FTZ R115, R115, R171 ;  /* 0x000000ab73737221 */ /* 0x000fc40000010000 */
[----:B------:R-:W-:Y:S02]  /*2300*/  FMUL.FTZ R191, R191, R171 ;  /* 0x000000abbfbf7220 */ /* 0x000fe40000410000 */
[----:B------:R-:W4:Y:S01]  /*2310*/  LDL R171, [R1+0x28] ;  /* 0x0000280001ab7983 */ /* 0x000f220000100800 */
[----:B--2---:R-:W-:-:S03]  /*2320*/  FMUL.FTZ R192, R192, R172 ;  /* 0x000000acc0c07220 */ /* 0x004fc60000410000 */
[----:B------:R-:W2:Y:S01]  /*2330*/  LDL R172, [R1+0x2c] ;  /* 0x00002c0001ac7983 */ /* 0x000ea20000100800 */
[----:B---3--:R-:W-:-:S03]  /*2340*/  FMUL.FTZ R195, R170, R175 ;  /* 0x000000afaac37220 */ /* 0x008fc60000410000 */
[----:B------:R-:W3:Y:S01]  /*2350*/  LDL R170, [R1+0x24] ;  /* 0x0000240001aa7983 */ /* 0x000ee20000100800 */
[----:B------:R-:W-:Y:S02]  /*2360*/  FADD.FTZ R169, R169, R210 ;  /* 0x000000d2a9a97221 */ /* 0x000fe40000010000 */
[----:B------:R-:W-:Y:S02]  /*2370*/  FFMA.FTZ R168, R3, R210, R168 ;  /* 0x000000d203a87223 */ /* 0x000fe400000100a8 */
[----:B------:R-:W-:Y:S02]  /*2380*/  FADD.FTZ R169, R169, R209 ;  /* 0x000000d1a9a97221 */ /* 0x000fe40000010000 */
[----:B------:R-:W-:Y:S02]  /*2390*/  FFMA.FTZ R168, R2, R209, R168 ;  /* 0x000000d102a87223 */ /* 0x000fe400000100a8 */
[----:B------:R-:W-:Y:S02]  /*23a0*/  FFMA.FTZ R148, R164, R20, R148 ;  /* 0x00000014a4947223 */ /* 0x000fe40000010094 */
[----:B------:R-:W-:-:S02]  /*23b0*/  FADD.FTZ R116, R116, R164 ;  /* 0x000000a474747221 */ /* 0x000fc40000010000 */
        /* <DEDUP_REMOVED lines=20> */
[----:B----4-:R-:W-:Y:S02]  /*2500*/  FMUL.FTZ R193, R193, R173 ;  /* 0x000000adc1c17220 */ /* 0x010fe40000410000 */
[----:B------:R-:W-:Y:S02]  /*2510*/  FADD.FTZ R169, R169, R192 ;  /* 0x000000c0a9a97221 */ /* 0x000fe40000010000 */
[----:B------:R-:W-:Y:S02]  /*2520*/  FFMA.FTZ R168, R190, R192, R168 ;  /* 0x000000c0bea87223 */ /* 0x000fe400000100a8 */
        /* <DEDUP_REMOVED lines=13> */
[----:B------:R-:W-:Y:S02]  /*2600*/  FFMA.FTZ R168, R196, R203, R168 ;  /* 0x000000cbc4a87223 */ /* 0x000fe400000100a8 */
[----:B------:R-:W-:Y:S02]  /*2610*/  FMUL.FTZ R201, R17, R201 ;  /* 0x000000c911c97220 */ /* 0x000fe40000410000 */
[----:B------:R-:W-:Y:S02]  /*2620*/  FMUL.FTZ R205, R171, R178 ;  /* 0x000000b2abcd7220 */ /* 0x000fe40000410000 */
        /* <DEDUP_REMOVED lines=15> */
[----:B--2---:R-:W-:-:S04]  /*2720*/  FMUL.FTZ R204, R172, R177 ;  /* 0x000000b1accc7220 */ /* 0x004fc80000410000 */
[----:B------:R-:W-:Y:S02]  /*2730*/  FADD.FTZ R169, R169, R204 ;  /* 0x000000cca9a97221 */ /* 0x000fe40000010000 */
[----:B------:R-:W-:Y:S02]  /*2740*/  FFMA.FTZ R168, R200, R204, R168 ;  /* 0x000000ccc8a87223 */ /* 0x000fe400000100a8 */
[----:B------:R-:W-:Y:S02]  /*2750*/  FADD.FTZ R169, R169, R205 ;  /* 0x000000cda9a97221 */ /* 0x000fe40000010000 */
[----:B------:R-:W-:Y:S02]  /*2760*/  FFMA.FTZ R168, R201, R205, R168 ;  /* 0x000000cdc9a87223 */ /* 0x000fe400000100a8 */
[----:B---3--:R-:W-:-:S04]  /*2770*/  FMUL.FTZ R206, R170, R179 ;  /* 0x000000b3aace7220 */ /* 0x008fc80000410000 */
[----:B------:R-:W-:Y:S02]  /*2780*/  FADD.FTZ R171, R169, R206 ;  /* 0x000000cea9ab7221 */ /* 0x000fe40000010000 */
[----:B------:R-:W-:Y:S02]  /*2790*/  FFMA.FTZ R170, R202, R206, R168 ;  /* 0x000000cecaaa7223 */ /* 0x000fe400000100a8 */
.L_x_9889:
[----:B0-----:R-:W-:Y:S05]  /*27a0*/  BSYNC B0 ;  /* 0x0000000000007941 */ /* 0x001fea0003800000 */
.L_x_9887:
[----:B------:R-:W0:Y:S01]  /*27b0*/  S2R R168, SR_TID.X ;  /* 0x0000000000a87919 */ /* 0x000e220000002100 */
[----:B------:R-:W-:Y:S02]  /*27c0*/  LOP3.LUT P1, RZ, R228, 0xff, RZ, 0xc0, !PT ;  /* 0x000000ffe4ff7812 */ /* 0x000fe4000782c0ff */
[----:B0-----:R-:W-:Y:S02]  /*27d0*/  SHF.R.U32.HI R174, RZ, 0x5, R168 ;  /* 0x00000005ffae7819 */ /* 0x001fe400000116a8 */
[----:B------:R-:W-:Y:S02]  /*27e0*/  LOP3.LUT P0, RZ, R168, 0x1f, RZ, 0xc0, !PT ;  /* 0x0000001fa8ff7812 */ /* 0x000fe4000780c0ff */
[----:B------:R-:W-:-:S07]  /*27f0*/  LOP3.LUT R176, R174, 0x7fffff8, RZ, 0xc0, !PT ;  /* 0x07fffff8aeb07812 */ /* 0x000fce00078ec0ff */
[----:B------:R-:W-:Y:S01]  /*2800*/  @!P1 IADD3 R176, R176, 0x8, RZ ;  /* 0x00000008b0b09810 */ /* 0x000fe20007ffe0ff */
[----:B------:R-:W-:Y:S05]  /*2810*/  BRA.DIV ~URZ, `(.L_x_9890) ;  /* 0x00002c527f007947 */ /* 0x000fea000b800000 */
[----:B------:R0:W1:Y:S02]  /*2820*/  SHFL.DOWN PT, R173, R171, 0x10, 0x1f ;  /* 0x0a001f00abad7f89 */ /* 0x00006400000e0000 */
.L_x_9957:
        /* <DEDUP_REMOVED lines=18> */
.L_x_9958:
[----:B--2---:R-:W-:Y:S01]  /*2950*/  FADD.FTZ R168, R173, R171 ;  /* 0x000000abada87221 */ /* 0x004fe20000010000 */
[----:B-----5:R-:W-:Y:S01]  /*2960*/  ISETP.GE.AND P5, PT, R219, 0x1, PT ;  /* 0x00000001db00780c */ /* 0x020fe20003fa6270 */
[----:B------:R-:W2:Y:S01]  /*2970*/  S2R R172, SR_TID.X ;  /* 0x0000000000ac7919 */ /* 0x000ea20000002100 */
[----:B-1----:R-:W-:Y:S01]  /*2980*/  @!P0 LOP3.LUT R171, R174, 0x7, RZ, 0xc0, !PT ;  /* 0x00000007aeab8812 */ /* 0x002fe200078ec0ff */
[----:B0-----:R-:W-:Y:S01]  /*2990*/  FADD.FTZ R169, R169, R170 ;  /* 0x000000aaa9a97221 */ /* 0x001fe20000010000 */
[----:B------:R-:W-:Y:S01]  /*29a0*/  WARPSYNC 0xffffffff ;  /* 0xffffffff00007948 */ /* 0x000fe20003800000 */
[----:B------:R-:W-:Y:S01]  /*29b0*/  HFMA2.MMA R198, -RZ, RZ, 0, 0 ;  /* 0x00000000ffc67435 */ /* 0x000fe200000001ff */
[----:B------:R-:W-:-:S05]  /*29c0*/  @!P0 IADD3 R171, R176, R171, RZ ;  /* 0x000000abb0ab8210 */ /* 0x000fca0007ffe0ff */
[----:B------:R0:W-:Y:S02]  /*29d0*/  @!P0 STS.64 [R171.X8+0x8000], R168 ;  /* 0x008000a8ab008388 */ /* 0x0001e40000008a00 */
[----:B0-----:R-:W-:-:S05]  /*29e0*/  @P5 IADD3 R168, R219, -0x1, RZ ;  /* 0xffffffffdba85810 */ /* 0x001fca0007ffe0ff */
[----:B------:R-:W-:-:S05]  /*29f0*/  @P5 IMAD R168, R168, c[0x0][0x168], RZ ;  /* 0x00005a00a8a85a24 */ /* 0x000fca00078e02ff */
[----:B------:R-:W-:-:S04]  /*2a00*/  @P5 SHF.R.S32.HI R169, RZ, 0x1f, R168 ;  /* 0x0000001fffa95819 */ /* 0x000fc800000114a8 */
[----:B------:R-:W-:Y:S02]  /*2a10*/  @P5 LEA.HI R168, R169, R168, RZ, 0x2 ;  /* 0x000000a8a9a85211 */ /* 0x000fe400078f10ff */
[----:B--2---:R-:W-:Y:S01]  /*2a20*/  @P5 LOP3.LUT R169, R172, 0xff, RZ, 0xc0, !PT ;  /* 0x000000ffaca95812 */ /* 0x004fe200078ec0ff */
[----:B------:R-:W-:Y:S03]  /*2a30*/  BAR.SYNC.DEFER_BLOCKING 0x0 ;  /* 0x0000000000007b1d */ /* 0x000fe60000010000 */
[----:B------:R-:W-:Y:S02]  /*2a40*/  @P5 LEA.HI.SX32 R198, R168, R169, 0x1e ;  /* 0x000000a9a8c65211 */ /* 0x000fe400078ff2ff */
[----:B------:R-:W-:-:S05]  /*2a50*/  @P5 MOV R168, 0x10 ;  /* 0x0000001000a85802 */ /* 0x000fca0000000f00 */
[----:B------:R-:W-:Y:S01]  /*2a60*/  @P5 IMAD.WIDE.U32 R168, R198, R168, c[0x0][0x170] ;  /* 0x00005c00c6a85625 */ /* 0x000fe200078e00a8 */
[----:B------:R-:W0:Y:S04]  /*2a70*/  LDS.128 R172, [R176.X8+0x8000] ;  /* 0x00800000b0ac7984 */ /* 0x000e280000008c00 */
[----:B------:R1:W5:Y:S01]  /*2a80*/  @P5 LDG.E.128 R152, [R168.64] ;  /* 0x00000004a8985981 */ /* 0x000362000c1e1d00 */
[----:B------:R-:W2:Y:S01]  /*2a90*/  LDC.U8 R199, c[0x0][0x1f0] ;  /* 0x00007c00ffc77b82 */ /* 0x000ea20000000000 */
[----:B------:R-:W-:Y:S01]  /*2aa0*/  @!P6 ISETP.NE.U32.AND P3, PT, RZ, c[0x0][0x218], PT ;  /* 0x00008600ff00ea0c */ /* 0x000fe20003f65070 */
[----:B------:R-:W-:Y:S01]  /*2ab0*/  BSSY B0, `(.L_x_9892) ;  /* 0x0000025000007945 */ /* 0x000fe20003800000 */
[----:B------:R-:W-:Y:S02]  /*2ac0*/  ISETP.NE.U32.AND P1, PT, RZ, c[0x0][0x258], PT ;  /* 0x00009600ff007a0c */ /* 0x000fe40003f25070 */
[----:B------:R-:W-:-:S02]  /*2ad0*/  @!P6 ISETP.NE.AND.EX P3, PT, RZ, c[0x0][0x21c], PT, P3 ;  /* 0x00008700ff00ea0c */ /* 0x000fc40003f65330 */
[----:B------:R-:W-:Y:S01]  /*2ae0*/  @!P6 ISETP.NE.U32.AND P0, PT, RZ, c[0x0][0x218], PT ;  /* 0x00008600ff00ea0c */ /* 0x000fe20003f05070 */
[----:B-1----:R-:W1:Y:S01]  /*2af0*/  LDS.128 R168, [R176.X8+0x8010] ;  /* 0x00801000b0a87984 */ /* 0x002e620000008c00 */
[----:B------:R-:W-:Y:S02]  /*2b00*/  @!P6 ISETP.NE.U32.AND P2, PT, RZ, c[0x0][0x218], PT ;  /* 0x00008600ff00ea0c */ /* 0x000fe40003f45070 */
[----:B--2---:R-:W-:Y:S01]  /*2b10*/  ISETP.NE.AND P4, PT, R199, RZ, PT ;  /* 0x000000ffc700720c */ /* 0x004fe20003f85270 */
[----:B0-----:R-:W-:Y:S02]  /*2b20*/  FADD.FTZ R172, RZ, R172 ;  /* 0x000000acffac7221 */ /* 0x001fe40000010000 */
[----:B------:R-:W-:Y:S02]  /*2b30*/  FADD.FTZ R173, RZ, R173 ;  /* 0x000000adffad7221 */ /* 0x000fe40000010000 */
[----:B------:R-:W-:Y:S02]  /*2b40*/  FADD.FTZ R172, R174, R172 ;  /* 0x000000acaeac7221 */ /* 0x000fe40000010000 */
[----:B------:R-:W-:-:S02]  /*2b50*/  FADD.FTZ R173, R175, R173 ;  /* 0x000000adafad7221 */ /* 0x000fc40000010000 */
[----:B-1----:R-:W-:Y:S02]  /*2b60*/  FADD.FTZ R168, R172, R168 ;  /* 0x000000a8aca87221 */ /* 0x002fe40000010000 */
[----:B------:R-:W-:Y:S02]  /*2b70*/  FADD.FTZ R169, R173, R169 ;  /* 0x000000a9ada97221 */ /* 0x000fe40000010000 */
[----:B------:R-:W0:Y:S01]  /*2b80*/  LDS.128 R172, [R176.X8+0x8020] ;  /* 0x00802000b0ac7984 */ /* 0x000e220000008c00 */
[----:B------:R-:W-:Y:S02]  /*2b90*/  FADD.FTZ R170, R170, R168 ;  /* 0x000000a8aaaa7221 */ /* 0x000fe40000010000 */
[----:B------:R-:W-:Y:S01]  /*2ba0*/  FADD.FTZ R169, R171, R169 ;  /* 0x000000a9aba97221 */ /* 0x000fe20000010000 */
[----:B------:R-:W1:Y:S01]  /*2bb0*/  LDS.128 R176, [R176.X8+0x8030] ;  /* 0x00803000b0b07984 */ /* 0x000e620000008c00 */
[----:B0-----:R-:W-:Y:S02]  /*2bc0*/  FADD.FTZ R170, R170, R172 ;  /* 0x000000acaaaa7221 */ /* 0x001fe40000010000 */
[----:B------:R-:W-:-:S02]  /*2bd0*/  FADD.FTZ R169, R169, R173 ;  /* 0x000000ada9a97221 */ /* 0x000fc40000010000 */
[----:B------:R-:W-:Y:S02]  /*2be0*/  FADD.FTZ R170, R174, R170 ;  /* 0x000000aaaeaa7221 */ /* 0x000fe40000010000 */
[----:B------:R-:W-:Y:S02]  /*2bf0*/  FADD.FTZ R169, R175, R169 ;  /* 0x000000a9afa97221 */ /* 0x000fe40000010000 */
[----:B-1----:R-:W-:Y:S01]  /*2c00*/  FADD.FTZ R170, R170, R176 ;  /* 0x000000b0aaaa7221 */ /* 0x002fe20000010000 */
[----:B------:R-:W-:Y:S01]  /*2c10*/  @!P6 FSEL R176, R52, RZ, P3 ;  /* 0x000000ff34b0e208 */ /* 0x000fe20001800000 */
[----:B------:R-:W-:Y:S02]  /*2c20*/  FADD.FTZ R169, R169, R177 ;  /* 0x000000b1a9a97221 */ /* 0x000fe40000010000 */
[----:B------:R-:W-:Y:S02]  /*2c30*/  FADD.FTZ R170, R178, R170 ;  /* 0x000000aab2aa7221 */ /* 0x000fe40000010000 */
[----:B------:R-:W-:-:S02]  /*2c40*/  FADD.FTZ R169, R179, R169 ;  /* 0x000000a9b3a97221 */ /* 0x000fc40000010000 */
[----:B------:R-:W-:Y:S02]  /*2c50*/  FMUL.FTZ R170, R170, c[0x0][0x1e0] ;  /* 0x00007800aaaa7a20 */ /* 0x000fe40000410000 */
[----:B------:R-:W-:-:S03]  /*2c60*/  FMUL.FTZ R175, R169, c[0x0][0x1e0] ;  /* 0x00007800a9af7a20 */ /* 0x000fc60000410000 */
[----:B------:R-:W-:Y:S02]  /*2c70*/  FSEL R174, R170, RZ, !P4 ;  /* 0x000000ffaaae7208 */ /* 0x000fe40006000000 */
[----:B------:R-:W-:Y:S01]  /*2c80*/  @!P6 ISETP.NE.U32.AND P4, PT, RZ, c[0x0][0x218], PT ;  /* 0x00008600ff00ea0c */ /* 0x000fe20003f85070 */
[----:B------:R-:W-:Y:S07]  /*2c90*/  @!P6 BRA `(.L_x_9893) ;  /* 0x000000600000e947 */ /* 0x000fee0003800000 */
[----:B------:R-:W-:Y:S01]  /*2ca0*/  ISETP.NE.U32.AND P3, PT, RZ, c[0x0][0x218], PT ;  /* 0x00008600ff007a0c */ /* 0x000fe20003f65070 */
[----:B------:R-:W-:-:S03]  /*2cb0*/  FFMA.FTZ R168, R15, R175, R174 ;  /* 0x000000af0fa87223 */ /* 0x000fc600000100ae */
[----:B------:R-:W-:Y:S01]  /*2cc0*/  ISETP.NE.AND.EX P3, PT, RZ, c[0x0][0x21c], PT, P3 ;  /* 0x00008700ff007a0c */ /* 0x000fe20003f65330 */
[----:B------:R-:W-:-:S04]  /*2cd0*/  FADD.FTZ R168, R13, -R168 ;  /* 0x800000a80da87221 */ /* 0x000fc80000010000 */
[----:B------:R-:W-:-:S08]  /*2ce0*/  FMUL.FTZ R176, R17, R168 ;  /* 0x000000a811b07220 */ /* 0x000fd00000410000 */
[----:B------:R-:W-:Y:S02]  /*2cf0*/  @P3 FADD.FTZ R176, R52, R176 ;  /* 0x000000b034b03221 */ /* 0x000fe40000010000 */
.L_x_9893:
[----:B------:R-:W-:Y:S05]  /*2d00*/  BSYNC B0 ;  /* 0x0000000000007941 */ /* 0x000fea0003800000 */
.L_x_9892:
[----:B------:R-:W-:Y:S01]  /*2d10*/  ISETP.NE.U32.AND P3, PT, RZ, c[0x0][0x258], PT ;  /* 0x00009600ff007a0c */ /* 0x000fe20003f65070 */
[----:B------:R-:W-:Y:S01]  /*2d20*/  BSSY B0, `(.L_x_9894) ;  /* 0x000000e000007945 */ /* 0x000fe20003800000 */
[----:B------:R-:W-:Y:S02]  /*2d30*/  @!P6 ISETP.NE.AND.EX P0, PT, RZ, c[0x0][0x21c], PT, P0 ;  /* 0x00008700ff00ea0c */ /* 0x000fe40003f05300 */
[----:B------:R-:W-:Y:S02]  /*2d40*/  ISETP.NE.AND.EX P1, PT, RZ, c[0x0][0x25c], PT, P1 ;  /* 0x00009700ff007a0c */ /* 0x000fe40003f25310 */
[----:B------:R-:W-:Y:S02]  /*2d50*/  @!P6 ISETP.NE.AND.EX P2, PT, RZ, c[0x0][0x21c], PT, P2 ;  /* 0x00008700ff00ea0c */ /* 0x000fe40003f45320 */
[----:B------:R-:W-:Y:S02]  /*2d60*/  @!P6 ISETP.NE.AND.EX P4, PT, RZ, c[0x0][0x21c], PT, P4 ;  /* 0x00008700ff00ea0c */ /* 0x000fe40003f85340 */
[----:B------:R-:W-:-:S02]  /*2d70*/  ISETP.NE.AND.EX P3, PT, RZ, c[0x0][0x25c], PT, P3 ;  /* 0x00009700ff007a0c */ /* 0x000fc40003f65330 */
        /* <DEDUP_REMOVED lines=8> */
.L_x_9895:
[----:B------:R-:W-:Y:S05]  /*2e00*/  BSYNC B0 ;  /* 0x0000000000007941 */ /* 0x000fea0003800000 */
.L_x_9894:
[----:B------:R-:W-:Y:S01]  /*2e10*/  BSSY B0, `(.L_x_9896) ;  /* 0x0000009000007945 */ /* 0x000fe20003800000 */
        /* <DEDUP_REMOVED lines=8> */
.L_x_9897:
[----:B------:R-:W-:Y:S05]  /*2ea0*/  BSYNC B0 ;  /* 0x0000000000007941 */ /* 0x000fea0003800000 */
.L_x_9896:
[----:B------:R-:W-:Y:S01]  /*2eb0*/  BSSY B0, `(.L_x_9898) ;  /* 0x000000a000007945 */ /* 0x000fe20003800000 */
[----:B------:R-:W-:Y:S02]  /*2ec0*/  @P3 MOV R172, 0x10 ;  /* 0x0000001000ac3802 */ /* 0x000fe40000000f00 */
        /* <DEDUP_REMOVED lines=8> */
.L_x_9899:
[----:B------:R-:W-:Y:S05]  /*2f50*/  BSYNC B0 ;  /* 0x0000000000007941 */ /* 0x000fea0003800000 */
.L_x_9898:
[----:B------:R-:W2:Y:S04]  /*2f60*/  LDL R227, [R1+0x20] ;  /* 0x0000200001e37983 */ /* 0x000ea80000100800 */
[----:B------:R-:W3:Y:S04]  /*2f70*/  LDL R226, [R1+0x1c] ;  /* 0x00001c0001e27983 */ /* 0x000ee80000100800 */
[----:B------:R-:W4:Y:S04]  /*2f80*/  LDL R219, [R1+0x18] ;  /* 0x0000180001db7983 */ /* 0x000f280000100800 */
[----:B------:R-:W4:Y:S01]  /*2f90*/  LDL R199, [R1+0x14] ;  /* 0x0000140001c77983 */ /* 0x000f220000100800 */
[----:B------:R-:W-:Y:S01]  /*2fa0*/  @P3 IMAD.WIDE.U32 R172, R18, R172, c[0x0][0x258] ;  /* 0x0000960012ac3625 */ /* 0x000fe200078e00ac */
[----:B------:R-:W-:-:S02]  /*2fb0*/  SEL R168, R176, R156, P1 ;  /* 0x0000009cb0a87207 */ /* 0x000fc40000800000 */
[C---:B------:R-:W-:Y:S01]  /*2fc0*/  SEL R169, R177.reuse, R157, P1 ;  /* 0x0000009db1a97207 */ /* 0x040fe20000800000 */
[----:B------:R-:W-:Y:S01]  /*2fd0*/  @P5 FMUL.FTZ R176, R176, c[0x0][0x1ec] ;  /* 0x00007b00b0b05a20 */ /* 0x000fe20000410000 */
[C---:B------:R-:W-:Y:S01]  /*2fe0*/  SEL R170, R178.reuse, R158, P1 ;  /* 0x0000009eb2aa7207 */ /* 0x040fe20000800000 */
[----:B------:R-:W-:Y:S01]  /*2ff0*/  @P5 FMUL.FTZ R177, R177, c[0x0][0x1ec] ;  /* 0x00007b00b1b15a20 */ /* 0x000fe20000410000 */
[C---:B------:R-:W-:Y:S01]  /*3000*/  SEL R171, R179.reuse, R159, P1 ;  /* 0x0000009fb3ab7207 */ /* 0x040fe20000800000 */
[----:B------:R-:W-:Y:S02]  /*3010*/  @P5 FMUL.FTZ R178, R178, c[0x0][0x1ec] ;  /* 0x00007b00b2b25a20 */ /* 0x000fe40000410000 */
[----:B------:R-:W-:Y:S02]  /*3020*/  @P5 FMUL.FTZ R179, R179, c[0x0][0x1ec] ;  /* 0x00007b00b3b35a20 */ /* 0x000fe40000410000 */
[----:B------:R0:W-:Y:S01]  /*3030*/  @P3 STG.E.128 [R172.64], R168 ;  /* 0x000000a8ac003986 */ /* 0x0001e2000c101d04 */
[----:B-----5:R-:W-:-:S02]  /*3040*/  @P5 FFMA.FTZ R101, R153, R177, R101 ;  /* 0x000000b199655223 */ /* 0x020fc40000010065 */
[----:B------:R-:W-:Y:S02]  /*3050*/  @P5 FFMA.FTZ R100, R152, R176, R100 ;  /* 0x000000b098645223 */ /* 0x000fe40000010064 */
[----:B------:R-:W-:Y:S02]  /*3060*/  @P5 FFMA.FTZ R102, R154, R178, R102 ;  /* 0x000000b29a665223 */ /* 0x000fe40000010066 */
[----:B------:R-:W-:Y:S01]  /*3070*/  @P5 FFMA.FTZ R103, R155, R179, R103 ;  /* 0x000000b39b675223 */ /* 0x000fe20000010067 */
[----:B0-----:R-:W-:-:S05]  /*3080*/  @P5 MOV R168, 0x10 ;  /* 0x0000001000a85802 */ /* 0x001fca0000000f00 */
[----:B------:R-:W-:-:S04]  /*3090*/  @P5 IMAD.WIDE.U32 R168, R198, R168, c[0x0][0x248] ;  /* 0x00009200c6a85625 */ /* 0x000fc800078e00a8 */
[----:B--2---:R-:W-:Y:S02]  /*30a0*/  @P5 FMUL.FTZ R160, R227, R176 ;  /* 0x000000b0e3a05220 */ /* 0x004fe40000410000 */
[----:B---3--:R-:W-:Y:S01]  /*30b0*/  @P5 FMUL.FTZ R161, R226, R177 ;  /* 0x000000b1e2a15220 */ /* 0x008fe20000410000 */
[----:B------:R-:W-:Y:S01]  /*30c0*/  IADD3 R177, R198, 0x100, RZ ;  /* 0x00000100c6b17810 */ /* 0x000fe20007ffe0ff */
[----:B----4-:R-:W-:Y:S02]  /*30d0*/  @P5 FMUL.FTZ R162, R219, R178 ;  /* 0x000000b2dba25220 */ /* 0x010fe40000410000 */
[----:B------:R-:W-:-:S05]  /*30e0*/  @P5 FMUL.FTZ R163, R199, R179 ;  /* 0x000000b3c7a35220 */ /* 0x000fca0000410000 */
[----:B------:R0:W-:Y:S02]  /*30f0*/  @P5 STG.E.128 [R168.64], R160 ;  /* 0x000000a0a8005986 */ /* 0x0001e4000c101d04 */
[----:B0-----:R-:W-:-:S05]  /*3100*/  @P5 MOV R168, 0x10 ;  /* 0x0000001000a85802 */ /* 0x001fca0000000f00 */
[----:B------:R-:W-:-:S05]  /*3110*/  @P5 IMAD.WIDE.U32 R168, R177, R168, c[0x0][0x170] ;  /* 0x00005c00b1a85625 */ /* 0x000fca00078e00a8 */
[----:B------:R0:W5:Y:S01]  /*3120*/  @P5 LDG.E.128 R152, [R168.64] ;  /* 0x00000004a8985981 */ /* 0x000162000c1e1d00 */
[----:B------:R-:W-:Y:S01]  /*3130*/  @!P6 ISETP.NE.U32.AND P2, PT, RZ, c[0x0][0x218], PT ;  /* 0x00008600ff00ea0c */ /* 0x000fe20003f45070 */
[----:B------:R-:W-:Y:S01]  /*3140*/  BSSY B0, `(.L_x_9900) ;  /* 0x000000c000007945 */ /* 0x000fe20003800000 */
[----:B------:R-:W-:Y:S02]  /*3150*/  @!P6 ISETP.NE.U32.AND P4, PT, RZ, c[0x0][0x218], PT ;  /* 0x00008600ff00ea0c */ /* 0x000fe40003f85070 */
[----:B------:R-:W-:Y:S02]  /*3160*/  @!P6 ISETP.NE.AND.EX P2, PT, RZ, c[0x0][0x21c], PT, P2 ;  /* 0x00008700ff00ea0c */ /* 0x000fe40003f45320 */
[----:B------:R-:W-:Y:S02]  /*3170*/  @!P6 ISETP.NE.U32.AND P0, PT, RZ, c[0x0][0x218], PT ;  /* 0x00008600ff00ea0c */ /* 0x000fe40003f05070 */
        /* <DEDUP_REMOVED lines=8> */
.L_x_9901:
[----:B0-----:R-:W-:Y:S05]  /*3200*/  BSYNC B0 ;  /* 0x0000000000007941 */ /* 0x001fea0003800000 */
.L_x_9900:
[----:B------:R-:W-:Y:S01]  /*3210*/  @!P6 ISETP.NE.U32.AND P2, PT, RZ, c[0x0][0x218], PT ;  /* 0x00008600ff00ea0c */ /* 0x000fe20003f45070 */
[----:B------:R-:W-:Y:S01]  /*3220*/  BSSY B0, `(.L_x_9902) ;  /* 0x000000e000007945 */ /* 0x000fe20003800000 */
[----:B------:R-:W-:Y:S02]  /*3230*/  @P3 MOV R172, 0x10 ;  /* 0x0000001000ac3802 */ /* 0x000fe40000000f00 */
[----:B------:R-:W-:Y:S02]  /*3240*/  @!P6 ISETP.NE.AND.EX P2, PT, RZ, c[0x0][0x21c], PT, P2 ;  /* 0x00008700ff00ea0c */ /* 0x000fe40003f45320 */
[----:B------:R-:W-:Y:S01]  /*3250*/  @!P6 ISETP.NE.AND.EX P4, PT, RZ, c[0x0][0x21c], PT, P4 ;  /* 0x00008700ff00ea0c */ /* 0x000fe20003f85340 */
[----:B------:R-:W-:Y:S01]  /*3260*/  @P3 IMAD.WIDE.U32 R172, R208, R172, c[0x0][0x258] ;  /* 0x00009600d0ac3625 */ /* 0x000fe200078e00ac */
        /* <DEDUP_REMOVED lines=9> */
.L_x_9903:
[----:B------:R-:W-:Y:S05]  /*3300*/  BSYNC B0 ;  /* 0x0000000000007941 */ /* 0x000fea0003800000 */
.L_x_9902:
        /* <DEDUP_REMOVED lines=9> */
.L_x_9905:
[----:B------:R-:W-:Y:S05]  /*33a0*/  BSYNC B0 ;  /* 0x0000000000007941 */ /* 0x000fea0003800000 */
.L_x_9904:
        /* <DEDUP_REMOVED lines=9> */
.L_x_9907:
[----:B------:R-:W-:Y:S05]  /*3440*/  BSYNC B0 ;  /* 0x0000000000007941 */ /* 0x000fea0003800000 */
.L_x_9906:
[----:B------:R-:W2:Y:S04]  /*3450*/  LDL R227, [R1+0x10] ;  /* 0x0000100001e37983 */ /* 0x000ea80000100800 */
[----:B------:R-:W3:Y:S04]  /*3460*/  LDL R226, [R1+0xc] ;  /* 0x00000c0001e27983 */ /* 0x000ee80000100800 */
[----:B------:R-:W4:Y:S04]  /*3470*/  LDL R219, [R1+0x8] ;  /* 0x0000080001db7983 */ /* 0x000f280000100800 */
[----:B------:R-:W4:Y:S01]  /*3480*/  LDL R208, [R1+0x4] ;  /* 0x0000040001d07983 */ /* 0x000f220000100800 */
[C---:B------:R-:W-:Y:S01]  /*3490*/  SEL R168, R176.reuse, R156, P1 ;  /* 0x0000009cb0a87207 */ /* 0x040fe20000800000 */
[----:B------:R-:W-:Y:S01]  /*34a0*/  @P5 FMUL.FTZ R176, R176, c[0x0][0x1ec] ;  /* 0x00007b00b0b05a20 */ /* 0x000fe20000410000 */
[C---:B------:R-:W-:Y:S01]  /*34b0*/  SEL R169, R178.reuse, R157, P1 ;  /* 0x0000009db2a97207 */ /* 0x040fe20000800000 */
[----:B------:R-:W-:Y:S01]  /*34c0*/  @P5 FMUL.FTZ R178, R178, c[0x0][0x1ec] ;  /* 0x00007b00b2b25a20 */ /* 0x000fe20000410000 */
[C---:B------:R-:W-:Y:S01]  /*34d0*/  SEL R170, R179.reuse, R158, P1 ;  /* 0x0000009eb3aa7207 */ /* 0x040fe20000800000 */
[----:B------:R-:W-:Y:S01]  /*34e0*/  @P5 FMUL.FTZ R179, R179, c[0x0][0x1ec] ;  /* 0x00007b00b3b35a20 */ /* 0x000fe20000410000 */
[C---:B------:R-:W-:Y:S01]  /*34f0*/  SEL R171, R199.reuse, R159, P1 ;  /* 0x0000009fc7ab7207 */ /* 0x040fe20000800000 */
[----:B------:R-:W-:-:S02]  /*3500*/  @P5 FMUL.FTZ R199, R199, c[0x0][0x1ec] ;  /* 0x00007b00c7c75a20 */ /* 0x000fc40000410000 */
[----:B-----5:R-:W-:Y:S02]  /*3510*/  @P5 FFMA.FTZ R96, R152, R176, R96 ;  /* 0x000000b098605223 */ /* 0x020fe40000010060 */
[----:B------:R0:W-:Y:S01]  /*3520*/  @P3 STG.E.128 [R172.64], R168 ;  /* 0x000000a8ac003986 */ /* 0x0001e2000c101d04 */
[----:B------:R-:W-:Y:S02]  /*3530*/  @P5 FFMA.FTZ R97, R153, R178, R97 ;  /* 0x000000b299615223 */ /* 0x000fe40000010061 */
[----:B------:R-:W-:Y:S02]  /*3540*/  @P5 FFMA.FTZ R98, R154, R179, R98 ;  /* 0x000000b39a625223 */ /* 0x000fe40000010062 */
[----:B------:R-:W-:Y:S01]  /*3550*/  @P5 FFMA.FTZ R99, R155, R199, R99 ;  /* 0x000000c79b635223 */ /* 0x000fe20000010063 */
[----:B0-----:R-:W-:-:S05]  /*3560*/  @P5 MOV R168, 0x10 ;  /* 0x0000001000a85802 */ /* 0x001fca0000000f00 */
[----:B------:R-:W-:Y:S01]  /*3570*/  @P5 IMAD.WIDE.U32 R168, R177, R168, c[0x0][0x248] ;  /* 0x00009200b1a85625 */ /* 0x000fe200078e00a8 */
[----:B------:R-:W-:-:S03]  /*3580*/  IADD3 R177, R198, 0x200, RZ ;  /* 0x00000200c6b17810 */ /* 0x000fc60007ffe0ff */
[----:B--2---:R-:W-:Y:S02]  /*3590*/  @P5 FMUL.FTZ R160, R227, R176 ;  /* 0x000000b0e3a05220 */ /* 0x004fe40000410000 */
[----:B---3--:R-:W-:Y:S02]  /*35a0*/  @P5 FMUL.FTZ R161, R226, R178 ;  /* 0x000000b2e2a15220 */ /* 0x008fe40000410000 */
        /* <DEDUP_REMOVED lines=19> */
.L_x_9909:
[----:B0-----:R-:W-:Y:S05]  /*36e0*/  BSYNC B0 ;  /* 0x0000000000007941 */ /* 0x001fea0003800000 */
.L_x_9908:
        /* <DEDUP_REMOVED lines=15> */
.L_x_9911:
[----:B------:R-:W-:Y:S05]  /*37e0*/  BSYNC B0 ;  /* 0x0000000000007941 */ /* 0x000fea0003800000 */
.L_x_9910:
        /* <DEDUP_REMOVED lines=9> */
.L_x_9913:
[----:B------:R-:W-:Y:S05]  /*3880*/  BSYNC B0 ;  /* 0x0000000000007941 */ /* 0x000fea0003800000 */
.L_x_9912:
        /* <DEDUP_REMOVED lines=9> */
.L_x_9915:
[----:B------:R-:W-:Y:S05]  /*3920*/  BSYNC B0 ;  /* 0x0000000000007941 */ /* 0x000fea0003800000 */
.L_x_9914:
[----:B------:R-:W2:Y:S01]  /*3930*/  LDL R207, [R1] ;  /* 0x0000000001cf7983 */ /* 0x000ea20000100800 */
[C---:B------:R-:W-:Y:S01]  /*3940*/  SEL R168, R176.reuse, R156, P1 ;  /* 0x0000009cb0a87207 */ /* 0x040fe20000800000 */
[----:B------:R-:W-:Y:S01]  /*3950*/  @P5 FMUL.FTZ R176, R176, c[0x0][0x1ec] ;  /* 0x00007b00b0b05a20 */ /* 0x000fe20000410000 */
[C---:B------:R-:W-:Y:S01]  /*3960*/  SEL R169, R178.reuse, R157, P1 ;  /* 0x0000009db2a97207 */ /* 0x040fe20000800000 */
[----:B------:R-:W-:Y:S01]  /*3970*/  @P5 FMUL.FTZ R178, R178, c[0x0][0x1ec] ;  /* 0x00007b00b2b25a20 */ /* 0x000fe20000410000 */
[C---:B------:R-:W-:Y:S01]  /*3980*/  SEL R170, R179.reuse, R158, P1 ;  /* 0x0000009eb3aa7207 */ /* 0x040fe20000800000 */
[----:B------:R-:W-:Y:S01]  /*3990*/  @P5 FMUL.FTZ R179, R179, c[0x0][0x1ec] ;  /* 0x00007b00b3b35a20 */ /* 0x000fe20000410000 */
[C---:B------:R-:W-:Y:S01]  /*39a0*/  SEL R171, R199.reuse, R159, P1 ;  /* 0x0000009fc7ab7207 */ /* 0x040fe20000800000 */
[----:B------:R-:W-:Y:S02]  /*39b0*/  @P5 FMUL.FTZ R199, R199, c[0x0][0x1ec] ;  /* 0x00007b00c7c75a20 */ /* 0x000fe40000410000 */
[----:B------:R-:W-:-:S02]  /*39c0*/  @P5 FMUL.FTZ R161, R252, R178 ;  /* 0x000000b2fca15220 */ /* 0x000fc40000410000 */
[----:B------:R0:W-:Y:S01]  /*39d0*/  @P3 STG.E.128 [R172.64], R168 ;  /* 0x000000a8ac003986 */ /* 0x0001e2000c101d04 */
[----:B------:R-:W-:Y:S02]  /*39e0*/  @P5 FMUL.FTZ R162, R251, R179 ;  /* 0x000000b3fba25220 */ /* 0x000fe40000410000 */
[----:B------:R-:W-:Y:S02]  /*39f0*/  @P5 FMUL.FTZ R163, R250, R199 ;  /* 0x000000c7faa35220 */ /* 0x000fe40000410000 */
[----:B-----5:R-:W-:Y:S02]  /*3a00*/  @P5 FFMA.FTZ R92, R152, R176, R92 ;  /* 0x000000b0985c5223 */ /* 0x020fe4000001005c */
[----:B------:R-:W-:Y:S02]  /*3a10*/  @P5 FFMA.FTZ R93, R153, R178, R93 ;  /* 0x000000b2995d5223 */ /* 0x000fe4000001005d */
[----:B------:R-:W-:Y:S02]  /*3a20*/  @P5 FFMA.FTZ R94, R154, R179, R94 ;  /* 0x000000b39a5e5223 */ /* 0x000fe4000001005e */
[----:B------:R-:W-:Y:S01]  /*3a30*/  @P5 FFMA.FTZ R95, R155, R199, R95 ;  /* 0x000000c79b5f5223 */ /* 0x000fe2000001005f */
[----:B0-----:R-:W-:-:S05]  /*3a40*/  @P5 MOV R168, 0x10 ;  /* 0x0000001000a85802 */ /* 0x001fca0000000f00 */
[----:B------:R-:W-:Y:S01]  /*3a50*/  @P5 IMAD.WIDE.U32 R168, R177, R168, c[0x0][0x248] ;  /* 0x00009200b1a85625 */ /* 0x000fe200078e00a8 */
[----:B------:R-:W-:-:S03]  /*3a60*/  IADD3 R177, R198, 0x300, RZ ;  /* 0x00000300c6b17810 */ /* 0x000fc60007ffe0ff */
[----:B--2---:R-:W-:-:S05]  /*3a70*/  @P5 FMUL.FTZ R160, R207, R176 ;  /* 0x000000b0cfa05220 */ /* 0x004fca0000410000 */
        /* <DEDUP_REMOVED lines=17> */
.L_x_9917:
[----:B0-----:R-:W-:Y:S05]  /*3b90*/  BSYNC B0 ;  /* 0x0000000000007941 */ /* 0x001fea0003800000 */
.L_x_9916:
        /* <DEDUP_REMOVED lines=15> */
.L_x_9919:
[----:B------:R-:W-:Y:S05]  /*3c90*/  BSYNC B0 ;  /* 0x0000000000007941 */ /* 0x000fea0003800000 */
.L_x_9918:
        /* <DEDUP_REMOVED lines=9> */
.L_x_9921:
[----:B------:R-:W-:Y:S05]  /*3d30*/  BSYNC B0 ;  /* 0x0000000000007941 */ /* 0x000fea0003800000 */
.L_x_9920:
        /* <DEDUP_REMOVED lines=9> */
.L_x_9923:
[----:B------:R-:W-:Y:S05]  /*3dd0*/  BSYNC B0 ;  /* 0x0000000000007941 */ /* 0x000fea0003800000 */
.L_x_9922:
        /* <DEDUP_REMOVED lines=8> */
[----:B------:R-:W-:Y:S02]  /*3e60*/  @P5 FMUL.FTZ R160, R249, R176 ;  /* 0x000000b0f9a05220 */ /* 0x000fe40000410000 */
[----:B------:R0:W-:Y:S01]  /*3e70*/  @P3 STG.E.128 [R172.64], R168 ;  /* 0x000000a8ac003986 */ /* 0x0001e2000c101d04 */
[----:B------:R-:W-:-:S02]  /*3e80*/  @P5 FMUL.FTZ R161, R248, R178 ;  /* 0x000000b2f8a15220 */ /* 0x000fc40000410000 */
[----:B------:R-:W-:Y:S02]  /*3e90*/  @P5 FMUL.FTZ R162, R247, R179 ;  /* 0x000000b3f7a25220 */ /* 0x000fe40000410000 */
[----:B------:R-:W-:Y:S02]  /*3ea0*/  @P5 FMUL.FTZ R163, R246, R197 ;  /* 0x000000c5f6a35220 */ /* 0x000fe40000410000 */
[----:B-----5:R-:W-:Y:S01]  /*3eb0*/  @P5 FFMA.FTZ R88, R152, R176, R88 ;  /* 0x000000b098585223 */ /* 0x020fe20000010058 */
[----:B------:R-:W-:Y:S01]  /*3ec0*/  IADD3 R176, R198, 0x400, RZ ;  /* 0x00000400c6b07810 */ /* 0x000fe20007ffe0ff */
[----:B------:R-:W-:Y:S02]  /*3ed0*/  @P5 FFMA.FTZ R89, R153, R178, R89 ;  /* 0x000000b299595223 */ /* 0x000fe40000010059 */
[----:B------:R-:W-:Y:S02]  /*3ee0*/  @P5 FFMA.FTZ R90, R154, R179, R90 ;  /* 0x000000b39a5a5223 */ /* 0x000fe4000001005a */
[----:B------:R-:W-:Y:S01]  /*3ef0*/  @P5 FFMA.FTZ R91, R155, R197, R91 ;  /* 0x000000c59b5b5223 */ /* 0x000fe2000001005b */
[----:B0-----:R-:W-:-:S05]  /*3f00*/  @P5 MOV R168, 0x10 ;  /* 0x0000001000a85802 */ /* 0x001fca0000000f00 */
[----:B------:R-:W-:-:S05]  /*3f10*/  @P5 IMAD.WIDE.U32 R168, R177, R168, c[0x0][0x248] ;  /* 0x00009200b1a85625 */ /* 0x000fca00078e00a8 */
        /* <DEDUP_REMOVED lines=17> */
.L_x_9925:
[----:B0-----:R-:W-:Y:S05]  /*4030*/  BSYNC B0 ;  /* 0x0000000000007941 */ /* 0x001fea0003800000 */
.L_x_9924:
[----:B------:R-:W-:Y:S01]  /*4040*/  @!P6 ISETP.NE.U32.AND P2, PT, RZ, c[0x0][0x218], PT ;  /* 0x00008600ff00ea0c */ /* 0x000fe20003f45070 */
[----:B------:R-:W-:Y:S01]  /*4050*/  BSSY B0, `(.L_x_9926) ;  /* 0x000000f000007945 */ /* 0x000fe20003800000 */
[----:B------:R-:W-:Y:S02]  /*4060*/  @P3 IADD3 R172, R18, 0x400, RZ ;  /* 0x0000040012ac3810 */ /* 0x000fe40007ffe0ff */
[----:B------:R-:W-:Y:S02]  /*4070*/  @P3 MOV R173, 0x10 ;  /* 0x0000001000ad3802 */ /* 0x000fe40000000f00 */
[----:B------:R-:W-:Y:S02]  /*4080*/  @!P6 ISETP.NE.AND.EX P2, PT, RZ, c[0x0][0x21c], PT, P2 ;  /* 0x00008700ff00ea0c */ /* 0x000fe40003f45320 */
[----:B------:R-:W-:Y:S01]  /*4090*/  @!P6 ISETP.NE.AND.EX P4, PT, RZ, c[0x0][0x21c], PT, P4 ;  /* 0x00008700ff00ea0c */ /* 0x000fe20003f85340 */
[----:B------:R-:W-:Y:S01]  /*40a0*/  @P3 IMAD.WIDE.U32 R172, R172, R173, c[0x0][0x258] ;  /* 0x00009600acac3625 */ /* 0x000fe200078e00ad */
[----:B------:R-:W-:-:S02]  /*40b0*/  @!P6 ISETP.NE.AND.EX P0, PT, RZ, c[0x0][0x21c], PT, P0 ;  /* 0x00008700ff00ea0c */ /* 0x000fc40003f05300 */
        /* <DEDUP_REMOVED lines=8> */
.L_x_9927:
[----:B------:R-:W-:Y:S05]  /*4140*/  BSYNC B0 ;  /* 0x0000000000007941 */ /* 0x000fea0003800000 */
.L_x_9926:
        /* <DEDUP_REMOVED lines=9> */
.L_x_9929:
[----:B------:R-:W-:Y:S05]  /*41e0*/  BSYNC B0 ;  /* 0x0000000000007941 */ /* 0x000fea0003800000 */
.L_x_9928:
        /* <DEDUP_REMOVED lines=9> */
.L_x_9931:
[----:B------:R-:W-:Y:S05]  /*4280*/  BSYNC B0 ;  /* 0x0000000000007941 */ /* 0x000fea0003800000 */
.L_x_9930:
        /* <DEDUP_REMOVED lines=19> */
[----:B------:R-:W-:-:S04]  /*43c0*/  IADD3 R176, R198, 0x500, RZ ;  /* 0x00000500c6b07810 */ /* 0x000fc80007ffe0ff */
        /* <DEDUP_REMOVED lines=17> */
.L_x_9933:
[----:B0-----:R-:W-:Y:S05]  /*44e0*/  BSYNC B0 ;  /* 0x0000000000007941 */ /* 0x001fea0003800000 */
.L_x_9932:
        /* <DEDUP_REMOVED lines=16> */
.L_x_9935:
[----:B------:R-:W-:Y:S05]  /*45f0*/  BSYNC B0 ;  /* 0x0000000000007941 */ /* 0x000fea0003800000 */
.L_x_9934:
        /* <DEDUP_REMOVED lines=9> */
.L_x_9937:
[----:B------:R-:W-:Y:S05]  /*4690*/  BSYNC B0 ;  /* 0x0000000000007941 */ /* 0x000fea0003800000 */
.L_x_9936:
        /* <DEDUP_REMOVED lines=9> */
.L_x_9939:
[----:B------:R-:W-:Y:S05]  /*4730*/  BSYNC B0 ;  /* 0x0000000000007941 */ /* 0x000fea0003800000 */
.L_x_9938:
        /* <DEDUP_REMOVED lines=37> */
.L_x_9941:
[----:B0-----:R-:W-:Y:S05]  /*4990*/  BSYNC B0 ;  /* 0x0000000000007941 */ /* 0x001fea0003800000 */
.L_x_9940:
        /* <DEDUP_REMOVED lines=16> */
.L_x_9943:
[----:B------:R-:W-:Y:S05]  /*4aa0*/  BSYNC B0 ;  /* 0x0000000000007941 */ /* 0x000fea0003800000 */
.L_x_9942:
        /* <DEDUP_REMOVED lines=9> */
.L_x_9945:
[----:B------:R-:W-:Y:S05]  /*4b40*/  BSYNC B0 ;  /* 0x0000000000007941 */ /* 0x000fea0003800000 */
.L_x_9944:
        /* <DEDUP_REMOVED lines=9> */
.L_x_9947:
[----:B------:R-:W-:Y:S05]  /*4be0*/  BSYNC B0 ;  /* 0x0000000000007941 */ /* 0x000fea0003800000 */
.L_x_9946:
[C---:B------:R-:W-:Y:S01]  /*4bf0*/  SEL R168, R177.reuse, R156, P1 ;  /* 0x0000009cb1a87207 */ /* 0x040fe20000800000 */
[----:B------:R-:W-:Y:S01]  /*4c00*/  @P5 FMUL.FTZ R177, R177, c[0x0][0x1ec] ;  /* 0x00007b00b1b15a20 */ /* 0x000fe20000410000 */
[C---:B------:R-:W-:Y:S01]  /*4c10*/  SEL R169, R178.reuse, R157, P1 ;  /* 0x0000009db2a97207 */ /* 0x040fe20000800000 */
[----:B------:R-:W-:Y:S01]  /*4c20*/  @P5 FMUL.FTZ R178, R178, c[0x0][0x1ec] ;  /* 0x00007b00b2b25a20 */ /* 0x000fe20000410000 */
[C---:B------:R-:W-:Y:S01]  /*4c30*/  SEL R170, R179.reuse, R158, P1 ;  /* 0x0000009eb3aa7207 */ /* 0x040fe20000800000 */
[----:B------:R-:W-:Y:S01]  /*4c40*/  @P5 FMUL.FTZ R179, R179, c[0x0][0x1ec] ;  /* 0x00007b00b3b35a20 */ /* 0x000fe20000410000 */
[C---:B------:R-:W-:Y:S01]  /*4c50*/  SEL R171, R197.reuse, R159, P1 ;  /* 0x0000009fc5ab7207 */ /* 0x040fe20000800000 */
[----:B------:R-:W-:Y:S01]  /*4c60*/  @P5 FMUL.FTZ R197, R197, c[0x0][0x1ec] ;  /* 0x00007b00c5c55a20 */ /* 0x000fe20000410000 */
[----:B------:R-:W-:Y:S01]  /*4c70*/  IADD3 R198, R198, 0x700, RZ ;  /* 0x00000700c6c67810 */ /* 0x000fe20007ffe0ff */
[----:B------:R-:W-:Y:S02]  /*4c80*/  @P5 FMUL.FTZ R160, R237, R177 ;  /* 0x000000b1eda05220 */ /* 0x000fe40000410000 */
[----:B------:R0:W-:Y:S01]  /*4c90*/  @P3 STG.E.128 [R172.64], R168 ;  /* 0x000000a8ac003986 */ /* 0x0001e2000c101d04 */
[----:B------:R-:W-:-:S02]  /*4ca0*/  @P5 FMUL.FTZ R161, R236, R178 ;  /* 0x000000b2eca15220 */ /* 0x000fc40000410000 */
[----:B------:R-:W-:Y:S02]  /*4cb0*/  @P5 FMUL.FTZ R162, R235, R179 ;  /* 0x000000b3eba25220 */ /* 0x000fe40000410000 */
[----:B------:R-:W-:Y:S01]  /*4cc0*/  @P5 FMUL.FTZ R163, R234, R197 ;  /* 0x000000c5eaa35220 */ /* 0x000fe20000410000 */
[----:B------:R-:W-:Y:S01]  /*4cd0*/  @!P6 ISETP.NE.U32.AND P2, PT, RZ, c[0x0][0x218], PT ;  /* 0x00008600ff00ea0c */ /* 0x000fe20003f45070 */
[----:B------:R-:W-:Y:S01]  /*4ce0*/  BSSY B0, `(.L_x_9948) ;  /* 0x0000016000007945 */ /* 0x000fe20003800000 */
[----:B-----5:R-:W-:Y:S02]  /*4cf0*/  @P5 FFMA.FTZ R76, R152, R177, R76 ;  /* 0x000000b1984c5223 */ /* 0x020fe4000001004c */
[----:B------:R-:W-:Y:S02]  /*4d00*/  @P5 FFMA.FTZ R77, R153, R178, R77 ;  /* 0x000000b2994d5223 */ /* 0x000fe4000001004d */
[----:B------:R-:W-:Y:S02]  /*4d10*/  @P5 FFMA.FTZ R78, R154, R179, R78 ;  /* 0x000000b39a4e5223 */ /* 0x000fe4000001004e */
[----:B------:R-:W-:Y:S01]  /*4d20*/  @P5 FFMA.FTZ R79, R155, R197, R79 ;  /* 0x000000c59b4f5223 */ /* 0x000fe2000001004f */
[----:B0-----:R-:W-:-:S05]  /*4d30*/  @P5 MOV R168, 0x10 ;  /* 0x0000001000a85802 */ /* 0x001fca0000000f00 */
[----:B------:R-:W-:-:S05]  /*4d40*/  @P5 IMAD.WIDE.U32 R168, R176, R168, c[0x0][0x248] ;  /* 0x00009200b0a85625 */ /* 0x000fca00078e00a8 */
[----:B------:R0:W-:Y:S01]  /*4d50*/  @P5 STG.E.128 [R168.64], R160 ;  /* 0x000000a0a8005986 */ /* 0x0001e2000c101d04 */
[----:B------:R-:W-:Y:S02]  /*4d60*/  @!P6 ISETP.NE.AND.EX P2, PT, RZ, c[0x0][0x21c], PT, P2 ;  /* 0x00008700ff00ea0c */ /* 0x000fe40003f45320 */
[----:B------:R-:W-:Y:S02]  /*4d70*/  @!P6 ISETP.NE.U32.AND P4, PT, RZ, c[0x0][0x218], PT ;  /* 0x00008600ff00ea0c */ /* 0x000fe40003f85070 */
[----:B------:R-:W-:Y:S02]  /*4d80*/  @!P6 ISETP.NE.U32.AND P0, PT, RZ, c[0x0][0x218], PT ;  /* 0x00008600ff00ea0c */ /* 0x000fe40003f05070 */
[----:B0-----:R-:W-:-:S05]  /*4d90*/  @P5 MOV R168, 0x10 ;  /* 0x0000001000a85802 */ /* 0x001fca0000000f00 */
[----:B------:R-:W-:-:S05]  /*4da0*/  @P5 IMAD.WIDE.U32 R168, R198, R168, c[0x0][0x170] ;  /* 0x00005c00c6a85625 */ /* 0x000fca00078e00a8 */
        /* <DEDUP_REMOVED lines=9> */
.L_x_9949:
[----:B------:R-:W-:Y:S05]  /*4e40*/  BSYNC B0 ;  /* 0x0000000000007941 */ /* 0x000fea0003800000 */
.L_x_9948:
[----:B------:R-:W-:Y:S01]  /*4e50*/  @!P6 ISETP.NE.U32.AND P2, PT, RZ, c[0x0][0x218], PT ;  /* 0x00008600ff00ea0c */ /* 0x000fe20003f45070 */
[----:B------:R-:W-:Y:S01]  /*4e60*/  BSSY B0, `(.L_x_9950) ;  /* 0x0000010000007945 */ /* 0x000fe20003800000 */
[C---:B------:R-:W-:Y:S01]  /*4e70*/  SEL R156, R168.reuse, R156, P1 ;  /* 0x0000009ca89c7207 */ /* 0x040fe20000800000 */
[----:B------:R-:W-:Y:S01]  /*4e80*/  @P5 FMUL.FTZ R168, R168, c[0x0][0x1ec] ;  /* 0x00007b00a8a85a20 */ /* 0x000fe20000410000 */
[----:B------:R-:W-:Y:S02]  /*4e90*/  @!P6 ISETP.NE.AND.EX P2, PT, RZ, c[0x0][0x21c], PT, P2 ;  /* 0x00008700ff00ea0c */ /* 0x000fe40003f45320 */
[----:B------:R-:W-:Y:S01]  /*4ea0*/  @!P6 ISETP.NE.AND.EX P4, PT, RZ, c[0x0][0x21c], PT, P4 ;  /* 0x00008700ff00ea0c */ /* 0x000fe20003f85340 */
[-C--:B------:R-:W-:Y:S01]  /*4eb0*/  @P5 FMUL.FTZ R160, R233, R168.reuse ;  /* 0x000000a8e9a05220 */ /* 0x080fe20000410000 */
[----:B------:R-:W-:Y:S01]  /*4ec0*/  @!P6 ISETP.NE.AND.EX P0, PT, RZ, c[0x0][0x21c], PT, P0 ;  /* 0x00008700ff00ea0c */ /* 0x000fe20003f05300 */
[----:B-----5:R-:W-:Y:S01]  /*4ed0*/  @P5 FFMA.FTZ R72, R152, R168, R72 ;  /* 0x000000a898485223 */ /* 0x020fe20000010048 */
        /* <DEDUP_REMOVED lines=8> */
.L_x_9951:
[----:B------:R-:W-:Y:S05]  /*4f60*/  BSYNC B0 ;  /* 0x0000000000007941 */ /* 0x000fea0003800000 */
.L_x_9950:
[----:B------:R-:W-:Y:S01]  /*4f70*/  BSSY B0, `(.L_x_9952) ;  /* 0x000000b000007945 */ /* 0x000fe20003800000 */
[C---:B------:R-:W-:Y:S01]  /*4f80*/  SEL R157, R168.reuse, R157, P1 ;  /* 0x0000009da89d7207 */ /* 0x040fe20000800000 */
        /* <DEDUP_REMOVED lines=9> */
.L_x_9953:
[----:B------:R-:W-:Y:S05]  /*5020*/  BSYNC B0 ;  /* 0x0000000000007941 */ /* 0x000fea0003800000 */
.L_x_9952:
[C---:B------:R-:W-:Y:S01]  /*5030*/  SEL R158, R169.reuse, R158, P1 ;  /* 0x0000009ea99e7207 */ /* 0x040fe20000800000 */
[----:B------:R-:W-:Y:S01]  /*5040*/  @P5 FMUL.FTZ R169, R169, c[0x0][0x1ec] ;  /* 0x00007b00a9a95a20 */ /* 0x000fe20000410000 */
[----:B------:R-:W-:Y:S01]  /*5050*/  BSSY B0, `(.L_x_9954) ;  /* 0x000000d000007945 */ /* 0x000fe20003800000 */
[-C--:B------:R-:W-:Y:S02]  /*5060*/  @P5 FMUL.FTZ R161, R232, R168.reuse ;  /* 0x000000a8e8a15220 */ /* 0x080fe40000410000 */
[----:B------:R-:W-:Y:S01]  /*5070*/  @P5 FFMA.FTZ R73, R153, R168, R73 ;  /* 0x000000a899495223 */ /* 0x000fe20000010049 */
[----:B------:R-:W-:Y:S01]  /*5080*/  @!P6 FSEL R168, R27, RZ, P0 ;  /* 0x000000ff1ba8e208 */ /* 0x000fe20000000000 */
[-C--:B------:R-:W-:Y:S02]  /*5090*/  @P5 FMUL.FTZ R162, R231, R169.reuse ;  /* 0x000000a9e7a25220 */ /* 0x080fe40000410000 */
[----:B------:R-:W-:Y:S01]  /*50a0*/  @P5 FFMA.FTZ R74, R154, R169, R74 ;  /* 0x000000a99a4a5223 */ /* 0x000fe2000001004a */
[----:B------:R-:W-:Y:S05]  /*50b0*/  @!P6 BRA `(.L_x_9955) ;  /* 0x000000600000e947 */ /* 0x000fea0003800000 */
[----:B------:R-:W-:Y:S01]  /*50c0*/  ISETP.NE.U32.AND P0, PT, RZ, c[0x0][0x218], PT ;  /* 0x00008600ff007a0c */ /* 0x000fe20003f05070 */
[----:B------:R-:W-:-:S03]  /*50d0*/  FFMA.FTZ R174, R202, R175, R174 ;  /* 0x000000afcaae7223 */ /* 0x000fc600000100ae */
[----:B------:R-:W-:Y:S01]  /*50e0*/  ISETP.NE.AND.EX P0, PT, RZ, c[0x0][0x21c], PT, P0 ;  /* 0x00008700ff007a0c */ /* 0x000fe20003f05300 */
[----:B------:R-:W-:-:S04]  /*50f0*/  FADD.FTZ R174, R206, -R174 ;  /* 0x800000aeceae7221 */ /* 0x000fc80000010000 */
[----:B------:R-:W-:-:S08]  /*5100*/  FMUL.FTZ R168, R17, R174 ;  /* 0x000000ae11a87220 */ /* 0x000fd00000410000 */
[----:B------:R-:W-:Y:S02]  /*5110*/  @P0 FADD.FTZ R168, R27, R168 ;  /* 0x000000a81ba80221 */ /* 0x000fe40000010000 */
.L_x_9955:
[----:B------:R-:W-:Y:S05]  /*5120*/  BSYNC B0 ;  /* 0x0000000000007941 */ /* 0x000fea0003800000 */
.L_x_9954:
[C---:B------:R-:W-:Y:S01]  /*5130*/  SEL R159, R168.reuse, R159, P1 ;  /* 0x0000009fa89f7207 */ /* 0x040fe20000800000 */
[----:B------:R-:W-:Y:S01]  /*5140*/  @P5 FMUL.FTZ R168, R168, c[0x0][0x1ec] ;  /* 0x00007b00a8a85a20 */ /* 0x000fe20000410000 */
[----:B------:R-:W-:Y:S02]  /*5150*/  @P3 MOV R169, 0x10 ;  /* 0x0000001000a93802 */ /* 0x000fe40000000f00 */
[----:B------:R-:W-:Y:S01]  /*5160*/  IADD3 R16, R16, c[0x0][0x160], RZ ;  /* 0x0000580010107a10 */ /* 0x000fe20007ffe0ff */
[-C--:B------:R-:W-:Y:S01]  /*5170*/  @P5 FFMA.FTZ R75, R155, R168.reuse, R75 ;  /* 0x000000a89b4b5223 */ /* 0x080fe2000001004b */
[----:B------:R-:W-:Y:S01]  /*5180*/  LOP3.LUT P1, RZ, R228, 0xff, RZ, 0xc0, !PT ;  /* 0x000000ffe4ff7812 */ /* 0x000fe2000782c0ff */
[----:B------:R-:W-:Y:S01]  /*5190*/  @P5 FMUL.FTZ R163, R230, R168 ;  /* 0x000000a8e6a35220 */ /* 0x000fe20000410000 */
[----:B------:R-:W-:Y:S02]  /*51a0*/  @P3 IADD3 R168, R18, 0x700, RZ ;  /* 0x0000070012a83810 */ /* 0x000fe40007ffe0ff */
[----:B------:R-:W-:-:S02]  /*51b0*/  ISETP.GE.AND P0, PT, R16, c[0x0][0x164], PT ;  /* 0x0000590010007a0c */ /* 0x000fc40003f06270 */
[----:B------:R-:W-:Y:S01]  /*51c0*/  SEL R228, RZ, 0x1, P1 ;  /* 0x00000001ffe47807 */ /* 0x000fe20000800000 */
[----:B------:R-:W-:-:S05]  /*51d0*/  @P3 IMAD.WIDE.U32 R168, R168, R169, c[0x0][0x258] ;  /* 0x00009600a8a83625 */ /* 0x000fca00078e00a9 */
[----:B------:R0:W-:Y:S02]  /*51e0*/  @P3 STG.E.128 [R168.64], R156 ;  /* 0x0000009ca8003986 */ /* 0x0001e4000c101d04 */
[----:B0-----:R-:W-:-:S05]  /*51f0*/  @P5 MOV R168, 0x10 ;  /* 0x0000001000a85802 */ /* 0x001fca0000000f00 */
[----:B------:R-:W-:-:S05]  /*5200*/  @P5 IMAD.WIDE.U32 R168, R198, R168, c[0x0][0x248] ;  /* 0x00009200c6a85625 */ /* 0x000fca00078e00a8 */
[----:B------:R0:W-:Y:S02]  /*5210*/  @P5 STG.E.128 [R168.64], R160 ;  /* 0x000000a0a8005986 */ /* 0x0001e4000c101d04 */
[----:B0-----:R-:W-:Y:S01]  /*5220*/  @P0 CALL.REL.NOINC `(.L_x_9886) ;  /* 0x0000001000000944 */ /* 0x001fe20003c00000 */
[----:B------:R-:W-:Y:S05]  /*5230*/  BRA `(.L_x_9956) ;  /* 0xffffbe5000007947 */ /* 0x000fea000383ffff */
.L_x_9886:
[----:B------:R-:W0:Y:S01]  /*5240*/  S2R R17, SR_TID.X ;  /* 0x0000000000117919 */ /* 0x000e220000002100 */
[----:B------:R-:W1:Y:S01]  /*5250*/  S2UR UR6, SR_CTAID.X ;  /* 0x00000000000679c3 */ /* 0x000e620000002500 */
[----:B------:R-:W-:Y:S01]  /*5260*/  HFMA2.MMA R7, -RZ, RZ, 0, 9.5367431640625e-07 ;  /* 0x00000010ff077435 */ /* 0x000fe200000001ff */
        /* <DEDUP_REMOVED lines=32> */
.L_x_9890:
[----:B------:R-:W-:Y:S01]  /*5470*/  HFMA2.MMA R172, -RZ, RZ, 0, 9.5367431640625e-07 ;  /* 0x00000010ffac7435 */ /* 0x000fe200000001ff */
[----:B------:R-:W-:-:S02]  /*5480*/  MOV R169, R171 ;  /* 0x000000ab00a97202 */ /* 0x000fc40000000f00 */
[----:B------:R-:W-:Y:S02]  /*5490*/  MOV R177, 0x1f ;  /* 0x0000001f00b17802 */ /* 0x000fe40000000f00 */
[----:B------:R-:W-:Y:S02]  /*54a0*/  MOV R175, 0xffffffff ;  /* 0xffffffff00af7802 */ /* 0x000fe40000000f00 */
[----:B------:R-:W-:Y:S02]  /*54b0*/  MOV R168, 0x54d0 ;  /* 0x000054d000a87802 */ /* 0x000fe40000000f00 */
[----:B-----5:R-:W-:Y:S05]  /*54c0*/  CALL.REL.NOINC `($__internal_167_$__cuda_sm70_shflsync_down_p) ;  /* 0x0000046000007944 */ /* 0x020fea0003c00000 */
[----:B-1----:R-:W-:Y:S01]  /*54d0*/  MOV R173, R172 ;  /* 0x000000ac00ad7202 */ /* 0x002fe20000000f00 */
[----:B------:R-:W-:Y:S05]  /*54e0*/  BRA `(.L_x_9957) ;  /* 0xffffd34000007947 */ /* 0x000fea000383ffff */
.L_x_9891:
[----:B------:R-:W-:Y:S01]  /*54f0*/  HFMA2.MMA R172, -RZ, RZ, 0, 9.5367431640625e-07 ;  /* 0x00000010ffac7435 */ /* 0x000fe200000001ff */
[----:B------:R-:W-:Y:S02]  /*5500*/  MOV R169, R170 ;  /* 0x000000aa00a97202 */ /* 0x000fe40000000f00 */
[----:B------:R-:W-:Y:S02]  /*5510*/  MOV R177, 0x1f ;  /* 0x0000001f00b17802 */ /* 0x000fe40000000f00 */
[----:B------:R-:W-:-:S02]  /*5520*/  MOV R175, 0xffffffff ;  /* 0xffffffff00af7802 */ /* 0x000fc40000000f00 */
[----:B------:R-:W-:Y:S02]  /*5530*/  MOV R168, 0x5550 ;  /* 0x0000555000a87802 */ /* 0x000fe40000000f00 */
[----:B01---5:R-:W-:Y:S05]  /*5540*/  CALL.REL.NOINC `($__internal_167_$__cuda_sm70_shflsync_down_p) ;  /* 0x000003e000007944 */ /* 0x023fea0003c00000 */
[----:B------:R-:W-:Y:S01]  /*5550*/  FADD.FTZ R171, R173, R171 ;  /* 0x000000abadab7221 */ /* 0x000fe20000010000 */
[----:B------:R-:W-:Y:S01]  /*5560*/  MOV R177, 0x1f ;  /* 0x0000001f00b17802 */ /* 0x000fe20000000f00 */
[----:B-1----:R-:W-:Y:S01]  /*5570*/  FADD.FTZ R170, R170, R172 ;  /* 0x000000acaaaa7221 */ /* 0x002fe20000010000 */
[----:B------:R-:W-:Y:S01]  /*5580*/  HFMA2.MMA R172, -RZ, RZ, 0, 4.76837158203125e-07 ;  /* 0x00000008ffac7435 */ /* 0x000fe200000001ff */
[----:B------:R-:W-:Y:S02]  /*5590*/  MOV R175, 0xffffffff ;  /* 0xffffffff00af7802 */ /* 0x000fe40000000f00 */
[----:B------:R-:W-:Y:S02]  /*55a0*/  MOV R169, R171 ;  /* 0x000000ab00a97202 */ /* 0x000fe40000000f00 */
[----:B------:R-:W-:Y:S02]  /*55b0*/  MOV R168, 0x55d0 ;  /* 0x000055d000a87802 */ /* 0x000fe40000000f00 */
[----:B------:R-:W-:Y:S05]  /*55c0*/  CALL.REL.NOINC `($__internal_167_$__cuda_sm70_shflsync_down_p) ;  /* 0x0000036000007944 */ /* 0x000fea0003c00000 */
[----:B-1----:R-:W-:Y:S01]  /*55d0*/  MOV R173, R172 ;  /* 0x000000ac00ad7202 */ /* 0x002fe20000000f00 */
[----:B------:R-:W-:Y:S01]  /*55e0*/  HFMA2.MMA R172, -RZ, RZ, 0, 4.76837158203125e-07 ;  /* 0x00000008ffac7435 */ /* 0x000fe200000001ff */
[----:B------:R-:W-:-:S02]  /*55f0*/  MOV R169, R170 ;  /* 0x000000aa00a97202 */ /* 0x000fc40000000f00 */
[----:B------:R-:W-:Y:S02]  /*5600*/  MOV R177, 0x1f ;  /* 0x0000001f00b17802 */ /* 0x000fe40000000f00 */
[----:B------:R-:W-:Y:S02]  /*5610*/  MOV R175, 0xffffffff ;  /* 0xffffffff00af7802 */ /* 0x000fe40000000f00 */
[----:B------:R-:W-:Y:S02]  /*5620*/  MOV R168, 0x5640 ;  /* 0x0000564000a87802 */ /* 0x000fe40000000f00 */
[----:B------:R-:W-:Y:S05]  /*5630*/  CALL.REL.NOINC `($__internal_167_$__cuda_sm70_shflsync_down_p) ;  /* 0x000002f000007944 */ /* 0x000fea0003c00000 */
[----:B------:R-:W-:Y:S01]  /*5640*/  FADD.FTZ R171, R173, R171 ;  /* 0x000000abadab7221 */ /* 0x000fe20000010000 */
[----:B------:R-:W-:Y:S01]  /*5650*/  MOV R177, 0x1f ;  /* 0x0000001f00b17802 */ /* 0x000fe20000000f00 */
[----:B-1----:R-:W-:Y:S01]  /*5660*/  FADD.FTZ R170, R170, R172 ;  /* 0x000000acaaaa7221 */ /* 0x002fe20000010000 */
[----:B------:R-:W-:Y:S01]  /*5670*/  HFMA2.MMA R172, -RZ, RZ, 0, 2.384185791015625e-07 ;  /* 0x00000004ffac7435 */ /* 0x000fe200000001ff */
[----:B------:R-:W-:Y:S02]  /*5680*/  MOV R175, 0xffffffff ;  /* 0xffffffff00af7802 */ /* 0x000fe40000000f00 */
[----:B------:R-:W-:-:S02]  /*5690*/  MOV R169, R171 ;  /* 0x000000ab00a97202 */ /* 0x000fc40000000f00 */
[----:B------:R-:W-:Y:S02]  /*56a0*/  MOV R168, 0x56c0 ;  /* 0x000056c000a87802 */ /* 0x000fe40000000f00 */
[----:B------:R-:W-:Y:S05]  /*56b0*/  CALL.REL.NOINC `($__internal_167_$__cuda_sm70_shflsync_down_p) ;  /* 0x0000027000007944 */ /* 0x000fea0003c00000 */
[----:B-1----:R-:W-:Y:S01]  /*56c0*/  MOV R173, R172 ;  /* 0x000000ac00ad7202 */ /* 0x002fe20000000f00 */
[----:B------:R-:W-:Y:S01]  /*56d0*/  HFMA2.MMA R172, -RZ, RZ, 0, 2.384185791015625e-07 ;  /* 0x00000004ffac7435 */ /* 0x000fe200000001ff */
[----:B------:R-:W-:Y:S02]  /*56e0*/  MOV R169, R170 ;  /* 0x000000aa00a97202 */ /* 0x000fe40000000f00 */
[----:B------:R-:W-:Y:S02]  /*56f0*/  MOV R177, 0x1f ;  /* 0x0000001f00b17802 */ /* 0x000fe40000000f00 */
[----:B------:R-:W-:Y:S02]  /*5700*/  MOV R175, 0xffffffff ;  /* 0xffffffff00af7802 */ /* 0x000fe40000000f00 */
[----:B------:R-:W-:Y:S02]  /*5710*/  MOV R168, 0x5730 ;  /* 0x0000573000a87802 */ /* 0x000fe40000000f00 */
[----:B------:R-:W-:Y:S05]  /*5720*/  CALL.REL.NOINC `($__internal_167_$__cuda_sm70_shflsync_down_p) ;  /* 0x0000020000007944 */ /* 0x000fea0003c00000 */
[----:B------:R-:W-:Y:S01]  /*5730*/  FADD.FTZ R171, R173, R171 ;  /* 0x000000abadab7221 */ /* 0x000fe20000010000 */
[----:B------:R-:W-:Y:S01]  /*5740*/  MOV R177, 0x1f ;  /* 0x0000001f00b17802 */ /* 0x000fe20000000f00 */
[----:B-1----:R-:W-:Y:S01]  /*5750*/  FADD.FTZ R170, R170, R172 ;  /* 0x000000acaaaa7221 */ /* 0x002fe20000010000 */
[----:B------:R-:W-:Y:S01]  /*5760*/  HFMA2.MMA R172, -RZ, RZ, 0, 1.1920928955078125e-07 ;  /* 0x00000002ffac7435 */ /* 0x000fe200000001ff */
[----:B------:R-:W-:-:S02]  /*5770*/  MOV R175, 0xffffffff ;  /* 0xffffffff00af7802 */ /* 0x000fc40000000f00 */
[----:B------:R-:W-:Y:S02]  /*5780*/  MOV R169, R171 ;  /* 0x000000ab00a97202 */ /* 0x000fe40000000f00 */
[----:B------:R-:W-:Y:S02]  /*5790*/  MOV R168, 0x57b0 ;  /* 0x000057b000a87802 */ /* 0x000fe40000000f00 */
[----:B------:R-:W-:Y:S05]  /*57a0*/  CALL.REL.NOINC `($__internal_167_$__cuda_sm70_shflsync_down_p) ;  /* 0x0000018000007944 */ /* 0x000fea0003c00000 */
[----:B-1----:R-:W-:Y:S01]  /*57b0*/  MOV R173, R172 ;  /* 0x000000ac00ad7202 */ /* 0x002fe20000000f00 */
[----:B------:R-:W-:Y:S01]  /*57c0*/  HFMA2.MMA R172, -RZ, RZ, 0, 1.1920928955078125e-07 ;  /* 0x00000002ffac7435 */ /* 0x000fe200000001ff */
[----:B------:R-:W-:Y:S02]  /*57d0*/  MOV R169, R170 ;  /* 0x000000aa00a97202 */ /* 0x000fe40000000f00 */
[----:B------:R-:W-:Y:S02]  /*57e0*/  MOV R177, 0x1f ;  /* 0x0000001f00b17802 */ /* 0x000fe40000000f00 */
[----:B------:R-:W-:Y:S02]  /*57f0*/  MOV R175, 0xffffffff ;  /* 0xffffffff00af7802 */ /* 0x000fe40000000f00 */
[----:B------:R-:W-:-:S02]  /*5800*/  MOV R168, 0x5820 ;  /* 0x0000582000a87802 */ /* 0x000fc40000000f00 */
[----:B------:R-:W-:Y:S05]  /*5810*/  CALL.REL.NOINC `($__internal_167_$__cuda_sm70_shflsync_down_p) ;  /* 0x0000011000007944 */ /* 0x000fea0003c00000 */
[----:B------:R-:W-:Y:S01]  /*5820*/  FADD.FTZ R171, R173, R171 ;  /* 0x000000abadab7221 */ /* 0x000fe20000010000 */
[----:B------:R-:W-:Y:S01]  /*5830*/  MOV R177, 0x1f ;  /* 0x0000001f00b17802 */ /* 0x000fe20000000f00 */
[----:B-1----:R-:W-:Y:S01]  /*5840*/  FADD.FTZ R170, R170, R172 ;  /* 0x000000acaaaa7221 */ /* 0x002fe20000010000 */
[----:B------:R-:W-:Y:S01]  /*5850*/  HFMA2.MMA R172, -RZ, RZ, 0, 5.9604644775390625e-08 ;  /* 0x00000001ffac7435 */ /* 0x000fe200000001ff */
[----:B------:R-:W-:-:S02]  /*5860*/  MOV R175, 0xffffffff ;  /* 0xffffffff00af7802 */ /* 0x000fc40000000f00 */
[----:B------:R-:W-:Y:S02]  /*5870*/  MOV R169, R171 ;  /* 0x000000ab00a97202 */ /* 0x000fe40000000f00 */
[----:B------:R-:W-:Y:S02]  /*5880*/  MOV R168, 0x58a0 ;  /* 0x000058a000a87802 */ /* 0x000fe40000000f00 */
[----:B------:R-:W-:Y:S05]  /*5890*/  CALL.REL.NOINC `($__internal_167_$__cuda_sm70_shflsync_down_p) ;  /* 0x0000009000007944 */ /* 0x000fea0003c00000 */
[----:B-1----:R-:W-:Y:S01]  /*58a0*/  MOV R173, R172 ;  /* 0x000000ac00ad7202 */ /* 0x002fe20000000f00 */
[----:B------:R-:W-:Y:S01]  /*58b0*/  HFMA2.MMA R172, -RZ, RZ, 0, 5.9604644775390625e-08 ;  /* 0x00000001ffac7435 */ /* 0x000fe200000001ff */
[----:B------:R-:W-:Y:S02]  /*58c0*/  MOV R169, R170 ;  /* 0x000000aa00a97202 */ /* 0x000fe40000000f00 */
[----:B------:R-:W-:Y:S02]  /*58d0*/  MOV R177, 0x1f ;  /* 0x0000001f00b17802 */ /* 0x000fe40000000f00 */
[----:B------:R-:W-:Y:S02]  /*58e0*/  MOV R175, 0xffffffff ;  /* 0xffffffff00af7802 */ /* 0x000fe40000000f00 */
[----:B------:R-:W-:-:S02]  /*58f0*/  MOV R168, 0x5910 ;  /* 0x0000591000a87802 */ /* 0x000fc40000000f00 */
[----:B------:R-:W-:Y:S05]  /*5900*/  CALL.REL.NOINC `($__internal_167_$__cuda_sm70_shflsync_down_p) ;  /* 0x0000002000007944 */ /* 0x000fea0003c00000 */
[----:B-1----:R-:W-:Y:S01]  /*5910*/  MOV R169, R172 ;  /* 0x000000ac00a97202 */ /* 0x002fe20000000f00 */
[----:B------:R-:W-:Y:S05]  /*5920*/  BRA `(.L_x_9958) ;  /* 0xffffd02000007947 */ /* 0x000fea000383ffff */
        .weak           $__internal_167_$__cuda_sm70_shflsync_down_p
        .type           $__internal_167_$__cuda_sm70_shflsync_down_p,@function
        .size           $__internal_167_$__cuda_sm70_shflsync_down_p,(.L_x_11901 - $__internal_167_$__cuda_sm70_shflsync_down_p)
$__internal_167_$__cuda_sm70_shflsync_down_p:
[----:B------:R-:W-:Y:S04]  /*5930*/  WARPSYNC R175 ;  /* 0x000000af00007348 */ /* 0x000fe80003800000 */
[----:B------:R0:W1:Y:S02]  /*5940*/  SHFL.DOWN PT, R172, R169, R172, R177 ;  /* 0x080000aca9ac7389 */ /* 0x00006400000e00b1 */
[----:B0-----:R-:W-:-:S06]  /*5950*/  HFMA2.MMA R169, -RZ, RZ, 0, 0 ;  /* 0x00000000ffa97435 */ /* 0x001fcc00000001ff */
[----:B------:R-:W-:Y:S05]  /*5960*/  RET.REL.NODEC R168 `(_ZN10layer_norm13ln_bwd_kernelINS_13Kernel_traitsI6__halfffffjLj8192ELj1ELj1ELj8ELj16ENS_18Kernel_traits_baseILj8192ES2_ffffjLj256EEEEELb0ELb1ELb1ELb1EEEvNS_9BwdParamsE) ;  /* 0xffffa690a8007950 */ /* 0x000fea0003c3ffff */
.L_x_9959:
        /* <DEDUP_REMOVED lines=9> */
.L_x_11901:


//--------------------- .text._ZN10layer_norm13ln_bwd_kernelINS_13Kernel_traitsI6__halfffffjLj8192ELj1ELj1ELj8ELj16ENS_18Kernel_traits_baseILj8192ES2_ffffjLj256EEEEELb1ELb0ELb0ELb0EEEvNS_9BwdParamsE --------------------------
	.section	.text._ZN10layer_norm13ln_bwd_kernelINS_13Kernel_traitsI6__halfffffjLj8192ELj1ELj1ELj8ELj16ENS_18Kernel_traits_baseILj8192ES2_ffffjLj256EEEEELb1ELb0ELb0ELb0EEEvNS_9BwdParamsE,"ax",@progbits
	.sectioninfo	@"SHI_REGISTERS=239"
	.align	128
        .global         _ZN10layer_norm13ln_bwd_kernelINS_13Kernel_traitsI6__halfffffjLj8192ELj1ELj1ELj8ELj16ENS_18Kernel_traits_baseILj8192ES2_ffffjLj256EEEEELb1ELb0ELb0ELb0EEEvNS_9BwdParamsE
        .type           _ZN10layer_norm13ln_bwd_kernelINS_13Kernel_traitsI6__halfffffjLj8192ELj1ELj1ELj8ELj16ENS_18Kernel_traits_baseILj8192ES2_ffffjLj256EEEEELb1ELb0ELb0ELb0EEEvNS_9BwdParamsE,@function
        .size           _ZN10layer_norm13ln_bwd_kernelINS_13Kernel_traitsI6__halfffffjLj8192ELj1ELj1ELj8ELj16ENS_18Kernel_traits_baseILj8192ES2_ffffjLj256EEEEELb1ELb0ELb0ELb0EEEvNS_9BwdParamsE,(.L_x_11902 - _ZN10layer_norm13ln_bwd_kernelINS_13Kernel_traitsI6__halfffffjLj8192ELj1ELj1ELj8ELj16ENS_18Kernel_traits_baseILj8192ES2_ffffjLj256EEEEELb1ELb0ELb0ELb0EEEvNS_9BwdParamsE)
        .other          _ZN10layer_norm13ln_bwd_kernelINS_13Kernel_traitsI6__halfffffjLj8192ELj1ELj1ELj8ELj16ENS_18Kernel_traits_baseILj8192ES2_ffffjLj256EEEEELb1ELb0ELb0ELb0EEEvNS_9BwdParamsE,@"STO_CUDA_ENTRY STV_DEFAULT"
_ZN10layer_norm13ln_bwd_kernelINS_13Kernel_traitsI6__halfffffjLj8192ELj1ELj1ELj8ELj16ENS_18Kernel_traits_baseILj8192ES2_ffffjLj256EEEEELb1ELb0ELb0ELb0EEEvNS_9BwdParamsE:
.text._ZN10layer_norm13ln_bwd_kernelINS_13Kernel_traitsI6__halfffffjLj8192ELj1ELj1ELj8ELj16ENS_18Kernel_traits_baseILj8192ES2_ffffjLj256EEEEELb1ELb0ELb0ELb0EEEvNS_9BwdParamsE:
        /* <DEDUP_REMOVED lines=12> */
[----:B------:R-:W-:Y:S02]  /*00c0*/  ISETP.GE.U32.AND P1, PT, R162, 0x400, PT ;  /* 0x00000400a200780c */ /* 0x000fe40003f26070 */
[----:B------:R-:W-:Y:S02]  /*00d0*/  P2R R0, PR, RZ, 0x4 ;  /* 0x00000004ff007803 */ /* 0x000fe40000000000 */
[----:B------:R-:W-:-:S02]  /*00e0*/  P2R R0, PR, RZ, 0x40 ;  /* 0x00000040ff007803 */ /* 0x000fc40000000000 */
        /* <DEDUP_REMOVED lines=76> */
[----:B-----5:R-:W-:Y:S01]  /*05b0*/  MOV R25, R12 ;  /* 0x0000000c00197202 */ /* 0x020fe20000000f00 */
[----:B------:R-:W-:Y:S01]  /*05c0*/  HFMA2.MMA R160, -RZ, RZ, 0, 5.9604644775390625e-08 ;  /* 0x00000001ffa07435 */ /* 0x000fe200000001ff */
[----:B------:R-:W-:Y:S01]  /*05d0*/  MOV R0, R4 ;  /* 0x0000000400007202 */ /* 0x000fe20000000f00 */
[----:B------:R-:W-:Y:S01]  /*05e0*/  HFMA2.MMA R105, -RZ, RZ, 0, 0 ;  /* 0x00000000ff697435 */ /* 0x000fe200000001ff */
[----:B------:R-:W-:-:S02]  /*05f0*/  SHF.R.U64 R2, R4, 0x10, R5 ;  /* 0x0000001004027819 */ /* 0x000fc40000001205 */
[----:B------:R-:W-:Y:S01]  /*0600*/  MOV R29, R16 ;  /* 0x00000010001d7202 */ /* 0x000fe20000000f00 */
[----:B------:R-:W-:Y:S01]  /*0610*/  HADD2.F32 R0, -RZ, R0.H0_H0 ;  /* 0x20000000ff007230 */ /* 0x000fe20000004100 */
[----:B------:R-:W-:Y:S01]  /*0620*/  MOV R3, R5 ;  /* 0x0000000500037202 */ /* 0x000fe20000000f00 */
[----:B------:R-:W-:Y:S01]  /*0630*/  HADD2.F32 R2, -RZ, R2.H0_H0 ;  /* 0x20000002ff027230 */ /* 0x000fe20000004100 */
[----:B------:R-:W-:Y:S02]  /*0640*/  SHF.R.U32.HI R4, RZ, 0x10, R5 ;  /* 0x00000010ff047819 */ /* 0x000fe40000011605 */
[----:B------:R-:W-:Y:S01]  /*0650*/  MOV R19, R8 ;  /* 0x0000000800137202 */ /* 0x000fe20000000f00 */
[----:B------:R-:W-:Y:S01]  /*0660*/  HADD2.F32 R3, -RZ, R3.H0_H0 ;  /* 0x20000003ff037230 */ /* 0x000fe20000004100 */
[----:B------:R-:W-:Y:S01]  /*0670*/  MOV R23, R10 ;  /* 0x0000000a00177202 */ /* 0x000fe20000000f00 */
[----:B------:R-:W-:Y:S01]  /*0680*/  HADD2.F32 R4, -RZ, R4.H0_H0 ;  /* 0x20000004ff047230 */ /* 0x000fe20000004100 */
[----:B------:R-:W-:-:S02]  /*0690*/  MOV R27, R14 ;  /* 0x0000000e001b7202 */ /* 0x000fc40000000f00 */
[----:B------:R-:W-:Y:S02]  /*06a0*/  MOV R31, R20 ;  /* 0x00000014001f7202 */ /* 0x000fe40000000f00 */
[----:B------:R-:W-:Y:S02]  /*06b0*/  MOV R5, R6 ;  /* 0x0000000600057202 */ /* 0x000fe40000000f00 */
[----:B------:R-:W-:Y:S02]  /*06c0*/  MOV R18, R7 ;  /* 0x0000000700127202 */ /* 0x000fe40000000f00 */
[----:B------:R-:W-:Y:S01]  /*06d0*/  MOV R22, R9 ;  /* 0x0000000900167202 */ /* 0x000fe20000000f00 */
[----:B------:R-:W-:Y:S01]  /*06e0*/  HADD2.F32 R5, -RZ, R5.H0_H0 ;  /* 0x20000005ff057230 */ /* 0x000fe20000004100 */
[----:B------:R-:W-:Y:S02]  /*06f0*/  MOV R24, R11 ;  /* 0x0000000b00187202 */ /* 0x000fe40000000f00 */
[----:B------:R-:W-:-:S02]  /*0700*/  MOV R26, R13 ;  /* 0x0000000d001a7202 */ /* 0x000fc40000000f00 */
[----:B------:R-:W-:Y:S02]  /*0710*/  MOV R28, R15 ;  /* 0x0000000f001c7202 */ /* 0x000fe40000000f00 */
[----:B------:R-:W-:Y:S02]  /*0720*/  MOV R30, R17 ;  /* 0x00000011001e7202 */ /* 0x000fe40000000f00 */
[----:B------:R-:W-:Y:S02]  /*0730*/  MOV R32, R21 ;  /* 0x0000001500207202 */ /* 0x000fe40000000f00 */
[--C-:B------:R-:W-:Y:S02]  /*0740*/  SHF.R.U64 R6, R6, 0x10, R7.reuse ;  /* 0x0000001006067819 */ /* 0x100fe40000001207 */
        /* <DEDUP_REMOVED lines=39> */
[----:B0-----:R-:W-:Y:S02]  /*09c0*/  HADD2.F32 R32, -RZ, R33.H0_H0 ;  /* 0x20000021ff207230 */ /* 0x001fe40000004100 */
.L_x_9995:
[----:B------:R-:W-:Y:S02]  /*09d0*/  ISETP.NE.U32.AND P5, PT, RZ, c[0x0][0x1c0], PT ;  /* 0x00007000ff007a0c */ /* 0x000fe40003fa5070 */
[----:B------:R-:W-:Y:S02]  /*09e0*/  SHF.R.S32.HI R136, RZ, 0x1f, R161 ;  /* 0x0000001fff887819 */ /* 0x000fe400000114a1 */
[----:B------:R-:W-:Y:S02]  /*09f0*/  ISETP.NE.AND.EX P5, PT, RZ, c[0x0][0x1c4], PT, P5 ;  /* 0x00007100ff007a0c */ /* 0x000fe40003fa5350 */
[----:B------:R-:W-:-:S11]  /*0a00*/  MOV R163, 0x3f800000 ;  /* 0x3f80000000a37802 */ /* 0x000fd60000000f00 */
[----:B------:R-:W-:-:S04]  /*0a10*/  @P5 LEA R140, P6, R161, c[0x0][0x1c0], 0x2 ;  /* 0x00007000a18c5a11 */ /* 0x000fc800078c10ff */
[C---:B------:R-:W-:Y:S02]  /*0a20*/  @P5 LEA.HI.X R141, R161.reuse, c[0x0][0x1c4], R136, 0x2, P6 ;  /* 0x00007100a18d5a11 */ /* 0x040fe400030f1488 */
[----:B------:R-:W-:Y:S01]  /*0a30*/  MOV R136, 0x4 ;  /* 0x0000000400887802 */ /* 0x000fe20000000f00 */
[C---:B------:R-:W-:Y:S01]  /*0a40*/  IMAD R142, R161.reuse, c[0x0][0x168], RZ ;  /* 0x00005a00a18e7a24 */ /* 0x040fe200078e02ff */
[----:B------:R-:W-:Y:S01]  /*0a50*/  LOP3.LUT P6, RZ, R162, 0xffffff00, RZ, 0xc0, !PT ;  /* 0xffffff00a2ff7812 */ /* 0x000fe200078cc0ff */
[----:B------:R0:W5:Y:S01]  /*0a60*/  @P5 LDG.E R163, [R140.64] ;  /* 0x000000048ca35981 */ /* 0x000162000c1e1900 */
[----:B------:R-:W-:Y:S01]  /*0a70*/  LOP3.LUT P5, RZ, R160, 0xff, RZ, 0xc0, !PT ;  /* 0x000000ffa0ff7812 */ /* 0x000fe200078ac0ff */
[----:B------:R-:W-:Y:S01]  /*0a80*/  IMAD.WIDE R138, R161, R136, c[0x0][0x1a0] ;  /* 0x00006800a18a7625 */ /* 0x000fe200078e0288 */
[----:B------:R-:W-:-:S03]  /*0a90*/  SHF.R.U32.HI R144, RZ, 0x5, R158 ;  /* 0x00000005ff907819 */ /* 0x000fc6000001169e */
[----:B------:R-:W-:Y:S01]  /*0aa0*/  IMAD.WIDE R136, R161, R136, c[0x0][0x1a8] ;  /* 0x00006a00a1887625 */ /* 0x000fe200078e0288 */
[----:B------:R1:W5:Y:S01]  /*0ab0*/  LDG.E R145, [R138.64] ;  /* 0x000000048a917981 */ /* 0x000362000c1e1900 */
[----:B------:R-:W-:-:S03]  /*0ac0*/  LOP3.LUT R225, R144, 0x7fffff8, RZ, 0xc0, !PT ;  /* 0x07fffff890e17812 */ /* 0x000fc600078ec0ff */
[----:B------:R1:W5:Y:S01]  /*0ad0*/  LDG.E R180, [R136.64] ;  /* 0x0000000488b47981 */ /* 0x000362000c1e1900 */
[----:B0-----:R-:W-:Y:S02]  /*0ae0*/  SHF.R.S32.HI R141, RZ, 0x1f, R142 ;  /* 0x0000001fff8d7819 */ /* 0x001fe4000001148e */
[----:B------:R-:W-:Y:S02]  /*0af0*/  LOP3.LUT R140, R158, 0xff, RZ, 0xc0, !PT ;  /* 0x000000ff9e8c7812 */ /* 0x000fe400078ec0ff */
[----:B------:R-:W-:Y:S01]  /*0b00*/  LEA.HI R141, R141, R142, RZ, 0x2 ;  /* 0x0000008e8d8d7211 */ /* 0x000fe200078f10ff */
[----:B------:R-:W-:Y:S01]  /*0b10*/  BSSY B0, `(.L_x_9961) ;  /* 0x0000033000007945 */ /* 0x000fe20003800000 */
[----:B------:R-:W-:Y:S02]  /*0b20*/  @!P5 IADD3 R225, R225, 0x8, RZ ;  /* 0x00000008e1e1d810 */ /* 0x000fe40007ffe0ff */
[----:B------:R-:W-:Y:S01]  /*0b30*/  LEA.HI.SX32 R159, R141, R140, 0x1e ;  /* 0x0000008c8d9f7211 */ /* 0x000fe200078ff2ff */
[----:B------:R-:W-:-:S03]  /*0b40*/  CS2R R146, SRZ ;  /* 0x0000000000927805 */ /* 0x000fc6000001ff00 */
[----:B------:R-:W-:Y:S01]  /*0b50*/  MOV R148, R159 ;  /* 0x0000009f00947202 */ /* 0x000fe20000000f00 */
[----:B------:R-:W-:Y:S05]  /*0b60*/  @!P6 BRA `(.L_x_9962) ;  /* 0x000002d00000e947 */ /* 0x000fea0003800000 */
[----:B-1----:R-:W-:-:S04]  /*0b70*/  LEA R146, P5, R159, c[0x0][0x190], 0x2 ;  /* 0x000064009f927a11 */ /* 0x002fc800078a10ff */
[----:B------:R-:W-:Y:S02]  /*0b80*/  LEA.HI.X R147, R159, c[0x0][0x194], RZ, 0x2, P5 ;  /* 0x000065009f937a11 */ /* 0x000fe400028f14ff */
[----:B------:R-:W-:Y:S02]  /*0b90*/  ISETP.NE.U32.AND P5, PT, RZ, c[0x0][0x218], PT ;  /* 0x00008600ff007a0c */ /* 0x000fe40003fa5070 */
[----:B------:R-:W-:Y:S01]  /*0ba0*/  MOV R140, 0x10 ;  /* 0x00000010008c7802 */ /* 0x000fe20000000f00 */
[----:B------:R0:W5:Y:S01]  /*0bb0*/  LDG.E R33, [R146.64] ;  /* 0x0000000492217981 */ /* 0x000162000c1e1900 */
[----:B------:R-:W-:-:S13]  /*0bc0*/  ISETP.NE.AND.EX P5, PT, RZ, c[0x0][0x21c], PT, P5 ;  /* 0x00008700ff007a0c */ /* 0x000fda0003fa5350 */
        /* <DEDUP_REMOVED lines=8> */
[----:B------:R-:W-:-:S04]  /*0c50*/  ISETP.NE.AND P5, PT, R157, RZ, PT ;  /* 0x000000ff9d00720c */ /* 0x000fc80003fa5270 */
[----:B-----5:R-:W-:Y:S02]  /*0c60*/  FSEL R150, R145, RZ, !P5 ;  /* 0x000000ff91967208 */ /* 0x020fe40006800000 */
[----:B-1----:R-:W-:Y:S01]  /*0c70*/  IADD3 R148, R159, 0x100, RZ ;  /* 0x000001009f947810 */ /* 0x002fe20007ffe0ff */
[----:B--2---:R-:W-:Y:S02]  /*0c80*/  FMUL.FTZ R196, R0, R140 ;  /* 0x0000008c00c47220 */ /* 0x004fe40000410000 */
[C---:B---3--:R-:W-:Y:S02]  /*0c90*/  FADD.FTZ R179, -R150.reuse, R136 ;  /* 0x0000008896b37221 */ /* 0x048fe40000010100 */
[----:B------:R-:W-:Y:S02]  /*0ca0*/  FADD.FTZ R151, -R150, R137 ;  /* 0x0000008996977221 */ /* 0x000fe40000010100 */
[----:B------:R-:W-:Y:S02]  /*0cb0*/  FMUL.FTZ R179, R180, R179 ;  /* 0x000000b3b4b37220 */ /* 0x000fe40000410000 */
[----:B------:R-:W-:-:S02]  /*0cc0*/  FADD.FTZ R211, -R150, R138 ;  /* 0x0000008a96d37221 */ /* 0x000fc40000010100 */
[----:B------:R-:W-:Y:S02]  /*0cd0*/  FMUL.FTZ R178, R180, R151 ;  /* 0x00000097b4b27220 */ /* 0x000fe40000410000 */
[----:B------:R-:W-:Y:S02]  /*0ce0*/  FMUL.FTZ R213, R2, R141 ;  /* 0x0000008d02d57220 */ /* 0x000fe40000410000 */
[----:B------:R-:W-:Y:S02]  /*0cf0*/  FADD.FTZ R136, RZ, R196 ;  /* 0x000000c4ff887221 */ /* 0x000fe40000010000 */
[----:B------:R-:W-:Y:S02]  /*0d00*/  FFMA.FTZ R137, R179, R196, RZ ;  /* 0x000000c4b3897223 */ /* 0x000fe400000100ff */
        /* <DEDUP_REMOVED lines=17> */
[----:B0-----:R-:W-:Y:S02]  /*0e20*/  FADD.FTZ R147, R136, R223 ;  /* 0x000000df88937221 */ /* 0x001fe40000010000 */
[----:B------:R-:W-:Y:S02]  /*0e30*/  FFMA.FTZ R146, R234, R223, R137 ;  /* 0x000000dfea927223 */ /* 0x000fe40000010089 */
.L_x_9962:
[----:B-1----:R-:W-:Y:S05]  /*0e40*/  BSYNC B0 ;  /* 0x0000000000007941 */ /* 0x002fea0003800000 */
.L_x_9961:
[----:B------:R-:W-:Y:S01]  /*0e50*/  ISETP.GE.U32.AND P5, PT, R162, 0x200, PT ;  /* 0x00000200a200780c */ /* 0x000fe20003fa6070 */
[----:B------:R-:W-:-:S12]  /*0e60*/  BSSY B0, `(.L_x_9963) ;  /* 0x000002f000007945 */ /* 0x000fd80003800000 */
[----:B------:R-:W-:Y:S05]  /*0e70*/  @!P5 BRA `(.L_x_9964) ;  /* 0x000002d00000d947 */ /* 0x000fea0003800000 */
[----:B------:R-:W-:-:S04]  /*0e80*/  LEA R150, P5, R148, c[0x0][0x190], 0x2 ;  /* 0x0000640094967a11 */ /* 0x000fc800078a10ff */
[----:B------:R-:W-:Y:S02]  /*0e90*/  LEA.HI.X R151, R148, c[0x0][0x194], RZ, 0x2, P5 ;  /* 0x0000650094977a11 */ /* 0x000fe400028f14ff */
[----:B------:R-:W-:Y:S01]  /*0ea0*/  ISETP.NE.U32.AND P5, PT, RZ, c[0x0][0x218], PT ;  /* 0x00008600ff007a0c */ /* 0x000fe20003fa5070 */
[----:B------:R-:W-:Y:S02]  /*0eb0*/  HFMA2.MMA R141, -RZ, RZ, 0, 9.5367431640625e-07 ;  /* 0x00000010ff8d7435 */ /* 0x000fe400000001ff */
        /* <DEDUP_REMOVED lines=12> */
[----:B------:R-:W-:-:S03]  /*0f80*/  IADD3 R148, R148, 0x100, RZ ;  /* 0x0000010094947810 */ /* 0x000fc60007ffe0ff */
[C---:B---3--:R-:W-:Y:S02]  /*0f90*/  FADD.FTZ R149, -R194.reuse, R136 ;  /* 0x00000088c2957221 */ /* 0x048fe40000010100 */
[C---:B------:R-:W-:Y:S02]  /*0fa0*/  FADD.FTZ R199, -R194.reuse, R137 ;  /* 0x00000089c2c77221 */ /* 0x040fe40000010100 */
[C---:B------:R-:W-:Y:S02]  /*0fb0*/  FADD.FTZ R207, -R194.reuse, R138 ;  /* 0x0000008ac2cf7221 */ /* 0x040fe40000010100 */
[----:B------:R-:W-:Y:S02]  /*0fc0*/  FADD.FTZ R139, -R194, R139 ;  /* 0x0000008bc28b7221 */ /* 0x000fe40000010100 */
[----:B-1----:R-:W-:Y:S02]  /*0fd0*/  FMUL.FTZ R177, R180, R149 ;  /* 0x00000095b4b17220 */ /* 0x002fe40000410000 */
[----:B--2---:R-:W-:-:S02]  /*0fe0*/  FMUL.FTZ R194, R5, R140 ;  /* 0x0000008c05c27220 */ /* 0x004fc40000410000 */
        /* <DEDUP_REMOVED lines=22> */
.L_x_9964:
[----:B0-----:R-:W-:Y:S05]  /*1150*/  BSYNC B0 ;  /* 0x0000000000007941 */ /* 0x001fea0003800000 */
.L_x_9963:
[----:B------:R-:W-:Y:S01]  /*1160*/  BSSY B0, `(.L_x_9965) ;  /* 0x000002f000007945 */ /* 0x000fe20003800000 */
[----:B------:R-:W-:Y:S05]  /*1170*/  @!P0 BRA `(.L_x_9966) ;  /* 0x000002d000008947 */ /* 0x000fea0003800000 */
[----:B------:R-:W-:-:S04]  /*1180*/  LEA R150, P5, R148, c[0x0][0x190], 0x2 ;  /* 0x0000640094967a11 */ /* 0x000fc800078a10ff */
        /* <DEDUP_REMOVED lines=44> */
.L_x_9966:
[----:B0-----:R-:W-:Y:S05]  /*1450*/  BSYNC B0 ;  /* 0x0000000000007941 */ /* 0x001fea0003800000 */
.L_x_9965:
[----:B------:R-:W-:Y:S01]  /*1460*/  BSSY B0, `(.L_x_9967) ;  /* 0x000002f000007945 */ /* 0x000fe20003800000 */
        /* <DEDUP_REMOVED lines=46> */
.L_x_9968:
[----:B0-----:R-:W-:Y:S05]  /*1750*/  BSYNC B0 ;  /* 0x0000000000007941 */ /* 0x001fea0003800000 */
.L_x_9967:
        /* <DEDUP_REMOVED lines=47> */
.L_x_9970:
[----:B0-----:R-:W-:Y:S05]  /*1a50*/  BSYNC B0 ;  /* 0x0000000000007941 */ /* 0x001fea0003800000 */
.L_x_9969:
        /* <DEDUP_REMOVED lines=47> */
.L_x_9972:
[----:B0-----:R-:W-:Y:S05]  /*1d50*/  BSYNC B0 ;  /* 0x0000000000007941 */ /* 0x001fea0003800000 */
.L_x_9971:
        /* <DEDUP_REMOVED lines=47> */
.L_x_9974:
[----:B0-----:R-:W-:Y:S05]  /*2050*/  BSYNC B0 ;  /* 0x0000000000007941 */ /* 0x001fea0003800000 */
.L_x_9973:
        /* <DEDUP_REMOVED lines=16> */
[----:B------:R-:W-:-:S04]  /*2160*/  LEA R150, P5, R148, c[0x0][0x190], 0x2 ;  /* 0x0000640094967a11 */ /* 0x000fc800078a10ff */
[----:B------:R-:W-:-:S05]  /*2170*/  LEA.HI.X R151, R148, c[0x0][0x194], RZ, 0x2, P5 ;  /* 0x0000650094977a11 */ /* 0x000fca00028f14ff */
[----:B------:R1:W5:Y:S01]  /*2180*/  LDG.E R156, [R150.64] ;  /* 0x00000004969c7981 */ /* 0x000362000c1e1900 */
[C---:B---3--:R-:W-:Y:S02]  /*2190*/  FADD.FTZ R145, -R182.reuse, R136 ;  /* 0x00000088b6917221 */ /* 0x048fe40000010100 */
[C---:B------:R-:W-:Y:S02]  /*21a0*/  FADD.FTZ R149, -R182.reuse, R137 ;  /* 0x00000089b6957221 */ /* 0x040fe40000010100 */
[C---:B------:R-:W-:Y:S02]  /*21b0*/  FADD.FTZ R181, -R182.reuse, R138 ;  /* 0x0000008ab6b57221 */ /* 0x040fe40000010100 */
[----:B------:R-:W-:Y:S02]  /*21c0*/  FADD.FTZ R139, -R182, R139 ;  /* 0x0000008bb68b7221 */ /* 0x000fe40000010100 */
[----:B0-----:R-:W-:Y:S02]  /*21d0*/  FMUL.FTZ R165, R180, R145 ;  /* 0x00000091b4a57220 */ /* 0x001fe40000410000 */
        /* <DEDUP_REMOVED lines=23> */
.L_x_9976:
[----:B-1----:R-:W-:Y:S05]  /*2350*/  BSYNC B0 ;  /* 0x0000000000007941 */ /* 0x002fea0003800000 */
.L_x_9975:
[----:B------:R-:W-:Y:S01]  /*2360*/  LOP3.LUT P5, RZ, R158, 0x1f, RZ, 0xc0, !PT ;  /* 0x0000001f9eff7812 */ /* 0x000fe200078ac0ff */
[----:B------:R-:W-:Y:S10]  /*2370*/  BRA.DIV ~URZ, `(.L_x_9977) ;  /* 0x000020a27f007947 */ /* 0x000ff4000b800000 */
[----:B------:R0:W1:Y:S02]  /*2380*/  SHFL.DOWN PT, R138, R147, 0x10, 0x1f ;  /* 0x0a001f00938a7f89 */ /* 0x00006400000e0000 */
.L_x_9996:
        /* <DEDUP_REMOVED lines=18> */
.L_x_9997:
        /* <DEDUP_REMOVED lines=32> */
[----:B------:R-:W-:Y:S02]  /*26b0*/  ISETP.NE.AND P5, PT, R157, RZ, PT ;  /* 0x000000ff9d00720c */ /* 0x000fe40003fa5270 */
[----:B------:R-:W-:-:S02]  /*26c0*/  MOV R146, 0x10 ;  /* 0x0000001000927802 */ /* 0x000fc40000000f00 */
        /* <DEDUP_REMOVED lines=18> */
[----:B------:R-:W-:Y:S01]  /*27f0*/  @P5 FADD.FTZ R144, R43, R144 ;  /* 0x000000902b905221 */ /* 0x000fe20000010000 */
[----:B------:R-:W-:-:S04]  /*2800*/  ISETP.NE.U32.AND P5, PT, RZ, c[0x0][0x258], PT ;  /* 0x00009600ff007a0c */ /* 0x000fc80003fa5070 */
[----:B------:R-:W-:-:S04]  /*2810*/  ISETP.NE.AND.EX P5, PT, RZ, c[0x0][0x25c], PT, P5 ;  /* 0x00009700ff007a0c */ /* 0x000fc80003fa5350 */
[C---:B------:R-:W-:Y:S01]  /*2820*/  SEL R132, R137.reuse, R132, P5 ;  /* 0x0000008489847207 */ /* 0x040fe20002800000 */
[----:B------:R-:W-:Y:S01]  /*2830*/  FMUL.FTZ R137, R137, R163 ;  /* 0x000000a389897220 */ /* 0x000fe20000410000 */
[C---:B------:R-:W-:Y:S01]  /*2840*/  SEL R133, R140.reuse, R133, P5 ;  /* 0x000000858c857207 */ /* 0x040fe20002800000 */
[----:B------:R-:W-:Y:S01]  /*2850*/  FMUL.FTZ R140, R140, R163 ;  /* 0x000000a38c8c7220 */ /* 0x000fe20000410000 */
[----:B------:R-:W-:Y:S01]  /*2860*/  SEL R134, R141, R134, P5 ;  /* 0x000000868d867207 */ /* 0x000fe20002800000 */
[----:B------:R-:W-:Y:S01]  /*2870*/  FMUL.FTZ R136, R137, c[0x0][0x1e8] ;  /* 0x00007a0089887a20 */ /* 0x000fe20000410000 */
[----:B------:R-:W-:Y:S01]  /*2880*/  SEL R135, R144, R135, P5 ;  /* 0x0000008790877207 */ /* 0x000fe20002800000 */
[----:B------:R-:W-:Y:S02]  /*2890*/  FMUL.FTZ R137, R140, c[0x0][0x1e8] ;  /* 0x00007a008c897a20 */ /* 0x000fe40000410000 */
[----:B------:R-:W-:-:S04]  /*28a0*/  @P5 IMAD.WIDE.U32 R138, R159, R146, c[0x0][0x258] ;  /* 0x000096009f8a5625 */ /* 0x000fc800078e0092 */
[-C--:B------:R-:W-:Y:S01]  /*28b0*/  FMUL.FTZ R141, R141, R163.reuse ;  /* 0x000000a38d8d7220 */ /* 0x080fe20000410000 */
[----:B------:R0:W-:Y:S01]  /*28c0*/  @P5 STG.E.128 [R138.64], R132 ;  /* 0x000000848a005986 */ /* 0x0001e2000c101d04 */
[----:B------:R-:W-:Y:S01]  /*28d0*/  LOP3.LUT P5, RZ, R33, 0xff, RZ, 0xc0, !PT ;  /* 0x000000ff21ff7812 */ /* 0x000fe200078ac0ff */
[----:B------:R-:W-:Y:S02]  /*28e0*/  FMUL.FTZ R144, R144, R163 ;  /* 0x000000a390907220 */ /* 0x000fe40000410000 */
[----:B------:R-:W-:Y:S01]  /*28f0*/  FMUL.FTZ R141, R141, c[0x0][0x1e8] ;  /* 0x00007a008d8d7a20 */ /* 0x000fe20000410000 */
[----:B------:R-:W-:Y:S02]  /*2900*/  SEL R136, R136, RZ, P5 ;  /* 0x000000ff88887207 */ /* 0x000fe40002800000 */
[----:B------:R-:W-:-:S04]  /*2910*/  LOP3.LUT P5, RZ, R33, 0xff00, RZ, 0xc0, !PT ;  /* 0x0000ff0021ff7812 */ /* 0x000fc800078ac0ff */
[----:B------:R-:W-:Y:S02]  /*2920*/  SEL R137, R137, RZ, P5 ;  /* 0x000000ff89897207 */ /* 0x000fe40002800000 */
[----:B------:R-:W-:-:S04]  /*2930*/  LOP3.LUT P5, RZ, R33, 0xff0000, RZ, 0xc0, !PT ;  /* 0x00ff000021ff7812 */ /* 0x000fc800078ac0ff */
[----:B0-----:R-:W-:Y:S01]  /*2940*/  SEL R138, R141, RZ, P5 ;  /* 0x000000ff8d8a7207 */ /* 0x001fe20002800000 */
[----:B------:R-:W-:Y:S01]  /*2950*/  FMUL.FTZ R139, R144, c[0x0][0x1e8] ;  /* 0x00007a00908b7a20 */ /* 0x000fe20000410000 */
[----:B------:R-:W-:Y:S01]  /*2960*/  LOP3.LUT P5, RZ, R33, 0xff000000, RZ, 0xc0, !PT ;  /* 0xff00000021ff7812 */ /* 0x000fe200078ac0ff */
[C---:B------:R-:W-:Y:S01]  /*2970*/  IMAD.WIDE.U32 R140, R159.reuse, R146, c[0x0][0x248] ;  /* 0x000092009f8c7625 */ /* 0x040fe200078e0092 */
[----:B------:R-:W-:Y:S02]  /*2980*/  IADD3 R159, R159, 0x100, RZ ;  /* 0x000001009f9f7810 */ /* 0x000fe40007ffe0ff */
[----:B------:R-:W-:-:S05]  /*2990*/  SEL R139, R139, RZ, P5 ;  /* 0x000000ff8b8b7207 */ /* 0x000fca0002800000 */
[----:B------:R0:W-:Y:S04]  /*29a0*/  STG.E.128 [R140.64], R136 ;  /* 0x000000888c007986 */ /* 0x0001e8000c101d04 */
.L_x_9980:
[----:B------:R-:W-:Y:S05]  /*29b0*/  BSYNC B0 ;  /* 0x0000000000007941 */ /* 0x000fea0003800000 */
.L_x_9979:
[----:B------:R-:W-:Y:S01]  /*29c0*/  ISETP.GE.U32.AND P5, PT, R162, 0x200, PT ;  /* 0x00000200a200780c */ /* 0x000fe20003fa6070 */
[----:B------:R-:W-:-:S12]  /*29d0*/  BSSY B0, `(.L_x_9981) ;  /* 0x0000032000007945 */ /* 0x000fd80003800000 */
[----:B------:R-:W-:Y:S05]  /*29e0*/  @!P5 BRA `(.L_x_9982) ;  /* 0x000003000000d947 */ /* 0x000fea0003800000 */
[----:B------:R-:W-:Y:S01]  /*29f0*/  ISETP.NE.AND P5, PT, R157, RZ, PT ;  /* 0x000000ff9d00720c */ /* 0x000fe20003fa5270 */
[----:B------:R-:W-:-:S03]  /*2a00*/  HFMA2.MMA R146, -RZ, RZ, 0, 9.5367431640625e-07 ;  /* 0x00000010ff927435 */ /* 0x000fc600000001ff */
        /* <DEDUP_REMOVED lines=46> */
.L_x_9982:
[----:B------:R-:W-:Y:S05]  /*2cf0*/  BSYNC B0 ;  /* 0x0000000000007941 */ /* 0x000fea0003800000 */
.L_x_9981:
[----:B------:R-:W-:Y:S01]  /*2d00*/  BSSY B0, `(.L_x_9983) ;  /* 0x0000032000007945 */ /* 0x000fe20003800000 */
[----:B------:R-:W-:Y:S05]  /*2d10*/  @!P0 BRA `(.L_x_9984) ;  /* 0x0000030000008947 */ /* 0x000fea0003800000 */
[----:B------:R-:W-:Y:S02]  /*2d20*/  ISETP.NE.AND P5, PT, R157, RZ, PT ;  /* 0x000000ff9d00720c */ /* 0x000fe40003fa5270 */
[----:B------:R-:W-:Y:S02]  /*2d30*/  MOV R146, 0x10 ;  /* 0x0000001000927802 */ /* 0x000fe40000000f00 */
        /* <DEDUP_REMOVED lines=46> */
.L_x_9984:
[----:B------:R-:W-:Y:S05]  /*3020*/  BSYNC B0 ;  /* 0x0000000000007941 */ /* 0x000fea0003800000 */
.L_x_9983:
[----:B------:R-:W-:Y:S01]  /*3030*/  BSSY B0, `(.L_x_9985) ;  /* 0x0000032000007945 */ /* 0x000fe20003800000 */
        /* <DEDUP_REMOVED lines=49> */
.L_x_9986:
[----:B------:R-:W-:Y:S05]  /*3350*/  BSYNC B0 ;  /* 0x0000000000007941 */ /* 0x000fea0003800000 */
.L_x_9985:
        /* <DEDUP_REMOVED lines=50> */
.L_x_9988:
[----:B------:R-:W-:Y:S05]  /*3680*/  BSYNC B0 ;  /* 0x0000000000007941 */ /* 0x000fea0003800000 */
.L_x_9987:
        /* <DEDUP_REMOVED lines=50> */
.L_x_9990:
[----:B------:R-:W-:Y:S05]  /*39b0*/  BSYNC B0 ;  /* 0x0000000000007941 */ /* 0x000fea0003800000 */
.L_x_9989:
        /* <DEDUP_REMOVED lines=50> */
.L_x_9992:
[----:B------:R-:W-:Y:S05]  /*3ce0*/  BSYNC B0 ;  /* 0x0000000000007941 */ /* 0x000fea0003800000 */
.L_x_9991:
        /* <DEDUP_REMOVED lines=10> */
[----:B------:R-:W-:Y:S01]  /*3d90*/  FFMA.FTZ R143, R202, R143, R142 ;  /* 0x0000008fca8f7223 */ /* 0x000fe2000001008e */
[----:B------:R-:W-:Y:S01]  /*3da0*/  HFMA2.MMA R142, -RZ, RZ, 0, 9.5367431640625e-07 ;  /* 0x00000010ff8e7435 */ /* 0x000fe200000001ff */
        /* <DEDUP_REMOVED lines=35> */
[----:B------:R-:W-:-:S03]  /*3fe0*/  IMAD.WIDE.U32 R140, R159, R142, c[0x0][0x248] ;  /* 0x000092009f8c7625 */ /* 0x000fc600078e008e */
[----:B------:R-:W-:-:S05]  /*3ff0*/  SEL R139, R139, RZ, P5 ;  /* 0x000000ff8b8b7207 */ /* 0x000fca0002800000 */
[----:B------:R0:W-:Y:S04]  /*4000*/  STG.E.128 [R140.64], R136 ;  /* 0x000000888c007986 */ /* 0x0001e8000c101d04 */
.L_x_9994:
[----:B------:R-:W-:Y:S05]  /*4010*/  BSYNC B0 ;  /* 0x0000000000007941 */ /* 0x000fea0003800000 */
.L_x_9993:
[----:B------:R-:W-:Y:S02]  /*4020*/  LOP3.LUT P5, RZ, R160, 0xff, RZ, 0xc0, !PT ;  /* 0x000000ffa0ff7812 */ /* 0x000fe400078ac0ff */
[----:B------:R-:W-:Y:S02]  /*4030*/  IADD3 R161, R161, c[0x0][0x160], RZ ;  /* 0x00005800a1a17a10 */ /* 0x000fe40007ffe0ff */
[----:B------:R-:W-:Y:S02]  /*4040*/  SEL R160, RZ, 0x1, P5 ;  /* 0x00000001ffa07807 */ /* 0x000fe40002800000 */
[----:B------:R-:W-:-:S13]  /*4050*/  ISETP.GE.AND P5, PT, R161, c[0x0][0x164], PT ;  /* 0x00005900a1007a0c */ /* 0x000fda0003fa6270 */
[----:B0-----:R-:W-:Y:S01]  /*4060*/  @P5 CALL.REL.NOINC `(.L_x_9960) ;  /* 0x0000001000005944 */ /* 0x001fe20003c00000 */
[----:B------:R-:W-:Y:S05]  /*4070*/  BRA `(.L_x_9995) ;  /* 0xffffc95000007947 */ /* 0x000fea000383ffff */
.L_x_9960:
        /* <DEDUP_REMOVED lines=58> */
.L_x_9977:
[----:B------:R-:W-:Y:S01]  /*4420*/  HFMA2.MMA R148, -RZ, RZ, 0, 9.5367431640625e-07 ;  /* 0x00000010ff947435 */ /* 0x000fe200000001ff */
[----:B------:R-:W-:Y:S02]  /*4430*/  MOV R139, R147 ;  /* 0x00000093008b7202 */ /* 0x000fe40000000f00 */
[----:B------:R-:W-:Y:S02]  /*4440*/  MOV R199, 0x1f ;  /* 0x0000001f00c77802 */ /* 0x000fe40000000f00 */
[----:B------:R-:W-:-:S02]  /*4450*/  MOV R150, 0xffffffff ;  /* 0xffffffff00967802 */ /* 0x000fc40000000f00 */
[----:B------:R-:W-:Y:S02]  /*4460*/  MOV R136, 0x4480 ;  /* 0x0000448000887802 */ /* 0x000fe40000000f00 */
[----:B-----5:R-:W-:Y:S05]  /*4470*/  CALL.REL.NOINC `($__internal_168_$__cuda_sm70_shflsync_down_p) ;  /* 0x0000045000007944 */ /* 0x020fea0003c00000 */
[----:B-1----:R-:W-:Y:S01]  /*4480*/  MOV R138, R199 ;  /* 0x000000c7008a7202 */ /* 0x002fe20000000f00 */
[----:B0-----:R-:W-:Y:S05]  /*4490*/  BRA `(.L_x_9996) ;  /* 0xffffdef000007947 */ /* 0x001fea000383ffff */
.L_x_9978:
[----:B------:R-:W-:Y:S01]  /*44a0*/  HFMA2.MMA R148, -RZ, RZ, 0, 9.5367431640625e-07 ;  /* 0x00000010ff947435 */ /* 0x000fe200000001ff */
[----:B------:R-:W-:Y:S02]  /*44b0*/  MOV R139, R146 ;  /* 0x00000092008b7202 */ /* 0x000fe40000000f00 */
[----:B------:R-:W-:Y:S02]  /*44c0*/  MOV R199, 0x1f ;  /* 0x0000001f00c77802 */ /* 0x000fe40000000f00 */
[----:B------:R-:W-:Y:S02]  /*44d0*/  MOV R150, 0xffffffff ;  /* 0xffffffff00967802 */ /* 0x000fe40000000f00 */
[----:B------:R-:W-:Y:S02]  /*44e0*/  MOV R136, 0x4500 ;  /* 0x0000450000887802 */ /* 0x000fe40000000f00 */
[----:B01---5:R-:W-:Y:S05]  /*44f0*/  CALL.REL.NOINC `($__internal_168_$__cuda_sm70_shflsync_down_p) ;  /* 0x000003d000007944 */ /* 0x023fea0003c00000 */
[----:B------:R-:W-:Y:S01]  /*4500*/  FADD.FTZ R147, R138, R147 ;  /* 0x000000938a937221 */ /* 0x000fe20000010000 */
[----:B0-----:R-:W-:Y:S01]  /*4510*/  HFMA2.MMA R148, -RZ, RZ, 0, 4.76837158203125e-07 ;  /* 0x00000008ff947435 */ /* 0x001fe200000001ff */
[----:B-1----:R-:W-:Y:S01]  /*4520*/  FADD.FTZ R146, R146, R199 ;  /* 0x000000c792927221 */ /* 0x002fe20000010000 */
[----:B------:R-:W-:-:S02]  /*4530*/  MOV R199, 0x1f ;  /* 0x0000001f00c77802 */ /* 0x000fc40000000f00 */
[----:B------:R-:W-:Y:S02]  /*4540*/  MOV R150, 0xffffffff ;  /* 0xffffffff00967802 */ /* 0x000fe40000000f00 */
[----:B------:R-:W-:Y:S02]  /*4550*/  MOV R139, R147 ;  /* 0x00000093008b7202 */ /* 0x000fe40000000f00 */
[----:B------:R-:W-:Y:S02]  /*4560*/  MOV R136, 0x4580 ;  /* 0x0000458000887802 */ /* 0x000fe40000000f00 */
[----:B------:R-:W-:Y:S05]  /*4570*/  CALL.REL.NOINC `($__internal_168_$__cuda_sm70_shflsync_down_p) ;  /* 0x0000035000007944 */ /* 0x000fea0003c00000 */
[----:B0-----:R-:W-:Y:S01]  /*4580*/  HFMA2.MMA R148, -RZ, RZ, 0, 4.76837158203125e-07 ;  /* 0x00000008ff947435 */ /* 0x001fe200000001ff */
[----:B-1----:R-:W-:Y:S02]  /*4590*/  MOV R138, R199 ;  /* 0x000000c7008a7202 */ /* 0x002fe40000000f00 */
[----:B------:R-:W-:Y:S02]  /*45a0*/  MOV R139, R146 ;  /* 0x00000092008b7202 */ /* 0x000fe40000000f00 */
[----:B------:R-:W-:Y:S02]  /*45b0*/  MOV R199, 0x1f ;  /* 0x0000001f00c77802 */ /* 0x000fe40000000f00 */
[----:B------:R-:W-:-:S02]  /*45c0*/  MOV R150, 0xffffffff ;  /* 0xffffffff00967802 */ /* 0x000fc40000000f00 */
[----:B------:R-:W-:Y:S02]  /*45d0*/  MOV R136, 0x45f0 ;  /* 0x000045f000887802 */ /* 0x000fe40000000f00 */
[----:B------:R-:W-:Y:S05]  /*45e0*/  CALL.REL.NOINC `($__internal_168_$__cuda_sm70_shflsync_down_p) ;  /* 0x000002e000007944 */ /* 0x000fea0003c00000 */
[----:B------:R-:W-:Y:S01]  /*45f0*/  FADD.FTZ R147, R138, R147 ;  /* 0x000000938a937221 */ /* 0x000fe20000010000 */
[----:B0-----:R-:W-:Y:S01]  /*4600*/  HFMA2.MMA R148, -RZ, RZ, 0, 2.384185791015625e-07 ;  /* 0x00000004ff947435 */ /* 0x001fe200000001ff */
[----:B-1----:R-:W-:Y:S01]  /*4610*/  FADD.FTZ R146, R146, R199 ;  /* 0x000000c792927221 */ /* 0x002fe20000010000 */
[----:B------:R-:W-:Y:S02]  /*4620*/  MOV R199, 0x1f ;  /* 0x0000001f00c77802 */ /* 0x000fe40000000f00 */
[----:B------:R-:W-:Y:S02]  /*4630*/  MOV R150, 0xffffffff ;  /* 0xffffffff00967802 */ /* 0x000fe40000000f00 */
[----:B------:R-:W-:Y:S02]  /*4640*/  MOV R139, R147 ;  /* 0x00000093008b7202 */ /* 0x000fe40000000f00 */
[----:B------:R-:W-:Y:S02]  /*4650*/  MOV R136, 0x4670 ;  /* 0x0000467000887802 */ /* 0x000fe40000000f00 */
[----:B------:R-:W-:Y:S05]  /*4660*/  CALL.REL.NOINC `($__internal_168_$__cuda_sm70_shflsync_down_p) ;  /* 0x0000026000007944 */ /* 0x000fea0003c00000 */
[----:B0-----:R-:W-:Y:S01]  /*4670*/  HFMA2.MMA R148, -RZ, RZ, 0, 2.384185791015625e-07 ;  /* 0x00000004ff947435 */ /* 0x001fe200000001ff */
[----:B-1----:R-:W-:-:S02]  /*4680*/  MOV R138, R199 ;  /* 0x000000c7008a7202 */ /* 0x002fc40000000f00 */
[----:B------:R-:W-:Y:S02]  /*4690*/  MOV R139, R146 ;  /* 0x00000092008b7202 */ /* 0x000fe40000000f00 */
[----:B------:R-:W-:Y:S02]  /*46a0*/  MOV R199, 0x1f ;  /* 0x0000001f00c77802 */ /* 0x000fe40000000f00 */
[----:B------:R-:W-:Y:S02]  /*46b0*/  MOV R150, 0xffffffff ;  /* 0xffffffff00967802 */ /* 0x000fe40000000f00 */
[----:B------:R-:W-:Y:S02]  /*46c0*/  MOV R136, 0x46e0 ;  /* 0x000046e000887802 */ /* 0x000fe40000000f00 */
[----:B------:R-:W-:Y:S05]  /*46d0*/  CALL.REL.NOINC `($__internal_168_$__cuda_sm70_shflsync_down_p) ;  /* 0x000001f000007944 */ /* 0x000fea0003c00000 */
[----:B------:R-:W-:Y:S01]  /*46e0*/  FADD.FTZ R147, R138, R147 ;  /* 0x000000938a937221 */ /* 0x000fe20000010000 */
[----:B0-----:R-:W-:Y:S01]  /*46f0*/  HFMA2.MMA R148, -RZ, RZ, 0, 1.1920928955078125e-07 ;  /* 0x00000002ff947435 */ /* 0x001fe200000001ff */
[----:B-1----:R-:W-:Y:S01]  /*4700*/  FADD.FTZ R142, R146, R199 ;  /* 0x000000c7928e7221 */ /* 0x002fe20000010000 */
[----:B------:R-:W-:Y:S02]  /*4710*/  MOV R199, 0x1f ;  /* 0x0000001f00c77802 */ /* 0x000fe40000000f00 */
[----:B------:R-:W-:-:S02]  /*4720*/  MOV R150, 0xffffffff ;  /* 0xffffffff00967802 */ /* 0x000fc40000000f00 */
[----:B------:R-:W-:Y:S02]  /*4730*/  MOV R139, R147 ;  /* 0x00000093008b7202 */ /* 0x000fe40000000f00 */
[----:B------:R-:W-:Y:S02]  /*4740*/  MOV R136, 0x4760 ;  /* 0x0000476000887802 */ /* 0x000fe40000000f00 */
[----:B------:R-:W-:Y:S05]  /*4750*/  CALL.REL.NOINC `($__internal_168_$__cuda_sm70_shflsync_down_p) ;  /* 0x0000017000007944 */ /* 0x000fea0003c00000 */
[----:B0-----:R-:W-:Y:S01]  /*4760*/  HFMA2.MMA R148, -RZ, RZ, 0, 1.1920928955078125e-07 ;  /* 0x00000002ff947435 */ /* 0x001fe200000001ff */
[----:B-1----:R-:W-:Y:S02]  /*4770*/  MOV R138, R199 ;  /* 0x000000c7008a7202 */ /* 0x002fe40000000f00 */
[----:B------:R-:W-:Y:S02]  /*4780*/  MOV R139, R142 ;  /* 0x0000008e008b7202 */ /* 0x000fe40000000f00 */
[----:B------:R-:W-:Y:S02]  /*4790*/  MOV R199, 0x1f ;  /* 0x0000001f00c77802 */ /* 0x000fe40000000f00 */
[----:B------:R-:W-:Y:S02]  /*47a0*/  MOV R150, 0xffffffff ;  /* 0xffffffff00967802 */ /* 0x000fe40000000f00 */
[----:B------:R-:W-:-:S02]  /*47b0*/  MOV R136, 0x47d0 ;  /* 0x000047d000887802 */ /* 0x000fc40000000f00 */
[----:B------:R-:W-:Y:S05]  /*47c0*/  CALL.REL.NOINC `($__internal_168_$__cuda_sm70_shflsync_down_p) ;  /* 0x0000010000007944 */ /* 0x000fea0003c00000 */
[----:B------:R-:W-:Y:S01]  /*47d0*/  FADD.FTZ R140, R138, R147 ;  /* 0x000000938a8c7221 */ /* 0x000fe20000010000 */
[----:B0-----:R-:W-:Y:S01]  /*47e0*/  HFMA2.MMA R148, -RZ, RZ, 0, 5.9604644775390625e-08 ;  /* 0x00000001ff947435 */ /* 0x001fe200000001ff */
[----:B-1----:R-:W-:Y:S01]  /*47f0*/  FADD.FTZ R142, R142, R199 ;  /* 0x000000c78e8e7221 */ /* 0x002fe20000010000 */
[----:B------:R-:W-:-:S02]  /*4800*/  MOV R199, 0x1f ;  /* 0x0000001f00c77802 */ /* 0x000fc40000000f00 */
[----:B------:R-:W-:Y:S02]  /*4810*/  MOV R150, 0xffffffff ;  /* 0xffffffff00967802 */ /* 0x000fe40000000f00 */
[----:B------:R-:W-:Y:S02]  /*4820*/  MOV R139, R140 ;  /* 0x0000008c008b7202 */ /* 0x000fe40000000f00 */
[----:B------:R-:W-:Y:S02]  /*4830*/  MOV R136, 0x4850 ;  /* 0x0000485000887802 */ /* 0x000fe40000000f00 */
[----:B------:R-:W-:Y:S05]  /*4840*/  CALL.REL.NOINC `($__internal_168_$__cuda_sm70_shflsync_down_p) ;  /* 0x0000008000007944 */ /* 0x000fea0003c00000 */
[----:B0-----:R-:W-:Y:S01]  /*4850*/  HFMA2.MMA R148, -RZ, RZ, 0, 5.9604644775390625e-08 ;  /* 0x00000001ff947435 */ /* 0x001fe200000001ff */
[----:B-1----:R-:W-:Y:S02]  /*4860*/  MOV R143, R199 ;  /* 0x000000c7008f7202 */ /* 0x002fe40000000f00 */
[----:B------:R-:W-:Y:S02]  /*4870*/  MOV R139, R142 ;  /* 0x0000008e008b7202 */ /* 0x000fe40000000f00 */
[----:B------:R-:W-:Y:S02]  /*4880*/  MOV R199, 0x1f ;  /* 0x0000001f00c77802 */ /* 0x000fe40000000f00 */
[----:B------:R-:W-:-:S02]  /*4890*/  MOV R150, 0xffffffff ;  /* 0xffffffff00967802 */ /* 0x000fc40000000f00 */
[----:B------:R-:W-:Y:S02]  /*48a0*/  MOV R136, 0x48c0 ;  /* 0x000048c000887802 */ /* 0x000fe40000000f00 */
[----:B------:R-:W-:Y:S05]  /*48b0*/  CALL.REL.NOINC `($__internal_168_$__cuda_sm70_shflsync_down_p) ;  /* 0x0000001000007944 */ /* 0x000fea0003c00000 */
[----:B01----:R-:W-:Y:S05]  /*48c0*/  BRA `(.L_x_9997) ;  /* 0xffffdbe000007947 */ /* 0x003fea000383ffff */
        .weak           $__internal_168_$__cuda_sm70_shflsync_down_p
        .type           $__internal_168_$__cuda_sm70_shflsync_down_p,@function
        .size           $__internal_168_$__cuda_sm70_shflsync_down_p,(.L_x_11902 - $__internal_168_$__cuda_sm70_shflsync_down_p)
$__internal_168_$__cuda_sm70_shflsync_down_p:
[----:B------:R-:W-:Y:S01]  /*48d0*/  HFMA2.MMA R137, -RZ, RZ, 0, 0 ;  /* 0x00000000ff897435 */ /* 0x000fe200000001ff */
[----:B------:R-:W-:Y:S04]  /*48e0*/  WARPSYNC R150 ;  /* 0x0000009600007348 */ /* 0x000fe80003800000 */
[----:B------:R0:W1:Y:S01]  /*48f0*/  SHFL.DOWN PT, R199, R139, R148, R199 ;  /* 0x080000948bc77389 */ /* 0x00006200000e00c7 */
[----:B------:R-:W-:Y:S05]  /*4900*/  RET.REL.NODEC R136 `(_ZN10layer_norm13ln_bwd_kernelINS_13Kernel_traitsI6__halfffffjLj8192ELj1ELj1ELj8ELj16ENS_18Kernel_traits_baseILj8192ES2_ffffjLj256EEEEELb1ELb0ELb0ELb0EEEvNS_9BwdParamsE) ;  /* 0xffffb6f088007950 */ /* 0x000fea0003c3ffff */
.L_x_9998:
        /* <DEDUP_REMOVED lines=15> */
.L_x_11902:


//--------------------- .text._ZN10layer_norm13ln_bwd_kernelINS_13Kernel_traitsI6__halfffffjLj8192ELj1ELj1ELj8ELj16ENS_18Kernel_traits_baseILj8192ES2_ffffjLj256EEEEELb1ELb0ELb0ELb1EEEvNS_9BwdParamsE --------------------------
	.section	.text._ZN10layer_norm13ln_bwd_kernelINS_13Kernel_traitsI6__halfffffjLj8192ELj1ELj1ELj8ELj16ENS_18Kernel_traits_baseILj8192ES2_ffffjLj256EEEEELb1ELb0ELb0ELb1EEEvNS_9BwdParamsE,"ax",@progbits
	.sectioninfo	@"SHI_REGISTERS=255"
	.align	128
        .global         _ZN10layer_norm13ln_bwd_kernelINS_13Kernel_traitsI6__halfffffjLj8192ELj1ELj1ELj8ELj16ENS_18Kernel_traits_baseILj8192ES2_ffffjLj256EEEEELb1ELb0ELb0ELb1EEEvNS_9BwdParamsE
        .type           _ZN10layer_norm13ln_bwd_kernelINS_13Kernel_traitsI6__halfffffjLj8192ELj1ELj1ELj8ELj16ENS_18Kernel_traits_baseILj8192ES2_ffffjLj256EEEEELb1ELb0ELb0ELb1EEEvNS_9BwdParamsE,@function
        .size           _ZN10layer_norm13ln_bwd_kernelINS_13Kernel_traitsI6__halfffffjLj8192ELj1ELj1ELj8ELj16ENS_18Kernel_traits_baseILj8192ES2_ffffjLj256EEEEELb1ELb0ELb0ELb1EEEvNS_9BwdParamsE,(.L_x_11903 - _ZN10layer_norm13ln_bwd_kernelINS_13Kernel_traitsI6__halfffffjLj8192ELj1ELj1ELj8ELj16ENS_18Kernel_traits_baseILj8192ES2_ffffjLj256EEEEELb1ELb0ELb0ELb1EEEvNS_9BwdParamsE)
        .other          _ZN10layer_norm13ln_bwd_kernelINS_13Kernel_traitsI6__halfffffjLj8192ELj1ELj1ELj8ELj16ENS_18Kernel_traits_baseILj8192ES2_ffffjLj256EEEEELb1ELb0ELb0ELb1EEEvNS_9BwdParamsE,@"STO_CUDA_ENTRY STV_DEFAULT"
_ZN10layer_norm13ln_bwd_kernelINS_13Kernel_traitsI6__halfffffjLj8192ELj1ELj1ELj8ELj16ENS_18Kernel_traits_baseILj8192ES2_ffffjLj256EEEEELb1ELb0ELb0ELb1EEEvNS_9BwdParamsE:
.text._ZN10layer_norm13ln_bwd_kernelINS_13Kernel_traitsI6__halfffffjLj8192ELj1ELj1ELj8ELj16ENS_18Kernel_traits_baseILj8192ES2_ffffjLj256EEEEELb1ELb0ELb0ELb1EEEvNS_9BwdParamsE:
        /* <DEDUP_REMOVED lines=41> */
.L_x_9999:
        /* <DEDUP_REMOVED lines=9> */
[----:B------:R0:W5:Y:S04]  /*0320*/  LDG.E.64 R12, [R2.64+0x2000] ;  /* 0x00200004020c7981 */ /* 0x000168000c1e1b00 */
[----:B------:R0:W5:Y:S04]  /*0330*/  LDG.E.64 R14, [R2.64+0x2800] ;  /* 0x00280004020e7981 */ /* 0x000168000c1e1b00 */
[----:B------:R0:W5:Y:S01]  /*0340*/  LDG.E.64 R16, [R2.64+0x3000] ;  /* 0x0030000402107981 */ /* 0x000162000c1e1b00 */
[----:B------:R-:W-:-:S02]  /*0350*/  HFMA2.MMA R189, -RZ, RZ, 0, 5.9604644775390625e-08 ;  /* 0x00000001ffbd7435 */ /* 0x000fc400000001ff */
[----:B------:R-:W-:Y:S02]  /*0360*/  HFMA2.MMA R208, -RZ, RZ, 0, 0 ;  /* 0x00000000ffd07435 */ /* 0x000fe400000001ff */
[----:B------:R-:W-:Y:S01]  /*0370*/  HFMA2.MMA R154, -RZ, RZ, 0, 0 ;  /* 0x00000000ff9a7435 */ /* 0x000fe200000001ff */
[----:B------:R-:W-:Y:S01]  /*0380*/  CS2R R220, SRZ ;  /* 0x0000000000dc7805 */ /* 0x000fe2000001ff00 */
[----:B------:R-:W-:Y:S01]  /*0390*/  CS2R R218, SRZ ;  /* 0x0000000000da7805 */ /* 0x000fe2000001ff00 */
[----:B------:R-:W-:Y:S01]  /*03a0*/  CS2R R216, SRZ ;  /* 0x0000000000d87805 */ /* 0x000fe2000001ff00 */
[----:B------:R-:W-:Y:S01]  /*03b0*/  CS2R R214, SRZ ;  /* 0x0000000000d67805 */ /* 0x000fe2000001ff00 */
[----:B------:R-:W-:Y:S01]  /*03c0*/  MOV R213, RZ ;  /* 0x000000ff00d57202 */ /* 0x000fe20000000f00 */
        /* <DEDUP_REMOVED lines=19> */
[----:B--2---:R-:W-:Y:S01]  /*0500*/  SHF.R.U64 R40, R4, 0x10, R5 ;  /* 0x0000001004287819 */ /* 0x004fe20000001205 */
[----:B0-----:R-:W-:-:S04]  /*0510*/  HADD2.F32 R2, -RZ, R4.H0_H0 ;  /* 0x20000004ff027230 */ /* 0x001fc80000004100 */
[----:B------:R-:W-:Y:S01]  /*0520*/  HADD2.F32 R40, -RZ, R40.H0_H0 ;  /* 0x20000028ff287230 */ /* 0x000fe20000004100 */
[----:B------:R0:W-:Y:S04]  /*0530*/  STL [R1+0x4], R2 ;  /* 0x0000040201007387 */ /* 0x0001e80000100800 */
[----:B------:R1:W-:Y:S01]  /*0540*/  STL [R1], R40 ;  /* 0x0000002801007387 */ /* 0x0003e20000100800 */
[----:B---3--:R-:W-:Y:S01]  /*0550*/  SHF.R.U64 R224, R222, 0x10, R223 ;  /* 0x00000010dee07819 */ /* 0x008fe200000012df */
[----:B------:R-:W-:Y:S01]  /*0560*/  HADD2.F32 R226, -RZ, R222.H0_H0 ;  /* 0x200000deffe27230 */ /* 0x000fe20000004100 */
[----:B------:R-:W-:Y:S02]  /*0570*/  SHF.R.U32.HI R251, RZ, 0x10, R5 ;  /* 0x00000010fffb7819 */ /* 0x000fe40000011605 */
[----:B----4-:R-:W-:-:S02]  /*0580*/  SHF.R.U64 R249, R6, 0x10, R7 ;  /* 0x0000001006f97819 */ /* 0x010fc40000001207 */
[----:B------:R-:W-:Y:S02]  /*0590*/  SHF.R.U32.HI R247, RZ, 0x10, R7 ;  /* 0x00000010fff77819 */ /* 0x000fe40000011607 */
[--C-:B-----5:R-:W-:Y:S02]  /*05a0*/  SHF.R.U64 R245, R8, 0x10, R9.reuse ;  /* 0x0000001008f57819 */ /* 0x120fe40000001209 */
[----:B------:R-:W-:Y:S02]  /*05b0*/  SHF.R.U32.HI R243, RZ, 0x10, R9 ;  /* 0x00000010fff37819 */ /* 0x000fe40000011609 */
[--C-:B------:R-:W-:Y:S02]  /*05c0*/  SHF.R.U64 R241, R10, 0x10, R11.reuse ;  /* 0x000000100af17819 */ /* 0x100fe4000000120b */
[----:B------:R-:W-:Y:S02]  /*05d0*/  SHF.R.U32.HI R239, RZ, 0x10, R11 ;  /* 0x00000010ffef7819 */ /* 0x000fe4000001160b */
[----:B------:R-:W-:-:S02]  /*05e0*/  SHF.R.U64 R237, R12, 0x10, R13 ;  /* 0x000000100ced7819 */ /* 0x000fc4000000120d */
[----:B------:R-:W-:Y:S02]  /*05f0*/  SHF.R.U32.HI R235, RZ, 0x10, R13 ;  /* 0x00000010ffeb7819 */ /* 0x000fe4000001160d */
[--C-:B------:R-:W-:Y:S02]  /*0600*/  SHF.R.U64 R233, R14, 0x10, R15.reuse ;  /* 0x000000100ee97819 */ /* 0x100fe4000000120f */
[----:B------:R-:W-:Y:S02]  /*0610*/  SHF.R.U32.HI R231, RZ, 0x10, R15 ;  /* 0x00000010ffe77819 */ /* 0x000fe4000001160f */
[--C-:B------:R-:W-:Y:S02]  /*0620*/  SHF.R.U64 R229, R16, 0x10, R17.reuse ;  /* 0x0000001010e57819 */ /* 0x100fe40000001211 */
[----:B------:R-:W-:Y:S02]  /*0630*/  SHF.R.U32.HI R227, RZ, 0x10, R17 ;  /* 0x00000010ffe37819 */ /* 0x000fe40000011611 */
[----:B------:R-:W-:Y:S01]  /*0640*/  SHF.R.U32.HI R222, RZ, 0x10, R223 ;  /* 0x00000010ffde7819 */ /* 0x000fe200000116df */
[----:B------:R-:W-:Y:S01]  /*0650*/  HADD2.F32 R252, -RZ, R5.H0_H0 ;  /* 0x20000005fffc7230 */ /* 0x000fe20000004100 */
[----:B0-----:R-:W-:Y:S01]  /*0660*/  CS2R R2, SRZ ;  /* 0x0000000000027805 */ /* 0x001fe2000001ff00 */
[----:B------:R-:W-:Y:S01]  /*0670*/  HADD2.F32 R250, -RZ, R6.H0_H0 ;  /* 0x20000006fffa7230 */ /* 0x000fe20000004100 */
[----:B------:R-:W-:Y:S01]  /*0680*/  CS2R R4, SRZ ;  /* 0x0000000000047805 */ /* 0x000fe2000001ff00 */
[----:B------:R-:W-:Y:S01]  /*0690*/  HADD2.F32 R248, -RZ, R7.H0_H0 ;  /* 0x20000007fff87230 */ /* 0x000fe20000004100 */
[----:B------:R-:W-:Y:S01]  /*06a0*/  CS2R R6, SRZ ;  /* 0x0000000000067805 */ /* 0x000fe2000001ff00 */
[----:B------:R-:W-:-:S02]  /*06b0*/  HADD2.F32 R246, -RZ, R8.H0_H0 ;  /* 0x20000008fff67230 */ /* 0x000fc40000004100 */
[----:B------:R-:W-:Y:S01]  /*06c0*/  HADD2.F32 R244, -RZ, R9.H0_H0 ;  /* 0x20000009fff47230 */ /* 0x000fe20000004100 */
[----:B------:R-:W-:Y:S01]  /*06d0*/  CS2R R8, SRZ ;  /* 0x0000000000087805 */ /* 0x000fe2000001ff00 */
[----:B------:R-:W-:Y:S02]  /*06e0*/  HADD2.F32 R242, -RZ, R10.H0_H0 ;  /* 0x2000000afff27230 */ /* 0x000fe40000004100 */
[----:B------:R-:W-:Y:S01]  /*06f0*/  HADD2.F32 R240, -RZ, R11.H0_H0 ;  /* 0x2000000bfff07230 */ /* 0x000fe20000004100 */
[----:B------:R-:W-:Y:S01]  /*0700*/  CS2R R10, SRZ ;  /* 0x00000000000a7805 */ /* 0x000fe2000001ff00 */
[----:B------:R-:W-:Y:S02]  /*0710*/  HADD2.F32 R238, -RZ, R12.H0_H0 ;  /* 0x2000000cffee7230 */ /* 0x000fe40000004100 */
        /* <DEDUP_REMOVED lines=23> */
[----:B-1----:R-:W-:Y:S02]  /*0890*/  HADD2.F32 R222, -RZ, R222.H0_H0 ;  /* 0x200000deffde7230 */ /* 0x002fe40000004100 */
.L_x_10011:
[----:B------:R-:W0:Y:S01]  /*08a0*/  S2R R78, SR_TID.X ;  /* 0x00000000004e7919 */ /* 0x000e220000002100 */
[----:B------:R-:W-:-:S03]  /*08b0*/  IMAD R76, R0, c[0x0][0x168], RZ ;  /* 0x00005a00004c7a24 */ /* 0x000fc600078e02ff */
[----:B------:R-:W2:Y:S02]  /*08c0*/  LDL R193, [R1+0x4] ;  /* 0x0000040001c17983 */ /* 0x000ea40000100800 */
[----:B------:R-:W-:Y:S02]  /*08d0*/  SHF.R.S32.HI R77, RZ, 0x1f, R76 ;  /* 0x0000001fff4d7819 */ /* 0x000fe4000001144c */
[----:B------:R-:W3:Y:S02]  /*08e0*/  LDL R195, [R1] ;  /* 0x0000000001c37983 */ /* 0x000ee40000100800 */
[----:B------:R-:W-:Y:S02]  /*08f0*/  LEA.HI R77, R77, R76, RZ, 0x2 ;  /* 0x0000004c4d4d7211 */ /* 0x000fe400078f10ff */
[----:B------:R-:W-:Y:S02]  /*0900*/  MOV R83, 0x4 ;  /* 0x0000000400537802 */ /* 0x000fe40000000f00 */
[----:B0-----:R-:W-:-:S04]  /*0910*/  LOP3.LUT R78, R78, 0xff, RZ, 0xc0, !PT ;  /* 0x000000ff4e4e7812 */ /* 0x001fc800078ec0ff */
[----:B------:R-:W-:-:S04]  /*0920*/  LEA.HI.SX32 R139, R77, R78, 0x1e ;  /* 0x0000004e4d8b7211 */ /* 0x000fc800078ff2ff */
[C---:B------:R-:W-:Y:S02]  /*0930*/  SHF.L.U32 R188, R139.reuse, 0x4, RZ ;  /* 0x000000048bbc7819 */ /* 0x040fe400000006ff */
[C---:B------:R-:W-:Y:S02]  /*0940*/  IADD3 R168, R139.reuse, 0x100, RZ ;  /* 0x000001008ba87810 */ /* 0x040fe40007ffe0ff */
[----:B------:R-:W-:Y:S02]  /*0950*/  SHF.R.U32.HI R187, RZ, 0x1c, R139 ;  /* 0x0000001cffbb7819 */ /* 0x000fe4000001168b */
[----:B------:R-:W-:Y:S02]  /*0960*/  IADD3 R76, P0, R188, c[0x0][0x188], RZ ;  /* 0x00006200bc4c7a10 */ /* 0x000fe40007f1e0ff */
[----:B------:R-:W-:Y:S02]  /*0970*/  SHF.L.U32 R184, R168, 0x4, RZ ;  /* 0x00000004a8b87819 */ /* 0x000fe400000006ff */
[----:B------:R-:W-:Y:S01]  /*0980*/  IADD3 R165, R139, 0x200, RZ ;  /* 0x000002008ba57810 */ /* 0x000fe20007ffe0ff */
[----:B------:R-:W-:Y:S01]  /*0990*/  IMAD.WIDE R86, R0, R83, c[0x0][0x1a0] ;  /* 0x0000680000567625 */ /* 0x000fe200078e0253 */
[----:B------:R-:W-:-:S02]  /*09a0*/  IADD3.X R77, R187, c[0x0][0x18c], RZ, P0, !PT ;  /* 0x00006300bb4d7a10 */ /* 0x000fc400007fe4ff */
[----:B------:R-:W-:Y:S02]  /*09b0*/  SHF.R.U32.HI R183, RZ, 0x1c, R168 ;  /* 0x0000001cffb77819 */ /* 0x000fe400000116a8 */
[----:B------:R-:W-:Y:S01]  /*09c0*/  IADD3 R84, P0, R184, c[0x0][0x188], RZ ;  /* 0x00006200b8547a10 */ /* 0x000fe20007f1e0ff */
[----:B------:R0:W4:Y:S01]  /*09d0*/  LDG.E R225, [R86.64] ;  /* 0x0000000456e17981 */ /* 0x000122000c1e1900 */
[----:B------:R-:W-:Y:S02]  /*09e0*/  SHF.L.U32 R173, R165, 0x4, RZ ;  /* 0x00000004a5ad7819 */ /* 0x000fe400000006ff */
[C---:B------:R-:W-:Y:S02]  /*09f0*/  IADD3 R180, R139.reuse, 0x300, RZ ;  /* 0x000003008bb47810 */ /* 0x040fe40007ffe0ff */
[----:B------:R-:W-:Y:S02]  /*0a00*/  SHF.R.U32.HI R172, RZ, 0x1c, R165 ;  /* 0x0000001cffac7819 */ /* 0x000fe400000116a5 */
[----:B------:R-:W-:Y:S01]  /*0a10*/  IADD3 R162, R139, 0x400, RZ ;  /* 0x000004008ba27810 */ /* 0x000fe20007ffe0ff */
[----:B------:R-:W-:Y:S01]  /*0a20*/  IMAD.WIDE R82, R0, R83, c[0x0][0x1a8] ;  /* 0x00006a0000527625 */ /* 0x000fe200078e0253 */
[----:B------:R-:W-:Y:S01]  /*0a30*/  IADD3.X R85, R183, c[0x0][0x18c], RZ, P0, !PT ;  /* 0x00006300b7557a10 */ /* 0x000fe200007fe4ff */
[----:B------:R-:W2:Y:S01]  /*0a40*/  LDG.E.128 R76, [R76.64] ;  /* 0x000000044c4c7981 */ /* 0x000ea2000c1e1d00 */
[----:B------:R-:W-:-:S02]  /*0a50*/  IADD3 R92, P0, R173, c[0x0][0x188], RZ ;  /* 0x00006200ad5c7a10 */ /* 0x000fc40007f1e0ff */
[----:B------:R-:W-:Y:S01]  /*0a60*/  SHF.L.U32 R170, R180, 0x4, RZ ;  /* 0x00000004b4aa7819 */ /* 0x000fe200000006ff */
[----:B------:R1:W3:Y:S01]  /*0a70*/  LDG.E R161, [R82.64] ;  /* 0x0000000452a17981 */ /* 0x0002e2000c1e1900 */
[----:B------:R-:W-:Y:S02]  /*0a80*/  IADD3.X R93, R172, c[0x0][0x18c], RZ, P0, !PT ;  /* 0x00006300ac5d7a10 */ /* 0x000fe400007fe4ff */
[----:B------:R-:W-:Y:S01]  /*0a90*/  SHF.R.U32.HI R169, RZ, 0x1c, R180 ;  /* 0x0000001cffa97819 */ /* 0x000fe200000116b4 */
[----:B0-----:R-:W3:Y:S01]  /*0aa0*/  LDG.E.128 R84, [R84.64] ;  /* 0x0000000454547981 */ /* 0x001ee2000c1e1d00 */
[----:B------:R-:W-:Y:S02]  /*0ab0*/  IADD3 R100, P0, R170, c[0x0][0x188], RZ ;  /* 0x00006200aa647a10 */ /* 0x000fe40007f1e0ff */
[----:B------:R-:W-:Y:S01]  /*0ac0*/  MOV R177, 0x10 ;  /* 0x0000001000b17802 */ /* 0x000fe20000000f00 */
[----:B------:R-:W3:Y:S01]  /*0ad0*/  LDG.E.128 R92, [R92.64] ;  /* 0x000000045c5c7981 */ /* 0x000ee2000c1e1d00 */
[----:B------:R-:W-:-:S02]  /*0ae0*/  SHF.L.U32 R167, R162, 0x4, RZ ;  /* 0x00000004a2a77819 */ /* 0x000fc400000006ff */
[----:B------:R-:W-:Y:S01]  /*0af0*/  IADD3.X R101, R169, c[0x0][0x18c], RZ, P0, !PT ;  /* 0x00006300a9657a10 */ /* 0x000fe200007fe4ff */
[----:B------:R-:W-:Y:S01]  /*0b00*/  IMAD.WIDE.U32 R80, R139, R177, c[0x0][0x208] ;  /* 0x000082008b507625 */ /* 0x000fe200078e00b1 */
[----:B------:R-:W-:Y:S02]  /*0b10*/  SHF.R.U32.HI R166, RZ, 0x1c, R162 ;  /* 0x0000001cffa67819 */ /* 0x000fe400000116a2 */
[----:B------:R-:W-:Y:S02]  /*0b20*/  IADD3 R108, P0, R167, c[0x0][0x188], RZ ;  /* 0x00006200a76c7a10 */ /* 0x000fe40007f1e0ff */
[----:B------:R-:W3:Y:S02]  /*0b30*/  LDG.E.128 R100, [R100.64] ;  /* 0x0000000464647981 */ /* 0x000ee4000c1e1d00 */
[----:B------:R-:W-:Y:S02]  /*0b40*/  IADD3.X R109, R166, c[0x0][0x18c], RZ, P0, !PT ;  /* 0x00006300a66d7a10 */ /* 0x000fe400007fe4ff */
[----:B-1----:R-:W3:Y:S04]  /*0b50*/  LDG.E.128 R80, [R80.64] ;  /* 0x0000000450507981 */ /* 0x002ee8000c1e1d00 */
[----:B------:R-:W3:Y:S01]  /*0b60*/  LDG.E.128 R108, [R108.64] ;  /* 0x000000046c6c7981 */ /* 0x000ee2000c1e1d00 */
[----:B------:R-:W-:-:S04]  /*0b70*/  IADD3 R159, R139, 0x500, RZ ;  /* 0x000005008b9f7810 */ /* 0x000fc80007ffe0ff */
[----:B------:R-:W-:Y:S01]  /*0b80*/  SHF.L.U32 R164, R159, 0x4, RZ ;  /* 0x000000049fa47819 */ /* 0x000fe200000006ff */
[----:B------:R-:W-:Y:S01]  /*0b90*/  IMAD.WIDE.U32 R88, R168, R177, c[0x0][0x208] ;  /* 0x00008200a8587625 */ /* 0x000fe200078e00b1 */
[----:B------:R-:W-:Y:S02]  /*0ba0*/  SHF.R.U32.HI R163, RZ, 0x1c, R159 ;  /* 0x0000001cffa37819 */ /* 0x000fe4000001169f */
[----:B------:R-:W-:-:S03]  /*0bb0*/  IADD3 R116, P0, R164, c[0x0][0x188], RZ ;  /* 0x00006200a4747a10 */ /* 0x000fc60007f1e0ff */
[----:B------:R-:W3:Y:S01]  /*0bc0*/  LDG.E.128 R88, [R88.64] ;  /* 0x0000000458587981 */ /* 0x000ee2000c1e1d00 */
[----:B------:R-:W-:-:S06]  /*0bd0*/  IADD3.X R117, R163, c[0x0][0x18c], RZ, P0, !PT ;  /* 0x00006300a3757a10 */ /* 0x000fcc00007fe4ff */
[----:B------:R-:W3:Y:S01]  /*0be0*/  LDG.E.128 R116, [R116.64] ;  /* 0x0000000474747981 */ /* 0x000ee2000c1e1d00 */
[----:B------:R-:W-:-:S06]  /*0bf0*/  IMAD.WIDE.U32 R96, R165, R177, c[0x0][0x208] ;  /* 0x00008200a5607625 */ /* 0x000fcc00078e00b1 */
[----:B------:R-:W3:Y:S01]  /*0c00*/  LDG.E.128 R96, [R96.64] ;  /* 0x0000000460607981 */ /* 0x000ee2000c1e1d00 */
[----:B------:R-:W-:-:S06]  /*0c10*/  IMAD.WIDE.U32 R104, R180, R177, c[0x0][0x208] ;  /* 0x00008200b4687625 */ /* 0x000fcc00078e00b1 */
[----:B------:R-:W3:Y:S01]  /*0c20*/  LDG.E.128 R104, [R104.64] ;  /* 0x0000000468687981 */ /* 0x000ee2000c1e1d00 */
[----:B------:R-:W-:Y:S01]  /*0c30*/  IMAD.WIDE.U32 R112, R162, R177, c[0x0][0x208] ;  /* 0x00008200a2707625 */ /* 0x000fe200078e00b1 */
[----:B------:R-:W-:Y:S02]  /*0c40*/  ISETP.NE.U32.AND P1, PT, RZ, c[0x0][0x1c0], PT ;  /* 0x00007000ff007a0c */ /* 0x000fe40003f25070 */
[----:B------:R-:W-:-:S03]  /*0c50*/  IADD3 R190, R139, 0x600, RZ ;  /* 0x000006008bbe7810 */ /* 0x000fc60007ffe0ff */
[----:B------:R-:W3:Y:S01]  /*0c60*/  LDG.E.128 R112, [R112.64] ;  /* 0x0000000470707981 */ /* 0x000ee2000c1e1d00 */
[----:B------:R-:W-:Y:S02]  /*0c70*/  ISETP.NE.AND.EX P1, PT, RZ, c[0x0][0x1c4], PT, P1 ;  /* 0x00007100ff007a0c */ /* 0x000fe40003f25310 */
[----:B------:R-:W-:Y:S01]  /*0c80*/  SHF.L.U32 R160, R190, 0x4, RZ ;  /* 0x00000004bea07819 */ /* 0x000fe200000006ff */
[----:B------:R-:W-:Y:S01]  /*0c90*/  IMAD.WIDE.U32 R120, R159, R177, c[0x0][0x208] ;  /* 0x000082009f787625 */ /* 0x000fe200078e00b1 */
[----:B------:R-:W-:Y:S02]  /*0ca0*/  SHF.R.U32.HI R155, RZ, 0x1c, R190 ;  /* 0x0000001cff9b7819 */ /* 0x000fe400000116be */
[----:B------:R-:W-:Y:S02]  /*0cb0*/  IADD3 R124, P0, R160, c[0x0][0x188], RZ ;  /* 0x00006200a07c7a10 */ /* 0x000fe40007f1e0ff */
[----:B------:R-:W-:Y:S01]  /*0cc0*/  SHF.R.S32.HI R133, RZ, 0x1f, R0 ;  /* 0x0000001fff857819 */ /* 0x000fe20000011400 */
[----:B------:R-:W3:Y:S01]  /*0cd0*/  LDG.E.128 R120, [R120.64] ;  /* 0x0000000478787981 */ /* 0x000ee2000c1e1d00 */
[----:B------:R-:W-:-:S02]  /*0ce0*/  IADD3.X R125, R155, c[0x0][0x18c], RZ, P0, !PT ;  /* 0x000063009b7d7a10 */ /* 0x000fc400007fe4ff */
[----:B------:R-:W-:Y:S02]  /*0cf0*/  ISETP.NE.U32.AND P0, PT, RZ, c[0x0][0x218], PT ;  /* 0x00008600ff007a0c */ /* 0x000fe40003f05070 */
[C---:B------:R-:W-:Y:S02]  /*0d00*/  @P1 LEA R134, P2, R0.reuse, c[0x0][0x1c0], 0x2 ;  /* 0x0000700000861a11 */ /* 0x040fe400078410ff */
[----:B------:R-:W-:Y:S01]  /*0d10*/  ISETP.NE.AND.EX P0, PT, RZ, c[0x0][0x21c], PT, P0 ;  /* 0x00008700ff007a0c */ /* 0x000fe20003f05300 */
[----:B------:R-:W3:Y:S01]  /*0d20*/  LDG.E.128 R124, [R124.64] ;  /* 0x000000047c7c7981 */ /* 0x000ee2000c1e1d00 */
[----:B------:R-:W-:Y:S02]  /*0d30*/  @P1 LEA.HI.X R135, R0, c[0x0][0x1c4], R133, 0x2, P2 ;  /* 0x0000710000871a11 */ /* 0x000fe400010f1485 */
[----:B------:R-:W-:Y:S02]  /*0d40*/  MOV R156, 0x3f800000 ;  /* 0x3f800000009c7802 */ /* 0x000fe40000000f00 */
[----:B------:R-:W-:-:S02]  /*0d50*/  LEA R132, P2, R168, c[0x0][0x190], 0x2 ;  /* 0x00006400a8847a11 */ /* 0x000fc400078410ff */
[C---:B------:R-:W-:Y:S01]  /*0d60*/  IADD3 R191, R139.reuse, 0x700, RZ ;  /* 0x000007008bbf7810 */ /* 0x040fe20007ffe0ff */
[----:B------:R-:W-:Y:S01]  /*0d70*/  IMAD.WIDE.U32 R128, R190, R177, c[0x0][0x208] ;  /* 0x00008200be807625 */ /* 0x000fe200078e00b1 */
[----:B------:R-:W-:Y:S01]  /*0d80*/  LEA.HI.X R133, R168, c[0x0][0x194], RZ, 0x2, P2 ;  /* 0x00006500a8857a11 */ /* 0x000fe200010f14ff */
[----:B------:R0:W5:Y:S01]  /*0d90*/  @P1 LDG.E R156, [R134.64] ;  /* 0x00000004869c1981 */ /* 0x000162000c1e1900 */
[----:B------:R-:W-:Y:S02]  /*0da0*/  LEA R136, P3, R139, c[0x0][0x190], 0x2 ;  /* 0x000064008b887a11 */ /* 0x000fe400078610ff */
[----:B------:R-:W-:Y:S01]  /*0db0*/  SHF.L.U32 R157, R191, 0x4, RZ ;  /* 0x00000004bf9d7819 */ /* 0x000fe200000006ff */
[----:B------:R1:W5:Y:S01]  /*0dc0*/  LDG.E R185, [R132.64] ;  /* 0x0000000484b97981 */ /* 0x000362000c1e1900 */
[----:B------:R-:W-:Y:S02]  /*0dd0*/  LEA.HI.X R137, R139, c[0x0][0x194], RZ, 0x2, P3 ;  /* 0x000065008b897a11 */ /* 0x000fe400018f14ff */
[----:B------:R-:W-:Y:S01]  /*0de0*/  SHF.R.U32.HI R158, RZ, 0x1c, R191 ;  /* 0x0000001cff9e7819 */ /* 0x000fe200000116bf */
[----:B------:R-:W3:Y:S01]  /*0df0*/  LDG.E.128 R128, [R128.64] ;  /* 0x0000000480807981 */ /* 0x000ee2000c1e1d00 */
[----:B0-----:R-:W-:-:S03]  /*0e00*/  LEA R134, P1, R165, c[0x0][0x190], 0x2 ;  /* 0x00006400a5867a11 */ /* 0x001fc600078210ff */
[----:B------:R0:W5:Y:S01]  /*0e10*/  LDG.E R186, [R136.64] ;  /* 0x0000000488ba7981 */ /* 0x000162000c1e1900 */
[----:B-1----:R-:W-:Y:S02]  /*0e20*/  IADD3 R132, P3, R157, c[0x0][0x188], RZ ;  /* 0x000062009d847a10 */ /* 0x002fe40007f7e0ff */
[----:B------:R-:W-:Y:S02]  /*0e30*/  LEA.HI.X R135, R165, c[0x0][0x194], RZ, 0x2, P1 ;  /* 0x00006500a5877a11 */ /* 0x000fe400008f14ff */
[C---:B------:R-:W-:Y:S02]  /*0e40*/  @P0 LEA R138, P1, R139.reuse, c[0x0][0x218], 0x4 ;  /* 0x000086008b8a0a11 */ /* 0x040fe400078220ff */
[----:B------:R-:W-:Y:S01]  /*0e50*/  IADD3.X R133, R158, c[0x0][0x18c], RZ, P3, !PT ;  /* 0x000063009e857a10 */ /* 0x000fe20001ffe4ff */
[----:B------:R1:W5:Y:S01]  /*0e60*/  LDG.E R182, [R134.64] ;  /* 0x0000000486b67981 */ /* 0x000362000c1e1900 */
[----:B------:R-:W-:Y:S02]  /*0e70*/  @P0 LEA.HI.X R139, R139, c[0x0][0x21c], RZ, 0x4, P1 ;  /* 0x000087008b8b0a11 */ /* 0x000fe400008f24ff */
[----:B0-----:R-:W-:-:S03]  /*0e80*/  @P0 LEA R136, P1, R168, c[0x0][0x218], 0x4 ;  /* 0x00008600a8880a11 */ /* 0x001fc600078220ff */
[----:B------:R0:W5:Y:S01]  /*0e90*/  @P0 LDG.E.128 R40, [R138.64] ;  /* 0x000000048a280981 */ /* 0x000162000c1e1d00 */
[----:B------:R-:W-:-:S03]  /*0ea0*/  @P0 LEA.HI.X R137, R168, c[0x0][0x21c], RZ, 0x4, P1 ;  /* 0x00008700a8890a11 */ /* 0x000fc600008f24ff */
[----:B-1----:R-:W3:Y:S04]  /*0eb0*/  LDG.E.128 R132, [R132.64] ;  /* 0x0000000484847981 */ /* 0x002ee8000c1e1d00 */
[----:B------:R1:W5:Y:S01]  /*0ec0*/  @P0 LDG.E.128 R44, [R136.64] ;  /* 0x00000004882c0981 */ /* 0x000362000c1e1d00 */
[----:B0-----:R-:W-:-:S06]  /*0ed0*/  IMAD.WIDE.U32 R138, R191, R177, c[0x0][0x208] ;  /* 0x00008200bf8a7625 */ /* 0x001fcc00078e00b1 */
[----:B-1----:R-:W3:Y:S01]  /*0ee0*/  LDG.E.128 R136, [R138.64] ;  /* 0x000000048a887981 */ /* 0x002ee2000c1e1d00 */
[----:B------:R-:W-:-:S04]  /*0ef0*/  LEA R174, P2, R180, c[0x0][0x190], 0x2 ;  /* 0x00006400b4ae7a11 */ /* 0x000fc800078410ff */
[----:B------:R-:W-:Y:S02]  /*0f00*/  LEA.HI.X R175, R180, c[0x0][0x194], RZ, 0x2, P2 ;  /* 0x00006500b4af7a11 */ /* 0x000fe400010f14ff */
[C---:B------:R-:W-:Y:S02]  /*0f10*/  LEA R176, P2, R162.reuse, c[0x0][0x190], 0x2 ;  /* 0x00006400a2b07a11 */ /* 0x040fe400078410ff */
[C---:B------:R-:W-:Y:S01]  /*0f20*/  @P0 LEA R178, P1, R165.reuse, c[0x0][0x218], 0x4 ;  /* 0x00008600a5b20a11 */ /* 0x040fe200078220ff */
[----:B------:R0:W5:Y:S01]  /*0f30*/  LDG.E R171, [R174.64] ;  /* 0x00000004aeab7981 */ /* 0x000162000c1e1900 */
[----:B------:R-:W-:Y:S02]  /*0f40*/  LEA.HI.X R177, R162, c[0x0][0x194], RZ, 0x2, P2 ;  /* 0x00006500a2b17a11 */ /* 0x000fe400010f14ff */
[----:B------:R-:W-:-:S03]  /*0f50*/  @P0 LEA.HI.X R179, R165, c[0x0][0x21c], RZ, 0x4, P1 ;  /* 0x00008700a5b30a11 */ /* 0x000fc600008f24ff */
[----:B------:R1:W5:Y:S01]  /*0f60*/  LDG.E R168, [R176.64] ;  /* 0x00000004b0a87981 */ /* 0x000362000c1e1900 */
[----:B0-----:R-:W-:-:S03]  /*0f70*/  LEA R174, P3, R159, c[0x0][0x190], 0x2 ;  /* 0x000064009fae7a11 */ /* 0x001fc600078610ff */
[----:B------:R0:W5:Y:S01]  /*0f80*/  @P0 LDG.E.128 R48, [R178.64] ;  /* 0x00000004b2300981 */ /* 0x000162000c1e1d00 */
[----:B------:R-:W-:Y:S02]  /*0f90*/  LEA.HI.X R175, R159, c[0x0][0x194], RZ, 0x2, P3 ;  /* 0x000065009faf7a11 */ /* 0x000fe400018f14ff */
[----:B-1----:R-:W-:-:S03]  /*0fa0*/  @P0 LEA R176, P2, R180, c[0x0][0x218], 0x4 ;  /* 0x00008600b4b00a11 */ /* 0x002fc600078420ff */
[----:B------:R1:W5:Y:S01]  /*0fb0*/  LDG.E R165, [R174.64] ;  /* 0x00000004aea57981 */ /* 0x000362000c1e1900 */
[----:B------:R-:W-:Y:S02]  /*0fc0*/  @P0 LEA.HI.X R177, R180, c[0x0][0x21c], RZ, 0x4, P2 ;  /* 0x00008700b4b10a11 */ /* 0x000fe400010f24ff */
[----:B0-----:R-:W-:Y:S02]  /*0fd0*/  LEA R178, P2, R190, c[0x0][0x190], 0x2 ;  /* 0x00006400beb27a11 */ /* 0x001fe400078410ff */
[----:B------:R-:W-:Y:S01]  /*0fe0*/  LEA R180, P3, R191, c[0x0][0x190], 0x2 ;  /* 0x00006400bfb47a11 */ /* 0x000fe200078610ff */
[----:B------:R0:W5:Y:S01]  /*0ff0*/  @P0 LDG.E.128 R52, [R176.64] ;  /* 0x00000004b0340981 */ /* 0x000162000c1e1d00 */
[----:B-1----:R-:W-:Y:S02]  /*1000*/  @P0 LEA R174, P1, R162, c[0x0][0x218], 0x4 ;  /* 0x00008600a2ae0a11 */ /* 0x002fe400078220ff */
[----:B------:R-:W-:Y:S02]  /*1010*/  LEA.HI.X R179, R190, c[0x0][0x194], RZ, 0x2, P2 ;  /* 0x00006500beb37a11 */ /* 0x000fe400010f14ff */
[----:B------:R-:W-:-:S02]  /*1020*/  @P0 LEA.HI.X R175, R162, c[0x0][0x21c], RZ, 0x4, P1 ;  /* 0x00008700a2af0a11 */ /* 0x000fc400008f24ff */
[----:B------:R-:W-:Y:S01]  /*1030*/  LEA.HI.X R181, R191, c[0x0][0x194], RZ, 0x2, P3 ;  /* 0x00006500bfb57a11 */ /* 0x000fe200018f14ff */
[----:B------:R1:W5:Y:S01]  /*1040*/  LDG.E R162, [R178.64] ;  /* 0x00000004b2a27981 */ /* 0x000362000c1e1900 */
[----:B0-----:R-:W-:-:S03]  /*1050*/  @P0 LEA R176, P2, R190, c[0x0][0x218], 0x4 ;  /* 0x00008600beb00a11 */ /* 0x001fc600078420ff */
[----:B------:R0:W5:Y:S01]  /*1060*/  @P0 LDG.E.128 R56, [R174.64] ;  /* 0x00000004ae380981 */ /* 0x000162000c1e1d00 */
[----:B------:R-:W-:Y:S02]  /*1070*/  @P0 LEA.HI.X R177, R190, c[0x0][0x21c], RZ, 0x4, P2 ;  /* 0x00008700beb10a11 */ /* 0x000fe400010f24ff */
[----:B-1----:R-:W-:Y:S01]  /*1080*/  @P0 LEA R178, P3, R191, c[0x0][0x218], 0x4 ;  /* 0x00008600bfb20a11 */ /* 0x002fe200078620ff */
[----:B------:R-:W-:Y:S02]  /*1090*/  ULDC.U8 UR6, c[0x0][0x1f0] ;  /* 0x00007c0000067ab9 */ /* 0x000fe40000000000 */
[----:B------:R1:W5:Y:S01]  /*10a0*/  @P0 LDG.E.128 R64, [R176.64] ;  /* 0x00000004b0400981 */ /* 0x000362000c1e1d00 */
[----:B0-----:R-:W-:Y:S02]  /*10b0*/  @P0 LEA R174, P1, R159, c[0x0][0x218], 0x4 ;  /* 0x000086009fae0a11 */ /* 0x001fe400078220ff */
[----:B------:R-:W-:Y:S02]  /*10c0*/  @P0 LEA.HI.X R179, R191, c[0x0][0x21c], RZ, 0x4, P3 ;  /* 0x00008700bfb30a11 */ /* 0x000fe400018f24ff */
[----:B------:R-:W-:-:S02]  /*10d0*/  @P0 LEA.HI.X R175, R159, c[0x0][0x21c], RZ, 0x4, P1 ;  /* 0x000087009faf0a11 */ /* 0x000fc400008f24ff */
[----:B------:R0:W5:Y:S04]  /*10e0*/  LDG.E R159, [R180.64] ;  /* 0x00000004b49f7981 */ /* 0x000168000c1e1900 */
[----:B------:R0:W5:Y:S04]  /*10f0*/  @P0 LDG.E.128 R60, [R174.64] ;  /* 0x00000004ae3c0981 */ /* 0x000168000c1e1d00 */
[----:B------:R0:W5:Y:S01]  /*1100*/  @P0 LDG.E.128 R68, [R178.64] ;  /* 0x00000004b2440981 */ /* 0x000162000c1e1d00 */
[----:B------:R-:W-:-:S04]  /*1110*/  ISETP.NE.AND P0, PT, RZ, UR6, PT ;  /* 0x00000006ff007c0c */ /* 0x000fc8000bf05270 */
[----:B----4-:R-:W-:-:S05]  /*1120*/  FSEL R225, R225, RZ, !P0 ;  /* 0x000000ffe1e17208 */ /* 0x010fca0004000000 */
[----:B--2---:R-:W-:-:S04]  /*1130*/  FADD.FTZ R76, -R225, R76 ;  /* 0x0000004ce14c7221 */ /* 0x004fc80000010100 */
[----:B---3--:R-:W-:Y:S02]  /*1140*/  FMUL.FTZ R191, R161, R76 ;  /* 0x0000004ca1bf7220 */ /* 0x008fe40000410000 */
[C---:B------:R-:W-:Y:S02]  /*1150*/  FADD.FTZ R76, -R225.reuse, R85 ;  /* 0x00000055e14c7221 */ /* 0x040fe40000010100 */
[----:B------:R-:W-:Y:S02]  /*1160*/  FADD.FTZ R78, -R225, R78 ;  /* 0x0000004ee14e7221 */ /* 0x000fe40000010100 */
[----:B0-----:R-:W-:Y:S02]  /*1170*/  FMUL.FTZ R175, R161, R76 ;  /* 0x0000004ca1af7220 */ /* 0x001fe40000410000 */
[C---:B------:R-:W-:Y:S02]  /*1180*/  FADD.FTZ R198, -R225.reuse, R93 ;  /* 0x0000005de1c67221 */ /* 0x040fe40000010100 */
[----:B------:R-:W-:-:S02]  /*1190*/  FADD.FTZ R76, -R225, R101 ;  /* 0x00000065e14c7221 */ /* 0x000fc40000010100 */
[----:B------:R-:W-:Y:S02]  /*11a0*/  FMUL.FTZ R194, R193, R80 ;  /* 0x00000050c1c27220 */ /* 0x000fe40000410000 */
[----:B------:R-:W-:Y:S02]  /*11b0*/  FMUL.FTZ R193, R161, R78 ;  /* 0x0000004ea1c17220 */ /* 0x000fe40000410000 */
[----:B------:R-:W-:Y:S02]  /*11c0*/  FADD.FTZ R78, -R225, R87 ;  /* 0x00000057e14e7221 */ /* 0x000fe40000010100 */
[----:B------:R-:W-:Y:S02]  /*11d0*/  FMUL.FTZ R93, R161, R76 ;  /* 0x0000004ca15d7220 */ /* 0x000fe40000410000 */
[----:B------:R-:W-:Y:S02]  /*11e0*/  FADD.FTZ R76, -R225, R109 ;  /* 0x0000006de14c7221 */ /* 0x000fe40000010100 */
[----:B------:R-:W-:-:S02]  /*11f0*/  FMUL.FTZ R209, R161, R78 ;  /* 0x0000004ea1d17220 */ /* 0x000fc40000410000 */
[C---:B------:R-:W-:Y:S02]  /*1200*/  FADD.FTZ R190, -R225.reuse, R111 ;  /* 0x0000006fe1be7221 */ /* 0x040fe40000010100 */
[----:B------:R-:W-:Y:S02]  /*1210*/  FADD.FTZ R78, -R225, R103 ;  /* 0x00000067e14e7221 */ /* 0x000fe40000010100 */
[----:B------:R-:W-:Y:S02]  /*1220*/  FMUL.FTZ R111, R161, R76 ;  /* 0x0000004ca16f7220 */ /* 0x000fe40000410000 */
[----:B------:R-:W-:Y:S02]  /*1230*/  FMUL.FTZ R197, R195, R81 ;  /* 0x00000051c3c57220 */ /* 0x000fe40000410000 */
[----:B------:R-:W-:Y:S02]  /*1240*/  FADD.FTZ R76, RZ, R194 ;  /* 0x000000c2ff4c7221 */ /* 0x000fe40000010000 */
[----:B------:R-:W-:-:S02]  /*1250*/  FADD.FTZ R192, -R225, R77 ;  /* 0x0000004de1c07221 */ /* 0x000fc40000010100 */
[C---:B------:R-:W-:Y:S02]  /*1260*/  FMUL.FTZ R211, R161.reuse, R78 ;  /* 0x0000004ea1d37220 */ /* 0x040fe40000410000 */
[----:B------:R-:W-:Y:S02]  /*1270*/  FADD.FTZ R78, R76, R197 ;  /* 0x000000c54c4e7221 */ /* 0x000fe40000010000 */
[----:B------:R-:W-:Y:S02]  /*1280*/  FMUL.FTZ R192, R161, R192 ;  /* 0x000000c0a1c07220 */ /* 0x000fe40000410000 */
[----:B------:R-:W-:Y:S02]  /*1290*/  FFMA.FTZ R76, R191, R194, RZ ;  /* 0x000000c2bf4c7223 */ /* 0x000fe400000100ff */
[----:B------:R-:W-:Y:S02]  /*12a0*/  FMUL.FTZ R199, R252, R82 ;  /* 0x00000052fcc77220 */ /* 0x000fe40000410000 */
[----:B------:R-:W-:-:S02]  /*12b0*/  FADD.FTZ R196, -R225, R79 ;  /* 0x0000004fe1c47221 */ /* 0x000fc40000010100 */
[----:B------:R-:W-:Y:S02]  /*12c0*/  FFMA.FTZ R76, R192, R197, R76 ;  /* 0x000000c5c04c7223 */ /* 0x000fe4000001004c */
[----:B------:R-:W-:Y:S02]  /*12d0*/  FMUL.FTZ R204, R251, R83 ;  /* 0x00000053fbcc7220 */ /* 0x000fe40000410000 */
[----:B------:R-:W-:Y:S02]  /*12e0*/  FADD.FTZ R77, R78, R199 ;  /* 0x000000c74e4d7221 */ /* 0x000fe40000010000 */
[----:B------:R-:W-:Y:S02]  /*12f0*/  FMUL.FTZ R196, R161, R196 ;  /* 0x000000c4a1c47220 */ /* 0x000fe40000410000 */
[----:B------:R-:W-:Y:S02]  /*1300*/  FADD.FTZ R84, -R225, R84 ;  /* 0x00000054e1547221 */ /* 0x000fe40000010100 */
[----:B------:R-:W-:-:S02]  /*1310*/  FFMA.FTZ R79, R193, R199, R76 ;  /* 0x000000c7c14f7223 */ /* 0x000fc4000001004c */
[----:B-1----:R-:W-:Y:S02]  /*1320*/  FMUL.FTZ R176, R250, R88 ;  /* 0x00000058fab07220 */ /* 0x002fe40000410000 */
[----:B------:R-:W-:Y:S02]  /*1330*/  FADD.FTZ R77, R77, R204 ;  /* 0x000000cc4d4d7221 */ /* 0x000fe40000010000 */
[----:B------:R-:W-:Y:S02]  /*1340*/  FMUL.FTZ R174, R161, R84 ;  /* 0x00000054a1ae7220 */ /* 0x000fe40000410000 */
[----:B------:R-:W-:Y:S02]  /*1350*/  FFMA.FTZ R79, R196, R204, R79 ;  /* 0x000000ccc44f7223 */ /* 0x000fe4000001004f */
[----:B------:R-:W-:Y:S02]  /*1360*/  FADD.FTZ R78, -R225, R117 ;  /* 0x00000075e14e7221 */ /* 0x000fe40000010100 */
[----:B------:R-:W-:-:S02]  /*1370*/  FMUL.FTZ R180, R249, R89 ;  /* 0x00000059f9b47220 */ /* 0x000fc40000410000 */
[----:B------:R-:W-:Y:S02]  /*1380*/  FADD.FTZ R77, R77, R176 ;  /* 0x000000b04d4d7221 */ /* 0x000fe40000010000 */
[----:B------:R-:W-:Y:S02]  /*1390*/  FADD.FTZ R86, -R225, R86 ;  /* 0x00000056e1567221 */ /* 0x000fe40000010100 */
[----:B------:R-:W-:Y:S02]  /*13a0*/  FFMA.FTZ R76, R174, R176, R79 ;  /* 0x000000b0ae4c7223 */ /* 0x000fe4000001004f */
[----:B------:R-:W-:Y:S02]  /*13b0*/  FMUL.FTZ R101, R161, R78 ;  /* 0x0000004ea1657220 */ /* 0x000fe40000410000 */
        /* <DEDUP_REMOVED lines=15> */
[----:B------:R-:W-:Y:S02]  /*14b0*/  FMUL.FTZ R198, R161, R198 ;  /* 0x000000c6a1c67220 */ /* 0x000fe40000410000 */
[----:B------:R-:W-:Y:S02]  /*14c0*/  FFMA.FTZ R77, R195, R200, R78 ;  /* 0x000000c8c34d7223 */ /* 0x000fe4000001004e */
[----:B------:R-:W-:Y:S02]  /*14d0*/  FADD.FTZ R92, -R225, R100 ;  /* 0x00000064e15c7221 */ /* 0x000fe40000010100 */
[----:B------:R-:W-:Y:S02]  /*14e0*/  FMUL.FTZ R205, R244, R98 ;  /* 0x00000062f4cd7220 */ /* 0x000fe40000410000 */
[----:B------:R-:W-:-:S02]  /*14f0*/  FADD.FTZ R76, R76, R203 ;  /* 0x000000cb4c4c7221 */ /* 0x000fc40000010000 */
[----:B------:R-:W-:Y:S02]  /*1500*/  FADD.FTZ R202, -R225, R95 ;  /* 0x0000005fe1ca7221 */ /* 0x000fe40000010100 */
[C---:B------:R-:W-:Y:S02]  /*1510*/  FMUL.FTZ R201, R161.reuse, R94 ;  /* 0x0000005ea1c97220 */ /* 0x040fe40000410000 */
[----:B------:R-:W-:Y:S02]  /*1520*/  FFMA.FTZ R78, R198, R203, R77 ;  /* 0x000000cbc64e7223 */ /* 0x000fe4000001004d */
[----:B------:R-:W-:Y:S02]  /*1530*/  FMUL.FTZ R92, R161, R92 ;  /* 0x0000005ca15c7220 */ /* 0x000fe40000410000 */
[----:B------:R-:W-:Y:S02]  /*1540*/  FMUL.FTZ R207, R243, R99 ;  /* 0x00000063f3cf7220 */ /* 0x000fe40000410000 */
[----:B------:R-:W-:-:S02]  /*1550*/  FADD.FTZ R76, R76, R205 ;  /* 0x000000cd4c4c7221 */ /* 0x000fc40000010000 */
[----:B------:R-:W-:Y:S02]  /*1560*/  FMUL.FTZ R202, R161, R202 ;  /* 0x000000caa1ca7220 */ /* 0x000fe40000410000 */
[----:B------:R-:W-:Y:S02]  /*1570*/  FFMA.FTZ R78, R201, R205, R78 ;  /* 0x000000cdc94e7223 */ /* 0x000fe4000001004e */
[----:B------:R-:W-:Y:S02]  /*1580*/  FADD.FTZ R102, -R225, R102 ;  /* 0x00000066e1667221 */ /* 0x000fe40000010100 */
[C---:B------:R-:W-:Y:S02]  /*1590*/  FADD.FTZ R15, R104.reuse, R15 ;  /* 0x0000000f680f7221 */ /* 0x040fe40000010000 */
[----:B------:R-:W-:Y:S02]  /*15a0*/  FFMA.FTZ R140, R104, R92, R140 ;  /* 0x0000005c688c7223 */ /* 0x000fe4000001008c */
[----:B------:R-:W-:-:S02]  /*15b0*/  FMUL.FTZ R104, R242, R104 ;  /* 0x00000068f2687220 */ /* 0x000fc40000410000 */
[----:B------:R-:W-:Y:S02]  /*15c0*/  FADD.FTZ R77, R76, R207 ;  /* 0x000000cf4c4d7221 */ /* 0x000fe40000010000 */
[----:B------:R-:W-:Y:S02]  /*15d0*/  FFMA.FTZ R79, R202, R207, R78 ;  /* 0x000000cfca4f7223 */ /* 0x000fe4000001004e */
[----:B------:R-:W-:Y:S02]  /*15e0*/  FADD.FTZ R141, R105, R141 ;  /* 0x0000008d698d7221 */ /* 0x000fe40000010000 */
[----:B------:R-:W-:Y:S02]  /*15f0*/  FMUL.FTZ R95, R161, R102 ;  /* 0x00000066a15f7220 */ /* 0x000fe40000410000 */
[----:B------:R-:W-:Y:S02]  /*1600*/  FFMA.FTZ R142, R105, R93, R142 ;  /* 0x0000005d698e7223 */ /* 0x000fe4000001008e */
[----:B------:R-:W-:-:S02]  /*1610*/  FMUL.FTZ R105, R241, R105 ;  /* 0x00000069f1697220 */ /* 0x000fc40000410000 */
[----:B------:R-:W-:Y:S02]  /*1620*/  FADD.FTZ R76, R77, R104 ;  /* 0x000000684d4c7221 */ /* 0x000fe40000010000 */
[----:B------:R-:W-:Y:S02]  /*1630*/  FFMA.FTZ R78, R92, R104, R79 ;  /* 0x000000685c4e7223 */ /* 0x000fe4000001004f */
[C---:B------:R-:W-:Y:S02]  /*1640*/  FADD.FTZ R143, R106.reuse, R143 ;  /* 0x0000008f6a8f7221 */ /* 0x040fe40000010000 */
[----:B------:R-:W-:Y:S02]  /*1650*/  FFMA.FTZ R144, R106, R95, R144 ;  /* 0x0000005f6a907223 */ /* 0x000fe40000010090 */
[----:B------:R-:W-:Y:S02]  /*1660*/  FMUL.FTZ R106, R240, R106 ;  /* 0x0000006af06a7220 */ /* 0x000fe40000410000 */
[----:B------:R-:W-:-:S02]  /*1670*/  FADD.FTZ R77, R76, R105 ;  /* 0x000000694c4d7221 */ /* 0x000fc40000010000 */
[----:B------:R-:W-:Y:S02]  /*1680*/  FFMA.FTZ R78, R93, R105, R78 ;  /* 0x000000695d4e7223 */ /* 0x000fe4000001004e */
[----:B------:R-:W-:Y:S02]  /*1690*/  FMUL.FTZ R212, R239, R107 ;  /* 0x0000006befd47220 */ /* 0x000fe40000410000 */
[----:B------:R-:W-:Y:S02]  /*16a0*/  FADD.FTZ R77, R77, R106 ;  /* 0x0000006a4d4d7221 */ /* 0x000fe40000010000 */
[----:B------:R-:W-:Y:S02]  /*16b0*/  FADD.FTZ R108, -R225, R108 ;  /* 0x0000006ce16c7221 */ /* 0x000fe40000010100 */
[----:B------:R-:W-:Y:S02]  /*16c0*/  FFMA.FTZ R78, R95, R106, R78 ;  /* 0x0000006a5f4e7223 */ /* 0x000fe4000001004e */
[----:B------:R-:W-:-:S02]  /*16d0*/  FADD.FTZ R110, -R225, R110 ;  /* 0x0000006ee16e7221 */ /* 0x000fc40000010100 */
[C---:B------:R-:W-:Y:S02]  /*16e0*/  FADD.FTZ R145, R107.reuse, R145 ;  /* 0x000000916b917221 */ /* 0x040fe40000010000 */
[----:B------:R-:W-:Y:S02]  /*16f0*/  FFMA.FTZ R14, R107, R211, R14 ;  /* 0x000000d36b0e7223 */ /* 0x000fe4000001000e */
[----:B------:R-:W-:Y:S02]  /*1700*/  FMUL.FTZ R177, R238, R112 ;  /* 0x00000070eeb17220 */ /* 0x000fe40000410000 */
[----:B------:R-:W-:Y:S02]  /*1710*/  FADD.FTZ R76, R77, R212 ;  /* 0x000000d44d4c7221 */ /* 0x000fe40000010000 */
[----:B------:R-:W-:Y:S02]  /*1720*/  FMUL.FTZ R107, R161, R108 ;  /* 0x0000006ca16b7220 */ /* 0x000fe40000410000 */
[----:B------:R-:W-:-:S02]  /*1730*/  FFMA.FTZ R78, R211, R212, R78 ;  /* 0x000000d4d34e7223 */ /* 0x000fc4000001004e */
[----:B------:R-:W-:Y:S02]  /*1740*/  FADD.FTZ R147, R113, R147 ;  /* 0x0000009371937221 */ /* 0x000fe40000010000 */
[----:B------:R-:W-:Y:S02]  /*1750*/  FMUL.FTZ R178, R161, R110 ;  /* 0x0000006ea1b27220 */ /* 0x000fe40000410000 */
[----:B------:R-:W-:Y:S02]  /*1760*/  FFMA.FTZ R148, R113, R111, R148 ;  /* 0x0000006f71947223 */ /* 0x000fe40000010094 */
[----:B------:R-:W-:Y:S02]  /*1770*/  FMUL.FTZ R113, R237, R113 ;  /* 0x00000071ed717220 */ /* 0x000fe40000410000 */
[----:B------:R-:W-:Y:S02]  /*1780*/  FADD.FTZ R76, R76, R177 ;  /* 0x000000b14c4c7221 */ /* 0x000fe40000010000 */
[----:B------:R-:W-:-:S02]  /*1790*/  FFMA.FTZ R78, R107, R177, R78 ;  /* 0x000000b16b4e7223 */ /* 0x000fc4000001004e */
[C---:B------:R-:W-:Y:S02]  /*17a0*/  FADD.FTZ R13, R114.reuse, R13 ;  /* 0x0000000d720d7221 */ /* 0x040fe40000010000 */
[----:B------:R-:W-:Y:S02]  /*17b0*/  FFMA.FTZ R12, R114, R178, R12 ;  /* 0x000000b2720c7223 */ /* 0x000fe4000001000c */
[----:B------:R-:W-:Y:S02]  /*17c0*/  FMUL.FTZ R190, R161, R190 ;  /* 0x000000bea1be7220 */ /* 0x000fe40000410000 */
[----:B------:R-:W-:Y:S02]  /*17d0*/  FADD.FTZ R116, -R225, R116 ;  /* 0x00000074e1747221 */ /* 0x000fe40000010100 */
[----:B------:R-:W-:Y:S02]  /*17e0*/  FMUL.FTZ R114, R236, R114 ;  /* 0x00000072ec727220 */ /* 0x000fe40000410000 */
[----:B------:R-:W-:-:S02]  /*17f0*/  FADD.FTZ R77, R76, R113 ;  /* 0x000000714c4d7221 */ /* 0x000fc40000010000 */
[----:B------:R-:W-:Y:S02]  /*1800*/  FFMA.FTZ R79, R111, R113, R78 ;  /* 0x000000716f4f7223 */ /* 0x000fe4000001004e */
[C---:B------:R-:W-:Y:S02]  /*1810*/  FADD.FTZ R39, R99.reuse, R39 ;  /* 0x0000002763277221 */ /* 0x040fe40000010000 */
[----:B------:R-:W-:Y:S02]  /*1820*/  FFMA.FTZ R16, R99, R202, R16 ;  /* 0x000000ca63107223 */ /* 0x000fe40000010010 */
[C---:B------:R-:W-:Y:S02]  /*1830*/  FADD.FTZ R150, R115.reuse, R150 ;  /* 0x0000009673967221 */ /* 0x040fe40000010000 */
[----:B------:R-:W-:Y:S02]  /*1840*/  FFMA.FTZ R153, R115, R190, R153 ;  /* 0x000000be73997223 */ /* 0x000fe40000010099 */
[----:B------:R-:W-:-:S02]  /*1850*/  FMUL.FTZ R99, R161, R116 ;  /* 0x00000074a1637220 */ /* 0x000fc40000410000 */
[----:B------:R-:W-:Y:S02]  /*1860*/  FMUL.FTZ R115, R235, R115 ;  /* 0x00000073eb737220 */ /* 0x000fe40000410000 */
[----:B------:R-:W-:Y:S02]  /*1870*/  FADD.FTZ R76, R77, R114 ;  /* 0x000000724d4c7221 */ /* 0x000fe40000010000 */
[----:B------:R-:W-:Y:S02]  /*1880*/  FFMA.FTZ R79, R178, R114, R79 ;  /* 0x00000072b24f7223 */ /* 0x000fe4000001004f */
[----:B------:R-:W-:Y:S02]  /*1890*/  FADD.FTZ R102, -R225, R118 ;  /* 0x00000076e1667221 */ /* 0x000fe40000010100 */
[C---:B------:R-:W-:Y:S02]  /*18a0*/  FADD.FTZ R206, R120.reuse, R206 ;  /* 0x000000ce78ce7221 */ /* 0x040fe40000010000 */
[----:B------:R-:W-:-:S02]  /*18b0*/  FFMA.FTZ R151, R120, R99, R151 ;  /* 0x0000006378977223 */ /* 0x000fc40000010097 */
[----:B------:R-:W-:Y:S02]  /*18c0*/  FMUL.FTZ R120, R234, R120 ;  /* 0x00000078ea787220 */ /* 0x000fe40000410000 */
[----:B------:R-:W-:Y:S02]  /*18d0*/  FADD.FTZ R77, R76, R115 ;  /* 0x000000734c4d7221 */ /* 0x000fe40000010000 */
        /* <DEDUP_REMOVED lines=17> */
[C---:B------:R-:W-:Y:S02]  /*19f0*/  FADD.FTZ R208, R123.reuse, R208 ;  /* 0x000000d07bd07221 */ /* 0x040fe40000010000 */
[----:B------:R-:W-:Y:S02]  /*1a00*/  FFMA.FTZ R10, R123, R108, R10 ;  /* 0x0000006c7b0a7223 */ /* 0x000fe4000001000a */
[----:B------:R-:W-:Y:S02]  /*1a10*/  FMUL.FTZ R94, R161, R94 ;  /* 0x0000005ea15e7220 */ /* 0x000fe40000410000 */
[----:B------:R-:W-:Y:S02]  /*1a20*/  FMUL.FTZ R123, R231, R123 ;  /* 0x0000007be77b7220 */ /* 0x000fe40000410000 */
[----:B------:R-:W-:-:S02]  /*1a30*/  FADD.FTZ R96, -R225, R125 ;  /* 0x0000007de1607221 */ /* 0x000fc40000010100 */
        /* <DEDUP_REMOVED lines=11> */
[----:B------:R-:W-:-:S02]  /*1af0*/  FADD.FTZ R37, R98, R37 ;  /* 0x0000002562257221 */ /* 0x000fc40000010000 */
[----:B------:R-:W-:Y:S02]  /*1b00*/  FFMA.FTZ R38, R98, R201, R38 ;  /* 0x000000c962267223 */ /* 0x000fe40000010026 */
[----:B------:R-:W-:Y:S02]  /*1b10*/  FADD.FTZ R98, -R225, R127 ;  /* 0x0000007fe1627221 */ /* 0x000fe40000010100 */
[C---:B------:R-:W-:Y:S02]  /*1b20*/  FADD.FTZ R214, R129.reuse, R214 ;  /* 0x000000d681d67221 */ /* 0x040fe40000010000 */
[----:B------:R-:W-:Y:S02]  /*1b30*/  FFMA.FTZ R8, R129, R96, R8 ;  /* 0x0000006081087223 */ /* 0x000fe40000010008 */
[----:B------:R-:W-:Y:S02]  /*1b40*/  FMUL.FTZ R97, R161, R126 ;  /* 0x0000007ea1617220 */ /* 0x000fe40000410000 */
[----:B------:R-:W-:-:S02]  /*1b50*/  FADD.FTZ R76, R77, R128 ;  /* 0x000000804d4c7221 */ /* 0x000fc40000010000 */
[----:B------:R-:W-:Y:S02]  /*1b60*/  FMUL.FTZ R129, R229, R129 ;  /* 0x00000081e5817220 */ /* 0x000fe40000410000 */
[----:B------:R-:W-:Y:S02]  /*1b70*/  FFMA.FTZ R77, R94, R128, R79 ;  /* 0x000000805e4d7223 */ /* 0x000fe4000001004f */
[C---:B------:R-:W-:Y:S02]  /*1b80*/  FADD.FTZ R21, R80.reuse, R21 ;  /* 0x0000001550157221 */ /* 0x040fe40000010000 */
[----:B------:R-:W-:Y:S02]  /*1b90*/  FFMA.FTZ R22, R80, R191, R22 ;  /* 0x000000bf50167223 */ /* 0x000fe40000010016 */
[C---:B------:R-:W-:Y:S01]  /*1ba0*/  FADD.FTZ R217, R130.reuse, R217 ;  /* 0x000000d982d97221 */ /* 0x040fe20000010000 */
[----:B------:R-:W0:Y:S01]  /*1bb0*/  S2R R80, SR_TID.X ;  /* 0x0000000000507919 */ /* 0x000e220000002100 */
        /* <DEDUP_REMOVED lines=37> */
[----:B------:R-:W-:Y:S01]  /*1e10*/  FFMA.FTZ R79, R109, R138, R78 ;  /* 0x0000008a6d4f7223 */ /* 0x000fe2000001004e */
[----:B0-----:R-:W-:Y:S01]  /*1e20*/  LOP3.LUT P1, RZ, R80, 0x1f, RZ, 0xc0, !PT ;  /* 0x0000001f50ff7812 */ /* 0x001fe2000782c0ff */
[C---:B------:R-:W-:Y:S02]  /*1e30*/  FADD.FTZ R23, R81.reuse, R23 ;  /* 0x0000001751177221 */ /* 0x040fe40000010000 */
[----:B------:R-:W-:Y:S02]  /*1e40*/  FFMA.FTZ R24, R81, R192, R24 ;  /* 0x000000c051187223 */ /* 0x000fe40000010018 */
[C---:B------:R-:W-:Y:S02]  /*1e50*/  FADD.FTZ R27, R83.reuse, R27 ;  /* 0x0000001b531b7221 */ /* 0x040fe40000010000 */
[----:B------:R-:W-:Y:S02]  /*1e60*/  FFMA.FTZ R20, R83, R196, R20 ;  /* 0x000000c453147223 */ /* 0x000fe40000010014 */
        /* <DEDUP_REMOVED lines=13> */
[----:B------:R-:W-:Y:S01]  /*1f40*/  FFMA.FTZ R83, R112, R110, R79 ;  /* 0x0000006e70537223 */ /* 0x000fe2000001004f */
[----:B------:R-:W-:Y:S05]  /*1f50*/  BRA.DIV ~URZ, `(.L_x_10001) ;  /* 0x00001f527f007947 */ /* 0x000fea000b800000 */
[----:B------:R0:W1:Y:S02]  /*1f60*/  SHFL.DOWN PT, R78, R81, 0x10, 0x1f ;  /* 0x0a001f00514e7f89 */ /* 0x00006400000e0000 */
.L_x_10012:
        /* <DEDUP_REMOVED lines=18> */
.L_x_10013:
[----:B------:R-:W3:Y:S01]  /*2090*/  S2R R76, SR_TID.X ;  /* 0x00000000004c7919 */ /* 0x000ee20000002100 */
[----:B------:R-:W-:Y:S01]  /*20a0*/  LOP3.LUT P3, RZ, R189, 0xff, RZ, 0xc0, !PT ;  /* 0x000000ffbdff7812 */ /* 0x000fe2000786c0ff */
[----:B------:R-:W-:Y:S01]  /*20b0*/  ULDC.U8 UR6, c[0x0][0x1f0] ;  /* 0x00007c0000067ab9 */ /* 0x000fe20000000000 */
[----:B------:R-:W-:Y:S02]  /*20c0*/  PLOP3.LUT P0, PT, PT, PT, PT, 0x80, 0x0 ;  /* 0x000000000000781c */ /* 0x000fe40003f0f070 */
[----:B------:R-:W-:Y:S02]  /*20d0*/  @!P1 PLOP3.LUT P0, PT, P3, PT, PT, 0x80, 0x0 ;  /* 0x000000000000981c */ /* 0x000fe40001f0f070 */
[----:B------:R-:W-:-:S04]  /*20e0*/  ISETP.NE.U32.AND P2, PT, RZ, c[0x0][0x258], PT ;  /* 0x00009600ff007a0c */ /* 0x000fc80003f45070 */
[----:B------:R-:W-:Y:S02]  /*20f0*/  ISETP.NE.AND.EX P2, PT, RZ, c[0x0][0x25c], PT, P2 ;  /* 0x00009700ff007a0c */ /* 0x000fe40003f45320 */
[----:B---3--:R-:W-:Y:S01]  /*2100*/  SHF.R.U32.HI R77, RZ, 0x5, R76 ;  /* 0x00000005ff4d7819 */ /* 0x008fe2000001164c */
[----:B--2---:R-:W-:-:S03]  /*2110*/  FADD.FTZ R76, R82, R81 ;  /* 0x00000051524c7221 */ /* 0x004fc60000010000 */
[C---:B------:R-:W-:Y:S02]  /*2120*/  @!P1 LOP3.LUT R78, R77.reuse, 0x7fffff8, RZ, 0xc0, !PT ;  /* 0x07fffff84d4e9812 */ /* 0x040fe400078ec0ff */
[----:B------:R-:W-:Y:S02]  /*2130*/  LOP3.LUT R117, R77, 0x7fffff8, RZ, 0xc0, !PT ;  /* 0x07fffff84d757812 */ /* 0x000fe400078ec0ff */
[----:B------:R-:W-:Y:S02]  /*2140*/  @!P0 IADD3 R78, R78, 0x8, RZ ;  /* 0x000000084e4e8810 */ /* 0x000fe40007ffe0ff */
[----:B------:R-:W-:Y:S01]  /*2150*/  ISETP.NE.AND P0, PT, RZ, UR6, PT ;  /* 0x00000006ff007c0c */ /* 0x000fe2000bf05270 */
[----:B------:R-:W-:Y:S01]  /*2160*/  WARPSYNC 0xffffffff ;  /* 0xffffffff00007948 */ /* 0x000fe20003800000 */
[----:B------:R-:W-:Y:S01]  /*2170*/  @!P1 LOP3.LUT R116, R78, 0x7, R77, 0xf8, !PT ;  /* 0x000000074e749812 */ /* 0x000fe200078ef84d */
[----:B-1----:R-:W-:Y:S01]  /*2180*/  FADD.FTZ R77, R84, R83 ;  /* 0x00000053544d7221 */ /* 0x002fe20000010000 */
[----:B------:R-:W-:-:S04]  /*2190*/  @!P3 IADD3 R117, R117, 0x8, RZ ;  /* 0x000000087575b810 */ /* 0x000fc80007ffe0ff */
[----:B------:R-:W-:Y:S01]  /*21a0*/  @!P1 STS.64 [R116.X8+0x8000], R76 ;  /* 0x0080004c74009388 */ /* 0x000fe20000008a00 */
[----:B------:R-:W-:-:S03]  /*21b0*/  SHF.L.U32 R117, R117, 0x3, RZ ;  /* 0x0000000375757819 */ /* 0x000fc600000006ff */
[----:B------:R-:W-:Y:S01]  /*21c0*/  BAR.SYNC.DEFER_BLOCKING 0x0 ;  /* 0x0000000000007b1d */ /* 0x000fe20000010000 */
[----:B------:R-:W-:-:S04]  /*21d0*/  ISETP.NE.U32.AND P1, PT, RZ, c[0x0][0x258], PT ;  /* 0x00009600ff007a0c */ /* 0x000fc80003f25070 */
[----:B------:R-:W-:Y:S01]  /*21e0*/  ISETP.NE.AND.EX P1, PT, RZ, c[0x0][0x25c], PT, P1 ;  /* 0x00009700ff007a0c */ /* 0x000fe20003f25310 */
[----:B------:R-:W1:Y:S04]  /*21f0*/  LDS.128 R76, [R117+0x8000] ;  /* 0x00800000754c7984 */ /* 0x000e680000000c00 */
[----:B0-----:R-:W0:Y:S04]  /*2200*/  LDS.128 R80, [R117+0x8010] ;  /* 0x0080100075507984 */ /* 0x001e280000000c00 */
[----:B------:R-:W2:Y:S04]  /*2210*/  LDS.128 R84, [R117+0x8020] ;  /* 0x0080200075547984 */ /* 0x000ea80000000c00 */
[----:B------:R-:W3:Y:S01]  /*2220*/  LDS.128 R88, [R117+0x8030] ;  /* 0x0080300075587984 */ /* 0x000ee20000000c00 */
[----:B-1----:R-:W-:-:S04]  /*2230*/  FADD.FTZ R119, RZ, R76 ;  /* 0x0000004cff777221 */ /* 0x002fc80000010000 */
[----:B------:R-:W-:Y:S02]  /*2240*/  FADD.FTZ R119, R78, R119 ;  /* 0x000000774e777221 */ /* 0x000fe40000010000 */
[----:B------:R-:W-:Y:S02]  /*2250*/  FADD.FTZ R78, RZ, R77 ;  /* 0x0000004dff4e7221 */ /* 0x000fe40000010000 */
[----:B0-----:R-:W-:Y:S02]  /*2260*/  FADD.FTZ R119, R119, R80 ;  /* 0x0000005077777221 */ /* 0x001fe40000010000 */
[----:B------:R-:W-:Y:S02]  /*2270*/  FADD.FTZ R78, R79, R78 ;  /* 0x0000004e4f4e7221 */ /* 0x000fe40000010000 */
[----:B------:R-:W-:Y:S02]  /*2280*/  FADD.FTZ R119, R82, R119 ;  /* 0x0000007752777221 */ /* 0x000fe40000010000 */
[----:B------:R-:W-:-:S02]  /*2290*/  FADD.FTZ R78, R78, R81 ;  /* 0x000000514e4e7221 */ /* 0x000fc40000010000 */
[----:B--2---:R-:W-:Y:S01]  /*22a0*/  FADD.FTZ R119, R119, R84 ;  /* 0x0000005477777221 */ /* 0x004fe20000010000 */
[----:B------:R-:W-:Y:S01]  /*22b0*/  IADD3 R84, P4, R188, c[0x0][0x248], RZ ;  /* 0x00009200bc547a10 */ /* 0x000fe20007f9e0ff */
        /* <DEDUP_REMOVED lines=8> */
[----:B------:R-:W-:-:S03]  /*2340*/  FADD.FTZ R78, R91, R78 ;  /* 0x0000004e5b4e7221 */ /* 0x000fc60000010000 */
        /* <DEDUP_REMOVED lines=12> */
[----:B------:R-:W-:Y:S02]  /*2410*/  FFMA.FTZ R209, R209, R89, R88 ;  /* 0x00000059d1d17223 */ /* 0x000fe40000010058 */
[C---:B------:R-:W-:Y:S02]  /*2420*/  FMUL.FTZ R81, R161.reuse, R194 ;  /* 0x000000c2a1517220 */ /* 0x040fe40000410000 */
[C---:B------:R-:W-:Y:S02]  /*2430*/  FMUL.FTZ R192, R161.reuse, R192 ;  /* 0x000000c0a1c07220 */ /* 0x040fe40000410000 */
[----:B------:R-:W-:-:S02]  /*2440*/  FMUL.FTZ R83, R161, R76 ;  /* 0x0000004ca1537220 */ /* 0x000fc40000410000 */
[----:B------:R-:W-:Y:S02]  /*2450*/  FMUL.FTZ R204, R161, R204 ;  /* 0x000000cca1cc7220 */ /* 0x000fe40000410000 */
[----:B------:R-:W-:Y:S02]  /*2460*/  FADD.FTZ R90, R210, -R209 ;  /* 0x800000d1d25a7221 */ /* 0x000fe40000010000 */
[----:B-----5:R-:W-:Y:S02]  /*2470*/  @P0 FADD.FTZ R81, R40, R81 ;  /* 0x0000005128510221 */ /* 0x020fe40000010000 */
[----:B------:R-:W-:Y:S02]  /*2480*/  @P0 FADD.FTZ R192, R41, R192 ;  /* 0x000000c029c00221 */ /* 0x000fe40000010000 */
[----:B------:R-:W-:Y:S02]  /*2490*/  @P0 FADD.FTZ R83, R42, R83 ;  /* 0x000000532a530221 */ /* 0x000fe40000010000 */
[----:B------:R-:W-:Y:S01]  /*24a0*/  @P0 FADD.FTZ R204, R43, R204 ;  /* 0x000000cc2bcc0221 */ /* 0x000fe20000010000 */
[----:B------:R-:W-:Y:S05]  /*24b0*/  @!P2 BRA `(.L_x_10003) ;  /* 0x000000700000a947 */ /* 0x000fea0003800000 */
[----:B------:R-:W-:Y:S02]  /*24c0*/  IADD3 R188, P5, R188, c[0x0][0x258], RZ ;  /* 0x00009600bcbc7a10 */ /* 0x000fe40007fbe0ff */
[----:B------:R-:W-:-:S02]  /*24d0*/  SEL R79, R204, R75, P1 ;  /* 0x0000004bcc4f7207 */ /* 0x000fc40000800000 */
[----:B------:R-:W-:Y:S02]  /*24e0*/  SEL R78, R83, R74, P1 ;  /* 0x0000004a534e7207 */ /* 0x000fe40000800000 */
[----:B------:R-:W-:Y:S02]  /*24f0*/  SEL R77, R192, R73, P1 ;  /* 0x00000049c04d7207 */ /* 0x000fe40000800000 */
[----:B------:R-:W-:Y:S02]  /*2500*/  IADD3.X R189, R187, c[0x0][0x25c], RZ, P5, !PT ;  /* 0x00009700bbbd7a10 */ /* 0x000fe40002ffe4ff */
[----:B------:R-:W-:-:S05]  /*2510*/  SEL R76, R81, R72, P1 ;  /* 0x00000048514c7207 */ /* 0x000fca0000800000 */
[----:B------:R0:W-:Y:S02]  /*2520*/  STG.E.128 [R188.64], R76 ;  /* 0x0000004cbc007986 */ /* 0x0001e4000c101d04 */
.L_x_10003:
[----:B------:R-:W-:Y:S01]  /*2530*/  FMUL.FTZ R90, R161, R90 ;  /* 0x0000005aa15a7220 */ /* 0x000fe20000410000 */
[----:B------:R-:W-:Y:S01]  /*2540*/  IADD3.X R85, R187, c[0x0][0x24c], RZ, P4, !PT ;  /* 0x00009300bb557a10 */ /* 0x000fe200027fe4ff */
[-C--:B------:R-:W-:Y:S01]  /*2550*/  FMUL.FTZ R204, R204, R156.reuse ;  /* 0x0000009ccccc7220 */ /* 0x080fe20000410000 */
[C---:B------:R-:W-:Y:S01]  /*2560*/  LOP3.LUT P4, RZ, R186.reuse, 0xff000000, RZ, 0xc0, !PT ;  /* 0xff000000baff7812 */ /* 0x040fe2000788c0ff */
[----:B------:R-:W-:Y:S01]  /*2570*/  @P0 FADD.FTZ R90, R47, R90 ;  /* 0x0000005a2f5a0221 */ /* 0x000fe20000010000 */
[C---:B------:R-:W-:Y:S01]  /*2580*/  LOP3.LUT P5, RZ, R186.reuse, 0xff, RZ, 0xc0, !PT ;  /* 0x000000ffbaff7812 */ /* 0x040fe200078ac0ff */
[-C--:B------:R-:W-:Y:S01]  /*2590*/  FMUL.FTZ R83, R83, R156.reuse ;  /* 0x0000009c53537220 */ /* 0x080fe20000410000 */
[----:B------:R-:W-:Y:S01]  /*25a0*/  LOP3.LUT P6, RZ, R186, 0xff00, RZ, 0xc0, !PT ;  /* 0x0000ff00baff7812 */ /* 0x000fe200078cc0ff */
[----:B------:R-:W-:Y:S02]  /*25b0*/  FMUL.FTZ R204, R204, c[0x0][0x1e8] ;  /* 0x00007a00cccc7a20 */ /* 0x000fe40000410000 */
[----:B0-----:R-:W-:-:S02]  /*25c0*/  FMUL.FTZ R76, R90, R156 ;  /* 0x0000009c5a4c7220 */ /* 0x001fc40000410000 */
[-C--:B------:R-:W-:Y:S02]  /*25d0*/  FMUL.FTZ R81, R81, R156.reuse ;  /* 0x0000009c51517220 */ /* 0x080fe40000410000 */
[----:B------:R-:W-:Y:S02]  /*25e0*/  FMUL.FTZ R192, R192, R156 ;  /* 0x0000009cc0c07220 */ /* 0x000fe40000410000 */
[----:B------:R-:W-:Y:S01]  /*25f0*/  FMUL.FTZ R82, R83, c[0x0][0x1e8] ;  /* 0x00007a0053527a20 */ /* 0x000fe20000410000 */
[----:B------:R-:W-:Y:S01]  /*2600*/  SEL R83, R204, RZ, P4 ;  /* 0x000000ffcc537207 */ /* 0x000fe20002000000 */
[----:B------:R-:W-:Y:S01]  /*2610*/  FMUL.FTZ R79, R76, c[0x0][0x1e8] ;  /* 0x00007a004c4f7a20 */ /* 0x000fe20000410000 */
[----:B------:R-:W-:Y:S01]  /*2620*/  LOP3.LUT P4, RZ, R186, 0xff0000, RZ, 0xc0, !PT ;  /* 0x00ff0000baff7812 */ /* 0x000fe2000788c0ff */
[----:B------:R-:W-:Y:S02]  /*2630*/  FMUL.FTZ R192, R192, c[0x0][0x1e8] ;  /* 0x00007a00c0c07a20 */ /* 0x000fe40000410000 */
[----:B------:R-:W-:Y:S01]  /*2640*/  FMUL.FTZ R80, R81, c[0x0][0x1e8] ;  /* 0x00007a0051507a20 */ /* 0x000fe20000410000 */
[----:B------:R-:W-:Y:S01]  /*2650*/  SEL R82, R82, RZ, P4 ;  /* 0x000000ff52527207 */ /* 0x000fe20002000000 */
[-CC-:B------:R-:W-:Y:S01]  /*2660*/  FFMA.FTZ R76, R179, R89.reuse, R88.reuse ;  /* 0x00000059b34c7223 */ /* 0x180fe20000010058 */
[----:B------:R-:W-:Y:S01]  /*2670*/  SEL R81, R192, RZ, P6 ;  /* 0x000000ffc0517207 */ /* 0x000fe20003000000 */
[-C--:B------:R-:W-:Y:S01]  /*2680*/  FFMA.FTZ R77, R174, R89.reuse, R88 ;  /* 0x00000059ae4d7223 */ /* 0x080fe20000010058 */
[----:B------:R-:W-:Y:S01]  /*2690*/  SEL R80, R80, RZ, P5 ;  /* 0x000000ff50507207 */ /* 0x000fe20002800000 */
[----:B------:R-:W-:Y:S01]  /*26a0*/  FADD.FTZ R76, R181, -R76 ;  /* 0x8000004cb54c7221 */ /* 0x000fe20000010000 */
[----:B------:R-:W-:Y:S01]  /*26b0*/  LOP3.LUT P5, RZ, R185, 0xff000000, RZ, 0xc0, !PT ;  /* 0xff000000b9ff7812 */ /* 0x000fe200078ac0ff */
[-CC-:B------:R-:W-:Y:S01]  /*26c0*/  FFMA.FTZ R175, R175, R89.reuse, R88.reuse ;  /* 0x00000059afaf7223 */ /* 0x180fe20000010058 */
[----:B------:R-:W-:Y:S01]  /*26d0*/  LOP3.LUT P4, RZ, R185, 0xff, RZ, 0xc0, !PT ;  /* 0x000000ffb9ff7812 */ /* 0x000fe2000788c0ff */
[----:B------:R-:W-:Y:S01]  /*26e0*/  FMUL.FTZ R117, R161, R76 ;  /* 0x0000004ca1757220 */ /* 0x000fe20000410000 */
[----:B------:R0:W-:Y:S01]  /*26f0*/  STG.E.128 [R84.64], R80 ;  /* 0x0000005054007986 */ /* 0x0001e2000c101d04 */
[----:B------:R-:W-:Y:S01]  /*2700*/  FADD.FTZ R176, R176, -R77 ;  /* 0x8000004db0b07221 */ /* 0x000fe20000010000 */
[----:B------:R-:W-:Y:S01]  /*2710*/  SEL R79, R79, RZ, P5 ;  /* 0x000000ff4f4f7207 */ /* 0x000fe20002800000 */
[----:B------:R-:W-:Y:S01]  /*2720*/  FADD.FTZ R180, R180, -R175 ;  /* 0x800000afb4b47221 */ /* 0x000fe20000010000 */
[----:B------:R-:W-:Y:S01]  /*2730*/  LOP3.LUT P5, RZ, R185, 0xff0000, RZ, 0xc0, !PT ;  /* 0x00ff0000b9ff7812 */ /* 0x000fe200078ac0ff */
[----:B------:R-:W-:Y:S01]  /*2740*/  FFMA.FTZ R76, R201, R89, R88 ;  /* 0x00000059c94c7223 */ /* 0x000fe20000010058 */
[----:B------:R-:W-:Y:S01]  /*2750*/  LOP3.LUT P6, RZ, R185, 0xff00, RZ, 0xc0, !PT ;  /* 0x0000ff00b9ff7812 */ /* 0x000fe200078cc0ff */
[----:B------:R-:W-:-:S02]  /*2760*/  @P0 FADD.FTZ R117, R46, R117 ;  /* 0x000000752e750221 */ /* 0x000fc40000010000 */
[C---:B------:R-:W-:Y:S02]  /*2770*/  FMUL.FTZ R91, R161.reuse, R176 ;  /* 0x000000b0a15b7220 */ /* 0x040fe40000410000 */
[----:B------:R-:W-:Y:S02]  /*2780*/  FMUL.FTZ R180, R161, R180 ;  /* 0x000000b4a1b47220 */ /* 0x000fe40000410000 */
[----:B------:R-:W-:Y:S02]  /*2790*/  FADD.FTZ R116, R205, -R76 ;  /* 0x8000004ccd747221 */ /* 0x000fe40000010000 */
[----:B------:R-:W-:Y:S02]  /*27a0*/  FMUL.FTZ R76, R117, R156 ;  /* 0x0000009c754c7220 */ /* 0x000fe40000410000 */
[----:B------:R-:W-:Y:S02]  /*27b0*/  @P0 FADD.FTZ R91, R44, R91 ;  /* 0x0000005b2c5b0221 */ /* 0x000fe40000010000 */
[----:B------:R-:W-:-:S02]  /*27c0*/  @P0 FADD.FTZ R180, R45, R180 ;  /* 0x000000b42db40221 */ /* 0x000fc40000010000 */
[----:B------:R-:W-:Y:S02]  /*27d0*/  FMUL.FTZ R78, R76, c[0x0][0x1e8] ;  /* 0x00007a004c4e7a20 */ /* 0x000fe40000410000 */
[-C--:B------:R-:W-:Y:S02]  /*27e0*/  FMUL.FTZ R77, R180, R156.reuse ;  /* 0x0000009cb44d7220 */ /* 0x080fe40000410000 */
[----:B------:R-:W-:Y:S01]  /*27f0*/  FMUL.FTZ R76, R91, R156 ;  /* 0x0000009c5b4c7220 */ /* 0x000fe20000410000 */
[----:B------:R-:W-:Y:S01]  /*2800*/  SEL R78, R78, RZ, P5 ;  /* 0x000000ff4e4e7207 */ /* 0x000fe20002800000 */
[----:B------:R-:W-:Y:S01]  /*2810*/  FMUL.FTZ R77, R77, c[0x0][0x1e8] ;  /* 0x00007a004d4d7a20 */ /* 0x000fe20000410000 */
[----:B------:R-:W-:Y:S01]  /*2820*/  IADD3 R86, P5, R184, c[0x0][0x248], RZ ;  /* 0x00009200b8567a10 */ /* 0x000fe20007fbe0ff */
[----:B------:R-:W-:Y:S02]  /*2830*/  FMUL.FTZ R76, R76, c[0x0][0x1e8] ;  /* 0x00007a004c4c7a20 */ /* 0x000fe40000410000 */
[-CC-:B------:R-:W-:Y:S01]  /*2840*/  FFMA.FTZ R195, R195, R89.reuse, R88.reuse ;  /* 0x00000059c3c37223 */ /* 0x180fe20000010058 */
[----:B------:R-:W-:Y:S01]  /*2850*/  IADD3.X R87, R183, c[0x0][0x24c], RZ, P5, !PT ;  /* 0x00009300b7577a10 */ /* 0x000fe20002ffe4ff */
[-CC-:B------:R-:W-:Y:S01]  /*2860*/  FFMA.FTZ R198, R198, R89.reuse, R88.reuse ;  /* 0x00000059c6c67223 */ /* 0x180fe20000010058 */
[----:B------:R-:W-:Y:S01]  /*2870*/  SEL R77, R77, RZ, P6 ;  /* 0x000000ff4d4d7207 */ /* 0x000fe20003000000 */
[-CC-:B------:R-:W-:Y:S01]  /*2880*/  FFMA.FTZ R202, R202, R89.reuse, R88.reuse ;  /* 0x00000059caca7223 */ /* 0x180fe20000010058 */
[----:B------:R-:W-:Y:S01]  /*2890*/  SEL R76, R76, RZ, P4 ;  /* 0x000000ff4c4c7207 */ /* 0x000fe20002000000 */
[----:B------:R-:W-:-:S02]  /*28a0*/  FFMA.FTZ R211, R211, R89, R88 ;  /* 0x00000059d3d37223 */ /* 0x000fc40000010058 */
[----:B------:R-:W-:Y:S02]  /*28b0*/  FADD.FTZ R200, R200, -R195 ;  /* 0x800000c3c8c87221 */ /* 0x000fe40000010000 */
[----:B------:R-:W-:Y:S02]  /*28c0*/  FADD.FTZ R198, R203, -R198 ;  /* 0x800000c6cbc67221 */ /* 0x000fe40000010000 */
[----:B------:R-:W-:Y:S02]  /*28d0*/  FADD.FTZ R202, R207, -R202 ;  /* 0x800000cacfca7221 */ /* 0x000fe40000010000 */
[----:B------:R-:W-:Y:S01]  /*28e0*/  FADD.FTZ R212, R212, -R211 ;  /* 0x800000d3d4d47221 */ /* 0x000fe20000010000 */
[----:B------:R-:W-:Y:S05]  /*28f0*/  @!P2 BRA `(.L_x_10004) ;  /* 0x000000700000a947 */ /* 0x000fea0003800000 */
[----:B0-----:R-:W-:Y:S02]  /*2900*/  IADD3 R184, P4, R184, c[0x0][0x258], RZ ;  /* 0x00009600b8b87a10 */ /* 0x001fe40007f9e0ff */
[----:B------:R-:W-:Y:S02]  /*2910*/  SEL R83, R90, R75, P1 ;  /* 0x0000004b5a537207 */ /* 0x000fe40000800000 */
[----:B------:R-:W-:-:S02]  /*2920*/  SEL R82, R117, R74, P1 ;  /* 0x0000004a75527207 */ /* 0x000fc40000800000 */
[----:B------:R-:W-:Y:S02]  /*2930*/  SEL R81, R180, R73, P1 ;  /* 0x00000049b4517207 */ /* 0x000fe40000800000 */
[----:B------:R-:W-:Y:S02]  /*2940*/  IADD3.X R185, R183, c[0x0][0x25c], RZ, P4, !PT ;  /* 0x00009700b7b97a10 */ /* 0x000fe400027fe4ff */
[----:B------:R-:W-:-:S05]  /*2950*/  SEL R80, R91, R72, P1 ;  /* 0x000000485b507207 */ /* 0x000fca0000800000 */
[----:B------:R0:W-:Y:S02]  /*2960*/  STG.E.128 [R184.64], R80 ;  /* 0x00000050b8007986 */ /* 0x0001e4000c101d04 */
.L_x_10004:
[----:B0-----:R0:W-:Y:S01]  /*2970*/  STG.E.128 [R86.64], R76 ;  /* 0x0000004c56007986 */ /* 0x0011e2000c101d04 */
[C---:B------:R-:W-:Y:S01]  /*2980*/  FMUL.FTZ R83, R161.reuse, R200 ;  /* 0x000000c8a1537220 */ /* 0x040fe20000410000 */
[----:B------:R-:W-:Y:S01]  /*2990*/  LOP3.LUT P6, RZ, R182, 0xff, RZ, 0xc0, !PT ;  /* 0x000000ffb6ff7812 */ /* 0x000fe200078cc0ff */
[C---:B------:R-:W-:Y:S02]  /*29a0*/  FMUL.FTZ R198, R161.reuse, R198 ;  /* 0x000000c6a1c67220 */ /* 0x040fe40000410000 */
[C---:B------:R-:W-:Y:S02]  /*29b0*/  FMUL.FTZ R85, R161.reuse, R116 ;  /* 0x00000074a1557220 */ /* 0x040fe40000410000 */
[----:B------:R-:W-:Y:S02]  /*29c0*/  FMUL.FTZ R202, R161, R202 ;  /* 0x000000caa1ca7220 */ /* 0x000fe40000410000 */
[----:B------:R-:W-:Y:S02]  /*29d0*/  @P0 FADD.FTZ R83, R48, R83 ;  /* 0x0000005330530221 */ /* 0x000fe40000010000 */
[----:B------:R-:W-:-:S02]  /*29e0*/  @P0 FADD.FTZ R198, R49, R198 ;  /* 0x000000c631c60221 */ /* 0x000fc40000010000 */
[----:B------:R-:W-:Y:S02]  /*29f0*/  @P0 FADD.FTZ R85, R50, R85 ;  /* 0x0000005532550221 */ /* 0x000fe40000010000 */
[----:B------:R-:W-:Y:S01]  /*2a00*/  @P0 FADD.FTZ R202, R51, R202 ;  /* 0x000000ca33ca0221 */ /* 0x000fe20000010000 */
[----:B------:R-:W-:Y:S05]  /*2a10*/  @!P2 BRA `(.L_x_10005) ;  /* 0x000000700000a947 */ /* 0x000fea0003800000 */
[----:B------:R-:W-:Y:S02]  /*2a20*/  IADD3 R80, P4, R173, c[0x0][0x258], RZ ;  /* 0x00009600ad507a10 */ /* 0x000fe40007f9e0ff */
[----:B0-----:R-:W-:Y:S02]  /*2a30*/  SEL R79, R202, R75, P1 ;  /* 0x0000004bca4f7207 */ /* 0x001fe40000800000 */
[----:B------:R-:W-:Y:S02]  /*2a40*/  SEL R78, R85, R74, P1 ;  /* 0x0000004a554e7207 */ /* 0x000fe40000800000 */
[----:B------:R-:W-:Y:S02]  /*2a50*/  SEL R77, R198, R73, P1 ;  /* 0x00000049c64d7207 */ /* 0x000fe40000800000 */
[----:B------:R-:W-:-:S02]  /*2a60*/  IADD3.X R81, R172, c[0x0][0x25c], RZ, P4, !PT ;  /* 0x00009700ac517a10 */ /* 0x000fc400027fe4ff */
[----:B------:R-:W-:-:S05]  /*2a70*/  SEL R76, R83, R72, P1 ;  /* 0x00000048534c7207 */ /* 0x000fca0000800000 */
[----:B------:R0:W-:Y:S02]  /*2a80*/  STG.E.128 [R80.64], R76 ;  /* 0x0000004c50007986 */ /* 0x0001e4000c101d04 */
.L_x_10005:
[-C--:B------:R-:W-:Y:S01]  /*2a90*/  FMUL.FTZ R202, R202, R156.reuse ;  /* 0x0000009ccaca7220 */ /* 0x080fe20000410000 */
[C---:B------:R-:W-:Y:S01]  /*2aa0*/  LOP3.LUT P5, RZ, R182.reuse, 0xff000000, RZ, 0xc0, !PT ;  /* 0xff000000b6ff7812 */ /* 0x040fe200078ac0ff */
[----:B------:R-:W-:Y:S01]  /*2ab0*/  FMUL.FTZ R85, R85, R156 ;  /* 0x0000009c55557220 */ /* 0x000fe20000410000 */
[----:B------:R-:W-:Y:S01]  /*2ac0*/  LOP3.LUT P4, RZ, R182, 0xff00, RZ, 0xc0, !PT ;  /* 0x0000ff00b6ff7812 */ /* 0x000fe2000788c0ff */
[----:B------:R-:W-:Y:S02]  /*2ad0*/  FMUL.FTZ R202, R202, c[0x0][0x1e8] ;  /* 0x00007a00caca7a20 */ /* 0x000fe40000410000 */
[----:B------:R-:W-:Y:S02]  /*2ae0*/  FMUL.FTZ R212, R161, R212 ;  /* 0x000000d4a1d47220 */ /* 0x000fe40000410000 */
[-C--:B0-----:R-:W-:Y:S01]  /*2af0*/  FMUL.FTZ R76, R83, R156.reuse ;  /* 0x0000009c534c7220 */ /* 0x081fe20000410000 */
[----:B------:R-:W-:Y:S01]  /*2b00*/  SEL R83, R202, RZ, P5 ;  /* 0x000000ffca537207 */ /* 0x000fe20002800000 */
[----:B------:R-:W-:Y:S01]  /*2b10*/  FMUL.FTZ R82, R85, c[0x0][0x1e8] ;  /* 0x00007a0055527a20 */ /* 0x000fe20000410000 */
[----:B------:R-:W-:Y:S01]  /*2b20*/  LOP3.LUT P5, RZ, R182, 0xff0000, RZ, 0xc0, !PT ;  /* 0x00ff0000b6ff7812 */ /* 0x000fe200078ac0ff */
[----:B------:R-:W-:-:S02]  /*2b30*/  FMUL.FTZ R198, R198, R156 ;  /* 0x0000009cc6c67220 */ /* 0x000fc40000410000 */
[----:B------:R-:W-:Y:S01]  /*2b40*/  @P0 FADD.FTZ R212, R55, R212 ;  /* 0x000000d437d40221 */ /* 0x000fe20000010000 */
[----:B------:R-:W-:Y:S01]  /*2b50*/  SEL R82, R82, RZ, P5 ;  /* 0x000000ff52527207 */ /* 0x000fe20002800000 */
[----:B------:R-:W-:Y:S01]  /*2b60*/  FMUL.FTZ R76, R76, c[0x0][0x1e8] ;  /* 0x00007a004c4c7a20 */ /* 0x000fe20000410000 */
[----:B------:R-:W-:Y:S01]  /*2b70*/  IADD3 R84, P5, R173, c[0x0][0x248], RZ ;  /* 0x00009200ad547a10 */ /* 0x000fe20007fbe0ff */
[----:B------:R-:W-:Y:S02]  /*2b80*/  FMUL.FTZ R81, R198, c[0x0][0x1e8] ;  /* 0x00007a00c6517a20 */ /* 0x000fe40000410000 */
[----:B------:R-:W-:Y:S01]  /*2b90*/  FMUL.FTZ R77, R212, R156 ;  /* 0x0000009cd44d7220 */ /* 0x000fe20000410000 */
[----:B------:R-:W-:Y:S01]  /*2ba0*/  SEL R80, R76, RZ, P6 ;  /* 0x000000ff4c507207 */ /* 0x000fe20003000000 */
[-CC-:B------:R-:W-:Y:S01]  /*2bb0*/  FFMA.FTZ R95, R95, R89.reuse, R88.reuse ;  /* 0x000000595f5f7223 */ /* 0x180fe20000010058 */
[----:B------:R-:W-:Y:S01]  /*2bc0*/  SEL R81, R81, RZ, P4 ;  /* 0x000000ff51517207 */ /* 0x000fe20002000000 */
[----:B------:R-:W-:Y:S01]  /*2bd0*/  FMUL.FTZ R79, R77, c[0x0][0x1e8] ;  /* 0x00007a004d4f7a20 */ /* 0x000fe20000410000 */
[----:B------:R-:W-:Y:S01]  /*2be0*/  IADD3.X R85, R172, c[0x0][0x24c], RZ, P5, !PT ;  /* 0x00009300ac557a10 */ /* 0x000fe20002ffe4ff */
[----:B------:R-:W-:Y:S01]  /*2bf0*/  FADD.FTZ R106, R106, -R95 ;  /* 0x8000005f6a6a7221 */ /* 0x000fe20000010000 */
[C---:B------:R-:W-:Y:S01]  /*2c00*/  LOP3.LUT P6, RZ, R171.reuse, 0xff000000, RZ, 0xc0, !PT ;  /* 0xff000000abff7812 */ /* 0x040fe200078cc0ff */
[-CC-:B------:R-:W-:Y:S01]  /*2c10*/  FFMA.FTZ R77, R92, R89.reuse, R88.reuse ;  /* 0x000000595c4d7223 */ /* 0x180fe20000010058 */
[----:B------:R-:W-:Y:S01]  /*2c20*/  LOP3.LUT P4, RZ, R171, 0xff, RZ, 0xc0, !PT ;  /* 0x000000ffabff7812 */ /* 0x000fe2000788c0ff */
[----:B------:R-:W-:Y:S01]  /*2c30*/  FFMA.FTZ R76, R93, R89, R88 ;  /* 0x000000595d4c7223 */ /* 0x000fe20000010058 */
[----:B------:R0:W-:Y:S01]  /*2c40*/  STG.E.128 [R84.64], R80 ;  /* 0x0000005054007986 */ /* 0x0001e2000c101d04 */
[----:B------:R-:W-:Y:S01]  /*2c50*/  FMUL.FTZ R93, R161, R106 ;  /* 0x0000006aa15d7220 */ /* 0x000fe20000410000 */
[----:B------:R-:W-:Y:S01]  /*2c60*/  SEL R79, R79, RZ, P6 ;  /* 0x000000ff4f4f7207 */ /* 0x000fe20003000000 */
[----:B------:R-:W-:Y:S01]  /*2c70*/  FADD.FTZ R104, R104, -R77 ;  /* 0x8000004d68687221 */ /* 0x000fe20000010000 */
[----:B------:R-:W-:Y:S01]  /*2c80*/  LOP3.LUT P6, RZ, R171, 0xff0000, RZ, 0xc0, !PT ;  /* 0x00ff0000abff7812 */ /* 0x000fe200078cc0ff */
[----:B------:R-:W-:Y:S01]  /*2c90*/  FADD.FTZ R76, R105, -R76 ;  /* 0x8000004c694c7221 */ /* 0x000fe20000010000 */
[----:B------:R-:W-:Y:S01]  /*2ca0*/  LOP3.LUT P5, RZ, R171, 0xff00, RZ, 0xc0, !PT ;  /* 0x0000ff00abff7812 */ /* 0x000fe200078ac0ff */
[----:B------:R-:W-:-:S02]  /*2cb0*/  @P0 FADD.FTZ R93, R54, R93 ;  /* 0x0000005d365d0221 */ /* 0x000fc40000010000 */
[C---:B------:R-:W-:Y:S02]  /*2cc0*/  FMUL.FTZ R91, R161.reuse, R104 ;  /* 0x00000068a15b7220 */ /* 0x040fe40000410000 */
[----:B------:R-:W-:Y:S02]  /*2cd0*/  FMUL.FTZ R90, R161, R76 ;  /* 0x0000004ca15a7220 */ /* 0x000fe40000410000 */
[-CC-:B------:R-:W-:Y:S02]  /*2ce0*/  FFMA.FTZ R78, R107, R89.reuse, R88.reuse ;  /* 0x000000596b4e7223 */ /* 0x180fe40000010058 */
[----:B------:R-:W-:Y:S02]  /*2cf0*/  FMUL.FTZ R76, R93, R156 ;  /* 0x0000009c5d4c7220 */ /* 0x000fe40000410000 */
[----:B------:R-:W-:Y:S02]  /*2d00*/  FFMA.FTZ R77, R178, R89, R88 ;  /* 0x00000059b24d7223 */ /* 0x000fe40000010058 */
[----:B------:R-:W-:-:S02]  /*2d10*/  @P0 FADD.FTZ R91, R52, R91 ;  /* 0x0000005b345b0221 */ /* 0x000fc40000010000 */
[----:B------:R-:W-:Y:S02]  /*2d20*/  @P0 FADD.FTZ R90, R53, R90 ;  /* 0x0000005a355a0221 */ /* 0x000fe40000010000 */
[----:B------:R-:W-:Y:S02]  /*2d30*/  FADD.FTZ R92, R177, -R78 ;  /* 0x8000004eb15c7221 */ /* 0x000fe40000010000 */
[----:B------:R-:W-:Y:S02]  /*2d40*/  FMUL.FTZ R78, R76, c[0x0][0x1e8] ;  /* 0x00007a004c4e7a20 */ /* 0x000fe40000410000 */
[----:B------:R-:W-:Y:S02]  /*2d50*/  FADD.FTZ R114, R114, -R77 ;  /* 0x8000004d72727221 */ /* 0x000fe40000010000 */
[----:B------:R-:W-:Y:S01]  /*2d60*/  FFMA.FTZ R86, R111, R89, R88 ;  /* 0x000000596f567223 */ /* 0x000fe20000010058 */
[----:B------:R-:W-:Y:S01]  /*2d70*/  SEL R78, R78, RZ, P6 ;  /* 0x000000ff4e4e7207 */ /* 0x000fe20003000000 */
[----:B------:R-:W-:-:S02]  /*2d80*/  FMUL.FTZ R76, R91, R156 ;  /* 0x0000009c5b4c7220 */ /* 0x000fc40000410000 */
[----:B------:R-:W-:Y:S02]  /*2d90*/  FMUL.FTZ R77, R90, R156 ;  /* 0x0000009c5a4d7220 */ /* 0x000fe40000410000 */
[----:B------:R-:W-:Y:S02]  /*2da0*/  FFMA.FTZ R190, R190, R89, R88 ;  /* 0x00000059bebe7223 */ /* 0x000fe40000010058 */
[----:B------:R-:W-:Y:S01]  /*2db0*/  FADD.FTZ R106, R113, -R86 ;  /* 0x80000056716a7221 */ /* 0x000fe20000010000 */
[----:B------:R-:W-:Y:S01]  /*2dc0*/  IADD3 R86, P6, R170, c[0x0][0x248], RZ ;  /* 0x00009200aa567a10 */ /* 0x000fe20007fde0ff */
[----:B------:R-:W-:Y:S02]  /*2dd0*/  FMUL.FTZ R77, R77, c[0x0][0x1e8] ;  /* 0x00007a004d4d7a20 */ /* 0x000fe40000410000 */
[----:B------:R-:W-:Y:S01]  /*2de0*/  FMUL.FTZ R76, R76, c[0x0][0x1e8] ;  /* 0x00007a004c4c7a20 */ /* 0x000fe20000410000 */
[----:B------:R-:W-:Y:S01]  /*2df0*/  IADD3.X R87, R169, c[0x0][0x24c], RZ, P6, !PT ;  /* 0x00009300a9577a10 */ /* 0x000fe200037fe4ff */
[----:B------:R-:W-:Y:S01]  /*2e00*/  FADD.FTZ R190, R115, -R190 ;  /* 0x800000be73be7221 */ /* 0x000fe20000010000 */
[----:B------:R-:W-:-:S02]  /*2e10*/  SEL R77, R77, RZ, P5 ;  /* 0x000000ff4d4d7207 */ /* 0x000fc40002800000 */
[----:B------:R-:W-:Y:S01]  /*2e20*/  SEL R76, R76, RZ, P4 ;  /* 0x000000ff4c4c7207 */ /* 0x000fe20002000000 */
[----:B------:R-:W-:Y:S01]  /*2e30*/  FMUL.FTZ R190, R161, R190 ;  /* 0x000000bea1be7220 */ /* 0x000fe20000410000 */
[----:B------:R-:W-:Y:S05]  /*2e40*/  @!P2 BRA `(.L_x_10006) ;  /* 0x000000700000a947 */ /* 0x000fea0003800000 */
[----:B0-----:R-:W-:Y:S02]  /*2e50*/  IADD3 R170, P4, R170, c[0x0][0x258], RZ ;  /* 0x00009600aaaa7a10 */ /* 0x001fe40007f9e0ff */
[----:B------:R-:W-:Y:S02]  /*2e60*/  SEL R83, R212, R75, P1 ;  /* 0x0000004bd4537207 */ /* 0x000fe40000800000 */
[----:B------:R-:W-:Y:S02]  /*2e70*/  SEL R82, R93, R74, P1 ;  /* 0x0000004a5d527207 */ /* 0x000fe40000800000 */
[----:B------:R-:W-:Y:S02]  /*2e80*/  SEL R81, R90, R73, P1 ;  /* 0x000000495a517207 */ /* 0x000fe40000800000 */
[----:B------:R-:W-:-:S02]  /*2e90*/  IADD3.X R171, R169, c[0x0][0x25c], RZ, P4, !PT ;  /* 0x00009700a9ab7a10 */ /* 0x000fc400027fe4ff */
[----:B------:R-:W-:-:S05]  /*2ea0*/  SEL R80, R91, R72, P1 ;  /* 0x000000485b507207 */ /* 0x000fca0000800000 */
[----:B------:R0:W-:Y:S02]  /*2eb0*/  STG.E.128 [R170.64], R80 ;  /* 0x00000050aa007986 */ /* 0x0001e4000c101d04 */
.L_x_10006:
[----:B0-----:R0:W-:Y:S01]  /*2ec0*/  STG.E.128 [R86.64], R76 ;  /* 0x0000004c56007986 */ /* 0x0011e2000c101d04 */
[----:B------:R-:W-:Y:S01]  /*2ed0*/  @P0 FADD.FTZ R190, R59, R190 ;  /* 0x000000be3bbe0221 */ /* 0x000fe20000010000 */
[----:B------:R-:W-:Y:S01]  /*2ee0*/  LOP3.LUT P6, RZ, R168, 0xff, RZ, 0xc0, !PT ;  /* 0x000000ffa8ff7812 */ /* 0x000fe200078cc0ff */
[C---:B------:R-:W-:Y:S02]  /*2ef0*/  FMUL.FTZ R85, R161.reuse, R92 ;  /* 0x0000005ca1557220 */ /* 0x040fe40000410000 */
[C---:B------:R-:W-:Y:S02]  /*2f00*/  FMUL.FTZ R106, R161.reuse, R106 ;  /* 0x0000006aa16a7220 */ /* 0x040fe40000410000 */
[----:B------:R-:W-:Y:S02]  /*2f10*/  FMUL.FTZ R80, R190, R156 ;  /* 0x0000009cbe507220 */ /* 0x000fe40000410000 */
[----:B------:R-:W-:Y:S02]  /*2f20*/  FMUL.FTZ R91, R161, R114 ;  /* 0x00000072a15b7220 */ /* 0x000fe40000410000 */
[----:B------:R-:W-:-:S02]  /*2f30*/  @P0 FADD.FTZ R85, R56, R85 ;  /* 0x0000005538550221 */ /* 0x000fc40000010000 */
[----:B------:R-:W-:Y:S02]  /*2f40*/  @P0 FADD.FTZ R106, R57, R106 ;  /* 0x0000006a396a0221 */ /* 0x000fe40000010000 */
[----:B------:R-:W-:Y:S02]  /*2f50*/  FMUL.FTZ R83, R80, c[0x0][0x1e8] ;  /* 0x00007a0050537a20 */ /* 0x000fe40000410000 */
[----:B------:R-:W-:Y:S01]  /*2f60*/  @P0 FADD.FTZ R91, R58, R91 ;  /* 0x0000005b3a5b0221 */ /* 0x000fe20000010000 */
[----:B------:R-:W-:Y:S05]  /*2f70*/  @!P2 BRA `(.L_x_10007) ;  /* 0x000000700000a947 */ /* 0x000fea0003800000 */
[----:B0-----:R-:W-:Y:S02]  /*2f80*/  IADD3 R80, P4, R167, c[0x0][0x258], RZ ;  /* 0x00009600a7507a10 */ /* 0x001fe40007f9e0ff */
[----:B------:R-:W-:Y:S02]  /*2f90*/  SEL R79, R190, R75, P1 ;  /* 0x0000004bbe4f7207 */ /* 0x000fe40000800000 */
[----:B------:R-:W-:Y:S02]  /*2fa0*/  SEL R78, R91, R74, P1 ;  /* 0x0000004a5b4e7207 */ /* 0x000fe40000800000 */
[----:B------:R-:W-:-:S02]  /*2fb0*/  SEL R77, R106, R73, P1 ;  /* 0x000000496a4d7207 */ /* 0x000fc40000800000 */
[----:B------:R-:W-:Y:S02]  /*2fc0*/  IADD3.X R81, R166, c[0x0][0x25c], RZ, P4, !PT ;  /* 0x00009700a6517a10 */ /* 0x000fe400027fe4ff */
[----:B------:R-:W-:-:S05]  /*2fd0*/  SEL R76, R85, R72, P1 ;  /* 0x00000048554c7207 */ /* 0x000fca0000800000 */
[----:B------:R0:W-:Y:S02]  /*2fe0*/  STG.E.128 [R80.64], R76 ;  /* 0x0000004c50007986 */ /* 0x0001e4000c101d04 */
.L_x_10007:
[C---:B0-----:R-:W-:Y:S01]  /*2ff0*/  LOP3.LUT P5, RZ, R168.reuse, 0xff000000, RZ, 0xc0, !PT ;  /* 0xff000000a8ff7812 */ /* 0x041fe200078ac0ff */
[-C--:B------:R-:W-:Y:S01]  /*3000*/  FMUL.FTZ R91, R91, R156.reuse ;  /* 0x0000009c5b5b7220 */ /* 0x080fe20000410000 */
[----:B------:R-:W-:Y:S01]  /*3010*/  LOP3.LUT P4, RZ, R168, 0xff00, RZ, 0xc0, !PT ;  /* 0x0000ff00a8ff7812 */ /* 0x000fe2000788c0ff */
[-C--:B------:R-:W-:Y:S01]  /*3020*/  FMUL.FTZ R106, R106, R156.reuse ;  /* 0x0000009c6a6a7220 */ /* 0x080fe20000410000 */
[----:B------:R-:W-:Y:S01]  /*3030*/  SEL R83, R83, RZ, P5 ;  /* 0x000000ff53537207 */ /* 0x000fe20002800000 */
[----:B------:R-:W-:Y:S01]  /*3040*/  FMUL.FTZ R82, R91, c[0x0][0x1e8] ;  /* 0x00007a005b527a20 */ /* 0x000fe20000410000 */
[----:B------:R-:W-:Y:S01]  /*3050*/  LOP3.LUT P5, RZ, R168, 0xff0000, RZ, 0xc0, !PT ;  /* 0x00ff0000a8ff7812 */ /* 0x000fe200078ac0ff */
[----:B------:R-:W-:Y:S02]  /*3060*/  FMUL.FTZ R85, R85, R156 ;  /* 0x0000009c55557220 */ /* 0x000fe40000410000 */
[-CC-:B------:R-:W-:Y:S01]  /*3070*/  FFMA.FTZ R77, R102, R89.reuse, R88.reuse ;  /* 0x00000059664d7223 */ /* 0x180fe20000010058 */
[----:B------:R-:W-:Y:S01]  /*3080*/  SEL R82, R82, RZ, P5 ;  /* 0x000000ff52527207 */ /* 0x000fe20002800000 */
[----:B------:R-:W-:Y:S01]  /*3090*/  FFMA.FTZ R108, R108, R89, R88 ;  /* 0x000000596c6c7223 */ /* 0x000fe20000010058 */
[----:B------:R-:W-:Y:S01]  /*30a0*/  IADD3 R86, P5, R167, c[0x0][0x248], RZ ;  /* 0x00009200a7567a10 */ /* 0x000fe20007fbe0ff */
[----:B------:R-:W-:-:S02]  /*30b0*/  FMUL.FTZ R81, R106, c[0x0][0x1e8] ;  /* 0x00007a006a517a20 */ /* 0x000fc40000410000 */
[----:B------:R-:W-:Y:S01]  /*30c0*/  FMUL.FTZ R80, R85, c[0x0][0x1e8] ;  /* 0x00007a0055507a20 */ /* 0x000fe20000410000 */
[----:B------:R-:W-:Y:S01]  /*30d0*/  IADD3.X R87, R166, c[0x0][0x24c], RZ, P5, !PT ;  /* 0x00009300a6577a10 */ /* 0x000fe20002ffe4ff */
[----:B------:R-:W-:Y:S01]  /*30e0*/  FADD.FTZ R122, R122, -R77 ;  /* 0x8000004d7a7a7221 */ /* 0x000fe20000010000 */
[----:B------:R-:W-:Y:S01]  /*30f0*/  SEL R81, R81, RZ, P4 ;  /* 0x000000ff51517207 */ /* 0x000fe20002000000 */
[----:B------:R-:W-:Y:S01]  /*3100*/  FADD.FTZ R108, R123, -R108 ;  /* 0x8000006c7b6c7221 */ /* 0x000fe20000010000 */
[----:B------:R-:W-:Y:S01]  /*3110*/  SEL R80, R80, RZ, P6 ;  /* 0x000000ff50507207 */ /* 0x000fe20003000000 */
[-CC-:B------:R-:W-:Y:S01]  /*3120*/  FFMA.FTZ R99, R99, R89.reuse, R88.reuse ;  /* 0x0000005963637223 */ /* 0x180fe20000010058 */
[----:B------:R-:W-:Y:S01]  /*3130*/  LOP3.LUT P6, RZ, R165, 0xff0000, RZ, 0xc0, !PT ;  /* 0x00ff0000a5ff7812 */ /* 0x000fe200078cc0ff */
[----:B------:R-:W-:Y:S01]  /*3140*/  FFMA.FTZ R76, R101, R89, R88 ;  /* 0x00000059654c7223 */ /* 0x000fe20000010058 */
[----:B------:R-:W-:Y:S01]  /*3150*/  LOP3.LUT P5, RZ, R165, 0xff000000, RZ, 0xc0, !PT ;  /* 0xff000000a5ff7812 */ /* 0x000fe200078ac0ff */
[C---:B------:R-:W-:Y:S01]  /*3160*/  FMUL.FTZ R108, R161.reuse, R108 ;  /* 0x0000006ca16c7220 */ /* 0x040fe20000410000 */
[----:B------:R0:W-:Y:S01]  /*3170*/  STG.E.128 [R86.64], R80 ;  /* 0x0000005056007986 */ /* 0x0001e2000c101d04 */
[----:B------:R-:W-:Y:S01]  /*3180*/  FMUL.FTZ R93, R161, R122 ;  /* 0x0000007aa15d7220 */ /* 0x000fe20000410000 */
[----:B------:R-:W-:Y:S01]  /*3190*/  LOP3.LUT P4, RZ, R165, 0xff00, RZ, 0xc0, !PT ;  /* 0x0000ff00a5ff7812 */ /* 0x000fe2000788c0ff */
[----:B------:R-:W-:-:S02]  /*31a0*/  FADD.FTZ R120, R120, -R99 ;  /* 0x8000006378787221 */ /* 0x000fc40000010000 */
[----:B------:R-:W-:Y:S02]  /*31b0*/  FADD.FTZ R76, R121, -R76 ;  /* 0x8000004c794c7221 */ /* 0x000fe40000010000 */
[----:B------:R-:W-:Y:S02]  /*31c0*/  @P0 FADD.FTZ R108, R63, R108 ;  /* 0x0000006c3f6c0221 */ /* 0x000fe40000010000 */
[----:B------:R-:W-:Y:S02]  /*31d0*/  @P0 FADD.FTZ R93, R62, R93 ;  /* 0x0000005d3e5d0221 */ /* 0x000fe40000010000 */
[C---:B------:R-:W-:Y:S02]  /*31e0*/  FMUL.FTZ R91, R161.reuse, R120 ;  /* 0x00000078a15b7220 */ /* 0x040fe40000410000 */
[----:B------:R-:W-:Y:S02]  /*31f0*/  FMUL.FTZ R90, R161, R76 ;  /* 0x0000004ca15a7220 */ /* 0x000fe40000410000 */
[----:B------:R-:W-:-:S02]  /*3200*/  FMUL.FTZ R76, R108, R156 ;  /* 0x0000009c6c4c7220 */ /* 0x000fc40000410000 */
[-C--:B------:R-:W-:Y:S02]  /*3210*/  FMUL.FTZ R78, R93, R156.reuse ;  /* 0x0000009c5d4e7220 */ /* 0x080fe40000410000 */
[----:B------:R-:W-:Y:S02]  /*3220*/  @P0 FADD.FTZ R91, R60, R91 ;  /* 0x0000005b3c5b0221 */ /* 0x000fe40000010000 */
[----:B------:R-:W-:Y:S02]  /*3230*/  @P0 FADD.FTZ R90, R61, R90 ;  /* 0x0000005a3d5a0221 */ /* 0x000fe40000010000 */
[----:B------:R-:W-:Y:S02]  /*3240*/  FMUL.FTZ R79, R76, c[0x0][0x1e8] ;  /* 0x00007a004c4f7a20 */ /* 0x000fe40000410000 */
[----:B------:R-:W-:Y:S02]  /*3250*/  FMUL.FTZ R78, R78, c[0x0][0x1e8] ;  /* 0x00007a004e4e7a20 */ /* 0x000fe40000410000 */
[-C--:B------:R-:W-:Y:S01]  /*3260*/  FMUL.FTZ R76, R91, R156.reuse ;  /* 0x0000009c5b4c7220 */ /* 0x080fe20000410000 */
[----:B------:R-:W-:Y:S01]  /*3270*/  SEL R79, R79, RZ, P5 ;  /* 0x000000ff4f4f7207 */ /* 0x000fe20002800000 */
[----:B------:R-:W-:Y:S01]  /*3280*/  FMUL.FTZ R77, R90, R156 ;  /* 0x0000009c5a4d7220 */ /* 0x000fe20000410000 */
[----:B------:R-:W-:Y:S01]  /*3290*/  SEL R78, R78, RZ, P6 ;  /* 0x000000ff4e4e7207 */ /* 0x000fe20003000000 */
[----:B------:R-:W-:Y:S01]  /*32a0*/  FMUL.FTZ R76, R76, c[0x0][0x1e8] ;  /* 0x00007a004c4c7a20 */ /* 0x000fe20000410000 */
[----:B------:R-:W-:Y:S01]  /*32b0*/  IADD3 R84, P5, R164, c[0x0][0x248], RZ ;  /* 0x00009200a4547a10 */ /* 0x000fe20007fbe0ff */
[----:B------:R-:W-:Y:S01]  /*32c0*/  FMUL.FTZ R77, R77, c[0x0][0x1e8] ;  /* 0x00007a004d4d7a20 */ /* 0x000fe20000410000 */
[----:B------:R-:W-:-:S02]  /*32d0*/  LOP3.LUT P6, RZ, R165, 0xff, RZ, 0xc0, !PT ;  /* 0x000000ffa5ff7812 */ /* 0x000fc400078cc0ff */
[----:B------:R-:W-:Y:S02]  /*32e0*/  IADD3.X R85, R163, c[0x0][0x24c], RZ, P5, !PT ;  /* 0x00009300a3557a10 */ /* 0x000fe40002ffe4ff */
[----:B------:R-:W-:Y:S02]  /*32f0*/  SEL R77, R77, RZ, P4 ;  /* 0x000000ff4d4d7207 */ /* 0x000fe40002000000 */
[----:B------:R-:W-:Y:S01]  /*3300*/  SEL R76, R76, RZ, P6 ;  /* 0x000000ff4c4c7207 */ /* 0x000fe20003000000 */
        /* <DEDUP_REMOVED lines=8> */
.L_x_10008:
[-CC-:B0-----:R-:W-:Y:S01]  /*3390*/  FFMA.FTZ R81, R94, R89.reuse, R88.reuse ;  /* 0x000000595e517223 */ /* 0x181fe20000010058 */
        /* <DEDUP_REMOVED lines=10> */
[C---:B0-----:R-:W-:Y:S02]  /*3440*/  FMUL.FTZ R85, R161.reuse, R130 ;  /* 0x00000082a1557220 */ /* 0x041fe40000410000 */
[----:B------:R-:W-:-:S02]  /*3450*/  FMUL.FTZ R98, R161, R98 ;  /* 0x00000062a1627220 */ /* 0x000fc40000410000 */
        /* <DEDUP_REMOVED lines=12> */
.L_x_10009:
[-CC-:B0-----:R-:W-:Y:S01]  /*3520*/  FFMA.FTZ R79, R100, R89.reuse, R88.reuse ;  /* 0x00000059644f7223 */ /* 0x181fe20000010058 */
[C---:B------:R-:W-:Y:S01]  /*3530*/  LOP3.LUT P5, RZ, R162.reuse, 0xff00, RZ, 0xc0, !PT ;  /* 0x0000ff00a2ff7812 */ /* 0x040fe200078ac0ff */
[-CC-:B------:R-:W-:Y:S01]  /*3540*/  FFMA.FTZ R76, R103, R89.reuse, R88.reuse ;  /* 0x00000059674c7223 */ /* 0x180fe20000010058 */
[C---:B------:R-:W-:Y:S01]  /*3550*/  LOP3.LUT P4, RZ, R162.reuse, 0xff0000, RZ, 0xc0, !PT ;  /* 0x00ff0000a2ff7812 */ /* 0x040fe2000788c0ff */
[-CC-:B------:R-:W-:Y:S01]  /*3560*/  FFMA.FTZ R109, R109, R89.reuse, R88.reuse ;  /* 0x000000596d6d7223 */ /* 0x180fe20000010058 */
[----:B------:R-:W-:Y:S01]  /*3570*/  LOP3.LUT P6, RZ, R162, 0xff, RZ, 0xc0, !PT ;  /* 0x000000ffa2ff7812 */ /* 0x000fe200078cc0ff */
[----:B------:R-:W-:Y:S01]  /*3580*/  FFMA.FTZ R89, R112, R89, R88 ;  /* 0x0000005970597223 */ /* 0x000fe20000010058 */
[----:B------:R-:W-:Y:S01]  /*3590*/  IADD3 R0, R0, c[0x0][0x160], RZ ;  /* 0x0000580000007a10 */ /* 0x000fe20007ffe0ff */
[----:B------:R-:W-:Y:S01]  /*35a0*/  FADD.FTZ R136, R136, -R79 ;  /* 0x8000004f88887221 */ /* 0x000fe20000010000 */
[----:B------:R-:W-:Y:S01]  /*35b0*/  SEL R189, RZ, 0x1, P3 ;  /* 0x00000001ffbd7807 */ /* 0x000fe20001800000 */
[----:B------:R-:W-:-:S02]  /*35c0*/  FADD.FTZ R76, R137, -R76 ;  /* 0x8000004c894c7221 */ /* 0x000fc40000010000 */
[----:B------:R-:W-:Y:S02]  /*35d0*/  FADD.FTZ R110, R110, -R89 ;  /* 0x800000596e6e7221 */ /* 0x000fe40000010000 */
[----:B------:R-:W-:Y:S02]  /*35e0*/  FADD.FTZ R138, R138, -R109 ;  /* 0x8000006d8a8a7221 */ /* 0x000fe40000010000 */
[----:B------:R-:W-:Y:S02]  /*35f0*/  FMUL.FTZ R81, R161, R136 ;  /* 0x00000088a1517220 */ /* 0x000fe40000410000 */
[-C--:B------:R-:W-:Y:S02]  /*3600*/  FMUL.FTZ R96, R96, R156.reuse ;  /* 0x0000009c60607220 */ /* 0x080fe40000410000 */
[----:B------:R-:W-:Y:S02]  /*3610*/  FMUL.FTZ R85, R85, R156 ;  /* 0x0000009c55557220 */ /* 0x000fe40000410000 */
[----:B------:R-:W-:-:S02]  /*3620*/  FMUL.FTZ R80, R161, R76 ;  /* 0x0000004ca1507220 */ /* 0x000fc40000410000 */
[C---:B------:R-:W-:Y:S02]  /*3630*/  FMUL.FTZ R110, R161.reuse, R110 ;  /* 0x0000006ea16e7220 */ /* 0x040fe40000410000 */
[----:B------:R-:W-:Y:S02]  /*3640*/  FMUL.FTZ R87, R161, R138 ;  /* 0x0000008aa1577220 */ /* 0x000fe40000410000 */
[----:B------:R-:W-:Y:S02]  /*3650*/  @P0 FADD.FTZ R81, R68, R81 ;  /* 0x0000005144510221 */ /* 0x000fe40000010000 */
[----:B------:R-:W-:Y:S02]  /*3660*/  FMUL.FTZ R77, R96, c[0x0][0x1e8] ;  /* 0x00007a00604d7a20 */ /* 0x000fe40000410000 */
[----:B------:R-:W-:Y:S01]  /*3670*/  FMUL.FTZ R83, R83, R156 ;  /* 0x0000009c53537220 */ /* 0x000fe20000410000 */
[----:B------:R-:W-:Y:S01]  /*3680*/  SEL R72, R81, R72, P1 ;  /* 0x0000004851487207 */ /* 0x000fe20000800000 */
[----:B------:R-:W-:Y:S01]  /*3690*/  FMUL.FTZ R78, R85, c[0x0][0x1e8] ;  /* 0x00007a00554e7a20 */ /* 0x000fe20000410000 */
[----:B------:R-:W-:Y:S01]  /*36a0*/  SEL R77, R77, RZ, P5 ;  /* 0x000000ff4d4d7207 */ /* 0x000fe20002800000 */
[----:B------:R-:W-:Y:S01]  /*36b0*/  @P0 FADD.FTZ R80, R69, R80 ;  /* 0x0000005045500221 */ /* 0x000fe20000010000 */
[----:B------:R-:W-:Y:S01]  /*36c0*/  LOP3.LUT P5, RZ, R162, 0xff000000, RZ, 0xc0, !PT ;  /* 0xff000000a2ff7812 */ /* 0x000fe200078ac0ff */
[----:B------:R-:W-:Y:S01]  /*36d0*/  @P0 FADD.FTZ R110, R71, R110 ;  /* 0x0000006e476e0221 */ /* 0x000fe20000010000 */
[----:B------:R-:W-:Y:S01]  /*36e0*/  SEL R78, R78, RZ, P4 ;  /* 0x000000ff4e4e7207 */ /* 0x000fe20002000000 */
[-C--:B------:R-:W-:Y:S01]  /*36f0*/  FMUL.FTZ R98, R98, R156.reuse ;  /* 0x0000009c62627220 */ /* 0x080fe20000410000 */
[----:B------:R-:W-:Y:S01]  /*3700*/  IADD3 R160, P4, R160, c[0x0][0x248], RZ ;  /* 0x00009200a0a07a10 */ /* 0x000fe20007f9e0ff */
[----:B------:R-:W-:Y:S01]  /*3710*/  @P0 FADD.FTZ R87, R70, R87 ;  /* 0x0000005746570221 */ /* 0x000fe20000010000 */
[----:B------:R-:W-:Y:S01]  /*3720*/  SEL R75, R110, R75, P1 ;  /* 0x0000004b6e4b7207 */ /* 0x000fe20000800000 */
[-C--:B------:R-:W-:Y:S01]  /*3730*/  FMUL.FTZ R81, R81, R156.reuse ;  /* 0x0000009c51517220 */ /* 0x080fe20000410000 */
[----:B------:R-:W-:Y:S01]  /*3740*/  @P2 IADD3 R84, P0, R157, c[0x0][0x258], RZ ;  /* 0x000096009d542a10 */ /* 0x000fe20007f1e0ff */
[----:B------:R-:W-:Y:S01]  /*3750*/  FMUL.FTZ R76, R83, c[0x0][0x1e8] ;  /* 0x00007a00534c7a20 */ /* 0x000fe20000410000 */
[C---:B------:R-:W-:Y:S01]  /*3760*/  SEL R73, R80.reuse, R73, P1 ;  /* 0x0000004950497207 */ /* 0x040fe20000800000 */
[-C--:B------:R-:W-:Y:S01]  /*3770*/  FMUL.FTZ R82, R80, R156.reuse ;  /* 0x0000009c50527220 */ /* 0x080fe20000410000 */
[----:B------:R-:W-:Y:S01]  /*3780*/  IADD3.X R161, R155, c[0x0][0x24c], RZ, P4, !PT ;  /* 0x000093009ba17a10 */ /* 0x000fe200027fe4ff */
[----:B------:R-:W-:Y:S01]  /*3790*/  FMUL.FTZ R79, R98, c[0x0][0x1e8] ;  /* 0x00007a00624f7a20 */ /* 0x000fe20000410000 */
[----:B------:R-:W-:Y:S01]  /*37a0*/  SEL R76, R76, RZ, P6 ;  /* 0x000000ff4c4c7207 */ /* 0x000fe20003000000 */
[C---:B------:R-:W-:Y:S01]  /*37b0*/  FMUL.FTZ R83, R87.reuse, R156 ;  /* 0x0000009c57537220 */ /* 0x040fe20000410000 */
[----:B------:R-:W-:Y:S01]  /*37c0*/  SEL R74, R87, R74, P1 ;  /* 0x0000004a574a7207 */ /* 0x000fe20000800000 */
[----:B------:R-:W-:Y:S01]  /*37d0*/  FMUL.FTZ R110, R110, R156 ;  /* 0x0000009c6e6e7220 */ /* 0x000fe20000410000 */
[----:B------:R-:W-:Y:S01]  /*37e0*/  SEL R79, R79, RZ, P5 ;  /* 0x000000ff4f4f7207 */ /* 0x000fe20002800000 */
[----:B------:R-:W-:Y:S01]  /*37f0*/  FMUL.FTZ R80, R81, c[0x0][0x1e8] ;  /* 0x00007a0051507a20 */ /* 0x000fe20000410000 */
[----:B------:R-:W-:Y:S01]  /*3800*/  @P2 IADD3.X R85, R158, c[0x0][0x25c], RZ, P0, !PT ;  /* 0x000097009e552a10 */ /* 0x000fe200007fe4ff */
[----:B------:R-:W-:Y:S01]  /*3810*/  FMUL.FTZ R81, R82, c[0x0][0x1e8] ;  /* 0x00007a0052517a20 */ /* 0x000fe20000410000 */
[----:B------:R-:W-:Y:S01]  /*3820*/  LOP3.LUT P5, RZ, R159, 0xff, RZ, 0xc0, !PT ;  /* 0x000000ff9fff7812 */ /* 0x000fe200078ac0ff */
[----:B------:R-:W-:Y:S01]  /*3830*/  FMUL.FTZ R82, R83, c[0x0][0x1e8] ;  /* 0x00007a0053527a20 */ /* 0x000fe20000410000 */
[C---:B------:R-:W-:Y:S01]  /*3840*/  LOP3.LUT P6, RZ, R159.reuse, 0xff00, RZ, 0xc0, !PT ;  /* 0x0000ff009fff7812 */ /* 0x040fe200078cc0ff */
[----:B------:R-:W-:Y:S01]  /*3850*/  FMUL.FTZ R83, R110, c[0x0][0x1e8] ;  /* 0x00007a006e537a20 */ /* 0x000fe20000410000 */
[C---:B------:R-:W-:Y:S01]  /*3860*/  LOP3.LUT P4, RZ, R159.reuse, 0xff0000, RZ, 0xc0, !PT ;  /* 0x00ff00009fff7812 */ /* 0x040fe2000788c0ff */
[----:B------:R0:W-:Y:S01]  /*3870*/  STG.E.128 [R160.64], R76 ;  /* 0x0000004ca0007986 */ /* 0x0001e2000c101d04 */
[----:B------:R-:W-:-:S02]  /*3880*/  LOP3.LUT P1, RZ, R159, 0xff000000, RZ, 0xc0, !PT ;  /* 0xff0000009fff7812 */ /* 0x000fc4000782c0ff */
[----:B------:R-:W-:Y:S01]  /*3890*/  IADD3 R86, P0, R157, c[0x0][0x248], RZ ;  /* 0x000092009d567a10 */ /* 0x000fe20007f1e0ff */
[----:B------:R0:W-:Y:S01]  /*38a0*/  @P2 STG.E.128 [R84.64], R72 ;  /* 0x0000004854002986 */ /* 0x0001e2000c101d04 */
[----:B------:R-:W-:Y:S02]  /*38b0*/  SEL R80, R80, RZ, P5 ;  /* 0x000000ff50507207 */ /* 0x000fe40002800000 */
[----:B------:R-:W-:Y:S02]  /*38c0*/  IADD3.X R87, R158, c[0x0][0x24c], RZ, P0, !PT ;  /* 0x000093009e577a10 */ /* 0x000fe400007fe4ff */
[----:B------:R-:W-:Y:S02]  /*38d0*/  SEL R81, R81, RZ, P6 ;  /* 0x000000ff51517207 */ /* 0x000fe40003000000 */
[----:B------:R-:W-:Y:S02]  /*38e0*/  SEL R82, R82, RZ, P4 ;  /* 0x000000ff52527207 */ /* 0x000fe40002000000 */
[----:B------:R-:W-:-:S02]  /*38f0*/  SEL R83, R83, RZ, P1 ;  /* 0x000000ff53537207 */ /* 0x000fc40000800000 */
[----:B------:R-:W-:-:S03]  /*3900*/  ISETP.GE.AND P0, PT, R0, c[0x0][0x164], PT ;  /* 0x0000590000007a0c */ /* 0x000fc60003f06270 */
[----:B------:R0:W-:Y:S10]  /*3910*/  STG.E.128 [R86.64], R80 ;  /* 0x0000005056007986 */ /* 0x0001f4000c101d04 */
[----:B0-----:R-:W-:Y:S01]  /*3920*/  @P0 CALL.REL.NOINC `(.L_x_10010) ;  /* 0x0000001000000944 */ /* 0x001fe20003c00000 */
[----:B------:R-:W-:Y:S05]  /*3930*/  BRA `(.L_x_10011) ;  /* 0xffffcf6000007947 */ /* 0x000fea000383ffff */
.L_x_10010:
        /* <DEDUP_REMOVED lines=61> */
.L_x_10000:
        /* <DEDUP_REMOVED lines=26> */
.L_x_10001:
[----:B------:R-:W-:Y:S01]  /*3eb0*/  HFMA2.MMA R84, -RZ, RZ, 0, 9.5367431640625e-07 ;  /* 0x00000010ff547435 */ /* 0x000fe200000001ff */
[----:B------:R-:W-:-:S02]  /*3ec0*/  MOV R79, R81 ;  /* 0x00000051004f7202 */ /* 0x000fc40000000f00 */
[----:B------:R-:W-:Y:S02]  /*3ed0*/  MOV R80, 0x1f ;  /* 0x0000001f00507802 */ /* 0x000fe40000000f00 */
[----:B------:R-:W-:Y:S02]  /*3ee0*/  MOV R85, 0xffffffff ;  /* 0xffffffff00557802 */ /* 0x000fe40000000f00 */
[----:B------:R-:W-:Y:S02]  /*3ef0*/  MOV R76, 0x3f10 ;  /* 0x00003f10004c7802 */ /* 0x000fe40000000f00 */
[----:B-----5:R-:W-:Y:S05]  /*3f00*/  CALL.REL.NOINC `($__internal_169_$__cuda_sm70_shflsync_down_p) ;  /* 0x0000045000007944 */ /* 0x020fea0003c00000 */
[----:B-1----:R-:W-:Y:S01]  /*3f10*/  MOV R78, R84 ;  /* 0x00000054004e7202 */ /* 0x002fe20000000f00 */
[----:B0-----:R-:W-:Y:S05]  /*3f20*/  BRA `(.L_x_10012) ;  /* 0xffffe04000007947 */ /* 0x001fea000383ffff */
.L_x_10002:
[----:B------:R-:W-:Y:S01]  /*3f30*/  HFMA2.MMA R84, -RZ, RZ, 0, 9.5367431640625e-07 ;  /* 0x00000010ff547435 */ /* 0x000fe200000001ff */
[----:B------:R-:W-:Y:S02]  /*3f40*/  MOV R79, R83 ;  /* 0x00000053004f7202 */ /* 0x000fe40000000f00 */
[----:B------:R-:W-:Y:S02]  /*3f50*/  MOV R80, 0x1f ;  /* 0x0000001f00507802 */ /* 0x000fe40000000f00 */
[----:B------:R-:W-:-:S02]  /*3f60*/  MOV R85, 0xffffffff ;  /* 0xffffffff00557802 */ /* 0x000fc40000000f00 */
[----:B------:R-:W-:Y:S02]  /*3f70*/  MOV R76, 0x3f90 ;  /* 0x00003f90004c7802 */ /* 0x000fe40000000f00 */
[----:B01---5:R-:W-:Y:S05]  /*3f80*/  CALL.REL.NOINC `($__internal_169_$__cuda_sm70_shflsync_down_p) ;  /* 0x000003d000007944 */ /* 0x023fea0003c00000 */
[----:B------:R-:W-:Y:S01]  /*3f90*/  FADD.FTZ R81, R81, R78 ;  /* 0x0000004e51517221 */ /* 0x000fe20000010000 */
[----:B0-----:R-:W-:Y:S01]  /*3fa0*/  MOV R80, 0x1f ;  /* 0x0000001f00507802 */ /* 0x001fe20000000f00 */
[----:B-1----:R-:W-:Y:S01]  /*3fb0*/  FADD.FTZ R83, R83, R84 ;  /* 0x0000005453537221 */ /* 0x002fe20000010000 */
[----:B------:R-:W-:Y:S01]  /*3fc0*/  HFMA2.MMA R84, -RZ, RZ, 0, 4.76837158203125e-07 ;  /* 0x00000008ff547435 */ /* 0x000fe200000001ff */
[----:B------:R-:W-:Y:S02]  /*3fd0*/  MOV R85, 0xffffffff ;  /* 0xffffffff00557802 */ /* 0x000fe40000000f00 */
[----:B------:R-:W-:Y:S02]  /*3fe0*/  MOV R79, R81 ;  /* 0x00000051004f7202 */ /* 0x000fe40000000f00 */
[----:B------:R-:W-:Y:S02]  /*3ff0*/  MOV R76, 0x4010 ;  /* 0x00004010004c7802 */ /* 0x000fe40000000f00 */
[----:B------:R-:W-:Y:S05]  /*4000*/  CALL.REL.NOINC `($__internal_169_$__cuda_sm70_shflsync_down_p) ;  /* 0x0000035000007944 */ /* 0x000fea0003c00000 */
[----:B-1----:R-:W-:Y:S01]  /*4010*/  MOV R78, R84 ;  /* 0x00000054004e7202 */ /* 0x002fe20000000f00 */
[----:B------:R-:W-:Y:S01]  /*4020*/  HFMA2.MMA R84, -RZ, RZ, 0, 4.76837158203125e-07 ;  /* 0x00000008ff547435 */ /* 0x000fe200000001ff */
[----:B0-----:R-:W-:-:S02]  /*4030*/  MOV R79, R83 ;  /* 0x00000053004f7202 */ /* 0x001fc40000000f00 */
[----:B------:R-:W-:Y:S02]  /*4040*/  MOV R80, 0x1f ;  /* 0x0000001f00507802 */ /* 0x000fe40000000f00 */
[----:B------:R-:W-:Y:S02]  /*4050*/  MOV R85, 0xffffffff ;  /* 0xffffffff00557802 */ /* 0x000fe40000000f00 */
[----:B------:R-:W-:Y:S02]  /*4060*/  MOV R76, 0x4080 ;  /* 0x00004080004c7802 */ /* 0x000fe40000000f00 */
[----:B------:R-:W-:Y:S05]  /*4070*/  CALL.REL.NOINC `($__internal_169_$__cuda_sm70_shflsync_down_p) ;  /* 0x000002e000007944 */ /* 0x000fea0003c00000 */
[----:B------:R-:W-:Y:S01]  /*4080*/  FADD.FTZ R81, R78, R81 ;  /* 0x000000514e517221 */ /* 0x000fe20000010000 */
[----:B0-----:R-:W-:Y:S01]  /*4090*/  MOV R80, 0x1f ;  /* 0x0000001f00507802 */ /* 0x001fe20000000f00 */
[----:B-1----:R-:W-:Y:S01]  /*40a0*/  FADD.FTZ R83, R83, R84 ;  /* 0x0000005453537221 */ /* 0x002fe20000010000 */
[----:B------:R-:W-:Y:S01]  /*40b0*/  HFMA2.MMA R84, -RZ, RZ, 0, 2.384185791015625e-07 ;  /* 0x00000004ff547435 */ /* 0x000fe200000001ff */
[----:B------:R-:W-:Y:S02]  /*40c0*/  MOV R85, 0xffffffff ;  /* 0xffffffff00557802 */ /* 0x000fe40000000f00 */
[----:B------:R-:W-:-:S02]  /*40d0*/  MOV R79, R81 ;  /* 0x00000051004f7202 */ /* 0x000fc40000000f00 */
[----:B------:R-:W-:Y:S02]  /*40e0*/  MOV R76, 0x4100 ;  /* 0x00004100004c7802 */ /* 0x000fe40000000f00 */
[----:B------:R-:W-:Y:S05]  /*40f0*/  CALL.REL.NOINC `($__internal_169_$__cuda_sm70_shflsync_down_p) ;  /* 0x0000026000007944 */ /* 0x000fea0003c00000 */
[----:B-1----:R-:W-:Y:S01]  /*4100*/  MOV R78, R84 ;  /* 0x00000054004e7202 */ /* 0x002fe20000000f00 */
[----:B------:R-:W-:Y:S01]  /*4110*/  HFMA2.MMA R84, -RZ, RZ, 0, 2.384185791015625e-07 ;  /* 0x00000004ff547435 */ /* 0x000fe200000001ff */
[----:B0-----:R-:W-:Y:S02]  /*4120*/  MOV R79, R83 ;  /* 0x00000053004f7202 */ /* 0x001fe40000000f00 */
[----:B------:R-:W-:Y:S02]  /*4130*/  MOV R80, 0x1f ;  /* 0x0000001f00507802 */ /* 0x000fe40000000f00 */
[----:B------:R-:W-:Y:S02]  /*4140*/  MOV R85, 0xffffffff ;  /* 0xffffffff00557802 */ /* 0x000fe40000000f00 */
[----:B------:R-:W-:Y:S02]  /*4150*/  MOV R76, 0x4170 ;  /* 0x00004170004c7802 */ /* 0x000fe40000000f00 */
[----:B------:R-:W-:Y:S05]  /*4160*/  CALL.REL.NOINC `($__internal_169_$__cuda_sm70_shflsync_down_p) ;  /* 0x000001f000007944 */ /* 0x000fea0003c00000 */
[----:B------:R-:W-:Y:S01]  /*4170*/  FADD.FTZ R81, R78, R81 ;  /* 0x000000514e517221 */ /* 0x000fe20000010000 */
[----:B0-----:R-:W-:Y:S01]  /*4180*/  MOV R80, 0x1f ;  /* 0x0000001f00507802 */ /* 0x001fe20000000f00 */
[----:B-1----:R-:W-:Y:S01]  /*4190*/  FADD.FTZ R83, R83, R84 ;  /* 0x0000005453537221 */ /* 0x002fe20000010000 */
[----:B------:R-:W-:Y:S01]  /*41a0*/  HFMA2.MMA R84, -RZ, RZ, 0, 1.1920928955078125e-07 ;  /* 0x00000002ff547435 */ /* 0x000fe200000001ff */
[----:B------:R-:W-:-:S02]  /*41b0*/  MOV R85, 0xffffffff ;  /* 0xffffffff00557802 */ /* 0x000fc40000000f00 */
[----:B------:R-:W-:Y:S02]  /*41c0*/  MOV R79, R81 ;  /* 0x00000051004f7202 */ /* 0x000fe40000000f00 */
[----:B------:R-:W-:Y:S02]  /*41d0*/  MOV R76, 0x41f0 ;  /* 0x000041f0004c7802 */ /* 0x000fe40000000f00 */
[----:B------:R-:W-:Y:S05]  /*41e0*/  CALL.REL.NOINC `($__internal_169_$__cuda_sm70_shflsync_down_p) ;  /* 0x0000017000007944 */ /* 0x000fea0003c00000 */
[----:B-1----:R-:W-:Y:S01]  /*41f0*/  MOV R78, R84 ;  /* 0x00000054004e7202 */ /* 0x002fe20000000f00 */
[----:B------:R-:W-:Y:S01]  /*4200*/  HFMA2.MMA R84, -RZ, RZ, 0, 1.1920928955078125e-07 ;  /* 0x00000002ff547435 */ /* 0x000fe200000001ff */
[----:B0-----:R-:W-:Y:S02]  /*4210*/  MOV R79, R83 ;  /* 0x00000053004f7202 */ /* 0x001fe40000000f00 */
[----:B------:R-:W-:Y:S02]  /*4220*/  MOV R80, 0x1f ;  /* 0x0000001f00507802 */ /* 0x000fe40000000f00 */
[----:B------:R-:W-:Y:S02]  /*4230*/  MOV R85, 0xffffffff ;  /* 0xffffffff00557802 */ /* 0x000fe40000000f00 */
[----:B------:R-:W-:-:S02]  /*4240*/  MOV R76, 0x4260 ;  /* 0x00004260004c7802 */ /* 0x000fc40000000f00 */
[----:B------:R-:W-:Y:S05]  /*4250*/  CALL.REL.NOINC `($__internal_169_$__cuda_sm70_shflsync_down_p) ;  /* 0x0000010000007944 */ /* 0x000fea0003c00000 */
[----:B------:R-:W-:Y:S01]  /*4260*/  FADD.FTZ R81, R78, R81 ;  /* 0x000000514e517221 */ /* 0x000fe20000010000 */
[----:B0-----:R-:W-:Y:S01]  /*4270*/  MOV R80, 0x1f ;  /* 0x0000001f00507802 */ /* 0x001fe20000000f00 */
[----:B-1----:R-:W-:Y:S01]  /*4280*/  FADD.FTZ R83, R83, R84 ;  /* 0x0000005453537221 */ /* 0x002fe20000010000 */
[----:B------:R-:W-:Y:S01]  /*4290*/  HFMA2.MMA R84, -RZ, RZ, 0, 5.9604644775390625e-08 ;  /* 0x00000001ff547435 */ /* 0x000fe200000001ff */
[----:B------:R-:W-:-:S02]  /*42a0*/  MOV R85, 0xffffffff ;  /* 0xffffffff00557802 */ /* 0x000fc40000000f00 */
[----:B------:R-:W-:Y:S02]  /*42b0*/  MOV R79, R81 ;  /* 0x00000051004f7202 */ /* 0x000fe40000000f00 */
[----:B------:R-:W-:Y:S02]  /*42c0*/  MOV R76, 0x42e0 ;  /* 0x000042e0004c7802 */ /* 0x000fe40000000f00 */
[----:B------:R-:W-:Y:S05]  /*42d0*/  CALL.REL.NOINC `($__internal_169_$__cuda_sm70_shflsync_down_p) ;  /* 0x0000008000007944 */ /* 0x000fea0003c00000 */
[----:B-1----:R-:W-:Y:S01]  /*42e0*/  MOV R82, R84 ;  /* 0x0000005400527202 */ /* 0x002fe20000000f00 */
[----:B------:R-:W-:Y:S01]  /*42f0*/  HFMA2.MMA R84, -RZ, RZ, 0, 5.9604644775390625e-08 ;  /* 0x00000001ff547435 */ /* 0x000fe200000001ff */
[----:B0-----:R-:W-:Y:S02]  /*4300*/  MOV R79, R83 ;  /* 0x00000053004f7202 */ /* 0x001fe40000000f00 */
[----:B------:R-:W-:Y:S02]  /*4310*/  MOV R80, 0x1f ;  /* 0x0000001f00507802 */ /* 0x000fe40000000f00 */
[----:B------:R-:W-:Y:S02]  /*4320*/  MOV R85, 0xffffffff ;  /* 0xffffffff00557802 */ /* 0x000fe40000000f00 */
[----:B------:R-:W-:-:S02]  /*4330*/  MOV R76, 0x4350 ;  /* 0x00004350004c7802 */ /* 0x000fc40000000f00 */
[----:B------:R-:W-:Y:S05]  /*4340*/  CALL.REL.NOINC `($__internal_169_$__cuda_sm70_shflsync_down_p) ;  /* 0x0000001000007944 */ /* 0x000fea0003c00000 */
[----:B01----:R-:W-:Y:S05]  /*4350*/  BRA `(.L_x_10013) ;  /* 0xffffdd3000007947 */ /* 0x003fea000383ffff */
        .weak           $__internal_169_$__cuda_sm70_shflsync_down_p
        .type           $__internal_169_$__cuda_sm70_shflsync_down_p,@function
        .size           $__internal_169_$__cuda_sm70_shflsync_down_p,(.L_x_11903 - $__internal_169_$__cuda_sm70_shflsync_down_p)
$__internal_169_$__cuda_sm70_shflsync_down_p:
[----:B------:R-:W-:Y:S01]  /*4360*/  HFMA2.MMA R77, -RZ, RZ, 0, 0 ;  /* 0x00000000ff4d7435 */ /* 0x000fe200000001ff */
[----:B------:R-:W-:Y:S04]  /*4370*/  WARPSYNC R85 ;  /* 0x0000005500007348 */ /* 0x000fe80003800000 */
[----:B------:R0:W1:Y:S01]  /*4380*/  SHFL.DOWN PT, R84, R79, R84, R80 ;  /* 0x080000544f547389 */ /* 0x00006200000e0050 */
[----:B------:R-:W-:Y:S05]  /*4390*/  RET.REL.NODEC R76 `(_ZN10layer_norm13ln_bwd_kernelINS_13Kernel_traitsI6__halfffffjLj8192ELj1ELj1ELj8ELj16ENS_18Kernel_traits_baseILj8192ES2_ffffjLj256EEEEELb1ELb0ELb0ELb1EEEvNS_9BwdParamsE) ;  /* 0xffffbc604c007950 */ /* 0x000fea0003c3ffff */
.L_x_10014:
        /* <DEDUP_REMOVED lines=14> */
.L_x_11903:


//--------------------- .text._ZN10layer_norm22ln_bwd_finalize_kernelINS_22Kernel_traits_finalizeILj8192E6__halfffffjLb0ELj1024ELj4ENS_18Kernel_traits_baseILj8192ES2_ffffjLj1024EEEEELb0ELb0EEEvNS_9BwdParamsE --------------------------
	.section	.text._ZN10layer_norm22ln_bwd_finalize_kernelINS_22Kernel_traits_finalizeILj8192E6__halfffffjLb0ELj1024ELj4ENS_18Kernel_traits_baseILj8192ES2_ffffjLj1024EEEEELb0ELb0EEEvNS_9BwdParamsE,"ax",@progbits
	.sectioninfo	@"SHI_REGISTERS=30"
	.align	128
        .global         _ZN10layer_norm22ln_bwd_finalize_kernelINS_22Kernel_traits_finalizeILj8192E6__halfffffjLb0ELj1024ELj4ENS_18Kernel_traits_baseILj8192ES2_ffffjLj1024EEEEELb0ELb0EEEvNS_9BwdParamsE
        .type           _ZN10layer_norm22ln_bwd_finalize_kernelINS_22Kernel_traits_finalizeILj8192E6__halfffffjLb0ELj1024ELj4ENS_18Kernel_traits_baseILj8192ES2_ffffjLj1024EEEEELb0ELb0EEEvNS_9BwdParamsE,@function
        .size           _ZN10layer_norm22ln_bwd_finalize_kernelINS_22Kernel_traits_finalizeILj8192E6__halfffffjLb0ELj1024ELj4ENS_18Kernel_traits_baseILj8192ES2_ffffjLj1024EEEEELb0ELb0EEEvNS_9BwdParamsE,(.L_x_11904 - _ZN10layer_norm22ln_bwd_finalize_kernelINS_22Kernel_traits_finalizeILj8192E6__halfffffjLb0ELj1024ELj4ENS_18Kernel_traits_baseILj8192ES2_ffffjLj1024EEEEELb0ELb0EEEvNS_9BwdParamsE)
        .other          _ZN10layer_norm22ln_bwd_finalize_kernelINS_22Kernel_traits_finalizeILj8192E6__halfffffjLb0ELj1024ELj4ENS_18Kernel_traits_baseILj8192ES2_ffffjLj1024EEEEELb0ELb0EEEvNS_9BwdParamsE,@"STO_CUDA_ENTRY STV_DEFAULT"
_ZN10layer_norm22ln_bwd_finalize_kernelINS_22Kernel_traits_finalizeILj8192E6__halfffffjLb0ELj1024ELj4ENS_18Kernel_traits_baseILj8192ES2_ffffjLj1024EEEEELb0ELb0EEEvNS_9BwdParamsE:
.text._ZN10layer_norm22ln_bwd_finalize_kernelINS_22Kernel_traits_finalizeILj8192E6__halfffffjLb0ELj1024ELj4ENS_18Kernel_traits_baseILj8192ES2_ffffjLj1024EEEEELb0ELb0EEEvNS_9BwdParamsE:
        /* <DEDUP_REMOVED lines=19> */
.L_x_10028:
        /* <DEDUP_REMOVED lines=28> */
.L_x_10019:
        /* <DEDUP_REMOVED lines=35> */
.L_x_10018:
[----:B------:R-:W-:Y:S05]  /*0520*/  BSYNC B1 ;  /* 0x0000000000017941 */ /* 0x000fea0003800000 */
.L_x_10017:
        /* <DEDUP_REMOVED lines=23> */
.L_x_10021:
[----:B------:R-:W-:Y:S05]  /*06a0*/  BSYNC B1 ;  /* 0x0000000000017941 */ /* 0x000fea0003800000 */
.L_x_10020:
        /* <DEDUP_REMOVED lines=11> */
.L_x_10022:
[----:B------:R-:W-:Y:S05]  /*0760*/  BSYNC B1 ;  /* 0x0000000000017941 */ /* 0x000fea0003800000 */
.L_x_10016:
[----:B------:R-:W-:Y:S05]  /*0770*/  BSYNC B0 ;  /* 0x0000000000007941 */ /* 0x000fea0003800000 */
.L_x_10015:
        /* <DEDUP_REMOVED lines=11> */
.L_x_10029:
        /* <DEDUP_REMOVED lines=18> */
.L_x_10030:
[----:B---3--:R-:W-:Y:S02]  /*0950*/  FADD.FTZ R4, R4, R9 ;  /* 0x0000000904047221 */ /* 0x008fe40000010000 */
[----:B-12---:R-:W-:-:S03]  /*0960*/  FADD.FTZ R6, R5, R6 ;  /* 0x0000000605067221 */ /* 0x006fc60000010000 */
[----:B------:R1:W-:Y:S04]  /*0970*/  @!P1 STS [R17.X4+0x2000], R4 ;  /* 0x0020000411009388 */ /* 0x0003e80000004800 */
[----:B------:R1:W-:Y:S02]  /*0980*/  @!P1 STS [R17.X4+0x2080], R6 ;  /* 0x0020800611009388 */ /* 0x0003e40000004800 */
.L_x_10023:
        /* <DEDUP_REMOVED lines=17> */
.L_x_10027:
[----:B------:R-:W-:Y:S05]  /*0aa0*/  BSYNC B0 ;  /* 0x0000000000007941 */ /* 0x000fea0003800000 */
.L_x_10026:
[C---:B------:R-:W-:Y:S02]  /*0ab0*/  ISETP.GT.U32.AND P1, PT, R18.reuse, -0x2001, PT ;  /* 0xffffdfff1200780c */ /* 0x040fe40003f24070 */
[----:B------:R-:W-:Y:S02]  /*0ac0*/  IADD3 R18, R18, 0x2000, RZ ;  /* 0x0000200012127810 */ /* 0x000fe40007ffe0ff */
[----:B------:R-:W-:-:S09]  /*0ad0*/  IADD3 R19, R19, 0x1000, RZ ;  /* 0x0000100013137810 */ /* 0x000fd20007ffe0ff */
[----:B01----:R-:W-:Y:S05]  /*0ae0*/  @P1 BRA `(.L_x_10028) ;  /* 0xfffff64000001947 */ /* 0x003fea000383ffff */
[----:B------:R-:W-:Y:S05]  /*0af0*/  EXIT ;  /* 0x000000000000794d */ /* 0x000fea0003800000 */
.L_x_10024:
[----:B--2---:R-:W-:Y:S01]  /*0b00*/  IMAD.MOV.U32 R9, RZ, RZ, R5 ;  /* 0x000000ffff097224 */ /* 0x004fe200078e0005 */
[----:B------:R-:W-:Y:S01]  /*0b10*/  MOV R8, 0x1 ;  /* 0x0000000100087802 */ /* 0x000fe20000000f00 */
[----:B------:R-:W-:Y:S01]  /*0b20*/  IMAD.MOV.U32 R7, RZ, RZ, 0x1f ;  /* 0x0000001fff077424 */ /* 0x000fe200078e00ff */
[----:B------:R-:W-:Y:S02]  /*0b30*/  MOV R10, 0xffffffff ;  /* 0xffffffff000a7802 */ /* 0x000fe40000000f00 */
[----:B------:R-:W-:Y:S02]  /*0b40*/  MOV R2, 0xb60 ;  /* 0x00000b6000027802 */ /* 0x000fe40000000f00 */
[----:B01----:R-:W-:Y:S05]  /*0b50*/  CALL.REL.NOINC `($__internal_170_$__cuda_sm70_shflsync_bfly_p) ;  /* 0x000003b000007944 */ /* 0x003fea0003c00000 */
[----:B-1----:R-:W-:Y:S01]  /*0b60*/  IMAD.MOV.U32 R2, RZ, RZ, R7 ;  /* 0x000000ffff027224 */ /* 0x002fe200078e0007 */
[----:B0-----:R-:W-:Y:S05]  /*0b70*/  BRA `(.L_x_10029) ;  /* 0xfffffcb000007947 */ /* 0x001fea000383ffff */
.L_x_10025:
[----:B------:R-:W-:Y:S01]  /*0b80*/  HFMA2.MMA R8, -RZ, RZ, 0, 1.1920928955078125e-07 ;  /* 0x00000002ff087435 */ /* 0x000fe200000001ff */
[----:B------:R-:W-:Y:S01]  /*0b90*/  IMAD.MOV.U32 R7, RZ, RZ, 0x1f ;  /* 0x0000001fff077424 */ /* 0x000fe200078e00ff */
[----:B------:R-:W-:Y:S02]  /*0ba0*/  MOV R10, 0xffffffff ;  /* 0xffffffff000a7802 */ /* 0x000fe40000000f00 */
[----:B------:R-:W-:-:S02]  /*0bb0*/  MOV R2, 0xbd0 ;  /* 0x00000bd000027802 */ /* 0x000fc40000000f00 */
[----:B012---:R-:W-:Y:S05]  /*0bc0*/  CALL.REL.NOINC `($__internal_170_$__cuda_sm70_shflsync_bfly_p) ;  /* 0x0000034000007944 */ /* 0x007fea0003c00000 */
[----:B01----:R-:W-:Y:S01]  /*0bd0*/  FADD.FTZ R9, R9, R7 ;  /* 0x0000000709097221 */ /* 0x003fe20000010000 */
[----:B------:R-:W-:Y:S01]  /*0be0*/  HFMA2.MMA R7, -RZ, RZ, 0, 1.847743988037109375e-06 ;  /* 0x0000001fff077435 */ /* 0x000fe200000001ff */
[----:B------:R-:W-:Y:S01]  /*0bf0*/  IMAD.MOV.U32 R8, RZ, RZ, 0x4 ;  /* 0x00000004ff087424 */ /* 0x000fe200078e00ff */
[----:B------:R-:W-:Y:S01]  /*0c00*/  MOV R2, 0xc30 ;  /* 0x00000c3000027802 */ /* 0x000fe20000000f00 */
[----:B------:R-:W-:-:S03]  /*0c10*/  IMAD.MOV.U32 R10, RZ, RZ, -0x1 ;  /* 0xffffffffff0a7424 */ /* 0x000fc600078e00ff */
[----:B------:R-:W-:Y:S05]  /*0c20*/  CALL.REL.NOINC `($__internal_170_$__cuda_sm70_shflsync_bfly_p) ;  /* 0x000002e000007944 */ /* 0x000fea0003c00000 */
[----:B01----:R-:W-:Y:S01]  /*0c30*/  FADD.FTZ R9, R9, R7 ;  /* 0x0000000709097221 */ /* 0x003fe20000010000 */
[----:B------:R-:W-:Y:S01]  /*0c40*/  HFMA2.MMA R7, -RZ, RZ, 0, 1.847743988037109375e-06 ;  /* 0x0000001fff077435 */ /* 0x000fe200000001ff */
[----:B------:R-:W-:Y:S01]  /*0c50*/  MOV R8, 0x8 ;  /* 0x0000000800087802 */ /* 0x000fe20000000f00 */
[----:B------:R-:W-:Y:S01]  /*0c60*/  IMAD.MOV.U32 R10, RZ, RZ, -0x1 ;  /* 0xffffffffff0a7424 */ /* 0x000fe200078e00ff */
[----:B------:R-:W-:-:S03]  /*0c70*/  MOV R2, 0xc90 ;  /* 0x00000c9000027802 */ /* 0x000fc60000000f00 */
[----:B------:R-:W-:Y:S05]  /*0c80*/  CALL.REL.NOINC `($__internal_170_$__cuda_sm70_shflsync_bfly_p) ;  /* 0x0000028000007944 */ /* 0x000fea0003c00000 */
[----:B-1----:R-:W-:Y:S01]  /*0c90*/  FADD.FTZ R6, R9, R7 ;  /* 0x0000000709067221 */ /* 0x002fe20000010000 */
[----:B------:R-:W-:Y:S01]  /*0ca0*/  HFMA2.MMA R7, -RZ, RZ, 0, 1.847743988037109375e-06 ;  /* 0x0000001fff077435 */ /* 0x000fe200000001ff */
[----:B0-----:R-:W-:Y:S01]  /*0cb0*/  MOV R8, 0x10 ;  /* 0x0000001000087802 */ /* 0x001fe20000000f00 */
[----:B------:R-:W-:Y:S01]  /*0cc0*/  IMAD.MOV.U32 R10, RZ, RZ, -0x1 ;  /* 0xffffffffff0a7424 */ /* 0x000fe200078e00ff */
[----:B------:R-:W-:-:S02]  /*0cd0*/  MOV R2, 0xd00 ;  /* 0x00000d0000027802 */ /* 0x000fc40000000f00 */
[----:B------:R-:W-:Y:S02]  /*0ce0*/  MOV R9, R6 ;  /* 0x0000000600097202 */ /* 0x000fe40000000f00 */
[----:B------:R-:W-:Y:S05]  /*0cf0*/  CALL.REL.NOINC `($__internal_170_$__cuda_sm70_shflsync_bfly_p) ;  /* 0x0000021000007944 */ /* 0x000fea0003c00000 */
[----:B0-----:R-:W-:Y:S01]  /*0d00*/  HFMA2.MMA R8, -RZ, RZ, 0, 5.9604644775390625e-08 ;  /* 0x00000001ff087435 */ /* 0x001fe200000001ff */
[----:B-1----:R-:W-:Y:S01]  /*0d10*/  MOV R5, R7 ;  /* 0x0000000700057202 */ /* 0x002fe20000000f00 */
[----:B------:R-:W-:Y:S01]  /*0d20*/  IMAD.MOV.U32 R9, RZ, RZ, R4 ;  /* 0x000000ffff097224 */ /* 0x000fe200078e0004 */
[----:B------:R-:W-:Y:S01]  /*0d30*/  MOV R7, 0x1f ;  /* 0x0000001f00077802 */ /* 0x000fe20000000f00 */
[----:B------:R-:W-:Y:S01]  /*0d40*/  IMAD.MOV.U32 R10, RZ, RZ, -0x1 ;  /* 0xffffffffff0a7424 */ /* 0x000fe200078e00ff */
[----:B------:R-:W-:Y:S02]  /*0d50*/  MOV R2, 0xd70 ;  /* 0x00000d7000027802 */ /* 0x000fe40000000f00 */
[----:B------:R-:W-:Y:S05]  /*0d60*/  CALL.REL.NOINC `($__internal_170_$__cuda_sm70_shflsync_bfly_p) ;  /* 0x000001a000007944 */ /* 0x000fea0003c00000 */
[----:B0-----:R-:W-:Y:S01]  /*0d70*/  HFMA2.MMA R8, -RZ, RZ, 0, 1.1920928955078125e-07 ;  /* 0x00000002ff087435 */ /* 0x001fe200000001ff */
[----:B-1----:R-:W-:Y:S01]  /*0d80*/  FADD.FTZ R9, R4, R7 ;  /* 0x0000000704097221 */ /* 0x002fe20000010000 */
[----:B------:R-:W-:Y:S01]  /*0d90*/  MOV R7, 0x1f ;  /* 0x0000001f00077802 */ /* 0x000fe20000000f00 */
[----:B------:R-:W-:Y:S01]  /*0da0*/  IMAD.MOV.U32 R10, RZ, RZ, -0x1 ;  /* 0xffffffffff0a7424 */ /* 0x000fe200078e00ff */
[----:B------:R-:W-:Y:S02]  /*0db0*/  MOV R2, 0xdd0 ;  /* 0x00000dd000027802 */ /* 0x000fe40000000f00 */
[----:B------:R-:W-:Y:S05]  /*0dc0*/  CALL.REL.NOINC `($__internal_170_$__cuda_sm70_shflsync_bfly_p) ;  /* 0x0000014000007944 */ /* 0x000fea0003c00000 */
[----:B0-----:R-:W-:Y:S01]  /*0dd0*/  HFMA2.MMA R8, -RZ, RZ, 0, 2.384185791015625e-07 ;  /* 0x00000004ff087435 */ /* 0x001fe200000001ff */
[----:B-1----:R-:W-:Y:S01]  /*0de0*/  FADD.FTZ R9, R9, R7 ;  /* 0x0000000709097221 */ /* 0x002fe20000010000 */
[----:B------:R-:W-:Y:S01]  /*0df0*/  MOV R7, 0x1f ;  /* 0x0000001f00077802 */ /* 0x000fe20000000f00 */
[----:B------:R-:W-:Y:S01]  /*0e00*/  IMAD.MOV.U32 R10, RZ, RZ, -0x1 ;  /* 0xffffffffff0a7424 */ /* 0x000fe200078e00ff */
[----:B------:R-:W-:-:S02]  /*0e10*/  MOV R2, 0xe30 ;  /* 0x00000e3000027802 */ /* 0x000fc40000000f00 */
[----:B------:R-:W-:Y:S05]  /*0e20*/  CALL.REL.NOINC `($__internal_170_$__cuda_sm70_shflsync_bfly_p) ;  /* 0x000000e000007944 */ /* 0x000fea0003c00000 */
[----:B0-----:R-:W-:Y:S01]  /*0e30*/  HFMA2.MMA R8, -RZ, RZ, 0, 4.76837158203125e-07 ;  /* 0x00000008ff087435 */ /* 0x001fe200000001ff */
[----:B-1----:R-:W-:Y:S01]  /*0e40*/  FADD.FTZ R9, R9, R7 ;  /* 0x0000000709097221 */ /* 0x002fe20000010000 */
[----:B------:R-:W-:Y:S01]  /*0e50*/  MOV R7, 0x1f ;  /* 0x0000001f00077802 */ /* 0x000fe20000000f00 */
[----:B------:R-:W-:Y:S01]  /*0e60*/  IMAD.MOV.U32 R10, RZ, RZ, -0x1 ;  /* 0xffffffffff0a7424 */ /* 0x000fe200078e00ff */
[----:B------:R-:W-:-:S02]  /*0e70*/  MOV R2, 0xe90 ;  /* 0x00000e9000027802 */ /* 0x000fc40000000f00 */
[----:B------:R-:W-:Y:S05]  /*0e80*/  CALL.REL.NOINC `($__internal_170_$__cuda_sm70_shflsync_bfly_p) ;  /* 0x0000008000007944 */ /* 0x000fea0003c00000 */
[----:B0-----:R-:W-:Y:S01]  /*0e90*/  HFMA2.MMA R8, -RZ, RZ, 0, 9.5367431640625e-07 ;  /* 0x00000010ff087435 */ /* 0x001fe200000001ff */
[----:B-1----:R-:W-:Y:S01]  /*0ea0*/  FADD.FTZ R9, R9, R7 ;  /* 0x0000000709097221 */ /* 0x002fe20000010000 */
[----:B------:R-:W-:Y:S01]  /*0eb0*/  MOV R7, 0x1f ;  /* 0x0000001f00077802 */ /* 0x000fe20000000f00 */
[----:B------:R-:W-:Y:S01]  /*0ec0*/  IMAD.MOV.U32 R10, RZ, RZ, -0x1 ;  /* 0xffffffffff0a7424 */ /* 0x000fe200078e00ff */
[----:B------:R-:W-:-:S02]  /*0ed0*/  MOV R2, 0xef0 ;  /* 0x00000ef000027802 */ /* 0x000fc40000000f00 */
[----:B------:R-:W-:Y:S05]  /*0ee0*/  CALL.REL.NOINC `($__internal_170_$__cuda_sm70_shflsync_bfly_p) ;  /* 0x0000002000007944 */ /* 0x000fea0003c00000 */
[----:B-1----:R-:W-:Y:S01]  /*0ef0*/  MOV R4, R7 ;  /* 0x0000000700047202 */ /* 0x002fe20000000f00 */
[----:B0-----:R-:W-:Y:S05]  /*0f00*/  BRA `(.L_x_10030) ;  /* 0xfffffa4000007947 */ /* 0x001fea000383ffff */
        .weak           $__internal_170_$__cuda_sm70_shflsync_bfly_p
        .type           $__internal_170_$__cuda_sm70_shflsync_bfly_p,@function
        .size           $__internal_170_$__cuda_sm70_shflsync_bfly_p,(.L_x_11904 - $__internal_170_$__cuda_sm70_shflsync_bfly_p)
$__internal_170_$__cuda_sm70_shflsync_bfly_p:
[----:B------:R-:W-:Y:S01]  /*0f10*/  HFMA2.MMA R3, -RZ, RZ, 0, 0 ;  /* 0x00000000ff037435 */ /* 0x000fe200000001ff */
[----:B------:R-:W-:Y:S04]  /*0f20*/  WARPSYNC R10 ;  /* 0x0000000a00007348 */ /* 0x000fe80003800000 */
[----:B------:R0:W1:Y:S01]  /*0f30*/  SHFL.BFLY PT, R7, R9, R8, R7 ;  /* 0x0c00000809077389 */ /* 0x00006200000e0007 */
[----:B------:R-:W-:Y:S05]  /*0f40*/  RET.REL.NODEC R2 `(_ZN10layer_norm22ln_bwd_finalize_kernelINS_22Kernel_traits_finalizeILj8192E6__halfffffjLb0ELj1024ELj4ENS_18Kernel_traits_baseILj8192ES2_ffffjLj1024EEEEELb0ELb0EEEvNS_9BwdParamsE) ;  /* 0xfffff0b002007950 */ /* 0x000fea0003c3ffff */
.L_x_10031:
        /* <DEDUP_REMOVED lines=11> */
.L_x_11904:


//--------------------- .text._ZN10layer_norm13ln_bwd_kernelINS_13Kernel_traitsI6__halfffffjLj8192ELj1ELj1ELj8ELj16ENS_18Kernel_traits_baseILj8192ES2_ffffjLj256EEEEELb1ELb0ELb1ELb0EEEvNS_9BwdParamsE --------------------------
	.section	.text._ZN10layer_norm13ln_bwd_kernelINS_13Kernel_traitsI6__halfffffjLj8192ELj1ELj1ELj8ELj16ENS_18Kernel_traits_baseILj8192ES2_ffffjLj256EEEEELb1ELb0ELb1ELb0EEEvNS_9BwdParamsE,"ax",@progbits
	.sectioninfo	@"SHI_REGISTERS=240"
	.align	128
        .global         _ZN10layer_norm13ln_bwd_kernelINS_13Kernel_traitsI6__halfffffjLj8192ELj1ELj1ELj8ELj16ENS_18Kernel_traits_baseILj8192ES2_ffffjLj256EEEEELb1ELb0ELb1ELb0EEEvNS_9BwdParamsE
        .type           _ZN10layer_norm13ln_bwd_kernelINS_13Kernel_traitsI6__halfffffjLj8192ELj1ELj1ELj8ELj16ENS_18Kernel_traits_baseILj8192ES2_ffffjLj256EEEEELb1ELb0ELb1ELb0EEEvNS_9BwdParamsE,@function
        .size           _ZN10layer_norm13ln_bwd_kernelINS_13Kernel_traitsI6__halfffffjLj8192ELj1ELj1ELj8ELj16ENS_18Kernel_traits_baseILj8192ES2_ffffjLj256EEEEELb1ELb0ELb1ELb0EEEvNS_9BwdParamsE,(.L_x_11905 - _ZN10layer_norm13ln_bwd_kernelINS_13Kernel_traitsI6__halfffffjLj8192ELj1ELj1ELj8ELj16ENS_18Kernel_traits_baseILj8192ES2_ffffjLj256EEEEELb1ELb0ELb1ELb0EEEvNS_9BwdParamsE)
        .other          _ZN10layer_norm13ln_bwd_kernelINS_13Kernel_traitsI6__halfffffjLj8192ELj1ELj1ELj8ELj16ENS_18Kernel_traits_baseILj8192ES2_ffffjLj256EEEEELb1ELb0ELb1ELb0EEEvNS_9BwdParamsE,@"STO_CUDA_ENTRY STV_DEFAULT"
_ZN10layer_norm13ln_bwd_kernelINS_13Kernel_traitsI6__halfffffjLj8192ELj1ELj1ELj8ELj16ENS_18Kernel_traits_baseILj8192ES2_ffffjLj256EEEEELb1ELb0ELb1ELb0EEEvNS_9BwdParamsE:
.text._ZN10layer_norm13ln_bwd_kernelINS_13Kernel_traitsI6__halfffffjLj8192ELj1ELj1ELj8ELj16ENS_18Kernel_traits_baseILj8192ES2_ffffjLj256EEEEELb1ELb0ELb1ELb0EEEvNS_9BwdParamsE:
        /* <DEDUP_REMOVED lines=16> */
[C---:B------:R-:W-:Y:S02]  /*0100*/  ISETP.GE.U32.AND P2, PT, R9.reuse, 0x700, PT ;  /* 0x000007000900780c */ /* 0x040fe40003f46070 */
        /* <DEDUP_REMOVED lines=13> */
[C---:B------:R-:W-:Y:S01]  /*01e0*/  LOP3.LUT P6, RZ, R9.reuse, 0xffffff00, RZ, 0xc0, !PT ;  /* 0xffffff0009ff7812 */ /* 0x040fe200078cc0ff */
[C---:B------:R-:W-:Y:S01]  /*01f0*/  @P5 IMAD.WIDE.U32 R26, R20.reuse, R27, c[0x0][0x1b0] ;  /* 0x00006c00141a5625 */ /* 0x040fe200078e001b */
[----:B------:R-:W-:Y:S02]  /*0200*/  @P5 IADD3 R20, R20, 0x100, RZ ;  /* 0x0000010014145810 */ /* 0x000fe40007ffe0ff */
[----:B------:R-:W-:Y:S02]  /*0210*/  @P2 MOV R35, 0x8 ;  /* 0x0000000800232802 */ /* 0x000fe40000000f00 */
[----:B------:R-:W-:Y:S01]  /*0220*/  @P0 MOV R31, 0x8 ;  /* 0x00000008001f0802 */ /* 0x000fe20000000f00 */
[C---:B------:R-:W-:Y:S01]  /*0230*/  @P4 IMAD.WIDE.U32 R28, R20.reuse, R29, c[0x0][0x1b0] ;  /* 0x00006c00141c4625 */ /* 0x040fe200078e001d */
[----:B------:R-:W-:Y:S01]  /*0240*/  @P4 IADD3 R20, R20, 0x100, RZ ;  /* 0x0000010014144810 */ /* 0x000fe20007ffe0ff */
[----:B------:R0:W5:Y:S01]  /*0250*/  @P5 LDG.E.64 R10, [R26.64] ;  /* 0x000000041a0a5981 */ /* 0x000162000c1e1b00 */
[----:B------:R-:W1:Y:S01]  /*0260*/  S2UR UR6, SR_CTAID.X ;  /* 0x00000000000679c3 */ /* 0x000e620000002500 */
[----:B------:R-:W-:-:S02]  /*0270*/  ISETP.GE.U32.AND P3, PT, R9, 0x800, PT ;  /* 0x000008000900780c */ /* 0x000fc40003f66070 */
[C---:B------:R-:W-:Y:S01]  /*0280*/  @P0 IMAD.WIDE.U32 R30, R20.reuse, R31, c[0x0][0x1b0] ;  /* 0x00006c00141e0625 */ /* 0x040fe200078e001f */
[----:B------:R-:W-:Y:S01]  /*0290*/  @P0 IADD3 R20, R20, 0x100, RZ ;  /* 0x0000010014140810 */ /* 0x000fe20007ffe0ff */
[----:B------:R0:W5:Y:S01]  /*02a0*/  @P6 LDG.E.64 R4, [R2.64] ;  /* 0x0000000402046981 */ /* 0x000162000c1e1b00 */
[----:B------:R-:W-:Y:S02]  /*02b0*/  ISETP.NE.AND P6, PT, R0, RZ, PT ;  /* 0x000000ff0000720c */ /* 0x000fe40003fc5270 */
[----:B------:R-:W-:Y:S01]  /*02c0*/  LOP3.LUT R8, R8, 0xfffffffd, RZ, 0xc0, !PT ;  /* 0xfffffffd08087812 */ /* 0x000fe200078ec0ff */
[C---:B------:R-:W-:Y:S01]  /*02d0*/  @P1 IMAD.WIDE.U32 R32, R20.reuse, R33, c[0x0][0x1b0] ;  /* 0x00006c0014201625 */ /* 0x040fe200078e0021 */
[----:B------:R-:W-:Y:S01]  /*02e0*/  @P1 IADD3 R20, R20, 0x100, RZ ;  /* 0x0000010014141810 */ /* 0x000fe20007ffe0ff */
[----:B------:R0:W5:Y:S01]  /*02f0*/  @P4 LDG.E.64 R12, [R28.64] ;  /* 0x000000041c0c4981 */ /* 0x000162000c1e1b00 */
[----:B------:R-:W-:Y:S02]  /*0300*/  @P5 LOP3.LUT R8, R8, 0x2, RZ, 0xfc, !PT ;  /* 0x0000000208085812 */ /* 0x000fe400078efcff */
[----:B------:R-:W-:Y:S01]  /*0310*/  @P3 IMAD.MOV.U32 R21, RZ, RZ, 0x8 ;  /* 0x00000008ff153424 */ /* 0x000fe200078e00ff */
[----:B------:R0:W5:Y:S01]  /*0320*/  @P0 LDG.E.64 R14, [R30.64] ;  /* 0x000000041e0e0981 */ /* 0x000162000c1e1b00 */
[----:B------:R-:W-:Y:S01]  /*0330*/  @P2 IMAD.WIDE.U32 R34, R20, R35, c[0x0][0x1b0] ;  /* 0x00006c0014222625 */ /* 0x000fe200078e0023 */
[----:B------:R-:W-:-:S02]  /*0340*/  LOP3.LUT R8, R8, 0xfffffffe, RZ, 0xc0, !PT ;  /* 0xfffffffe08087812 */ /* 0x000fc400078ec0ff */
[----:B------:R0:W5:Y:S01]  /*0350*/  @P6 LDG.E.64 R6, [R24.64] ;  /* 0x0000000418066981 */ /* 0x000162000c1e1b00 */
[----:B------:R-:W-:Y:S02]  /*0360*/  @P2 IADD3 R20, R20, 0x100, RZ ;  /* 0x0000010014142810 */ /* 0x000fe40007ffe0ff */
[----:B------:R-:W-:Y:S01]  /*0370*/  @P4 LOP3.LUT R8, R8, 0x1, RZ, 0xfc, !PT ;  /* 0x0000000108084812 */ /* 0x000fe200078efcff */
[----:B------:R0:W5:Y:S04]  /*0380*/  @P1 LDG.E.64 R16, [R32.64] ;  /* 0x0000000420101981 */ /* 0x000168000c1e1b00 */
[----:B------:R0:W5:Y:S01]  /*0390*/  @P2 LDG.E.64 R18, [R34.64] ;  /* 0x0000000422122981 */ /* 0x000162000c1e1b00 */
[----:B------:R-:W-:Y:S01]  /*03a0*/  @P3 IMAD.WIDE.U32 R20, R20, R21, c[0x0][0x1b0] ;  /* 0x00006c0014143625 */ /* 0x000fe200078e0015 */
[----:B------:R-:W-:-:S02]  /*03b0*/  LOP3.LUT R8, R8, 0xffffffef, RZ, 0xc0, !PT ;  /* 0xffffffef08087812 */ /* 0x000fc400078ec0ff */
[----:B-1----:R-:W-:Y:S02]  /*03c0*/  LEA.HI R166, R167, UR6, RZ, 0x18 ;  /* 0x00000006a7a67c11 */ /* 0x002fe4000f8fc0ff */
[----:B------:R-:W-:Y:S01]  /*03d0*/  @P3 LOP3.LUT R8, R8, 0x10, RZ, 0xfc, !PT ;  /* 0x0000001008083812 */ /* 0x000fe200078efcff */
        /* <DEDUP_REMOVED lines=37> */
[----:B------:R-:W-:Y:S01]  /*0630*/  IMAD.MOV.U32 R30, RZ, RZ, R13 ;  /* 0x000000ffff1e7224 */ /* 0x000fe200078e000d */
[----:B------:R-:W-:Y:S01]  /*0640*/  SHF.R.U64 R164, R4, 0x10, R5 ;  /* 0x0000001004a47819 */ /* 0x000fe20000001205 */
[----:B------:R-:W-:Y:S01]  /*0650*/  IMAD.MOV.U32 R26, RZ, RZ, R15 ;  /* 0x000000ffff1a7224 */ /* 0x000fe200078e000f */
        /* <DEDUP_REMOVED lines=11> */
[----:B------:R-:W-:Y:S01]  /*0710*/  IMAD.MOV.U32 R14, RZ, RZ, R23 ;  /* 0x000000ffff0e7224 */ /* 0x000fe200078e0017 */
[--C-:B------:R-:W-:Y:S01]  /*0720*/  SHF.R.U64 R4, R16, 0x10, R17.reuse ;  /* 0x0000001010047819 */ /* 0x100fe20000001211 */
[----:B------:R-:W-:Y:S01]  /*0730*/  IMAD.MOV.U32 R97, RZ, RZ, RZ ;  /* 0x000000ffff617224 */ /* 0x000fe200078e00ff */
[----:B------:R-:W-:Y:S01]  /*0740*/  SHF.R.U32.HI R21, RZ, 0x10, R17 ;  /* 0x00000010ff157819 */ /* 0x000fe20000011611 */
        /* <DEDUP_REMOVED lines=16> */
[----:B------:R-:W-:Y:S01]  /*0850*/  HFMA2.MMA R12, -RZ, RZ, 0, 5.9604644775390625e-08 ;  /* 0x00000001ff0c7435 */ /* 0x000fe200000001ff */
        /* <DEDUP_REMOVED lines=30> */
.L_x_10146:
        /* <DEDUP_REMOVED lines=23> */
[----:B------:R-:W-:-:S09]  /*0bb0*/  IMAD.MOV.U32 R146, RZ, RZ, R168 ;  /* 0x000000ffff927224 */ /* 0x000fd200078e00a8 */
[----:B------:R-:W-:-:S05]  /*0bc0*/  @P4 IADD3 R140, R10, -0x1, RZ ;  /* 0xffffffff0a8c4810 */ /* 0x000fca0007ffe0ff */
[----:B------:R-:W-:-:S05]  /*0bd0*/  @P4 IMAD R140, R140, c[0x0][0x168], RZ ;  /* 0x00005a008c8c4a24 */ /* 0x000fca00078e02ff */
[----:B------:R-:W-:-:S04]  /*0be0*/  @P4 SHF.R.S32.HI R141, RZ, 0x1f, R140 ;  /* 0x0000001fff8d4819 */ /* 0x000fc8000001148c */
[----:B------:R-:W-:-:S04]  /*0bf0*/  @P4 LEA.HI R141, R141, R140, RZ, 0x2 ;  /* 0x0000008c8d8d4211 */ /* 0x000fc800078f10ff */
[----:B------:R-:W-:Y:S01]  /*0c00*/  @P4 LEA.HI.SX32 R144, R141, R150, 0x1e ;  /* 0x000000968d904211 */ /* 0x000fe200078ff2ff */
[----:B------:R-:W-:Y:S05]  /*0c10*/  @!P5 BRA `(.L_x_10036) ;  /* 0x000000700000d947 */ /* 0x000fea0003800000 */
[----:B------:R-:W-:-:S04]  /*0c20*/  ISETP.NE.U32.AND P4, PT, RZ, c[0x0][0x218], PT ;  /* 0x00008600ff007a0c */ /* 0x000fc80003f85070 */
[----:B------:R-:W-:Y:S01]  /*0c30*/  ISETP.NE.AND.EX P4, PT, RZ, c[0x0][0x21c], PT, P4 ;  /* 0x00008700ff007a0c */ /* 0x000fe20003f85340 */
[----:B------:R-:W-:-:S05]  /*0c40*/  IMAD.WIDE.U32 R140, R144, R149, c[0x0][0x190] ;  /* 0x00006400908c7625 */ /* 0x000fca00078e0095 */
[----:B------:R0:W5:Y:S07]  /*0c50*/  LDG.E R8, [R140.64] ;  /* 0x000000048c087981 */ /* 0x00016e000c1e1900 */
[----:B------:R0:W5:Y:S01]  /*0c60*/  @P4 LDG.E.128 R100, [R194.64] ;  /* 0x00000004c2644981 */ /* 0x000162000c1e1d00 */
[----:B------:R-:W-:Y:S02]  /*0c70*/  IADD3 R146, R168, 0x100, RZ ;  /* 0x00000100a8927810 */ /* 0x000fe40007ffe0ff */
[----:B------:R-:W-:-:S02]  /*0c80*/  IADD3 R144, R144, 0x100, RZ ;  /* 0x0000010090907810 */ /* 0x000fc40007ffe0ff */
.L_x_10036:
[----:B------:R-:W-:Y:S05]  /*0c90*/  BSYNC B1 ;  /* 0x0000000000017941 */ /* 0x000fea0003800000 */
.L_x_10035:
[----:B------:R-:W-:Y:S01]  /*0ca0*/  ISETP.GE.U32.AND P4, PT, R9, 0x200, PT ;  /* 0x000002000900780c */ /* 0x000fe20003f86070 */
[----:B------:R-:W-:-:S12]  /*0cb0*/  BSSY B1, `(.L_x_10037) ;  /* 0x000000a000017945 */ /* 0x000fd80003800000 */
[----:B------:R-:W-:Y:S05]  /*0cc0*/  @!P4 BRA `(.L_x_10038) ;  /* 0x000000800000c947 */ /* 0x000fea0003800000 */
[----:B------:R-:W-:-:S04]  /*0cd0*/  ISETP.NE.U32.AND P4, PT, RZ, c[0x0][0x218], PT ;  /* 0x00008600ff007a0c */ /* 0x000fc80003f85070 */
[----:B------:R-:W-:Y:S01]  /*0ce0*/  ISETP.NE.AND.EX P4, PT, RZ, c[0x0][0x21c], PT, P4 ;  /* 0x00008700ff007a0c */ /* 0x000fe20003f85340 */
[----:B0-----:R-:W-:-:S05]  /*0cf0*/  IMAD.WIDE.U32 R140, R144, R149, c[0x0][0x190] ;  /* 0x00006400908c7625 */ /* 0x001fca00078e0095 */
[----:B------:R0:W5:Y:S07]  /*0d00*/  LDG.E R7, [R140.64] ;  /* 0x000000048c077981 */ /* 0x00016e000c1e1900 */
[----:B------:R-:W-:-:S05]  /*0d10*/  @P4 IMAD.WIDE.U32 R142, R146, R151, c[0x0][0x218] ;  /* 0x00008600928e4625 */ /* 0x000fca00078e0097 */
[----:B------:R0:W5:Y:S01]  /*0d20*/  @P4 LDG.E.128 R104, [R142.64] ;  /* 0x000000048e684981 */ /* 0x000162000c1e1d00 */
[----:B------:R-:W-:Y:S02]  /*0d30*/  IADD3 R144, R144, 0x100, RZ ;  /* 0x0000010090907810 */ /* 0x000fe40007ffe0ff */
[----:B------:R-:W-:Y:S02]  /*0d40*/  IADD3 R146, R146, 0x100, RZ ;  /* 0x0000010092927810 */ /* 0x000fe40007ffe0ff */
.L_x_10038:
[----:B------:R-:W-:Y:S05]  /*0d50*/  BSYNC B1 ;  /* 0x0000000000017941 */ /* 0x000fea0003800000 */
.L_x_10037:
        /* <DEDUP_REMOVED lines=11> */
.L_x_10040:
[----:B------:R-:W-:Y:S05]  /*0e10*/  BSYNC B1 ;  /* 0x0000000000017941 */ /* 0x000fea0003800000 */
.L_x_10039:
        /* <DEDUP_REMOVED lines=11> */
.L_x_10042:
[----:B------:R-:W-:Y:S05]  /*0ed0*/  BSYNC B1 ;  /* 0x0000000000017941 */ /* 0x000fea0003800000 */
.L_x_10041:
[----:B------:R-:W-:Y:S01]  /*0ee0*/  BSSY B1, `(.L_x_10043) ;  /* 0x000000a000017945 */ /* 0x000fe20003800000 */
        /* <DEDUP_REMOVED lines=9> */
.L_x_10044:
[----:B------:R-:W-:Y:S05]  /*0f80*/  BSYNC B1 ;  /* 0x0000000000017941 */ /* 0x000fea0003800000 */
.L_x_10043:
        /* <DEDUP_REMOVED lines=10> */
.L_x_10046:
[----:B------:R-:W-:Y:S05]  /*1030*/  BSYNC B1 ;  /* 0x0000000000017941 */ /* 0x000fea0003800000 */
.L_x_10045:
        /* <DEDUP_REMOVED lines=10> */
.L_x_10048:
[----:B------:R-:W-:Y:S05]  /*10e0*/  BSYNC B1 ;  /* 0x0000000000017941 */ /* 0x000fea0003800000 */
.L_x_10047:
[----:B------:R-:W-:Y:S01]  /*10f0*/  ISETP.GE.U32.AND P4, PT, R9, 0x800, PT ;  /* 0x000008000900780c */ /* 0x000fe20003f86070 */
[----:B------:R-:W-:Y:S01]  /*1100*/  IMAD.MOV.U32 R153, RZ, RZ, RZ ;  /* 0x000000ffff997224 */ /* 0x000fe200078e00ff */
[----:B------:R-:W-:-:S11]  /*1110*/  MOV R155, RZ ;  /* 0x000000ff009b7202 */ /* 0x000fd60000000f00 */
[----:B------:R-:W-:Y:S05]  /*1120*/  @!P4 BRA `(.L_x_10049) ;  /* 0x000018600000c947 */ /* 0x000fea0003800000 */
[----:B------:R-:W-:-:S04]  /*1130*/  ISETP.NE.U32.AND P4, PT, RZ, c[0x0][0x218], PT ;  /* 0x00008600ff007a0c */ /* 0x000fc80003f85070 */
[----:B------:R-:W-:Y:S01]  /*1140*/  ISETP.NE.AND.EX P4, PT, RZ, c[0x0][0x21c], PT, P4 ;  /* 0x00008700ff007a0c */ /* 0x000fe20003f85340 */
[----:B0-----:R-:W-:-:S05]  /*1150*/  IMAD.WIDE.U32 R142, R144, R149, c[0x0][0x190] ;  /* 0x00006400908e7625 */ /* 0x001fca00078e0095 */
[----:B------:R0:W5:Y:S07]  /*1160*/  LDG.E R0, [R142.64] ;  /* 0x000000048e007981 */ /* 0x00016e000c1e1900 */
[----:B------:R-:W-:-:S05]  /*1170*/  @P4 IMAD.WIDE.U32 R140, R146, R151, c[0x0][0x218] ;  /* 0x00008600928c4625 */ /* 0x000fca00078e0097 */
[----:B------:R0:W5:Y:S01]  /*1180*/  @P4 LDG.E.128 R128, [R140.64] ;  /* 0x000000048c804981 */ /* 0x000162000c1e1d00 */
[----:B------:R-:W-:Y:S01]  /*1190*/  HFMA2.MMA R153, -RZ, RZ, 0, 0 ;  /* 0x00000000ff997435 */ /* 0x000fe200000001ff */
[----:B------:R-:W-:Y:S05]  /*11a0*/  BRA `(.L_x_10049) ;  /* 0x000017e000007947 */ /* 0x000fea0003800000 */
.L_x_10034:
[----:B0----5:R-:W-:Y:S01]  /*11b0*/  ISETP.GE.AND P4, PT, R10, 0x1, PT ;  /* 0x000000010a00780c */ /* 0x021fe20003f86270 */
[----:B------:R-:W-:Y:S01]  /*11c0*/  IMAD.MOV.U32 R148, RZ, RZ, RZ ;  /* 0x000000ffff947224 */ /* 0x000fe200078e00ff */
[----:B------:R-:W-:Y:S01]  /*11d0*/  LOP3.LUT P5, RZ, R9, 0xffffff00, RZ, 0xc0, !PT ;  /* 0xffffff0009ff7812 */ /* 0x000fe200078ac0ff */
[----:B------:R-:W-:Y:S01]  /*11e0*/  BSSY B1, `(.L_x_10050) ;  /* 0x0000039000017945 */ /* 0x000fe20003800000 */
[----:B------:R-:W-:Y:S01]  /*11f0*/  MOV R155, RZ ;  /* 0x000000ff009b7202 */ /* 0x000fe20000000f00 */
[----:B------:R-:W-:Y:S01]  /*1200*/  IMAD.MOV.U32 R153, RZ, RZ, RZ ;  /* 0x000000ffff997224 */ /* 0x000fe200078e00ff */
[----:B------:R-:W-:-:S07]  /*1210*/  MOV R154, R168 ;  /* 0x000000a8009a7202 */ /* 0x000fce0000000f00 */
[----:B------:R-:W-:-:S05]  /*1220*/  @P4 IADD3 R140, R10, -0x1, RZ ;  /* 0xffffffff0a8c4810 */ /* 0x000fca0007ffe0ff */
[----:B------:R-:W-:-:S05]  /*1230*/  @P4 IMAD R140, R140, c[0x0][0x168], RZ ;  /* 0x00005a008c8c4a24 */ /* 0x000fca00078e02ff */
[----:B------:R-:W-:-:S04]  /*1240*/  @P4 SHF.R.S32.HI R141, RZ, 0x1f, R140 ;  /* 0x0000001fff8d4819 */ /* 0x000fc8000001148c */
[----:B------:R-:W-:Y:S02]  /*1250*/  @P4 LEA.HI R141, R141, R140, RZ, 0x2 ;  /* 0x0000008c8d8d4211 */ /* 0x000fe400078f10ff */
[----:B------:R-:W-:Y:S02]  /*1260*/  IADD3 R140, R144, -0x1, RZ ;  /* 0xffffffff908c7810 */ /* 0x000fe40007ffe0ff */
[----:B------:R-:W-:-:S03]  /*1270*/  @P4 LEA.HI.SX32 R148, R141, R150, 0x1e ;  /* 0x000000968d944211 */ /* 0x000fc600078ff2ff */
[----:B------:R-:W-:-:S05]  /*1280*/  IMAD R140, R140, c[0x0][0x168], RZ ;  /* 0x00005a008c8c7a24 */ /* 0x000fca00078e02ff */
[----:B------:R-:W-:-:S04]  /*1290*/  SHF.R.S32.HI R141, RZ, 0x1f, R140 ;  /* 0x0000001fff8d7819 */ /* 0x000fc8000001148c */
[----:B------:R-:W-:-:S04]  /*12a0*/  LEA.HI R141, R141, R140, RZ, 0x2 ;  /* 0x0000008c8d8d7211 */ /* 0x000fc800078f10ff */
[----:B------:R-:W-:Y:S01]  /*12b0*/  LEA.HI.SX32 R150, R141, R150, 0x1e ;  /* 0x000000968d967211 */ /* 0x000fe200078ff2ff */
[----:B------:R-:W-:Y:S05]  /*12c0*/  @!P5 BRA `(.L_x_10051) ;  /* 0x000002a00000d947 */ /* 0x000fea0003800000 */
[----:B------:R-:W-:Y:S01]  /*12d0*/  IMAD.WIDE.U32 R140, R168, R151, c[0x0][0x188] ;  /* 0x00006200a88c7625 */ /* 0x000fe200078e0097 */
[----:B------:R-:W-:-:S03]  /*12e0*/  ISETP.NE.AND P4, PT, R165, RZ, PT ;  /* 0x000000ffa500720c */ /* 0x000fc60003f85270 */
[----:B------:R-:W-:Y:S01]  /*12f0*/  IMAD.WIDE.U32 R144, R150, R151, c[0x0][0x208] ;  /* 0x0000820096907625 */ /* 0x000fe200078e0097 */
[----:B------:R-:W-:Y:S01]  /*1300*/  FSEL R153, R152, RZ, !P4 ;  /* 0x000000ff98997208 */ /* 0x000fe20006000000 */
[----:B------:R-:W2:Y:S01]  /*1310*/  LDG.E.128 R140, [R140.64] ;  /* 0x000000048c8c7981 */ /* 0x000ea2000c1e1d00 */
[----:B------:R-:W-:-:S03]  /*1320*/  ISETP.NE.U32.AND P4, PT, RZ, c[0x0][0x218], PT ;  /* 0x00008600ff007a0c */ /* 0x000fc60003f85070 */
[----:B------:R-:W3:Y:S01]  /*1330*/  LDG.E.128 R144, [R144.64] ;  /* 0x0000000490907981 */ /* 0x000ee2000c1e1d00 */
[----:B------:R-:W-:-:S13]  /*1340*/  ISETP.NE.AND.EX P4, PT, RZ, c[0x0][0x21c], PT, P4 ;  /* 0x00008700ff007a0c */ /* 0x000fda0003f85340 */
[----:B------:R0:W5:Y:S01]  /*1350*/  @P4 LDG.E.128 R100, [R194.64] ;  /* 0x00000004c2644981 */ /* 0x000162000c1e1d00 */
[C---:B------:R-:W-:Y:S01]  /*1360*/  IMAD.WIDE.U32 R154, R148.reuse, R149, c[0x0][0x190] ;  /* 0x00006400949a7625 */ /* 0x040fe200078e0095 */
[----:B------:R-:W-:Y:S02]  /*1370*/  IADD3 R148, R148, 0x100, RZ ;  /* 0x0000010094947810 */ /* 0x000fe40007ffe0ff */
[----:B------:R-:W-:Y:S02]  /*1380*/  IADD3 R150, R150, 0x100, RZ ;  /* 0x0000010096967810 */ /* 0x000fe40007ffe0ff */
[----:B------:R1:W5:Y:S02]  /*1390*/  LDG.E R8, [R154.64] ;  /* 0x000000049a087981 */ /* 0x000364000c1e1900 */
[----:B-1----:R-:W-:Y:S01]  /*13a0*/  IADD3 R154, R168, 0x100, RZ ;  /* 0x00000100a89a7810 */ /* 0x002fe20007ffe0ff */
[C---:B--2---:R-:W-:Y:S02]  /*13b0*/  FADD.FTZ R170, -R153.reuse, R140 ;  /* 0x0000008c99aa7221 */ /* 0x044fe40000010100 */
[----:B------:R-:W-:-:S02]  /*13c0*/  FADD.FTZ R202, -R153, R141 ;  /* 0x0000008d99ca7221 */ /* 0x000fc40000010100 */
[C---:B------:R-:W-:Y:S02]  /*13d0*/  FMUL.FTZ R183, R11.reuse, R170 ;  /* 0x000000aa0bb77220 */ /* 0x040fe40000410000 */
[----:B------:R-:W-:Y:S02]  /*13e0*/  FMUL.FTZ R170, R11, R202 ;  /* 0x000000ca0baa7220 */ /* 0x000fe40000410000 */
[----:B---3--:R-:W-:Y:S02]  /*13f0*/  FMUL.FTZ R202, R163, R144 ;  /* 0x00000090a3ca7220 */ /* 0x008fe40000410000 */
[----:B------:R-:W-:Y:S02]  /*1400*/  FADD.FTZ R142, -R153, R142 ;  /* 0x0000008e998e7221 */ /* 0x000fe40000010100 */
[----:B------:R-:W-:Y:S02]  /*1410*/  FMUL.FTZ R217, R164, R145 ;  /* 0x00000091a4d97220 */ /* 0x000fe40000410000 */
[----:B------:R-:W-:-:S02]  /*1420*/  FADD.FTZ R140, RZ, R202 ;  /* 0x000000caff8c7221 */ /* 0x000fc40000010000 */
[----:B------:R-:W-:Y:S02]  /*1430*/  FFMA.FTZ R141, R183, R202, RZ ;  /* 0x000000cab78d7223 */ /* 0x000fe400000100ff */
        /* <DEDUP_REMOVED lines=19> */
.L_x_10051:
[----:B0-----:R-:W-:Y:S05]  /*1570*/  BSYNC B1 ;  /* 0x0000000000017941 */ /* 0x001fea0003800000 */
.L_x_10050:
[----:B------:R-:W-:Y:S01]  /*1580*/  ISETP.GE.U32.AND P4, PT, R9, 0x200, PT ;  /* 0x000002000900780c */ /* 0x000fe20003f86070 */
[----:B------:R-:W-:-:S12]  /*1590*/  BSSY B1, `(.L_x_10052) ;  /* 0x000002d000017945 */ /* 0x000fd80003800000 */
        /* <DEDUP_REMOVED lines=8> */
[----:B------:R-:W-:Y:S01]  /*1620*/  IMAD.WIDE.U32 R194, R148, R149, c[0x0][0x190] ;  /* 0x0000640094c27625 */ /* 0x000fe200078e0095 */
[----:B------:R-:W-:-:S04]  /*1630*/  ISETP.NE.AND.EX P4, PT, RZ, c[0x0][0x21c], PT, P4 ;  /* 0x00008700ff007a0c */ /* 0x000fc80003f85340 */
[----:B------:R0:W5:Y:S09]  /*1640*/  LDG.E R7, [R194.64] ;  /* 0x00000004c2077981 */ /* 0x000172000c1e1900 */
[----:B------:R-:W-:-:S05]  /*1650*/  @P4 IMAD.WIDE.U32 R232, R154, R151, c[0x0][0x218] ;  /* 0x000086009ae84625 */ /* 0x000fca00078e0097 */
[----:B------:R1:W5:Y:S01]  /*1660*/  @P4 LDG.E.128 R104, [R232.64] ;  /* 0x00000004e8684981 */ /* 0x000362000c1e1d00 */
[----:B------:R-:W-:Y:S02]  /*1670*/  IADD3 R148, R148, 0x100, RZ ;  /* 0x0000010094947810 */ /* 0x000fe40007ffe0ff */
[----:B------:R-:W-:Y:S02]  /*1680*/  IADD3 R150, R150, 0x100, RZ ;  /* 0x0000010096967810 */ /* 0x000fe40007ffe0ff */
[----:B------:R-:W-:Y:S01]  /*1690*/  IADD3 R154, R154, 0x100, RZ ;  /* 0x000001009a9a7810 */ /* 0x000fe20007ffe0ff */
[C---:B--2---:R-:W-:Y:S02]  /*16a0*/  FADD.FTZ R172, -R230.reuse, R140 ;  /* 0x0000008ce6ac7221 */ /* 0x044fe40000010100 */
[----:B------:R-:W-:Y:S02]  /*16b0*/  FADD.FTZ R200, -R230, R141 ;  /* 0x0000008de6c87221 */ /* 0x000fe40000010100 */
[----:B------:R-:W-:-:S02]  /*16c0*/  FMUL.FTZ R181, R11, R172 ;  /* 0x000000ac0bb57220 */ /* 0x000fc40000410000 */
[----:B------:R-:W-:Y:S02]  /*16d0*/  FMUL.FTZ R172, R11, R200 ;  /* 0x000000c80bac7220 */ /* 0x000fe40000410000 */
[----:B---3--:R-:W-:Y:S02]  /*16e0*/  FMUL.FTZ R200, R159, R144 ;  /* 0x000000909fc87220 */ /* 0x008fe40000410000 */
[----:B------:R-:W-:Y:S02]  /*16f0*/  FADD.FTZ R142, -R230, R142 ;  /* 0x0000008ee68e7221 */ /* 0x000fe40000010100 */
[----:B------:R-:W-:Y:S02]  /*1700*/  FMUL.FTZ R215, R160, R145 ;  /* 0x00000091a0d77220 */ /* 0x000fe40000410000 */
[----:B------:R-:W-:Y:S02]  /*1710*/  FADD.FTZ R140, R155, R200 ;  /* 0x000000c89b8c7221 */ /* 0x000fe40000010000 */
[----:B------:R-:W-:-:S02]  /*1720*/  FFMA.FTZ R153, R181, R200, R153 ;  /* 0x000000c8b5997223 */ /* 0x000fc40000010099 */
[----:B------:R-:W-:Y:S02]  /*1730*/  FADD.FTZ R230, -R230, R143 ;  /* 0x0000008fe6e67221 */ /* 0x000fe40000010100 */
[----:B------:R-:W-:Y:S02]  /*1740*/  FMUL.FTZ R197, R11, R142 ;  /* 0x0000008e0bc57220 */ /* 0x000fe40000410000 */
[----:B-1----:R-:W-:Y:S02]  /*1750*/  FMUL.FTZ R232, R157, R146 ;  /* 0x000000929de87220 */ /* 0x002fe40000410000 */
        /* <DEDUP_REMOVED lines=16> */
.L_x_10053:
[----:B0-----:R-:W-:Y:S05]  /*1860*/  BSYNC B1 ;  /* 0x0000000000017941 */ /* 0x001fea0003800000 */
.L_x_10052:
        /* <DEDUP_REMOVED lines=21> */
[----:B---3--:R-:W-:Y:S02]  /*19c0*/  FMUL.FTZ R198, R35, R144 ;  /* 0x0000009023c67220 */ /* 0x008fe40000410000 */
[C---:B------:R-:W-:Y:S02]  /*19d0*/  FADD.FTZ R142, -R174.reuse, R142 ;  /* 0x0000008eae8e7221 */ /* 0x040fe40000010100 */
[----:B-1----:R-:W-:Y:S02]  /*19e0*/  FADD.FTZ R212, -R174, R143 ;  /* 0x0000008faed47221 */ /* 0x002fe40000010100 */
        /* <DEDUP_REMOVED lines=22> */
.L_x_10055:
[----:B0-----:R-:W-:Y:S05]  /*1b50*/  BSYNC B1 ;  /* 0x0000000000017941 */ /* 0x001fea0003800000 */
.L_x_10054:
        /* <DEDUP_REMOVED lines=46> */
.L_x_10057:
[----:B0-----:R-:W-:Y:S05]  /*1e40*/  BSYNC B1 ;  /* 0x0000000000017941 */ /* 0x001fea0003800000 */
.L_x_10056:
[----:B------:R-:W-:Y:S01]  /*1e50*/  BSSY B1, `(.L_x_10058) ;  /* 0x000002d000017945 */ /* 0x000fe20003800000 */
        /* <DEDUP_REMOVED lines=44> */
.L_x_10059:
[----:B0-----:R-:W-:Y:S05]  /*2120*/  BSYNC B1 ;  /* 0x0000000000017941 */ /* 0x001fea0003800000 */
.L_x_10058:
        /* <DEDUP_REMOVED lines=22> */
[----:B------:R-:W-:Y:S02]  /*2290*/  FADD.FTZ R206, -R180, R143 ;  /* 0x0000008fb4ce7221 */ /* 0x000fe40000010100 */
        /* <DEDUP_REMOVED lines=22> */
.L_x_10061:
[----:B0-----:R-:W-:Y:S05]  /*2400*/  BSYNC B1 ;  /* 0x0000000000017941 */ /* 0x001fea0003800000 */
.L_x_10060:
        /* <DEDUP_REMOVED lines=45> */
.L_x_10063:
[----:B0-----:R-:W-:Y:S05]  /*26e0*/  BSYNC B1 ;  /* 0x0000000000017941 */ /* 0x001fea0003800000 */
.L_x_10062:
[----:B------:R-:W-:-:S13]  /*26f0*/  ISETP.GE.U32.AND P4, PT, R9, 0x800, PT ;  /* 0x000008000900780c */ /* 0x000fda0003f86070 */
        /* <DEDUP_REMOVED lines=8> */
[----:B------:R-:W-:Y:S01]  /*2780*/  ISETP.NE.AND.EX P4, PT, RZ, c[0x0][0x21c], PT, P4 ;  /* 0x00008700ff007a0c */ /* 0x000fe20003f85340 */
[----:B------:R-:W-:-:S05]  /*2790*/  IMAD.WIDE.U32 R148, R148, R149, c[0x0][0x190] ;  /* 0x0000640094947625 */ /* 0x000fca00078e0095 */
[----:B------:R0:W5:Y:S07]  /*27a0*/  LDG.E R0, [R148.64] ;  /* 0x0000000494007981 */ /* 0x00016e000c1e1900 */
[----:B------:R-:W-:-:S05]  /*27b0*/  @P4 IMAD.WIDE.U32 R194, R154, R151, c[0x0][0x218] ;  /* 0x000086009ac24625 */ /* 0x000fca00078e0097 */
[----:B------:R0:W5:Y:S01]  /*27c0*/  @P4 LDG.E.128 R128, [R194.64] ;  /* 0x00000004c2804981 */ /* 0x000162000c1e1d00 */
[C---:B--2---:R-:W-:Y:S02]  /*27d0*/  FADD.FTZ R150, -R152.reuse, R140 ;  /* 0x0000008c98967221 */ /* 0x044fe40000010100 */
[----:B------:R-:W-:Y:S02]  /*27e0*/  FADD.FTZ R184, -R152, R141 ;  /* 0x0000008d98b87221 */ /* 0x000fe40000010100 */
[C---:B------:R-:W-:Y:S02]  /*27f0*/  FMUL.FTZ R169, R11.reuse, R150 ;  /* 0x000000960ba97220 */ /* 0x040fe40000410000 */
        /* <DEDUP_REMOVED lines=25> */
.L_x_10049:
[----:B0-----:R-:W-:Y:S05]  /*2990*/  BSYNC B0 ;  /* 0x0000000000007941 */ /* 0x001fea0003800000 */
.L_x_10033:
[----:B------:R-:W-:Y:S02]  /*29a0*/  LOP3.LUT P4, RZ, R12, 0xff, RZ, 0xc0, !PT ;  /* 0x000000ff0cff7812 */ /* 0x000fe4000788c0ff */
[----:B------:R-:W-:-:S04]  /*29b0*/  SHF.R.U32.HI R142, RZ, 0x5, R167 ;  /* 0x00000005ff8e7819 */ /* 0x000fc800000116a7 */
[----:B------:R-:W-:-:S07]  /*29c0*/  LOP3.LUT R233, R142, 0x7fffff8, RZ, 0xc0, !PT ;  /* 0x07fffff88ee97812 */ /* 0x000fce00078ec0ff */
[----:B------:R-:W-:Y:S02]  /*29d0*/  @!P4 IADD3 R233, R233, 0x8, RZ ;  /* 0x00000008e9e9c810 */ /* 0x000fe40007ffe0ff */
[----:B------:R-:W-:Y:S01]  /*29e0*/  LOP3.LUT P4, RZ, R167, 0x1f, RZ, 0xc0, !PT ;  /* 0x0000001fa7ff7812 */ /* 0x000fe2000788c0ff */
[----:B------:R-:W-:Y:S10]  /*29f0*/  BRA.DIV ~URZ, `(.L_x_10064) ;  /* 0x000032b27f007947 */ /* 0x000ff4000b800000 */
[----:B------:R0:W1:Y:S02]  /*2a00*/  SHFL.DOWN PT, R144, R155, 0x10, 0x1f ;  /* 0x0a001f009b907f89 */ /* 0x00006400000e0000 */
.L_x_10147:
        /* <DEDUP_REMOVED lines=18> */
.L_x_10148:
[----:B------:R-:W-:Y:S01]  /*2b30*/  @!P4 LOP3.LUT R142, R142, 0x7, RZ, 0xc0, !PT ;  /* 0x000000078e8ec812 */ /* 0x000fe200078ec0ff */
[----:B---3--:R-:W-:Y:S01]  /*2b40*/  FADD.FTZ R194, R194, R145 ;  /* 0x00000091c2c27221 */ /* 0x008fe20000010000 */
[----:B------:R-:W-:Y:S01]  /*2b50*/  WARPSYNC 0xffffffff ;  /* 0xffffffff00007948 */ /* 0x000fe20003800000 */
[----:B--2---:R-:W-:Y:S01]  /*2b60*/  FADD.FTZ R195, R140, R147 ;  /* 0x000000938cc37221 */ /* 0x004fe20000010000 */
        /* <DEDUP_REMOVED lines=8> */
[----:B------:R-:W2:Y:S04]  /*2bf0*/  LDS.128 R140, [R233.X8+0x8000] ;  /* 0x00800000e98c7984 */ /* 0x000ea80000008c00 */
[----:B-1----:R-:W1:Y:S04]  /*2c00*/  LDS.128 R144, [R233.X8+0x8010] ;  /* 0x00801000e9907984 */ /* 0x002e680000008c00 */
[----:B------:R-:W3:Y:S04]  /*2c10*/  LDS.128 R148, [R233.X8+0x8020] ;  /* 0x00802000e9947984 */ /* 0x000ee80000008c00 */
[----:B0-----:R-:W0:Y:S01]  /*2c20*/  LDS.128 R152, [R233.X8+0x8030] ;  /* 0x00803000e9987984 */ /* 0x001e220000008c00 */
        /* <DEDUP_REMOVED lines=17> */
[----:B0-----:R-:W-:-:S02]  /*2d40*/  FADD.FTZ R237, R237, R152 ;  /* 0x00000098eded7221 */ /* 0x001fc40000010000 */
[----:B------:R-:W-:Y:S02]  /*2d50*/  FADD.FTZ R140, R140, R153 ;  /* 0x000000998c8c7221 */ /* 0x000fe40000010000 */
[----:B------:R-:W-:Y:S02]  /*2d60*/  FADD.FTZ R144, R154, R237 ;  /* 0x000000ed9a907221 */ /* 0x000fe40000010000 */
[----:B------:R-:W-:Y:S02]  /*2d70*/  FADD.FTZ R140, R155, R140 ;  /* 0x0000008c9b8c7221 */ /* 0x000fe40000010000 */
[----:B------:R-:W-:Y:S02]  /*2d80*/  FMUL.FTZ R144, R144, c[0x0][0x1e0] ;  /* 0x0000780090907a20 */ /* 0x000fe40000410000 */
[----:B------:R-:W-:Y:S01]  /*2d90*/  FMUL.FTZ R145, R140, c[0x0][0x1e0] ;  /* 0x000078008c917a20 */ /* 0x000fe20000410000 */
[----:B------:R-:W-:Y:S05]  /*2da0*/  @!P5 BRA `(.L_x_10067) ;  /* 0x000005800000d947 */ /* 0x000fea0003800000 */
[----:B------:R-:W-:Y:S01]  /*2db0*/  @!P3 ISETP.NE.U32.AND P5, PT, RZ, c[0x0][0x218], PT ;  /* 0x00008600ff00ba0c */ /* 0x000fe20003fa5070 */
[----:B------:R-:W-:Y:S03]  /*2dc0*/  BSSY B1, `(.L_x_10068) ;  /* 0x000000c000017945 */ /* 0x000fe60003800000 */
[----:B------:R-:W-:-:S04]  /*2dd0*/  @!P3 ISETP.NE.AND.EX P5, PT, RZ, c[0x0][0x21c], PT, P5 ;  /* 0x00008700ff00ba0c */ /* 0x000fc80003fa5350 */
        /* <DEDUP_REMOVED lines=10> */
.L_x_10069:
[----:B------:R-:W-:Y:S05]  /*2e80*/  BSYNC B1 ;  /* 0x0000000000017941 */ /* 0x000fea0003800000 */
.L_x_10068:
[----:B------:R-:W-:Y:S01]  /*2e90*/  @P4 FMUL.FTZ R140, R141, c[0x0][0x1ec] ;  /* 0x00007b008d8c4a20 */ /* 0x000fe20000410000 */
[----:B------:R-:W-:Y:S01]  /*2ea0*/  @P4 LOP3.LUT P5, RZ, R8, 0xff, RZ, 0xc0, !PT ;  /* 0x000000ff08ff4812 */ /* 0x000fe200078ac0ff */
[----:B------:R-:W-:Y:S02]  /*2eb0*/  BSSY B1, `(.L_x_10070) ;  /* 0x000000f000017945 */ /* 0x000fe40003800000 */
[----:B------:R-:W-:-:S05]  /*2ec0*/  @P4 FMUL.FTZ R140, R140, c[0x0][0x1e8] ;  /* 0x00007a008c8c4a20 */ /* 0x000fca0000410000 */
[----:B------:R-:W-:Y:S02]  /*2ed0*/  @P4 SEL R136, R140, RZ, P5 ;  /* 0x000000ff8c884207 */ /* 0x000fe40002800000 */
        /* <DEDUP_REMOVED lines=12> */
.L_x_10071:
[----:B------:R-:W-:Y:S05]  /*2fa0*/  BSYNC B1 ;  /* 0x0000000000017941 */ /* 0x000fea0003800000 */
.L_x_10070:
        /* <DEDUP_REMOVED lines=17> */
.L_x_10073:
[----:B------:R-:W-:Y:S05]  /*30c0*/  BSYNC B1 ;  /* 0x0000000000017941 */ /* 0x000fea0003800000 */
.L_x_10072:
[----:B------:R-:W-:Y:S01]  /*30d0*/  @P4 FMUL.FTZ R142, R143, c[0x0][0x1ec] ;  /* 0x00007b008f8e4a20 */ /* 0x000fe20000410000 */
[----:B------:R-:W-:Y:S01]  /*30e0*/  @P4 LOP3.LUT P5, RZ, R8, 0xff0000, RZ, 0xc0, !PT ;  /* 0x00ff000008ff4812 */ /* 0x000fe200078ac0ff */
[----:B------:R-:W-:Y:S02]  /*30f0*/  BSSY B1, `(.L_x_10074) ;  /* 0x0000014000017945 */ /* 0x000fe40003800000 */
[----:B------:R-:W-:-:S05]  /*3100*/  @P4 FMUL.FTZ R142, R142, c[0x0][0x1e8] ;  /* 0x00007a008e8e4a20 */ /* 0x000fca0000410000 */
[----:B------:R-:W-:Y:S02]  /*3110*/  @P4 SEL R138, R142, RZ, P5 ;  /* 0x000000ff8e8a4207 */ /* 0x000fe40002800000 */
[----:B------:R-:W-:-:S04]  /*3120*/  @!P3 ISETP.NE.U32.AND P5, PT, RZ, c[0x0][0x218], PT ;  /* 0x00008600ff00ba0c */ /* 0x000fc80003fa5070 */
[----:B------:R-:W-:-:S04]  /*3130*/  @!P3 ISETP.NE.AND.EX P5, PT, RZ, c[0x0][0x21c], PT, P5 ;  /* 0x00008700ff00ba0c */ /* 0x000fc80003fa5350 */
[----:B------:R-:W-:Y:S02]  /*3140*/  @!P3 FSEL R146, R103, RZ, P5 ;  /* 0x000000ff6792b208 */ /* 0x000fe40002800000 */
[----:B------:R-:W-:-:S04]  /*3150*/  ISETP.NE.U32.AND P5, PT, RZ, c[0x0][0x258], PT ;  /* 0x00009600ff007a0c */ /* 0x000fc80003fa5070 */
[----:B------:R-:W-:-:S04]  /*3160*/  ISETP.NE.AND.EX P5, PT, RZ, c[0x0][0x25c], PT, P5 ;  /* 0x00009700ff007a0c */ /* 0x000fc80003fa5350 */
[----:B------:R-:W-:Y:S02]  /*3170*/  SEL R132, R141, R132, P5 ;  /* 0x000000848d847207 */ /* 0x000fe40002800000 */
[----:B------:R-:W-:Y:S02]  /*3180*/  SEL R133, R140, R133, P5 ;  /* 0x000000858c857207 */ /* 0x000fe40002800000 */
        /* <DEDUP_REMOVED lines=10> */
.L_x_10075:
[----:B------:R-:W-:Y:S05]  /*3230*/  BSYNC B1 ;  /* 0x0000000000017941 */ /* 0x000fea0003800000 */
.L_x_10074:
[C---:B------:R-:W-:Y:S01]  /*3240*/  SEL R135, R146.reuse, R135, P5 ;  /* 0x0000008792877207 */ /* 0x040fe20002800000 */
[----:B------:R-:W-:Y:S01]  /*3250*/  @P4 FMUL.FTZ R146, R146, c[0x0][0x1ec] ;  /* 0x00007b0092924a20 */ /* 0x000fe20000410000 */
[----:B------:R-:W-:Y:S02]  /*3260*/  ISETP.NE.U32.AND P5, PT, RZ, c[0x0][0x258], PT ;  /* 0x00009600ff007a0c */ /* 0x000fe40003fa5070 */
[----:B------:R-:W-:Y:S01]  /*3270*/  @P4 MOV R141, 0x10 ;  /* 0x00000010008d4802 */ /* 0x000fe20000000f00 */
[----:B------:R-:W-:Y:S01]  /*3280*/  @P4 FMUL.FTZ R146, R146, c[0x0][0x1e8] ;  /* 0x00007a0092924a20 */ /* 0x000fe20000410000 */
[----:B------:R-:W-:-:S03]  /*3290*/  ISETP.NE.AND.EX P5, PT, RZ, c[0x0][0x25c], PT, P5 ;  /* 0x00009700ff007a0c */ /* 0x000fc60003fa5350 */
[C---:B------:R-:W-:Y:S01]  /*32a0*/  @P4 IMAD.WIDE.U32 R140, R10.reuse, R141, c[0x0][0x248] ;  /* 0x000092000a8c4625 */ /* 0x040fe200078e008d */
[----:B------:R-:W-:-:S09]  /*32b0*/  IADD3 R10, R10, 0x100, RZ ;  /* 0x000001000a0a7810 */ /* 0x000fd20007ffe0ff */
[----:B------:R-:W-:-:S04]  /*32c0*/  @P5 IMAD.MOV.U32 R143, RZ, RZ, 0x10 ;  /* 0x00000010ff8f5424 */ /* 0x000fc800078e00ff */
[C---:B------:R-:W-:Y:S01]  /*32d0*/  @P5 IMAD.WIDE.U32 R142, R168.reuse, R143, c[0x0][0x258] ;  /* 0x00009600a88e5625 */ /* 0x040fe200078e008f */
[----:B------:R-:W-:-:S04]  /*32e0*/  IADD3 R168, R168, 0x100, RZ ;  /* 0x00000100a8a87810 */ /* 0x000fc80007ffe0ff */
[----:B------:R0:W-:Y:S01]  /*32f0*/  @P5 STG.E.128 [R142.64], R132 ;  /* 0x000000848e005986 */ /* 0x0001e2000c101d04 */
[----:B------:R-:W-:-:S04]  /*3300*/  @P4 LOP3.LUT P5, RZ, R8, 0xff000000, RZ, 0xc0, !PT ;  /* 0xff00000008ff4812 */ /* 0x000fc800078ac0ff */
[----:B------:R-:W-:-:S05]  /*3310*/  @P4 SEL R139, R146, RZ, P5 ;  /* 0x000000ff928b4207 */ /* 0x000fca0002800000 */
[----:B------:R0:W-:Y:S04]  /*3320*/  @P4 STG.E.128 [R140.64], R136 ;  /* 0x000000888c004986 */ /* 0x0001e8000c101d04 */
.L_x_10067:
[----:B------:R-:W-:Y:S05]  /*3330*/  BSYNC B0 ;  /* 0x0000000000007941 */ /* 0x000fea0003800000 */
.L_x_10066:
        /* <DEDUP_REMOVED lines=16> */
.L_x_10079:
[----:B------:R-:W-:Y:S05]  /*3440*/  BSYNC B1 ;  /* 0x0000000000017941 */ /* 0x000fea0003800000 */
.L_x_10078:
        /* <DEDUP_REMOVED lines=15> */
.L_x_10081:
[----:B------:R-:W-:Y:S05]  /*3540*/  BSYNC B1 ;  /* 0x0000000000017941 */ /* 0x000fea0003800000 */
.L_x_10080:
        /* <DEDUP_REMOVED lines=15> */
.L_x_10083:
[----:B------:R-:W-:Y:S05]  /*3640*/  BSYNC B1 ;  /* 0x0000000000017941 */ /* 0x000fea0003800000 */
.L_x_10082:
        /* <DEDUP_REMOVED lines=9> */
[----:B------:R-:W-:Y:S01]  /*36e0*/  ISETP.NE.AND.EX P5, PT, RZ, c[0x0][0x25c], PT, P5 ;  /* 0x00009700ff007a0c */ /* 0x000fe20003fa5350 */
[----:B------:R-:W-:Y:S07]  /*36f0*/  @!P3 BRA `(.L_x_10085) ;  /* 0x000000600000b947 */ /* 0x000fee0003800000 */
[----:B------:R-:W-:Y:S01]  /*3700*/  ISETP.NE.U32.AND P6, PT, RZ, c[0x0][0x218], PT ;  /* 0x00008600ff007a0c */ /* 0x000fe20003fc5070 */
[----:B------:R-:W-:-:S03]  /*3710*/  FFMA.FTZ R142, R230, R145, R148 ;  /* 0x00000091e68e7223 */ /* 0x000fc60000010094 */
[----:B------:R-:W-:Y:S01]  /*3720*/  ISETP.NE.AND.EX P6, PT, RZ, c[0x0][0x21c], PT, P6 ;  /* 0x00008700ff007a0c */ /* 0x000fe20003fc5360 */
[----:B------:R-:W-:-:S04]  /*3730*/  FADD.FTZ R142, R229, -R142 ;  /* 0x8000008ee58e7221 */ /* 0x000fc80000010000 */
[----:B------:R-:W-:-:S08]  /*3740*/  FMUL.FTZ R146, R11, R142 ;  /* 0x0000008e0b927220 */ /* 0x000fd00000410000 */
[----:B------:R-:W-:Y:S02]  /*3750*/  @P6 FADD.FTZ R146, R107, R146 ;  /* 0x000000926b926221 */ /* 0x000fe40000010000 */
.L_x_10085:
[----:B------:R-:W-:Y:S05]  /*3760*/  BSYNC B1 ;  /* 0x0000000000017941 */ /* 0x000fea0003800000 */
.L_x_10084:
[----:B------:R-:W-:Y:S02]  /*3770*/  SEL R132, R141, R132, P5 ;  /* 0x000000848d847207 */ /* 0x000fe40002800000 */
[----:B------:R-:W-:Y:S02]  /*3780*/  SEL R133, R140, R133, P5 ;  /* 0x000000858c857207 */ /* 0x000fe40002800000 */
[----:B------:R-:W-:Y:S02]  /*3790*/  SEL R134, R143, R134, P5 ;  /* 0x000000868f867207 */ /* 0x000fe40002800000 */
        /* <DEDUP_REMOVED lines=15> */
.L_x_10077:
[----:B------:R-:W-:Y:S05]  /*3890*/  BSYNC B0 ;  /* 0x0000000000007941 */ /* 0x000fea0003800000 */
.L_x_10076:
        /* <DEDUP_REMOVED lines=16> */
.L_x_10089:
[----:B------:R-:W-:Y:S05]  /*39a0*/  BSYNC B1 ;  /* 0x0000000000017941 */ /* 0x000fea0003800000 */
.L_x_10088:
        /* <DEDUP_REMOVED lines=15> */
.L_x_10091:
[----:B------:R-:W-:Y:S05]  /*3aa0*/  BSYNC B1 ;  /* 0x0000000000017941 */ /* 0x000fea0003800000 */
.L_x_10090:
        /* <DEDUP_REMOVED lines=15> */
.L_x_10093:
[----:B------:R-:W-:Y:S05]  /*3ba0*/  BSYNC B1 ;  /* 0x0000000000017941 */ /* 0x000fea0003800000 */
.L_x_10092:
        /* <DEDUP_REMOVED lines=17> */
.L_x_10095:
[----:B------:R-:W-:Y:S05]  /*3cc0*/  BSYNC B1 ;  /* 0x0000000000017941 */ /* 0x000fea0003800000 */
.L_x_10094:
        /* <DEDUP_REMOVED lines=18> */
.L_x_10087:
[----:B------:R-:W-:Y:S05]  /*3df0*/  BSYNC B0 ;  /* 0x0000000000007941 */ /* 0x000fea0003800000 */
.L_x_10086:
        /* <DEDUP_REMOVED lines=16> */
.L_x_10099:
[----:B------:R-:W-:Y:S05]  /*3f00*/  BSYNC B1 ;  /* 0x0000000000017941 */ /* 0x000fea0003800000 */
.L_x_10098:
        /* <DEDUP_REMOVED lines=15> */
.L_x_10101:
[----:B------:R-:W-:Y:S05]  /*4000*/  BSYNC B1 ;  /* 0x0000000000017941 */ /* 0x000fea0003800000 */
.L_x_10100:
        /* <DEDUP_REMOVED lines=15> */
.L_x_10103:
[----:B------:R-:W-:Y:S05]  /*4100*/  BSYNC B1 ;  /* 0x0000000000017941 */ /* 0x000fea0003800000 */
.L_x_10102:
        /* <DEDUP_REMOVED lines=17> */
.L_x_10105:
[----:B------:R-:W-:Y:S05]  /*4220*/  BSYNC B1 ;  /* 0x0000000000017941 */ /* 0x000fea0003800000 */
.L_x_10104:
        /* <DEDUP_REMOVED lines=18> */
.L_x_10097:
[----:B------:R-:W-:Y:S05]  /*4350*/  BSYNC B0 ;  /* 0x0000000000007941 */ /* 0x000fea0003800000 */
.L_x_10096:
[----:B------:R-:W-:Y:S01]  /*4360*/  BSSY B0, `(.L_x_10106) ;  /* 0x0000054000007945 */ /* 0x000fe20003800000 */
        /* <DEDUP_REMOVED lines=14> */
.L_x_10109:
[----:B------:R-:W-:Y:S05]  /*4450*/  BSYNC B1 ;  /* 0x0000000000017941 */ /* 0x000fea0003800000 */
.L_x_10108:
        /* <DEDUP_REMOVED lines=15> */
.L_x_10111:
[----:B------:R-:W-:Y:S05]  /*4550*/  BSYNC B1 ;  /* 0x0000000000017941 */ /* 0x000fea0003800000 */
.L_x_10110:
        /* <DEDUP_REMOVED lines=15> */
.L_x_10113:
[----:B------:R-:W-:Y:S05]  /*4650*/  BSYNC B1 ;  /* 0x0000000000017941 */ /* 0x000fea0003800000 */
.L_x_10112:
        /* <DEDUP_REMOVED lines=17> */
.L_x_10115:
[----:B------:R-:W-:Y:S05]  /*4770*/  BSYNC B1 ;  /* 0x0000000000017941 */ /* 0x000fea0003800000 */
.L_x_10114:
        /* <DEDUP_REMOVED lines=18> */
.L_x_10107:
[----:B------:R-:W-:Y:S05]  /*48a0*/  BSYNC B0 ;  /* 0x0000000000007941 */ /* 0x000fea0003800000 */
.L_x_10106:
        /* <DEDUP_REMOVED lines=15> */
.L_x_10119:
[----:B------:R-:W-:Y:S05]  /*49a0*/  BSYNC B1 ;  /* 0x0000000000017941 */ /* 0x000fea0003800000 */
.L_x_10118:
        /* <DEDUP_REMOVED lines=15> */
.L_x_10121:
[----:B------:R-:W-:Y:S05]  /*4aa0*/  BSYNC B1 ;  /* 0x0000000000017941 */ /* 0x000fea0003800000 */
.L_x_10120:
        /* <DEDUP_REMOVED lines=15> */
.L_x_10123:
[----:B------:R-:W-:Y:S05]  /*4ba0*/  BSYNC B1 ;  /* 0x0000000000017941 */ /* 0x000fea0003800000 */
.L_x_10122:
        /* <DEDUP_REMOVED lines=17> */
.L_x_10125:
[----:B------:R-:W-:Y:S05]  /*4cc0*/  BSYNC B1 ;  /* 0x0000000000017941 */ /* 0x000fea0003800000 */
.L_x_10124:
        /* <DEDUP_REMOVED lines=18> */
.L_x_10117:
[----:B------:R-:W-:Y:S05]  /*4df0*/  BSYNC B0 ;  /* 0x0000000000007941 */ /* 0x000fea0003800000 */
.L_x_10116:
        /* <DEDUP_REMOVED lines=15> */
.L_x_10129:
[----:B------:R-:W-:Y:S05]  /*4ef0*/  BSYNC B1 ;  /* 0x0000000000017941 */ /* 0x000fea0003800000 */
.L_x_10128:
        /* <DEDUP_REMOVED lines=15> */
.L_x_10131:
[----:B------:R-:W-:Y:S05]  /*4ff0*/  BSYNC B1 ;  /* 0x0000000000017941 */ /* 0x000fea0003800000 */
.L_x_10130:
        /* <DEDUP_REMOVED lines=15> */
.L_x_10133:
[----:B------:R-:W-:Y:S05]  /*50f0*/  BSYNC B1 ;  /* 0x0000000000017941 */ /* 0x000fea0003800000 */
.L_x_10132:
        /* <DEDUP_REMOVED lines=17> */
.L_x_10135:
[----:B------:R-:W-:Y:S05]  /*5210*/  BSYNC B1 ;  /* 0x0000000000017941 */ /* 0x000fea0003800000 */
.L_x_10134:
        /* <DEDUP_REMOVED lines=18> */
.L_x_10127:
[----:B------:R-:W-:Y:S05]  /*5340*/  BSYNC B0 ;  /* 0x0000000000007941 */ /* 0x000fea0003800000 */
.L_x_10126:
        /* <DEDUP_REMOVED lines=16> */
.L_x_10139:
[----:B------:R-:W-:Y:S05]  /*5450*/  BSYNC B1 ;  /* 0x0000000000017941 */ /* 0x000fea0003800000 */
.L_x_10138:
        /* <DEDUP_REMOVED lines=15> */
.L_x_10141:
[----:B------:R-:W-:Y:S05]  /*5550*/  BSYNC B1 ;  /* 0x0000000000017941 */ /* 0x000fea0003800000 */
.L_x_10140:
        /* <DEDUP_REMOVED lines=15> */
.L_x_10143:
[----:B------:R-:W-:Y:S05]  /*5650*/  BSYNC B1 ;  /* 0x0000000000017941 */ /* 0x000fea0003800000 */
.L_x_10142:
        /* <DEDUP_REMOVED lines=17> */
.L_x_10145:
[----:B------:R-:W-:Y:S05]  /*5770*/  BSYNC B1 ;  /* 0x0000000000017941 */ /* 0x000fea0003800000 */
.L_x_10144:
[----:B------:R-:W-:Y:S02]  /*5780*/  ISETP.NE.U32.AND P3, PT, RZ, c[0x0][0x258], PT ;  /* 0x00009600ff007a0c */ /* 0x000fe40003f65070 */
[----:B------:R-:W-:Y:S02]  /*5790*/  SEL R132, R141, R132, P5 ;  /* 0x000000848d847207 */ /* 0x000fe40002800000 */
[----:B------:R-:W-:Y:S02]  /*57a0*/  ISETP.NE.AND.EX P3, PT, RZ, c[0x0][0x25c], PT, P3 ;  /* 0x00009700ff007a0c */ /* 0x000fe40003f65330 */
[----:B------:R-:W-:Y:S02]  /*57b0*/  SEL R133, R140, R133, P5 ;  /* 0x000000858c857207 */ /* 0x000fe40002800000 */
[----:B------:R-:W-:Y:S02]  /*57c0*/  SEL R134, R143, R134, P5 ;  /* 0x000000868f867207 */ /* 0x000fe40002800000 */
[C---:B------:R-:W-:Y:S01]  /*57d0*/  SEL R135, R142.reuse, R135, P5 ;  /* 0x000000878e877207 */ /* 0x040fe20002800000 */
[----:B------:R-:W-:Y:S01]  /*57e0*/  @P4 FMUL.FTZ R142, R142, c[0x0][0x1ec] ;  /* 0x00007b008e8e4a20 */ /* 0x000fe20000410000 */
[----:B------:R-:W-:-:S03]  /*57f0*/  @P4 MOV R11, 0x10 ;  /* 0x00000010000b4802 */ /* 0x000fc60000000f00 */
[----:B------:R-:W-:Y:S02]  /*5800*/  @P4 FMUL.FTZ R142, R142, c[0x0][0x1e8] ;  /* 0x00007a008e8e4a20 */ /* 0x000fe40000410000 */
[----:B------:R-:W-:Y:S02]  /*5810*/  @P3 IMAD.MOV.U32 R141, RZ, RZ, 0x10 ;  /* 0x00000010ff8d3424 */ /* 0x000fe400078e00ff */
[----:B------:R-:W-:-:S04]  /*5820*/  @P4 IMAD.WIDE.U32 R10, R10, R11, c[0x0][0x248] ;  /* 0x000092000a0a4625 */ /* 0x000fc800078e000b */
[----:B------:R-:W-:-:S05]  /*5830*/  @P3 IMAD.WIDE.U32 R140, R168, R141, c[0x0][0x258] ;  /* 0x00009600a88c3625 */ /* 0x000fca00078e008d */
[----:B------:R0:W-:Y:S01]  /*5840*/  @P3 STG.E.128 [R140.64], R132 ;  /* 0x000000848c003986 */ /* 0x0001e2000c101d04 */
[----:B------:R-:W-:-:S04]  /*5850*/  @P4 LOP3.LUT P3, RZ, R0, 0xff000000, RZ, 0xc0, !PT ;  /* 0xff00000000ff4812 */ /* 0x000fc8000786c0ff */
[----:B------:R-:W-:-:S05]  /*5860*/  @P4 SEL R139, R142, RZ, P3 ;  /* 0x000000ff8e8b4207 */ /* 0x000fca0001800000 */
[----:B------:R0:W-:Y:S04]  /*5870*/  @P4 STG.E.128 [R10.64], R136 ;  /* 0x000000880a004986 */ /* 0x0001e8000c101d04 */
.L_x_10137:
[----:B------:R-:W-:Y:S05]  /*5880*/  BSYNC B0 ;  /* 0x0000000000007941 */ /* 0x000fea0003800000 */
.L_x_10136:
[----:B------:R-:W-:Y:S02]  /*5890*/  LOP3.LUT P3, RZ, R12, 0xff, RZ, 0xc0, !PT ;  /* 0x000000ff0cff7812 */ /* 0x000fe4000786c0ff */
[----:B------:R-:W-:Y:S02]  /*58a0*/  IADD3 R166, R166, c[0x0][0x160], RZ ;  /* 0x00005800a6a67a10 */ /* 0x000fe40007ffe0ff */
[----:B------:R-:W-:Y:S02]  /*58b0*/  SEL R12, RZ, 0x1, P3 ;  /* 0x00000001ff0c7807 */ /* 0x000fe40001800000 */
[----:B------:R-:W-:-:S13]  /*58c0*/  ISETP.GE.AND P3, PT, R166, c[0x0][0x164], PT ;  /* 0x00005900a6007a0c */ /* 0x000fda0003f66270 */
[----:B0----5:R-:W-:Y:S01]  /*58d0*/  @P3 CALL.REL.NOINC `(.L_x_10032) ;  /* 0x0000001000003944 */ /* 0x021fe20003c00000 */
[----:B------:R-:W-:Y:S05]  /*58e0*/  BRA `(.L_x_10146) ;  /* 0xffffb15000007947 */ /* 0x000fea000383ffff */
.L_x_10032:
[----:B0-----:R-:W0:Y:S01]  /*58f0*/  S2UR UR6, SR_CTAID.X ;  /* 0x00000000000679c3 */ /* 0x001e220000002500 */
[----:B------:R-:W0:Y:S01]  /*5900*/  S2R R2, SR_TID.X ;  /* 0x0000000000027919 */ /* 0x000e220000002100 */
[C---:B------:R-:W-:Y:S01]  /*5910*/  LOP3.LUT P3, RZ, R9.reuse, 0xffffff00, RZ, 0xc0, !PT ;  /* 0xffffff0009ff7812 */ /* 0x040fe2000786c0ff */
[----:B-----5:R-:W-:Y:S01]  /*5920*/  @P0 IMAD.MOV.U32 R19, RZ, RZ, 0x10 ;  /* 0x00000010ff130424 */ /* 0x020fe200078e00ff */
[C---:B------:R-:W-:Y:S01]  /*5930*/  ISETP.GE.U32.AND P5, PT, R9.reuse, 0x200, PT ;  /* 0x000002000900780c */ /* 0x040fe20003fa6070 */
[----:B------:R-:W-:Y:S01]  /*5940*/  @P2 IMAD.MOV.U32 R25, RZ, RZ, 0x10 ;  /* 0x00000010ff192424 */ /* 0x000fe200078e00ff */
[----:B------:R-:W-:Y:S02]  /*5950*/  ISETP.GE.U32.AND P4, PT, R9, 0x300, PT ;  /* 0x000003000900780c */ /* 0x000fe40003f86070 */
[----:B------:R-:W-:-:S07]  /*5960*/  @P1 MOV R23, 0x10 ;  /* 0x0000001000171802 */ /* 0x000fce0000000f00 */
[----:B------:R-:W-:Y:S02]  /*5970*/  @P3 IMAD.MOV.U32 R5, RZ, RZ, 0x10 ;  /* 0x00000010ff053424 */ /* 0x000fe400078e00ff */
[----:B------:R-:W-:Y:S02]  /*5980*/  @P5 MOV R11, 0x10 ;  /* 0x00000010000b5802 */ /* 0x000fe40000000f00 */
[----:B------:R-:W-:Y:S01]  /*5990*/  @P4 IMAD.MOV.U32 R15, RZ, RZ, 0x10 ;  /* 0x00000010ff0f4424 */ /* 0x000fe200078e00ff */
        /* <DEDUP_REMOVED lines=15> */
[----:B------:R3:W-:Y:S01]  /*5a90*/  @P5 STG.E.128 [R10.64], R92 ;  /* 0x0000005c0a005986 */ /* 0x0007e2000c101d04 */
[----:B------:R-:W-:Y:S02]  /*5aa0*/  @P3 MOV R17, 0x10 ;  /* 0x0000001000113802 */ /* 0x000fe40000000f00 */
        /* <DEDUP_REMOVED lines=32> */
.L_x_10064:
[----:B------:R-:W-:Y:S01]  /*5cb0*/  IMAD.MOV.U32 R146, RZ, RZ, R155 ;  /* 0x000000ffff927224 */ /* 0x000fe200078e009b */
[----:B------:R-:W-:Y:S01]  /*5cc0*/  MOV R149, 0x10 ;  /* 0x0000001000957802 */ /* 0x000fe20000000f00 */
[----:B------:R-:W-:Y:S01]  /*5cd0*/  IMAD.MOV.U32 R148, RZ, RZ, 0x1f ;  /* 0x0000001fff947424 */ /* 0x000fe200078e00ff */
[----:B------:R-:W-:Y:S02]  /*5ce0*/  MOV R151, 0xffffffff ;  /* 0xffffffff00977802 */ /* 0x000fe40000000f00 */
[----:B------:R-:W-:-:S02]  /*5cf0*/  MOV R140, 0x5d10 ;  /* 0x00005d10008c7802 */ /* 0x000fc40000000f00 */
[----:B-----5:R-:W-:Y:S05]  /*5d00*/  CALL.REL.NOINC `($__internal_171_$__cuda_sm70_shflsync_down_p) ;  /* 0x0000046000007944 */ /* 0x020fea0003c00000 */
[----:B-1----:R-:W-:Y:S01]  /*5d10*/  MOV R144, R146 ;  /* 0x0000009200907202 */ /* 0x002fe20000000f00 */
[----:B0-----:R-:W-:Y:S05]  /*5d20*/  BRA `(.L_x_10147) ;  /* 0xffffcce000007947 */ /* 0x001fea000383ffff */
.L_x_10065:
[----:B------:R-:W-:Y:S01]  /*5d30*/  HFMA2.MMA R149, -RZ, RZ, 0, 9.5367431640625e-07 ;  /* 0x00000010ff957435 */ /* 0x000fe200000001ff */
[----:B------:R-:W-:Y:S01]  /*5d40*/  IMAD.MOV.U32 R146, RZ, RZ, R153 ;  /* 0x000000ffff927224 */ /* 0x000fe200078e0099 */
[----:B------:R-:W-:Y:S01]  /*5d50*/  MOV R148, 0x1f ;  /* 0x0000001f00947802 */ /* 0x000fe20000000f00 */
[----:B------:R-:W-:Y:S01]  /*5d60*/  IMAD.MOV.U32 R151, RZ, RZ, -0x1 ;  /* 0xffffffffff977424 */ /* 0x000fe200078e00ff */
[----:B------:R-:W-:-:S02]  /*5d70*/  MOV R140, 0x5d90 ;  /* 0x00005d90008c7802 */ /* 0x000fc40000000f00 */
[----:B01---5:R-:W-:Y:S05]  /*5d80*/  CALL.REL.NOINC `($__internal_171_$__cuda_sm70_shflsync_down_p) ;  /* 0x000003e000007944 */ /* 0x023fea0003c00000 */
[----:B------:R-:W-:Y:S01]  /*5d90*/  FADD.FTZ R144, R144, R155 ;  /* 0x0000009b90907221 */ /* 0x000fe20000010000 */
[----:B0-----:R-:W-:Y:S01]  /*5da0*/  HFMA2.MMA R149, -RZ, RZ, 0, 4.76837158203125e-07 ;  /* 0x00000008ff957435 */ /* 0x001fe200000001ff */
[----:B-1----:R-:W-:Y:S01]  /*5db0*/  FADD.FTZ R153, R153, R146 ;  /* 0x0000009299997221 */ /* 0x002fe20000010000 */
[----:B------:R-:W-:Y:S01]  /*5dc0*/  MOV R148, 0x1f ;  /* 0x0000001f00947802 */ /* 0x000fe20000000f00 */
[----:B------:R-:W-:Y:S01]  /*5dd0*/  IMAD.MOV.U32 R151, RZ, RZ, -0x1 ;  /* 0xffffffffff977424 */ /* 0x000fe200078e00ff */
[----:B------:R-:W-:-:S02]  /*5de0*/  MOV R146, R144 ;  /* 0x0000009000927202 */ /* 0x000fc40000000f00 */
[----:B------:R-:W-:Y:S02]  /*5df0*/  MOV R140, 0x5e10 ;  /* 0x00005e10008c7802 */ /* 0x000fe40000000f00 */
[----:B------:R-:W-:Y:S05]  /*5e00*/  CALL.REL.NOINC `($__internal_171_$__cuda_sm70_shflsync_down_p) ;  /* 0x0000036000007944 */ /* 0x000fea0003c00000 */
[----:B0-----:R-:W-:Y:S01]  /*5e10*/  HFMA2.MMA R149, -RZ, RZ, 0, 4.76837158203125e-07 ;  /* 0x00000008ff957435 */ /* 0x001fe200000001ff */
[----:B-1----:R-:W-:Y:S01]  /*5e20*/  MOV R143, R146 ;  /* 0x00000092008f7202 */ /* 0x002fe20000000f00 */
[----:B------:R-:W-:Y:S01]  /*5e30*/  IMAD.MOV.U32 R146, RZ, RZ, R153 ;  /* 0x000000ffff927224 */ /* 0x000fe200078e0099 */
[----:B------:R-:W-:Y:S01]  /*5e40*/  MOV R148, 0x1f ;  /* 0x0000001f00947802 */ /* 0x000fe20000000f00 */
[----:B------:R-:W-:Y:S01]  /*5e50*/  IMAD.MOV.U32 R151, RZ, RZ, -0x1 ;  /* 0xffffffffff977424 */ /* 0x000fe200078e00ff */
[----:B------:R-:W-:Y:S02]  /*5e60*/  MOV R140, 0x5e80 ;  /* 0x00005e80008c7802 */ /* 0x000fe40000000f00 */
[----:B------:R-:W-:Y:S05]  /*5e70*/  CALL.REL.NOINC `($__internal_171_$__cuda_sm70_shflsync_down_p) ;  /* 0x000002f000007944 */ /* 0x000fea0003c00000 */
[----:B------:R-:W-:Y:S01]  /*5e80*/  FADD.FTZ R144, R143, R144 ;  /* 0x000000908f907221 */ /* 0x000fe20000010000 */
[----:B0-----:R-:W-:Y:S01]  /*5e90*/  HFMA2.MMA R149, -RZ, RZ, 0, 2.384185791015625e-07 ;  /* 0x00000004ff957435 */ /* 0x001fe200000001ff */
[----:B-1----:R-:W-:Y:S01]  /*5ea0*/  FADD.FTZ R153, R153, R146 ;  /* 0x0000009299997221 */ /* 0x002fe20000010000 */
[----:B------:R-:W-:Y:S01]  /*5eb0*/  MOV R148, 0x1f ;  /* 0x0000001f00947802 */ /* 0x000fe20000000f00 */
[----:B------:R-:W-:Y:S01]  /*5ec0*/  IMAD.MOV.U32 R151, RZ, RZ, -0x1 ;  /* 0xffffffffff977424 */ /* 0x000fe200078e00ff */
[----:B------:R-:W-:-:S02]  /*5ed0*/  MOV R146, R144 ;  /* 0x0000009000927202 */ /* 0x000fc40000000f00 */
[----:B------:R-:W-:Y:S02]  /*5ee0*/  MOV R140, 0x5f00 ;  /* 0x00005f00008c7802 */ /* 0x000fe40000000f00 */
[----:B------:R-:W-:Y:S05]  /*5ef0*/  CALL.REL.NOINC `($__internal_171_$__cuda_sm70_shflsync_down_p) ;  /* 0x0000027000007944 */ /* 0x000fea0003c00000 */
[----:B0-----:R-:W-:Y:S01]  /*5f00*/  HFMA2.MMA R149, -RZ, RZ, 0, 2.384185791015625e-07 ;  /* 0x00000004ff957435 */ /* 0x001fe200000001ff */
[----:B-1----:R-:W-:Y:S01]  /*5f10*/  MOV R143, R146 ;  /* 0x00000092008f7202 */ /* 0x002fe20000000f00 */
[----:B------:R-:W-:Y:S01]  /*5f20*/  IMAD.MOV.U32 R146, RZ, RZ, R153 ;  /* 0x000000ffff927224 */ /* 0x000fe200078e0099 */
[----:B------:R-:W-:Y:S01]  /*5f30*/  MOV R148, 0x1f ;  /* 0x0000001f00947802 */ /* 0x000fe20000000f00 */
[----:B------:R-:W-:Y:S01]  /*5f40*/  IMAD.MOV.U32 R151, RZ, RZ, -0x1 ;  /* 0xffffffffff977424 */ /* 0x000fe200078e00ff */
[----:B------:R-:W-:Y:S02]  /*5f50*/  MOV R140, 0x5f70 ;  /* 0x00005f70008c7802 */ /* 0x000fe40000000f00 */
[----:B------:R-:W-:Y:S05]  /*5f60*/  CALL.REL.NOINC `($__internal_171_$__cuda_sm70_shflsync_down_p) ;  /* 0x0000020000007944 */ /* 0x000fea0003c00000 */
[----:B------:R-:W-:Y:S01]  /*5f70*/  FADD.FTZ R144, R143, R144 ;  /* 0x000000908f907221 */ /* 0x000fe20000010000 */
[----:B0-----:R-:W-:Y:S01]  /*5f80*/  HFMA2.MMA R149, -RZ, RZ, 0, 1.1920928955078125e-07 ;  /* 0x00000002ff957435 */ /* 0x001fe200000001ff */
[----:B-1----:R-:W-:Y:S01]  /*5f90*/  FADD.FTZ R147, R153, R146 ;  /* 0x0000009299937221 */ /* 0x002fe20000010000 */
[----:B------:R-:W-:Y:S01]  /*5fa0*/  MOV R148, 0x1f ;  /* 0x0000001f00947802 */ /* 0x000fe20000000f00 */
[----:B------:R-:W-:Y:S01]  /*5fb0*/  IMAD.MOV.U32 R151, RZ, RZ, -0x1 ;  /* 0xffffffffff977424 */ /* 0x000fe200078e00ff */
[----:B------:R-:W-:-:S02]  /*5fc0*/  MOV R146, R144 ;  /* 0x0000009000927202 */ /* 0x000fc40000000f00 */
[----:B------:R-:W-:Y:S02]  /*5fd0*/  MOV R140, 0x5ff0 ;  /* 0x00005ff0008c7802 */ /* 0x000fe40000000f00 */
[----:B------:R-:W-:Y:S05]  /*5fe0*/  CALL.REL.NOINC `($__internal_171_$__cuda_sm70_shflsync_down_p) ;  /* 0x0000018000007944 */ /* 0x000fea0003c00000 */
[----:B0-----:R-:W-:Y:S01]  /*5ff0*/  HFMA2.MMA R149, -RZ, RZ, 0, 1.1920928955078125e-07 ;  /* 0x00000002ff957435 */ /* 0x001fe200000001ff */
[----:B-1----:R-:W-:Y:S01]  /*6000*/  MOV R143, R146 ;  /* 0x00000092008f7202 */ /* 0x002fe20000000f00 */
[----:B------:R-:W-:Y:S01]  /*6010*/  IMAD.MOV.U32 R146, RZ, RZ, R147 ;  /* 0x000000ffff927224 */ /* 0x000fe200078e0093 */
[----:B------:R-:W-:Y:S01]  /*6020*/  MOV R148, 0x1f ;  /* 0x0000001f00947802 */ /* 0x000fe20000000f00 */
[----:B------:R-:W-:Y:S01]  /*6030*/  IMAD.MOV.U32 R151, RZ, RZ, -0x1 ;  /* 0xffffffffff977424 */ /* 0x000fe200078e00ff */
[----:B------:R-:W-:Y:S02]  /*6040*/  MOV R140, 0x6060 ;  /* 0x00006060008c7802 */ /* 0x000fe40000000f00 */
[----:B------:R-:W-:Y:S05]  /*6050*/  CALL.REL.NOINC `($__internal_171_$__cuda_sm70_shflsync_down_p) ;  /* 0x0000011000007944 */ /* 0x000fea0003c00000 */
[----:B------:R-:W-:Y:S01]  /*6060*/  FADD.FTZ R145, R143, R144 ;  /* 0x000000908f917221 */ /* 0x000fe20000010000 */
[----:B0-----:R-:W-:Y:S01]  /*6070*/  HFMA2.MMA R149, -RZ, RZ, 0, 5.9604644775390625e-08 ;  /* 0x00000001ff957435 */ /* 0x001fe200000001ff */
[----:B-1----:R-:W-:Y:S01]  /*6080*/  FADD.FTZ R147, R147, R146 ;  /* 0x0000009293937221 */ /* 0x002fe20000010000 */
[----:B------:R-:W-:Y:S01]  /*6090*/  MOV R148, 0x1f ;  /* 0x0000001f00947802 */ /* 0x000fe20000000f00 */
[----:B------:R-:W-:Y:S01]  /*60a0*/  IMAD.MOV.U32 R151, RZ, RZ, -0x1 ;  /* 0xffffffffff977424 */ /* 0x000fe200078e00ff */
[----:B------:R-:W-:-:S02]  /*60b0*/  MOV R146, R145 ;  /* 0x0000009100927202 */ /* 0x000fc40000000f00 */
[----:B------:R-:W-:Y:S02]  /*60c0*/  MOV R140, 0x60e0 ;  /* 0x000060e0008c7802 */ /* 0x000fe40000000f00 */
[----:B------:R-:W-:Y:S05]  /*60d0*/  CALL.REL.NOINC `($__internal_171_$__cuda_sm70_shflsync_down_p) ;  /* 0x0000009000007944 */ /* 0x000fea0003c00000 */
[----:B0-----:R-:W-:Y:S01]  /*60e0*/  HFMA2.MMA R149, -RZ, RZ, 0, 5.9604644775390625e-08 ;  /* 0x00000001ff957435 */ /* 0x001fe200000001ff */
[----:B-1----:R-:W-:Y:S01]  /*60f0*/  MOV R194, R146 ;  /* 0x0000009200c27202 */ /* 0x002fe20000000f00 */
[----:B------:R-:W-:Y:S01]  /*6100*/  IMAD.MOV.U32 R146, RZ, RZ, R147 ;  /* 0x000000ffff927224 */ /* 0x000fe200078e0093 */
[----:B------:R-:W-:Y:S01]  /*6110*/  MOV R148, 0x1f ;  /* 0x0000001f00947802 */ /* 0x000fe20000000f00 */
[----:B------:R-:W-:Y:S01]  /*6120*/  IMAD.MOV.U32 R151, RZ, RZ, -0x1 ;  /* 0xffffffffff977424 */ /* 0x000fe200078e00ff */
[----:B------:R-:W-:Y:S02]  /*6130*/  MOV R140, 0x6150 ;  /* 0x00006150008c7802 */ /* 0x000fe40000000f00 */
[----:B------:R-:W-:Y:S05]  /*6140*/  CALL.REL.NOINC `($__internal_171_$__cuda_sm70_shflsync_down_p) ;  /* 0x0000002000007944 */ /* 0x000fea0003c00000 */
[----:B-1----:R-:W-:Y:S01]  /*6150*/  MOV R140, R146 ;  /* 0x00000092008c7202 */ /* 0x002fe20000000f00 */
[----:B0-----:R-:W-:Y:S05]  /*6160*/  BRA `(.L_x_10148) ;  /* 0xffffc9c000007947 */ /* 0x001fea000383ffff */
        .weak           $__internal_171_$__cuda_sm70_shflsync_down_p
        .type           $__internal_171_$__cuda_sm70_shflsync_down_p,@function
        .size           $__internal_171_$__cuda_sm70_shflsync_down_p,(.L_x_11905 - $__internal_171_$__cuda_sm70_shflsync_down_p)
$__internal_171_$__cuda_sm70_shflsync_down_p:
[----:B------:R-:W-:Y:S01]  /*6170*/  HFMA2.MMA R141, -RZ, RZ, 0, 0 ;  /* 0x00000000ff8d7435 */ /* 0x000fe200000001ff */
[----:B------:R-:W-:Y:S04]  /*6180*/  WARPSYNC R151 ;  /* 0x0000009700007348 */ /* 0x000fe80003800000 */
[----:B------:R0:W1:Y:S01]  /*6190*/  SHFL.DOWN PT, R146, R146, R149, R148 ;  /* 0x0800009592927389 */ /* 0x00006200000e0094 */
[----:B------:R-:W-:Y:S05]  /*61a0*/  RET.REL.NODEC R140 `(_ZN10layer_norm13ln_bwd_kernelINS_13Kernel_traitsI6__halfffffjLj8192ELj1ELj1ELj8ELj16ENS_18Kernel_traits_baseILj8192ES2_ffffjLj256EEEEELb1ELb0ELb1ELb0EEEvNS_9BwdParamsE) ;  /* 0xffff9e508c007950 */ /* 0x000fea0003c3ffff */
.L_x_10149:
        /* <DEDUP_REMOVED lines=13> */
.L_x_11905:


//--------------------- .text._ZN10layer_norm22ln_bwd_finalize_kernelINS_22Kernel_traits_finalizeILj8192E6__halfffffjLb0ELj1024ELj4ENS_18Kernel_traits_baseILj8192ES2_ffffjLj1024EEEEELb0ELb1EEEvNS_9BwdParamsE --------------------------
	.section	.text._ZN10layer_norm22ln_bwd_finalize_kernelINS_22Kernel_traits_finalizeILj8192E6__halfffffjLb0ELj1024ELj4ENS_18Kernel_traits_baseILj8192ES2_ffffjLj1024EEEEELb0ELb1EEEvNS_9BwdParamsE,"ax",@progbits
	.sectioninfo	@"SHI_REGISTERS=32"
	.align	128
        .global         _ZN10layer_norm22ln_bwd_finalize_kernelINS_22Kernel_traits_finalizeILj8192E6__halfffffjLb0ELj1024ELj4ENS_18Kernel_traits_baseILj8192ES2_ffffjLj1024EEEEELb0ELb1EEEvNS_9BwdParamsE
        .type           _ZN10layer_norm22ln_bwd_finalize_kernelINS_22Kernel_traits_finalizeILj8192E6__halfffffjLb0ELj1024ELj4ENS_18Kernel_traits_baseILj8192ES2_ffffjLj1024EEEEELb0ELb1EEEvNS_9BwdParamsE,@function
        .size           _ZN10layer_norm22ln_bwd_finalize_kernelINS_22Kernel_traits_finalizeILj8192E6__halfffffjLb0ELj1024ELj4ENS_18Kernel_traits_baseILj8192ES2_ffffjLj1024EEEEELb0ELb1EEEvNS_9BwdParamsE,(.L_x_11906 - _ZN10layer_norm22ln_bwd_finalize_kernelINS_22Kernel_traits_finalizeILj8192E6__halfffffjLb0ELj1024ELj4ENS_18Kernel_traits_baseILj8192ES2_ffffjLj1024EEEEELb0ELb1EEEvNS_9BwdParamsE)
        .other          _ZN10layer_norm22ln_bwd_finalize_kernelINS_22Kernel_traits_finalizeILj8192E6__halfffffjLb0ELj1024ELj4ENS_18Kernel_traits_baseILj8192ES2_ffffjLj1024EEEEELb0ELb1EEEvNS_9BwdParamsE,@"STO_CUDA_ENTRY STV_DEFAULT"
_ZN10layer_norm22ln_bwd_finalize_kernelINS_22Kernel_traits_finalizeILj8192E6__halfffffjLb0ELj1024ELj4ENS_18Kernel_traits_baseILj8192ES2_ffffjLj1024EEEEELb0ELb1EEEvNS_9BwdParamsE:
.text._ZN10layer_norm22ln_bwd_finalize_kernelINS_22Kernel_traits_finalizeILj8192E6__halfffffjLb0ELj1024ELj4ENS_18Kernel_traits_baseILj8192ES2_ffffjLj1024EEEEELb0ELb1EEEvNS_9BwdParamsE:
        /* <DEDUP_REMOVED lines=19> */
.L_x_10162:
        /* <DEDUP_REMOVED lines=27> */
.L_x_10154:
        /* <DEDUP_REMOVED lines=35> */
.L_x_10153:
[----:B------:R-:W-:Y:S05]  /*0510*/  BSYNC B1 ;  /* 0x0000000000017941 */ /* 0x000fea0003800000 */
.L_x_10152:
        /* <DEDUP_REMOVED lines=23> */
.L_x_10156:
[----:B------:R-:W-:Y:S05]  /*0690*/  BSYNC B1 ;  /* 0x0000000000017941 */ /* 0x000fea0003800000 */
.L_x_10155:
        /* <DEDUP_REMOVED lines=10> */
.L_x_10151:
[----:B------:R-:W-:Y:S05]  /*0740*/  BSYNC B0 ;  /* 0x0000000000007941 */ /* 0x000fea0003800000 */
.L_x_10150:
        /* <DEDUP_REMOVED lines=11> */
.L_x_10163:
        /* <DEDUP_REMOVED lines=18> */
.L_x_10164:
[----:B------:R-:W-:Y:S01]  /*0920*/  @!P1 SHF.R.U32.HI R2, RZ, 0x3, R0 ;  /* 0x00000003ff029819 */ /* 0x000fe20000011600 */
[----:B---3--:R-:W-:Y:S02]  /*0930*/  FADD.FTZ R5, R5, R10 ;  /* 0x0000000a05057221 */ /* 0x008fe40000010000 */
[----:B--2---:R-:W-:Y:S01]  /*0940*/  FADD.FTZ R7, R7, R4 ;  /* 0x0000000407077221 */ /* 0x004fe20000010000 */
[----:B------:R-:W-:-:S05]  /*0950*/  @!P1 LOP3.LUT R2, R2, 0x1ffffffc, RZ, 0xc0, !PT ;  /* 0x1ffffffc02029812 */ /* 0x000fca00078ec0ff */
[----:B------:R2:W-:Y:S04]  /*0960*/  @!P1 STS [R2+0x2000], R5 ;  /* 0x0020000502009388 */ /* 0x0005e80000000800 */
[----:B------:R2:W-:Y:S02]  /*0970*/  @!P1 STS [R2+0x2080], R7 ;  /* 0x0020800702009388 */ /* 0x0005e40000000800 */
.L_x_10157:
        /* <DEDUP_REMOVED lines=13> */
.L_x_10161:
[----:B------:R-:W-:Y:S05]  /*0a50*/  BSYNC B0 ;  /* 0x0000000000007941 */ /* 0x000fea0003800000 */
.L_x_10160:
[C---:B------:R-:W-:Y:S02]  /*0a60*/  ISETP.GT.U32.AND P1, PT, R18.reuse, -0x2001, PT ;  /* 0xffffdfff1200780c */ /* 0x040fe40003f24070 */
[----:B------:R-:W-:Y:S02]  /*0a70*/  IADD3 R18, R18, 0x2000, RZ ;  /* 0x0000200012127810 */ /* 0x000fe40007ffe0ff */
[----:B------:R-:W-:-:S09]  /*0a80*/  IADD3 R19, R19, 0x1000, RZ ;  /* 0x0000100013137810 */ /* 0x000fd20007ffe0ff */
[----:B012---:R-:W-:Y:S05]  /*0a90*/  @P1 BRA `(.L_x_10162) ;  /* 0xfffff69000001947 */ /* 0x007fea000383ffff */
[----:B------:R-:W-:Y:S05]  /*0aa0*/  EXIT ;  /* 0x000000000000794d */ /* 0x000fea0003800000 */
.L_x_10158:
[----:B--2---:R-:W-:Y:S01]  /*0ab0*/  IMAD.MOV.U32 R10, RZ, RZ, R4 ;  /* 0x000000ffff0a7224 */ /* 0x004fe200078e0004 */
[----:B------:R-:W-:Y:S01]  /*0ac0*/  MOV R9, 0x1 ;  /* 0x0000000100097802 */ /* 0x000fe20000000f00 */
[----:B------:R-:W-:Y:S01]  /*0ad0*/  IMAD.MOV.U32 R6, RZ, RZ, 0x1f ;  /* 0x0000001fff067424 */ /* 0x000fe200078e00ff */
[----:B------:R-:W-:Y:S02]  /*0ae0*/  MOV R11, 0xffffffff ;  /* 0xffffffff000b7802 */ /* 0x000fe40000000f00 */
[----:B------:R-:W-:Y:S02]  /*0af0*/  MOV R2, 0xb10 ;  /* 0x00000b1000027802 */ /* 0x000fe40000000f00 */
[----:B01----:R-:W-:Y:S05]  /*0b00*/  CALL.REL.NOINC `($__internal_172_$__cuda_sm70_shflsync_bfly_p) ;  /* 0x000003c000007944 */ /* 0x003fea0003c00000 */
[----:B-1----:R-:W-:Y:S01]  /*0b10*/  IMAD.MOV.U32 R3, RZ, RZ, R6 ;  /* 0x000000ffff037224 */ /* 0x002fe200078e0006 */
[----:B0-----:R-:W-:Y:S05]  /*0b20*/  BRA `(.L_x_10163) ;  /* 0xfffffcd000007947 */ /* 0x001fea000383ffff */
.L_x_10159:
[----:B------:R-:W-:Y:S01]  /*0b30*/  HFMA2.MMA R6, -RZ, RZ, 0, 1.847743988037109375e-06 ;  /* 0x0000001fff067435 */ /* 0x000fe200000001ff */
[----:B------:R-:W-:Y:S01]  /*0b40*/  MOV R10, R13 ;  /* 0x0000000d000a7202 */ /* 0x000fe20000000f00 */
[----:B------:R-:W-:Y:S01]  /*0b50*/  IMAD.MOV.U32 R9, RZ, RZ, 0x2 ;  /* 0x00000002ff097424 */ /* 0x000fe200078e00ff */
[----:B------:R-:W-:Y:S01]  /*0b60*/  MOV R2, 0xb90 ;  /* 0x00000b9000027802 */ /* 0x000fe20000000f00 */
[----:B------:R-:W-:-:S02]  /*0b70*/  IMAD.MOV.U32 R11, RZ, RZ, -0x1 ;  /* 0xffffffffff0b7424 */ /* 0x000fc400078e00ff */
[----:B012---:R-:W-:Y:S05]  /*0b80*/  CALL.REL.NOINC `($__internal_172_$__cuda_sm70_shflsync_bfly_p) ;  /* 0x0000034000007944 */ /* 0x007fea0003c00000 */
[----:B01----:R-:W-:Y:S01]  /*0b90*/  FADD.FTZ R10, R13, R6 ;  /* 0x000000060d0a7221 */ /* 0x003fe20000010000 */
[----:B------:R-:W-:Y:S01]  /*0ba0*/  HFMA2.MMA R6, -RZ, RZ, 0, 1.847743988037109375e-06 ;  /* 0x0000001fff067435 */ /* 0x000fe200000001ff */
[----:B------:R-:W-:Y:S01]  /*0bb0*/  MOV R9, 0x4 ;  /* 0x0000000400097802 */ /* 0x000fe20000000f00 */
[----:B------:R-:W-:Y:S01]  /*0bc0*/  IMAD.MOV.U32 R11, RZ, RZ, -0x1 ;  /* 0xffffffffff0b7424 */ /* 0x000fe200078e00ff */
[----:B------:R-:W-:-:S03]  /*0bd0*/  MOV R2, 0xbf0 ;  /* 0x00000bf000027802 */ /* 0x000fc60000000f00 */
[----:B------:R-:W-:Y:S05]  /*0be0*/  CALL.REL.NOINC `($__internal_172_$__cuda_sm70_shflsync_bfly_p) ;  /* 0x000002e000007944 */ /* 0x000fea0003c00000 */
[----:B01----:R-:W-:Y:S01]  /*0bf0*/  FADD.FTZ R10, R10, R6 ;  /* 0x000000060a0a7221 */ /* 0x003fe20000010000 */
[----:B------:R-:W-:Y:S01]  /*0c00*/  HFMA2.MMA R6, -RZ, RZ, 0, 1.847743988037109375e-06 ;  /* 0x0000001fff067435 */ /* 0x000fe200000001ff */
[----:B------:R-:W-:Y:S01]  /*0c10*/  MOV R9, 0x8 ;  /* 0x0000000800097802 */ /* 0x000fe20000000f00 */
[----:B------:R-:W-:Y:S01]  /*0c20*/  IMAD.MOV.U32 R11, RZ, RZ, -0x1 ;  /* 0xffffffffff0b7424 */ /* 0x000fe200078e00ff */
[----:B------:R-:W-:-:S03]  /*0c30*/  MOV R2, 0xc50 ;  /* 0x00000c5000027802 */ /* 0x000fc60000000f00 */
[----:B------:R-:W-:Y:S05]  /*0c40*/  CALL.REL.NOINC `($__internal_172_$__cuda_sm70_shflsync_bfly_p) ;  /* 0x0000028000007944 */ /* 0x000fea0003c00000 */
[----:B-1----:R-:W-:Y:S01]  /*0c50*/  FADD.FTZ R4, R10, R6 ;  /* 0x000000060a047221 */ /* 0x002fe20000010000 */
[----:B------:R-:W-:Y:S01]  /*0c60*/  HFMA2.MMA R6, -RZ, RZ, 0, 1.847743988037109375e-06 ;  /* 0x0000001fff067435 */ /* 0x000fe200000001ff */
[----:B0-----:R-:W-:Y:S01]  /*0c70*/  MOV R9, 0x10 ;  /* 0x0000001000097802 */ /* 0x001fe20000000f00 */
[----:B------:R-:W-:Y:S01]  /*0c80*/  IMAD.MOV.U32 R11, RZ, RZ, -0x1 ;  /* 0xffffffffff0b7424 */ /* 0x000fe200078e00ff */
[----:B------:R-:W-:-:S02]  /*0c90*/  MOV R2, 0xcc0 ;  /* 0x00000cc000027802 */ /* 0x000fc40000000f00 */
[----:B------:R-:W-:Y:S02]  /*0ca0*/  MOV R10, R4 ;  /* 0x00000004000a7202 */ /* 0x000fe40000000f00 */
[----:B------:R-:W-:Y:S05]  /*0cb0*/  CALL.REL.NOINC `($__internal_172_$__cuda_sm70_shflsync_bfly_p) ;  /* 0x0000021000007944 */ /* 0x000fea0003c00000 */
[----:B0-----:R-:W-:Y:S01]  /*0cc0*/  HFMA2.MMA R9, -RZ, RZ, 0, 5.9604644775390625e-08 ;  /* 0x00000001ff097435 */ /* 0x001fe200000001ff */
[----:B-1----:R-:W-:Y:S01]  /*0cd0*/  MOV R7, R6 ;  /* 0x0000000600077202 */ /* 0x002fe20000000f00 */
[----:B------:R-:W-:Y:S01]  /*0ce0*/  IMAD.MOV.U32 R10, RZ, RZ, R5 ;  /* 0x000000ffff0a7224 */ /* 0x000fe200078e0005 */
[----:B------:R-:W-:Y:S01]  /*0cf0*/  MOV R6, 0x1f ;  /* 0x0000001f00067802 */ /* 0x000fe20000000f00 */
[----:B------:R-:W-:Y:S01]  /*0d00*/  IMAD.MOV.U32 R11, RZ, RZ, -0x1 ;  /* 0xffffffffff0b7424 */ /* 0x000fe200078e00ff */
[----:B------:R-:W-:Y:S02]  /*0d10*/  MOV R2, 0xd30 ;  /* 0x00000d3000027802 */ /* 0x000fe40000000f00 */
[----:B------:R-:W-:Y:S05]  /*0d20*/  CALL.REL.NOINC `($__internal_172_$__cuda_sm70_shflsync_bfly_p) ;  /* 0x000001a000007944 */ /* 0x000fea0003c00000 */
[----:B0-----:R-:W-:Y:S01]  /*0d30*/  HFMA2.MMA R9, -RZ, RZ, 0, 1.1920928955078125e-07 ;  /* 0x00000002ff097435 */ /* 0x001fe200000001ff */
[----:B-1----:R-:W-:Y:S01]  /*0d40*/  FADD.FTZ R10, R5, R6 ;  /* 0x00000006050a7221 */ /* 0x002fe20000010000 */
[----:B------:R-:W-:Y:S01]  /*0d50*/  MOV R6, 0x1f ;  /* 0x0000001f00067802 */ /* 0x000fe20000000f00 */
[----:B------:R-:W-:Y:S01]  /*0d60*/  IMAD.MOV.U32 R11, RZ, RZ, -0x1 ;  /* 0xffffffffff0b7424 */ /* 0x000fe200078e00ff */
[----:B------:R-:W-:Y:S02]  /*0d70*/  MOV R2, 0xd90 ;  /* 0x00000d9000027802 */ /* 0x000fe40000000f00 */
[----:B------:R-:W-:Y:S05]  /*0d80*/  CALL.REL.NOINC `($__internal_172_$__cuda_sm70_shflsync_bfly_p) ;  /* 0x0000014000007944 */ /* 0x000fea0003c00000 */
[----:B0-----:R-:W-:Y:S01]  /*0d90*/  HFMA2.MMA R9, -RZ, RZ, 0, 2.384185791015625e-07 ;  /* 0x00000004ff097435 */ /* 0x001fe200000001ff */
[----:B-1----:R-:W-:Y:S01]  /*0da0*/  FADD.FTZ R10, R10, R6 ;  /* 0x000000060a0a7221 */ /* 0x002fe20000010000 */
[----:B------:R-:W-:Y:S01]  /*0db0*/  MOV R6, 0x1f ;  /* 0x0000001f00067802 */ /* 0x000fe20000000f00 */
[----:B------:R-:W-:Y:S01]  /*0dc0*/  IMAD.MOV.U32 R11, RZ, RZ, -0x1 ;  /* 0xffffffffff0b7424 */ /* 0x000fe200078e00ff */
[----:B------:R-:W-:-:S02]  /*0dd0*/  MOV R2, 0xdf0 ;  /* 0x00000df000027802 */ /* 0x000fc40000000f00 */
[----:B------:R-:W-:Y:S05]  /*0de0*/  CALL.REL.NOINC `($__internal_172_$__cuda_sm70_shflsync_bfly_p) ;  /* 0x000000e000007944 */ /* 0x000fea0003c00000 */
[----:B0-----:R-:W-:Y:S01]  /*0df0*/  HFMA2.MMA R9, -RZ, RZ, 0, 4.76837158203125e-07 ;  /* 0x00000008ff097435 */ /* 0x001fe200000001ff */
[----:B-1----:R-:W-:Y:S01]  /*0e00*/  FADD.FTZ R10, R10, R6 ;  /* 0x000000060a0a7221 */ /* 0x002fe20000010000 */
[----:B------:R-:W-:Y:S01]  /*0e10*/  MOV R6, 0x1f ;  /* 0x0000001f00067802 */ /* 0x000fe20000000f00 */
[----:B------:R-:W-:Y:S01]  /*0e20*/  IMAD.MOV.U32 R11, RZ, RZ, -0x1 ;  /* 0xffffffffff0b7424 */ /* 0x000fe200078e00ff */
[----:B------:R-:W-:-:S02]  /*0e30*/  MOV R2, 0xe50 ;  /* 0x00000e5000027802 */ /* 0x000fc40000000f00 */
[----:B------:R-:W-:Y:S05]  /*0e40*/  CALL.REL.NOINC `($__internal_172_$__cuda_sm70_shflsync_bfly_p) ;  /* 0x0000008000007944 */ /* 0x000fea0003c00000 */
[----:B0-----:R-:W-:Y:S01]  /*0e50*/  HFMA2.MMA R9, -RZ, RZ, 0, 9.5367431640625e-07 ;  /* 0x00000010ff097435 */ /* 0x001fe200000001ff */
[----:B-1----:R-:W-:Y:S01]  /*0e60*/  FADD.FTZ R10, R10, R6 ;  /* 0x000000060a0a7221 */ /* 0x002fe20000010000 */
[----:B------:R-:W-:Y:S01]  /*0e70*/  MOV R6, 0x1f ;  /* 0x0000001f00067802 */ /* 0x000fe20000000f00 */
[----:B------:R-:W-:Y:S01]  /*0e80*/  IMAD.MOV.U32 R11, RZ, RZ, -0x1 ;  /* 0xffffffffff0b7424 */ /* 0x000fe200078e00ff */
[----:B------:R-:W-:-:S02]  /*0e90*/  MOV R2, 0xeb0 ;  /* 0x00000eb000027802 */ /* 0x000fc40000000f00 */
[----:B------:R-:W-:Y:S05]  /*0ea0*/  CALL.REL.NOINC `($__internal_172_$__cuda_sm70_shflsync_bfly_p) ;  /* 0x0000002000007944 */ /* 0x000fea0003c00000 */
[----:B-1----:R-:W-:Y:S01]  /*0eb0*/  MOV R5, R6 ;  /* 0x0000000600057202 */ /* 0x002fe20000000f00 */
[----:B0-----:R-:W-:Y:S05]  /*0ec0*/  BRA `(.L_x_10164) ;  /* 0xfffffa5000007947 */ /* 0x001fea000383ffff */
        .weak           $__internal_172_$__cuda_sm70_shflsync_bfly_p
        .type           $__internal_172_$__cuda_sm70_shflsync_bfly_p,@function
        .size           $__internal_172_$__cuda_sm70_shflsync_bfly_p,(.L_x_11906 - $__internal_172_$__cuda_sm70_shflsync_bfly_p)
$__internal_172_$__cuda_sm70_shflsync_bfly_p:
[----:B------:R-:W-:Y:S01]  /*0ed0*/  HFMA2.MMA R3, -RZ, RZ, 0, 0 ;  /* 0x00000000ff037435 */ /* 0x000fe200000001ff */
[----:B------:R-:W-:Y:S04]  /*0ee0*/  WARPSYNC R11 ;  /* 0x0000000b00007348 */ /* 0x000fe80003800000 */
[----:B------:R0:W1:Y:S01]  /*0ef0*/  SHFL.BFLY PT, R6, R10, R9, R6 ;  /* 0x0c0000090a067389 */ /* 0x00006200000e0006 */
[----:B------:R-:W-:Y:S05]  /*0f00*/  RET.REL.NODEC R2 `(_ZN10layer_norm22ln_bwd_finalize_kernelINS_22Kernel_traits_finalizeILj8192E6__halfffffjLb0ELj1024ELj4ENS_18Kernel_traits_baseILj8192ES2_ffffjLj1024EEEEELb0ELb1EEEvNS_9BwdParamsE) ;  /* 0xfffff0f002007950 */ /* 0x000fea0003c3ffff */
.L_x_10165:
        /* <DEDUP_REMOVED lines=15> */
.L_x_11906:


//--------------------- .text._ZN10layer_norm13ln_bwd_kernelINS_13Kernel_traitsI6__halfffffjLj8192ELj1ELj1ELj8ELj16ENS_18Kernel_traits_baseILj8192ES2_ffffjLj256EEEEELb1ELb0ELb1ELb1EEEvNS_9BwdParamsE --------------------------
	.section	.text._ZN10layer_norm13ln_bwd_kernelINS_13Kernel_traitsI6__halfffffjLj8192ELj1ELj1ELj8ELj16ENS_18Kernel_traits_baseILj8192ES2_ffffjLj256EEEEELb1ELb0ELb1ELb1EEEvNS_9BwdParamsE,"ax",@progbits
	.sectioninfo	@"SHI_REGISTERS=254"
	.align	128
        .global         _ZN10layer_norm13ln_bwd_kernelINS_13Kernel_traitsI6__halfffffjLj8192ELj1ELj1ELj8ELj16ENS_18Kernel_traits_baseILj8192ES2_ffffjLj256EEEEELb1ELb0ELb1ELb1EEEvNS_9BwdParamsE
        .type           _ZN10layer_norm13ln_bwd_kernelINS_13Kernel_traitsI6__halfffffjLj8192ELj1ELj1ELj8ELj16ENS_18Kernel_traits_baseILj8192ES2_ffffjLj256EEEEELb1ELb0ELb1ELb1EEEvNS_9BwdParamsE,@function
        .size           _ZN10layer_norm13ln_bwd_kernelINS_13Kernel_traitsI6__halfffffjLj8192ELj1ELj1ELj8ELj16ENS_18Kernel_traits_baseILj8192ES2_ffffjLj256EEEEELb1ELb0ELb1ELb1EEEvNS_9BwdParamsE,(.L_x_11907 - _ZN10layer_norm13ln_bwd_kernelINS_13Kernel_traitsI6__halfffffjLj8192ELj1ELj1ELj8ELj16ENS_18Kernel_traits_baseILj8192ES2_ffffjLj256EEEEELb1ELb0ELb1ELb1EEEvNS_9BwdParamsE)
        .other          _ZN10layer_norm13ln_bwd_kernelINS_13Kernel_traitsI6__halfffffjLj8192ELj1ELj1ELj8ELj16ENS_18Kernel_traits_baseILj8192ES2_ffffjLj256EEEEELb1ELb0ELb1ELb1EEEvNS_9BwdParamsE,@"STO_CUDA_ENTRY STV_DEFAULT"
_ZN10layer_norm13ln_bwd_kernelINS_13Kernel_traitsI6__halfffffjLj8192ELj1ELj1ELj8ELj16ENS_18Kernel_traits_baseILj8192ES2_ffffjLj256EEEEELb1ELb0ELb1ELb1EEEvNS_9BwdParamsE:
.text._ZN10layer_norm13ln_bwd_kernelINS_13Kernel_traitsI6__halfffffjLj8192ELj1ELj1ELj8ELj16ENS_18Kernel_traits_baseILj8192ES2_ffffjLj256EEEEELb1ELb0ELb1ELb1EEEvNS_9BwdParamsE:
        /* <DEDUP_REMOVED lines=40> */
.L_x_10166:
[----:B------:R-:W-:-:S04]  /*0280*/  SHF.L.U32 R0, R192, 0x3, RZ ;  /* 0x00000003c0007819 */ /* 0x000fc800000006ff */
[----:B------:R-:W-:-:S04]  /*0290*/  LOP3.LUT R0, R0, 0x7f8, RZ, 0xc0, !PT ;  /* 0x000007f800007812 */ /* 0x000fc800078ec0ff */
[----:B------:R-:W-:-:S04]  /*02a0*/  IADD3 R2, P0, R0, c[0x0][0x1b0], RZ ;  /* 0x00006c0000027a10 */ /* 0x000fc80007f1e0ff */
[----:B------:R-:W-:-:S05]  /*02b0*/  IADD3.X R3, RZ, c[0x0][0x1b4], RZ, P0, !PT ;  /* 0x00006d00ff037a10 */ /* 0x000fca00007fe4ff */
[----:B------:R-:W2:Y:S04]  /*02c0*/  LDG.E.64 R20, [R2.64+0x3800] ;  /* 0x0038000402147981 */ /* 0x000ea8000c1e1b00 */
[----:B------:R-:W3:Y:S04]  /*02d0*/  LDG.E.64 R218, [R2.64] ;  /* 0x0000000402da7981 */ /* 0x000ee8000c1e1b00 */
[----:B------:R-:W4:Y:S04]  /*02e0*/  LDG.E.64 R214, [R2.64+0x800] ;  /* 0x0008000402d67981 */ /* 0x000f28000c1e1b00 */
[----:B------:R-:W5:Y:S04]  /*02f0*/  LDG.E.64 R210, [R2.64+0x1000] ;  /* 0x0010000402d27981 */ /* 0x000f68000c1e1b00 */
[----:B------:R-:W5:Y:S04]  /*0300*/  LDG.E.64 R206, [R2.64+0x1800] ;  /* 0x0018000402ce7981 */ /* 0x000f68000c1e1b00 */
[----:B------:R-:W5:Y:S04]  /*0310*/  LDG.E.64 R202, [R2.64+0x2000] ;  /* 0x0020000402ca7981 */ /* 0x000f68000c1e1b00 */
[----:B------:R-:W5:Y:S04]  /*0320*/  LDG.E.64 R198, [R2.64+0x2800] ;  /* 0x0028000402c67981 */ /* 0x000f68000c1e1b00 */
[----:B------:R-:W5:Y:S01]  /*0330*/  LDG.E.64 R194, [R2.64+0x3000] ;  /* 0x0030000402c27981 */ /* 0x000f62000c1e1b00 */
        /* <DEDUP_REMOVED lines=34> */
[----:B------:R-:W-:-:S02]  /*0560*/  SHF.R.U32.HI R4, RZ, 0x10, R21 ;  /* 0x00000010ff047819 */ /* 0x000fc40000011615 */
[----:B------:R-:W0:Y:S01]  /*0570*/  LDC.U8 R21, c[0x0][0x1f0] ;  /* 0x00007c00ff157b82 */ /* 0x000e220000000000 */
[--C-:B---3--:R-:W-:Y:S02]  /*0580*/  SHF.R.U64 R19, R218, 0x10, R219.reuse ;  /* 0x00000010da137819 */ /* 0x108fe400000012db */
[----:B------:R-:W-:Y:S02]  /*0590*/  SHF.R.U32.HI R18, RZ, 0x10, R219 ;  /* 0x00000010ff127819 */ /* 0x000fe400000116db */
[--C-:B----4-:R-:W-:Y:S02]  /*05a0*/  SHF.R.U64 R17, R214, 0x10, R215.reuse ;  /* 0x00000010d6117819 */ /* 0x110fe400000012d7 */
[----:B------:R-:W-:Y:S02]  /*05b0*/  SHF.R.U32.HI R16, RZ, 0x10, R215 ;  /* 0x00000010ff107819 */ /* 0x000fe400000116d7 */
[--C-:B-----5:R-:W-:Y:S02]  /*05c0*/  SHF.R.U64 R15, R210, 0x10, R211.reuse ;  /* 0x00000010d20f7819 */ /* 0x120fe400000012d3 */
[----:B------:R-:W-:-:S02]  /*05d0*/  SHF.R.U32.HI R14, RZ, 0x10, R211 ;  /* 0x00000010ff0e7819 */ /* 0x000fc400000116d3 */
[--C-:B------:R-:W-:Y:S02]  /*05e0*/  SHF.R.U64 R13, R206, 0x10, R207.reuse ;  /* 0x00000010ce0d7819 */ /* 0x100fe400000012cf */
[----:B------:R-:W-:Y:S02]  /*05f0*/  SHF.R.U32.HI R12, RZ, 0x10, R207 ;  /* 0x00000010ff0c7819 */ /* 0x000fe400000116cf */
[--C-:B------:R-:W-:Y:S02]  /*0600*/  SHF.R.U64 R11, R202, 0x10, R203.reuse ;  /* 0x00000010ca0b7819 */ /* 0x100fe400000012cb */
[----:B------:R-:W-:Y:S02]  /*0610*/  SHF.R.U32.HI R10, RZ, 0x10, R203 ;  /* 0x00000010ff0a7819 */ /* 0x000fe400000116cb */
[--C-:B------:R-:W-:Y:S02]  /*0620*/  SHF.R.U64 R9, R198, 0x10, R199.reuse ;  /* 0x00000010c6097819 */ /* 0x100fe400000012c7 */
[----:B------:R-:W-:-:S02]  /*0630*/  SHF.R.U32.HI R8, RZ, 0x10, R199 ;  /* 0x00000010ff087819 */ /* 0x000fc400000116c7 */
[--C-:B------:R-:W-:Y:S02]  /*0640*/  SHF.R.U64 R7, R194, 0x10, R195.reuse ;  /* 0x00000010c2077819 */ /* 0x100fe400000012c3 */
[----:B------:R-:W-:Y:S01]  /*0650*/  SHF.R.U32.HI R6, RZ, 0x10, R195 ;  /* 0x00000010ff067819 */ /* 0x000fe200000116c3 */
[----:B------:R-:W-:Y:S01]  /*0660*/  HADD2.F32 R193, -RZ, R20.H0_H0 ;  /* 0x20000014ffc17230 */ /* 0x000fe20000004100 */
[----:B------:R-:W-:Y:S01]  /*0670*/  HFMA2.MMA R20, -RZ, RZ, 0, 5.9604644775390625e-08 ;  /* 0x00000001ff147435 */ /* 0x000fe200000001ff */
        /* <DEDUP_REMOVED lines=30> */
.L_x_10237:
        /* <DEDUP_REMOVED lines=24> */
[----:B------:R-:W-:-:S12]  /*09e0*/  HFMA2.MMA R134, -RZ, RZ, 0, 0 ;  /* 0x00000000ff867435 */ /* 0x000fd800000001ff */
[----:B------:R-:W-:-:S05]  /*09f0*/  @P0 IADD3 R128, R222, -0x1, RZ ;  /* 0xffffffffde800810 */ /* 0x000fca0007ffe0ff */
[----:B------:R-:W-:-:S05]  /*0a00*/  @P0 IMAD R128, R128, c[0x0][0x168], RZ ;  /* 0x00005a0080800a24 */ /* 0x000fca00078e02ff */
[----:B------:R-:W-:-:S04]  /*0a10*/  @P0 SHF.R.S32.HI R129, RZ, 0x1f, R128 ;  /* 0x0000001fff810819 */ /* 0x000fc80000011480 */
[----:B------:R-:W-:-:S04]  /*0a20*/  @P0 LEA.HI R129, R129, R128, RZ, 0x2 ;  /* 0x0000008081810211 */ /* 0x000fc800078f10ff */
[----:B------:R-:W-:Y:S02]  /*0a30*/  @P0 LEA.HI.SX32 R134, R129, R0, 0x1e ;  /* 0x0000000081860211 */ /* 0x000fe400078ff2ff */
[----:B------:R-:W-:Y:S02]  /*0a40*/  ISETP.NE.U32.AND P0, PT, RZ, c[0x0][0x218], PT ;  /* 0x00008600ff007a0c */ /* 0x000fe40003f05070 */
[C---:B------:R-:W-:Y:S01]  /*0a50*/  IADD3 R130, R134.reuse, 0x100, RZ ;  /* 0x0000010086827810 */ /* 0x040fe20007ffe0ff */
[CC--:B------:R-:W-:Y:S01]  /*0a60*/  IMAD.WIDE.U32 R132, R134.reuse, R243.reuse, c[0x0][0x190] ;  /* 0x0000640086847625 */ /* 0x0c0fe200078e00f3 */
[----:B------:R-:W-:Y:S02]  /*0a70*/  ISETP.NE.AND.EX P0, PT, RZ, c[0x0][0x21c], PT, P0 ;  /* 0x00008700ff007a0c */ /* 0x000fe40003f05300 */
[----:B------:R-:W-:Y:S01]  /*0a80*/  IADD3 R128, R134, 0x200, RZ ;  /* 0x0000020086807810 */ /* 0x000fe20007ffe0ff */
[-C--:B------:R-:W-:Y:S01]  /*0a90*/  IMAD.WIDE.U32 R130, R130, R243.reuse, c[0x0][0x190] ;  /* 0x0000640082827625 */ /* 0x080fe200078e00f3 */
[C---:B------:R-:W-:Y:S01]  /*0aa0*/  IADD3 R0, R134.reuse, 0x400, RZ ;  /* 0x0000040086007810 */ /* 0x040fe20007ffe0ff */
[----:B------:R0:W5:Y:S01]  /*0ab0*/  LDG.E R224, [R132.64] ;  /* 0x0000000484e07981 */ /* 0x000162000c1e1900 */
[----:B------:R-:W-:Y:S01]  /*0ac0*/  IADD3 R138, R134, 0x500, RZ ;  /* 0x00000500868a7810 */ /* 0x000fe20007ffe0ff */
[----:B------:R-:W-:Y:S01]  /*0ad0*/  IMAD.WIDE.U32 R128, R128, R243, c[0x0][0x190] ;  /* 0x0000640080807625 */ /* 0x000fe200078e00f3 */
[C---:B------:R-:W-:Y:S01]  /*0ae0*/  IADD3 R140, R134.reuse, 0x600, RZ ;  /* 0x00000600868c7810 */ /* 0x040fe20007ffe0ff */
[----:B------:R1:W5:Y:S01]  /*0af0*/  LDG.E R220, [R130.64] ;  /* 0x0000000482dc7981 */ /* 0x000362000c1e1900 */
[----:B------:R-:W-:-:S02]  /*0b00*/  IADD3 R142, R134, 0x700, RZ ;  /* 0x00000700868e7810 */ /* 0x000fc40007ffe0ff */
[----:B------:R-:W-:Y:S01]  /*0b10*/  IADD3 R136, R134, 0x300, RZ ;  /* 0x0000030086887810 */ /* 0x000fe20007ffe0ff */
[----:B------:R2:W5:Y:S01]  /*0b20*/  LDG.E R218, [R128.64] ;  /* 0x0000000480da7981 */ /* 0x000562000c1e1900 */
[-C--:B------:R-:W-:Y:S01]  /*0b30*/  IMAD.WIDE.U32 R134, R0, R243.reuse, c[0x0][0x190] ;  /* 0x0000640000867625 */ /* 0x080fe200078e00f3 */
[----:B------:R-:W-:Y:S02]  /*0b40*/  @P0 IADD3 R156, R2, 0x700, RZ ;  /* 0x00000700029c0810 */ /* 0x000fe40007ffe0ff */
[----:B------:R3:W5:Y:S01]  /*0b50*/  @P0 LDG.E.128 R88, [R250.64] ;  /* 0x00000004fa580981 */ /* 0x000762000c1e1d00 */
[-C--:B0-----:R-:W-:Y:S01]  /*0b60*/  IMAD.WIDE.U32 R132, R138, R243.reuse, c[0x0][0x190] ;  /* 0x000064008a847625 */ /* 0x081fe200078e00f3 */
[----:B------:R-:W-:Y:S02]  /*0b70*/  @P0 IADD3 R138, R2, 0x400, RZ ;  /* 0x00000400028a0810 */ /* 0x000fe40007ffe0ff */
[----:B------:R0:W5:Y:S01]  /*0b80*/  LDG.E R210, [R134.64] ;  /* 0x0000000486d27981 */ /* 0x000162000c1e1900 */
[----:B-1----:R-:W-:Y:S01]  /*0b90*/  IMAD.WIDE.U32 R130, R140, R243, c[0x0][0x190] ;  /* 0x000064008c827625 */ /* 0x002fe200078e00f3 */
[----:B------:R-:W-:-:S02]  /*0ba0*/  @P0 IADD3 R140, R2, 0x500, RZ ;  /* 0x00000500028c0810 */ /* 0x000fc40007ffe0ff */
[----:B------:R1:W5:Y:S01]  /*0bb0*/  LDG.E R204, [R132.64] ;  /* 0x0000000484cc7981 */ /* 0x000362000c1e1900 */
[----:B--2---:R-:W-:Y:S01]  /*0bc0*/  IMAD.WIDE.U32 R128, R142, R243, c[0x0][0x190] ;  /* 0x000064008e807625 */ /* 0x004fe200078e00f3 */
[----:B------:R-:W-:Y:S02]  /*0bd0*/  @P0 IADD3 R142, R2, 0x600, RZ ;  /* 0x00000600028e0810 */ /* 0x000fe40007ffe0ff */
[----:B------:R2:W5:Y:S01]  /*0be0*/  LDG.E R198, [R130.64] ;  /* 0x0000000482c67981 */ /* 0x000562000c1e1900 */
[----:B0-----:R-:W-:-:S03]  /*0bf0*/  @P0 IMAD.WIDE.U32 R134, R138, R241, c[0x0][0x218] ;  /* 0x000086008a860625 */ /* 0x001fc600078e00f1 */
[----:B------:R0:W5:Y:S01]  /*0c00*/  LDG.E R0, [R128.64] ;  /* 0x0000000480007981 */ /* 0x000162000c1e1900 */
[----:B-1----:R-:W-:-:S03]  /*0c10*/  @P0 IMAD.WIDE.U32 R132, R140, R241, c[0x0][0x218] ;  /* 0x000086008c840625 */ /* 0x002fc600078e00f1 */
[----:B------:R3:W5:Y:S01]  /*0c20*/  @P0 LDG.E.128 R92, [R248.64] ;  /* 0x00000004f85c0981 */ /* 0x000762000c1e1d00 */
[----:B--2---:R-:W-:-:S03]  /*0c30*/  @P0 IMAD.WIDE.U32 R130, R142, R241, c[0x0][0x218] ;  /* 0x000086008e820625 */ /* 0x004fc600078e00f1 */
[----:B------:R3:W5:Y:S01]  /*0c40*/  @P0 LDG.E.128 R96, [R246.64] ;  /* 0x00000004f6600981 */ /* 0x000762000c1e1d00 */
[----:B0-----:R-:W-:-:S03]  /*0c50*/  @P0 IMAD.WIDE.U32 R128, R156, R241, c[0x0][0x218] ;  /* 0x000086009c800625 */ /* 0x001fc600078e00f1 */
[----:B------:R3:W5:Y:S04]  /*0c60*/  @P0 LDG.E.128 R100, [R244.64] ;  /* 0x00000004f4640981 */ /* 0x000768000c1e1d00 */
[----:B------:R3:W5:Y:S04]  /*0c70*/  @P0 LDG.E.128 R104, [R134.64] ;  /* 0x0000000486680981 */ /* 0x000768000c1e1d00 */
[----:B------:R3:W5:Y:S04]  /*0c80*/  @P0 LDG.E.128 R108, [R132.64] ;  /* 0x00000004846c0981 */ /* 0x000768000c1e1d00 */
[----:B------:R3:W5:Y:S04]  /*0c90*/  @P0 LDG.E.128 R112, [R130.64] ;  /* 0x0000000482700981 */ /* 0x000768000c1e1d00 */
[----:B------:R3:W5:Y:S01]  /*0ca0*/  @P0 LDG.E.128 R116, [R128.64] ;  /* 0x0000000480740981 */ /* 0x000762000c1e1d00 */
[----:B------:R-:W-:-:S05]  /*0cb0*/  IMAD.WIDE.U32 R136, R136, R243, c[0x0][0x190] ;  /* 0x0000640088887625 */ /* 0x000fca00078e00f3 */
[----:B------:R0:W5:Y:S02]  /*0cc0*/  LDG.E R216, [R136.64] ;  /* 0x0000000488d87981 */ /* 0x000164000c1e1900 */
[----:B0-----:R-:W-:Y:S01]  /*0cd0*/  CS2R R136, SRZ ;  /* 0x0000000000887805 */ /* 0x001fe2000001ff00 */
[----:B------:R-:W-:Y:S05]  /*0ce0*/  BRA `(.L_x_10170) ;  /* 0x0000140000007947 */ /* 0x000fea0003800000 */
.L_x_10169:
        /* <DEDUP_REMOVED lines=10> */
[-C--:B------:R-:W-:Y:S01]  /*0d90*/  IMAD.WIDE.U32 R152, R156, R241.reuse, c[0x0][0x188] ;  /* 0x000062009c987625 */ /* 0x080fe200078e00f1 */
[----:B------:R-:W-:Y:S02]  /*0da0*/  IADD3 R238, R2, 0x400, RZ ;  /* 0x0000040002ee7810 */ /* 0x000fe40007ffe0ff */
[----:B0-----:R-:W4:Y:S01]  /*0db0*/  LDG.E.128 R144, [R146.64] ;  /* 0x0000000492907981 */ /* 0x001f22000c1e1d00 */
[----:B------:R-:W-:-:S03]  /*0dc0*/  IMAD.WIDE.U32 R132, R188, R241, c[0x0][0x208] ;  /* 0x00008200bc847625 */ /* 0x000fc600078e00f1 */
[----:B------:R-:W4:Y:S01]  /*0dd0*/  LDG.E.128 R152, [R152.64] ;  /* 0x0000000498987981 */ /* 0x000f22000c1e1d00 */
[----:B------:R-:W-:-:S03]  /*0de0*/  IMAD.WIDE.U32 R160, R238, R241, c[0x0][0x188] ;  /* 0x00006200eea07625 */ /* 0x000fc600078e00f1 */
        /* <DEDUP_REMOVED lines=8> */
[----:B------:R-:W-:-:S06]  /*0e70*/  IMAD.WIDE.U32 R148, R148, R241, c[0x0][0x208] ;  /* 0x0000820094947625 */ /* 0x000fcc00078e00f1 */
        /* <DEDUP_REMOVED lines=9> */
[----:B------:R-:W-:Y:S02]  /*0f10*/  IADD3 R172, R188, 0x500, RZ ;  /* 0x00000500bcac7810 */ /* 0x000fe40007ffe0ff */
[----:B-----5:R-:W-:-:S03]  /*0f20*/  ISETP.GE.AND P0, PT, R222, 0x1, PT ;  /* 0x00000001de00780c */ /* 0x020fc60003f06270 */
[----:B------:R-:W4:Y:S01]  /*0f30*/  LDG.E.128 R168, [R168.64] ;  /* 0x00000004a8a87981 */ /* 0x000f22000c1e1d00 */
[----:B------:R-:W-:Y:S01]  /*0f40*/  IMAD.WIDE.U32 R172, R172, R241, c[0x0][0x208] ;  /* 0x00008200acac7625 */ /* 0x000fe200078e00f1 */
[----:B------:R-:W-:-:S05]  /*0f50*/  IADD3 R196, R2, 0x600, RZ ;  /* 0x0000060002c47810 */ /* 0x000fca0007ffe0ff */
[----:B------:R-:W4:Y:S01]  /*0f60*/  LDG.E.128 R172, [R172.64] ;  /* 0x00000004acac7981 */ /* 0x000f22000c1e1d00 */
[----:B------:R-:W-:Y:S01]  /*0f70*/  IMAD.WIDE.U32 R176, R196, R241, c[0x0][0x188] ;  /* 0x00006200c4b07625 */ /* 0x000fe200078e00f1 */
[----:B------:R-:W-:Y:S02]  /*0f80*/  IADD3 R180, R188, 0x600, RZ ;  /* 0x00000600bcb47810 */ /* 0x000fe40007ffe0ff */
[----:B------:R-:W-:-:S03]  /*0f90*/  @P0 IADD3 R184, R222, -0x1, RZ ;  /* 0xffffffffdeb80810 */ /* 0x000fc60007ffe0ff */
[----:B------:R-:W4:Y:S01]  /*0fa0*/  LDG.E.128 R176, [R176.64] ;  /* 0x00000004b0b07981 */ /* 0x000f22000c1e1d00 */
[----:B------:R-:W-:Y:S01]  /*0fb0*/  IMAD.WIDE.U32 R180, R180, R241, c[0x0][0x208] ;  /* 0x00008200b4b47625 */ /* 0x000fe200078e00f1 */
[----:B------:R-:W-:-:S03]  /*0fc0*/  IADD3 R240, R2, 0x700, RZ ;  /* 0x0000070002f07810 */ /* 0x000fc60007ffe0ff */
[----:B------:R-:W-:Y:S02]  /*0fd0*/  @P0 IMAD R186, R184, c[0x0][0x168], RZ ;  /* 0x00005a00b8ba0a24 */ /* 0x000fe400078e02ff */
[----:B------:R-:W4:Y:S01]  /*0fe0*/  LDG.E.128 R180, [R180.64] ;  /* 0x00000004b4b47981 */ /* 0x000f22000c1e1d00 */
[-C--:B------:R-:W-:Y:S02]  /*0ff0*/  IMAD.WIDE.U32 R184, R240, R241.reuse, c[0x0][0x188] ;  /* 0x00006200f0b87625 */ /* 0x080fe400078e00f1 */
[----:B------:R-:W-:Y:S02]  /*1000*/  @P0 SHF.R.S32.HI R187, RZ, 0x1f, R186 ;  /* 0x0000001fffbb0819 */ /* 0x000fe400000114ba */
[----:B------:R-:W-:Y:S02]  /*1010*/  IADD3 R188, R188, 0x700, RZ ;  /* 0x00000700bcbc7810 */ /* 0x000fe40007ffe0ff */
[----:B------:R-:W-:Y:S02]  /*1020*/  @P0 LEA.HI R189, R187, R186, RZ, 0x2 ;  /* 0x000000babbbd0211 */ /* 0x000fe400078f10ff */
[----:B------:R-:W-:Y:S01]  /*1030*/  MOV R198, RZ ;  /* 0x000000ff00c67202 */ /* 0x000fe20000000f00 */
[----:B------:R-:W4:Y:S01]  /*1040*/  LDG.E.128 R184, [R184.64] ;  /* 0x00000004b8b87981 */ /* 0x000f22000c1e1d00 */
[----:B------:R-:W-:Y:S01]  /*1050*/  @P0 LEA.HI.SX32 R198, R189, R0, 0x1e ;  /* 0x00000000bdc60211 */ /* 0x000fe200078ff2ff */
[----:B------:R-:W-:-:S06]  /*1060*/  IMAD.WIDE.U32 R188, R188, R241, c[0x0][0x208] ;  /* 0x00008200bcbc7625 */ /* 0x000fcc00078e00f1 */
[----:B------:R-:W4:Y:S01]  /*1070*/  LDG.E.128 R188, [R188.64] ;  /* 0x00000004bcbc7981 */ /* 0x000f22000c1e1d00 */
[----:B------:R-:W-:Y:S02]  /*1080*/  ISETP.NE.U32.AND P0, PT, RZ, c[0x0][0x218], PT ;  /* 0x00008600ff007a0c */ /* 0x000fe40003f05070 */
[C---:B------:R-:W-:Y:S02]  /*1090*/  IADD3 R234, R198.reuse, 0x300, RZ ;  /* 0x00000300c6ea7810 */ /* 0x040fe40007ffe0ff */
[----:B------:R-:W-:Y:S02]  /*10a0*/  ISETP.NE.AND.EX P0, PT, RZ, c[0x0][0x21c], PT, P0 ;  /* 0x00008700ff007a0c */ /* 0x000fe40003f05300 */
[----:B------:R-:W-:Y:S01]  /*10b0*/  IADD3 R228, R198, 0x100, RZ ;  /* 0x00000100c6e47810 */ /* 0x000fe20007ffe0ff */
[-C--:B------:R-:W-:Y:S01]  /*10c0*/  IMAD.WIDE.U32 R234, R234, R243.reuse, c[0x0][0x190] ;  /* 0x00006400eaea7625 */ /* 0x080fe200078e00f3 */
[C---:B------:R-:W-:Y:S02]  /*10d0*/  IADD3 R226, R198.reuse, 0x200, RZ ;  /* 0x00000200c6e27810 */ /* 0x040fe40007ffe0ff */
[----:B------:R-:W-:Y:S01]  /*10e0*/  IADD3 R0, R198, 0x600, RZ ;  /* 0x00000600c6007810 */ /* 0x000fe20007ffe0ff */
[----:B------:R-:W-:Y:S01]  /*10f0*/  IMAD.WIDE.U32 R228, R228, R243, c[0x0][0x190] ;  /* 0x00006400e4e47625 */ /* 0x000fe200078e00f3 */
[----:B------:R0:W5:Y:S01]  /*1100*/  LDG.E R216, [R234.64] ;  /* 0x00000004ead87981 */ /* 0x000162000c1e1900 */
[----:B------:R-:W-:-:S04]  /*1110*/  IADD3 R232, R198, 0x400, RZ ;  /* 0x00000400c6e87810 */ /* 0x000fc80007ffe0ff */
[-C--:B------:R-:W-:Y:S01]  /*1120*/  @P0 IMAD.WIDE.U32 R238, R238, R241.reuse, c[0x0][0x218] ;  /* 0x00008600eeee0625 */ /* 0x080fe200078e00f1 */
[----:B------:R-:W-:Y:S01]  /*1130*/  IADD3 R230, R198, 0x500, RZ ;  /* 0x00000500c6e67810 */ /* 0x000fe20007ffe0ff */
[----:B------:R1:W5:Y:S02]  /*1140*/  LDG.E R220, [R228.64] ;  /* 0x00000004e4dc7981 */ /* 0x000364000c1e1900 */
[-C--:B------:R-:W-:Y:S02]  /*1150*/  @P0 IMAD.WIDE.U32 R236, R236, R241.reuse, c[0x0][0x218] ;  /* 0x00008600ecec0625 */ /* 0x080fe400078e00f1 */
[----:B------:R1:W5:Y:S02]  /*1160*/  @P0 LDG.E.128 R88, [R250.64] ;  /* 0x00000004fa580981 */ /* 0x000364000c1e1d00 */
[-C--:B0-----:R-:W-:Y:S02]  /*1170*/  @P0 IMAD.WIDE.U32 R234, R196, R241.reuse, c[0x0][0x218] ;  /* 0x00008600c4ea0625 */ /* 0x081fe400078e00f1 */
[----:B------:R0:W5:Y:S02]  /*1180*/  @P0 LDG.E.128 R92, [R248.64] ;  /* 0x00000004f85c0981 */ /* 0x000164000c1e1d00 */
[----:B------:R-:W-:-:S02]  /*1190*/  @P0 IMAD.WIDE.U32 R240, R240, R241, c[0x0][0x218] ;  /* 0x00008600f0f00625 */ /* 0x000fc400078e00f1 */
[----:B------:R0:W5:Y:S02]  /*11a0*/  @P0 LDG.E.128 R96, [R246.64] ;  /* 0x00000004f6600981 */ /* 0x000164000c1e1d00 */
[CC--:B------:R-:W-:Y:S01]  /*11b0*/  IMAD.WIDE.U32 R224, R198.reuse, R243.reuse, c[0x0][0x190] ;  /* 0x00006400c6e07625 */ /* 0x0c0fe200078e00f3 */
[----:B------:R-:W-:Y:S01]  /*11c0*/  IADD3 R198, R198, 0x700, RZ ;  /* 0x00000700c6c67810 */ /* 0x000fe20007ffe0ff */
[----:B------:R0:W5:Y:S02]  /*11d0*/  @P0 LDG.E.128 R100, [R244.64] ;  /* 0x00000004f4640981 */ /* 0x000164000c1e1d00 */
[-C--:B------:R-:W-:Y:S02]  /*11e0*/  IMAD.WIDE.U32 R226, R226, R243.reuse, c[0x0][0x190] ;  /* 0x00006400e2e27625 */ /* 0x080fe400078e00f3 */
[----:B------:R0:W5:Y:S02]  /*11f0*/  @P0 LDG.E.128 R104, [R238.64] ;  /* 0x00000004ee680981 */ /* 0x000164000c1e1d00 */
[----:B-1----:R-:W-:-:S02]  /*1200*/  IMAD.WIDE.U32 R228, R0, R243, c[0x0][0x190] ;  /* 0x0000640000e47625 */ /* 0x002fc400078e00f3 */
[----:B------:R1:W5:Y:S04]  /*1210*/  @P0 LDG.E.128 R108, [R236.64] ;  /* 0x00000004ec6c0981 */ /* 0x000368000c1e1d00 */
[----:B------:R0:W5:Y:S04]  /*1220*/  @P0 LDG.E.128 R112, [R234.64] ;  /* 0x00000004ea700981 */ /* 0x000168000c1e1d00 */
[----:B------:R0:W5:Y:S01]  /*1230*/  @P0 LDG.E.128 R116, [R240.64] ;  /* 0x00000004f0740981 */ /* 0x000162000c1e1d00 */
[----:B------:R-:W-:-:S03]  /*1240*/  ISETP.NE.AND P0, PT, R21, RZ, PT ;  /* 0x000000ff1500720c */ /* 0x000fc60003f05270 */
[----:B------:R0:W5:Y:S04]  /*1250*/  LDG.E R218, [R226.64] ;  /* 0x00000004e2da7981 */ /* 0x000168000c1e1900 */
[----:B------:R1:W5:Y:S01]  /*1260*/  LDG.E R224, [R224.64] ;  /* 0x00000004e0e07981 */ /* 0x000362000c1e1900 */
[----:B0-----:R-:W-:-:S03]  /*1270*/  IMAD.WIDE.U32 R226, R198, R243, c[0x0][0x190] ;  /* 0x00006400c6e27625 */ /* 0x001fc600078e00f3 */
[----:B------:R2:W5:Y:S04]  /*1280*/  LDG.E R198, [R228.64] ;  /* 0x00000004e4c67981 */ /* 0x000568000c1e1900 */
[----:B------:R0:W5:Y:S01]  /*1290*/  LDG.E R0, [R226.64] ;  /* 0x00000004e2007981 */ /* 0x000162000c1e1900 */
[----:B------:R-:W-:-:S05]  /*12a0*/  IMAD.WIDE.U32 R232, R232, R243, c[0x0][0x190] ;  /* 0x00006400e8e87625 */ /* 0x000fca00078e00f3 */
[----:B------:R0:W5:Y:S01]  /*12b0*/  LDG.E R210, [R232.64] ;  /* 0x00000004e8d27981 */ /* 0x000162000c1e1900 */
[----:B------:R-:W-:-:S05]  /*12c0*/  IMAD.WIDE.U32 R230, R230, R243, c[0x0][0x190] ;  /* 0x00006400e6e67625 */ /* 0x000fca00078e00f3 */
[----:B------:R0:W5:Y:S01]  /*12d0*/  LDG.E R204, [R230.64] ;  /* 0x00000004e6cc7981 */ /* 0x000162000c1e1900 */
[----:B--2---:R-:W-:-:S05]  /*12e0*/  FSEL R228, R194, RZ, !P0 ;  /* 0x000000ffc2e47208 */ /* 0x004fca0004000000 */
[C---:B---3--:R-:W-:Y:S02]  /*12f0*/  FADD.FTZ R128, -R228.reuse, R128 ;  /* 0x00000080e4807221 */ /* 0x048fe40000010100 */
[C---:B------:R-:W-:Y:S02]  /*1300*/  FADD.FTZ R130, -R228.reuse, R130 ;  /* 0x00000082e4827221 */ /* 0x040fe40000010100 */
[C---:B-1----:R-:W-:Y:S02]  /*1310*/  FMUL.FTZ R225, R3.reuse, R128 ;  /* 0x0000008003e17220 */ /* 0x042fe40000410000 */
[C---:B----4-:R-:W-:Y:S02]  /*1320*/  FADD.FTZ R128, -R228.reuse, R145 ;  /* 0x00000091e4807221 */ /* 0x050fe40000010100 */
[----:B------:R-:W-:Y:S02]  /*1330*/  FMUL.FTZ R223, R3, R130 ;  /* 0x0000008203df7220 */ /* 0x000fe40000410000 */
[----:B------:R-:W-:-:S02]  /*1340*/  FADD.FTZ R130, -R228, R146 ;  /* 0x00000092e4827221 */ /* 0x000fc40000010100 */
[C---:B------:R-:W-:Y:S02]  /*1350*/  FMUL.FTZ R146, R3.reuse, R128 ;  /* 0x0000008003927220 */ /* 0x040fe40000410000 */
[C---:B------:R-:W-:Y:S02]  /*1360*/  FADD.FTZ R128, -R228.reuse, R153 ;  /* 0x00000099e4807221 */ /* 0x040fe40000010100 */
[C---:B------:R-:W-:Y:S02]  /*1370*/  FMUL.FTZ R145, R3.reuse, R130 ;  /* 0x0000008203917220 */ /* 0x040fe40000410000 */
[C---:B------:R-:W-:Y:S02]  /*1380*/  FADD.FTZ R130, -R228.reuse, R154 ;  /* 0x0000009ae4827221 */ /* 0x040fe40000010100 */
[----:B------:R-:W-:Y:S02]  /*1390*/  FMUL.FTZ R154, R3, R128 ;  /* 0x00000080039a7220 */ /* 0x000fe40000410000 */
[----:B------:R-:W-:-:S02]  /*13a0*/  FADD.FTZ R128, -R228, R161 ;  /* 0x000000a1e4807221 */ /* 0x000fc40000010100 */
[C---:B------:R-:W-:Y:S02]  /*13b0*/  FADD.FTZ R196, -R228.reuse, R129 ;  /* 0x00000081e4c47221 */ /* 0x040fe40000010100 */
[----:B------:R-:W-:Y:S02]  /*13c0*/  FMUL.FTZ R200, R221, R132 ;  /* 0x00000084ddc87220 */ /* 0x000fe40000410000 */
[C---:B------:R-:W-:Y:S02]  /*13d0*/  FMUL.FTZ R153, R3.reuse, R130 ;  /* 0x0000008203997220 */ /* 0x040fe40000410000 */
[----:B------:R-:W-:Y:S02]  /*13e0*/  FADD.FTZ R130, -R228, R162 ;  /* 0x000000a2e4827221 */ /* 0x000fe40000010100 */
[C---:B------:R-:W-:Y:S02]  /*13f0*/  FMUL.FTZ R162, R3.reuse, R128 ;  /* 0x0000008003a27220 */ /* 0x040fe40000410000 */
[----:B------:R-:W-:-:S02]  /*1400*/  FMUL.FTZ R196, R3, R196 ;  /* 0x000000c403c47220 */ /* 0x000fc40000410000 */
[----:B0-----:R-:W-:Y:S02]  /*1410*/  FMUL.FTZ R227, R19, R133 ;  /* 0x0000008513e37220 */ /* 0x001fe40000410000 */
[----:B------:R-:W-:Y:S02]  /*1420*/  FADD.FTZ R128, RZ, R200 ;  /* 0x000000c8ff807221 */ /* 0x000fe40000010000 */
[----:B------:R-:W-:Y:S02]  /*1430*/  FFMA.FTZ R129, R225, R200, RZ ;  /* 0x000000c8e1817223 */ /* 0x000fe400000100ff */
        /* <DEDUP_REMOVED lines=52> */
[C---:B------:R-:W-:Y:S02]  /*1780*/  FADD.FTZ R152, -R228.reuse, R152 ;  /* 0x00000098e4987221 */ /* 0x040fe40000010100 */
        /* <DEDUP_REMOVED lines=11> */
[----:B------:R-:W-:Y:S02]  /*1840*/  FFMA.FTZ R82, R158, R153, R82 ;  /* 0x000000999e527223 */ /* 0x000fe40000010052 */
[----:B------:R-:W-:Y:S02]  /*1850*/  FADD.FTZ R50, R50, R158 ;  /* 0x0000009e32327221 */ /* 0x000fe40000010000 */
[----:B------:R-:W-:Y:S02]  /*1860*/  FADD.FTZ R160, -R228, R160 ;  /* 0x000000a0e4a07221 */ /* 0x000fe40000010100 */
[----:B------:R-:W-:Y:S02]  /*1870*/  FMUL.FTZ R158, R207, R158 ;  /* 0x0000009ecf9e7220 */ /* 0x000fe40000410000 */
[----:B------:R-:W-:-:S02]  /*1880*/  FADD.FTZ R131, R128, R239 ;  /* 0x000000ef80837221 */ /* 0x000fc40000010000 */
[----:B------:R-:W-:Y:S02]  /*1890*/  FFMA.FTZ R129, R154, R239, R129 ;  /* 0x000000ef9a817223 */ /* 0x000fe40000010081 */
[----:B------:R-:W-:Y:S02]  /*18a0*/  FADD.FTZ R132, -R228, R163 ;  /* 0x000000a3e4847221 */ /* 0x000fe40000010100 */
[----:B------:R-:W-:Y:S02]  /*18b0*/  FFMA.FTZ R83, R159, R152, R83 ;  /* 0x000000989f537223 */ /* 0x000fe40000010053 */
[----:B------:R-:W-:Y:S02]  /*18c0*/  FADD.FTZ R51, R51, R159 ;  /* 0x0000009f33337221 */ /* 0x000fe40000010000 */
[----:B------:R-:W-:Y:S02]  /*18d0*/  FMUL.FTZ R163, R3, R160 ;  /* 0x000000a003a37220 */ /* 0x000fe40000410000 */
[----:B------:R-:W-:-:S02]  /*18e0*/  FMUL.FTZ R159, R12, R159 ;  /* 0x0000009f0c9f7220 */ /* 0x000fc40000410000 */
[----:B------:R-:W-:Y:S02]  /*18f0*/  FADD.FTZ R128, R131, R158 ;  /* 0x0000009e83807221 */ /* 0x000fe40000010000 */
[----:B------:R-:W-:Y:S02]  /*1900*/  FFMA.FTZ R129, R153, R158, R129 ;  /* 0x0000009e99817223 */ /* 0x000fe40000010081 */
[----:B------:R-:W-:Y:S02]  /*1910*/  FFMA.FTZ R76, R164, R163, R76 ;  /* 0x000000a3a44c7223 */ /* 0x000fe4000001004c */
[----:B------:R-:W-:Y:S02]  /*1920*/  FADD.FTZ R44, R44, R164 ;  /* 0x000000a42c2c7221 */ /* 0x000fe40000010000 */
        /* <DEDUP_REMOVED lines=12> */
[----:B------:R-:W-:Y:S02]  /*19f0*/  FADD.FTZ R168, -R228, R168 ;  /* 0x000000a8e4a87221 */ /* 0x000fe40000010100 */
[----:B------:R-:W-:-:S02]  /*1a00*/  FMUL.FTZ R166, R203, R166 ;  /* 0x000000a6cba67220 */ /* 0x000fc40000410000 */
[----:B------:R-:W-:Y:S02]  /*1a10*/  FADD.FTZ R131, R128, R165 ;  /* 0x000000a580837221 */ /* 0x000fe40000010000 */
[----:B------:R-:W-:Y:S02]  /*1a20*/  FFMA.FTZ R129, R162, R165, R129 ;  /* 0x000000a5a2817223 */ /* 0x000fe40000010081 */
[----:B------:R-:W-:Y:S02]  /*1a30*/  FFMA.FTZ R26, R134, R223, R26 ;  /* 0x000000df861a7223 */ /* 0x000fe4000001001a */
[----:B------:R-:W-:Y:S02]  /*1a40*/  FADD.FTZ R62, R62, R134 ;  /* 0x000000863e3e7221 */ /* 0x000fe40000010000 */
        /* <DEDUP_REMOVED lines=8> */
[----:B------:R-:W-:Y:S02]  /*1ad0*/  FADD.FTZ R132, -R228, R170 ;  /* 0x000000aae4847221 */ /* 0x000fe40000010100 */
        /* <DEDUP_REMOVED lines=19> */
[C---:B------:R-:W-:Y:S02]  /*1c10*/  FADD.FTZ R134, -R228.reuse, R179 ;  /* 0x000000b3e4867221 */ /* 0x040fe40000010100 */
        /* <DEDUP_REMOVED lines=27> */
[C---:B------:R-:W-:Y:S02]  /*1dd0*/  FADD.FTZ R132, -R228.reuse, R187 ;  /* 0x000000bbe4847221 */ /* 0x040fe40000010100 */
[----:B------:R-:W-:Y:S02]  /*1de0*/  FFMA.FTZ R71, R183, R176, R71 ;  /* 0x000000b0b7477223 */ /* 0x000fe40000010047 */
[----:B------:R-:W-:Y:S02]  /*1df0*/  FADD.FTZ R39, R39, R183 ;  /* 0x000000b727277221 */ /* 0x000fe40000010000 */
[----:B------:R-:W-:Y:S02]  /*1e00*/  FADD.FTZ R130, -R228, R185 ;  /* 0x000000b9e4827221 */ /* 0x000fe40000010100 */
[----:B------:R-:W-:Y:S02]  /*1e10*/  FMUL.FTZ R187, R3, R184 ;  /* 0x000000b803bb7220 */ /* 0x000fe40000410000 */
[----:B------:R-:W-:-:S02]  /*1e20*/  FMUL.FTZ R183, R6, R183 ;  /* 0x000000b706b77220 */ /* 0x000fc40000410000 */
[----:B------:R-:W-:Y:S02]  /*1e30*/  FADD.FTZ R128, R131, R182 ;  /* 0x000000b683807221 */ /* 0x000fe40000010000 */
[----:B------:R-:W-:Y:S02]  /*1e40*/  FFMA.FTZ R129, R177, R182, R129 ;  /* 0x000000b6b1817223 */ /* 0x000fe40000010081 */
[----:B------:R-:W-:Y:S02]  /*1e50*/  FMUL.FTZ R184, R3, R130 ;  /* 0x0000008203b87220 */ /* 0x000fe40000410000 */
[----:B------:R-:W-:Y:S02]  /*1e60*/  FFMA.FTZ R64, R188, R187, R64 ;  /* 0x000000bbbc407223 */ /* 0x000fe40000010040 */
[----:B------:R-:W-:Y:S02]  /*1e70*/  FADD.FTZ R32, R32, R188 ;  /* 0x000000bc20207221 */ /* 0x000fe40000010000 */
[----:B------:R-:W-:-:S02]  /*1e80*/  FMUL.FTZ R188, R193, R188 ;  /* 0x000000bcc1bc7220 */ /* 0x000fc40000410000 */
[----:B------:R-:W-:Y:S02]  /*1e90*/  FADD.FTZ R131, R128, R183 ;  /* 0x000000b780837221 */ /* 0x000fe40000010000 */
[----:B------:R-:W-:Y:S02]  /*1ea0*/  FFMA.FTZ R129, R176, R183, R129 ;  /* 0x000000b7b0817223 */ /* 0x000fe40000010081 */
[----:B------:R-:W-:Y:S02]  /*1eb0*/  FADD.FTZ R186, -R228, R186 ;  /* 0x000000bae4ba7221 */ /* 0x000fe40000010100 */
        /* <DEDUP_REMOVED lines=35> */
.L_x_10170:
[----:B---3--:R-:W-:Y:S05]  /*20f0*/  BSYNC B0 ;  /* 0x0000000000007941 */ /* 0x008fea0003800000 */
.L_x_10168:
[----:B------:R-:W-:Y:S02]  /*2100*/  LOP3.LUT P1, RZ, R20, 0xff, RZ, 0xc0, !PT ;  /* 0x000000ff14ff7812 */ /* 0x000fe4000782c0ff */
[----:B------:R-:W-:Y:S02]  /*2110*/  SHF.R.U32.HI R130, RZ, 0x5, R192 ;  /* 0x00000005ff827819 */ /* 0x000fe400000116c0 */
[----:B------:R-:W-:Y:S02]  /*2120*/  LOP3.LUT P0, RZ, R192, 0x1f, RZ, 0xc0, !PT ;  /* 0x0000001fc0ff7812 */ /* 0x000fe4000780c0ff */
[----:B------:R-:W-:-:S07]  /*2130*/  LOP3.LUT R191, R130, 0x7fffff8, RZ, 0xc0, !PT ;  /* 0x07fffff882bf7812 */ /* 0x000fce00078ec0ff */
[----:B------:R-:W-:Y:S01]  /*2140*/  @!P1 IADD3 R191, R191, 0x8, RZ ;  /* 0x00000008bfbf9810 */ /* 0x000fe20007ffe0ff */
[----:B------:R-:W-:Y:S05]  /*2150*/  BRA.DIV ~URZ, `(.L_x_10171) ;  /* 0x00002bb27f007947 */ /* 0x000fea000b800000 */
[----:B------:R0:W1:Y:S02]  /*2160*/  SHFL.DOWN PT, R131, R136, 0x10, 0x1f ;  /* 0x0a001f0088837f89 */ /* 0x00006400000e0000 */
.L_x_10238:
        /* <DEDUP_REMOVED lines=18> */
.L_x_10239:
[----:B------:R-:W-:Y:S01]  /*2290*/  @!P0 LOP3.LUT R130, R130, 0x7, RZ, 0xc0, !PT ;  /* 0x0000000782828812 */ /* 0x000fe200078ec0ff */
[----:B--2---:R-:W-:Y:S01]  /*22a0*/  FADD.FTZ R156, R156, R133 ;  /* 0x000000859c9c7221 */ /* 0x004fe20000010000 */
[----:B------:R-:W-:Y:S01]  /*22b0*/  WARPSYNC 0xffffffff ;  /* 0xffffffff00007948 */ /* 0x000fe20003800000 */
[----:B-1----:R-:W-:Y:S01]  /*22c0*/  FADD.FTZ R157, R128, R135 ;  /* 0x00000087809d7221 */ /* 0x002fe20000010000 */
[----:B------:R-:W-:Y:S01]  /*22d0*/  @!P0 IADD3 R230, R191, R130, RZ ;  /* 0x00000082bfe68210 */ /* 0x000fe20007ffe0ff */
[----:B------:R-:W-:Y:S01]  /*22e0*/  BSSY B0, `(.L_x_10173) ;  /* 0x0000036000007945 */ /* 0x000fe20003800000 */
[----:B------:R-:W-:Y:S02]  /*22f0*/  ISETP.GE.AND P5, PT, R222, 0x1, PT ;  /* 0x00000001de00780c */ /* 0x000fe40003fa6270 */
[----:B------:R-:W-:Y:S01]  /*2300*/  @!P6 ISETP.NE.U32.AND P4, PT, RZ, c[0x0][0x218], PT ;  /* 0x00008600ff00ea0c */ /* 0x000fe20003f85070 */
[----:B------:R-:W-:Y:S04]  /*2310*/  @!P0 STS.64 [R230.X8+0x8000], R156 ;  /* 0x0080009ce6008388 */ /* 0x000fe80000008a00 */
[----:B------:R-:W-:Y:S01]  /*2320*/  BAR.SYNC.DEFER_BLOCKING 0x0 ;  /* 0x0000000000007b1d */ /* 0x000fe20000010000 */
[----:B------:R-:W-:-:S02]  /*2330*/  @!P6 ISETP.NE.U32.AND P2, PT, RZ, c[0x0][0x218], PT ;  /* 0x00008600ff00ea0c */ /* 0x000fc40003f45070 */
[----:B------:R-:W-:Y:S02]  /*2340*/  @!P6 ISETP.NE.U32.AND P3, PT, RZ, c[0x0][0x218], PT ;  /* 0x00008600ff00ea0c */ /* 0x000fe40003f65070 */
[----:B------:R-:W-:Y:S02]  /*2350*/  @!P6 ISETP.NE.U32.AND P1, PT, RZ, c[0x0][0x218], PT ;  /* 0x00008600ff00ea0c */ /* 0x000fe40003f25070 */
[----:B------:R-:W-:Y:S02]  /*2360*/  @P5 IADD3 R222, R222, -0x1, RZ ;  /* 0xffffffffdede5810 */ /* 0x000fe40007ffe0ff */
[----:B------:R-:W-:Y:S02]  /*2370*/  ISETP.NE.AND P0, PT, R21, RZ, PT ;  /* 0x000000ff1500720c */ /* 0x000fe40003f05270 */
[----:B------:R-:W-:Y:S01]  /*2380*/  @!P6 ISETP.NE.AND.EX P4, PT, RZ, c[0x0][0x21c], PT, P4 ;  /* 0x00008700ff00ea0c */ /* 0x000fe20003f85340 */
[----:B------:R-:W-:Y:S01]  /*2390*/  @P5 IMAD R222, R222, c[0x0][0x168], RZ ;  /* 0x00005a00dede5a24 */ /* 0x000fe200078e02ff */
[----:B------:R-:W-:-:S02]  /*23a0*/  @!P6 ISETP.NE.AND.EX P2, PT, RZ, c[0x0][0x21c], PT, P2 ;  /* 0x00008700ff00ea0c */ /* 0x000fc40003f45320 */
[----:B------:R-:W-:Y:S02]  /*23b0*/  @!P6 ISETP.NE.AND.EX P3, PT, RZ, c[0x0][0x21c], PT, P3 ;  /* 0x00008700ff00ea0c */ /* 0x000fe40003f65330 */
[----:B------:R-:W-:Y:S01]  /*23c0*/  @!P6 ISETP.NE.AND.EX P1, PT, RZ, c[0x0][0x21c], PT, P1 ;  /* 0x00008700ff00ea0c */ /* 0x000fe20003f25310 */
[----:B------:R-:W1:Y:S04]  /*23d0*/  LDS.128 R128, [R191.X8+0x8000] ;  /* 0x00800000bf807984 */ /* 0x000e680000008c00 */
[----:B0-----:R-:W0:Y:S04]  /*23e0*/  LDS.128 R132, [R191.X8+0x8010] ;  /* 0x00801000bf847984 */ /* 0x001e280000008c00 */
[----:B------:R-:W2:Y:S04]  /*23f0*/  LDS.128 R136, [R191.X8+0x8020] ;  /* 0x00802000bf887984 */ /* 0x000ea80000008c00 */
[----:B------:R-:W3:Y:S01]  /*2400*/  LDS.128 R140, [R191.X8+0x8030] ;  /* 0x00803000bf8c7984 */ /* 0x000ee20000008c00 */
[----:B-1----:R-:W-:-:S02]  /*2410*/  FADD.FTZ R241, RZ, R128 ;  /* 0x00000080fff17221 */ /* 0x002fc40000010000 */
[----:B------:R-:W-:Y:S01]  /*2420*/  FADD.FTZ R128, RZ, R129 ;  /* 0x00000081ff807221 */ /* 0x000fe20000010000 */
[----:B-----5:R-:W-:Y:S01]  /*2430*/  @!P6 FSEL R129, R88, RZ, P4 ;  /* 0x000000ff5881e208 */ /* 0x020fe20002000000 */
[----:B------:R-:W-:Y:S01]  /*2440*/  FADD.FTZ R241, R130, R241 ;  /* 0x000000f182f17221 */ /* 0x000fe20000010000 */
[----:B------:R-:W-:Y:S01]  /*2450*/  @!P6 FSEL R130, R89, RZ, P2 ;  /* 0x000000ff5982e208 */ /* 0x000fe20001000000 */
[----:B------:R-:W-:Y:S01]  /*2460*/  FADD.FTZ R128, R131, R128 ;  /* 0x0000008083807221 */ /* 0x000fe20000010000 */
[C---:B------:R-:W-:Y:S01]  /*2470*/  @P5 LOP3.LUT P4, RZ, R224.reuse, 0xff, RZ, 0xc0, !PT ;  /* 0x000000ffe0ff5812 */ /* 0x040fe2000788c0ff */
[----:B0-----:R-:W-:Y:S01]  /*2480*/  FADD.FTZ R241, R241, R132 ;  /* 0x00000084f1f17221 */ /* 0x001fe20000010000 */
[----:B------:R-:W-:Y:S01]  /*2490*/  @P5 LOP3.LUT P2, RZ, R224, 0xff00, RZ, 0xc0, !PT ;  /* 0x0000ff00e0ff5812 */ /* 0x000fe2000784c0ff */
[----:B------:R-:W-:Y:S01]  /*24a0*/  FADD.FTZ R128, R128, R133 ;  /* 0x0000008580807221 */ /* 0x000fe20000010000 */
[----:B------:R-:W-:Y:S01]  /*24b0*/  @!P6 FSEL R133, R90, RZ, P3 ;  /* 0x000000ff5a85e208 */ /* 0x000fe20001800000 */
[----:B------:R-:W-:Y:S01]  /*24c0*/  FADD.FTZ R241, R134, R241 ;  /* 0x000000f186f17221 */ /* 0x000fe20000010000 */
[----:B------:R-:W-:Y:S01]  /*24d0*/  @P5 LOP3.LUT P3, RZ, R224, 0xff0000, RZ, 0xc0, !PT ;  /* 0x00ff0000e0ff5812 */ /* 0x000fe2000786c0ff */
[----:B------:R-:W-:Y:S01]  /*24e0*/  FADD.FTZ R128, R135, R128 ;  /* 0x0000008087807221 */ /* 0x000fe20000010000 */
[----:B------:R-:W-:Y:S01]  /*24f0*/  @P5 SHF.R.S32.HI R135, RZ, 0x1f, R222 ;  /* 0x0000001fff875819 */ /* 0x000fe200000114de */
[----:B--2---:R-:W-:-:S02]  /*2500*/  FADD.FTZ R241, R241, R136 ;  /* 0x00000088f1f17221 */ /* 0x004fc40000010000 */
[----:B------:R-:W-:Y:S02]  /*2510*/  FADD.FTZ R128, R128, R137 ;  /* 0x0000008980807221 */ /* 0x000fe40000010000 */
[----:B------:R-:W-:Y:S02]  /*2520*/  FADD.FTZ R241, R138, R241 ;  /* 0x000000f18af17221 */ /* 0x000fe40000010000 */
[----:B------:R-:W-:Y:S02]  /*2530*/  FADD.FTZ R128, R139, R128 ;  /* 0x000000808b807221 */ /* 0x000fe40000010000 */
[----:B---3--:R-:W-:Y:S01]  /*2540*/  FADD.FTZ R241, R241, R140 ;  /* 0x0000008cf1f17221 */ /* 0x008fe20000010000 */
[----:B------:R-:W-:Y:S01]  /*2550*/  @!P6 FSEL R140, R91, RZ, P1 ;  /* 0x000000ff5b8ce208 */ /* 0x000fe20000800000 */
[----:B------:R-:W-:Y:S02]  /*2560*/  FADD.FTZ R128, R128, R141 ;  /* 0x0000008d80807221 */ /* 0x000fe40000010000 */
[----:B------:R-:W-:-:S02]  /*2570*/  FADD.FTZ R142, R142, R241 ;  /* 0x000000f18e8e7221 */ /* 0x000fc40000010000 */
[----:B------:R-:W-:Y:S02]  /*2580*/  FADD.FTZ R128, R143, R128 ;  /* 0x000000808f807221 */ /* 0x000fe40000010000 */
[----:B------:R-:W-:Y:S02]  /*2590*/  FMUL.FTZ R136, R142, c[0x0][0x1e0] ;  /* 0x000078008e887a20 */ /* 0x000fe40000410000 */
[----:B------:R-:W-:-:S03]  /*25a0*/  FMUL.FTZ R137, R128, c[0x0][0x1e0] ;  /* 0x0000780080897a20 */ /* 0x000fc60000410000 */
[----:B------:R-:W-:Y:S02]  /*25b0*/  FSEL R136, R136, RZ, !P0 ;  /* 0x000000ff88887208 */ /* 0x000fe40004000000 */
[----:B------:R-:W-:Y:S01]  /*25c0*/  ISETP.NE.U32.AND P0, PT, RZ, c[0x0][0x258], PT ;  /* 0x00009600ff007a0c */ /* 0x000fe20003f05070 */
[----:B------:R-:W-:Y:S07]  /*25d0*/  @!P6 BRA `(.L_x_10174) ;  /* 0x000000600000e947 */ /* 0x000fee0003800000 */
[----:B------:R-:W-:Y:S01]  /*25e0*/  ISETP.NE.U32.AND P1, PT, RZ, c[0x0][0x218], PT ;  /* 0x00008600ff007a0c */ /* 0x000fe20003f25070 */
[----:B------:R-:W-:-:S03]  /*25f0*/  FFMA.FTZ R129, R225, R137, R136 ;  /* 0x00000089e1817223 */ /* 0x000fc60000010088 */
[----:B------:R-:W-:Y:S01]  /*2600*/  ISETP.NE.AND.EX P1, PT, RZ, c[0x0][0x21c], PT, P1 ;  /* 0x00008700ff007a0c */ /* 0x000fe20003f25310 */
[----:B------:R-:W-:-:S04]  /*2610*/  FADD.FTZ R128, R200, -R129 ;  /* 0x80000081c8807221 */ /* 0x000fc80000010000 */
[----:B------:R-:W-:-:S08]  /*2620*/  FMUL.FTZ R129, R3, R128 ;  /* 0x0000008003817220 */ /* 0x000fd00000410000 */
[----:B------:R-:W-:Y:S02]  /*2630*/  @P1 FADD.FTZ R129, R88, R129 ;  /* 0x0000008158811221 */ /* 0x000fe40000010000 */
.L_x_10174:
[----:B------:R-:W-:Y:S05]  /*2640*/  BSYNC B0 ;  /* 0x0000000000007941 */ /* 0x000fea0003800000 */
.L_x_10173:
        /* <DEDUP_REMOVED lines=8> */
.L_x_10176:
[----:B------:R-:W-:Y:S05]  /*26d0*/  BSYNC B0 ;  /* 0x0000000000007941 */ /* 0x000fea0003800000 */
.L_x_10175:
        /* <DEDUP_REMOVED lines=8> */
.L_x_10178:
[----:B------:R-:W-:Y:S05]  /*2760*/  BSYNC B0 ;  /* 0x0000000000007941 */ /* 0x000fea0003800000 */
.L_x_10177:
        /* <DEDUP_REMOVED lines=8> */
.L_x_10180:
[----:B------:R-:W-:Y:S05]  /*27f0*/  BSYNC B0 ;  /* 0x0000000000007941 */ /* 0x000fea0003800000 */
.L_x_10179:
[----:B------:R-:W-:Y:S01]  /*2800*/  @P5 FMUL.FTZ R131, R130, c[0x0][0x1ec] ;  /* 0x00007b0082835a20 */ /* 0x000fe20000410000 */
[----:B------:R-:W-:Y:S01]  /*2810*/  ISETP.NE.AND.EX P0, PT, RZ, c[0x0][0x25c], PT, P0 ;  /* 0x00009700ff007a0c */ /* 0x000fe20003f05300 */
[----:B------:R-:W-:Y:S01]  /*2820*/  @P5 FMUL.FTZ R132, R133, c[0x0][0x1ec] ;  /* 0x00007b0085845a20 */ /* 0x000fe20000410000 */
[----:B------:R-:W-:Y:S01]  /*2830*/  HFMA2.MMA R138, -RZ, RZ, 0, 0 ;  /* 0x00000000ff8a7435 */ /* 0x000fe200000001ff */
[----:B------:R-:W-:Y:S01]  /*2840*/  @P5 FMUL.FTZ R131, R131, c[0x0][0x1e8] ;  /* 0x00007a0083835a20 */ /* 0x000fe20000410000 */
[----:B------:R-:W-:Y:S01]  /*2850*/  @P5 LOP3.LUT P1, RZ, R224, 0xff000000, RZ, 0xc0, !PT ;  /* 0xff000000e0ff5812 */ /* 0x000fe2000782c0ff */
[----:B------:R-:W-:Y:S01]  /*2860*/  @P5 FMUL.FTZ R134, R140, c[0x0][0x1ec] ;  /* 0x00007b008c865a20 */ /* 0x000fe20000410000 */
[----:B------:R-:W-:Y:S01]  /*2870*/  @P5 LEA.HI R222, R135, R222, RZ, 0x2 ;  /* 0x000000de87de5211 */ /* 0x000fe200078f10ff */
[----:B------:R-:W-:Y:S01]  /*2880*/  @P5 FMUL.FTZ R132, R132, c[0x0][0x1e8] ;  /* 0x00007a0084845a20 */ /* 0x000fe20000410000 */
[----:B------:R-:W-:Y:S01]  /*2890*/  @P5 SEL R121, R131, RZ, P2 ;  /* 0x000000ff83795207 */ /* 0x000fe20001000000 */
[----:B------:R-:W-:Y:S01]  /*28a0*/  @P5 FMUL.FTZ R128, R129, c[0x0][0x1ec] ;  /* 0x00007b0081805a20 */ /* 0x000fe20000410000 */
[----:B------:R-:W-:Y:S01]  /*28b0*/  @P5 LOP3.LUT R135, R192, 0xff, RZ, 0xc0, !PT ;  /* 0x000000ffc0875812 */ /* 0x000fe200078ec0ff */
[----:B------:R-:W-:Y:S01]  /*28c0*/  @P5 FMUL.FTZ R134, R134, c[0x0][0x1e8] ;  /* 0x00007a0086865a20 */ /* 0x000fe20000410000 */
[----:B------:R-:W-:Y:S01]  /*28d0*/  ISETP.NE.U32.AND P2, PT, RZ, c[0x0][0x258], PT ;  /* 0x00009600ff007a0c */ /* 0x000fe20003f45070 */
[----:B------:R-:W-:Y:S01]  /*28e0*/  @P5 FMUL.FTZ R128, R128, c[0x0][0x1e8] ;  /* 0x00007a0080805a20 */ /* 0x000fe20000410000 */
[----:B------:R-:W-:Y:S01]  /*28f0*/  @P5 SEL R122, R132, RZ, P3 ;  /* 0x000000ff847a5207 */ /* 0x000fe20001800000 */
[----:B------:R-:W-:Y:S01]  /*2900*/  BSSY B0, `(.L_x_10181) ;  /* 0x0000016000007945 */ /* 0x000fe20003800000 */
[----:B------:R-:W-:-:S02]  /*2910*/  @!P6 ISETP.NE.U32.AND P3, PT, RZ, c[0x0][0x218], PT ;  /* 0x00008600ff00ea0c */ /* 0x000fc40003f65070 */
[----:B------:R-:W-:Y:S02]  /*2920*/  @P5 SEL R123, R134, RZ, P1 ;  /* 0x000000ff867b5207 */ /* 0x000fe40000800000 */
[----:B------:R-:W-:Y:S02]  /*2930*/  @P5 LEA.HI.SX32 R138, R222, R135, 0x1e ;  /* 0x00000087de8a5211 */ /* 0x000fe400078ff2ff */
[----:B------:R-:W-:Y:S02]  /*2940*/  ISETP.NE.AND.EX P1, PT, RZ, c[0x0][0x25c], PT, P2 ;  /* 0x00009700ff007a0c */ /* 0x000fe40003f25320 */
[----:B------:R-:W-:Y:S02]  /*2950*/  @P0 MOV R135, 0x10 ;  /* 0x0000001000870802 */ /* 0x000fe40000000f00 */
[----:B------:R-:W-:Y:S02]  /*2960*/  @!P6 ISETP.NE.AND.EX P3, PT, RZ, c[0x0][0x21c], PT, P3 ;  /* 0x00008700ff00ea0c */ /* 0x000fe40003f65330 */
[----:B------:R-:W-:Y:S01]  /*2970*/  @P5 SEL R120, R128, RZ, P4 ;  /* 0x000000ff80785207 */ /* 0x000fe20002000000 */
[----:B------:R-:W-:Y:S01]  /*2980*/  @P0 IMAD.WIDE.U32 R134, R2, R135, c[0x0][0x258] ;  /* 0x0000960002860625 */ /* 0x000fe200078e0087 */
[----:B------:R-:W-:-:S02]  /*2990*/  SEL R128, R129, R124, P1 ;  /* 0x0000007c81807207 */ /* 0x000fc40000800000 */
[----:B------:R-:W-:Y:S02]  /*29a0*/  SEL R129, R130, R125, P1 ;  /* 0x0000007d82817207 */ /* 0x000fe40000800000 */
[----:B------:R-:W-:Y:S02]  /*29b0*/  @P5 MOV R141, 0x10 ;  /* 0x00000010008d5802 */ /* 0x000fe40000000f00 */
        /* <DEDUP_REMOVED lines=10> */
.L_x_10182:
[----:B------:R-:W-:Y:S05]  /*2a60*/  BSYNC B0 ;  /* 0x0000000000007941 */ /* 0x000fea0003800000 */
.L_x_10181:
[----:B------:R-:W-:Y:S01]  /*2a70*/  @P5 FMUL.FTZ R140, R139, c[0x0][0x1ec] ;  /* 0x00007b008b8c5a20 */ /* 0x000fe20000410000 */
[----:B------:R-:W-:Y:S01]  /*2a80*/  @!P6 ISETP.NE.U32.AND P2, PT, RZ, c[0x0][0x218], PT ;  /* 0x00008600ff00ea0c */ /* 0x000fe20003f45070 */
[----:B------:R-:W-:Y:S01]  /*2a90*/  @P5 IMAD.WIDE.U32 R132, R138, R141, c[0x0][0x248] ;  /* 0x000092008a845625 */ /* 0x000fe200078e008d */
[----:B------:R-:W-:Y:S01]  /*2aa0*/  @!P6 ISETP.NE.U32.AND P3, PT, RZ, c[0x0][0x218], PT ;  /* 0x00008600ff00ea0c */ /* 0x000fe20003f65070 */
[----:B------:R0:W-:Y:S01]  /*2ab0*/  @P0 STG.E.128 [R134.64], R128 ;  /* 0x0000008086000986 */ /* 0x0001e2000c101d04 */
[----:B------:R-:W-:Y:S01]  /*2ac0*/  @P5 LOP3.LUT P4, RZ, R220, 0xff, RZ, 0xc0, !PT ;  /* 0x000000ffdcff5812 */ /* 0x000fe2000788c0ff */
[----:B------:R-:W-:Y:S01]  /*2ad0*/  @P5 FMUL.FTZ R140, R140, c[0x0][0x1e8] ;  /* 0x00007a008c8c5a20 */ /* 0x000fe20000410000 */
[----:B------:R-:W-:Y:S01]  /*2ae0*/  @!P6 ISETP.NE.AND.EX P2, PT, RZ, c[0x0][0x21c], PT, P2 ;  /* 0x00008700ff00ea0c */ /* 0x000fe20003f45320 */
[----:B------:R1:W-:Y:S01]  /*2af0*/  @P5 STG.E.128 [R132.64], R120 ;  /* 0x0000007884005986 */ /* 0x0003e2000c101d04 */
[----:B------:R-:W-:Y:S01]  /*2b00*/  @!P6 ISETP.NE.AND.EX P3, PT, RZ, c[0x0][0x21c], PT, P3 ;  /* 0x00008700ff00ea0c */ /* 0x000fe20003f65330 */
[----:B------:R-:W-:Y:S03]  /*2b10*/  BSSY B0, `(.L_x_10183) ;  /* 0x000000d000007945 */ /* 0x000fe60003800000 */
[----:B0-----:R-:W-:-:S02]  /*2b20*/  @!P6 FSEL R131, R94, RZ, P3 ;  /* 0x000000ff5e83e208 */ /* 0x001fc40001800000 */
[----:B-1----:R-:W-:Y:S02]  /*2b30*/  @P5 SEL R120, R140, RZ, P4 ;  /* 0x000000ff8c785207 */ /* 0x002fe40002000000 */
[----:B------:R-:W-:Y:S02]  /*2b40*/  @!P6 FSEL R140, R93, RZ, P2 ;  /* 0x000000ff5d8ce208 */ /* 0x000fe40001000000 */
[----:B------:R-:W-:Y:S02]  /*2b50*/  @!P6 ISETP.NE.U32.AND P4, PT, RZ, c[0x0][0x218], PT ;  /* 0x00008600ff00ea0c */ /* 0x000fe40003f85070 */
[----:B------:R-:W-:Y:S01]  /*2b60*/  @P5 LOP3.LUT P2, RZ, R220, 0xff00, RZ, 0xc0, !PT ;  /* 0x0000ff00dcff5812 */ /* 0x000fe2000784c0ff */
[----:B------:R-:W-:Y:S07]  /*2b70*/  @!P6 BRA `(.L_x_10184) ;  /* 0x000000600000e947 */ /* 0x000fee0003800000 */
[----:B------:R-:W-:Y:S01]  /*2b80*/  ISETP.NE.U32.AND P3, PT, RZ, c[0x0][0x218], PT ;  /* 0x00008600ff007a0c */ /* 0x000fe20003f65070 */
[----:B------:R-:W-:-:S03]  /*2b90*/  FFMA.FTZ R128, R206, R137, R136 ;  /* 0x00000089ce807223 */ /* 0x000fc60000010088 */
[----:B------:R-:W-:Y:S01]  /*2ba0*/  ISETP.NE.AND.EX P3, PT, RZ, c[0x0][0x21c], PT, P3 ;  /* 0x00008700ff007a0c */ /* 0x000fe20003f65330 */
[----:B------:R-:W-:-:S04]  /*2bb0*/  FADD.FTZ R128, R235, -R128 ;  /* 0x80000080eb807221 */ /* 0x000fc80000010000 */
[----:B------:R-:W-:-:S08]  /*2bc0*/  FMUL.FTZ R140, R3, R128 ;  /* 0x00000080038c7220 */ /* 0x000fd00000410000 */
[----:B------:R-:W-:Y:S02]  /*2bd0*/  @P3 FADD.FTZ R140, R93, R140 ;  /* 0x0000008c5d8c3221 */ /* 0x000fe40000010000 */
.L_x_10184:
[----:B------:R-:W-:Y:S05]  /*2be0*/  BSYNC B0 ;  /* 0x0000000000007941 */ /* 0x000fea0003800000 */
.L_x_10183:
        /* <DEDUP_REMOVED lines=8> */
.L_x_10186:
[----:B------:R-:W-:Y:S05]  /*2c70*/  BSYNC B0 ;  /* 0x0000000000007941 */ /* 0x000fea0003800000 */
.L_x_10185:
[----:B------:R-:W-:Y:S01]  /*2c80*/  @P5 FMUL.FTZ R128, R140, c[0x0][0x1ec] ;  /* 0x00007b008c805a20 */ /* 0x000fe20000410000 */
[----:B------:R-:W-:Y:S01]  /*2c90*/  @!P6 ISETP.NE.AND.EX P4, PT, RZ, c[0x0][0x21c], PT, P4 ;  /* 0x00008700ff00ea0c */ /* 0x000fe20003f85340 */
[----:B------:R-:W-:Y:S01]  /*2ca0*/  BSSY B0, `(.L_x_10187) ;  /* 0x000000c000007945 */ /* 0x000fe20003800000 */
[----:B------:R-:W-:Y:S01]  /*2cb0*/  @P5 LOP3.LUT P3, RZ, R220, 0xff0000, RZ, 0xc0, !PT ;  /* 0x00ff0000dcff5812 */ /* 0x000fe2000786c0ff */
[----:B------:R-:W-:Y:S01]  /*2cc0*/  @P5 FMUL.FTZ R128, R128, c[0x0][0x1e8] ;  /* 0x00007a0080805a20 */ /* 0x000fe20000410000 */
[----:B------:R-:W-:Y:S01]  /*2cd0*/  @!P6 FSEL R132, R95, RZ, P4 ;  /* 0x000000ff5f84e208 */ /* 0x000fe20002000000 */
        /* <DEDUP_REMOVED lines=8> */
.L_x_10188:
[----:B------:R-:W-:Y:S05]  /*2d60*/  BSYNC B0 ;  /* 0x0000000000007941 */ /* 0x000fea0003800000 */
.L_x_10187:
[----:B------:R-:W-:Y:S01]  /*2d70*/  @P5 FMUL.FTZ R130, R132, c[0x0][0x1ec] ;  /* 0x00007b0084825a20 */ /* 0x000fe20000410000 */
[----:B------:R-:W-:Y:S01]  /*2d80*/  @P5 SEL R121, R128, RZ, P2 ;  /* 0x000000ff80795207 */ /* 0x000fe20001000000 */
[----:B------:R-:W-:Y:S01]  /*2d90*/  @P5 FMUL.FTZ R129, R129, c[0x0][0x1e8] ;  /* 0x00007a0081815a20 */ /* 0x000fe20000410000 */
[----:B------:R-:W-:Y:S01]  /*2da0*/  @!P6 ISETP.NE.U32.AND P2, PT, RZ, c[0x0][0x218], PT ;  /* 0x00008600ff00ea0c */ /* 0x000fe20003f45070 */
[----:B------:R-:W-:Y:S01]  /*2db0*/  @P5 FMUL.FTZ R130, R130, c[0x0][0x1e8] ;  /* 0x00007a0082825a20 */ /* 0x000fe20000410000 */
[----:B------:R-:W-:Y:S01]  /*2dc0*/  @P5 LOP3.LUT P4, RZ, R220, 0xff000000, RZ, 0xc0, !PT ;  /* 0xff000000dcff5812 */ /* 0x000fe2000788c0ff */
[----:B------:R-:W-:Y:S01]  /*2dd0*/  BSSY B0, `(.L_x_10189) ;  /* 0x0000015000007945 */ /* 0x000fe20003800000 */
[----:B------:R-:W-:Y:S02]  /*2de0*/  @P0 IADD3 R134, R2, 0x100, RZ ;  /* 0x0000010002860810 */ /* 0x000fe40007ffe0ff */
[----:B------:R-:W-:Y:S02]  /*2df0*/  @P0 MOV R135, 0x10 ;  /* 0x0000001000870802 */ /* 0x000fe40000000f00 */
[----:B------:R-:W-:-:S02]  /*2e00*/  @!P6 ISETP.NE.AND.EX P2, PT, RZ, c[0x0][0x21c], PT, P2 ;  /* 0x00008700ff00ea0c */ /* 0x000fc40003f45320 */
[----:B------:R-:W-:Y:S01]  /*2e10*/  @P5 SEL R123, R130, RZ, P4 ;  /* 0x000000ff827b5207 */ /* 0x000fe20002000000 */
[----:B------:R-:W-:Y:S01]  /*2e20*/  @P0 IMAD.WIDE.U32 R134, R134, R135, c[0x0][0x258] ;  /* 0x0000960086860625 */ /* 0x000fe200078e0087 */
[----:B------:R-:W-:Y:S02]  /*2e30*/  @P5 SEL R122, R129, RZ, P3 ;  /* 0x000000ff817a5207 */ /* 0x000fe40001800000 */
[----:B------:R-:W-:Y:S02]  /*2e40*/  SEL R128, R139, R124, P1 ;  /* 0x0000007c8b807207 */ /* 0x000fe40000800000 */
[----:B------:R-:W-:Y:S02]  /*2e50*/  SEL R130, R131, R126, P1 ;  /* 0x0000007e83827207 */ /* 0x000fe40000800000 */
[----:B------:R-:W-:Y:S02]  /*2e60*/  @P5 MOV R142, 0x10 ;  /* 0x00000010008e5802 */ /* 0x000fe40000000f00 */
[----:B------:R-:W-:-:S02]  /*2e70*/  @P5 IADD3 R133, R138, 0x100, RZ ;  /* 0x000001008a855810 */ /* 0x000fc40007ffe0ff */
        /* <DEDUP_REMOVED lines=10> */
.L_x_10190:
[----:B------:R-:W-:Y:S05]  /*2f20*/  BSYNC B0 ;  /* 0x0000000000007941 */ /* 0x000fea0003800000 */
.L_x_10189:
        /* <DEDUP_REMOVED lines=23> */
.L_x_10192:
[----:B------:R-:W-:Y:S05]  /*30a0*/  BSYNC B0 ;  /* 0x0000000000007941 */ /* 0x000fea0003800000 */
.L_x_10191:
        /* <DEDUP_REMOVED lines=8> */
.L_x_10194:
[----:B------:R-:W-:Y:S05]  /*3130*/  BSYNC B0 ;  /* 0x0000000000007941 */ /* 0x000fea0003800000 */
.L_x_10193:
        /* <DEDUP_REMOVED lines=14> */
.L_x_10196:
[----:B------:R-:W-:Y:S05]  /*3220*/  BSYNC B0 ;  /* 0x0000000000007941 */ /* 0x000fea0003800000 */
.L_x_10195:
        /* <DEDUP_REMOVED lines=27> */
.L_x_10198:
[----:B------:R-:W-:Y:S05]  /*33e0*/  BSYNC B0 ;  /* 0x0000000000007941 */ /* 0x000fea0003800000 */
.L_x_10197:
        /* <DEDUP_REMOVED lines=23> */
.L_x_10200:
[----:B------:R-:W-:Y:S05]  /*3560*/  BSYNC B0 ;  /* 0x0000000000007941 */ /* 0x000fea0003800000 */
.L_x_10199:
        /* <DEDUP_REMOVED lines=8> */
.L_x_10202:
[----:B------:R-:W-:Y:S05]  /*35f0*/  BSYNC B0 ;  /* 0x0000000000007941 */ /* 0x000fea0003800000 */
.L_x_10201:
        /* <DEDUP_REMOVED lines=14> */
.L_x_10204:
[----:B------:R-:W-:Y:S05]  /*36e0*/  BSYNC B0 ;  /* 0x0000000000007941 */ /* 0x000fea0003800000 */
.L_x_10203:
        /* <DEDUP_REMOVED lines=27> */
.L_x_10206:
[----:B------:R-:W-:Y:S05]  /*38a0*/  BSYNC B0 ;  /* 0x0000000000007941 */ /* 0x000fea0003800000 */
.L_x_10205:
        /* <DEDUP_REMOVED lines=23> */
.L_x_10208:
[----:B------:R-:W-:Y:S05]  /*3a20*/  BSYNC B0 ;  /* 0x0000000000007941 */ /* 0x000fea0003800000 */
.L_x_10207:
        /* <DEDUP_REMOVED lines=8> */
.L_x_10210:
[----:B------:R-:W-:Y:S05]  /*3ab0*/  BSYNC B0 ;  /* 0x0000000000007941 */ /* 0x000fea0003800000 */
.L_x_10209:
        /* <DEDUP_REMOVED lines=14> */
.L_x_10212:
[----:B------:R-:W-:Y:S05]  /*3ba0*/  BSYNC B0 ;  /* 0x0000000000007941 */ /* 0x000fea0003800000 */
.L_x_10211:
        /* <DEDUP_REMOVED lines=27> */
.L_x_10214:
[----:B------:R-:W-:Y:S05]  /*3d60*/  BSYNC B0 ;  /* 0x0000000000007941 */ /* 0x000fea0003800000 */
.L_x_10213:
        /* <DEDUP_REMOVED lines=23> */
.L_x_10216:
[----:B------:R-:W-:Y:S05]  /*3ee0*/  BSYNC B0 ;  /* 0x0000000000007941 */ /* 0x000fea0003800000 */
.L_x_10215:
        /* <DEDUP_REMOVED lines=8> */
.L_x_10218:
[----:B------:R-:W-:Y:S05]  /*3f70*/  BSYNC B0 ;  /* 0x0000000000007941 */ /* 0x000fea0003800000 */
.L_x_10217:
        /* <DEDUP_REMOVED lines=14> */
.L_x_10220:
[----:B------:R-:W-:Y:S05]  /*4060*/  BSYNC B0 ;  /* 0x0000000000007941 */ /* 0x000fea0003800000 */
.L_x_10219:
        /* <DEDUP_REMOVED lines=27> */
.L_x_10222:
[----:B------:R-:W-:Y:S05]  /*4220*/  BSYNC B0 ;  /* 0x0000000000007941 */ /* 0x000fea0003800000 */
.L_x_10221:
        /* <DEDUP_REMOVED lines=23> */
.L_x_10224:
[----:B------:R-:W-:Y:S05]  /*43a0*/  BSYNC B0 ;  /* 0x0000000000007941 */ /* 0x000fea0003800000 */
.L_x_10223:
        /* <DEDUP_REMOVED lines=8> */
.L_x_10226:
[----:B------:R-:W-:Y:S05]  /*4430*/  BSYNC B0 ;  /* 0x0000000000007941 */ /* 0x000fea0003800000 */
.L_x_10225:
        /* <DEDUP_REMOVED lines=14> */
.L_x_10228:
[----:B------:R-:W-:Y:S05]  /*4520*/  BSYNC B0 ;  /* 0x0000000000007941 */ /* 0x000fea0003800000 */
.L_x_10227:
        /* <DEDUP_REMOVED lines=27> */
.L_x_10230:
[----:B------:R-:W-:Y:S05]  /*46e0*/  BSYNC B0 ;  /* 0x0000000000007941 */ /* 0x000fea0003800000 */
.L_x_10229:
[----:B------:R-:W-:Y:S01]  /*46f0*/  @P5 FMUL.FTZ R140, R139, c[0x0][0x1ec] ;  /* 0x00007b008b8c5a20 */ /* 0x000fe20000410000 */
[----:B------:R-:W-:Y:S01]  /*4700*/  @!P6 ISETP.NE.U32.AND P4, PT, RZ, c[0x0][0x218], PT ;  /* 0x00008600ff00ea0c */ /* 0x000fe20003f85070 */
[----:B------:R-:W-:Y:S01]  /*4710*/  @P5 IMAD.WIDE.U32 R132, R133, R142, c[0x0][0x248] ;  /* 0x0000920085845625 */ /* 0x000fe200078e008e */
[----:B------:R-:W-:Y:S01]  /*4720*/  @P5 LOP3.LUT P3, RZ, R0, 0xff, RZ, 0xc0, !PT ;  /* 0x000000ff00ff5812 */ /* 0x000fe2000786c0ff */
[----:B------:R-:W-:Y:S01]  /*4730*/  @P0 STG.E.128 [R134.64], R128 ;  /* 0x0000008086000986 */ /* 0x000fe2000c101d04 */
[----:B------:R-:W-:Y:S01]  /*4740*/  @!P6 ISETP.NE.AND.EX P4, PT, RZ, c[0x0][0x21c], PT, P4 ;  /* 0x00008700ff00ea0c */ /* 0x000fe20003f85340 */
[----:B------:R-:W-:Y:S01]  /*4750*/  @P5 FMUL.FTZ R140, R140, c[0x0][0x1e8] ;  /* 0x00007a008c8c5a20 */ /* 0x000fe20000410000 */
[----:B------:R-:W-:Y:S01]  /*4760*/  BSSY B0, `(.L_x_10231) ;  /* 0x000000d000007945 */ /* 0x000fe20003800000 */
[----:B------:R0:W-:Y:S01]  /*4770*/  @P5 STG.E.128 [R132.64], R120 ;  /* 0x0000007884005986 */ /* 0x0001e2000c101d04 */
[----:B------:R-:W-:Y:S02]  /*4780*/  @!P6 ISETP.NE.U32.AND P2, PT, RZ, c[0x0][0x218], PT ;  /* 0x00008600ff00ea0c */ /* 0x000fe40003f45070 */
[----:B0-----:R-:W-:-:S02]  /*4790*/  @P5 SEL R120, R140, RZ, P3 ;  /* 0x000000ff8c785207 */ /* 0x001fc40001800000 */
        /* <DEDUP_REMOVED lines=9> */
.L_x_10232:
[----:B------:R-:W-:Y:S05]  /*4830*/  BSYNC B0 ;  /* 0x0000000000007941 */ /* 0x000fea0003800000 */
.L_x_10231:
[----:B------:R-:W-:Y:S01]  /*4840*/  @!P6 ISETP.NE.AND.EX P2, PT, RZ, c[0x0][0x21c], PT, P2 ;  /* 0x00008700ff00ea0c */ /* 0x000fe20003f45320 */
[----:B------:R-:W-:Y:S01]  /*4850*/  BSSY B0, `(.L_x_10233) ;  /* 0x000000b000007945 */ /* 0x000fe20003800000 */
        /* <DEDUP_REMOVED lines=10> */
.L_x_10234:
[----:B------:R-:W-:Y:S05]  /*4900*/  BSYNC B0 ;  /* 0x0000000000007941 */ /* 0x000fea0003800000 */
.L_x_10233:
[----:B------:R-:W-:Y:S01]  /*4910*/  @P5 FMUL.FTZ R130, R129, c[0x0][0x1ec] ;  /* 0x00007b0081825a20 */ /* 0x000fe20000410000 */
[----:B------:R-:W-:Y:S01]  /*4920*/  @P5 LOP3.LUT P2, RZ, R0, 0xff0000, RZ, 0xc0, !PT ;  /* 0x00ff000000ff5812 */ /* 0x000fe2000784c0ff */
[----:B------:R-:W-:Y:S01]  /*4930*/  @P5 FMUL.FTZ R128, R128, c[0x0][0x1e8] ;  /* 0x00007a0080805a20 */ /* 0x000fe20000410000 */
[----:B------:R-:W-:Y:S01]  /*4940*/  @!P6 ISETP.NE.AND.EX P3, PT, RZ, c[0x0][0x21c], PT, P3 ;  /* 0x00008700ff00ea0c */ /* 0x000fe20003f65330 */
[----:B------:R-:W-:Y:S01]  /*4950*/  @P5 FMUL.FTZ R130, R130, c[0x0][0x1e8] ;  /* 0x00007a0082825a20 */ /* 0x000fe20000410000 */
[----:B------:R-:W-:Y:S01]  /*4960*/  BSSY B0, `(.L_x_10235) ;  /* 0x000000e000007945 */ /* 0x000fe20003800000 */
[----:B------:R-:W-:Y:S02]  /*4970*/  SEL R124, R139, R124, P1 ;  /* 0x0000007c8b7c7207 */ /* 0x000fe40000800000 */
[----:B------:R-:W-:Y:S02]  /*4980*/  @P5 SEL R121, R128, RZ, P4 ;  /* 0x000000ff80795207 */ /* 0x000fe40002000000 */
[----:B------:R-:W-:-:S02]  /*4990*/  SEL R125, R140, R125, P1 ;  /* 0x0000007d8c7d7207 */ /* 0x000fc40000800000 */
[----:B------:R-:W-:Y:S02]  /*49a0*/  SEL R126, R129, R126, P1 ;  /* 0x0000007e817e7207 */ /* 0x000fe40000800000 */
[----:B------:R-:W-:Y:S02]  /*49b0*/  @P5 SEL R122, R130, RZ, P2 ;  /* 0x000000ff827a5207 */ /* 0x000fe40001000000 */
        /* <DEDUP_REMOVED lines=8> */
.L_x_10236:
[----:B------:R-:W-:Y:S05]  /*4a40*/  BSYNC B0 ;  /* 0x0000000000007941 */ /* 0x000fea0003800000 */
.L_x_10235:
[----:B------:R-:W-:Y:S01]  /*4a50*/  @P5 FMUL.FTZ R3, R128, c[0x0][0x1ec] ;  /* 0x00007b0080035a20 */ /* 0x000fe20000410000 */
[----:B------:R-:W-:Y:S02]  /*4a60*/  @P5 LOP3.LUT P2, RZ, R0, 0xff000000, RZ, 0xc0, !PT ;  /* 0xff00000000ff5812 */ /* 0x000fe4000784c0ff */
[----:B------:R-:W-:Y:S01]  /*4a70*/  @P0 IADD3 R129, R2, 0x700, RZ ;  /* 0x0000070002810810 */ /* 0x000fe20007ffe0ff */
[----:B------:R-:W-:Y:S01]  /*4a80*/  @P5 FMUL.FTZ R3, R3, c[0x0][0x1e8] ;  /* 0x00007a0003035a20 */ /* 0x000fe20000410000 */
[----:B------:R-:W-:Y:S02]  /*4a90*/  @P0 MOV R0, 0x10 ;  /* 0x0000001000000802 */ /* 0x000fe40000000f00 */
[----:B------:R-:W-:Y:S02]  /*4aa0*/  @P5 IADD3 R2, R138, 0x700, RZ ;  /* 0x000007008a025810 */ /* 0x000fe40007ffe0ff */
[----:B------:R-:W-:Y:S02]  /*4ab0*/  @P5 MOV R131, 0x10 ;  /* 0x0000001000835802 */ /* 0x000fe40000000f00 */
[----:B------:R-:W-:Y:S01]  /*4ac0*/  SEL R127, R128, R127, P1 ;  /* 0x0000007f807f7207 */ /* 0x000fe20000800000 */
[----:B------:R-:W-:Y:S01]  /*4ad0*/  @P0 IMAD.WIDE.U32 R128, R129, R0, c[0x0][0x258] ;  /* 0x0000960081800625 */ /* 0x000fe200078e0000 */
[----:B------:R-:W-:-:S02]  /*4ae0*/  @P5 SEL R123, R3, RZ, P2 ;  /* 0x000000ff037b5207 */ /* 0x000fc40001000000 */
[----:B------:R-:W-:Y:S01]  /*4af0*/  IADD3 R22, R22, c[0x0][0x160], RZ ;  /* 0x0000580016167a10 */ /* 0x000fe20007ffe0ff */
[----:B------:R-:W-:Y:S01]  /*4b00*/  @P5 IMAD.WIDE.U32 R2, R2, R131, c[0x0][0x248] ;  /* 0x0000920002025625 */ /* 0x000fe200078e0083 */
[----:B------:R0:W-:Y:S01]  /*4b10*/  @P0 STG.E.128 [R128.64], R124 ;  /* 0x0000007c80000986 */ /* 0x0001e2000c101d04 */
[----:B------:R-:W-:Y:S02]  /*4b20*/  LOP3.LUT P1, RZ, R20, 0xff, RZ, 0xc0, !PT ;  /* 0x000000ff14ff7812 */ /* 0x000fe4000782c0ff */
[----:B------:R-:W-:Y:S01]  /*4b30*/  ISETP.GE.AND P0, PT, R22, c[0x0][0x164], PT ;  /* 0x0000590016007a0c */ /* 0x000fe20003f06270 */
[----:B------:R0:W-:Y:S01]  /*4b40*/  @P5 STG.E.128 [R2.64], R120 ;  /* 0x0000007802005986 */ /* 0x0001e2000c101d04 */
[----:B------:R-:W-:-:S11]  /*4b50*/  SEL R20, RZ, 0x1, P1 ;  /* 0x00000001ff147807 */ /* 0x000fd60000800000 */
[----:B0-----:R-:W-:Y:S01]  /*4b60*/  @P0 CALL.REL.NOINC `(.L_x_10167) ;  /* 0x0000001000000944 */ /* 0x001fe20003c00000 */
[----:B------:R-:W-:Y:S05]  /*4b70*/  BRA `(.L_x_10237) ;  /* 0xffffbce000007947 */ /* 0x000fea000383ffff */
.L_x_10167:
[----:B------:R-:W0:Y:S01]  /*4b80*/  S2UR UR6, SR_CTAID.X ;  /* 0x00000000000679c3 */ /* 0x000e220000002500 */
[----:B------:R-:W-:Y:S01]  /*4b90*/  HFMA2.MMA R5, -RZ, RZ, 0, 9.5367431640625e-07 ;  /* 0x00000010ff057435 */ /* 0x000fe200000001ff */
[C---:B------:R-:W-:Y:S02]  /*4ba0*/  LOP3.LUT R3, R192.reuse, 0xff, RZ, 0xc0, !PT ;  /* 0x000000ffc0037812 */ /* 0x040fe400078ec0ff */
        /* <DEDUP_REMOVED lines=22> */
.L_x_10171:
[----:B------:R-:W-:Y:S01]  /*4d10*/  HFMA2.MMA R139, -RZ, RZ, 0, 9.5367431640625e-07 ;  /* 0x00000010ff8b7435 */ /* 0x000fe200000001ff */
[----:B------:R-:W-:-:S02]  /*4d20*/  MOV R132, R136 ;  /* 0x0000008800847202 */ /* 0x000fc40000000f00 */
[----:B------:R-:W-:Y:S02]  /*4d30*/  MOV R134, 0x1f ;  /* 0x0000001f00867802 */ /* 0x000fe40000000f00 */
[----:B------:R-:W-:Y:S02]  /*4d40*/  MOV R141, 0xffffffff ;  /* 0xffffffff008d7802 */ /* 0x000fe40000000f00 */
[----:B------:R-:W-:Y:S02]  /*4d50*/  MOV R128, 0x4d70 ;  /* 0x00004d7000807802 */ /* 0x000fe40000000f00 */
[----:B-----5:R-:W-:Y:S05]  /*4d60*/  CALL.REL.NOINC `($__internal_173_$__cuda_sm70_shflsync_down_p) ;  /* 0x0000046000007944 */ /* 0x020fea0003c00000 */
[----:B-1----:R-:W-:Y:S01]  /*4d70*/  MOV R131, R132 ;  /* 0x0000008400837202 */ /* 0x002fe20000000f00 */
[----:B0-----:R-:W-:Y:S05]  /*4d80*/  BRA `(.L_x_10238) ;  /* 0xffffd3e000007947 */ /* 0x001fea000383ffff */
.L_x_10172:
[----:B------:R-:W-:Y:S01]  /*4d90*/  HFMA2.MMA R139, -RZ, RZ, 0, 9.5367431640625e-07 ;  /* 0x00000010ff8b7435 */ /* 0x000fe200000001ff */
[----:B------:R-:W-:Y:S02]  /*4da0*/  MOV R132, R137 ;  /* 0x0000008900847202 */ /* 0x000fe40000000f00 */
[----:B------:R-:W-:Y:S02]  /*4db0*/  MOV R134, 0x1f ;  /* 0x0000001f00867802 */ /* 0x000fe40000000f00 */
[----:B------:R-:W-:-:S02]  /*4dc0*/  MOV R141, 0xffffffff ;  /* 0xffffffff008d7802 */ /* 0x000fc40000000f00 */
[----:B------:R-:W-:Y:S02]  /*4dd0*/  MOV R128, 0x4df0 ;  /* 0x00004df000807802 */ /* 0x000fe40000000f00 */
[----:B01---5:R-:W-:Y:S05]  /*4de0*/  CALL.REL.NOINC `($__internal_173_$__cuda_sm70_shflsync_down_p) ;  /* 0x000003e000007944 */ /* 0x023fea0003c00000 */
[----:B------:R-:W-:Y:S01]  /*4df0*/  FADD.FTZ R136, R131, R136 ;  /* 0x0000008883887221 */ /* 0x000fe20000010000 */
[----:B0-----:R-:W-:Y:S01]  /*4e00*/  HFMA2.MMA R139, -RZ, RZ, 0, 4.76837158203125e-07 ;  /* 0x00000008ff8b7435 */ /* 0x001fe200000001ff */
[----:B-1----:R-:W-:Y:S01]  /*4e10*/  FADD.FTZ R137, R137, R132 ;  /* 0x0000008489897221 */ /* 0x002fe20000010000 */
[----:B------:R-:W-:Y:S02]  /*4e20*/  MOV R134, 0x1f ;  /* 0x0000001f00867802 */ /* 0x000fe40000000f00 */
[----:B------:R-:W-:Y:S02]  /*4e30*/  MOV R141, 0xffffffff ;  /* 0xffffffff008d7802 */ /* 0x000fe40000000f00 */
[----:B------:R-:W-:Y:S02]  /*4e40*/  MOV R132, R136 ;  /* 0x0000008800847202 */ /* 0x000fe40000000f00 */
[----:B------:R-:W-:Y:S02]  /*4e50*/  MOV R128, 0x4e70 ;  /* 0x00004e7000807802 */ /* 0x000fe40000000f00 */
[----:B------:R-:W-:Y:S05]  /*4e60*/  CALL.REL.NOINC `($__internal_173_$__cuda_sm70_shflsync_down_p) ;  /* 0x0000036000007944 */ /* 0x000fea0003c00000 */
[----:B0-----:R-:W-:Y:S01]  /*4e70*/  HFMA2.MMA R139, -RZ, RZ, 0, 4.76837158203125e-07 ;  /* 0x00000008ff8b7435 */ /* 0x001fe200000001ff */
[----:B-1----:R-:W-:-:S02]  /*4e80*/  MOV R131, R132 ;  /* 0x0000008400837202 */ /* 0x002fc40000000f00 */
[----:B------:R-:W-:Y:S02]  /*4e90*/  MOV R132, R137 ;  /* 0x0000008900847202 */ /* 0x000fe40000000f00 */
[----:B------:R-:W-:Y:S02]  /*4ea0*/  MOV R134, 0x1f ;  /* 0x0000001f00867802 */ /* 0x000fe40000000f00 */
[----:B------:R-:W-:Y:S02]  /*4eb0*/  MOV R141, 0xffffffff ;  /* 0xffffffff008d7802 */ /* 0x000fe40000000f00 */
[----:B------:R-:W-:Y:S02]  /*4ec0*/  MOV R128, 0x4ee0 ;  /* 0x00004ee000807802 */ /* 0x000fe40000000f00 */
[----:B------:R-:W-:Y:S05]  /*4ed0*/  CALL.REL.NOINC `($__internal_173_$__cuda_sm70_shflsync_down_p) ;  /* 0x000002f000007944 */ /* 0x000fea0003c00000 */
[----:B------:R-:W-:Y:S01]  /*4ee0*/  FADD.FTZ R136, R131, R136 ;  /* 0x0000008883887221 */ /* 0x000fe20000010000 */
[----:B0-----:R-:W-:Y:S01]  /*4ef0*/  HFMA2.MMA R139, -RZ, RZ, 0, 2.384185791015625e-07 ;  /* 0x00000004ff8b7435 */ /* 0x001fe200000001ff */
[----:B-1----:R-:W-:Y:S01]  /*4f00*/  FADD.FTZ R137, R137, R132 ;  /* 0x0000008489897221 */ /* 0x002fe20000010000 */
[----:B------:R-:W-:Y:S02]  /*4f10*/  MOV R134, 0x1f ;  /* 0x0000001f00867802 */ /* 0x000fe40000000f00 */
[----:B------:R-:W-:-:S02]  /*4f20*/  MOV R141, 0xffffffff ;  /* 0xffffffff008d7802 */ /* 0x000fc40000000f00 */
[----:B------:R-:W-:Y:S02]  /*4f30*/  MOV R132, R136 ;  /* 0x0000008800847202 */ /* 0x000fe40000000f00 */
[----:B------:R-:W-:Y:S02]  /*4f40*/  MOV R128, 0x4f60 ;  /* 0x00004f6000807802 */ /* 0x000fe40000000f00 */
[----:B------:R-:W-:Y:S05]  /*4f50*/  CALL.REL.NOINC `($__internal_173_$__cuda_sm70_shflsync_down_p) ;  /* 0x0000027000007944 */ /* 0x000fea0003c00000 */
[----:B0-----:R-:W-:Y:S01]  /*4f60*/  HFMA2.MMA R139, -RZ, RZ, 0, 2.384185791015625e-07 ;  /* 0x00000004ff8b7435 */ /* 0x001fe200000001ff */
[----:B-1----:R-:W-:Y:S02]  /*4f70*/  MOV R131, R132 ;  /* 0x0000008400837202 */ /* 0x002fe40000000f00 */
[----:B------:R-:W-:Y:S02]  /*4f80*/  MOV R132, R137 ;  /* 0x0000008900847202 */ /* 0x000fe40000000f00 */
[----:B------:R-:W-:Y:S02]  /*4f90*/  MOV R134, 0x1f ;  /* 0x0000001f00867802 */ /* 0x000fe40000000f00 */
[----:B------:R-:W-:Y:S02]  /*4fa0*/  MOV R141, 0xffffffff ;  /* 0xffffffff008d7802 */ /* 0x000fe40000000f00 */
[----:B------:R-:W-:-:S02]  /*4fb0*/  MOV R128, 0x4fd0 ;  /* 0x00004fd000807802 */ /* 0x000fc40000000f00 */
[----:B------:R-:W-:Y:S05]  /*4fc0*/  CALL.REL.NOINC `($__internal_173_$__cuda_sm70_shflsync_down_p) ;  /* 0x0000020000007944 */ /* 0x000fea0003c00000 */
[----:B------:R-:W-:Y:S01]  /*4fd0*/  FADD.FTZ R136, R131, R136 ;  /* 0x0000008883887221 */ /* 0x000fe20000010000 */
[----:B0-----:R-:W-:Y:S01]  /*4fe0*/  HFMA2.MMA R139, -RZ, RZ, 0, 1.1920928955078125e-07 ;  /* 0x00000002ff8b7435 */ /* 0x001fe200000001ff */
[----:B-1----:R-:W-:Y:S01]  /*4ff0*/  FADD.FTZ R135, R137, R132 ;  /* 0x0000008489877221 */ /* 0x002fe20000010000 */
[----:B------:R-:W-:-:S02]  /*5000*/  MOV R134, 0x1f ;  /* 0x0000001f00867802 */ /* 0x000fc40000000f00 */
[----:B------:R-:W-:Y:S02]  /*5010*/  MOV R141, 0xffffffff ;  /* 0xffffffff008d7802 */ /* 0x000fe40000000f00 */
[----:B------:R-:W-:Y:S02]  /*5020*/  MOV R132, R136 ;  /* 0x0000008800847202 */ /* 0x000fe40000000f00 */
[----:B------:R-:W-:Y:S02]  /*5030*/  MOV R128, 0x5050 ;  /* 0x0000505000807802 */ /* 0x000fe40000000f00 */
[----:B------:R-:W-:Y:S05]  /*5040*/  CALL.REL.NOINC `($__internal_173_$__cuda_sm70_shflsync_down_p) ;  /* 0x0000018000007944 */ /* 0x000fea0003c00000 */
[----:B0-----:R-:W-:Y:S01]  /*5050*/  HFMA2.MMA R139, -RZ, RZ, 0, 1.1920928955078125e-07 ;  /* 0x00000002ff8b7435 */ /* 0x001fe200000001ff */
[----:B-1----:R-:W-:Y:S02]  /*5060*/  MOV R131, R132 ;  /* 0x0000008400837202 */ /* 0x002fe40000000f00 */
[----:B------:R-:W-:Y:S02]  /*5070*/  MOV R132, R135 ;  /* 0x0000008700847202 */ /* 0x000fe40000000f00 */
[----:B------:R-:W-:Y:S02]  /*5080*/  MOV R134, 0x1f ;  /* 0x0000001f00867802 */ /* 0x000fe40000000f00 */
[----:B------:R-:W-:-:S02]  /*5090*/  MOV R141, 0xffffffff ;  /* 0xffffffff008d7802 */ /* 0x000fc40000000f00 */
[----:B------:R-:W-:Y:S02]  /*50a0*/  MOV R128, 0x50c0 ;  /* 0x000050c000807802 */ /* 0x000fe40000000f00 */
[----:B------:R-:W-:Y:S05]  /*50b0*/  CALL.REL.NOINC `($__internal_173_$__cuda_sm70_shflsync_down_p) ;  /* 0x0000011000007944 */ /* 0x000fea0003c00000 */
[----:B------:R-:W-:Y:S01]  /*50c0*/  FADD.FTZ R133, R131, R136 ;  /* 0x0000008883857221 */ /* 0x000fe20000010000 */
[----:B0-----:R-:W-:Y:S01]  /*50d0*/  HFMA2.MMA R139, -RZ, RZ, 0, 5.9604644775390625e-08 ;  /* 0x00000001ff8b7435 */ /* 0x001fe200000001ff */
[----:B-1----:R-:W-:Y:S01]  /*50e0*/  FADD.FTZ R135, R135, R132 ;  /* 0x0000008487877221 */ /* 0x002fe20000010000 */
[----:B------:R-:W-:Y:S02]  /*50f0*/  MOV R134, 0x1f ;  /* 0x0000001f00867802 */ /* 0x000fe40000000f00 */
[----:B------:R-:W-:Y:S02]  /*5100*/  MOV R141, 0xffffffff ;  /* 0xffffffff008d7802 */ /* 0x000fe40000000f00 */
[----:B------:R-:W-:Y:S02]  /*5110*/  MOV R132, R133 ;  /* 0x0000008500847202 */ /* 0x000fe40000000f00 */
[----:B------:R-:W-:Y:S02]  /*5120*/  MOV R128, 0x5140 ;  /* 0x0000514000807802 */ /* 0x000fe40000000f00 */
[----:B------:R-:W-:Y:S05]  /*5130*/  CALL.REL.NOINC `($__internal_173_$__cuda_sm70_shflsync_down_p) ;  /* 0x0000009000007944 */ /* 0x000fea0003c00000 */
[----:B0-----:R-:W-:Y:S01]  /*5140*/  HFMA2.MMA R139, -RZ, RZ, 0, 5.9604644775390625e-08 ;  /* 0x00000001ff8b7435 */ /* 0x001fe200000001ff */
[----:B-1----:R-:W-:-:S02]  /*5150*/  MOV R156, R132 ;  /* 0x00000084009c7202 */ /* 0x002fc40000000f00 */
[----:B------:R-:W-:Y:S02]  /*5160*/  MOV R132, R135 ;  /* 0x0000008700847202 */ /* 0x000fe40000000f00 */
[----:B------:R-:W-:Y:S02]  /*5170*/  MOV R134, 0x1f ;  /* 0x0000001f00867802 */ /* 0x000fe40000000f00 */
[----:B------:R-:W-:Y:S02]  /*5180*/  MOV R141, 0xffffffff ;  /* 0xffffffff008d7802 */ /* 0x000fe40000000f00 */
[----:B------:R-:W-:Y:S02]  /*5190*/  MOV R128, 0x51b0 ;  /* 0x000051b000807802 */ /* 0x000fe40000000f00 */
[----:B------:R-:W-:Y:S05]  /*51a0*/  CALL.REL.NOINC `($__internal_173_$__cuda_sm70_shflsync_down_p) ;  /* 0x0000002000007944 */ /* 0x000fea0003c00000 */
[----:B-1----:R-:W-:Y:S01]  /*51b0*/  MOV R128, R132 ;  /* 0x0000008400807202 */ /* 0x002fe20000000f00 */
[----:B0-----:R-:W-:Y:S05]  /*51c0*/  BRA `(.L_x_10239) ;  /* 0xffffd0c000007947 */ /* 0x001fea000383ffff */
        .weak           $__internal_173_$__cuda_sm70_shflsync_down_p
        .type           $__internal_173_$__cuda_sm70_shflsync_down_p,@function
        .size           $__internal_173_$__cuda_sm70_shflsync_down_p,(.L_x_11907 - $__internal_173_$__cuda_sm70_shflsync_down_p)
$__internal_173_$__cuda_sm70_shflsync_down_p:
[----:B------:R-:W-:Y:S01]  /*51d0*/  HFMA2.MMA R129, -RZ, RZ, 0, 0 ;  /* 0x00000000ff817435 */ /* 0x000fe200000001ff */
[----:B------:R-:W-:Y:S04]  /*51e0*/  WARPSYNC R141 ;  /* 0x0000008d00007348 */ /* 0x000fe80003800000 */
[----:B------:R0:W1:Y:S01]  /*51f0*/  SHFL.DOWN PT, R132, R132, R139, R134 ;  /* 0x0800008b84847389 */ /* 0x00006200000e0086 */
[----:B------:R-:W-:Y:S05]  /*5200*/  RET.REL.NODEC R128 `(_ZN10layer_norm13ln_bwd_kernelINS_13Kernel_traitsI6__halfffffjLj8192ELj1ELj1ELj8ELj16ENS_18Kernel_traits_baseILj8192ES2_ffffjLj256EEEEELb1ELb0ELb1ELb1EEEvNS_9BwdParamsE) ;  /* 0xffffadf080007950 */ /* 0x000fea0003c3ffff */
.L_x_10240:
        /* <DEDUP_REMOVED lines=15> */
.L_x_11907:


//--------------------- .text._ZN10layer_norm13ln_bwd_kernelINS_13Kernel_traitsI6__halfffffjLj8192ELj1ELj1ELj8ELj16ENS_18Kernel_traits_baseILj8192ES2_ffffjLj256EEEEELb1ELb1ELb0ELb0EEEvNS_9BwdParamsE --------------------------
	.section	.text._ZN10layer_norm13ln_bwd_kernelINS_13Kernel_traitsI6__halfffffjLj8192ELj1ELj1ELj8ELj16ENS_18Kernel_traits_baseILj8192ES2_ffffjLj256EEEEELb1ELb1ELb0ELb0EEEvNS_9BwdParamsE,"ax",@progbits
	.sectioninfo	@"SHI_REGISTERS=255"
	.align	128
        .global         _ZN10layer_norm13ln_bwd_kernelINS_13Kernel_traitsI6__halfffffjLj8192ELj1ELj1ELj8ELj16ENS_18Kernel_traits_baseILj8192ES2_ffffjLj256EEEEELb1ELb1ELb0ELb0EEEvNS_9BwdParamsE
        .type           _ZN10layer_norm13ln_bwd_kernelINS_13Kernel_traitsI6__halfffffjLj8192ELj1ELj1ELj8ELj16ENS_18Kernel_traits_baseILj8192ES2_ffffjLj256EEEEELb1ELb1ELb0ELb0EEEvNS_9BwdParamsE,@function
        .size           _ZN10layer_norm13ln_bwd_kernelINS_13Kernel_traitsI6__halfffffjLj8192ELj1ELj1ELj8ELj16ENS_18Kernel_traits_baseILj8192ES2_ffffjLj256EEEEELb1ELb1ELb0ELb0EEEvNS_9BwdParamsE,(.L_x_11908 - _ZN10layer_norm13ln_bwd_kernelINS_13Kernel_traitsI6__halfffffjLj8192ELj1ELj1ELj8ELj16ENS_18Kernel_traits_baseILj8192ES2_ffffjLj256EEEEELb1ELb1ELb0ELb0EEEvNS_9BwdParamsE)
        .other          _ZN10layer_norm13ln_bwd_kernelINS_13Kernel_traitsI6__halfffffjLj8192ELj1ELj1ELj8ELj16ENS_18Kernel_traits_baseILj8192ES2_ffffjLj256EEEEELb1ELb1ELb0ELb0EEEvNS_9BwdParamsE,@"STO_CUDA_ENTRY STV_DEFAULT"
_ZN10layer_norm13ln_bwd_kernelINS_13Kernel_traitsI6__halfffffjLj8192ELj1ELj1ELj8ELj16ENS_18Kernel_traits_baseILj8192ES2_ffffjLj256EEEEELb1ELb1ELb0ELb0EEEvNS_9BwdParamsE:
.text._ZN10layer_norm13ln_bwd_kernelINS_13Kernel_traitsI6__halfffffjLj8192ELj1ELj1ELj8ELj16ENS_18Kernel_traits_baseILj8192ES2_ffffjLj256EEEEELb1ELb1ELb0ELb0EEEvNS_9BwdParamsE:
        /* <DEDUP_REMOVED lines=24> */
[----:B------:R-:W-:Y:S01]  /*0180*/  ISETP.GE.U32.AND P3, PT, R4, 0x700, PT ;  /* 0x000007000400780c */ /* 0x000fe20003f66070 */
        /* <DEDUP_REMOVED lines=31> */
[CC--:B----4-:R-:W-:Y:S01]  /*0380*/  @P3 IMAD.WIDE.U32 R42, R0.reuse, R59.reuse, c[0x0][0x1b0] ;  /* 0x00006c00002a3625 */ /* 0x0d0fe200078e003b */
        /* <DEDUP_REMOVED lines=50> */
[----:B-1----:R-:W-:Y:S01]  /*06b0*/  CS2R R58, SRZ ;  /* 0x00000000003a7805 */ /* 0x002fe2000001ff00 */
[----:B------:R-:W-:Y:S01]  /*06c0*/  CS2R R52, SRZ ;  /* 0x0000000000347805 */ /* 0x000fe2000001ff00 */
[----:B--2---:R-:W-:Y:S01]  /*06d0*/  CS2R R54, SRZ ;  /* 0x0000000000367805 */ /* 0x004fe2000001ff00 */
[----:B------:R-:W-:Y:S01]  /*06e0*/  CS2R R48, SRZ ;  /* 0x0000000000307805 */ /* 0x000fe2000001ff00 */
[----:B------:R-:W-:Y:S01]  /*06f0*/  CS2R R50, SRZ ;  /* 0x0000000000327805 */ /* 0x000fe2000001ff00 */
[----:B------:R-:W-:Y:S01]  /*0700*/  CS2R R44, SRZ ;  /* 0x00000000002c7805 */ /* 0x000fe2000001ff00 */
[----:B------:R-:W-:Y:S01]  /*0710*/  CS2R R46, SRZ ;  /* 0x00000000002e7805 */ /* 0x000fe2000001ff00 */
[----:B----4-:R-:W-:Y:S01]  /*0720*/  CS2R R40, SRZ ;  /* 0x0000000000287805 */ /* 0x010fe2000001ff00 */
[----:B------:R-:W-:Y:S01]  /*0730*/  CS2R R42, SRZ ;  /* 0x00000000002a7805 */ /* 0x000fe2000001ff00 */
[----:B------:R-:W-:Y:S05]  /*0740*/  @P4 BRA `(.L_x_10241) ;  /* 0x00004eb000004947 */ /* 0x000fea0003800000 */
[----:B0----5:R-:W-:Y:S01]  /*0750*/  MOV R5, R24 ;  /* 0x0000001800057202 */ /* 0x021fe20000000f00 */
[----:B------:R-:W-:Y:S01]  /*0760*/  HFMA2.MMA R225, -RZ, RZ, 0, 5.9604644775390625e-08 ;  /* 0x00000001ffe17435 */ /* 0x000fe200000001ff */
[----:B------:R-:W-:-:S02]  /*0770*/  SHF.R.U64 R149, R24, 0x10, R25 ;  /* 0x0000001018957819 */ /* 0x000fc40000001219 */
[----:B------:R-:W-:Y:S02]  /*0780*/  MOV R229, R2 ;  /* 0x0000000200e57202 */ /* 0x000fe40000000f00 */
[----:B------:R-:W-:Y:S01]  /*0790*/  SHF.R.U64 R228, R2, 0x10, R3 ;  /* 0x0000001002e47819 */ /* 0x000fe20000001203 */
[----:B------:R-:W-:Y:S01]  /*07a0*/  HADD2.F32 R2, -RZ, R5.H0_H0 ;  /* 0x20000005ff027230 */ /* 0x000fe20000004100 */
[----:B------:R-:W-:Y:S01]  /*07b0*/  MOV R22, R25 ;  /* 0x0000001900167202 */ /* 0x000fe20000000f00 */
[----:B------:R-:W-:Y:S01]  /*07c0*/  HADD2.F32 R5, -RZ, R149.H0_H0 ;  /* 0x20000095ff057230 */ /* 0x000fe20000004100 */
[----:B------:R-:W-:Y:S01]  /*07d0*/  SHF.R.U32.HI R148, RZ, 0x10, R25 ;  /* 0x00000010ff947819 */ /* 0x000fe20000011619 */
        /* <DEDUP_REMOVED lines=23> */
[----:B------:R-:W-:-:S02]  /*0950*/  MOV R27, R32 ;  /* 0x00000020001b7202 */ /* 0x000fc40000000f00 */
[--C-:B------:R-:W-:Y:S01]  /*0960*/  SHF.R.U64 R143, R32, 0x10, R33.reuse ;  /* 0x00000010208f7819 */ /* 0x100fe20000001221 */
[----:B------:R2:W-:Y:S01]  /*0970*/  STL [R1+0x7c], R3 ;  /* 0x00007c0301007387 */ /* 0x0005e20000100800 */
[----:B0-----:R-:W-:Y:S01]  /*0980*/  HADD2.F32 R2, -RZ, R24.H0_H0 ;  /* 0x20000018ff027230 */ /* 0x001fe20000004100 */
[----:B------:R-:W-:Y:S02]  /*0990*/  MOV R28, R33 ;  /* 0x00000021001c7202 */ /* 0x000fe40000000f00 */
[----:B------:R-:W-:Y:S01]  /*09a0*/  SHF.R.U32.HI R142, RZ, 0x10, R33 ;  /* 0x00000010ff8e7819 */ /* 0x000fe20000011621 */
[----:B-1----:R-:W-:Y:S01]  /*09b0*/  HADD2.F32 R5, -RZ, R146.H0_H0 ;  /* 0x20000092ff057230 */ /* 0x002fe20000004100 */
[----:B------:R0:W-:Y:S01]  /*09c0*/  STL [R1+0x78], R2 ;  /* 0x0000780201007387 */ /* 0x0001e20000100800 */
[----:B------:R-:W-:Y:S01]  /*09d0*/  MOV R29, R34 ;  /* 0x00000022001d7202 */ /* 0x000fe20000000f00 */
[----:B--2---:R-:W-:Y:S02]  /*09e0*/  HADD2.F32 R3, -RZ, R25.H0_H0 ;  /* 0x20000019ff037230 */ /* 0x004fe40000004100 */
[----:B------:R1:W-:Y:S01]  /*09f0*/  STL [R1+0x74], R5 ;  /* 0x0000740501007387 */ /* 0x0003e20000100800 */
[----:B------:R-:W-:-:S02]  /*0a00*/  SHF.R.U64 R141, R34, 0x10, R35 ;  /* 0x00000010228d7819 */ /* 0x000fc40000001223 */
        /* <DEDUP_REMOVED lines=52> */
[----:B------:R2:W-:Y:S01]  /*0d50*/  STL [R1+0x40], R3 ;  /* 0x0000400301007387 */ /* 0x0005e20000100800 */
[----:B0-----:R-:W-:Y:S01]  /*0d60*/  HADD2.F32 R2, -RZ, R139.H0_H0 ;  /* 0x2000008bff027230 */ /* 0x001fe20000004100 */
[----:B------:R-:W-:Y:S01]  /*0d70*/  MOV R245, R12 ;  /* 0x0000000c00f57202 */ /* 0x000fe20000000f00 */
[----:B------:R-:W-:Y:S01]  /*0d80*/  HADD2.F32 R250, -RZ, R250.H0_H0 ;  /* 0x200000fafffa7230 */ /* 0x000fe20000004100 */
[--C-:B------:R-:W-:Y:S01]  /*0d90*/  SHF.R.U64 R244, R12, 0x10, R13.reuse ;  /* 0x000000100cf47819 */ /* 0x100fe2000000120d */
[----:B------:R-:W-:Y:S01]  /*0da0*/  HADD2.F32 R249, -RZ, R249.H0_H0 ;  /* 0x200000f9fff97230 */ /* 0x000fe20000004100 */
[----:B------:R0:W-:Y:S01]  /*0db0*/  STL [R1+0x3c], R2 ;  /* 0x00003c0201007387 */ /* 0x0001e20000100800 */
[----:B-1----:R-:W-:Y:S01]  /*0dc0*/  HADD2.F32 R5, -RZ, R32.H0_H0 ;  /* 0x20000020ff057230 */ /* 0x002fe20000004100 */
        /* <DEDUP_REMOVED lines=8> */
[----:B0-----:R-:W-:Y:S01]  /*0e50*/  HADD2.F32 R2, -RZ, R33.H0_H0 ;  /* 0x20000021ff027230 */ /* 0x001fe20000004100 */
[----:B------:R0:W-:Y:S01]  /*0e60*/  STL [R1+0x34], R3 ;  /* 0x0000340301007387 */ /* 0x0001e20000100800 */
[----:B------:R-:W-:Y:S01]  /*0e70*/  MOV R239, R11 ;  /* 0x0000000b00ef7202 */ /* 0x000fe20000000f00 */
[----:B------:R-:W-:Y:S01]  /*0e80*/  HADD2.F32 R246, -RZ, R246.H0_H0 ;  /* 0x200000f6fff67230 */ /* 0x000fe20000004100 */
[----:B------:R-:W-:Y:S01]  /*0e90*/  SHF.R.U32.HI R238, RZ, 0x10, R11 ;  /* 0x00000010ffee7819 */ /* 0x000fe2000001160b */
[----:B------:R2:W-:Y:S01]  /*0ea0*/  STL [R1+0x30], R2 ;  /* 0x0000300201007387 */ /* 0x0005e20000100800 */
[----:B-1----:R-:W-:Y:S01]  /*0eb0*/  HADD2.F32 R5, -RZ, R137.H0_H0 ;  /* 0x20000089ff057230 */ /* 0x002fe20000004100 */
[----:B------:R-:W-:Y:S01]  /*0ec0*/  MOV R237, R8 ;  /* 0x0000000800ed7202 */ /* 0x000fe20000000f00 */
[----:B------:R-:W-:Y:S01]  /*0ed0*/  HADD2.F32 R245, -RZ, R245.H0_H0 ;  /* 0x200000f5fff57230 */ /* 0x000fe20000004100 */
[--C-:B------:R-:W-:Y:S01]  /*0ee0*/  SHF.R.U64 R236, R8, 0x10, R9.reuse ;  /* 0x0000001008ec7819 */ /* 0x100fe20000001209 */
[----:B------:R-:W-:Y:S01]  /*0ef0*/  HADD2.F32 R244, -RZ, R244.H0_H0 ;  /* 0x200000f4fff47230 */ /* 0x000fe20000004100 */
[----:B------:R1:W-:Y:S01]  /*0f00*/  STL [R1+0x2c], R5 ;  /* 0x00002c0501007387 */ /* 0x0003e20000100800 */
[----:B0-----:R-:W-:Y:S01]  /*0f10*/  HADD2.F32 R3, -RZ, R34.H0_H0 ;  /* 0x20000022ff037230 */ /* 0x001fe20000004100 */
        /* <DEDUP_REMOVED lines=13> */
[----:B------:R2:W-:Y:S01]  /*0ff0*/  STL [R1+0x20], R5 ;  /* 0x0000200501007387 */ /* 0x0005e20000100800 */
[----:B0-----:R-:W-:Y:S01]  /*1000*/  HADD2.F32 R3, -RZ, R39.H0_H0 ;  /* 0x20000027ff037230 */ /* 0x001fe20000004100 */
[----:B------:R-:W-:Y:S01]  /*1010*/  MOV R133, RZ ;  /* 0x000000ff00857202 */ /* 0x000fe20000000f00 */
[----:B------:R-:W-:-:S02]  /*1020*/  HADD2.F32 R240, -RZ, R240.H0_H0 ;  /* 0x200000f0fff07230 */ /* 0x000fc40000004100 */
[----:B------:R-:W-:Y:S01]  /*1030*/  HADD2.F32 R239, -RZ, R239.H0_H0 ;  /* 0x200000efffef7230 */ /* 0x000fe20000004100 */
[----:B------:R0:W-:Y:S01]  /*1040*/  STL [R1+0x1c], R3 ;  /* 0x00001c0301007387 */ /* 0x0001e20000100800 */
[----:B-1----:R-:W-:Y:S02]  /*1050*/  HADD2.F32 R2, -RZ, R36.H0_H0 ;  /* 0x20000024ff027230 */ /* 0x002fe40000004100 */
[----:B------:R-:W-:Y:S02]  /*1060*/  HADD2.F32 R238, -RZ, R238.H0_H0 ;  /* 0x200000eeffee7230 */ /* 0x000fe40000004100 */
[----:B--2---:R-:W-:Y:S01]  /*1070*/  HADD2.F32 R5, -RZ, R38.H0_H0 ;  /* 0x20000026ff057230 */ /* 0x004fe20000004100 */
[----:B------:R1:W-:Y:S01]  /*1080*/  STL [R1+0x18], R2 ;  /* 0x0000180201007387 */ /* 0x0003e20000100800 */
[----:B------:R-:W-:Y:S02]  /*1090*/  HADD2.F32 R237, -RZ, R237.H0_H0 ;  /* 0x200000edffed7230 */ /* 0x000fe40000004100 */
[----:B------:R-:W-:Y:S01]  /*10a0*/  HADD2.F32 R236, -RZ, R236.H0_H0 ;  /* 0x200000ecffec7230 */ /* 0x000fe20000004100 */
[----:B------:R2:W-:Y:S01]  /*10b0*/  STL [R1+0x14], R5 ;  /* 0x0000140501007387 */ /* 0x0005e20000100800 */
[----:B0-----:R-:W-:-:S02]  /*10c0*/  HADD2.F32 R3, -RZ, R20.H0_H0 ;  /* 0x20000014ff037230 */ /* 0x001fc40000004100 */
        /* <DEDUP_REMOVED lines=12> */
[----:B-1----:R-:W-:Y:S01]  /*1190*/  HADD2.F32 R2, -RZ, R18.H0_H0 ;  /* 0x20000012ff027230 */ /* 0x002fe20000004100 */
[----:B------:R2:W-:Y:S04]  /*11a0*/  STL [R1+0x4], R3 ;  /* 0x0000040301007387 */ /* 0x0005e80000100800 */
[----:B------:R2:W-:Y:S02]  /*11b0*/  STL [R1], R2 ;  /* 0x0000000201007387 */ /* 0x0005e40000100800 */
.L_x_10276:
[----:B------:R-:W-:Y:S02]  /*11c0*/  ISETP.NE.U32.AND P4, PT, RZ, c[0x0][0x1c0], PT ;  /* 0x00007000ff007a0c */ /* 0x000fe40003f85070 */
[----:B--2---:R-:W-:-:S02]  /*11d0*/  SHF.R.S32.HI R2, RZ, 0x1f, R0 ;  /* 0x0000001fff027819 */ /* 0x004fc40000011400 */
[----:B------:R-:W-:Y:S01]  /*11e0*/  ISETP.NE.AND.EX P4, PT, RZ, c[0x0][0x1c4], PT, P4 ;  /* 0x00007100ff007a0c */ /* 0x000fe20003f85340 */
[----:B------:R-:W0:-:S12]  /*11f0*/  S2R R162, SR_TID.X ;  /* 0x0000000000a27919 */ /* 0x000e180000002100 */
[----:B------:R-:W-:-:S04]  /*1200*/  @P4 LEA R160, P5, R0, c[0x0][0x1c0], 0x2 ;  /* 0x0000700000a04a11 */ /* 0x000fc800078a10ff */
[----:B------:R-:W-:Y:S02]  /*1210*/  @P4 LEA.HI.X R161, R0, c[0x0][0x1c4], R2, 0x2, P5 ;  /* 0x0000710000a14a11 */ /* 0x000fe400028f1402 */
[----:B------:R-:W-:-:S06]  /*1220*/  MOV R2, 0x3f800000 ;  /* 0x3f80000000027802 */ /* 0x000fcc0000000f00 */
[----:B------:R1:W5:Y:S02]  /*1230*/  @P4 LDG.E R2, [R160.64] ;  /* 0x00000004a0024981 */ /* 0x000364000c1e1900 */
[----:B-1----:R-:W-:-:S05]  /*1240*/  MOV R160, 0x4 ;  /* 0x0000000400a07802 */ /* 0x002fca0000000f00 */
[----:B------:R-:W-:-:S04]  /*1250*/  IMAD.WIDE R200, R0, R160, c[0x0][0x1a0] ;  /* 0x0000680000c87625 */ /* 0x000fc800078e02a0 */
[C---:B------:R-:W-:Y:S02]  /*1260*/  IMAD.WIDE R160, R0.reuse, R160, c[0x0][0x1a8] ;  /* 0x00006a0000a07625 */ /* 0x040fe400078e02a0 */
[----:B------:R1:W5:Y:S02]  /*1270*/  LDG.E R200, [R200.64] ;  /* 0x00000004c8c87981 */ /* 0x000364000c1e1900 */
[----:B------:R-:W-:Y:S01]  /*1280*/  IMAD R20, R0, c[0x0][0x168], RZ ;  /* 0x00005a0000147a24 */ /* 0x000fe200078e02ff */
[----:B------:R-:W-:Y:S01]  /*1290*/  LOP3.LUT P6, RZ, R4, 0xffffff00, RZ, 0xc0, !PT ;  /* 0xffffff0004ff7812 */ /* 0x000fe200078cc0ff */
[----:B------:R2:W5:Y:S01]  /*12a0*/  LDG.E R3, [R160.64] ;  /* 0x00000004a0037981 */ /* 0x000562000c1e1900 */
[----:B------:R-:W-:Y:S01]  /*12b0*/  BSSY B0, `(.L_x_10242) ;  /* 0x000003a000007945 */ /* 0x000fe20003800000 */
[----:B------:R-:W-:Y:S01]  /*12c0*/  CS2R R198, SRZ ;  /* 0x0000000000c67805 */ /* 0x000fe2000001ff00 */
[----:B-1----:R-:W1:Y:S01]  /*12d0*/  LDC.U8 R201, c[0x0][0x1f0] ;  /* 0x00007c00ffc97b82 */ /* 0x002e620000000000 */
[----:B--2---:R-:W-:-:S04]  /*12e0*/  SHF.R.S32.HI R160, RZ, 0x1f, R20 ;  /* 0x0000001fffa07819 */ /* 0x004fc80000011414 */
[----:B------:R-:W-:Y:S02]  /*12f0*/  LEA.HI R20, R160, R20, RZ, 0x2 ;  /* 0x00000014a0147211 */ /* 0x000fe400078f10ff */
[----:B0-----:R-:W-:-:S04]  /*1300*/  LOP3.LUT R160, R162, 0xff, RZ, 0xc0, !PT ;  /* 0x000000ffa2a07812 */ /* 0x001fc800078ec0ff */
[----:B------:R-:W-:-:S04]  /*1310*/  LEA.HI.SX32 R20, R20, R160, 0x1e ;  /* 0x000000a014147211 */ /* 0x000fc800078ff2ff */
[----:B------:R-:W-:Y:S01]  /*1320*/  MOV R202, R20 ;  /* 0x0000001400ca7202 */ /* 0x000fe20000000f00 */
[----:B------:R-:W-:Y:S05]  /*1330*/  @!P6 BRA `(.L_x_10243) ;  /* 0x000003100000e947 */ /* 0x000fea0003800000 */
[----:B------:R-:W-:Y:S01]  /*1340*/  ISETP.NE.U32.AND P4, PT, RZ, c[0x0][0x218], PT ;  /* 0x00008600ff007a0c */ /* 0x000fe20003f85070 */
[----:B------:R-:W2:Y:S03]  /*1350*/  LDL R211, [R1+0x90] ;  /* 0x0000900001d37983 */ /* 0x000ea60000100800 */
[----:B------:R-:W-:Y:S01]  /*1360*/  ISETP.NE.AND.EX P4, PT, RZ, c[0x0][0x21c], PT, P4 ;  /* 0x00008700ff007a0c */ /* 0x000fe20003f85340 */
[----:B------:R-:W3:Y:S04]  /*1370*/  LDL R210, [R1+0x8c] ;  /* 0x00008c0001d27983 */ /* 0x000ee80000100800 */
[----:B------:R-:W4:Y:S04]  /*1380*/  LDL R205, [R1+0x88] ;  /* 0x0000880001cd7983 */ /* 0x000f280000100800 */
[----:B------:R-:W2:Y:S04]  /*1390*/  LDL R204, [R1+0x84] ;  /* 0x0000840001cc7983 */ /* 0x000ea80000100800 */
[----:B------:R-:W-:-:S04]  /*13a0*/  @P4 LEA R160, P5, R20, c[0x0][0x218], 0x4 ;  /* 0x0000860014a04a11 */ /* 0x000fc800078a20ff */
[----:B------:R-:W-:-:S05]  /*13b0*/  @P4 LEA.HI.X R161, R20, c[0x0][0x21c], RZ, 0x4, P5 ;  /* 0x0000870014a14a11 */ /* 0x000fca00028f24ff */
[----:B------:R0:W5:Y:S01]  /*13c0*/  @P4 LDG.E.128 R36, [R160.64] ;  /* 0x00000004a0244981 */ /* 0x000162000c1e1d00 */
[----:B------:R-:W-:-:S04]  /*13d0*/  LEA R198, P4, R20, c[0x0][0x190], 0x2 ;  /* 0x0000640014c67a11 */ /* 0x000fc800078810ff */
[C---:B------:R-:W-:Y:S02]  /*13e0*/  LEA.HI.X R199, R20.reuse, c[0x0][0x194], RZ, 0x2, P4 ;  /* 0x0000650014c77a11 */ /* 0x040fe400020f14ff */
[----:B------:R-:W-:Y:S01]  /*13f0*/  LEA R164, P4, R20, c[0x0][0x188], 0x4 ;  /* 0x0000620014a47a11 */ /* 0x000fe200078820ff */
[----:B0-----:R-:W-:-:S03]  /*1400*/  HFMA2.MMA R160, -RZ, RZ, 0, 9.5367431640625e-07 ;  /* 0x00000010ffa07435 */ /* 0x001fc600000001ff */
[----:B------:R-:W-:Y:S01]  /*1410*/  LEA.HI.X R165, R20, c[0x0][0x18c], RZ, 0x4, P4 ;  /* 0x0000630014a57a11 */ /* 0x000fe200020f24ff */
[----:B------:R0:W5:Y:S01]  /*1420*/  LDG.E R5, [R198.64] ;  /* 0x00000004c6057981 */ /* 0x000162000c1e1900 */
[----:B-1----:R-:W-:-:S04]  /*1430*/  ISETP.NE.AND P4, PT, R201, RZ, PT ;  /* 0x000000ffc900720c */ /* 0x002fc80003f85270 */
[----:B------:R-:W2:Y:S01]  /*1440*/  LDG.E.128 R164, [R164.64] ;  /* 0x00000004a4a47981 */ /* 0x000ea2000c1e1d00 */
[----:B-----5:R-:W-:Y:S01]  /*1450*/  FSEL R6, R200, RZ, !P4 ;  /* 0x000000ffc8067208 */ /* 0x020fe20006000000 */
[----:B------:R-:W-:-:S06]  /*1460*/  IMAD.WIDE.U32 R160, R20, R160, c[0x0][0x208] ;  /* 0x0000820014a07625 */ /* 0x000fcc00078e00a0 */
[----:B------:R-:W3:Y:S01]  /*1470*/  LDG.E.128 R160, [R160.64] ;  /* 0x00000004a0a07981 */ /* 0x000ee2000c1e1d00 */
[----:B------:R-:W-:Y:S01]  /*1480*/  IADD3 R202, R20, 0x100, RZ ;  /* 0x0000010014ca7810 */ /* 0x000fe20007ffe0ff */
[C---:B--2---:R-:W-:Y:S02]  /*1490*/  FADD.FTZ R164, -R6.reuse, R164 ;  /* 0x000000a406a47221 */ /* 0x044fe40000010100 */
[C---:B------:R-:W-:Y:S02]  /*14a0*/  FADD.FTZ R165, -R6.reuse, R165 ;  /* 0x000000a506a57221 */ /* 0x040fe40000010100 */
[C---:B------:R-:W-:Y:S02]  /*14b0*/  FADD.FTZ R22, -R6.reuse, R166 ;  /* 0x000000a606167221 */ /* 0x040fe40000010100 */
[----:B------:R-:W-:Y:S02]  /*14c0*/  FADD.FTZ R167, -R6, R167 ;  /* 0x000000a706a77221 */ /* 0x000fe40000010100 */
[----:B------:R-:W-:-:S02]  /*14d0*/  FMUL.FTZ R6, R3, R164 ;  /* 0x000000a403067220 */ /* 0x000fc40000410000 */
[----:B------:R-:W-:Y:S02]  /*14e0*/  FMUL.FTZ R175, R3, R165 ;  /* 0x000000a503af7220 */ /* 0x000fe40000410000 */
[----:B---3--:R-:W-:Y:S02]  /*14f0*/  FMUL.FTZ R21, R211, R160 ;  /* 0x000000a0d3157220 */ /* 0x008fe40000410000 */
[----:B------:R-:W-:Y:S02]  /*1500*/  FADD.FTZ R100, R100, R160 ;  /* 0x000000a064647221 */ /* 0x000fe40000010000 */
[----:B------:R-:W-:Y:S02]  /*1510*/  FFMA.FTZ R132, R160, R6, R132 ;  /* 0x00000006a0847223 */ /* 0x000fe40000010084 */
[----:B------:R-:W-:Y:S02]  /*1520*/  FADD.FTZ R101, R101, R161 ;  /* 0x000000a165657221 */ /* 0x000fe40000010000 */
[----:B------:R-:W-:-:S02]  /*1530*/  FFMA.FTZ R133, R161, R175, R133 ;  /* 0x000000afa1857223 */ /* 0x000fc40000010085 */
        /* <DEDUP_REMOVED lines=17> */
.L_x_10243:
[----:B------:R-:W-:Y:S05]  /*1650*/  BSYNC B0 ;  /* 0x0000000000007941 */ /* 0x000fea0003800000 */
.L_x_10242:
[----:B------:R-:W-:Y:S01]  /*1660*/  ISETP.GE.U32.AND P4, PT, R4, 0x200, PT ;  /* 0x000002000400780c */ /* 0x000fe20003f86070 */
[----:B------:R-:W-:-:S12]  /*1670*/  BSSY B0, `(.L_x_10244) ;  /* 0x0000033000007945 */ /* 0x000fd80003800000 */
        /* <DEDUP_REMOVED lines=12> */
[C---:B------:R-:W-:Y:S02]  /*1740*/  LEA R164, P4, R202.reuse, c[0x0][0x188], 0x4 ;  /* 0x00006200caa47a11 */ /* 0x040fe400078820ff */
[----:B0-----:R-:W-:Y:S01]  /*1750*/  MOV R160, 0x10 ;  /* 0x0000001000a07802 */ /* 0x001fe20000000f00 */
[----:B------:R0:W5:Y:S01]  /*1760*/  LDG.E R7, [R204.64] ;  /* 0x00000004cc077981 */ /* 0x000162000c1e1900 */
[C---:B------:R-:W-:Y:S02]  /*1770*/  LEA.HI.X R165, R202.reuse, c[0x0][0x18c], RZ, 0x4, P4 ;  /* 0x00006300caa57a11 */ /* 0x040fe400020f24ff */
[----:B-1----:R-:W-:Y:S01]  /*1780*/  ISETP.NE.AND P4, PT, R201, RZ, PT ;  /* 0x000000ffc900720c */ /* 0x002fe20003f85270 */
[----:B------:R-:W-:-:S03]  /*1790*/  IMAD.WIDE.U32 R160, R202, R160, c[0x0][0x208] ;  /* 0x00008200caa07625 */ /* 0x000fc600078e00a0 */
[----:B------:R-:W2:Y:S01]  /*17a0*/  LDG.E.128 R164, [R164.64] ;  /* 0x00000004a4a47981 */ /* 0x000ea2000c1e1d00 */
[----:B-----5:R-:W-:-:S03]  /*17b0*/  FSEL R27, R200, RZ, !P4 ;  /* 0x000000ffc81b7208 */ /* 0x020fc60006000000 */
[----:B------:R-:W3:Y:S01]  /*17c0*/  LDG.E.128 R160, [R160.64] ;  /* 0x00000004a0a07981 */ /* 0x000ee2000c1e1d00 */
[----:B------:R-:W-:Y:S01]  /*17d0*/  IADD3 R202, R202, 0x100, RZ ;  /* 0x00000100caca7810 */ /* 0x000fe20007ffe0ff */
[C---:B--2---:R-:W-:Y:S02]  /*17e0*/  FADD.FTZ R164, -R27.reuse, R164 ;  /* 0x000000a41ba47221 */ /* 0x044fe40000010100 */
[----:B------:R-:W-:Y:S02]  /*17f0*/  FADD.FTZ R165, -R27, R165 ;  /* 0x000000a51ba57221 */ /* 0x000fe40000010100 */
[----:B------:R-:W-:Y:S02]  /*1800*/  FMUL.FTZ R174, R3, R164 ;  /* 0x000000a403ae7220 */ /* 0x000fe40000410000 */
[----:B---3--:R-:W-:Y:S02]  /*1810*/  FMUL.FTZ R222, R213, R160 ;  /* 0x000000a0d5de7220 */ /* 0x008fe40000410000 */
[----:B------:R-:W-:-:S02]  /*1820*/  FADD.FTZ R166, -R27, R166 ;  /* 0x000000a61ba67221 */ /* 0x000fc40000010100 */
[----:B------:R-:W-:Y:S02]  /*1830*/  FMUL.FTZ R173, R3, R165 ;  /* 0x000000a503ad7220 */ /* 0x000fe40000410000 */
[----:B------:R-:W-:Y:S02]  /*1840*/  FMUL.FTZ R213, R196, R161 ;  /* 0x000000a1c4d57220 */ /* 0x000fe40000410000 */
[----:B------:R-:W-:Y:S02]  /*1850*/  FADD.FTZ R199, R199, R222 ;  /* 0x000000dec7c77221 */ /* 0x000fe40000010000 */
[----:B------:R-:W-:Y:S02]  /*1860*/  FFMA.FTZ R198, R174, R222, R198 ;  /* 0x000000deaec67223 */ /* 0x000fe400000100c6 */
[----:B------:R-:W-:Y:S02]  /*1870*/  FADD.FTZ R167, -R27, R167 ;  /* 0x000000a71ba77221 */ /* 0x000fe40000010100 */
[----:B------:R-:W-:-:S02]  /*1880*/  FMUL.FTZ R27, R3, R166 ;  /* 0x000000a6031b7220 */ /* 0x000fc40000410000 */
[----:B----4-:R-:W-:Y:S02]  /*1890*/  FMUL.FTZ R196, R195, R162 ;  /* 0x000000a2c3c47220 */ /* 0x010fe40000410000 */
        /* <DEDUP_REMOVED lines=16> */
.L_x_10245:
[----:B0-----:R-:W-:Y:S05]  /*19a0*/  BSYNC B0 ;  /* 0x0000000000007941 */ /* 0x001fea0003800000 */
.L_x_10244:
        /* <DEDUP_REMOVED lines=52> */
.L_x_10247:
[----:B0-----:R-:W-:Y:S05]  /*1cf0*/  BSYNC B0 ;  /* 0x0000000000007941 */ /* 0x001fea0003800000 */
.L_x_10246:
[----:B------:R-:W-:Y:S01]  /*1d00*/  BSSY B0, `(.L_x_10248) ;  /* 0x0000033000007945 */ /* 0x000fe20003800000 */
        /* <DEDUP_REMOVED lines=50> */
.L_x_10249:
[----:B0-----:R-:W-:Y:S05]  /*2030*/  BSYNC B0 ;  /* 0x0000000000007941 */ /* 0x001fea0003800000 */
.L_x_10248:
        /* <DEDUP_REMOVED lines=9> */
[----:B------:R-:W-:Y:S01]  /*20d0*/  @P4 LEA.HI.X R11, R202, c[0x0][0x21c], RZ, 0x4, P5 ;  /* 0x00008700ca0b4a11 */ /* 0x000fe200028f24ff */
[----:B------:R-:W-:-:S04]  /*20e0*/  HFMA2.MMA R160, -RZ, RZ, 0, 9.5367431640625e-07 ;  /* 0x00000010ffa07435 */ /* 0x000fc800000001ff */
[----:B------:R0:W5:Y:S06]  /*20f0*/  @P4 LDG.E.128 R140, [R10.64] ;  /* 0x000000040a8c4981 */ /* 0x00016c000c1e1d00 */
[C---:B------:R-:W-:Y:S01]  /*2100*/  IMAD.WIDE.U32 R160, R202.reuse, R160, c[0x0][0x208] ;  /* 0x00008200caa07625 */ /* 0x040fe200078e00a0 */
[----:B0-----:R-:W-:-:S05]  /*2110*/  LEA R10, P4, R202, c[0x0][0x190], 0x2 ;  /* 0x00006400ca0a7a11 */ /* 0x001fca00078810ff */
[----:B------:R-:W2:Y:S01]  /*2120*/  LDG.E.128 R160, [R160.64] ;  /* 0x00000004a0a07981 */ /* 0x000ea2000c1e1d00 */
[C---:B------:R-:W-:Y:S02]  /*2130*/  LEA.HI.X R11, R202.reuse, c[0x0][0x194], RZ, 0x2, P4 ;  /* 0x00006500ca0b7a11 */ /* 0x040fe400020f14ff */
[----:B------:R-:W-:-:S03]  /*2140*/  LEA R164, P4, R202, c[0x0][0x188], 0x4 ;  /* 0x00006200caa47a11 */ /* 0x000fc600078820ff */
[----:B------:R0:W5:Y:S01]  /*2150*/  LDG.E R10, [R10.64] ;  /* 0x000000040a0a7981 */ /* 0x000162000c1e1900 */
[----:B------:R-:W-:Y:S02]  /*2160*/  LEA.HI.X R165, R202, c[0x0][0x18c], RZ, 0x4, P4 ;  /* 0x00006300caa57a11 */ /* 0x000fe400020f24ff */
[----:B-1----:R-:W-:-:S04]  /*2170*/  ISETP.NE.AND P4, PT, R201, RZ, PT ;  /* 0x000000ffc900720c */ /* 0x002fc80003f85270 */
[----:B------:R-:W0:Y:S01]  /*2180*/  LDG.E.128 R164, [R164.64] ;  /* 0x00000004a4a47981 */ /* 0x000e22000c1e1d00 */
[----:B-----5:R-:W-:Y:S02]  /*2190*/  FSEL R12, R200, RZ, !P4 ;  /* 0x000000ffc80c7208 */ /* 0x020fe40006000000 */
[----:B------:R-:W-:Y:S01]  /*21a0*/  IADD3 R202, R202, 0x100, RZ ;  /* 0x00000100caca7810 */ /* 0x000fe20007ffe0ff */
[----:B--2---:R-:W-:Y:S02]  /*21b0*/  FMUL.FTZ R219, R189, R160 ;  /* 0x000000a0bddb7220 */ /* 0x004fe40000410000 */
[----:B---3--:R-:W-:Y:S02]  /*21c0*/  FMUL.FTZ R207, R179, R161 ;  /* 0x000000a1b3cf7220 */ /* 0x008fe40000410000 */
[----:B------:R-:W-:Y:S02]  /*21d0*/  FADD.FTZ R199, R199, R219 ;  /* 0x000000dbc7c77221 */ /* 0x000fe40000010000 */
[----:B0-----:R-:W-:-:S02]  /*21e0*/  FADD.FTZ R11, -R12, R164 ;  /* 0x000000a40c0b7221 */ /* 0x001fc40000010100 */
[C---:B------:R-:W-:Y:S02]  /*21f0*/  FADD.FTZ R165, -R12.reuse, R165 ;  /* 0x000000a50ca57221 */ /* 0x040fe40000010100 */
[C---:B------:R-:W-:Y:S02]  /*2200*/  FMUL.FTZ R11, R3.reuse, R11 ;  /* 0x0000000b030b7220 */ /* 0x040fe40000410000 */
[C---:B------:R-:W-:Y:S02]  /*2210*/  FADD.FTZ R24, -R12.reuse, R166 ;  /* 0x000000a60c187221 */ /* 0x040fe40000010100 */
[----:B------:R-:W-:Y:S02]  /*2220*/  FADD.FTZ R167, -R12, R167 ;  /* 0x000000a70ca77221 */ /* 0x000fe40000010100 */
[----:B------:R-:W-:Y:S02]  /*2230*/  FMUL.FTZ R12, R3, R165 ;  /* 0x000000a5030c7220 */ /* 0x000fe40000410000 */
[----:B------:R-:W-:-:S02]  /*2240*/  FFMA.FTZ R198, R11, R219, R198 ;  /* 0x000000db0bc67223 */ /* 0x000fc400000100c6 */
[----:B------:R-:W-:Y:S02]  /*2250*/  FMUL.FTZ R24, R3, R24 ;  /* 0x0000001803187220 */ /* 0x000fe40000410000 */
[----:B----4-:R-:W-:Y:S02]  /*2260*/  FMUL.FTZ R190, R205, R162 ;  /* 0x000000a2cdbe7220 */ /* 0x010fe40000410000 */
        /* <DEDUP_REMOVED lines=16> */
.L_x_10251:
[----:B------:R-:W-:Y:S05]  /*2370*/  BSYNC B0 ;  /* 0x0000000000007941 */ /* 0x000fea0003800000 */
.L_x_10250:
        /* <DEDUP_REMOVED lines=11> */
[----:B------:R-:W-:-:S05]  /*2430*/  MOV R160, 0x10 ;  /* 0x0000001000a07802 */ /* 0x000fca0000000f00 */
        /* <DEDUP_REMOVED lines=15> */
[----:B------:R-:W-:Y:S02]  /*2530*/  FADD.FTZ R15, -R25, R165 ;  /* 0x000000a5190f7221 */ /* 0x000fe40000010100 */
[----:B------:R-:W-:Y:S02]  /*2540*/  FMUL.FTZ R14, R3, R14 ;  /* 0x0000000e030e7220 */ /* 0x000fe40000410000 */
[----:B------:R-:W-:Y:S02]  /*2550*/  FADD.FTZ R166, -R25, R166 ;  /* 0x000000a619a67221 */ /* 0x000fe40000010100 */
[----:B------:R-:W-:Y:S02]  /*2560*/  FMUL.FTZ R15, R3, R15 ;  /* 0x0000000f030f7220 */ /* 0x000fe40000410000 */
[----:B------:R-:W-:Y:S02]  /*2570*/  FFMA.FTZ R198, R14, R218, R198 ;  /* 0x000000da0ec67223 */ /* 0x000fe400000100c6 */
[----:B------:R-:W-:-:S02]  /*2580*/  FADD.FTZ R167, -R25, R167 ;  /* 0x000000a719a77221 */ /* 0x000fc40000010100 */
        /* <DEDUP_REMOVED lines=18> */
.L_x_10253:
[----:B------:R-:W-:Y:S05]  /*26b0*/  BSYNC B0 ;  /* 0x0000000000007941 */ /* 0x000fea0003800000 */
.L_x_10252:
        /* <DEDUP_REMOVED lines=51> */
.L_x_10255:
[----:B------:R-:W-:Y:S05]  /*29f0*/  BSYNC B0 ;  /* 0x0000000000007941 */ /* 0x000fea0003800000 */
.L_x_10254:
        /* <DEDUP_REMOVED lines=12> */
[----:B-1----:R-:W-:-:S04]  /*2ac0*/  ISETP.NE.AND P4, PT, R201, RZ, PT ;  /* 0x000000ffc900720c */ /* 0x002fc80003f85270 */
[----:B-----5:R-:W-:Y:S02]  /*2ad0*/  FSEL R176, R200, RZ, !P4 ;  /* 0x000000ffc8b07208 */ /* 0x020fe40006000000 */
[----:B------:R-:W-:-:S04]  /*2ae0*/  LEA R200, P4, R202, c[0x0][0x190], 0x2 ;  /* 0x00006400cac87a11 */ /* 0x000fc800078810ff */
[C---:B------:R-:W-:Y:S02]  /*2af0*/  LEA.HI.X R201, R202.reuse, c[0x0][0x194], RZ, 0x2, P4 ;  /* 0x00006500cac97a11 */ /* 0x040fe400020f14ff */
[C---:B0-----:R-:W-:Y:S02]  /*2b00*/  LEA R160, P4, R202.reuse, c[0x0][0x188], 0x4 ;  /* 0x00006200caa07a11 */ /* 0x041fe400078820ff */
[----:B------:R-:W-:Y:S01]  /*2b10*/  MOV R164, 0x10 ;  /* 0x0000001000a47802 */ /* 0x000fe20000000f00 */
[----:B------:R0:W5:Y:S01]  /*2b20*/  LDG.E R19, [R200.64] ;  /* 0x00000004c8137981 */ /* 0x000162000c1e1900 */
[----:B------:R-:W-:-:S03]  /*2b30*/  LEA.HI.X R161, R202, c[0x0][0x18c], RZ, 0x4, P4 ;  /* 0x00006300caa17a11 */ /* 0x000fc600020f24ff */
[----:B------:R-:W-:-:S03]  /*2b40*/  IMAD.WIDE.U32 R164, R202, R164, c[0x0][0x208] ;  /* 0x00008200caa47625 */ /* 0x000fc600078e00a4 */
        /* <DEDUP_REMOVED lines=30> */
.L_x_10257:
[----:B0-----:R-:W-:Y:S05]  /*2d30*/  BSYNC B0 ;  /* 0x0000000000007941 */ /* 0x001fea0003800000 */
.L_x_10256:
[----:B------:R-:W0:Y:S01]  /*2d40*/  S2R R160, SR_TID.X ;  /* 0x0000000000a07919 */ /* 0x000e220000002100 */
[----:B------:R-:W-:-:S02]  /*2d50*/  LOP3.LUT P4, RZ, R225, 0xff, RZ, 0xc0, !PT ;  /* 0x000000ffe1ff7812 */ /* 0x000fc4000788c0ff */
[----:B0-----:R-:W-:-:S04]  /*2d60*/  SHF.R.U32.HI R165, RZ, 0x5, R160 ;  /* 0x00000005ffa57819 */ /* 0x001fc800000116a0 */
[----:B------:R-:W-:-:S07]  /*2d70*/  LOP3.LUT R164, R165, 0x7fffff8, RZ, 0xc0, !PT ;  /* 0x07fffff8a5a47812 */ /* 0x000fce00078ec0ff */
[----:B------:R-:W-:Y:S02]  /*2d80*/  @!P4 IADD3 R164, R164, 0x8, RZ ;  /* 0x00000008a4a4c810 */ /* 0x000fe40007ffe0ff */
[----:B------:R-:W-:Y:S01]  /*2d90*/  LOP3.LUT P4, RZ, R160, 0x1f, RZ, 0xc0, !PT ;  /* 0x0000001fa0ff7812 */ /* 0x000fe2000788c0ff */
[----:B------:R-:W-:Y:S10]  /*2da0*/  BRA.DIV ~URZ, `(.L_x_10258) ;  /* 0x00002d027f007947 */ /* 0x000ff4000b800000 */
[----:B------:R0:W2:Y:S02]  /*2db0*/  SHFL.DOWN PT, R163, R199, 0x10, 0x1f ;  /* 0x0a001f00c7a37f89 */ /* 0x0000a400000e0000 */
.L_x_10277:
        /* <DEDUP_REMOVED lines=11> */
[----:B0-----:R-:W0:Y:S01]  /*2e70*/  SHFL.DOWN PT, R199, R163, 0x2, 0x1f ;  /* 0x08401f00a3c77f89 */ /* 0x001e2200000e0000 */
[----:B--2---:R-:W-:Y:S02]  /*2e80*/  FADD.FTZ R198, R198, R160 ;  /* 0x000000a0c6c67221 */ /* 0x004fe40000010000 */
[----:B0-----:R-:W-:-:S03]  /*2e90*/  FADD.FTZ R199, R163, R199 ;  /* 0x000000c7a3c77221 */ /* 0x001fc60000010000 */
[----:B------:R-:W0:Y:S04]  /*2ea0*/  SHFL.DOWN PT, R160, R198, 0x2, 0x1f ;  /* 0x08401f00c6a07f89 */ /* 0x000e2800000e0000 */
[----:B------:R2:W3:Y:S01]  /*2eb0*/  SHFL.DOWN PT, R163, R199, 0x1, 0x1f ;  /* 0x08201f00c7a37f89 */ /* 0x0004e200000e0000 */
[----:B0-----:R-:W-:-:S05]  /*2ec0*/  FADD.FTZ R198, R198, R160 ;  /* 0x000000a0c6c67221 */ /* 0x001fca0000010000 */
[----:B------:R2:W0:Y:S02]  /*2ed0*/  SHFL.DOWN PT, R161, R198, 0x1, 0x1f ;  /* 0x08201f00c6a17f89 */ /* 0x00042400000e0000 */
.L_x_10278:
[----:B---3--:R-:W-:Y:S01]  /*2ee0*/  @!P4 LOP3.LUT R162, R165, 0x7, RZ, 0xc0, !PT ;  /* 0x00000007a5a2c812 */ /* 0x008fe200078ec0ff */
[----:B------:R-:W-:Y:S01]  /*2ef0*/  FADD.FTZ R160, R163, R199 ;  /* 0x000000c7a3a07221 */ /* 0x000fe20000010000 */
[----:B------:R-:W-:Y:S01]  /*2f00*/  WARPSYNC 0xffffffff ;  /* 0xffffffff00007948 */ /* 0x000fe20003800000 */
[----:B0-----:R-:W-:Y:S01]  /*2f10*/  FADD.FTZ R161, R161, R198 ;  /* 0x000000c6a1a17221 */ /* 0x001fe20000010000 */
[----:B------:R-:W-:Y:S01]  /*2f20*/  @!P4 IADD3 R162, R164, R162, RZ ;  /* 0x000000a2a4a2c210 */ /* 0x000fe20007ffe0ff */
[----:B-----5:R-:W0:Y:S01]  /*2f30*/  LDC.U8 R200, c[0x0][0x1f0] ;  /* 0x00007c00ffc87b82 */ /* 0x020e220000000000 */
[----:B------:R-:W-:Y:S01]  /*2f40*/  LOP3.LUT P5, RZ, R4, 0xffffff00, RZ, 0xc0, !PT ;  /* 0xffffff0004ff7812 */ /* 0x000fe200078ac0ff */
[----:B------:R-:W-:Y:S02]  /*2f50*/  BSSY B0, `(.L_x_10260) ;  /* 0x0000062000007945 */ /* 0x000fe40003800000 */
[----:B------:R-:W-:Y:S04]  /*2f60*/  @!P4 STS.64 [R162.X8+0x8000], R160 ;  /* 0x008000a0a200c388 */ /* 0x000fe80000008a00 */
[----:B------:R-:W-:Y:S06]  /*2f70*/  BAR.SYNC.DEFER_BLOCKING 0x0 ;  /* 0x0000000000007b1d */ /* 0x000fec0000010000 */
[----:B------:R-:W3:Y:S02]  /*2f80*/  LDS.128 R160, [R164.X8+0x8000] ;  /* 0x00800000a4a07984 */ /* 0x000ee40000008c00 */
[----:B---3--:R-:W-:-:S02]  /*2f90*/  FADD.FTZ R160, RZ, R160 ;  /* 0x000000a0ffa07221 */ /* 0x008fc40000010000 */
[----:B------:R-:W-:Y:S02]  /*2fa0*/  FADD.FTZ R161, RZ, R161 ;  /* 0x000000a1ffa17221 */ /* 0x000fe40000010000 */
[----:B------:R-:W-:Y:S02]  /*2fb0*/  FADD.FTZ R165, R162, R160 ;  /* 0x000000a0a2a57221 */ /* 0x000fe40000010000 */
[----:B------:R-:W-:Y:S02]  /*2fc0*/  FADD.FTZ R166, R163, R161 ;  /* 0x000000a1a3a67221 */ /* 0x000fe40000010000 */
[----:B------:R-:W3:Y:S02]  /*2fd0*/  LDS.128 R160, [R164.X8+0x8010] ;  /* 0x00801000a4a07984 */ /* 0x000ee40000008c00 */
[----:B---3--:R-:W-:Y:S02]  /*2fe0*/  FADD.FTZ R165, R165, R160 ;  /* 0x000000a0a5a57221 */ /* 0x008fe40000010000 */
[----:B------:R-:W-:-:S02]  /*2ff0*/  FADD.FTZ R166, R166, R161 ;  /* 0x000000a1a6a67221 */ /* 0x000fc40000010000 */
[----:B------:R-:W-:Y:S02]  /*3000*/  FADD.FTZ R165, R162, R165 ;  /* 0x000000a5a2a57221 */ /* 0x000fe40000010000 */
[----:B------:R-:W-:Y:S02]  /*3010*/  FADD.FTZ R166, R163, R166 ;  /* 0x000000a6a3a67221 */ /* 0x000fe40000010000 */
[----:B------:R-:W3:Y:S02]  /*3020*/  LDS.128 R160, [R164.X8+0x8020] ;  /* 0x00802000a4a07984 */ /* 0x000ee40000008c00 */
[----:B---3--:R-:W-:Y:S02]  /*3030*/  FADD.FTZ R165, R165, R160 ;  /* 0x000000a0a5a57221 */ /* 0x008fe40000010000 */
[----:B------:R-:W-:Y:S02]  /*3040*/  FADD.FTZ R166, R166, R161 ;  /* 0x000000a1a6a67221 */ /* 0x000fe40000010000 */
[----:B------:R-:W-:-:S02]  /*3050*/  FADD.FTZ R165, R162, R165 ;  /* 0x000000a5a2a57221 */ /* 0x000fc40000010000 */
[----:B------:R-:W-:Y:S02]  /*3060*/  FADD.FTZ R166, R163, R166 ;  /* 0x000000a6a3a67221 */ /* 0x000fe40000010000 */
[----:B------:R-:W3:Y:S02]  /*3070*/  LDS.128 R160, [R164.X8+0x8030] ;  /* 0x00803000a4a07984 */ /* 0x000ee40000008c00 */
[----:B---3--:R-:W-:Y:S02]  /*3080*/  FADD.FTZ R160, R165, R160 ;  /* 0x000000a0a5a07221 */ /* 0x008fe40000010000 */
[----:B------:R-:W-:Y:S02]  /*3090*/  FADD.FTZ R161, R166, R161 ;  /* 0x000000a1a6a17221 */ /* 0x000fe40000010000 */
[----:B------:R-:W-:Y:S02]  /*30a0*/  FADD.FTZ R160, R162, R160 ;  /* 0x000000a0a2a07221 */ /* 0x000fe40000010000 */
[----:B------:R-:W-:-:S02]  /*30b0*/  FADD.FTZ R161, R163, R161 ;  /* 0x000000a1a3a17221 */ /* 0x000fc40000010000 */
[----:B------:R-:W-:Y:S02]  /*30c0*/  FMUL.FTZ R164, R160, c[0x0][0x1e0] ;  /* 0x00007800a0a47a20 */ /* 0x000fe40000410000 */
[----:B------:R-:W-:Y:S01]  /*30d0*/  FMUL.FTZ R165, R161, c[0x0][0x1e0] ;  /* 0x00007800a1a57a20 */ /* 0x000fe20000410000 */
[----:B------:R-:W-:Y:S05]  /*30e0*/  @!P5 BRA `(.L_x_10261) ;  /* 0x000004800000d947 */ /* 0x000fea0003800000 */
[----:B0-2---:R-:W-:Y:S01]  /*30f0*/  HFMA2.MMA R198, -RZ, RZ, 0, 9.5367431640625e-07 ;  /* 0x00000010ffc67435 */ /* 0x005fe200000001ff */
[----:B------:R-:W2:Y:S04]  /*3100*/  LDL R204, [R1+0x10] ;  /* 0x0000100001cc7983 */ /* 0x000ea80000100800 */
[----:B------:R-:W3:Y:S04]  /*3110*/  LDL R202, [R1+0xc] ;  /* 0x00000c0001ca7983 */ /* 0x000ee80000100800 */
[----:B------:R-:W4:Y:S01]  /*3120*/  LDL R199, [R1+0x4] ;  /* 0x0000040001c77983 */ /* 0x000f220000100800 */
[----:B------:R-:W-:-:S03]  /*3130*/  IMAD.WIDE.U32 R160, R20, R198, c[0x0][0x170] ;  /* 0x00005c0014a07625 */ /* 0x000fc600078e00c6 */
[----:B-1----:R-:W5:Y:S01]  /*3140*/  LDL R201, [R1+0x8] ;  /* 0x0000080001c97983 */ /* 0x002f620000100800 */
[----:B------:R-:W-:-:S03]  /*3150*/  ISETP.NE.AND P4, PT, R200, RZ, PT ;  /* 0x000000ffc800720c */ /* 0x000fc60003f85270 */
[----:B------:R-:W2:Y:S01]  /*3160*/  LDG.E.128 R160, [R160.64] ;  /* 0x00000004a0a07981 */ /* 0x000ea2000c1e1d00 */
[----:B------:R-:W-:Y:S02]  /*3170*/  FSEL R166, R164, RZ, !P4 ;  /* 0x000000ffa4a67208 */ /* 0x000fe40006000000 */
[----:B------:R-:W-:-:S03]  /*3180*/  ISETP.NE.U32.AND P5, PT, RZ, c[0x0][0x218], PT ;  /* 0x00008600ff007a0c */ /* 0x000fc60003fa5070 */
[----:B------:R-:W-:Y:S01]  /*3190*/  FFMA.FTZ R167, R6, R165, R166 ;  /* 0x000000a506a77223 */ /* 0x000fe200000100a6 */
[----:B------:R-:W-:-:S03]  /*31a0*/  ISETP.NE.AND.EX P5, PT, RZ, c[0x0][0x21c], PT, P5 ;  /* 0x00008700ff007a0c */ /* 0x000fc60003fa5350 */
[----:B------:R-:W-:Y:S01]  /*31b0*/  FADD.FTZ R167, R21, -R167 ;  /* 0x800000a715a77221 */ /* 0x000fe20000010000 */
[----:B------:R-:W-:-:S03]  /*31c0*/  ISETP.NE.U32.AND P4, PT, RZ, c[0x0][0x258], PT ;  /* 0x00009600ff007a0c */ /* 0x000fc60003f85070 */
[----:B------:R-:W-:Y:S01]  /*31d0*/  FMUL.FTZ R167, R3, R167 ;  /* 0x000000a703a77220 */ /* 0x000fe20000410000 */
[----:B------:R-:W-:-:S05]  /*31e0*/  ISETP.NE.AND.EX P4, PT, RZ, c[0x0][0x25c], PT, P4 ;  /* 0x00009700ff007a0c */ /* 0x000fca0003f85340 */
[----:B------:R-:W-:-:S05]  /*31f0*/  @P5 FADD.FTZ R167, R36, R167 ;  /* 0x000000a724a75221 */ /* 0x000fca0000010000 */
[C---:B------:R-:W-:Y:S01]  /*3200*/  SEL R156, R167.reuse, R156, P4 ;  /* 0x0000009ca79c7207 */ /* 0x040fe20002000000 */
[----:B------:R-:W-:Y:S01]  /*3210*/  FMUL.FTZ R167, R167, R2 ;  /* 0x00000002a7a77220 */ /* 0x000fe20000410000 */
[----:B------:R-:W-:-:S03]  /*3220*/  LOP3.LUT P6, RZ, R5, 0xff, RZ, 0xc0, !PT ;  /* 0x000000ff05ff7812 */ /* 0x000fc600078cc0ff */
[----:B------:R-:W-:-:S04]  /*3230*/  FMUL.FTZ R167, R167, c[0x0][0x1e8] ;  /* 0x00007a00a7a77a20 */ /* 0x000fc80000410000 */
[----:B--2---:R-:W-:-:S05]  /*3240*/  FMUL.FTZ R160, R167, R160 ;  /* 0x000000a0a7a07220 */ /* 0x004fca0000410000 */
[----:B------:R-:W-:-:S05]  /*3250*/  FSEL R160, R160, RZ, P6 ;  /* 0x000000ffa0a07208 */ /* 0x000fca0003000000 */
[----:B------:R-:W-:Y:S01]  /*3260*/  FADD.FTZ R68, R68, R160 ;  /* 0x000000a044447221 */ /* 0x000fe20000010000 */
[----:B------:R-:W-:Y:S01]  /*3270*/  MOV R160, RZ ;  /* 0x000000ff00a07202 */ /* 0x000fe20000000f00 */
[----:B------:R-:W-:Y:S02]  /*3280*/  @P6 FMUL.FTZ R160, R204, R167 ;  /* 0x000000a7cca06220 */ /* 0x000fe40000410000 */
[----:B------:R-:W-:-:S04]  /*3290*/  FFMA.FTZ R167, R175, R165, R166 ;  /* 0x000000a5afa77223 */ /* 0x000fc800000100a6 */
[----:B------:R-:W-:-:S04]  /*32a0*/  FADD.FTZ R167, R214, -R167 ;  /* 0x800000a7d6a77221 */ /* 0x000fc80000010000 */
[----:B------:R-:W-:-:S04]  /*32b0*/  FMUL.FTZ R167, R3, R167 ;  /* 0x000000a703a77220 */ /* 0x000fc80000410000 */
[----:B------:R-:W-:-:S05]  /*32c0*/  @P5 FADD.FTZ R167, R37, R167 ;  /* 0x000000a725a75221 */ /* 0x000fca0000010000 */
[C---:B------:R-:W-:Y:S01]  /*32d0*/  SEL R157, R167.reuse, R157, P4 ;  /* 0x0000009da79d7207 */ /* 0x040fe20002000000 */
[----:B------:R-:W-:-:S04]  /*32e0*/  FMUL.FTZ R167, R167, R2 ;  /* 0x00000002a7a77220 */ /* 0x000fc80000410000 */
[----:B------:R-:W-:Y:S01]  /*32f0*/  FMUL.FTZ R167, R167, c[0x0][0x1e8] ;  /* 0x00007a00a7a77a20 */ /* 0x000fe20000410000 */
[----:B------:R-:W-:-:S03]  /*3300*/  LOP3.LUT P6, RZ, R5, 0xff00, RZ, 0xc0, !PT ;  /* 0x0000ff0005ff7812 */ /* 0x000fc600078cc0ff */
[----:B------:R-:W-:-:S05]  /*3310*/  FMUL.FTZ R161, R161, R167 ;  /* 0x000000a7a1a17220 */ /* 0x000fca0000410000 */
[----:B------:R-:W-:-:S05]  /*3320*/  FSEL R161, R161, RZ, P6 ;  /* 0x000000ffa1a17208 */ /* 0x000fca0003000000 */
[----:B------:R-:W-:Y:S01]  /*3330*/  FADD.FTZ R69, R69, R161 ;  /* 0x000000a145457221 */ /* 0x000fe20000010000 */
[----:B------:R-:W-:-:S06]  /*3340*/  HFMA2.MMA R161, -RZ, RZ, 0, 0 ;  /* 0x00000000ffa17435 */ /* 0x000fcc00000001ff */
[----:B---3--:R-:W-:Y:S02]  /*3350*/  @P6 FMUL.FTZ R161, R202, R167 ;  /* 0x000000a7caa16220 */ /* 0x008fe40000410000 */
[-CC-:B------:R-:W-:Y:S02]  /*3360*/  FFMA.FTZ R167, R22, R165.reuse, R166.reuse ;  /* 0x000000a516a77223 */ /* 0x180fe400000100a6 */
[----:B------:R-:W-:-:S04]  /*3370*/  FFMA.FTZ R166, R211, R165, R166 ;  /* 0x000000a5d3a67223 */ /* 0x000fc800000100a6 */
[----:B------:R-:W-:-:S04]  /*3380*/  FADD.FTZ R166, R210, -R166 ;  /* 0x800000a6d2a67221 */ /* 0x000fc80000010000 */
[----:B------:R-:W-:Y:S02]  /*3390*/  FMUL.FTZ R166, R3, R166 ;  /* 0x000000a603a67220 */ /* 0x000fe40000410000 */
[----:B------:R-:W-:Y:S02]  /*33a0*/  FADD.FTZ R167, R212, -R167 ;  /* 0x800000a7d4a77221 */ /* 0x000fe40000010000 */
[----:B------:R-:W-:Y:S02]  /*33b0*/  @P5 FADD.FTZ R166, R39, R166 ;  /* 0x000000a627a65221 */ /* 0x000fe40000010000 */
[----:B------:R-:W-:-:S03]  /*33c0*/  FMUL.FTZ R167, R3, R167 ;  /* 0x000000a703a77220 */ /* 0x000fc60000410000 */
[C---:B------:R-:W-:Y:S01]  /*33d0*/  SEL R159, R166.reuse, R159, P4 ;  /* 0x0000009fa69f7207 */ /* 0x040fe20002000000 */
[----:B------:R-:W-:Y:S02]  /*33e0*/  FMUL.FTZ R166, R166, R2 ;  /* 0x00000002a6a67220 */ /* 0x000fe40000410000 */
[----:B------:R-:W-:Y:S02]  /*33f0*/  @P5 FADD.FTZ R167, R38, R167 ;  /* 0x000000a726a75221 */ /* 0x000fe40000010000 */
[----:B------:R-:W-:-:S03]  /*3400*/  FMUL.FTZ R166, R166, c[0x0][0x1e8] ;  /* 0x00007a00a6a67a20 */ /* 0x000fc60000410000 */
[----:B------:R-:W-:Y:S01]  /*3410*/  SEL R158, R167, R158, P4 ;  /* 0x0000009ea79e7207 */ /* 0x000fe20002000000 */
[----:B------:R-:W-:Y:S01]  /*3420*/  FMUL.FTZ R163, R163, R166 ;  /* 0x000000a6a3a37220 */ /* 0x000fe20000410000 */
[----:B------:R-:W-:-:S04]  /*3430*/  LOP3.LUT P4, RZ, R5, 0xff000000, RZ, 0xc0, !PT ;  /* 0xff00000005ff7812 */ /* 0x000fc8000788c0ff */
[----:B------:R-:W-:Y:S01]  /*3440*/  FSEL R163, R163, RZ, P4 ;  /* 0x000000ffa3a37208 */ /* 0x000fe20002000000 */
[----:B------:R-:W-:-:S04]  /*3450*/  FMUL.FTZ R167, R167, R2 ;  /* 0x00000002a7a77220 */ /* 0x000fc80000410000 */
[----:B------:R-:W-:Y:S01]  /*3460*/  FADD.FTZ R71, R71, R163 ;  /* 0x000000a347477221 */ /* 0x000fe20000010000 */
[----:B------:R-:W-:Y:S01]  /*3470*/  HFMA2.MMA R163, -RZ, RZ, 0, 0 ;  /* 0x00000000ffa37435 */ /* 0x000fe200000001ff */
[----:B------:R-:W-:Y:S01]  /*3480*/  FMUL.FTZ R167, R167, c[0x0][0x1e8] ;  /* 0x00007a00a7a77a20 */ /* 0x000fe20000410000 */
[----:B------:R-:W-:-:S04]  /*3490*/  LOP3.LUT P6, RZ, R5, 0xff0000, RZ, 0xc0, !PT ;  /* 0x00ff000005ff7812 */ /* 0x000fc800078cc0ff */
[----:B----4-:R-:W-:Y:S01]  /*34a0*/  @P4 FMUL.FTZ R163, R199, R166 ;  /* 0x000000a6c7a34220 */ /* 0x010fe20000410000 */
[----:B------:R-:W-:Y:S01]  /*34b0*/  ISETP.NE.U32.AND P4, PT, RZ, c[0x0][0x258], PT ;  /* 0x00009600ff007a0c */ /* 0x000fe20003f85070 */
[----:B------:R-:W-:-:S03]  /*34c0*/  FMUL.FTZ R162, R162, R167 ;  /* 0x000000a7a2a27220 */ /* 0x000fc60000410000 */
[----:B------:R-:W-:Y:S02]  /*34d0*/  ISETP.NE.AND.EX P4, PT, RZ, c[0x0][0x25c], PT, P4 ;  /* 0x00009700ff007a0c */ /* 0x000fe40003f85340 */
[----:B------:R-:W-:-:S05]  /*34e0*/  FSEL R162, R162, RZ, P6 ;  /* 0x000000ffa2a27208 */ /* 0x000fca0003000000 */
[----:B------:R-:W-:Y:S01]  /*34f0*/  FADD.FTZ R70, R70, R162 ;  /* 0x000000a246467221 */ /* 0x000fe20000010000 */
[----:B------:R-:W-:Y:S01]  /*3500*/  MOV R162, RZ ;  /* 0x000000ff00a27202 */ /* 0x000fe20000000f00 */
[----:B-----5:R-:W-:-:S04]  /*3510*/  @P6 FMUL.FTZ R162, R201, R167 ;  /* 0x000000a7c9a26220 */ /* 0x020fc80000410000 */
[----:B------:R-:W-:-:S05]  /*3520*/  @P4 IMAD.WIDE.U32 R166, R20, R198, c[0x0][0x258] ;  /* 0x0000960014a64625 */ /* 0x000fca00078e00c6 */
[----:B------:R0:W-:Y:S02]  /*3530*/  @P4 STG.E.128 [R166.64], R156 ;  /* 0x0000009ca6004986 */ /* 0x0001e4000c101d04 */
[----:B0-----:R-:W-:-:S05]  /*3540*/  IMAD.WIDE.U32 R166, R20, R198, c[0x0][0x248] ;  /* 0x0000920014a67625 */ /* 0x001fca00078e00c6 */
[----:B------:R0:W-:Y:S01]  /*3550*/  STG.E.128 [R166.64], R160 ;  /* 0x000000a0a6007986 */ /* 0x0001e2000c101d04 */
[----:B------:R-:W-:-:S03]  /*3560*/  IADD3 R20, R20, 0x100, RZ ;  /* 0x0000010014147810 */ /* 0x000fc60007ffe0ff */
.L_x_10261:
[----:B0-----:R-:W-:Y:S05]  /*3570*/  BSYNC B0 ;  /* 0x0000000000007941 */ /* 0x001fea0003800000 */
.L_x_10260:
[----:B------:R-:W-:Y:S01]  /*3580*/  ISETP.GE.U32.AND P4, PT, R4, 0x200, PT ;  /* 0x000002000400780c */ /* 0x000fe20003f86070 */
[----:B------:R-:W-:-:S12]  /*3590*/  BSSY B0, `(.L_x_10262) ;  /* 0x0000049000007945 */ /* 0x000fd80003800000 */
[----:B------:R-:W-:Y:S05]  /*35a0*/  @!P4 BRA `(.L_x_10263) ;  /* 0x000004700000c947 */ /* 0x000fea0003800000 */
[----:B------:R-:W-:Y:S01]  /*35b0*/  MOV R160, 0x10 ;  /* 0x0000001000a07802 */ /* 0x000fe20000000f00 */
[----:B--2---:R-:W2:Y:S01]  /*35c0*/  LDL R198, [R1] ;  /* 0x0000000001c67983 */ /* 0x004ea20000100800 */
[----:B------:R-:W-:-:S03]  /*35d0*/  ISETP.NE.AND P4, PT, R200, RZ, PT ;  /* 0x000000ffc800720c */ /* 0x000fc60003f85270 */
[----:B------:R-:W-:Y:S01]  /*35e0*/  IMAD.WIDE.U32 R160, R20, R160, c[0x0][0x170] ;  /* 0x00005c0014a07625 */ /* 0x000fe200078e00a0 */
[----:B------:R-:W-:-:S05]  /*35f0*/  FSEL R166, R164, RZ, !P4 ;  /* 0x000000ffa4a67208 */ /* 0x000fca0006000000 */
[----:B------:R-:W3:Y:S01]  /*3600*/  LDG.E.128 R160, [R160.64] ;  /* 0x00000004a0a07981 */ /* 0x000ee2000c1e1d00 */
[----:B------:R-:W-:Y:S01]  /*3610*/  ISETP.NE.U32.AND P5, PT, RZ, c[0x0][0x218], PT ;  /* 0x00008600ff007a0c */ /* 0x000fe20003fa5070 */
[----:B------:R-:W-:Y:S01]  /*3620*/  FFMA.FTZ R167, R174, R165, R166 ;  /* 0x000000a5aea77223 */ /* 0x000fe200000100a6 */
[----:B------:R-:W-:Y:S02]  /*3630*/  ISETP.NE.U32.AND P4, PT, RZ, c[0x0][0x258], PT ;  /* 0x00009600ff007a0c */ /* 0x000fe40003f85070 */
[----:B------:R-:W-:Y:S01]  /*3640*/  ISETP.NE.AND.EX P5, PT, RZ, c[0x0][0x21c], PT, P5 ;  /* 0x00008700ff007a0c */ /* 0x000fe20003fa5350 */
[----:B------:R-:W-:Y:S01]  /*3650*/  FADD.FTZ R167, R222, -R167 ;  /* 0x800000a7dea77221 */ /* 0x000fe20000010000 */
[----:B------:R-:W-:Y:S02]  /*3660*/  ISETP.NE.AND.EX P4, PT, RZ, c[0x0][0x25c], PT, P4 ;  /* 0x00009700ff007a0c */ /* 0x000fe40003f85340 */
[----:B------:R-:W-:Y:S01]  /*3670*/  LOP3.LUT P6, RZ, R7, 0xff, RZ, 0xc0, !PT ;  /* 0x000000ff07ff7812 */ /* 0x000fe200078cc0ff */
[----:B------:R-:W-:-:S08]  /*3680*/  FMUL.FTZ R167, R3, R167 ;  /* 0x000000a703a77220 */ /* 0x000fd00000410000 */
[----:B------:R-:W-:-:S05]  /*3690*/  @P5 FADD.FTZ R167, R32, R167 ;  /* 0x000000a720a75221 */ /* 0x000fca0000010000 */
[C---:B------:R-:W-:Y:S01]  /*36a0*/  SEL R156, R167.reuse, R156, P4 ;  /* 0x0000009ca79c7207 */ /* 0x040fe20002000000 */
[----:B------:R-:W-:-:S04]  /*36b0*/  FMUL.FTZ R167, R167, R2 ;  /* 0x00000002a7a77220 */ /* 0x000fc80000410000 */
[----:B------:R-:W-:-:S04]  /*36c0*/  FMUL.FTZ R167, R167, c[0x0][0x1e8] ;  /* 0x00007a00a7a77a20 */ /* 0x000fc80000410000 */
[----:B---3--:R-:W-:-:S05]  /*36d0*/  FMUL.FTZ R160, R167, R160 ;  /* 0x000000a0a7a07220 */ /* 0x008fca0000410000 */
[----:B------:R-:W-:-:S05]  /*36e0*/  FSEL R160, R160, RZ, P6 ;  /* 0x000000ffa0a07208 */ /* 0x000fca0003000000 */
[----:B------:R-:W-:Y:S01]  /*36f0*/  FADD.FTZ R64, R64, R160 ;  /* 0x000000a040407221 */ /* 0x000fe20000010000 */
[----:B------:R-:W-:-:S06]  /*3700*/  HFMA2.MMA R160, -RZ, RZ, 0, 0 ;  /* 0x00000000ffa07435 */ /* 0x000fcc00000001ff */
[----:B--2---:R-:W-:Y:S01]  /*3710*/  @P6 FMUL.FTZ R160, R198, R167 ;  /* 0x000000a7c6a06220 */ /* 0x004fe20000410000 */
[----:B------:R-:W-:Y:S01]  /*3720*/  LOP3.LUT P6, RZ, R7, 0xff00, RZ, 0xc0, !PT ;  /* 0x0000ff0007ff7812 */ /* 0x000fe200078cc0ff */
[----:B------:R-:W-:-:S04]  /*3730*/  FFMA.FTZ R167, R173, R165, R166 ;  /* 0x000000a5ada77223 */ /* 0x000fc800000100a6 */
[----:B------:R-:W-:-:S04]  /*3740*/  FADD.FTZ R167, R213, -R167 ;  /* 0x800000a7d5a77221 */ /* 0x000fc80000010000 */
[----:B------:R-:W-:-:S04]  /*3750*/  FMUL.FTZ R167, R3, R167 ;  /* 0x000000a703a77220 */ /* 0x000fc80000410000 */
[----:B------:R-:W-:-:S05]  /*3760*/  @P5 FADD.FTZ R167, R33, R167 ;  /* 0x000000a721a75221 */ /* 0x000fca0000010000 */
[C---:B------:R-:W-:Y:S01]  /*3770*/  SEL R157, R167.reuse, R157, P4 ;  /* 0x0000009da79d7207 */ /* 0x040fe20002000000 */
[----:B------:R-:W-:-:S04]  /*3780*/  FMUL.FTZ R167, R167, R2 ;  /* 0x00000002a7a77220 */ /* 0x000fc80000410000 */
[----:B------:R-:W-:-:S04]  /*3790*/  FMUL.FTZ R167, R167, c[0x0][0x1e8] ;  /* 0x00007a00a7a77a20 */ /* 0x000fc80000410000 */
[----:B------:R-:W-:-:S05]  /*37a0*/  FMUL.FTZ R161, R161, R167 ;  /* 0x000000a7a1a17220 */ /* 0x000fca0000410000 */
[----:B------:R-:W-:-:S05]  /*37b0*/  FSEL R161, R161, RZ, P6 ;  /* 0x000000ffa1a17208 */ /* 0x000fca0003000000 */
[----:B------:R-:W-:Y:S01]  /*37c0*/  FADD.FTZ R65, R65, R161 ;  /* 0x000000a141417221 */ /* 0x000fe20000010000 */
[----:B------:R-:W-:Y:S01]  /*37d0*/  MOV R161, RZ ;  /* 0x000000ff00a17202 */ /* 0x000fe20000000f00 */
[----:B------:R-:W-:Y:S01]  /*37e0*/  @P6 FMUL.FTZ R161, R252, R167 ;  /* 0x000000a7fca16220 */ /* 0x000fe20000410000 */
[----:B------:R-:W-:Y:S01]  /*37f0*/  LOP3.LUT P6, RZ, R7, 0xff0000, RZ, 0xc0, !PT ;  /* 0x00ff000007ff7812 */ /* 0x000fe200078cc0ff */
[-CC-:B------:R-:W-:Y:S02]  /*3800*/  FFMA.FTZ R167, R27, R165.reuse, R166.reuse ;  /* 0x000000a51ba77223 */ /* 0x180fe400000100a6 */
[----:B------:R-:W-:Y:S02]  /*3810*/  FFMA.FTZ R166, R195, R165, R166 ;  /* 0x000000a5c3a67223 */ /* 0x000fe400000100a6 */
[----:B------:R-:W-:Y:S02]  /*3820*/  FADD.FTZ R167, R196, -R167 ;  /* 0x800000a7c4a77221 */ /* 0x000fe40000010000 */
[----:B------:R-:W-:-:S02]  /*3830*/  FADD.FTZ R166, R182, -R166 ;  /* 0x800000a6b6a67221 */ /* 0x000fc40000010000 */
[C---:B------:R-:W-:Y:S02]  /*3840*/  FMUL.FTZ R167, R3.reuse, R167 ;  /* 0x000000a703a77220 */ /* 0x040fe40000410000 */
[----:B------:R-:W-:Y:S02]  /*3850*/  FMUL.FTZ R166, R3, R166 ;  /* 0x000000a603a67220 */ /* 0x000fe40000410000 */
[----:B------:R-:W-:Y:S02]  /*3860*/  @P5 FADD.FTZ R167, R34, R167 ;  /* 0x000000a722a75221 */ /* 0x000fe40000010000 */
[----:B------:R-:W-:-:S03]  /*3870*/  @P5 FADD.FTZ R166, R35, R166 ;  /* 0x000000a623a65221 */ /* 0x000fc60000010000 */
[C---:B------:R-:W-:Y:S01]  /*3880*/  SEL R158, R167.reuse, R158, P4 ;  /* 0x0000009ea79e7207 */ /* 0x040fe20002000000 */
[-C--:B------:R-:W-:Y:S01]  /*3890*/  FMUL.FTZ R167, R167, R2.reuse ;  /* 0x00000002a7a77220 */ /* 0x080fe20000410000 */
[C---:B------:R-:W-:Y:S01]  /*38a0*/  SEL R159, R166.reuse, R159, P4 ;  /* 0x0000009fa69f7207 */ /* 0x040fe20002000000 */
[----:B------:R-:W-:Y:S01]  /*38b0*/  FMUL.FTZ R166, R166, R2 ;  /* 0x00000002a6a67220 */ /* 0x000fe20000410000 */
[----:B------:R-:W-:Y:S01]  /*38c0*/  LOP3.LUT P4, RZ, R7, 0xff000000, RZ, 0xc0, !PT ;  /* 0xff00000007ff7812 */ /* 0x000fe2000788c0ff */
[----:B------:R-:W-:Y:S02]  /*38d0*/  FMUL.FTZ R167, R167, c[0x0][0x1e8] ;  /* 0x00007a00a7a77a20 */ /* 0x000fe40000410000 */
[----:B------:R-:W-:Y:S02]  /*38e0*/  FMUL.FTZ R166, R166, c[0x0][0x1e8] ;  /* 0x00007a00a6a67a20 */ /* 0x000fe40000410000 */
[----:B------:R-:W-:Y:S02]  /*38f0*/  FMUL.FTZ R162, R162, R167 ;  /* 0x000000a7a2a27220 */ /* 0x000fe40000410000 */
[----:B------:R-:W-:-:S03]  /*3900*/  FMUL.FTZ R163, R163, R166 ;  /* 0x000000a6a3a37220 */ /* 0x000fc60000410000 */
[----:B------:R-:W-:Y:S02]  /*3910*/  FSEL R162, R162, RZ, P6 ;  /* 0x000000ffa2a27208 */ /* 0x000fe40003000000 */
[----:B------:R-:W-:-:S03]  /*3920*/  FSEL R163, R163, RZ, P4 ;  /* 0x000000ffa3a37208 */ /* 0x000fc60002000000 */
[----:B------:R-:W-:Y:S01]  /*3930*/  FADD.FTZ R66, R66, R162 ;  /* 0x000000a242427221 */ /* 0x000fe20000010000 */
[----:B------:R-:W-:Y:S01]  /*3940*/  HFMA2.MMA R162, -RZ, RZ, 0, 0 ;  /* 0x00000000ffa27435 */ /* 0x000fe200000001ff */
[----:B------:R-:W-:Y:S01]  /*3950*/  FADD.FTZ R67, R67, R163 ;  /* 0x000000a343437221 */ /* 0x000fe20000010000 */
[----:B------:R-:W-:Y:S01]  /*3960*/  MOV R163, RZ ;  /* 0x000000ff00a37202 */ /* 0x000fe20000000f00 */
[----:B------:R-:W-:Y:S01]  /*3970*/  @P4 FMUL.FTZ R163, R250, R166 ;  /* 0x000000a6faa34220 */ /* 0x000fe20000410000 */
[----:B------:R-:W-:Y:S02]  /*3980*/  ISETP.NE.U32.AND P4, PT, RZ, c[0x0][0x258], PT ;  /* 0x00009600ff007a0c */ /* 0x000fe40003f85070 */
[----:B------:R-:W-:Y:S02]  /*3990*/  @P6 FMUL.FTZ R162, R251, R167 ;  /* 0x000000a7fba26220 */ /* 0x000fe40000410000 */
[----:B------:R-:W-:-:S13]  /*39a0*/  ISETP.NE.AND.EX P4, PT, RZ, c[0x0][0x25c], PT, P4 ;  /* 0x00009700ff007a0c */ /* 0x000fda0003f85340 */
[----:B------:R-:W-:-:S04]  /*39b0*/  @P4 LEA R166, P5, R20, c[0x0][0x258], 0x4 ;  /* 0x0000960014a64a11 */ /* 0x000fc800078a20ff */
[----:B------:R-:W-:-:S05]  /*39c0*/  @P4 LEA.HI.X R167, R20, c[0x0][0x25c], RZ, 0x4, P5 ;  /* 0x0000970014a74a11 */ /* 0x000fca00028f24ff */
[----:B------:R0:W-:Y:S02]  /*39d0*/  @P4 STG.E.128 [R166.64], R156 ;  /* 0x0000009ca6004986 */ /* 0x0001e4000c101d04 */
[----:B0-----:R-:W-:-:S04]  /*39e0*/  LEA R166, P4, R20, c[0x0][0x248], 0x4 ;  /* 0x0000920014a67a11 */ /* 0x001fc800078820ff */
[C---:B------:R-:W-:Y:S02]  /*39f0*/  LEA.HI.X R167, R20.reuse, c[0x0][0x24c], RZ, 0x4, P4 ;  /* 0x0000930014a77a11 */ /* 0x040fe400020f24ff */
[----:B------:R-:W-:-:S03]  /*3a00*/  IADD3 R20, R20, 0x100, RZ ;  /* 0x0000010014147810 */ /* 0x000fc60007ffe0ff */
[----:B------:R0:W-:Y:S04]  /*3a10*/  STG.E.128 [R166.64], R160 ;  /* 0x000000a0a6007986 */ /* 0x0001e8000c101d04 */
.L_x_10263:
[----:B------:R-:W-:Y:S05]  /*3a20*/  BSYNC B0 ;  /* 0x0000000000007941 */ /* 0x000fea0003800000 */
.L_x_10262:
[----:B------:R-:W-:Y:S01]  /*3a30*/  ISETP.GE.U32.AND P4, PT, R4, 0x300, PT ;  /* 0x000003000400780c */ /* 0x000fe20003f86070 */
[----:B------:R-:W-:-:S12]  /*3a40*/  BSSY B0, `(.L_x_10264) ;  /* 0x0000048000007945 */ /* 0x000fd80003800000 */
[----:B------:R-:W-:Y:S05]  /*3a50*/  @!P4 BRA `(.L_x_10265) ;  /* 0x000004600000c947 */ /* 0x000fea0003800000 */
[----:B0-----:R-:W-:Y:S01]  /*3a60*/  HFMA2.MMA R160, -RZ, RZ, 0, 9.5367431640625e-07 ;  /* 0x00000010ffa07435 */ /* 0x001fe200000001ff */
[----:B------:R-:W-:Y:S02]  /*3a70*/  ISETP.NE.AND P4, PT, R200, RZ, PT ;  /* 0x000000ffc800720c */ /* 0x000fe40003f85270 */
[----:B------:R-:W-:Y:S02]  /*3a80*/  ISETP.NE.U32.AND P5, PT, RZ, c[0x0][0x218], PT ;  /* 0x00008600ff007a0c */ /* 0x000fe40003fa5070 */
[----:B------:R-:W-:-:S05]  /*3a90*/  FSEL R166, R164, RZ, !P4 ;  /* 0x000000ffa4a67208 */ /* 0x000fca0006000000 */
[----:B------:R-:W-:-:S06]  /*3aa0*/  IMAD.WIDE.U32 R160, R20, R160, c[0x0][0x170] ;  /* 0x00005c0014a07625 */ /* 0x000fcc00078e00a0 */
[----:B------:R-:W3:Y:S01]  /*3ab0*/  LDG.E.128 R160, [R160.64] ;  /* 0x00000004a0a07981 */ /* 0x000ee2000c1e1d00 */
[----:B------:R-:W-:Y:S01]  /*3ac0*/  ISETP.NE.AND.EX P5, PT, RZ, c[0x0][0x21c], PT, P5 ;  /* 0x00008700ff007a0c */ /* 0x000fe20003fa5350 */
[----:B------:R-:W-:Y:S01]  /*3ad0*/  FFMA.FTZ R167, R172, R165, R166 ;  /* 0x000000a5aca77223 */ /* 0x000fe200000100a6 */
[----:B------:R-:W-:Y:S02]  /*3ae0*/  ISETP.NE.U32.AND P4, PT, RZ, c[0x0][0x258], PT ;  /* 0x00009600ff007a0c */ /* 0x000fe40003f85070 */
[----:B------:R-:W-:Y:S01]  /*3af0*/  LOP3.LUT P6, RZ, R8, 0xff, RZ, 0xc0, !PT ;  /* 0x000000ff08ff7812 */ /* 0x000fe200078cc0ff */
[----:B------:R-:W-:Y:S01]  /*3b00*/  FADD.FTZ R167, R221, -R167 ;  /* 0x800000a7dda77221 */ /* 0x000fe20000010000 */
[----:B------:R-:W-:-:S03]  /*3b10*/  ISETP.NE.AND.EX P4, PT, RZ, c[0x0][0x25c], PT, P4 ;  /* 0x00009700ff007a0c */ /* 0x000fc60003f85340 */
[----:B------:R-:W-:-:S04]  /*3b20*/  FMUL.FTZ R167, R3, R167 ;  /* 0x000000a703a77220 */ /* 0x000fc80000410000 */
[----:B------:R-:W-:-:S05]  /*3b30*/  @P5 FADD.FTZ R167, R28, R167 ;  /* 0x000000a71ca75221 */ /* 0x000fca0000010000 */
[C---:B------:R-:W-:Y:S01]  /*3b40*/  SEL R156, R167.reuse, R156, P4 ;  /* 0x0000009ca79c7207 */ /* 0x040fe20002000000 */
[----:B------:R-:W-:-:S04]  /*3b50*/  FMUL.FTZ R167, R167, R2 ;  /* 0x00000002a7a77220 */ /* 0x000fc80000410000 */
[----:B------:R-:W-:-:S04]  /*3b60*/  FMUL.FTZ R167, R167, c[0x0][0x1e8] ;  /* 0x00007a00a7a77a20 */ /* 0x000fc80000410000 */
[----:B---3--:R-:W-:-:S05]  /*3b70*/  FMUL.FTZ R160, R167, R160 ;  /* 0x000000a0a7a07220 */ /* 0x008fca0000410000 */
[----:B------:R-:W-:-:S05]  /*3b80*/  FSEL R160, R160, RZ, P6 ;  /* 0x000000ffa0a07208 */ /* 0x000fca0003000000 */
[----:B------:R-:W-:Y:S01]  /*3b90*/  FADD.FTZ R60, R60, R160 ;  /* 0x000000a03c3c7221 */ /* 0x000fe20000010000 */
[----:B------:R-:W-:Y:S01]  /*3ba0*/  MOV R160, RZ ;  /* 0x000000ff00a07202 */ /* 0x000fe20000000f00 */
[----:B------:R-:W-:Y:S01]  /*3bb0*/  @P6 FMUL.FTZ R160, R249, R167 ;  /* 0x000000a7f9a06220 */ /* 0x000fe20000410000 */
        /* <DEDUP_REMOVED lines=11> */
[----:B------:R-:W-:-:S06]  /*3c70*/  HFMA2.MMA R161, -RZ, RZ, 0, 0 ;  /* 0x00000000ffa17435 */ /* 0x000fcc00000001ff */
[----:B------:R-:W-:Y:S01]  /*3c80*/  @P6 FMUL.FTZ R161, R248, R167 ;  /* 0x000000a7f8a16220 */ /* 0x000fe20000410000 */
[----:B------:R-:W-:Y:S01]  /*3c90*/  LOP3.LUT P6, RZ, R8, 0xff0000, RZ, 0xc0, !PT ;  /* 0x00ff000008ff7812 */ /* 0x000fe200078cc0ff */
[-CC-:B------:R-:W-:Y:S02]  /*3ca0*/  FFMA.FTZ R167, R168, R165.reuse, R166.reuse ;  /* 0x000000a5a8a77223 */ /* 0x180fe400000100a6 */
[----:B------:R-:W-:Y:S02]  /*3cb0*/  FFMA.FTZ R166, R193, R165, R166 ;  /* 0x000000a5c1a67223 */ /* 0x000fe400000100a6 */
[----:B------:R-:W-:Y:S02]  /*3cc0*/  FADD.FTZ R167, R194, -R167 ;  /* 0x800000a7c2a77221 */ /* 0x000fe40000010000 */
[----:B------:R-:W-:Y:S02]  /*3cd0*/  FADD.FTZ R166, R181, -R166 ;  /* 0x800000a6b5a67221 */ /* 0x000fe40000010000 */
[----:B------:R-:W-:-:S02]  /*3ce0*/  FMUL.FTZ R167, R3, R167 ;  /* 0x000000a703a77220 */ /* 0x000fc40000410000 */
        /* <DEDUP_REMOVED lines=15> */
[----:B------:R-:W-:Y:S01]  /*3de0*/  MOV R162, RZ ;  /* 0x000000ff00a27202 */ /* 0x000fe20000000f00 */
[----:B------:R-:W-:Y:S01]  /*3df0*/  FADD.FTZ R63, R63, R163 ;  /* 0x000000a33f3f7221 */ /* 0x000fe20000010000 */
[----:B------:R-:W-:Y:S01]  /*3e00*/  HFMA2.MMA R163, -RZ, RZ, 0, 0 ;  /* 0x00000000ffa37435 */ /* 0x000fe200000001ff */
[----:B------:R-:W-:-:S05]  /*3e10*/  @P6 FMUL.FTZ R162, R247, R167 ;  /* 0x000000a7f7a26220 */ /* 0x000fca0000410000 */
[----:B------:R-:W-:Y:S01]  /*3e20*/  @P4 FMUL.FTZ R163, R246, R166 ;  /* 0x000000a6f6a34220 */ /* 0x000fe20000410000 */
[----:B------:R-:W-:-:S04]  /*3e30*/  ISETP.NE.U32.AND P4, PT, RZ, c[0x0][0x258], PT ;  /* 0x00009600ff007a0c */ /* 0x000fc80003f85070 */
        /* <DEDUP_REMOVED lines=8> */
.L_x_10265:
[----:B------:R-:W-:Y:S05]  /*3ec0*/  BSYNC B0 ;  /* 0x0000000000007941 */ /* 0x000fea0003800000 */
.L_x_10264:
[----:B------:R-:W-:Y:S01]  /*3ed0*/  BSSY B0, `(.L_x_10266) ;  /* 0x0000048000007945 */ /* 0x000fe20003800000 */
[----:B------:R-:W-:Y:S05]  /*3ee0*/  @!P0 BRA `(.L_x_10267) ;  /* 0x0000046000008947 */ /* 0x000fea0003800000 */
[----:B0-----:R-:W-:Y:S02]  /*3ef0*/  MOV R160, 0x10 ;  /* 0x0000001000a07802 */ /* 0x001fe40000000f00 */
        /* <DEDUP_REMOVED lines=69> */
.L_x_10267:
[----:B------:R-:W-:Y:S05]  /*4350*/  BSYNC B0 ;  /* 0x0000000000007941 */ /* 0x000fea0003800000 */
.L_x_10266:
[----:B------:R-:W-:Y:S01]  /*4360*/  BSSY B0, `(.L_x_10268) ;  /* 0x0000048000007945 */ /* 0x000fe20003800000 */
        /* <DEDUP_REMOVED lines=71> */
.L_x_10269:
[----:B------:R-:W-:Y:S05]  /*47e0*/  BSYNC B0 ;  /* 0x0000000000007941 */ /* 0x000fea0003800000 */
.L_x_10268:
        /* <DEDUP_REMOVED lines=72> */
.L_x_10271:
[----:B------:R-:W-:Y:S05]  /*4c70*/  BSYNC B0 ;  /* 0x0000000000007941 */ /* 0x000fea0003800000 */
.L_x_10270:
        /* <DEDUP_REMOVED lines=72> */
.L_x_10273:
[----:B------:R-:W-:Y:S05]  /*5100*/  BSYNC B0 ;  /* 0x0000000000007941 */ /* 0x000fea0003800000 */
.L_x_10272:
[----:B------:R-:W-:Y:S01]  /*5110*/  ISETP.GE.U32.AND P4, PT, R4, 0x800, PT ;  /* 0x000008000400780c */ /* 0x000fe20003f86070 */
[----:B------:R-:W-:-:S12]  /*5120*/  BSSY B0, `(.L_x_10274) ;  /* 0x0000047000007945 */ /* 0x000fd80003800000 */
[----:B------:R-:W-:Y:S05]  /*5130*/  @!P4 BRA `(.L_x_10275) ;  /* 0x000004500000c947 */ /* 0x000fea0003800000 */
[----:B------:R-:W-:-:S04]  /*5140*/  ISETP.NE.AND P4, PT, R200, RZ, PT ;  /* 0x000000ffc800720c */ /* 0x000fc80003f85270 */
[----:B0-----:R-:W-:-:S05]  /*5150*/  FSEL R160, R164, RZ, !P4 ;  /* 0x000000ffa4a07208 */ /* 0x001fca0006000000 */
        /* <DEDUP_REMOVED lines=12> */
[----:B------:R-:W-:-:S05]  /*5220*/  MOV R160, 0x10 ;  /* 0x0000001000a07802 */ /* 0x000fca0000000f00 */
[----:B------:R-:W-:-:S06]  /*5230*/  IMAD.WIDE.U32 R160, R20, R160, c[0x0][0x170] ;  /* 0x00005c0014a07625 */ /* 0x000fcc00078e00a0 */
[----:B------:R-:W3:Y:S01]  /*5240*/  LDG.E.128 R160, [R160.64] ;  /* 0x00000004a0a07981 */ /* 0x000ee2000c1e1d00 */
[----:B------:R-:W-:Y:S02]  /*5250*/  ISETP.NE.U32.AND P4, PT, RZ, c[0x0][0x218], PT ;  /* 0x00008600ff007a0c */ /* 0x000fe40003f85070 */
[----:B------:R-:W-:Y:S02]  /*5260*/  ISETP.NE.U32.AND P5, PT, RZ, c[0x0][0x258], PT ;  /* 0x00009600ff007a0c */ /* 0x000fe40003fa5070 */
[----:B------:R-:W-:Y:S02]  /*5270*/  ISETP.NE.AND.EX P4, PT, RZ, c[0x0][0x21c], PT, P4 ;  /* 0x00008700ff007a0c */ /* 0x000fe40003f85340 */
[----:B------:R-:W-:Y:S02]  /*5280*/  ISETP.NE.AND.EX P5, PT, RZ, c[0x0][0x25c], PT, P5 ;  /* 0x00009700ff007a0c */ /* 0x000fe40003fa5350 */
[----:B------:R-:W-:-:S09]  /*5290*/  LOP3.LUT P6, RZ, R19, 0xff, RZ, 0xc0, !PT ;  /* 0x000000ff13ff7812 */ /* 0x000fd200078cc0ff */
[----:B------:R-:W-:Y:S02]  /*52a0*/  @P4 FADD.FTZ R166, R152, R166 ;  /* 0x000000a698a64221 */ /* 0x000fe40000010000 */
[----:B------:R-:W-:Y:S02]  /*52b0*/  @P4 FADD.FTZ R165, R153, R165 ;  /* 0x000000a599a54221 */ /* 0x000fe40000010000 */
[----:B------:R-:W-:Y:S01]  /*52c0*/  @P4 FADD.FTZ R164, R154, R164 ;  /* 0x000000a49aa44221 */ /* 0x000fe20000010000 */
[C---:B------:R-:W-:Y:S01]  /*52d0*/  SEL R156, R166.reuse, R156, P5 ;  /* 0x0000009ca69c7207 */ /* 0x040fe20002800000 */
[-C--:B------:R-:W-:Y:S01]  /*52e0*/  FMUL.FTZ R166, R166, R2.reuse ;  /* 0x00000002a6a67220 */ /* 0x080fe20000410000 */
[C---:B------:R-:W-:Y:S01]  /*52f0*/  SEL R157, R165.reuse, R157, P5 ;  /* 0x0000009da59d7207 */ /* 0x040fe20002800000 */
[----:B------:R-:W-:Y:S01]  /*5300*/  FMUL.FTZ R165, R165, R2 ;  /* 0x00000002a5a57220 */ /* 0x000fe20000410000 */
[----:B------:R-:W-:Y:S01]  /*5310*/  SEL R158, R164, R158, P5 ;  /* 0x0000009ea49e7207 */ /* 0x000fe20002800000 */
[----:B------:R-:W-:-:S02]  /*5320*/  FMUL.FTZ R166, R166, c[0x0][0x1e8] ;  /* 0x00007a00a6a67a20 */ /* 0x000fc40000410000 */
[----:B------:R-:W-:Y:S02]  /*5330*/  FMUL.FTZ R165, R165, c[0x0][0x1e8] ;  /* 0x00007a00a5a57a20 */ /* 0x000fe40000410000 */
[----:B------:R-:W-:Y:S01]  /*5340*/  @P4 FADD.FTZ R3, R155, R3 ;  /* 0x000000039b034221 */ /* 0x000fe20000010000 */
[----:B------:R-:W-:Y:S01]  /*5350*/  ISETP.NE.U32.AND P4, PT, RZ, c[0x0][0x258], PT ;  /* 0x00009600ff007a0c */ /* 0x000fe20003f85070 */
[-C--:B------:R-:W-:Y:S02]  /*5360*/  FMUL.FTZ R164, R164, R2.reuse ;  /* 0x00000002a4a47220 */ /* 0x080fe40000410000 */
[C---:B------:R-:W-:Y:S01]  /*5370*/  FMUL.FTZ R2, R3.reuse, R2 ;  /* 0x0000000203027220 */ /* 0x040fe20000410000 */
[----:B------:R-:W-:Y:S01]  /*5380*/  ISETP.NE.AND.EX P4, PT, RZ, c[0x0][0x25c], PT, P4 ;  /* 0x00009700ff007a0c */ /* 0x000fe20003f85340 */
[----:B------:R-:W-:Y:S01]  /*5390*/  FMUL.FTZ R164, R164, c[0x0][0x1e8] ;  /* 0x00007a00a4a47a20 */ /* 0x000fe20000410000 */
[----:B------:R-:W-:Y:S01]  /*53a0*/  SEL R159, R3, R159, P5 ;  /* 0x0000009f039f7207 */ /* 0x000fe20002800000 */
[----:B------:R-:W-:-:S02]  /*53b0*/  FMUL.FTZ R2, R2, c[0x0][0x1e8] ;  /* 0x00007a0002027a20 */ /* 0x000fc40000410000 */
[----:B---3--:R-:W-:Y:S02]  /*53c0*/  FMUL.FTZ R160, R166, R160 ;  /* 0x000000a0a6a07220 */ /* 0x008fe40000410000 */
[----:B------:R-:W-:-:S03]  /*53d0*/  FMUL.FTZ R161, R161, R165 ;  /* 0x000000a5a1a17220 */ /* 0x000fc60000410000 */
[----:B------:R-:W-:-:S05]  /*53e0*/  FSEL R160, R160, RZ, P6 ;  /* 0x000000ffa0a07208 */ /* 0x000fca0003000000 */
[----:B------:R-:W-:Y:S01]  /*53f0*/  FADD.FTZ R40, R40, R160 ;  /* 0x000000a028287221 */ /* 0x000fe20000010000 */
[----:B------:R-:W-:-:S06]  /*5400*/  HFMA2.MMA R160, -RZ, RZ, 0, 0 ;  /* 0x00000000ffa07435 */ /* 0x000fcc00000001ff */
[----:B------:R-:W-:Y:S01]  /*5410*/  @P6 FMUL.FTZ R160, R229, R166 ;  /* 0x000000a6e5a06220 */ /* 0x000fe20000410000 */
[----:B------:R-:W-:Y:S01]  /*5420*/  LOP3.LUT P6, RZ, R19, 0xff00, RZ, 0xc0, !PT ;  /* 0x0000ff0013ff7812 */ /* 0x000fe200078cc0ff */
[----:B------:R-:W-:Y:S01]  /*5430*/  FMUL.FTZ R166, R162, R164 ;  /* 0x000000a4a2a67220 */ /* 0x000fe20000410000 */
[----:B------:R-:W-:Y:S02]  /*5440*/  HFMA2.MMA R162, -RZ, RZ, 0, 0 ;  /* 0x00000000ffa27435 */ /* 0x000fe400000001ff */
[----:B------:R-:W-:-:S05]  /*5450*/  FSEL R161, R161, RZ, P6 ;  /* 0x000000ffa1a17208 */ /* 0x000fca0003000000 */
[----:B------:R-:W-:Y:S01]  /*5460*/  FADD.FTZ R41, R41, R161 ;  /* 0x000000a129297221 */ /* 0x000fe20000010000 */
[----:B------:R-:W-:-:S03]  /*5470*/  MOV R161, RZ ;  /* 0x000000ff00a17202 */ /* 0x000fc60000000f00 */
[----:B------:R-:W-:Y:S01]  /*5480*/  @P6 FMUL.FTZ R161, R228, R165 ;  /* 0x000000a5e4a16220 */ /* 0x000fe20000410000 */
[----:B------:R-:W-:-:S13]  /*5490*/  LOP3.LUT P6, RZ, R19, 0xff0000, RZ, 0xc0, !PT ;  /* 0x00ff000013ff7812 */ /* 0x000fda00078cc0ff */
[----:B------:R-:W-:Y:S01]  /*54a0*/  @P6 FMUL.FTZ R162, R227, R164 ;  /* 0x000000a4e3a26220 */ /* 0x000fe20000410000 */
[----:B------:R-:W-:-:S04]  /*54b0*/  @P4 LEA R164, P5, R20, c[0x0][0x258], 0x4 ;  /* 0x0000960014a44a11 */ /* 0x000fc800078a20ff */
[----:B------:R-:W-:-:S05]  /*54c0*/  @P4 LEA.HI.X R165, R20, c[0x0][0x25c], RZ, 0x4, P5 ;  /* 0x0000970014a54a11 */ /* 0x000fca00028f24ff */
[----:B------:R0:W-:Y:S01]  /*54d0*/  @P4 STG.E.128 [R164.64], R156 ;  /* 0x0000009ca4004986 */ /* 0x0001e2000c101d04 */
[----:B------:R-:W-:Y:S01]  /*54e0*/  LOP3.LUT P4, RZ, R19, 0xff000000, RZ, 0xc0, !PT ;  /* 0xff00000013ff7812 */ /* 0x000fe2000788c0ff */
[----:B0-----:R-:W-:Y:S01]  /*54f0*/  FMUL.FTZ R165, R163, R2 ;  /* 0x00000002a3a57220 */ /* 0x001fe20000410000 */
[----:B------:R-:W-:-:S11]  /*5500*/  MOV R163, RZ ;  /* 0x000000ff00a37202 */ /* 0x000fd60000000f00 */
[----:B------:R-:W-:Y:S01]  /*5510*/  @P4 FMUL.FTZ R163, R226, R2 ;  /* 0x00000002e2a34220 */ /* 0x000fe20000410000 */
[----:B------:R-:W-:Y:S02]  /*5520*/  LEA R2, P5, R20, c[0x0][0x248], 0x4 ;  /* 0x0000920014027a11 */ /* 0x000fe400078a20ff */
[----:B------:R-:W-:Y:S02]  /*5530*/  FSEL R164, R166, RZ, P6 ;  /* 0x000000ffa6a47208 */ /* 0x000fe40003000000 */
[----:B------:R-:W-:Y:S02]  /*5540*/  LEA.HI.X R3, R20, c[0x0][0x24c], RZ, 0x4, P5 ;  /* 0x0000930014037a11 */ /* 0x000fe400028f24ff */
[----:B------:R-:W-:Y:S01]  /*5550*/  FSEL R165, R165, RZ, P4 ;  /* 0x000000ffa5a57208 */ /* 0x000fe20002000000 */
[----:B------:R-:W-:Y:S02]  /*5560*/  FADD.FTZ R42, R42, R164 ;  /* 0x000000a42a2a7221 */ /* 0x000fe40000010000 */
[----:B------:R0:W-:Y:S02]  /*5570*/  STG.E.128 [R2.64], R160 ;  /* 0x000000a002007986 */ /* 0x0001e4000c101d04 */
[----:B------:R-:W-:-:S02]  /*5580*/  FADD.FTZ R43, R43, R165 ;  /* 0x000000a52b2b7221 */ /* 0x000fc40000010000 */
.L_x_10275:
[----:B------:R-:W-:Y:S05]  /*5590*/  BSYNC B0 ;  /* 0x0000000000007941 */ /* 0x000fea0003800000 */
.L_x_10274:
[----:B------:R-:W-:Y:S02]  /*55a0*/  LOP3.LUT P4, RZ, R225, 0xff, RZ, 0xc0, !PT ;  /* 0x000000ffe1ff7812 */ /* 0x000fe4000788c0ff */
[----:B------:R-:W-:-:S02]  /*55b0*/  IADD3 R0, R0, c[0x0][0x160], RZ ;  /* 0x0000580000007a10 */ /* 0x000fc40007ffe0ff */
[----:B------:R-:W-:Y:S02]  /*55c0*/  SEL R225, RZ, 0x1, P4 ;  /* 0x00000001ffe17807 */ /* 0x000fe40002000000 */
[----:B------:R-:W-:-:S13]  /*55d0*/  ISETP.GE.AND P4, PT, R0, c[0x0][0x164], PT ;  /* 0x0000590000007a0c */ /* 0x000fda0003f86270 */
[----:B012---:R-:W-:Y:S01]  /*55e0*/  @P4 CALL.REL.NOINC `(.L_x_10241) ;  /* 0x0000001000004944 */ /* 0x007fe20003c00000 */
[----:B------:R-:W-:Y:S05]  /*55f0*/  BRA `(.L_x_10276) ;  /* 0xffffbbc000007947 */ /* 0x000fea000383ffff */
.L_x_10241:
[----:B0-----:R-:W0:Y:S01]  /*5600*/  S2UR UR6, SR_CTAID.X ;  /* 0x00000000000679c3 */ /* 0x001e220000002500 */
[----:B-----5:R-:W0:Y:S01]  /*5610*/  S2R R2, SR_TID.X ;  /* 0x0000000000027919 */ /* 0x020e220000002100 */
[C---:B------:R-:W-:Y:S02]  /*5620*/  LOP3.LUT P6, RZ, R4.reuse, 0xffffff00, RZ, 0xc0, !PT ;  /* 0xffffff0004ff7812 */ /* 0x040fe400078cc0ff */
[C---:B------:R-:W-:Y:S02]  /*5630*/  ISETP.GE.U32.AND P5, PT, R4.reuse, 0x200, PT ;  /* 0x000002000400780c */ /* 0x040fe40003fa6070 */
[----:B------:R-:W-:Y:S02]  /*5640*/  ISETP.GE.U32.AND P4, PT, R4, 0x300, PT ;  /* 0x000003000400780c */ /* 0x000fe40003f86070 */
[----:B------:R-:W-:Y:S02]  /*5650*/  @P0 MOV R21, 0x10 ;  /* 0x0000001000150802 */ /* 0x000fe40000000f00 */
[----:B------:R-:W-:-:S02]  /*5660*/  @P1 MOV R27, 0x10 ;  /* 0x00000010001b1802 */ /* 0x000fc40000000f00 */
[----:B------:R-:W-:-:S03]  /*5670*/  @P2 MOV R29, 0x10 ;  /* 0x00000010001d2802 */ /* 0x000fc60000000f00 */
        /* <DEDUP_REMOVED lines=20> */
[CC--:B0-----:R-:W-:Y:S01]  /*57c0*/  @P4 IMAD.WIDE.U32 R2, R0.reuse, R5.reuse, c[0x0][0x220] ;  /* 0x0000880000024625 */ /* 0x0c1fe200078e0005 */
[----:B------:R-:W-:Y:S03]  /*57d0*/  @P5 STG.E.128 [R14.64], R64 ;  /* 0x000000400e005986 */ /* 0x000fe6000c101d04 */
[CC--:B------:R-:W-:Y:S01]  /*57e0*/  @P4 IMAD.WIDE.U32 R16, R0.reuse, R5.reuse, c[0x0][0x228] ;  /* 0x00008a0000104625 */ /* 0x0c0fe200078e0005 */
[----:B------:R0:W-:Y:S03]  /*57f0*/  @P4 STG.E.128 [R2.64], R92 ;  /* 0x0000005c02004986 */ /* 0x0001e6000c101d04 */
[C---:B-1----:R-:W-:Y:S01]  /*5800*/  @P4 IMAD.WIDE.U32 R6, R0.reuse, R5, c[0x0][0x240] ;  /* 0x0000900000064625 */ /* 0x042fe200078e0005 */
[----:B------:R-:W-:Y:S01]  /*5810*/  @P4 IADD3 R0, R0, 0x100, RZ ;  /* 0x0000010000004810 */ /* 0x000fe20007ffe0ff */
[----:B------:R1:W-:Y:S01]  /*5820*/  @P4 STG.E.128 [R16.64], R124 ;  /* 0x0000007c10004986 */ /* 0x0003e2000c101d04 */
[----:B------:R-:W-:-:S03]  /*5830*/  @P3 MOV R5, 0x10 ;  /* 0x0000001000053802 */ /* 0x000fc60000000f00 */
[-C--:B--2---:R-:W-:Y:S01]  /*5840*/  @P0 IMAD.WIDE.U32 R8, R0, R21.reuse, c[0x0][0x220] ;  /* 0x0000880000080625 */ /* 0x084fe200078e0015 */
[----:B------:R2:W-:Y:S01]  /*5850*/  @P4 STG.E.128 [R6.64], R60 ;  /* 0x0000003c06004986 */ /* 0x0005e2000c101d04 */
[----:B------:R-:W-:Y:S02]  /*5860*/  ISETP.GE.U32.AND P4, PT, R4, 0x800, PT ;  /* 0x000008000400780c */ /* 0x000fe40003f86070 */
        /* <DEDUP_REMOVED lines=36> */
.L_x_10258:
[----:B------:R-:W-:Y:S01]  /*5ab0*/  HFMA2.MMA R162, -RZ, RZ, 0, 9.5367431640625e-07 ;  /* 0x00000010ffa27435 */ /* 0x000fe200000001ff */
[----:B------:R-:W-:-:S02]  /*5ac0*/  MOV R161, R199 ;  /* 0x000000c700a17202 */ /* 0x000fc40000000f00 */
[----:B------:R-:W-:Y:S02]  /*5ad0*/  MOV R167, 0x1f ;  /* 0x0000001f00a77802 */ /* 0x000fe40000000f00 */
[----:B------:R-:W-:Y:S02]  /*5ae0*/  MOV R166, 0xffffffff ;  /* 0xffffffff00a67802 */ /* 0x000fe40000000f00 */
[----:B------:R-:W-:Y:S02]  /*5af0*/  MOV R160, 0x5b10 ;  /* 0x00005b1000a07802 */ /* 0x000fe40000000f00 */
[----:B-1---5:R-:W-:Y:S05]  /*5b00*/  CALL.REL.NOINC `($__internal_174_$__cuda_sm70_shflsync_down_p) ;  /* 0x0000046000007944 */ /* 0x022fea0003c00000 */
[----:B-1----:R-:W-:Y:S01]  /*5b10*/  MOV R163, R162 ;  /* 0x000000a200a37202 */ /* 0x002fe20000000f00 */
[----:B------:R-:W-:Y:S05]  /*5b20*/  BRA `(.L_x_10277) ;  /* 0xffffd29000007947 */ /* 0x000fea000383ffff */
.L_x_10259:
[----:B------:R-:W-:Y:S01]  /*5b30*/  HFMA2.MMA R162, -RZ, RZ, 0, 9.5367431640625e-07 ;  /* 0x00000010ffa27435 */ /* 0x000fe200000001ff */
[----:B------:R-:W-:Y:S02]  /*5b40*/  MOV R161, R198 ;  /* 0x000000c600a17202 */ /* 0x000fe40000000f00 */
[----:B------:R-:W-:Y:S02]  /*5b50*/  MOV R167, 0x1f ;  /* 0x0000001f00a77802 */ /* 0x000fe40000000f00 */
[----:B------:R-:W-:-:S02]  /*5b60*/  MOV R166, 0xffffffff ;  /* 0xffffffff00a67802 */ /* 0x000fc40000000f00 */
[----:B------:R-:W-:Y:S02]  /*5b70*/  MOV R160, 0x5b90 ;  /* 0x00005b9000a07802 */ /* 0x000fe40000000f00 */
[----:B012--5:R-:W-:Y:S05]  /*5b80*/  CALL.REL.NOINC `($__internal_174_$__cuda_sm70_shflsync_down_p) ;  /* 0x000003e000007944 */ /* 0x027fea0003c00000 */
[----:B------:R-:W-:Y:S01]  /*5b90*/  FADD.FTZ R199, R163, R199 ;  /* 0x000000c7a3c77221 */ /* 0x000fe20000010000 */
[----:B------:R-:W-:Y:S01]  /*5ba0*/  MOV R167, 0x1f ;  /* 0x0000001f00a77802 */ /* 0x000fe20000000f00 */
[----:B-1----:R-:W-:Y:S01]  /*5bb0*/  FADD.FTZ R198, R198, R162 ;  /* 0x000000a2c6c67221 */ /* 0x002fe20000010000 */
[----:B------:R-:W-:Y:S01]  /*5bc0*/  HFMA2.MMA R162, -RZ, RZ, 0, 4.76837158203125e-07 ;  /* 0x00000008ffa27435 */ /* 0x000fe200000001ff */
[----:B------:R-:W-:Y:S02]  /*5bd0*/  MOV R166, 0xffffffff ;  /* 0xffffffff00a67802 */ /* 0x000fe40000000f00 */
[----:B------:R-:W-:Y:S02]  /*5be0*/  MOV R161, R199 ;  /* 0x000000c700a17202 */ /* 0x000fe40000000f00 */
[----:B------:R-:W-:Y:S02]  /*5bf0*/  MOV R160, 0x5c10 ;  /* 0x00005c1000a07802 */ /* 0x000fe40000000f00 */
[----:B------:R-:W-:Y:S05]  /*5c00*/  CALL.REL.NOINC `($__internal_174_$__cuda_sm70_shflsync_down_p) ;  /* 0x0000036000007944 */ /* 0x000fea0003c00000 */
[----:B-1----:R-:W-:Y:S01]  /*5c10*/  MOV R163, R162 ;  /* 0x000000a200a37202 */ /* 0x002fe20000000f00 */
[----:B------:R-:W-:Y:S01]  /*5c20*/  HFMA2.MMA R162, -RZ, RZ, 0, 4.76837158203125e-07 ;  /* 0x00000008ffa27435 */ /* 0x000fe200000001ff */
[----:B------:R-:W-:-:S02]  /*5c30*/  MOV R161, R198 ;  /* 0x000000c600a17202 */ /* 0x000fc40000000f00 */
[----:B------:R-:W-:Y:S02]  /*5c40*/  MOV R167, 0x1f ;  /* 0x0000001f00a77802 */ /* 0x000fe40000000f00 */
[----:B------:R-:W-:Y:S02]  /*5c50*/  MOV R166, 0xffffffff ;  /* 0xffffffff00a67802 */ /* 0x000fe40000000f00 */
[----:B------:R-:W-:Y:S02]  /*5c60*/  MOV R160, 0x5c80 ;  /* 0x00005c8000a07802 */ /* 0x000fe40000000f00 */
[----:B------:R-:W-:Y:S05]  /*5c70*/  CALL.REL.NOINC `($__internal_174_$__cuda_sm70_shflsync_down_p) ;  /* 0x000002f000007944 */ /* 0x000fea0003c00000 */
[----:B------:R-:W-:Y:S01]  /*5c80*/  FADD.FTZ R199, R163, R199 ;  /* 0x000000c7a3c77221 */ /* 0x000fe20000010000 */
[----:B------:R-:W-:Y:S01]  /*5c90*/  MOV R167, 0x1f ;  /* 0x0000001f00a77802 */ /* 0x000fe20000000f00 */
[----:B-1----:R-:W-:Y:S01]  /*5ca0*/  FADD.FTZ R198, R198, R162 ;  /* 0x000000a2c6c67221 */ /* 0x002fe20000010000 */
[----:B------:R-:W-:Y:S01]  /*5cb0*/  HFMA2.MMA R162, -RZ, RZ, 0, 2.384185791015625e-07 ;  /* 0x00000004ffa27435 */ /* 0x000fe200000001ff */
[----:B------:R-:W-:Y:S02]  /*5cc0*/  MOV R166, 0xffffffff ;  /* 0xffffffff00a67802 */ /* 0x000fe40000000f00 */
[----:B------:R-:W-:-:S02]  /*5cd0*/  MOV R161, R199 ;  /* 0x000000c700a17202 */ /* 0x000fc40000000f00 */
[----:B------:R-:W-:Y:S02]  /*5ce0*/  MOV R160, 0x5d00 ;  /* 0x00005d0000a07802 */ /* 0x000fe40000000f00 */
[----:B------:R-:W-:Y:S05]  /*5cf0*/  CALL.REL.NOINC `($__internal_174_$__cuda_sm70_shflsync_down_p) ;  /* 0x0000027000007944 */ /* 0x000fea0003c00000 */
[----:B-1----:R-:W-:Y:S01]  /*5d00*/  MOV R163, R162 ;  /* 0x000000a200a37202 */ /* 0x002fe20000000f00 */
[----:B------:R-:W-:Y:S01]  /*5d10*/  HFMA2.MMA R162, -RZ, RZ, 0, 2.384185791015625e-07 ;  /* 0x00000004ffa27435 */ /* 0x000fe200000001ff */
[----:B------:R-:W-:Y:S02]  /*5d20*/  MOV R161, R198 ;  /* 0x000000c600a17202 */ /* 0x000fe40000000f00 */
[----:B------:R-:W-:Y:S02]  /*5d30*/  MOV R167, 0x1f ;  /* 0x0000001f00a77802 */ /* 0x000fe40000000f00 */
[----:B------:R-:W-:Y:S02]  /*5d40*/  MOV R166, 0xffffffff ;  /* 0xffffffff00a67802 */ /* 0x000fe40000000f00 */
[----:B------:R-:W-:Y:S02]  /*5d50*/  MOV R160, 0x5d70 ;  /* 0x00005d7000a07802 */ /* 0x000fe40000000f00 */
[----:B------:R-:W-:Y:S05]  /*5d60*/  CALL.REL.NOINC `($__internal_174_$__cuda_sm70_shflsync_down_p) ;  /* 0x0000020000007944 */ /* 0x000fea0003c00000 */
[----:B------:R-:W-:Y:S01]  /*5d70*/  FADD.FTZ R199, R163, R199 ;  /* 0x000000c7a3c77221 */ /* 0x000fe20000010000 */
[----:B------:R-:W-:Y:S01]  /*5d80*/  MOV R167, 0x1f ;  /* 0x0000001f00a77802 */ /* 0x000fe20000000f00 */
[----:B-1----:R-:W-:Y:S01]  /*5d90*/  FADD.FTZ R198, R198, R162 ;  /* 0x000000a2c6c67221 */ /* 0x002fe20000010000 */
[----:B------:R-:W-:Y:S01]  /*5da0*/  HFMA2.MMA R162, -RZ, RZ, 0, 1.1920928955078125e-07 ;  /* 0x00000002ffa27435 */ /* 0x000fe200000001ff */
[----:B------:R-:W-:-:S02]  /*5db0*/  MOV R166, 0xffffffff ;  /* 0xffffffff00a67802 */ /* 0x000fc40000000f00 */
[----:B------:R-:W-:Y:S02]  /*5dc0*/  MOV R161, R199 ;  /* 0x000000c700a17202 */ /* 0x000fe40000000f00 */
[----:B------:R-:W-:Y:S02]  /*5dd0*/  MOV R160, 0x5df0 ;  /* 0x00005df000a07802 */ /* 0x000fe40000000f00 */
[----:B------:R-:W-:Y:S05]  /*5de0*/  CALL.REL.NOINC `($__internal_174_$__cuda_sm70_shflsync_down_p) ;  /* 0x0000018000007944 */ /* 0x000fea0003c00000 */
[----:B-1----:R-:W-:Y:S01]  /*5df0*/  MOV R163, R162 ;  /* 0x000000a200a37202 */ /* 0x002fe20000000f00 */
[----:B------:R-:W-:Y:S01]  /*5e00*/  HFMA2.MMA R162, -RZ, RZ, 0, 1.1920928955078125e-07 ;  /* 0x00000002ffa27435 */ /* 0x000fe200000001ff */
[----:B------:R-:W-:Y:S02]  /*5e10*/  MOV R161, R198 ;  /* 0x000000c600a17202 */ /* 0x000fe40000000f00 */
[----:B------:R-:W-:Y:S02]  /*5e20*/  MOV R167, 0x1f ;  /* 0x0000001f00a77802 */ /* 0x000fe40000000f00 */
[----:B------:R-:W-:Y:S02]  /*5e30*/  MOV R166, 0xffffffff ;  /* 0xffffffff00a67802 */ /* 0x000fe40000000f00 */
[----:B------:R-:W-:-:S02]  /*5e40*/  MOV R160, 0x5e60 ;  /* 0x00005e6000a07802 */ /* 0x000fc40000000f00 */
[----:B------:R-:W-:Y:S05]  /*5e50*/  CALL.REL.NOINC `($__internal_174_$__cuda_sm70_shflsync_down_p) ;  /* 0x0000011000007944 */ /* 0x000fea0003c00000 */
[----:B------:R-:W-:Y:S01]  /*5e60*/  FADD.FTZ R199, R163, R199 ;  /* 0x000000c7a3c77221 */ /* 0x000fe20000010000 */
[----:B------:R-:W-:Y:S01]  /*5e70*/  MOV R167, 0x1f ;  /* 0x0000001f00a77802 */ /* 0x000fe20000000f00 */
[----:B-1----:R-:W-:Y:S01]  /*5e80*/  FADD.FTZ R198, R198, R162 ;  /* 0x000000a2c6c67221 */ /* 0x002fe20000010000 */
[----:B------:R-:W-:Y:S01]  /*5e90*/  HFMA2.MMA R162, -RZ, RZ, 0, 5.9604644775390625e-08 ;  /* 0x00000001ffa27435 */ /* 0x000fe200000001ff */
[----:B------:R-:W-:-:S02]  /*5ea0*/  MOV R166, 0xffffffff ;  /* 0xffffffff00a67802 */ /* 0x000fc40000000f00 */
[----:B------:R-:W-:Y:S02]  /*5eb0*/  MOV R161, R199 ;  /* 0x000000c700a17202 */ /* 0x000fe40000000f00 */
[----:B------:R-:W-:Y:S02]  /*5ec0*/  MOV R160, 0x5ee0 ;  /* 0x00005ee000a07802 */ /* 0x000fe40000000f00 */
[----:B------:R-:W-:Y:S05]  /*5ed0*/  CALL.REL.NOINC `($__internal_174_$__cuda_sm70_shflsync_down_p) ;  /* 0x0000009000007944 */ /* 0x000fea0003c00000 */
[----:B-1----:R-:W-:Y:S01]  /*5ee0*/  MOV R163, R162 ;  /* 0x000000a200a37202 */ /* 0x002fe20000000f00 */
[----:B------:R-:W-:Y:S01]  /*5ef0*/  HFMA2.MMA R162, -RZ, RZ, 0, 5.9604644775390625e-08 ;  /* 0x00000001ffa27435 */ /* 0x000fe200000001ff */
[----:B------:R-:W-:Y:S02]  /*5f00*/  MOV R161, R198 ;  /* 0x000000c600a17202 */ /* 0x000fe40000000f00 */
[----:B------:R-:W-:Y:S02]  /*5f10*/  MOV R167, 0x1f ;  /* 0x0000001f00a77802 */ /* 0x000fe40000000f00 */
[----:B------:R-:W-:Y:S02]  /*5f20*/  MOV R166, 0xffffffff ;  /* 0xffffffff00a67802 */ /* 0x000fe40000000f00 */
[----:B------:R-:W-:-:S02]  /*5f30*/  MOV R160, 0x5f50 ;  /* 0x00005f5000a07802 */ /* 0x000fc40000000f00 */
[----:B------:R-:W-:Y:S05]  /*5f40*/  CALL.REL.NOINC `($__internal_174_$__cuda_sm70_shflsync_down_p) ;  /* 0x0000002000007944 */ /* 0x000fea0003c00000 */
[----:B-1----:R-:W-:Y:S01]  /*5f50*/  MOV R161, R162 ;  /* 0x000000a200a17202 */ /* 0x002fe20000000f00 */
[----:B------:R-:W-:Y:S05]  /*5f60*/  BRA `(.L_x_10278) ;  /* 0xffffcf7000007947 */ /* 0x000fea000383ffff */
        .weak           $__internal_174_$__cuda_sm70_shflsync_down_p
        .type           $__internal_174_$__cuda_sm70_shflsync_down_p,@function
        .size           $__internal_174_$__cuda_sm70_shflsync_down_p,(.L_x_11908 - $__internal_174_$__cuda_sm70_shflsync_down_p)
$__internal_174_$__cuda_sm70_shflsync_down_p:
[----:B------:R-:W-:Y:S04]  /*5f70*/  WARPSYNC R166 ;  /* 0x000000a600007348 */ /* 0x000fe80003800000 */
[----:B------:R0:W1:Y:S02]  /*5f80*/  SHFL.DOWN PT, R162, R161, R162, R167 ;  /* 0x080000a2a1a27389 */ /* 0x00006400000e00a7 */
[----:B0-----:R-:W-:-:S06]  /*5f90*/  HFMA2.MMA R161, -RZ, RZ, 0, 0 ;  /* 0x00000000ffa17435 */ /* 0x001fcc00000001ff */
[----:B------:R-:W-:Y:S05]  /*5fa0*/  RET.REL.NODEC R160 `(_ZN10layer_norm13ln_bwd_kernelINS_13Kernel_traitsI6__halfffffjLj8192ELj1ELj1ELj8ELj16ENS_18Kernel_traits_baseILj8192ES2_ffffjLj256EEEEELb1ELb1ELb0ELb0EEEvNS_9BwdParamsE) ;  /* 0xffffa050a0007950 */ /* 0x000fea0003c3ffff */
.L_x_10279:
        /* <DEDUP_REMOVED lines=13> */
.L_x_11908:


//--------------------- .text._ZN10layer_norm13ln_bwd_kernelINS_13Kernel_traitsI6__halfffffjLj8192ELj1ELj1ELj8ELj16ENS_18Kernel_traits_baseILj8192ES2_ffffjLj256EEEEELb1ELb1ELb0ELb1EEEvNS_9BwdParamsE --------------------------
	.section	.text._ZN10layer_norm13ln_bwd_kernelINS_13Kernel_traitsI6__halfffffjLj8192ELj1ELj1ELj8ELj16ENS_18Kernel_traits_baseILj8192ES2_ffffjLj256EEEEELb1ELb1ELb0ELb1EEEvNS_9BwdParamsE,"ax",@progbits
	.sectioninfo	@"SHI_REGISTERS=255"
	.align	128
        .global         _ZN10layer_norm13ln_bwd_kernelINS_13Kernel_traitsI6__halfffffjLj8192ELj1ELj1ELj8ELj16ENS_18Kernel_traits_baseILj8192ES2_ffffjLj256EEEEELb1ELb1ELb0ELb1EEEvNS_9BwdParamsE
        .type           _ZN10layer_norm13ln_bwd_kernelINS_13Kernel_traitsI6__halfffffjLj8192ELj1ELj1ELj8ELj16ENS_18Kernel_traits_baseILj8192ES2_ffffjLj256EEEEELb1ELb1ELb0ELb1EEEvNS_9BwdParamsE,@function
        .size           _ZN10layer_norm13ln_bwd_kernelINS_13Kernel_traitsI6__halfffffjLj8192ELj1ELj1ELj8ELj16ENS_18Kernel_traits_baseILj8192ES2_ffffjLj256EEEEELb1ELb1ELb0ELb1EEEvNS_9BwdParamsE,(.L_x_11909 - _ZN10layer_norm13ln_bwd_kernelINS_13Kernel_traitsI6__halfffffjLj8192ELj1ELj1ELj8ELj16ENS_18Kernel_traits_baseILj8192ES2_ffffjLj256EEEEELb1ELb1ELb0ELb1EEEvNS_9BwdParamsE)
        .other          _ZN10layer_norm13ln_bwd_kernelINS_13Kernel_traitsI6__halfffffjLj8192ELj1ELj1ELj8ELj16ENS_18Kernel_traits_baseILj8192ES2_ffffjLj256EEEEELb1ELb1ELb0ELb1EEEvNS_9BwdParamsE,@"STO_CUDA_ENTRY STV_DEFAULT"
_ZN10layer_norm13ln_bwd_kernelINS_13Kernel_traitsI6__halfffffjLj8192ELj1ELj1ELj8ELj16ENS_18Kernel_traits_baseILj8192ES2_ffffjLj256EEEEELb1ELb1ELb0ELb1EEEvNS_9BwdParamsE:
.text._ZN10layer_norm13ln_bwd_kernelINS_13Kernel_traitsI6__halfffffjLj8192ELj1ELj1ELj8ELj16ENS_18Kernel_traits_baseILj8192ES2_ffffjLj256EEEEELb1ELb1ELb0ELb1EEEvNS_9BwdParamsE:
        /* <DEDUP_REMOVED lines=57> */
.L_x_10280:
        /* <DEDUP_REMOVED lines=22> */
[----:B------:R-:W-:Y:S01]  /*04f0*/  HFMA2.MMA R213, -RZ, RZ, 0, 0 ;  /* 0x00000000ffd57435 */ /* 0x000fe200000001ff */
        /* <DEDUP_REMOVED lines=32> */
[----:B-1----:R-:W-:Y:S01]  /*0700*/  CS2R R4, SRZ ;  /* 0x0000000000047805 */ /* 0x002fe2000001ff00 */
[----:B--2---:R-:W-:Y:S01]  /*0710*/  HADD2.F32 R0, -RZ, R6.H0_H0 ;  /* 0x20000006ff007230 */ /* 0x004fe20000004100 */
[--C-:B------:R-:W-:Y:S01]  /*0720*/  SHF.R.U64 R66, R6, 0x10, R7.reuse ;  /* 0x0000001006427819 */ /* 0x100fe20000001207 */
[----:B0-----:R-:W-:Y:S01]  /*0730*/  HADD2.F32 R2, -RZ, R7.H0_H0 ;  /* 0x20000007ff027230 */ /* 0x001fe20000004100 */
        /* <DEDUP_REMOVED lines=89> */
[----:B------:R-:W-:Y:S01]  /*0cd0*/  HADD2.F32 R244, -RZ, R37.H0_H0 ;  /* 0x20000025fff47230 */ /* 0x000fe20000004100 */
[----:B------:R-:W-:Y:S01]  /*0ce0*/  CS2R R36, SRZ ;  /* 0x0000000000247805 */ /* 0x000fe2000001ff00 */
[----:B0-----:R-:W-:Y:S01]  /*0cf0*/  HADD2.F32 R0, -RZ, R30.H0_H0 ;  /* 0x2000001eff007230 */ /* 0x001fe20000004100 */
[----:B------:R-:W-:Y:S01]  /*0d00*/  CS2R R10, SRZ ;  /* 0x00000000000a7805 */ /* 0x000fe2000001ff00 */
[----:B------:R-:W-:Y:S01]  /*0d10*/  CS2R R6, SRZ ;  /* 0x0000000000067805 */ /* 0x000fe2000001ff00 */
[----:B-1----:R-:W-:Y:S01]  /*0d20*/  HADD2.F32 R2, -RZ, R31.H0_H0 ;  /* 0x2000001fff027230 */ /* 0x002fe20000004100 */
[----:B------:R-:W-:Y:S01]  /*0d30*/  CS2R R30, SRZ ;  /* 0x00000000001e7805 */ /* 0x000fe2000001ff00 */
        /* <DEDUP_REMOVED lines=8> */
[----:B-1----:R-:W-:Y:S01]  /*0dc0*/  HADD2.F32 R2, -RZ, R35.H0_H0 ;  /* 0x20000023ff027230 */ /* 0x002fe20000004100 */
[----:B------:R-:W-:-:S02]  /*0dd0*/  CS2R R34, SRZ ;  /* 0x0000000000227805 */ /* 0x000fc4000001ff00 */
[----:B------:R0:W-:Y:S04]  /*0de0*/  STL [R1+0x64], R0 ;  /* 0x0000640001007387 */ /* 0x0001e80000100800 */
        /* <DEDUP_REMOVED lines=26> */
[----:B0-----:R-:W-:Y:S01]  /*0f90*/  HADD2.F32 R0, -RZ, R28.H0_H0 ;  /* 0x2000001cff007230 */ /* 0x001fe20000004100 */
[----:B------:R-:W-:Y:S01]  /*0fa0*/  CS2R R28, SRZ ;  /* 0x00000000001c7805 */ /* 0x000fe2000001ff00 */
[----:B-1----:R-:W-:-:S03]  /*0fb0*/  CS2R R2, SRZ ;  /* 0x0000000000027805 */ /* 0x002fc6000001ff00 */
[----:B------:R0:W-:Y:S04]  /*0fc0*/  STL [R1+0x4], R0 ;  /* 0x0000040001007387 */ /* 0x0001e80000100800 */
[----:B------:R1:W-:Y:S04]  /*0fd0*/  STL [R1+0xd0], R66 ;  /* 0x0000d04201007387 */ /* 0x0003e80000100800 */
[----:B------:R1:W-:Y:S01]  /*0fe0*/  STL [R1+0xc8], R65 ;  /* 0x0000c84101007387 */ /* 0x0003e20000100800 */
[----:B0-----:R-:W-:-:S03]  /*0ff0*/  HFMA2.MMA R0, -RZ, RZ, 0, 5.9604644775390625e-08 ;  /* 0x00000001ff007435 */ /* 0x001fc600000001ff */
        /* <DEDUP_REMOVED lines=24> */
[----:B------:R1:W-:Y:S02]  /*1180*/  STL [R1], R40 ;  /* 0x0000002801007387 */ /* 0x0003e40000100800 */
.L_x_10285:
[----:B------:R-:W0:Y:S01]  /*1190*/  S2R R78, SR_TID.X ;  /* 0x00000000004e7919 */ /* 0x000e220000002100 */
[----:B------:R-:W-:Y:S01]  /*11a0*/  IMAD R76, R146, c[0x0][0x168], RZ ;  /* 0x00005a00924c7a24 */ /* 0x000fe200078e02ff */
[----:B------:R-:W-:-:S02]  /*11b0*/  MOV R110, 0x4 ;  /* 0x00000004006e7802 */ /* 0x000fc40000000f00 */
[----:B------:R-:W2:Y:S02]  /*11c0*/  LDL R208, [R1+0xd4] ;  /* 0x0000d40001d07983 */ /* 0x000ea40000100800 */
[----:B------:R-:W-:Y:S02]  /*11d0*/  SHF.R.S32.HI R77, RZ, 0x1f, R76 ;  /* 0x0000001fff4d7819 */ /* 0x000fe4000001144c */
[----:B------:R-:W3:Y:S02]  /*11e0*/  LDL R210, [R1+0xd0] ;  /* 0x0000d00001d27983 */ /* 0x000ee40000100800 */
[----:B------:R-:W-:Y:S01]  /*11f0*/  LEA.HI R138, R77, R76, RZ, 0x2 ;  /* 0x0000004c4d8a7211 */ /* 0x000fe200078f10ff */
[----:B------:R-:W-:Y:S01]  /*1200*/  IMAD.WIDE R76, R146, R110, c[0x0][0x1a0] ;  /* 0x00006800924c7625 */ /* 0x000fe200078e026e */
[----:B------:R-:W3:Y:S04]  /*1210*/  LDL R197, [R1+0xbc] ;  /* 0x0000bc0001c57983 */ /* 0x000ee80000100800 */
[----:B------:R1:W2:Y:S04]  /*1220*/  LDG.E R191, [R76.64] ;  /* 0x000000044cbf7981 */ /* 0x0002a8000c1e1900 */
[----:B------:R-:W3:Y:S01]  /*1230*/  LDL R198, [R1+0xc8] ;  /* 0x0000c80001c67983 */ /* 0x000ee20000100800 */
[----:B0-----:R-:W-:-:S03]  /*1240*/  LOP3.LUT R79, R78, 0xff, RZ, 0xc0, !PT ;  /* 0x000000ff4e4f7812 */ /* 0x001fc600078ec0ff */
[----:B------:R-:W3:Y:S01]  /*1250*/  LDL R211, [R1+0xcc] ;  /* 0x0000cc0001d37983 */ /* 0x000ee20000100800 */
[----:B------:R-:W-:-:S03]  /*1260*/  LEA.HI.SX32 R138, R138, R79, 0x1e ;  /* 0x0000004f8a8a7211 */ /* 0x000fc600078ff2ff */
[----:B------:R-:W3:Y:S01]  /*1270*/  LDL R196, [R1+0xc0] ;  /* 0x0000c00001c47983 */ /* 0x000ee20000100800 */
[----:B------:R-:W-:-:S03]  /*1280*/  SHF.L.U32 R175, R138, 0x4, RZ ;  /* 0x000000048aaf7819 */ /* 0x000fc600000006ff */
[----:B------:R-:W3:Y:S01]  /*1290*/  LDL R194, [R1+0xc4] ;  /* 0x0000c40001c27983 */ /* 0x000ee20000100800 */
[C---:B------:R-:W-:Y:S02]  /*12a0*/  IADD3 R155, R138.reuse, 0x100, RZ ;  /* 0x000001008a9b7810 */ /* 0x040fe40007ffe0ff */
[----:B------:R-:W-:Y:S02]  /*12b0*/  SHF.R.U32.HI R174, RZ, 0x1c, R138 ;  /* 0x0000001cffae7819 */ /* 0x000fe4000001168a */
[----:B-1----:R-:W-:Y:S02]  /*12c0*/  IADD3 R76, P0, R175, c[0x0][0x188], RZ ;  /* 0x00006200af4c7a10 */ /* 0x002fe40007f1e0ff */
[----:B------:R-:W-:Y:S02]  /*12d0*/  SHF.L.U32 R169, R155, 0x4, RZ ;  /* 0x000000049ba97819 */ /* 0x000fe400000006ff */
[----:B------:R-:W-:Y:S02]  /*12e0*/  IADD3 R165, R138, 0x300, RZ ;  /* 0x000003008aa57810 */ /* 0x000fe40007ffe0ff */
[----:B------:R-:W-:-:S02]  /*12f0*/  IADD3.X R77, R174, c[0x0][0x18c], RZ, P0, !PT ;  /* 0x00006300ae4d7a10 */ /* 0x000fc400007fe4ff */
[----:B------:R-:W-:Y:S02]  /*1300*/  SHF.R.U32.HI R168, RZ, 0x1c, R155 ;  /* 0x0000001cffa87819 */ /* 0x000fe4000001169b */
[----:B------:R-:W-:Y:S02]  /*1310*/  IADD3 R80, P0, R169, c[0x0][0x188], RZ ;  /* 0x00006200a9507a10 */ /* 0x000fe40007f1e0ff */
[----:B------:R-:W-:Y:S02]  /*1320*/  SHF.L.U32 R163, R165, 0x4, RZ ;  /* 0x00000004a5a37819 */ /* 0x000fe400000006ff */
[----:B------:R-:W-:Y:S01]  /*1330*/  MOV R139, 0x10 ;  /* 0x00000010008b7802 */ /* 0x000fe20000000f00 */
[----:B------:R-:W-:Y:S01]  /*1340*/  IMAD.WIDE R110, R146, R110, c[0x0][0x1a8] ;  /* 0x00006a00926e7625 */ /* 0x000fe200078e026e */
[----:B------:R-:W-:Y:S01]  /*1350*/  IADD3 R158, R138, 0x500, RZ ;  /* 0x000005008a9e7810 */ /* 0x000fe20007ffe0ff */
[----:B------:R-:W3:Y:S01]  /*1360*/  LDG.E.128 R76, [R76.64] ;  /* 0x000000044c4c7981 */ /* 0x000ee2000c1e1d00 */
[----:B------:R-:W-:-:S02]  /*1370*/  IADD3.X R81, R168, c[0x0][0x18c], RZ, P0, !PT ;  /* 0x00006300a8517a10 */ /* 0x000fc400007fe4ff */
[----:B------:R-:W-:Y:S02]  /*1380*/  SHF.R.U32.HI R162, RZ, 0x1c, R165 ;  /* 0x0000001cffa27819 */ /* 0x000fe400000116a5 */
[C---:B------:R-:W-:Y:S02]  /*1390*/  IADD3 R151, R138.reuse, 0x700, RZ ;  /* 0x000007008a977810 */ /* 0x040fe40007ffe0ff */
[----:B------:R-:W-:Y:S01]  /*13a0*/  IADD3 R161, R138, 0x200, RZ ;  /* 0x000002008aa17810 */ /* 0x000fe20007ffe0ff */
[----:B------:R-:W3:Y:S01]  /*13b0*/  LDG.E.128 R80, [R80.64] ;  /* 0x0000000450507981 */ /* 0x000ee2000c1e1d00 */
[----:B------:R-:W-:Y:S02]  /*13c0*/  IADD3 R88, P0, R163, c[0x0][0x188], RZ ;  /* 0x00006200a3587a10 */ /* 0x000fe40007f1e0ff */
[----:B------:R-:W-:Y:S02]  /*13d0*/  SHF.L.U32 R157, R158, 0x4, RZ ;  /* 0x000000049e9d7819 */ /* 0x000fe400000006ff */
[----:B------:R-:W-:-:S02]  /*13e0*/  IADD3 R178, R138, 0x400, RZ ;  /* 0x000004008ab27810 */ /* 0x000fc40007ffe0ff */
[C---:B------:R-:W-:Y:S01]  /*13f0*/  IADD3 R179, R138.reuse, 0x600, RZ ;  /* 0x000006008ab37810 */ /* 0x040fe20007ffe0ff */
[----:B------:R-:W-:Y:S01]  /*1400*/  IMAD.WIDE.U32 R108, R138, R139, c[0x0][0x208] ;  /* 0x000082008a6c7625 */ /* 0x000fe200078e008b */
[----:B------:R-:W-:Y:S01]  /*1410*/  IADD3.X R89, R162, c[0x0][0x18c], RZ, P0, !PT ;  /* 0x00006300a2597a10 */ /* 0x000fe200007fe4ff */
[----:B------:R0:W3:Y:S01]  /*1420*/  LDG.E R149, [R110.64] ;  /* 0x000000046e957981 */ /* 0x0000e2000c1e1900 */
[----:B------:R-:W-:Y:S02]  /*1430*/  SHF.R.U32.HI R156, RZ, 0x1c, R158 ;  /* 0x0000001cff9c7819 */ /* 0x000fe4000001169e */
[----:B------:R-:W-:Y:S02]  /*1440*/  IADD3 R96, P0, R157, c[0x0][0x188], RZ ;  /* 0x000062009d607a10 */ /* 0x000fe40007f1e0ff */
[----:B------:R-:W-:Y:S01]  /*1450*/  SHF.L.U32 R147, R151, 0x4, RZ ;  /* 0x0000000497937819 */ /* 0x000fe200000006ff */
[----:B------:R-:W3:Y:S01]  /*1460*/  LDG.E.128 R88, [R88.64] ;  /* 0x0000000458587981 */ /* 0x000ee2000c1e1d00 */
[----:B------:R-:W-:-:S02]  /*1470*/  SHF.L.U32 R166, R161, 0x4, RZ ;  /* 0x00000004a1a67819 */ /* 0x000fc400000006ff */
[----:B------:R-:W-:Y:S01]  /*1480*/  IADD3.X R97, R156, c[0x0][0x18c], RZ, P0, !PT ;  /* 0x000063009c617a10 */ /* 0x000fe200007fe4ff */
[----:B0-----:R-:W3:Y:S01]  /*1490*/  LDG.E.128 R108, [R108.64] ;  /* 0x000000046c6c7981 */ /* 0x001ee2000c1e1d00 */
[----:B------:R-:W-:Y:S02]  /*14a0*/  SHF.R.U32.HI R148, RZ, 0x1c, R151 ;  /* 0x0000001cff947819 */ /* 0x000fe40000011697 */
[----:B------:R-:W-:Y:S02]  /*14b0*/  IADD3 R104, P0, R147, c[0x0][0x188], RZ ;  /* 0x0000620093687a10 */ /* 0x000fe40007f1e0ff */
[----:B------:R-:W-:Y:S02]  /*14c0*/  SHF.R.U32.HI R164, RZ, 0x1c, R161 ;  /* 0x0000001cffa47819 */ /* 0x000fe400000116a1 */
[----:B------:R-:W-:Y:S02]  /*14d0*/  SHF.R.S32.HI R125, RZ, 0x1f, R146 ;  /* 0x0000001fff7d7819 */ /* 0x000fe40000011492 */
[----:B------:R-:W-:Y:S01]  /*14e0*/  MOV R150, 0x3f800000 ;  /* 0x3f80000000967802 */ /* 0x000fe20000000f00 */
[-C--:B------:R-:W-:Y:S01]  /*14f0*/  IMAD.WIDE.U32 R112, R155, R139.reuse, c[0x0][0x208] ;  /* 0x000082009b707625 */ /* 0x080fe200078e008b */
[----:B------:R-:W-:Y:S01]  /*1500*/  IADD3 R84, P1, R166, c[0x0][0x188], RZ ;  /* 0x00006200a6547a10 */ /* 0x000fe20007f3e0ff */
[----:B------:R-:W-:Y:S01]  /*1510*/  ULDC.U8 UR6, c[0x0][0x1f0] ;  /* 0x00007c0000067ab9 */ /* 0x000fe20000000000 */
[----:B------:R-:W-:Y:S01]  /*1520*/  SHF.L.U32 R160, R178, 0x4, RZ ;  /* 0x00000004b2a07819 */ /* 0x000fe200000006ff */
[----:B------:R-:W-:Y:S01]  /*1530*/  IMAD.WIDE.U32 R120, R165, R139, c[0x0][0x208] ;  /* 0x00008200a5787625 */ /* 0x000fe200078e008b */
[----:B------:R-:W-:Y:S01]  /*1540*/  IADD3.X R105, R148, c[0x0][0x18c], RZ, P0, !PT ;  /* 0x0000630094697a10 */ /* 0x000fe200007fe4ff */
[----:B------:R-:W3:Y:S01]  /*1550*/  LDG.E.128 R112, [R112.64] ;  /* 0x0000000470707981 */ /* 0x000ee2000c1e1d00 */
[----:B------:R-:W-:-:S02]  /*1560*/  IADD3.X R85, R164, c[0x0][0x18c], RZ, P1, !PT ;  /* 0x00006300a4557a10 */ /* 0x000fc40000ffe4ff */
[----:B------:R-:W-:Y:S01]  /*1570*/  SHF.R.U32.HI R159, RZ, 0x1c, R178 ;  /* 0x0000001cff9f7819 */ /* 0x000fe200000116b2 */
[-C--:B------:R-:W-:Y:S01]  /*1580*/  IMAD.WIDE.U32 R116, R161, R139.reuse, c[0x0][0x208] ;  /* 0x00008200a1747625 */ /* 0x080fe200078e008b */
[----:B------:R-:W-:Y:S01]  /*1590*/  IADD3 R92, P1, R160, c[0x0][0x188], RZ ;  /* 0x00006200a05c7a10 */ /* 0x000fe20007f3e0ff */
[----:B------:R-:W3:Y:S01]  /*15a0*/  LDG.E.128 R104, [R104.64] ;  /* 0x0000000468687981 */ /* 0x000ee2000c1e1d00 */
[----:B------:R-:W-:Y:S02]  /*15b0*/  SHF.L.U32 R153, R179, 0x4, RZ ;  /* 0x00000004b3997819 */ /* 0x000fe400000006ff */
[----:B------:R-:W-:Y:S01]  /*15c0*/  IADD3.X R93, R159, c[0x0][0x18c], RZ, P1, !PT ;  /* 0x000063009f5d7a10 */ /* 0x000fe20000ffe4ff */
[----:B------:R-:W-:Y:S01]  /*15d0*/  IMAD.WIDE.U32 R126, R178, R139, c[0x0][0x208] ;  /* 0x00008200b27e7625 */ /* 0x000fe200078e008b */
[----:B------:R-:W-:Y:S01]  /*15e0*/  SHF.R.U32.HI R152, RZ, 0x1c, R179 ;  /* 0x0000001cff987819 */ /* 0x000fe200000116b3 */
[----:B------:R-:W3:Y:S01]  /*15f0*/  LDG.E.128 R116, [R116.64] ;  /* 0x0000000474747981 */ /* 0x000ee2000c1e1d00 */
[----:B------:R-:W-:-:S03]  /*1600*/  IADD3 R100, P1, R153, c[0x0][0x188], RZ ;  /* 0x0000620099647a10 */ /* 0x000fc60007f3e0ff */
[----:B------:R-:W3:Y:S01]  /*1610*/  LDG.E.128 R92, [R92.64] ;  /* 0x000000045c5c7981 */ /* 0x000ee2000c1e1d00 */
[----:B------:R-:W-:Y:S02]  /*1620*/  IADD3.X R101, R152, c[0x0][0x18c], RZ, P1, !PT ;  /* 0x0000630098657a10 */ /* 0x000fe40000ffe4ff */
[----:B------:R-:W-:Y:S01]  /*1630*/  ISETP.NE.U32.AND P0, PT, RZ, c[0x0][0x218], PT ;  /* 0x00008600ff007a0c */ /* 0x000fe20003f05070 */
[----:B------:R-:W3:Y:S04]  /*1640*/  LDG.E.128 R120, [R120.64] ;  /* 0x0000000478787981 */ /* 0x000ee8000c1e1d00 */
[----:B------:R-:W3:Y:S01]  /*1650*/  LDG.E.128 R100, [R100.64] ;  /* 0x0000000464647981 */ /* 0x000ee2000c1e1d00 */
[----:B------:R-:W-:-:S03]  /*1660*/  ISETP.NE.U32.AND P1, PT, RZ, c[0x0][0x1c0], PT ;  /* 0x00007000ff007a0c */ /* 0x000fc60003f25070 */
[----:B------:R-:W3:Y:S01]  /*1670*/  LDG.E.128 R96, [R96.64] ;  /* 0x0000000460607981 */ /* 0x000ee2000c1e1d00 */
[----:B------:R-:W-:Y:S02]  /*1680*/  ISETP.NE.AND.EX P1, PT, RZ, c[0x0][0x1c4], PT, P1 ;  /* 0x00007100ff007a0c */ /* 0x000fe40003f25310 */
[----:B------:R-:W-:Y:S01]  /*1690*/  ISETP.NE.AND.EX P0, PT, RZ, c[0x0][0x21c], PT, P0 ;  /* 0x00008700ff007a0c */ /* 0x000fe20003f05300 */
[----:B------:R-:W3:Y:S10]  /*16a0*/  LDG.E.128 R84, [R84.64] ;  /* 0x0000000454547981 */ /* 0x000ef4000c1e1d00 */
[----:B------:R-:W-:-:S04]  /*16b0*/  @P1 LEA R124, P2, R146, c[0x0][0x1c0], 0x2 ;  /* 0x00007000927c1a11 */ /* 0x000fc800078410ff */
[----:B------:R-:W-:Y:S02]  /*16c0*/  @P1 LEA.HI.X R125, R146, c[0x0][0x1c4], R125, 0x2, P2 ;  /* 0x00007100927d1a11 */ /* 0x000fe400010f147d */
[----:B------:R-:W-:-:S03]  /*16d0*/  @P0 LEA R128, P2, R138, c[0x0][0x218], 0x4 ;  /* 0x000086008a800a11 */ /* 0x000fc600078420ff */
[----:B------:R0:W5:Y:S01]  /*16e0*/  @P1 LDG.E R150, [R124.64] ;  /* 0x000000047c961981 */ /* 0x000162000c1e1900 */
[----:B------:R-:W-:Y:S02]  /*16f0*/  @P0 LEA.HI.X R129, R138, c[0x0][0x21c], RZ, 0x4, P2 ;  /* 0x000087008a810a11 */ /* 0x000fe400010f24ff */
[----:B------:R-:W-:-:S03]  /*1700*/  @P0 LEA R130, P1, R155, c[0x0][0x218], 0x4 ;  /* 0x000086009b820a11 */ /* 0x000fc600078220ff */
[----:B------:R1:W5:Y:S01]  /*1710*/  @P0 LDG.E.128 R40, [R128.64] ;  /* 0x0000000480280981 */ /* 0x000362000c1e1d00 */
[----:B------:R-:W-:-:S03]  /*1720*/  @P0 LEA.HI.X R131, R155, c[0x0][0x21c], RZ, 0x4, P1 ;  /* 0x000087009b830a11 */ /* 0x000fc600008f24ff */
[----:B0-----:R-:W3:Y:S04]  /*1730*/  LDG.E.128 R124, [R126.64] ;  /* 0x000000047e7c7981 */ /* 0x001ee8000c1e1d00 */
[----:B------:R0:W5:Y:S01]  /*1740*/  @P0 LDG.E.128 R44, [R130.64] ;  /* 0x00000004822c0981 */ /* 0x000162000c1e1d00 */
[----:B-1----:R-:W-:-:S04]  /*1750*/  @P0 LEA R128, P1, R161, c[0x0][0x218], 0x4 ;  /* 0x00008600a1800a11 */ /* 0x002fc800078220ff */
[----:B------:R-:W-:Y:S02]  /*1760*/  @P0 LEA.HI.X R129, R161, c[0x0][0x21c], RZ, 0x4, P1 ;  /* 0x00008700a1810a11 */ /* 0x000fe400008f24ff */
[----:B0-----:R-:W-:-:S03]  /*1770*/  @P0 LEA R130, P1, R165, c[0x0][0x218], 0x4 ;  /* 0x00008600a5820a11 */ /* 0x001fc600078220ff */
[----:B------:R0:W5:Y:S01]  /*1780*/  @P0 LDG.E.128 R48, [R128.64] ;  /* 0x0000000480300981 */ /* 0x000162000c1e1d00 */
[----:B------:R-:W-:Y:S02]  /*1790*/  @P0 LEA.HI.X R131, R165, c[0x0][0x21c], RZ, 0x4, P1 ;  /* 0x00008700a5830a11 */ /* 0x000fe400008f24ff */
[----:B------:R-:W-:-:S03]  /*17a0*/  @P0 LEA R132, P1, R178, c[0x0][0x218], 0x4 ;  /* 0x00008600b2840a11 */ /* 0x000fc600078220ff */
[----:B------:R1:W5:Y:S01]  /*17b0*/  @P0 LDG.E.128 R52, [R130.64] ;  /* 0x0000000482340981 */ /* 0x000362000c1e1d00 */
[----:B------:R-:W-:-:S05]  /*17c0*/  @P0 LEA.HI.X R133, R178, c[0x0][0x21c], RZ, 0x4, P1 ;  /* 0x00008700b2850a11 */ /* 0x000fca00008f24ff */
[----:B------:R0:W5:Y:S02]  /*17d0*/  @P0 LDG.E.128 R56, [R132.64] ;  /* 0x0000000484380981 */ /* 0x000164000c1e1d00 */
[----:B0-----:R-:W-:-:S04]  /*17e0*/  @P0 LEA R132, P1, R158, c[0x0][0x218], 0x4 ;  /* 0x000086009e840a11 */ /* 0x001fc800078220ff */
[----:B------:R-:W-:Y:S02]  /*17f0*/  @P0 LEA.HI.X R133, R158, c[0x0][0x21c], RZ, 0x4, P1 ;  /* 0x000087009e850a11 */ /* 0x000fe400008f24ff */
[----:B------:R-:W-:-:S03]  /*1800*/  @P0 LEA R136, P1, R179, c[0x0][0x218], 0x4 ;  /* 0x00008600b3880a11 */ /* 0x000fc600078220ff */
[----:B------:R0:W5:Y:S01]  /*1810*/  @P0 LDG.E.128 R60, [R132.64] ;  /* 0x00000004843c0981 */ /* 0x000162000c1e1d00 */
[----:B------:R-:W-:-:S05]  /*1820*/  @P0 LEA.HI.X R137, R179, c[0x0][0x21c], RZ, 0x4, P1 ;  /* 0x00008700b3890a11 */ /* 0x000fca00008f24ff */
[----:B------:R0:W5:Y:S02]  /*1830*/  @P0 LDG.E.128 R64, [R136.64] ;  /* 0x0000000488400981 */ /* 0x000164000c1e1d00 */
[----:B0-----:R-:W-:-:S04]  /*1840*/  @P0 LEA R136, P1, R151, c[0x0][0x218], 0x4 ;  /* 0x0000860097880a11 */ /* 0x001fc800078220ff */
[----:B------:R-:W-:-:S05]  /*1850*/  @P0 LEA.HI.X R137, R151, c[0x0][0x21c], RZ, 0x4, P1 ;  /* 0x0000870097890a11 */ /* 0x000fca00008f24ff */
[----:B------:R0:W5:Y:S01]  /*1860*/  @P0 LDG.E.128 R68, [R136.64] ;  /* 0x0000000488440981 */ /* 0x000162000c1e1d00 */
[----:B------:R-:W-:-:S04]  /*1870*/  LEA R176, P0, R138, c[0x0][0x190], 0x2 ;  /* 0x000064008ab07a11 */ /* 0x000fc800078010ff */
[----:B------:R-:W-:Y:S02]  /*1880*/  LEA.HI.X R177, R138, c[0x0][0x194], RZ, 0x2, P0 ;  /* 0x000065008ab17a11 */ /* 0x000fe400000f14ff */
[----:B------:R-:W-:-:S03]  /*1890*/  LEA R154, P0, R155, c[0x0][0x190], 0x2 ;  /* 0x000064009b9a7a11 */ /* 0x000fc600078010ff */
[----:B------:R0:W5:Y:S01]  /*18a0*/  LDG.E R170, [R176.64] ;  /* 0x00000004b0aa7981 */ /* 0x000162000c1e1900 */
[----:B------:R-:W-:-:S05]  /*18b0*/  LEA.HI.X R155, R155, c[0x0][0x194], RZ, 0x2, P0 ;  /* 0x000065009b9b7a11 */ /* 0x000fca00000f14ff */
[----:B------:R1:W5:Y:S01]  /*18c0*/  LDG.E R167, [R154.64] ;  /* 0x000000049aa77981 */ /* 0x000362000c1e1900 */
[----:B0-----:R-:W-:-:S04]  /*18d0*/  LEA R176, P0, R161, c[0x0][0x190], 0x2 ;  /* 0x00006400a1b07a11 */ /* 0x001fc800078010ff */
[----:B------:R-:W-:Y:S02]  /*18e0*/  LEA.HI.X R177, R161, c[0x0][0x194], RZ, 0x2, P0 ;  /* 0x00006500a1b17a11 */ /* 0x000fe400000f14ff */
[----:B-1----:R-:W-:-:S04]  /*18f0*/  LEA R154, P1, R165, c[0x0][0x190], 0x2 ;  /* 0x00006400a59a7a11 */ /* 0x002fc800078210ff */
[----:B------:R-:W-:Y:S02]  /*1900*/  LEA.HI.X R155, R165, c[0x0][0x194], RZ, 0x2, P1 ;  /* 0x00006500a59b7a11 */ /* 0x000fe400008f14ff */
[----:B------:R0:W5:Y:S04]  /*1910*/  LDG.E R165, [R176.64] ;  /* 0x00000004b0a57981 */ /* 0x000168000c1e1900 */
[----:B------:R1:W5:Y:S01]  /*1920*/  LDG.E R161, [R154.64] ;  /* 0x000000049aa17981 */ /* 0x000362000c1e1900 */
[----:B0-----:R-:W-:Y:S02]  /*1930*/  LEA R176, P0, R178, c[0x0][0x190], 0x2 ;  /* 0x00006400b2b07a11 */ /* 0x001fe400078010ff */
[----:B-1----:R-:W-:Y:S02]  /*1940*/  LEA R154, P1, R158, c[0x0][0x190], 0x2 ;  /* 0x000064009e9a7a11 */ /* 0x002fe400078210ff */
[----:B------:R-:W-:Y:S01]  /*1950*/  LEA.HI.X R177, R178, c[0x0][0x194], RZ, 0x2, P0 ;  /* 0x00006500b2b17a11 */ /* 0x000fe200000f14ff */
[C---:B------:R-:W-:Y:S01]  /*1960*/  IMAD.WIDE.U32 R128, R158.reuse, R139, c[0x0][0x208] ;  /* 0x000082009e807625 */ /* 0x040fe200078e008b */
[----:B------:R-:W-:-:S03]  /*1970*/  LEA.HI.X R155, R158, c[0x0][0x194], RZ, 0x2, P1 ;  /* 0x000065009e9b7a11 */ /* 0x000fc600008f14ff */
[----:B------:R0:W5:Y:S01]  /*1980*/  LDG.E R158, [R176.64] ;  /* 0x00000004b09e7981 */ /* 0x000162000c1e1900 */
[C---:B------:R-:W-:Y:S01]  /*1990*/  LEA R178, P0, R179.reuse, c[0x0][0x190], 0x2 ;  /* 0x00006400b3b27a11 */ /* 0x040fe200078010ff */
[CC--:B------:R-:W-:Y:S02]  /*19a0*/  IMAD.WIDE.U32 R132, R179.reuse, R139.reuse, c[0x0][0x208] ;  /* 0x00008200b3847625 */ /* 0x0c0fe400078e008b */
[----:B------:R1:W5:Y:S01]  /*19b0*/  LDG.E R155, [R154.64] ;  /* 0x000000049a9b7981 */ /* 0x000362000c1e1900 */
[----:B------:R-:W-:Y:S01]  /*19c0*/  LEA.HI.X R179, R179, c[0x0][0x194], RZ, 0x2, P0 ;  /* 0x00006500b3b37a11 */ /* 0x000fe200000f14ff */
[C---:B------:R-:W-:Y:S02]  /*19d0*/  IMAD.WIDE.U32 R136, R151.reuse, R139, c[0x0][0x208] ;  /* 0x0000820097887625 */ /* 0x040fe400078e008b */
[----:B------:R-:W4:Y:S01]  /*19e0*/  LDG.E.128 R128, [R128.64] ;  /* 0x0000000480807981 */ /* 0x000f22000c1e1d00 */
[C---:B0-----:R-:W-:Y:S02]  /*19f0*/  LEA R176, P1, R151.reuse, c[0x0][0x190], 0x2 ;  /* 0x0000640097b07a11 */ /* 0x041fe400078210ff */
[----:B------:R-:W-:Y:S01]  /*1a00*/  ISETP.NE.AND P0, PT, RZ, UR6, PT ;  /* 0x00000006ff007c0c */ /* 0x000fe2000bf05270 */
[----:B------:R-:W4:Y:S01]  /*1a10*/  LDG.E.128 R132, [R132.64] ;  /* 0x0000000484847981 */ /* 0x000f22000c1e1d00 */
[----:B------:R-:W-:-:S03]  /*1a20*/  LEA.HI.X R177, R151, c[0x0][0x194], RZ, 0x2, P1 ;  /* 0x0000650097b17a11 */ /* 0x000fc600008f14ff */
[----:B-1----:R0:W5:Y:S04]  /*1a30*/  LDG.E R154, [R178.64] ;  /* 0x00000004b29a7981 */ /* 0x002168000c1e1900 */
[----:B------:R2:W5:Y:S04]  /*1a40*/  LDG.E R151, [R176.64] ;  /* 0x00000004b0977981 */ /* 0x000568000c1e1900 */
[----:B------:R-:W4:Y:S01]  /*1a50*/  LDG.E.128 R136, [R136.64] ;  /* 0x0000000488887981 */ /* 0x000f22000c1e1d00 */
[----:B--2---:R-:W-:-:S05]  /*1a60*/  FSEL R176, R191, RZ, !P0 ;  /* 0x000000ffbfb07208 */ /* 0x004fca0004000000 */
[C---:B---3--:R-:W-:Y:S02]  /*1a70*/  FADD.FTZ R177, -R176.reuse, R76 ;  /* 0x0000004cb0b17221 */ /* 0x048fe40000010100 */
[C---:B------:R-:W-:Y:S02]  /*1a80*/  FADD.FTZ R193, -R176.reuse, R82 ;  /* 0x00000052b0c17221 */ /* 0x040fe40000010100 */
[C---:B------:R-:W-:Y:S02]  /*1a90*/  FADD.FTZ R192, -R176.reuse, R81 ;  /* 0x00000051b0c07221 */ /* 0x040fe40000010100 */
[----:B------:R-:W-:Y:S02]  /*1aa0*/  FADD.FTZ R82, -R176, R89 ;  /* 0x00000059b0527221 */ /* 0x000fe40000010100 */
[----:B------:R-:W-:Y:S02]  /*1ab0*/  FADD.FTZ R35, R108, R35 ;  /* 0x000000236c237221 */ /* 0x000fe40000010000 */
[----:B------:R-:W-:-:S02]  /*1ac0*/  FMUL.FTZ R208, R208, R108 ;  /* 0x0000006cd0d07220 */ /* 0x000fc40000410000 */
[C---:B------:R-:W-:Y:S02]  /*1ad0*/  FADD.FTZ R81, -R176.reuse, R90 ;  /* 0x0000005ab0517221 */ /* 0x040fe40000010100 */
[----:B------:R-:W-:Y:S02]  /*1ae0*/  FADD.FTZ R89, -R176, R105 ;  /* 0x00000069b0597221 */ /* 0x000fe40000010100 */
[----:B------:R-:W-:-:S04]  /*1af0*/  FMUL.FTZ R105, R149, R177 ;  /* 0x000000b195697220 */ /* 0x000fc80000410000 */
[----:B------:R-:W-:Y:S02]  /*1b00*/  FFMA.FTZ R3, R108, R105, R3 ;  /* 0x000000696c037223 */ /* 0x000fe40000010003 */
[----:B------:R-:W2:Y:S01]  /*1b10*/  LDL R108, [R1+0xb0] ;  /* 0x0000b000016c7983 */ /* 0x000ea20000100800 */
[C---:B------:R-:W-:Y:S02]  /*1b20*/  FADD.FTZ R76, -R176.reuse, R95 ;  /* 0x0000005fb04c7221 */ /* 0x040fe40000010100 */
[C---:B------:R-:W-:Y:S02]  /*1b30*/  FADD.FTZ R90, -R176.reuse, R106 ;  /* 0x0000006ab05a7221 */ /* 0x040fe40000010100 */
[----:B------:R-:W3:Y:S01]  /*1b40*/  LDL R106, [R1+0xa8] ;  /* 0x0000a800016a7983 */ /* 0x000ee20000100800 */
[----:B------:R-:W-:-:S03]  /*1b50*/  FADD.FTZ R95, -R176, R103 ;  /* 0x00000067b05f7221 */ /* 0x000fc60000010100 */
[----:B------:R-:W4:Y:S01]  /*1b60*/  LDL R103, [R1+0xa4] ;  /* 0x0000a40001677983 */ /* 0x000f220000100800 */
[C---:B------:R-:W-:Y:S02]  /*1b70*/  FADD.FTZ R207, -R176.reuse, R78 ;  /* 0x0000004eb0cf7221 */ /* 0x040fe40000010100 */
[C---:B------:R-:W-:Y:S02]  /*1b80*/  FADD.FTZ R78, -R176.reuse, R93 ;  /* 0x0000005db04e7221 */ /* 0x040fe40000010100 */
[C---:B------:R-:W-:Y:S02]  /*1b90*/  FADD.FTZ R191, -R176.reuse, R80 ;  /* 0x00000050b0bf7221 */ /* 0x040fe40000010100 */
[C---:B------:R-:W-:Y:S02]  /*1ba0*/  FADD.FTZ R93, -R176.reuse, R101 ;  /* 0x00000065b05d7221 */ /* 0x040fe40000010100 */
[C---:B------:R-:W-:Y:S01]  /*1bb0*/  FADD.FTZ R80, -R176.reuse, R91 ;  /* 0x0000005bb0507221 */ /* 0x040fe20000010100 */
[----:B------:R-:W4:Y:S01]  /*1bc0*/  LDL R101, [R1+0xb8] ;  /* 0x0000b80001657983 */ /* 0x000f220000100800 */
[----:B0-----:R-:W-:-:S02]  /*1bd0*/  FADD.FTZ R178, -R176, R77 ;  /* 0x0000004db0b27221 */ /* 0x001fc40000010100 */
[C---:B------:R-:W-:Y:S02]  /*1be0*/  FADD.FTZ R91, -R176.reuse, R107 ;  /* 0x0000006bb05b7221 */ /* 0x040fe40000010100 */
[C---:B------:R-:W-:Y:S01]  /*1bf0*/  FADD.FTZ R77, -R176.reuse, R94 ;  /* 0x0000005eb04d7221 */ /* 0x040fe20000010100 */
[----:B------:R-:W4:Y:S01]  /*1c00*/  LDL R107, [R1+0xac] ;  /* 0x0000ac00016b7983 */ /* 0x000f220000100800 */
[----:B------:R-:W-:-:S03]  /*1c10*/  FADD.FTZ R94, -R176, R102 ;  /* 0x00000066b05e7221 */ /* 0x000fc60000010100 */
[----:B------:R-:W4:Y:S01]  /*1c20*/  LDL R102, [R1+0xa0] ;  /* 0x0000a00001667983 */ /* 0x000f220000100800 */
[C---:B------:R-:W-:Y:S02]  /*1c30*/  FADD.FTZ R195, -R176.reuse, R83 ;  /* 0x00000053b0c37221 */ /* 0x040fe40000010100 */
[----:B------:R-:W-:Y:S02]  /*1c40*/  FADD.FTZ R83, -R176, R88 ;  /* 0x00000058b0537221 */ /* 0x000fe40000010100 */
[----:B------:R-:W-:Y:S02]  /*1c50*/  FADD.FTZ R172, R120, R172 ;  /* 0x000000ac78ac7221 */ /* 0x000fe40000010000 */
[----:B------:R-:W-:Y:S02]  /*1c60*/  FMUL.FTZ R210, R210, R109 ;  /* 0x0000006dd2d27220 */ /* 0x000fe40000410000 */
[----:B------:R-:W-:Y:S02]  /*1c70*/  FMUL.FTZ R193, R149, R193 ;  /* 0x000000c195c17220 */ /* 0x000fe40000410000 */
[----:B------:R-:W-:-:S02]  /*1c80*/  FADD.FTZ R88, -R176, R104 ;  /* 0x00000068b0587221 */ /* 0x000fc40000010100 */
[C---:B------:R-:W-:Y:S02]  /*1c90*/  FMUL.FTZ R104, R149.reuse, R178 ;  /* 0x000000b295687220 */ /* 0x040fe40000410000 */
[C---:B------:R-:W-:Y:S02]  /*1ca0*/  FADD.FTZ R141, R114.reuse, R141 ;  /* 0x0000008d728d7221 */ /* 0x040fe40000010000 */
[----:B------:R-:W-:Y:S02]  /*1cb0*/  FMUL.FTZ R195, R149, R195 ;  /* 0x000000c395c37220 */ /* 0x000fe40000410000 */
[----:B------:R-:W-:Y:S02]  /*1cc0*/  FFMA.FTZ R9, R114, R193, R9 ;  /* 0x000000c172097223 */ /* 0x000fe40000010009 */
[----:B------:R-:W-:Y:S02]  /*1cd0*/  FMUL.FTZ R197, R197, R114 ;  /* 0x00000072c5c57220 */ /* 0x000fe40000410000 */
[----:B------:R-:W-:-:S02]  /*1ce0*/  FMUL.FTZ R114, R149, R81 ;  /* 0x0000005195727220 */ /* 0x000fc40000410000 */
[C---:B------:R-:W-:Y:S01]  /*1cf0*/  FADD.FTZ R34, R109.reuse, R34 ;  /* 0x000000226d227221 */ /* 0x040fe20000010000 */
[----:B------:R-:W4:Y:S01]  /*1d00*/  LDL R81, [R1+0x84] ;  /* 0x0000840001517983 */ /* 0x000f220000100800 */
[----:B------:R-:W-:Y:S02]  /*1d10*/  FFMA.FTZ R2, R109, R104, R2 ;  /* 0x000000686d027223 */ /* 0x000fe40000010002 */
[----:B------:R-:W-:Y:S02]  /*1d20*/  FADD.FTZ R209, -R176, R79 ;  /* 0x0000004fb0d17221 */ /* 0x000fe40000010100 */
[----:B------:R-:W-:Y:S02]  /*1d30*/  FMUL.FTZ R212, R198, R111 ;  /* 0x0000006fc6d47220 */ /* 0x000fe40000410000 */
[C---:B------:R-:W-:Y:S02]  /*1d40*/  FMUL.FTZ R109, R149.reuse, R82 ;  /* 0x00000052956d7220 */ /* 0x040fe40000410000 */
[----:B------:R-:W-:Y:S01]  /*1d50*/  FADD.FTZ R79, -R176, R92 ;  /* 0x0000005cb04f7221 */ /* 0x000fe20000010100 */
[----:B------:R-:W4:Y:S01]  /*1d60*/  LDL R82, [R1+0x88] ;  /* 0x0000880001527983 */ /* 0x000f220000100800 */
[----:B------:R-:W-:-:S02]  /*1d70*/  FMUL.FTZ R207, R149, R207 ;  /* 0x000000cf95cf7220 */ /* 0x000fc40000410000 */
[----:B------:R-:W-:Y:S02]  /*1d80*/  FMUL.FTZ R211, R211, R110 ;  /* 0x0000006ed3d37220 */ /* 0x000fe40000410000 */
[C---:B------:R-:W-:Y:S02]  /*1d90*/  FADD.FTZ R140, R115.reuse, R140 ;  /* 0x0000008c738c7221 */ /* 0x040fe40000010000 */
[----:B------:R-:W-:Y:S02]  /*1da0*/  FFMA.FTZ R8, R115, R195, R8 ;  /* 0x000000c373087223 */ /* 0x000fe40000010008 */
[C---:B------:R-:W-:Y:S02]  /*1db0*/  FADD.FTZ R171, R121.reuse, R171 ;  /* 0x000000ab79ab7221 */ /* 0x040fe40000010000 */
[----:B------:R-:W-:Y:S02]  /*1dc0*/  FFMA.FTZ R14, R121, R109, R14 ;  /* 0x0000006d790e7223 */ /* 0x000fe4000001000e */
[----:B--2---:R-:W-:-:S02]  /*1dd0*/  FMUL.FTZ R177, R108, R117 ;  /* 0x000000756cb17220 */ /* 0x004fc40000410000 */
[----:B------:R-:W-:Y:S02]  /*1de0*/  FMUL.FTZ R108, R149, R83 ;  /* 0x00000053956c7220 */ /* 0x000fe40000410000 */
[----:B---3--:R-:W-:Y:S01]  /*1df0*/  FMUL.FTZ R179, R106, R119 ;  /* 0x000000776ab37220 */ /* 0x008fe20000410000 */
[----:B------:R-:W2:Y:S01]  /*1e00*/  LDL R83, [R1+0x8c] ;  /* 0x00008c0001537983 */ /* 0x000ea20000100800 */
[----:B------:R-:W-:Y:S02]  /*1e10*/  FFMA.FTZ R15, R120, R108, R15 ;  /* 0x0000006c780f7223 */ /* 0x000fe4000001000f */
[----:B----4-:R-:W-:Y:S02]  /*1e20*/  FMUL.FTZ R120, R103, R120 ;  /* 0x0000007867787220 */ /* 0x010fe40000410000 */
[----:B------:R-:W-:Y:S02]  /*1e30*/  FMUL.FTZ R103, R149, R78 ;  /* 0x0000004e95677220 */ /* 0x000fe40000410000 */
[----:B------:R-:W-:-:S02]  /*1e40*/  FADD.FTZ R78, RZ, R208 ;  /* 0x000000d0ff4e7221 */ /* 0x000fc40000010000 */
[----:B------:R-:W-:Y:S02]  /*1e50*/  FMUL.FTZ R106, R149, R77 ;  /* 0x0000004d956a7220 */ /* 0x000fe40000410000 */
[----:B------:R-:W-:Y:S02]  /*1e60*/  FADD.FTZ R77, R78, R210 ;  /* 0x000000d24e4d7221 */ /* 0x000fe40000010000 */
[----:B------:R-:W-:Y:S02]  /*1e70*/  FFMA.FTZ R78, R105, R208, RZ ;  /* 0x000000d0694e7223 */ /* 0x000fe400000100ff */
[----:B------:R-:W-:Y:S02]  /*1e80*/  FMUL.FTZ R198, R101, R115 ;  /* 0x0000007365c67220 */ /* 0x000fe40000410000 */
[----:B------:R-:W-:Y:S01]  /*1e90*/  FFMA.FTZ R78, R104, R210, R78 ;  /* 0x000000d2684e7223 */ /* 0x000fe2000001004e */
[----:B------:R-:W3:Y:S01]  /*1ea0*/  LDL R101, [R1+0x9c] ;  /* 0x00009c0001657983 */ /* 0x000ee20000100800 */
[----:B------:R-:W-:-:S02]  /*1eb0*/  FMUL.FTZ R115, R149, R80 ;  /* 0x0000005095737220 */ /* 0x000fc40000410000 */
[----:B------:R-:W-:Y:S01]  /*1ec0*/  FMUL.FTZ R178, R107, R118 ;  /* 0x000000766bb27220 */ /* 0x000fe20000410000 */
[----:B------:R-:W4:Y:S01]  /*1ed0*/  LDL R80, [R1+0x80] ;  /* 0x0000800001507983 */ /* 0x000f220000100800 */
[----:B------:R-:W-:Y:S02]  /*1ee0*/  FMUL.FTZ R107, R149, R76 ;  /* 0x0000004c956b7220 */ /* 0x000fe40000410000 */
[----:B------:R-:W-:Y:S02]  /*1ef0*/  FMUL.FTZ R121, R102, R121 ;  /* 0x0000007966797220 */ /* 0x000fe40000410000 */
[----:B------:R-:W-:Y:S02]  /*1f00*/  FFMA.FTZ R76, R207, R211, R78 ;  /* 0x000000d3cf4c7223 */ /* 0x000fe4000001004e */
[----:B------:R-:W-:Y:S01]  /*1f10*/  FMUL.FTZ R102, R149, R79 ;  /* 0x0000004f95667220 */ /* 0x000fe20000410000 */
[----:B------:R-:W2:Y:S04]  /*1f20*/  LDL R78, [R1+0x78] ;  /* 0x00007800014e7983 */ /* 0x000ea80000100800 */
[----:B------:R-:W3:Y:S01]  /*1f30*/  LDL R79, [R1+0x7c] ;  /* 0x00007c00014f7983 */ /* 0x000ee20000100800 */
[----:B------:R-:W-:-:S03]  /*1f40*/  FADD.FTZ R92, -R176, R100 ;  /* 0x00000064b05c7221 */ /* 0x000fc60000010100 */
[----:B------:R-:W3:Y:S01]  /*1f50*/  LDL R100, [R1+0xb4] ;  /* 0x0000b40001647983 */ /* 0x000ee20000100800 */
[C---:B------:R-:W-:Y:S02]  /*1f60*/  FADD.FTZ R96, -R176.reuse, R96 ;  /* 0x00000060b0607221 */ /* 0x040fe40000010100 */
[C---:B------:R-:W-:Y:S02]  /*1f70*/  FADD.FTZ R97, -R176.reuse, R97 ;  /* 0x00000061b0617221 */ /* 0x040fe40000010100 */
[----:B------:R-:W-:Y:S02]  /*1f80*/  FMUL.FTZ R96, R149, R96 ;  /* 0x0000006095607220 */ /* 0x000fe40000410000 */
[C---:B------:R-:W-:Y:S02]  /*1f90*/  FADD.FTZ R99, -R176.reuse, R99 ;  /* 0x00000063b0637221 */ /* 0x040fe40000010100 */
[----:B------:R-:W-:Y:S02]  /*1fa0*/  FADD.FTZ R98, -R176, R98 ;  /* 0x00000062b0627221 */ /* 0x000fe40000010100 */
[----:B------:R-:W-:-:S02]  /*1fb0*/  FADD.FTZ R186, R128, R186 ;  /* 0x000000ba80ba7221 */ /* 0x000fc40000010000 */
[----:B------:R-:W-:Y:S02]  /*1fc0*/  FFMA.FTZ R23, R128, R96, R23 ;  /* 0x0000006080177223 */ /* 0x000fe40000010017 */
[----:B------:R-:W-:Y:S02]  /*1fd0*/  FMUL.FTZ R97, R149, R97 ;  /* 0x0000006195617220 */ /* 0x000fe40000410000 */
[----:B------:R-:W-:Y:S02]  /*1fe0*/  FMUL.FTZ R128, R81, R128 ;  /* 0x0000008051807220 */ /* 0x000fe40000410000 */
[----:B------:R-:W3:Y:S01]  /*1ff0*/  LDL R81, [R1+0x74] ;  /* 0x0000740001517983 */ /* 0x000ee20000100800 */
[----:B------:R-:W-:Y:S02]  /*2000*/  FMUL.FTZ R99, R149, R99 ;  /* 0x0000006395637220 */ /* 0x000fe40000410000 */
[C---:B------:R-:W-:Y:S02]  /*2010*/  FADD.FTZ R185, R129.reuse, R185 ;  /* 0x000000b981b97221 */ /* 0x040fe40000010000 */
[----:B------:R-:W-:-:S02]  /*2020*/  FFMA.FTZ R22, R129, R97, R22 ;  /* 0x0000006181167223 */ /* 0x000fc40000010016 */
[----:B------:R-:W-:Y:S02]  /*2030*/  FMUL.FTZ R98, R149, R98 ;  /* 0x0000006295627220 */ /* 0x000fe40000410000 */
[C---:B------:R-:W-:Y:S02]  /*2040*/  FADD.FTZ R187, R131.reuse, R187 ;  /* 0x000000bb83bb7221 */ /* 0x040fe40000010000 */
[----:B------:R-:W-:Y:S02]  /*2050*/  FFMA.FTZ R24, R131, R99, R24 ;  /* 0x0000006383187223 */ /* 0x000fe40000010018 */
[C---:B------:R-:W-:Y:S02]  /*2060*/  FADD.FTZ R188, R130.reuse, R188 ;  /* 0x000000bc82bc7221 */ /* 0x040fe40000010000 */
[----:B------:R-:W-:Y:S02]  /*2070*/  FFMA.FTZ R25, R130, R98, R25 ;  /* 0x0000006282197223 */ /* 0x000fe40000010019 */
[----:B------:R-:W-:-:S02]  /*2080*/  FMUL.FTZ R192, R149, R192 ;  /* 0x000000c095c07220 */ /* 0x000fc40000410000 */
[----:B------:R-:W-:Y:S02]  /*2090*/  FADD.FTZ R85, -R176, R85 ;  /* 0x00000055b0557221 */ /* 0x000fe40000010100 */
[----:B------:R-:W-:Y:S02]  /*20a0*/  FMUL.FTZ R209, R149, R209 ;  /* 0x000000d195d17220 */ /* 0x000fe40000410000 */
[----:B----4-:R-:W-:Y:S02]  /*20b0*/  FMUL.FTZ R129, R80, R129 ;  /* 0x0000008150817220 */ /* 0x010fe40000410000 */
[----:B------:R-:W4:Y:S01]  /*20c0*/  LDL R80, [R1+0x70] ;  /* 0x0000700001507983 */ /* 0x000f220000100800 */
[----:B--2---:R-:W-:-:S03]  /*20d0*/  FMUL.FTZ R131, R78, R131 ;  /* 0x000000834e837220 */ /* 0x004fc60000410000 */
[----:B------:R-:W2:Y:S01]  /*20e0*/  LDL R78, [R1+0x68] ;  /* 0x00006800014e7983 */ /* 0x000ea20000100800 */
[----:B---3--:R-:W-:-:S03]  /*20f0*/  FMUL.FTZ R130, R79, R130 ;  /* 0x000000824f827220 */ /* 0x008fc60000410000 */
[----:B------:R-:W3:Y:S01]  /*2100*/  LDL R79, [R1+0x6c] ;  /* 0x00006c00014f7983 */ /* 0x000ee20000100800 */
[C---:B------:R-:W-:Y:S02]  /*2110*/  FADD.FTZ R38, R113.reuse, R38 ;  /* 0x0000002671267221 */ /* 0x040fe40000010000 */
[----:B------:R-:W-:Y:S02]  /*2120*/  FFMA.FTZ R6, R113, R192, R6 ;  /* 0x000000c071067223 */ /* 0x000fe40000010006 */
[----:B------:R-:W-:Y:S02]  /*2130*/  FMUL.FTZ R196, R196, R113 ;  /* 0x00000071c4c47220 */ /* 0x000fe40000410000 */
[----:B------:R-:W-:Y:S02]  /*2140*/  FMUL.FTZ R113, R100, R116 ;  /* 0x0000007464717220 */ /* 0x000fe40000410000 */
[----:B------:R-:W3:Y:S01]  /*2150*/  LDL R100, [R1+0x98] ;  /* 0x0000980001647983 */ /* 0x000ee20000100800 */
[----:B------:R-:W-:-:S02]  /*2160*/  FADD.FTZ R84, -R176, R84 ;  /* 0x00000054b0547221 */ /* 0x000fc40000010100 */
[C---:B------:R-:W-:Y:S02]  /*2170*/  FADD.FTZ R36, R111.reuse, R36 ;  /* 0x000000246f247221 */ /* 0x040fe40000010000 */
[----:B------:R-:W-:Y:S02]  /*2180*/  FFMA.FTZ R4, R111, R209, R4 ;  /* 0x000000d16f047223 */ /* 0x000fe40000010004 */
[C---:B------:R-:W-:Y:S02]  /*2190*/  FMUL.FTZ R111, R149.reuse, R85 ;  /* 0x00000055956f7220 */ /* 0x040fe40000410000 */
[----:B------:R-:W3:Y:S01]  /*21a0*/  LDL R85, [R1+0x94] ;  /* 0x0000940001557983 */ /* 0x000ee20000100800 */
[C---:B------:R-:W-:Y:S02]  /*21b0*/  FADD.FTZ R37, R110.reuse, R37 ;  /* 0x000000256e257221 */ /* 0x040fe40000010000 */
[----:B------:R-:W-:Y:S02]  /*21c0*/  FFMA.FTZ R5, R110, R207, R5 ;  /* 0x000000cf6e057223 */ /* 0x000fe40000010005 */
[----:B------:R-:W-:-:S02]  /*21d0*/  FMUL.FTZ R110, R149, R84 ;  /* 0x00000054956e7220 */ /* 0x000fc40000410000 */
[----:B------:R-:W3:Y:S01]  /*21e0*/  LDL R84, [R1+0x90] ;  /* 0x0000900001547983 */ /* 0x000ee20000100800 */
[C---:B------:R-:W-:Y:S02]  /*21f0*/  FMUL.FTZ R92, R149.reuse, R92 ;  /* 0x0000005c955c7220 */ /* 0x040fe40000410000 */
[C---:B------:R-:W-:Y:S02]  /*2200*/  FADD.FTZ R190, R132.reuse, R190 ;  /* 0x000000be84be7221 */ /* 0x040fe40000010000 */
[----:B------:R-:W-:Y:S02]  /*2210*/  FFMA.FTZ R27, R132, R92, R27 ;  /* 0x0000005c841b7223 */ /* 0x000fe4000001001b */
[----:B------:R-:W-:Y:S02]  /*2220*/  FMUL.FTZ R93, R149, R93 ;  /* 0x0000005d955d7220 */ /* 0x000fe40000410000 */
[----:B------:R-:W-:Y:S02]  /*2230*/  FMUL.FTZ R132, R81, R132 ;  /* 0x0000008451847220 */ /* 0x000fe40000410000 */
[----:B------:R-:W3:Y:S01]  /*2240*/  LDL R81, [R1+0x64] ;  /* 0x0000640001517983 */ /* 0x000ee20000100800 */
[----:B------:R-:W-:-:S02]  /*2250*/  FMUL.FTZ R95, R149, R95 ;  /* 0x0000005f955f7220 */ /* 0x000fc40000410000 */
[C---:B------:R-:W-:Y:S02]  /*2260*/  FADD.FTZ R189, R133.reuse, R189 ;  /* 0x000000bd85bd7221 */ /* 0x040fe40000010000 */
[----:B------:R-:W-:Y:S02]  /*2270*/  FFMA.FTZ R26, R133, R93, R26 ;  /* 0x0000005d851a7223 */ /* 0x000fe4000001001a */
[----:B------:R-:W-:Y:S02]  /*2280*/  FMUL.FTZ R94, R149, R94 ;  /* 0x0000005e955e7220 */ /* 0x000fe40000410000 */
[C---:B------:R-:W-:Y:S02]  /*2290*/  FADD.FTZ R199, R135.reuse, R199 ;  /* 0x000000c787c77221 */ /* 0x040fe40000010000 */
[----:B------:R-:W-:Y:S02]  /*22a0*/  FFMA.FTZ R28, R135, R95, R28 ;  /* 0x0000005f871c7223 */ /* 0x000fe4000001001c */
[----:B------:R-:W-:-:S02]  /*22b0*/  FADD.FTZ R200, R134, R200 ;  /* 0x000000c886c87221 */ /* 0x000fc40000010000 */
[----:B------:R-:W-:Y:S02]  /*22c0*/  FFMA.FTZ R29, R134, R94, R29 ;  /* 0x0000005e861d7223 */ /* 0x000fe4000001001d */
[----:B------:R-:W-:Y:S02]  /*22d0*/  FADD.FTZ R77, R77, R211 ;  /* 0x000000d34d4d7221 */ /* 0x000fe40000010000 */
        /* <DEDUP_REMOVED lines=11> */
[----:B------:R-:W4:Y:S01]  /*2390*/  LDL R80, [R1+0x60] ;  /* 0x0000600001507983 */ /* 0x000f220000100800 */
[----:B--2---:R-:W-:-:S03]  /*23a0*/  FMUL.FTZ R135, R78, R135 ;  /* 0x000000874e877220 */ /* 0x004fc60000410000 */
[----:B------:R-:W2:Y:S01]  /*23b0*/  LDL R78, [R1+0x58] ;  /* 0x00005800014e7983 */ /* 0x000ea20000100800 */
[----:B---3--:R-:W-:-:S03]  /*23c0*/  FMUL.FTZ R134, R79, R134 ;  /* 0x000000864f867220 */ /* 0x008fc60000410000 */
[----:B------:R-:W3:Y:S01]  /*23d0*/  LDL R79, [R1+0x5c] ;  /* 0x00005c00014f7983 */ /* 0x000ee20000100800 */
        /* <DEDUP_REMOVED lines=28> */
[C---:B------:R-:W-:Y:S02]  /*25a0*/  FADD.FTZ R182, R124.reuse, R182 ;  /* 0x000000b67cb67221 */ /* 0x040fe40000010000 */
[----:B------:R-:W-:-:S02]  /*25b0*/  FFMA.FTZ R19, R124, R102, R19 ;  /* 0x000000667c137223 */ /* 0x000fc40000010013 */
        /* <DEDUP_REMOVED lines=13> */
[C---:B------:R-:W-:Y:S02]  /*2690*/  FADD.FTZ R183, R127.reuse, R183 ;  /* 0x000000b77fb77221 */ /* 0x040fe40000010000 */
[----:B------:R-:W-:Y:S02]  /*26a0*/  FFMA.FTZ R20, R127, R107, R20 ;  /* 0x0000006b7f147223 */ /* 0x000fe40000010014 */
        /* <DEDUP_REMOVED lines=28> */
[----:B------:R-:W-:-:S02]  /*2870*/  FMUL.FTZ R91, R149, R91 ;  /* 0x0000005b955b7220 */ /* 0x000fc40000410000 */
[C---:B------:R-:W-:Y:S02]  /*2880*/  FADD.FTZ R201, R137.reuse, R201 ;  /* 0x000000c989c97221 */ /* 0x040fe40000010000 */
[----:B------:R-:W-:Y:S02]  /*2890*/  FFMA.FTZ R30, R137, R89, R30 ;  /* 0x00000059891e7223 */ /* 0x000fe4000001001e */
[----:B------:R-:W-:Y:S02]  /*28a0*/  FMUL.FTZ R90, R149, R90 ;  /* 0x0000005a955a7220 */ /* 0x000fe40000410000 */
[----:B------:R-:W-:Y:S02]  /*28b0*/  FADD.FTZ R77, R77, R136 ;  /* 0x000000884d4d7221 */ /* 0x000fe40000010000 */
[----:B------:R-:W-:Y:S02]  /*28c0*/  FFMA.FTZ R76, R88, R136, R76 ;  /* 0x00000088584c7223 */ /* 0x000fe4000001004c */
[----:B------:R-:W-:-:S02]  /*28d0*/  FADD.FTZ R203, R139, R203 ;  /* 0x000000cb8bcb7221 */ /* 0x000fc40000010000 */
[----:B------:R-:W-:Y:S01]  /*28e0*/  FFMA.FTZ R32, R139, R91, R32 ;  /* 0x0000005b8b207223 */ /* 0x000fe20000010020 */
[----:B0-----:R-:W-:Y:S01]  /*28f0*/  SHF.R.U32.HI R82, RZ, 0x5, R100 ;  /* 0x00000005ff527819 */ /* 0x001fe20000011664 */
[C---:B------:R-:W-:Y:S02]  /*2900*/  FADD.FTZ R204, R138.reuse, R204 ;  /* 0x000000cc8acc7221 */ /* 0x040fe40000010000 */
[----:B------:R-:W-:Y:S01]  /*2910*/  FFMA.FTZ R33, R138, R90, R33 ;  /* 0x0000005a8a217223 */ /* 0x000fe20000010021 */
[----:B------:R-:W-:Y:S01]  /*2920*/  LOP3.LUT R84, R82, 0x7fffff8, RZ, 0xc0, !PT ;  /* 0x07fffff852547812 */ /* 0x000fe200078ec0ff */
[----:B------:R-:W-:Y:S01]  /*2930*/  FADD.FTZ R143, R116, R143 ;  /* 0x0000008f748f7221 */ /* 0x000fe20000010000 */
[----:B------:R-:W-:Y:S01]  /*2940*/  LOP3.LUT P0, RZ, R100, 0x1f, RZ, 0xc0, !PT ;  /* 0x0000001f64ff7812 */ /* 0x000fe2000780c0ff */
[----:B------:R-:W-:Y:S01]  /*2950*/  FFMA.FTZ R11, R116, R110, R11 ;  /* 0x0000006e740b7223 */ /* 0x000fe2000001000b */
[----:B------:R-:W-:Y:S01]  /*2960*/  @!P1 IADD3 R84, R84, 0x8, RZ ;  /* 0x0000000854549810 */ /* 0x000fe20007ffe0ff */
[----:B------:R-:W-:-:S02]  /*2970*/  FADD.FTZ R142, R117, R142 ;  /* 0x0000008e758e7221 */ /* 0x000fc40000010000 */
[----:B------:R-:W-:Y:S02]  /*2980*/  FFMA.FTZ R10, R117, R111, R10 ;  /* 0x0000006f750a7223 */ /* 0x000fe4000001000a */
[C---:B------:R-:W-:Y:S02]  /*2990*/  FADD.FTZ R145, R118.reuse, R145 ;  /* 0x0000009176917221 */ /* 0x040fe40000010000 */
[----:B------:R-:W-:Y:S02]  /*29a0*/  FFMA.FTZ R13, R118, R112, R13 ;  /* 0x00000070760d7223 */ /* 0x000fe4000001000d */
[C---:B------:R-:W-:Y:S02]  /*29b0*/  FADD.FTZ R144, R119.reuse, R144 ;  /* 0x0000009077907221 */ /* 0x040fe40000010000 */
[----:B------:R-:W-:Y:S02]  /*29c0*/  FFMA.FTZ R12, R119, R176, R12 ;  /* 0x000000b0770c7223 */ /* 0x000fe4000001000c */
[----:B----4-:R-:W-:-:S04]  /*29d0*/  FMUL.FTZ R137, R80, R137 ;  /* 0x0000008950897220 */ /* 0x010fc80000410000 */
[----:B------:R-:W-:Y:S02]  /*29e0*/  FADD.FTZ R77, R77, R137 ;  /* 0x000000894d4d7221 */ /* 0x000fe40000010000 */
[----:B--2---:R-:W-:Y:S02]  /*29f0*/  FMUL.FTZ R139, R78, R139 ;  /* 0x0000008b4e8b7220 */ /* 0x004fe40000410000 */
[----:B------:R-:W-:Y:S02]  /*2a00*/  FFMA.FTZ R78, R89, R137, R76 ;  /* 0x00000089594e7223 */ /* 0x000fe4000001004c */
[----:B---3--:R-:W-:-:S04]  /*2a10*/  FMUL.FTZ R138, R79, R138 ;  /* 0x0000008a4f8a7220 */ /* 0x008fc80000410000 */
[----:B------:R-:W-:Y:S02]  /*2a20*/  FADD.FTZ R80, R77, R138 ;  /* 0x0000008a4d507221 */ /* 0x000fe40000010000 */
[----:B------:R-:W-:Y:S02]  /*2a30*/  FFMA.FTZ R78, R90, R138, R78 ;  /* 0x0000008a5a4e7223 */ /* 0x000fe4000001004e */
[----:B------:R-:W-:Y:S02]  /*2a40*/  FADD.FTZ R80, R80, R139 ;  /* 0x0000008b50507221 */ /* 0x000fe40000010000 */
[----:B------:R-:W-:Y:S01]  /*2a50*/  FFMA.FTZ R78, R91, R139, R78 ;  /* 0x0000008b5b4e7223 */ /* 0x000fe2000001004e */
[----:B------:R-:W-:Y:S05]  /*2a60*/  BRA.DIV ~URZ, `(.L_x_10282) ;  /* 0x00002a827f007947 */ /* 0x000fea000b800000 */
[----:B------:R0:W1:Y:S02]  /*2a70*/  SHFL.DOWN PT, R81, R80, 0x10, 0x1f ;  /* 0x0a001f0050517f89 */ /* 0x00006400000e0000 */
.L_x_10286:
        /* <DEDUP_REMOVED lines=18> */
.L_x_10287:
[----:B--2---:R-:W-:Y:S01]  /*2ba0*/  @!P0 LOP3.LUT R79, R82, 0x7, RZ, 0xc0, !PT ;  /* 0x00000007524f8812 */ /* 0x004fe200078ec0ff */
[----:B------:R-:W-:Y:S01]  /*2bb0*/  FADD.FTZ R76, R81, R80 ;  /* 0x00000050514c7221 */ /* 0x000fe20000010000 */
[----:B------:R-:W-:Y:S01]  /*2bc0*/  ULDC.U8 UR6, c[0x0][0x1f0] ;  /* 0x00007c0000067ab9 */ /* 0x000fe20000000000 */
[----:B0-----:R-:W-:Y:S01]  /*2bd0*/  FADD.FTZ R77, R77, R78 ;  /* 0x0000004e4d4d7221 */ /* 0x001fe20000010000 */
[----:B------:R-:W-:Y:S02]  /*2be0*/  @!P0 IADD3 R79, R84, R79, RZ ;  /* 0x0000004f544f8210 */ /* 0x000fe40007ffe0ff */
        /* <DEDUP_REMOVED lines=14> */
[----:B------:R-:W-:Y:S01]  /*2cd0*/  FADD.FTZ R77, R79, R77 ;  /* 0x0000004d4f4d7221 */ /* 0x000fe20000010000 */
[----:B------:R-:W1:Y:S01]  /*2ce0*/  LDS.128 R84, [R84.X8+0x8030] ;  /* 0x0080300054547984 */ /* 0x000e620000008c00 */
[----:B0-----:R-:W-:Y:S01]  /*2cf0*/  FADD.FTZ R76, R76, R80 ;  /* 0x000000504c4c7221 */ /* 0x001fe20000010000 */
[----:B------:R-:W-:Y:S01]  /*2d00*/  IADD3 R80, P0, R175, c[0x0][0x170], RZ ;  /* 0x00005c00af507a10 */ /* 0x000fe20007f1e0ff */
[----:B------:R-:W-:Y:S02]  /*2d10*/  FADD.FTZ R77, R77, R81 ;  /* 0x000000514d4d7221 */ /* 0x000fe40000010000 */
[----:B------:R-:W-:Y:S01]  /*2d20*/  FADD.FTZ R76, R82, R76 ;  /* 0x0000004c524c7221 */ /* 0x000fe20000010000 */
[----:B------:R-:W-:Y:S01]  /*2d30*/  IADD3.X R81, R174, c[0x0][0x174], RZ, P0, !PT ;  /* 0x00005d00ae517a10 */ /* 0x000fe200007fe4ff */
[----:B------:R-:W-:Y:S02]  /*2d40*/  FADD.FTZ R77, R83, R77 ;  /* 0x0000004d534d7221 */ /* 0x000fe40000010000 */
[----:B-1----:R-:W-:-:S02]  /*2d50*/  FADD.FTZ R76, R76, R84 ;  /* 0x000000544c4c7221 */ /* 0x002fc40000010000 */
[----:B------:R-:W-:Y:S01]  /*2d60*/  FADD.FTZ R77, R77, R85 ;  /* 0x000000554d4d7221 */ /* 0x000fe20000010000 */
[----:B------:R-:W2:Y:S01]  /*2d70*/  LDG.E.128 R80, [R80.64] ;  /* 0x0000000450507981 */ /* 0x000ea2000c1e1d00 */
[----:B------:R-:W-:Y:S02]  /*2d80*/  FADD.FTZ R76, R86, R76 ;  /* 0x0000004c564c7221 */ /* 0x000fe40000010000 */
[----:B------:R-:W-:Y:S02]  /*2d90*/  FADD.FTZ R87, R87, R77 ;  /* 0x0000004d57577221 */ /* 0x000fe40000010000 */
[----:B------:R-:W-:Y:S02]  /*2da0*/  FMUL.FTZ R100, R76, c[0x0][0x1e0] ;  /* 0x000078004c647a20 */ /* 0x000fe40000410000 */
[----:B------:R-:W-:-:S03]  /*2db0*/  FMUL.FTZ R101, R87, c[0x0][0x1e0] ;  /* 0x0000780057657a20 */ /* 0x000fc60000410000 */
[----:B------:R-:W-:-:S05]  /*2dc0*/  FSEL R100, R100, RZ, !P1 ;  /* 0x000000ff64647208 */ /* 0x000fca0004800000 */
[-CC-:B------:R-:W-:Y:S02]  /*2dd0*/  FFMA.FTZ R105, R105, R101.reuse, R100.reuse ;  /* 0x0000006569697223 */ /* 0x180fe40000010064 */
[-C--:B------:R-:W-:Y:S02]  /*2de0*/  FFMA.FTZ R104, R104, R101.reuse, R100 ;  /* 0x0000006568687223 */ /* 0x080fe40000010064 */
[----:B------:R-:W-:Y:S02]  /*2df0*/  FADD.FTZ R105, R208, -R105 ;  /* 0x80000069d0697221 */ /* 0x000fe40000010000 */
[----:B------:R-:W-:Y:S01]  /*2e00*/  FADD.FTZ R104, R210, -R104 ;  /* 0x80000068d2687221 */ /* 0x000fe20000010000 */
[----:B------:R-:W3:Y:S01]  /*2e10*/  LDL R208, [R1+0x48] ;  /* 0x0000480001d07983 */ /* 0x000ee20000100800 */
[----:B------:R-:W-:-:S03]  /*2e20*/  FFMA.FTZ R119, R209, R101, R100 ;  /* 0x00000065d1777223 */ /* 0x000fc60000010064 */
[----:B------:R-:W4:Y:S04]  /*2e30*/  LDL R210, [R1+0x4c] ;  /* 0x00004c0001d27983 */ /* 0x000f280000100800 */
[----:B------:R-:W2:Y:S01]  /*2e40*/  LDL R209, [R1+0x54] ;  /* 0x0000540001d17983 */ /* 0x000ea20000100800 */
[----:B------:R-:W-:-:S04]  /*2e50*/  FFMA.FTZ R207, R207, R101, R100 ;  /* 0x00000065cfcf7223 */ /* 0x000fc80000010064 */
[----:B------:R-:W-:Y:S02]  /*2e60*/  FADD.FTZ R207, R211, -R207 ;  /* 0x800000cfd3cf7221 */ /* 0x000fe40000010000 */
[----:B------:R-:W2:Y:S01]  /*2e70*/  LDL R211, [R1+0x50] ;  /* 0x0000500001d37983 */ /* 0x000ea20000100800 */
[----:B------:R-:W-:Y:S02]  /*2e80*/  ISETP.NE.U32.AND P0, PT, RZ, c[0x0][0x218], PT ;  /* 0x00008600ff007a0c */ /* 0x000fe40003f05070 */
[----:B------:R-:W-:Y:S02]  /*2e90*/  ISETP.NE.U32.AND P1, PT, RZ, c[0x0][0x258], PT ;  /* 0x00009600ff007a0c */ /* 0x000fe40003f25070 */
[----:B------:R-:W-:Y:S02]  /*2ea0*/  ISETP.NE.AND.EX P0, PT, RZ, c[0x0][0x21c], PT, P0 ;  /* 0x00008700ff007a0c */ /* 0x000fe40003f05300 */
[----:B------:R-:W-:Y:S01]  /*2eb0*/  ISETP.NE.AND.EX P1, PT, RZ, c[0x0][0x25c], PT, P1 ;  /* 0x00009700ff007a0c */ /* 0x000fe20003f25310 */
[----:B------:R-:W-:Y:S01]  /*2ec0*/  FADD.FTZ R119, R212, -R119 ;  /* 0x80000077d4777221 */ /* 0x000fe20000010000 */
[----:B------:R-:W-:Y:S01]  /*2ed0*/  ISETP.NE.U32.AND P2, PT, RZ, c[0x0][0x258], PT ;  /* 0x00009600ff007a0c */ /* 0x000fe20003f45070 */
[----:B------:R-:W-:-:S02]  /*2ee0*/  FMUL.FTZ R116, R149, R105 ;  /* 0x0000006995747220 */ /* 0x000fc40000410000 */
[C---:B------:R-:W-:Y:S02]  /*2ef0*/  FMUL.FTZ R117, R149.reuse, R104 ;  /* 0x0000006895757220 */ /* 0x040fe40000410000 */
[C---:B------:R-:W-:Y:S02]  /*2f00*/  FMUL.FTZ R118, R149.reuse, R207 ;  /* 0x000000cf95767220 */ /* 0x040fe40000410000 */
[----:B------:R-:W-:Y:S01]  /*2f10*/  FMUL.FTZ R119, R149, R119 ;  /* 0x0000007795777220 */ /* 0x000fe20000410000 */
[----:B------:R-:W-:Y:S01]  /*2f20*/  ISETP.NE.AND.EX P2, PT, RZ, c[0x0][0x25c], PT, P2 ;  /* 0x00009700ff007a0c */ /* 0x000fe20003f45320 */
[----:B-----5:R-:W-:Y:S01]  /*2f30*/  @P0 FADD.FTZ R116, R40, R116 ;  /* 0x0000007428740221 */ /* 0x020fe20000010000 */
[----:B------:R-:W-:Y:S01]  /*2f40*/  IADD3 R86, P5, R169, c[0x0][0x170], RZ ;  /* 0x00005c00a9567a10 */ /* 0x000fe20007fbe0ff */
[----:B------:R-:W-:Y:S01]  /*2f50*/  @P0 FADD.FTZ R117, R41, R117 ;  /* 0x0000007529750221 */ /* 0x000fe20000010000 */
[----:B------:R-:W-:Y:S01]  /*2f60*/  @P1 IADD3 R84, P3, R175, c[0x0][0x258], RZ ;  /* 0x00009600af541a10 */ /* 0x000fe20007f7e0ff */
[----:B------:R-:W-:Y:S01]  /*2f70*/  @P0 FADD.FTZ R118, R42, R118 ;  /* 0x000000762a760221 */ /* 0x000fe20000010000 */
[----:B------:R-:W-:Y:S01]  /*2f80*/  LOP3.LUT P6, RZ, R170, 0xff, RZ, 0xc0, !PT ;  /* 0x000000ffaaff7812 */ /* 0x000fe200078cc0ff */
[----:B------:R-:W-:Y:S01]  /*2f90*/  @P0 FADD.FTZ R119, R43, R119 ;  /* 0x000000772b770221 */ /* 0x000fe20000010000 */
[----:B------:R-:W-:Y:S01]  /*2fa0*/  @P1 IADD3.X R85, R174, c[0x0][0x25c], RZ, P3, !PT ;  /* 0x00009700ae551a10 */ /* 0x000fe20001ffe4ff */
[----:B------:R-:W2:Y:S01]  /*2fb0*/  LDL R207, [R1+0x38] ;  /* 0x0000380001cf7983 */ /* 0x000ea20000100800 */
[----:B------:R-:W-:-:S02]  /*2fc0*/  SEL R76, R116, R72, P2 ;  /* 0x00000048744c7207 */ /* 0x000fc40001000000 */
[----:B------:R-:W-:Y:S02]  /*2fd0*/  SEL R77, R117, R73, P2 ;  /* 0x00000049754d7207 */ /* 0x000fe40001000000 */
[----:B------:R-:W-:Y:S02]  /*2fe0*/  SEL R78, R118, R74, P2 ;  /* 0x0000004a764e7207 */ /* 0x000fe40001000000 */
[----:B------:R-:W-:-:S05]  /*2ff0*/  SEL R79, R119, R75, P2 ;  /* 0x0000004b774f7207 */ /* 0x000fca0001000000 */
[----:B------:R0:W-:Y:S01]  /*3000*/  @P1 STG.E.128 [R84.64], R76 ;  /* 0x0000004c54001986 */ /* 0x0001e2000c101d04 */
[----:B------:R-:W-:Y:S02]  /*3010*/  IADD3.X R87, R168, c[0x0][0x174], RZ, P5, !PT ;  /* 0x00005d00a8577a10 */ /* 0x000fe40002ffe4ff */
[----:B------:R-:W-:Y:S02]  /*3020*/  LOP3.LUT P5, RZ, R170, 0xff0000, RZ, 0xc0, !PT ;  /* 0x00ff0000aaff7812 */ /* 0x000fe400078ac0ff */
[----:B0-----:R-:W-:-:S04]  /*3030*/  IADD3 R84, P3, R175, c[0x0][0x248], RZ ;  /* 0x00009200af547a10 */ /* 0x001fc80007f7e0ff */
[----:B------:R-:W-:Y:S02]  /*3040*/  IADD3.X R85, R174, c[0x0][0x24c], RZ, P3, !PT ;  /* 0x00009300ae557a10 */ /* 0x000fe40001ffe4ff */
[----:B------:R-:W-:-:S04]  /*3050*/  @P1 IADD3 R104, P3, R169, c[0x0][0x258], RZ ;  /* 0x00009600a9681a10 */ /* 0x000fc80007f7e0ff */
[----:B------:R-:W-:Y:S02]  /*3060*/  @P1 IADD3.X R105, R168, c[0x0][0x25c], RZ, P3, !PT ;  /* 0x00009700a8691a10 */ /* 0x000fe40001ffe4ff */
[----:B------:R-:W-:Y:S01]  /*3070*/  LOP3.LUT P3, RZ, R170, 0xff000000, RZ, 0xc0, !PT ;  /* 0xff000000aaff7812 */ /* 0x000fe2000786c0ff */
[-C--:B------:R-:W-:Y:S02]  /*3080*/  FMUL.FTZ R116, R116, R150.reuse ;  /* 0x0000009674747220 */ /* 0x080fe40000410000 */
[-C--:B------:R-:W-:Y:S02]  /*3090*/  FMUL.FTZ R118, R118, R150.reuse ;  /* 0x0000009676767220 */ /* 0x080fe40000410000 */
[----:B------:R-:W-:Y:S02]  /*30a0*/  FMUL.FTZ R119, R119, R150 ;  /* 0x0000009677777220 */ /* 0x000fe40000410000 */
[----:B------:R-:W-:Y:S02]  /*30b0*/  FMUL.FTZ R116, R116, c[0x0][0x1e8] ;  /* 0x00007a0074747a20 */ /* 0x000fe40000410000 */
[----:B------:R-:W-:-:S02]  /*30c0*/  FMUL.FTZ R118, R118, c[0x0][0x1e8] ;  /* 0x00007a0076767a20 */ /* 0x000fc40000410000 */
[----:B------:R-:W-:Y:S01]  /*30d0*/  FMUL.FTZ R119, R119, c[0x0][0x1e8] ;  /* 0x00007a0077777a20 */ /* 0x000fe20000410000 */
[----:B------:R-:W-:Y:S01]  /*30e0*/  CS2R R76, SRZ ;  /* 0x00000000004c7805 */ /* 0x000fe2000001ff00 */
[----:B------:R-:W-:Y:S02]  /*30f0*/  CS2R R78, SRZ ;  /* 0x00000000004e7805 */ /* 0x000fe4000001ff00 */
[----:B---3--:R-:W-:Y:S02]  /*3100*/  @P3 FMUL.FTZ R79, R208, R119 ;  /* 0x00000077d04f3220 */ /* 0x008fe40000410000 */
[----:B------:R-:W3:Y:S01]  /*3110*/  LDL R208, [R1+0x3c] ;  /* 0x00003c0001d07983 */ /* 0x000ee20000100800 */
[----:B----4-:R-:W-:-:S03]  /*3120*/  @P5 FMUL.FTZ R78, R210, R118 ;  /* 0x00000076d24e5220 */ /* 0x010fc60000410000 */
[----:B------:R-:W4:Y:S01]  /*3130*/  LDL R210, [R1+0x44] ;  /* 0x0000440001d27983 */ /* 0x000f220000100800 */
[----:B--2---:R-:W-:-:S03]  /*3140*/  @P6 FMUL.FTZ R76, R209, R116 ;  /* 0x00000074d14c6220 */ /* 0x004fc60000410000 */
[----:B------:R-:W2:Y:S01]  /*3150*/  LDL R209, [R1+0x40] ;  /* 0x0000400001d17983 */ /* 0x000ea20000100800 */
[----:B------:R-:W-:Y:S01]  /*3160*/  LOP3.LUT P4, RZ, R170, 0xff00, RZ, 0xc0, !PT ;  /* 0x0000ff00aaff7812 */ /* 0x000fe2000788c0ff */
[----:B------:R-:W-:Y:S02]  /*3170*/  FMUL.FTZ R117, R117, R150 ;  /* 0x0000009675757220 */ /* 0x000fe40000410000 */
[-CC-:B------:R-:W-:Y:S02]  /*3180*/  FFMA.FTZ R191, R191, R101.reuse, R100.reuse ;  /* 0x00000065bfbf7223 */ /* 0x180fe40000010064 */
[-CC-:B------:R-:W-:Y:S02]  /*3190*/  FFMA.FTZ R192, R192, R101.reuse, R100.reuse ;  /* 0x00000065c0c07223 */ /* 0x180fe40000010064 */
[-CC-:B------:R-:W-:Y:S02]  /*31a0*/  FFMA.FTZ R175, R193, R101.reuse, R100.reuse ;  /* 0x00000065c1af7223 */ /* 0x180fe40000010064 */
[----:B------:R-:W-:Y:S01]  /*31b0*/  FFMA.FTZ R195, R195, R101, R100 ;  /* 0x00000065c3c37223 */ /* 0x000fe20000010064 */
[----:B------:R-:W2:Y:S01]  /*31c0*/  LDL R193, [R1+0x34] ;  /* 0x0000340001c17983 */ /* 0x000ea20000100800 */
[----:B------:R-:W-:-:S02]  /*31d0*/  FMUL.FTZ R117, R117, c[0x0][0x1e8] ;  /* 0x00007a0075757a20 */ /* 0x000fc40000410000 */
[----:B------:R-:W-:Y:S02]  /*31e0*/  FADD.FTZ R191, R194, -R191 ;  /* 0x800000bfc2bf7221 */ /* 0x000fe40000010000 */
[----:B------:R-:W-:Y:S02]  /*31f0*/  FADD.FTZ R192, R196, -R192 ;  /* 0x800000c0c4c07221 */ /* 0x000fe40000010000 */
[----:B------:R-:W-:Y:S02]  /*3200*/  FADD.FTZ R175, R197, -R175 ;  /* 0x800000afc5af7221 */ /* 0x000fe40000010000 */
[----:B------:R-:W-:Y:S02]  /*3210*/  FADD.FTZ R195, R198, -R195 ;  /* 0x800000c3c6c37221 */ /* 0x000fe40000010000 */
[----:B------:R-:W-:Y:S02]  /*3220*/  @P4 FMUL.FTZ R77, R211, R117 ;  /* 0x00000075d34d4220 */ /* 0x000fe40000410000 */
[----:B------:R-:W-:-:S02]  /*3230*/  FMUL.FTZ R170, R149, R191 ;  /* 0x000000bf95aa7220 */ /* 0x000fc40000410000 */
[C---:B------:R-:W-:Y:S02]  /*3240*/  FMUL.FTZ R174, R149.reuse, R192 ;  /* 0x000000c095ae7220 */ /* 0x040fe40000410000 */
[C---:B------:R-:W-:Y:S01]  /*3250*/  FMUL.FTZ R175, R149.reuse, R175 ;  /* 0x000000af95af7220 */ /* 0x040fe20000410000 */
[----:B------:R0:W-:Y:S01]  /*3260*/  STG.E.128 [R84.64], R76 ;  /* 0x0000004c54007986 */ /* 0x0001e2000c101d04 */
[----:B------:R-:W-:Y:S02]  /*3270*/  FMUL.FTZ R191, R149, R195 ;  /* 0x000000c395bf7220 */ /* 0x000fe40000410000 */
[----:B------:R-:W-:Y:S01]  /*3280*/  @P0 FADD.FTZ R170, R44, R170 ;  /* 0x000000aa2caa0221 */ /* 0x000fe20000010000 */
[----:B------:R-:W2:Y:S01]  /*3290*/  LDL R192, [R1+0x30] ;  /* 0x0000300001c07983 */ /* 0x000ea20000100800 */
[----:B------:R-:W-:Y:S02]  /*32a0*/  @P0 FADD.FTZ R174, R45, R174 ;  /* 0x000000ae2dae0221 */ /* 0x000fe40000010000 */
[----:B------:R-:W-:-:S02]  /*32b0*/  @P0 FADD.FTZ R175, R46, R175 ;  /* 0x000000af2eaf0221 */ /* 0x000fc40000010000 */
[----:B------:R-:W-:Y:S02]  /*32c0*/  @P0 FADD.FTZ R191, R47, R191 ;  /* 0x000000bf2fbf0221 */ /* 0x000fe40000010000 */
[----:B------:R-:W-:Y:S01]  /*32d0*/  FMUL.FTZ R116, R116, R80 ;  /* 0x0000005074747220 */ /* 0x000fe20000410000 */
[----:B0-----:R0:W2:Y:S01]  /*32e0*/  LDG.E.128 R76, [R86.64] ;  /* 0x00000004564c7981 */ /* 0x0010a2000c1e1d00 */
[----:B------:R-:W-:Y:S02]  /*32f0*/  SEL R84, R170, R72, P2 ;  /* 0x00000048aa547207 */ /* 0x000fe40001000000 */
[----:B------:R-:W-:Y:S01]  /*3300*/  SEL R85, R174, R73, P2 ;  /* 0x00000049ae557207 */ /* 0x000fe20001000000 */
[----:B------:R-:W-:Y:S01]  /*3310*/  FMUL.FTZ R119, R83, R119 ;  /* 0x0000007753777220 */ /* 0x000fe20000410000 */
[----:B------:R-:W-:Y:S02]  /*3320*/  FSEL R116, R116, RZ, P6 ;  /* 0x000000ff74747208 */ /* 0x000fe40003000000 */
[----:B0-----:R-:W-:-:S02]  /*3330*/  SEL R86, R175, R74, P2 ;  /* 0x0000004aaf567207 */ /* 0x001fc40001000000 */
[----:B------:R-:W-:-:S05]  /*3340*/  SEL R87, R191, R75, P2 ;  /* 0x0000004bbf577207 */ /* 0x000fca0001000000 */
[----:B------:R0:W-:Y:S01]  /*3350*/  @P1 STG.E.128 [R104.64], R84 ;  /* 0x0000005468001986 */ /* 0x0001e2000c101d04 */
[----:B------:R-:W-:Y:S01]  /*3360*/  FMUL.FTZ R117, R81, R117 ;  /* 0x0000007551757220 */ /* 0x000fe20000410000 */
[----:B------:R-:W-:Y:S01]  /*3370*/  FSEL R119, R119, RZ, P3 ;  /* 0x000000ff77777208 */ /* 0x000fe20001800000 */
[----:B------:R-:W-:-:S03]  /*3380*/  FMUL.FTZ R118, R82, R118 ;  /* 0x0000007652767220 */ /* 0x000fc60000410000 */
[----:B------:R-:W-:Y:S02]  /*3390*/  FSEL R117, R117, RZ, P4 ;  /* 0x000000ff75757208 */ /* 0x000fe40002000000 */
[----:B------:R-:W-:Y:S02]  /*33a0*/  FSEL R118, R118, RZ, P5 ;  /* 0x000000ff76767208 */ /* 0x000fe40002800000 */
[----:B0-----:R-:W-:Y:S02]  /*33b0*/  IADD3 R84, P6, R169, c[0x0][0x248], RZ ;  /* 0x00009200a9547a10 */ /* 0x001fe40007fde0ff */
[----:B------:R-:W-:Y:S02]  /*33c0*/  IADD3 R86, P3, R166, c[0x0][0x170], RZ ;  /* 0x00005c00a6567a10 */ /* 0x000fe40007f7e0ff */
[----:B------:R-:W-:Y:S02]  /*33d0*/  IADD3.X R85, R168, c[0x0][0x24c], RZ, P6, !PT ;  /* 0x00009300a8557a10 */ /* 0x000fe400037fe4ff */
[----:B------:R-:W-:-:S02]  /*33e0*/  @P1 IADD3 R104, P6, R166, c[0x0][0x258], RZ ;  /* 0x00009600a6681a10 */ /* 0x000fc40007fde0ff */
[C---:B------:R-:W-:Y:S02]  /*33f0*/  IADD3.X R87, R164.reuse, c[0x0][0x174], RZ, P3, !PT ;  /* 0x00005d00a4577a10 */ /* 0x040fe40001ffe4ff */
[----:B------:R-:W-:Y:S02]  /*3400*/  @P1 IADD3.X R105, R164, c[0x0][0x25c], RZ, P6, !PT ;  /* 0x00009700a4691a10 */ /* 0x000fe400037fe4ff */
[C---:B------:R-:W-:Y:S02]  /*3410*/  LOP3.LUT P4, RZ, R167.reuse, 0xff, RZ, 0xc0, !PT ;  /* 0x000000ffa7ff7812 */ /* 0x040fe4000788c0ff */
[C---:B------:R-:W-:Y:S02]  /*3420*/  LOP3.LUT P5, RZ, R167.reuse, 0xff00, RZ, 0xc0, !PT ;  /* 0x0000ff00a7ff7812 */ /* 0x040fe400078ac0ff */
[C---:B------:R-:W-:Y:S02]  /*3430*/  LOP3.LUT P3, RZ, R167.reuse, 0xff0000, RZ, 0xc0, !PT ;  /* 0x00ff0000a7ff7812 */ /* 0x040fe4000786c0ff */
[----:B------:R-:W-:Y:S01]  /*3440*/  LOP3.LUT P6, RZ, R167, 0xff000000, RZ, 0xc0, !PT ;  /* 0xff000000a7ff7812 */ /* 0x000fe200078cc0ff */
[----:B------:R-:W-:-:S02]  /*3450*/  FMUL.FTZ R167, R170, R150 ;  /* 0x00000096aaa77220 */ /* 0x000fc40000410000 */
[-C--:B------:R-:W-:Y:S02]  /*3460*/  FMUL.FTZ R169, R175, R150.reuse ;  /* 0x00000096afa97220 */ /* 0x080fe40000410000 */
[-C--:B------:R-:W-:Y:S01]  /*3470*/  FMUL.FTZ R170, R191, R150.reuse ;  /* 0x00000096bfaa7220 */ /* 0x080fe20000410000 */
[----:B------:R-:W2:Y:S04]  /*3480*/  LDL R175, [R1+0x28] ;  /* 0x0000280001af7983 */ /* 0x000ea80000100800 */
[----:B------:R-:W2:Y:S01]  /*3490*/  LDL R191, [R1+0x2c] ;  /* 0x00002c0001bf7983 */ /* 0x000ea20000100800 */
[----:B------:R-:W-:Y:S02]  /*34a0*/  FMUL.FTZ R168, R174, R150 ;  /* 0x00000096aea87220 */ /* 0x000fe40000410000 */
[----:B------:R-:W-:-:S02]  /*34b0*/  FMUL.FTZ R167, R167, c[0x0][0x1e8] ;  /* 0x00007a00a7a77a20 */ /* 0x000fc40000410000 */
[----:B------:R-:W-:Y:S02]  /*34c0*/  FMUL.FTZ R168, R168, c[0x0][0x1e8] ;  /* 0x00007a00a8a87a20 */ /* 0x000fe40000410000 */
[----:B------:R-:W-:Y:S02]  /*34d0*/  FMUL.FTZ R169, R169, c[0x0][0x1e8] ;  /* 0x00007a00a9a97a20 */ /* 0x000fe40000410000 */
[----:B------:R-:W-:Y:S01]  /*34e0*/  FMUL.FTZ R170, R170, c[0x0][0x1e8] ;  /* 0x00007a00aaaa7a20 */ /* 0x000fe20000410000 */
[----:B------:R-:W-:Y:S01]  /*34f0*/  CS2R R80, SRZ ;  /* 0x0000000000507805 */ /* 0x000fe2000001ff00 */
[----:B------:R-:W-:Y:S02]  /*3500*/  CS2R R82, SRZ ;  /* 0x0000000000527805 */ /* 0x000fe4000001ff00 */
[----:B------:R-:W-:Y:S02]  /*3510*/  @P6 FMUL.FTZ R83, R207, R170 ;  /* 0x000000aacf536220 */ /* 0x000fe40000410000 */
[----:B---3--:R-:W-:-:S02]  /*3520*/  @P3 FMUL.FTZ R82, R208, R169 ;  /* 0x000000a9d0523220 */ /* 0x008fc40000410000 */
[----:B----4-:R-:W-:Y:S02]  /*3530*/  @P4 FMUL.FTZ R80, R210, R167 ;  /* 0x000000a7d2504220 */ /* 0x010fe40000410000 */
[----:B--2---:R-:W-:-:S05]  /*3540*/  @P5 FMUL.FTZ R81, R209, R168 ;  /* 0x000000a8d1515220 */ /* 0x004fca0000410000 */
[----:B------:R0:W-:Y:S04]  /*3550*/  STG.E.128 [R84.64], R80 ;  /* 0x0000005054007986 */ /* 0x0001e8000c101d04 */
[----:B0-----:R0:W2:Y:S01]  /*3560*/  LDG.E.128 R80, [R86.64] ;  /* 0x0000000456507981 */ /* 0x0010a2000c1e1d00 */
[-CC-:B------:R-:W-:Y:S02]  /*3570*/  FFMA.FTZ R110, R110, R101.reuse, R100.reuse ;  /* 0x000000656e6e7223 */ /* 0x180fe40000010064 */
[-CC-:B------:R-:W-:Y:S02]  /*3580*/  FFMA.FTZ R111, R111, R101.reuse, R100.reuse ;  /* 0x000000656f6f7223 */ /* 0x180fe40000010064 */
[-CC-:B------:R-:W-:Y:S02]  /*3590*/  FFMA.FTZ R112, R112, R101.reuse, R100.reuse ;  /* 0x0000006570707223 */ /* 0x180fe40000010064 */
[----:B------:R-:W-:-:S02]  /*35a0*/  FFMA.FTZ R176, R176, R101, R100 ;  /* 0x00000065b0b07223 */ /* 0x000fc40000010064 */
[----:B------:R-:W-:Y:S02]  /*35b0*/  FADD.FTZ R110, R113, -R110 ;  /* 0x8000006e716e7221 */ /* 0x000fe40000010000 */
[----:B------:R-:W-:Y:S02]  /*35c0*/  FADD.FTZ R111, R177, -R111 ;  /* 0x8000006fb16f7221 */ /* 0x000fe40000010000 */
[----:B------:R-:W-:Y:S01]  /*35d0*/  FADD.FTZ R112, R178, -R112 ;  /* 0x80000070b2707221 */ /* 0x000fe20000010000 */
[----:B------:R-:W3:Y:S01]  /*35e0*/  LDL R177, [R1+0x20] ;  /* 0x0000200001b17983 */ /* 0x000ee20000100800 */
[----:B------:R-:W-:Y:S02]  /*35f0*/  FADD.FTZ R176, R179, -R176 ;  /* 0x800000b0b3b07221 */ /* 0x000fe40000010000 */
[C---:B------:R-:W-:Y:S01]  /*3600*/  FMUL.FTZ R110, R149.reuse, R110 ;  /* 0x0000006e956e7220 */ /* 0x040fe20000410000 */
[----:B------:R-:W4:Y:S01]  /*3610*/  LDL R178, [R1+0x24] ;  /* 0x0000240001b27983 */ /* 0x000f220000100800 */
[----:B------:R-:W-:-:S02]  /*3620*/  FMUL.FTZ R111, R149, R111 ;  /* 0x0000006f956f7220 */ /* 0x000fc40000410000 */
[C---:B------:R-:W-:Y:S02]  /*3630*/  FMUL.FTZ R112, R149.reuse, R112 ;  /* 0x0000007095707220 */ /* 0x040fe40000410000 */
[----:B------:R-:W-:Y:S02]  /*3640*/  FMUL.FTZ R113, R149, R176 ;  /* 0x000000b095717220 */ /* 0x000fe40000410000 */
[----:B------:R-:W-:Y:S01]  /*3650*/  @P0 FADD.FTZ R110, R48, R110 ;  /* 0x0000006e306e0221 */ /* 0x000fe20000010000 */
[----:B------:R-:W3:Y:S01]  /*3660*/  LDL R176, [R1+0x1c] ;  /* 0x00001c0001b07983 */ /* 0x000ee20000100800 */
[----:B------:R-:W-:Y:S02]  /*3670*/  @P0 FADD.FTZ R111, R49, R111 ;  /* 0x0000006f316f0221 */ /* 0x000fe40000010000 */
[----:B------:R-:W-:Y:S02]  /*3680*/  @P0 FADD.FTZ R112, R50, R112 ;  /* 0x0000007032700221 */ /* 0x000fe40000010000 */
[----:B------:R-:W-:Y:S01]  /*3690*/  @P0 FADD.FTZ R113, R51, R113 ;  /* 0x0000007133710221 */ /* 0x000fe20000010000 */
[----:B------:R-:W-:Y:S01]  /*36a0*/  SEL R84, R110, R72, P2 ;  /* 0x000000486e547207 */ /* 0x000fe20001000000 */
[----:B------:R-:W-:Y:S01]  /*36b0*/  FMUL.FTZ R168, R77, R168 ;  /* 0x000000a84da87220 */ /* 0x000fe20000410000 */
[----:B------:R-:W-:Y:S01]  /*36c0*/  SEL R85, R111, R73, P2 ;  /* 0x000000496f557207 */ /* 0x000fe20001000000 */
[----:B------:R-:W-:Y:S01]  /*36d0*/  FMUL.FTZ R78, R78, R169 ;  /* 0x000000a94e4e7220 */ /* 0x000fe20000410000 */
[----:B0-----:R-:W-:-:S02]  /*36e0*/  SEL R86, R112, R74, P2 ;  /* 0x0000004a70567207 */ /* 0x001fc40001000000 */
[----:B------:R-:W-:Y:S01]  /*36f0*/  SEL R87, R113, R75, P2 ;  /* 0x0000004b71577207 */ /* 0x000fe20001000000 */
[----:B------:R-:W-:Y:S01]  /*3700*/  FMUL.FTZ R76, R167, R76 ;  /* 0x0000004ca74c7220 */ /* 0x000fe20000410000 */
[----:B------:R-:W-:Y:S01]  /*3710*/  FSEL R168, R168, RZ, P5 ;  /* 0x000000ffa8a87208 */ /* 0x000fe20002800000 */
[----:B------:R-:W-:Y:S01]  /*3720*/  FMUL.FTZ R170, R79, R170 ;  /* 0x000000aa4faa7220 */ /* 0x000fe20000410000 */
[----:B------:R-:W-:Y:S01]  /*3730*/  FSEL R174, R78, RZ, P3 ;  /* 0x000000ff4eae7208 */ /* 0x000fe20001800000 */
[----:B------:R0:W-:Y:S01]  /*3740*/  @P1 STG.E.128 [R104.64], R84 ;  /* 0x0000005468001986 */ /* 0x0001e2000c101d04 */
[----:B------:R-:W-:Y:S02]  /*3750*/  IADD3 R166, P5, R166, c[0x0][0x248], RZ ;  /* 0x00009200a6a67a10 */ /* 0x000fe40007fbe0ff */
[----:B------:R-:W-:Y:S02]  /*3760*/  FSEL R169, R76, RZ, P4 ;  /* 0x000000ff4ca97208 */ /* 0x000fe40002000000 */
[----:B------:R-:W-:-:S02]  /*3770*/  FSEL R170, R170, RZ, P6 ;  /* 0x000000ffaaaa7208 */ /* 0x000fc40003000000 */
[----:B------:R-:W-:Y:S02]  /*3780*/  IADD3.X R167, R164, c[0x0][0x24c], RZ, P5, !PT ;  /* 0x00009300a4a77a10 */ /* 0x000fe40002ffe4ff */
[C---:B------:R-:W-:Y:S02]  /*3790*/  LOP3.LUT P4, RZ, R165.reuse, 0xff, RZ, 0xc0, !PT ;  /* 0x000000ffa5ff7812 */ /* 0x040fe4000788c0ff */
[C---:B------:R-:W-:Y:S02]  /*37a0*/  LOP3.LUT P6, RZ, R165.reuse, 0xff00, RZ, 0xc0, !PT ;  /* 0x0000ff00a5ff7812 */ /* 0x040fe400078cc0ff */
[----:B------:R-:W-:Y:S02]  /*37b0*/  LOP3.LUT P5, RZ, R165, 0xff0000, RZ, 0xc0, !PT ;  /* 0x00ff0000a5ff7812 */ /* 0x000fe400078ac0ff */
[----:B0-----:R-:W-:-:S04]  /*37c0*/  IADD3 R84, P3, R163, c[0x0][0x170], RZ ;  /* 0x00005c00a3547a10 */ /* 0x001fc80007f7e0ff */
[----:B------:R-:W-:Y:S02]  /*37d0*/  IADD3.X R85, R162, c[0x0][0x174], RZ, P3, !PT ;  /* 0x00005d00a2557a10 */ /* 0x000fe40001ffe4ff */
[----:B------:R-:W-:Y:S01]  /*37e0*/  LOP3.LUT P3, RZ, R165, 0xff000000, RZ, 0xc0, !PT ;  /* 0xff000000a5ff7812 */ /* 0x000fe2000786c0ff */
[-C--:B------:R-:W-:Y:S02]  /*37f0*/  FMUL.FTZ R86, R110, R150.reuse ;  /* 0x000000966e567220 */ /* 0x080fe40000410000 */
[-C--:B------:R-:W-:Y:S02]  /*3800*/  FMUL.FTZ R87, R111, R150.reuse ;  /* 0x000000966f577220 */ /* 0x080fe40000410000 */
[-C--:B------:R-:W-:Y:S02]  /*3810*/  FMUL.FTZ R104, R112, R150.reuse ;  /* 0x0000009670687220 */ /* 0x080fe40000410000 */
[----:B------:R-:W-:Y:S02]  /*3820*/  FMUL.FTZ R105, R113, R150 ;  /* 0x0000009671697220 */ /* 0x000fe40000410000 */
[----:B------:R-:W-:-:S02]  /*3830*/  FMUL.FTZ R86, R86, c[0x0][0x1e8] ;  /* 0x00007a0056567a20 */ /* 0x000fc40000410000 */
[----:B------:R-:W-:Y:S02]  /*3840*/  FMUL.FTZ R87, R87, c[0x0][0x1e8] ;  /* 0x00007a0057577a20 */ /* 0x000fe40000410000 */
[----:B------:R-:W-:Y:S02]  /*3850*/  FMUL.FTZ R104, R104, c[0x0][0x1e8] ;  /* 0x00007a0068687a20 */ /* 0x000fe40000410000 */
[----:B------:R-:W-:Y:S01]  /*3860*/  FMUL.FTZ R105, R105, c[0x0][0x1e8] ;  /* 0x00007a0069697a20 */ /* 0x000fe20000410000 */
[----:B------:R-:W-:Y:S01]  /*3870*/  CS2R R76, SRZ ;  /* 0x00000000004c7805 */ /* 0x000fe2000001ff00 */
[----:B------:R-:W-:Y:S01]  /*3880*/  CS2R R78, SRZ ;  /* 0x00000000004e7805 */ /* 0x000fe2000001ff00 */
[----:B------:R-:W-:Y:S02]  /*3890*/  @P4 FMUL.FTZ R76, R193, R86 ;  /* 0x00000056c14c4220 */ /* 0x000fe40000410000 */
[----:B------:R-:W-:Y:S02]  /*38a0*/  @P6 FMUL.FTZ R77, R192, R87 ;  /* 0x00000057c04d6220 */ /* 0x000fe40000410000 */
[----:B------:R-:W-:-:S02]  /*38b0*/  @P5 FMUL.FTZ R78, R191, R104 ;  /* 0x00000068bf4e5220 */ /* 0x000fc40000410000 */
[----:B------:R-:W-:Y:S02]  /*38c0*/  @P3 FMUL.FTZ R79, R175, R105 ;  /* 0x00000069af4f3220 */ /* 0x000fe40000410000 */
[----:B------:R-:W3:Y:S04]  /*38d0*/  LDL R175, [R1+0x18] ;  /* 0x0000180001af7983 */ /* 0x000ee80000100800 */
[----:B------:R0:W-:Y:S04]  /*38e0*/  STG.E.128 [R166.64], R76 ;  /* 0x0000004ca6007986 */ /* 0x0001e8000c101d04 */
[----:B0-----:R0:W3:Y:S02]  /*38f0*/  LDG.E.128 R76, [R84.64] ;  /* 0x00000004544c7981 */ /* 0x0010e4000c1e1d00 */
[----:B0-----:R-:W-:-:S02]  /*3900*/  FFMA.FTZ R84, R108, R101, R100 ;  /* 0x000000656c547223 */ /* 0x001fc40000010064 */
[-C--:B------:R-:W-:Y:S02]  /*3910*/  FFMA.FTZ R85, R109, R101.reuse, R100 ;  /* 0x000000656d557223 */ /* 0x080fe40000010064 */
[----:B------:R-:W-:Y:S02]  /*3920*/  FADD.FTZ R84, R120, -R84 ;  /* 0x8000005478547221 */ /* 0x000fe40000010000 */
[----:B------:R-:W-:Y:S01]  /*3930*/  FADD.FTZ R85, R121, -R85 ;  /* 0x8000005579557221 */ /* 0x000fe20000010000 */
[----:B------:R-:W3:Y:S04]  /*3940*/  LDL R120, [R1+0x8] ;  /* 0x0000080001787983 */ /* 0x000ee80000100800 */
[----:B------:R-:W3:Y:S01]  /*3950*/  LDL R121, [R1+0xc] ;  /* 0x00000c0001797983 */ /* 0x000ee20000100800 */
[----:B------:R-:W-:-:S04]  /*3960*/  FFMA.FTZ R115, R115, R101, R100 ;  /* 0x0000006573737223 */ /* 0x000fc80000010064 */
[----:B------:R-:W-:Y:S02]  /*3970*/  FADD.FTZ R115, R123, -R115 ;  /* 0x800000737b737221 */ /* 0x000fe40000010000 */
[----:B------:R-:W3:Y:S01]  /*3980*/  LDL R123, [R1+0x14] ;  /* 0x00001400017b7983 */ /* 0x000ee20000100800 */
[----:B--2---:R-:W-:Y:S02]  /*3990*/  FMUL.FTZ R80, R86, R80 ;  /* 0x0000005056507220 */ /* 0x004fe40000410000 */
[----:B------:R-:W-:-:S04]  /*39a0*/  FFMA.FTZ R86, R114, R101, R100 ;  /* 0x0000006572567223 */ /* 0x000fc80000010064 */
[----:B------:R-:W-:Y:S02]  /*39b0*/  FADD.FTZ R86, R122, -R86 ;  /* 0x800000567a567221 */ /* 0x000fe40000010000 */
[----:B------:R-:W2:Y:S01]  /*39c0*/  LDL R122, [R1+0x10] ;  /* 0x00001000017a7983 */ /* 0x000ea20000100800 */
[----:B------:R-:W-:Y:S02]  /*39d0*/  FMUL.FTZ R81, R81, R87 ;  /* 0x0000005751517220 */ /* 0x000fe40000410000 */
[----:B------:R-:W-:Y:S02]  /*39e0*/  FMUL.FTZ R82, R82, R104 ;  /* 0x0000006852527220 */ /* 0x000fe40000410000 */
[----:B------:R-:W-:Y:S01]  /*39f0*/  FMUL.FTZ R83, R83, R105 ;  /* 0x0000006953537220 */ /* 0x000fe20000410000 */
[----:B------:R-:W-:Y:S02]  /*3a00*/  FSEL R165, R81, RZ, P6 ;  /* 0x000000ff51a57208 */ /* 0x000fe40003000000 */
[----:B------:R-:W-:-:S02]  /*3a10*/  FSEL R164, R82, RZ, P5 ;  /* 0x000000ff52a47208 */ /* 0x000fc40002800000 */
[C---:B------:R-:W-:Y:S02]  /*3a20*/  @P1 IADD3 R104, P6, R163.reuse, c[0x0][0x258], RZ ;  /* 0x00009600a3681a10 */ /* 0x040fe40007fde0ff */
[----:B------:R-:W-:Y:S02]  /*3a30*/  IADD3 R110, P5, R163, c[0x0][0x248], RZ ;  /* 0x00009200a36e7a10 */ /* 0x000fe40007fbe0ff */
[----:B------:R-:W-:Y:S02]  /*3a40*/  FSEL R163, R83, RZ, P3 ;  /* 0x000000ff53a37208 */ /* 0x000fe40001800000 */
[----:B------:R-:W-:Y:S01]  /*3a50*/  IADD3 R112, P3, R160, c[0x0][0x170], RZ ;  /* 0x00005c00a0707a10 */ /* 0x000fe20007f7e0ff */
[C---:B------:R-:W-:Y:S02]  /*3a60*/  FMUL.FTZ R84, R149.reuse, R84 ;  /* 0x0000005495547220 */ /* 0x040fe40000410000 */
[C---:B------:R-:W-:Y:S02]  /*3a70*/  FMUL.FTZ R85, R149.reuse, R85 ;  /* 0x0000005595557220 */ /* 0x040fe40000410000 */
[----:B------:R-:W-:-:S02]  /*3a80*/  FMUL.FTZ R86, R149, R86 ;  /* 0x0000005695567220 */ /* 0x000fc40000410000 */
[----:B------:R-:W-:Y:S01]  /*3a90*/  FMUL.FTZ R87, R149, R115 ;  /* 0x0000007395577220 */ /* 0x000fe20000410000 */
[----:B------:R-:W-:Y:S02]  /*3aa0*/  FSEL R166, R80, RZ, P4 ;  /* 0x000000ff50a67208 */ /* 0x000fe40002000000 */
[C---:B------:R-:W-:Y:S02]  /*3ab0*/  @P1 IADD3.X R105, R162.reuse, c[0x0][0x25c], RZ, P6, !PT ;  /* 0x00009700a2691a10 */ /* 0x040fe400037fe4ff */
[----:B------:R-:W-:Y:S02]  /*3ac0*/  IADD3.X R111, R162, c[0x0][0x24c], RZ, P5, !PT ;  /* 0x00009300a26f7a10 */ /* 0x000fe40002ffe4ff */
[----:B------:R-:W-:Y:S01]  /*3ad0*/  IADD3.X R113, R159, c[0x0][0x174], RZ, P3, !PT ;  /* 0x00005d009f717a10 */ /* 0x000fe20001ffe4ff */
[----:B------:R-:W-:Y:S01]  /*3ae0*/  @P0 FADD.FTZ R84, R52, R84 ;  /* 0x0000005434540221 */ /* 0x000fe20000010000 */
[----:B------:R-:W-:Y:S01]  /*3af0*/  LOP3.LUT P4, RZ, R161, 0xff, RZ, 0xc0, !PT ;  /* 0x000000ffa1ff7812 */ /* 0x000fe2000788c0ff */
[----:B------:R-:W-:Y:S01]  /*3b00*/  @P0 FADD.FTZ R85, R53, R85 ;  /* 0x0000005535550221 */ /* 0x000fe20000010000 */
[C---:B------:R-:W-:Y:S01]  /*3b10*/  LOP3.LUT P6, RZ, R161.reuse, 0xff00, RZ, 0xc0, !PT ;  /* 0x0000ff00a1ff7812 */ /* 0x040fe200078cc0ff */
[----:B------:R-:W-:Y:S01]  /*3b20*/  @P0 FADD.FTZ R86, R54, R86 ;  /* 0x0000005636560221 */ /* 0x000fe20000010000 */
[----:B------:R-:W-:Y:S01]  /*3b30*/  LOP3.LUT P5, RZ, R161, 0xff0000, RZ, 0xc0, !PT ;  /* 0x00ff0000a1ff7812 */ /* 0x000fe200078ac0ff */
[----:B------:R-:W-:Y:S01]  /*3b40*/  @P0 FADD.FTZ R87, R55, R87 ;  /* 0x0000005737570221 */ /* 0x000fe20000010000 */
[----:B------:R-:W-:Y:S01]  /*3b50*/  LOP3.LUT P3, RZ, R161, 0xff000000, RZ, 0xc0, !PT ;  /* 0xff000000a1ff7812 */ /* 0x000fe2000786c0ff */
[----:B------:R-:W-:-:S02]  /*3b60*/  FMUL.FTZ R108, R84, R150 ;  /* 0x00000096546c7220 */ /* 0x000fc40000410000 */
[-C--:B------:R-:W-:Y:S02]  /*3b70*/  FMUL.FTZ R109, R85, R150.reuse ;  /* 0x00000096556d7220 */ /* 0x080fe40000410000 */
[-C--:B------:R-:W-:Y:S02]  /*3b80*/  FMUL.FTZ R114, R86, R150.reuse ;  /* 0x0000009656727220 */ /* 0x080fe40000410000 */
[----:B------:R-:W-:Y:S02]  /*3b90*/  FMUL.FTZ R115, R87, R150 ;  /* 0x0000009657737220 */ /* 0x000fe40000410000 */
[----:B------:R-:W-:Y:S02]  /*3ba0*/  FMUL.FTZ R108, R108, c[0x0][0x1e8] ;  /* 0x00007a006c6c7a20 */ /* 0x000fe40000410000 */
[----:B------:R-:W-:Y:S02]  /*3bb0*/  FMUL.FTZ R109, R109, c[0x0][0x1e8] ;  /* 0x00007a006d6d7a20 */ /* 0x000fe40000410000 */
[----:B------:R-:W-:-:S02]  /*3bc0*/  FMUL.FTZ R114, R114, c[0x0][0x1e8] ;  /* 0x00007a0072727a20 */ /* 0x000fc40000410000 */
[----:B------:R-:W-:Y:S01]  /*3bd0*/  FMUL.FTZ R115, R115, c[0x0][0x1e8] ;  /* 0x00007a0073737a20 */ /* 0x000fe20000410000 */
[----:B------:R-:W-:Y:S01]  /*3be0*/  CS2R R80, SRZ ;  /* 0x0000000000507805 */ /* 0x000fe2000001ff00 */
[----:B------:R-:W-:Y:S01]  /*3bf0*/  CS2R R82, SRZ ;  /* 0x0000000000527805 */ /* 0x000fe2000001ff00 */
[----:B------:R-:W-:Y:S01]  /*3c00*/  SEL R84, R84, R72, P2 ;  /* 0x0000004854547207 */ /* 0x000fe20001000000 */
[----:B----4-:R-:W-:Y:S01]  /*3c10*/  @P4 FMUL.FTZ R80, R178, R108 ;  /* 0x0000006cb2504220 */ /* 0x010fe20000410000 */
[----:B------:R-:W-:Y:S01]  /*3c20*/  SEL R85, R85, R73, P2 ;  /* 0x0000004955557207 */ /* 0x000fe20001000000 */
[----:B---3--:R-:W-:Y:S01]  /*3c30*/  @P6 FMUL.FTZ R81, R177, R109 ;  /* 0x0000006db1516220 */ /* 0x008fe20000410000 */
[----:B------:R-:W-:Y:S01]  /*3c40*/  SEL R86, R86, R74, P2 ;  /* 0x0000004a56567207 */ /* 0x000fe20001000000 */
[----:B------:R-:W-:Y:S01]  /*3c50*/  @P5 FMUL.FTZ R82, R176, R114 ;  /* 0x00000072b0525220 */ /* 0x000fe20000410000 */
[----:B------:R-:W-:Y:S01]  /*3c60*/  SEL R87, R87, R75, P2 ;  /* 0x0000004b57577207 */ /* 0x000fe20001000000 */
[----:B------:R-:W-:-:S04]  /*3c70*/  FFMA.FTZ R107, R107, R101, R100 ;  /* 0x000000656b6b7223 */ /* 0x000fc80000010064 */
[----:B------:R0:W-:Y:S01]  /*3c80*/  @P1 STG.E.128 [R104.64], R84 ;  /* 0x0000005468001986 */ /* 0x0001e2000c101d04 */
[----:B------:R-:W-:Y:S02]  /*3c90*/  FADD.FTZ R107, R127, -R107 ;  /* 0x8000006b7f6b7221 */ /* 0x000fe40000010000 */
[----:B------:R-:W-:Y:S02]  /*3ca0*/  @P3 FMUL.FTZ R83, R175, R115 ;  /* 0x00000073af533220 */ /* 0x000fe40000410000 */
[----:B0-----:R-:W-:-:S03]  /*3cb0*/  FFMA.FTZ R86, R106, R101, R100 ;  /* 0x000000656a567223 */ /* 0x001fc60000010064 */
[----:B------:R0:W-:Y:S01]  /*3cc0*/  STG.E.128 [R110.64], R80 ;  /* 0x000000506e007986 */ /* 0x0001e2000c101d04 */
[----:B------:R-:W-:Y:S02]  /*3cd0*/  FADD.FTZ R86, R126, -R86 ;  /* 0x800000567e567221 */ /* 0x000fe40000010000 */
[C---:B------:R-:W-:Y:S02]  /*3ce0*/  FMUL.FTZ R87, R149.reuse, R107 ;  /* 0x0000006b95577220 */ /* 0x040fe40000410000 */
[----:B------:R-:W-:Y:S02]  /*3cf0*/  FMUL.FTZ R86, R149, R86 ;  /* 0x0000005695567220 */ /* 0x000fe40000410000 */
[----:B------:R-:W-:Y:S01]  /*3d00*/  FMUL.FTZ R77, R77, R109 ;  /* 0x0000006d4d4d7220 */ /* 0x000fe20000410000 */
[----:B0-----:R0:W3:Y:S01]  /*3d10*/  LDG.E.128 R80, [R112.64] ;  /* 0x0000000470507981 */ /* 0x0010e2000c1e1d00 */
[----:B------:R-:W-:Y:S02]  /*3d20*/  FMUL.FTZ R78, R78, R114 ;  /* 0x000000724e4e7220 */ /* 0x000fe40000410000 */
[----:B------:R-:W-:Y:S01]  /*3d30*/  FMUL.FTZ R79, R79, R115 ;  /* 0x000000734f4f7220 */ /* 0x000fe20000410000 */
[----:B------:R-:W-:Y:S01]  /*3d40*/  FSEL R111, R77, RZ, P6 ;  /* 0x000000ff4d6f7208 */ /* 0x000fe20003000000 */
[----:B------:R-:W-:Y:S01]  /*3d50*/  FMUL.FTZ R76, R108, R76 ;  /* 0x0000004c6c4c7220 */ /* 0x000fe20000410000 */
[----:B------:R-:W-:-:S02]  /*3d60*/  @P1 IADD3 R104, P6, R160, c[0x0][0x258], RZ ;  /* 0x00009600a0681a10 */ /* 0x000fc40007fde0ff */
[----:B------:R-:W-:Y:S02]  /*3d70*/  FSEL R110, R78, RZ, P5 ;  /* 0x000000ff4e6e7208 */ /* 0x000fe40002800000 */
[----:B0-----:R-:W-:Y:S02]  /*3d80*/  FSEL R113, R79, RZ, P3 ;  /* 0x000000ff4f717208 */ /* 0x001fe40001800000 */
[----:B------:R-:W-:Y:S02]  /*3d90*/  IADD3 R160, P5, R160, c[0x0][0x248], RZ ;  /* 0x00009200a0a07a10 */ /* 0x000fe40007fbe0ff */
[----:B------:R-:W-:Y:S02]  /*3da0*/  IADD3 R108, P3, R157, c[0x0][0x170], RZ ;  /* 0x00005c009d6c7a10 */ /* 0x000fe40007f7e0ff */
[----:B------:R-:W-:Y:S02]  /*3db0*/  IADD3.X R161, R159, c[0x0][0x24c], RZ, P5, !PT ;  /* 0x000093009fa17a10 */ /* 0x000fe40002ffe4ff */
[----:B------:R-:W-:Y:S01]  /*3dc0*/  IADD3.X R109, R156, c[0x0][0x174], RZ, P3, !PT ;  /* 0x00005d009c6d7a10 */ /* 0x000fe20001ffe4ff */
[----:B------:R-:W-:Y:S01]  /*3dd0*/  @P0 FADD.FTZ R86, R58, R86 ;  /* 0x000000563a560221 */ /* 0x000fe20000010000 */
[C---:B------:R-:W-:Y:S01]  /*3de0*/  LOP3.LUT P5, RZ, R158.reuse, 0xff0000, RZ, 0xc0, !PT ;  /* 0x00ff00009eff7812 */ /* 0x040fe200078ac0ff */
[----:B------:R-:W-:Y:S01]  /*3df0*/  @P0 FADD.FTZ R87, R59, R87 ;  /* 0x000000573b570221 */ /* 0x000fe20000010000 */
[----:B------:R-:W-:Y:S01]  /*3e00*/  LOP3.LUT P3, RZ, R158, 0xff000000, RZ, 0xc0, !PT ;  /* 0xff0000009eff7812 */ /* 0x000fe2000786c0ff */
[----:B------:R-:W-:-:S02]  /*3e10*/  FMUL.FTZ R106, R86, R150 ;  /* 0x00000096566a7220 */ /* 0x000fc40000410000 */
[----:B------:R-:W-:Y:S02]  /*3e20*/  FMUL.FTZ R107, R87, R150 ;  /* 0x00000096576b7220 */ /* 0x000fe40000410000 */
[-CC-:B------:R-:W-:Y:S02]  /*3e30*/  FFMA.FTZ R84, R102, R101.reuse, R100.reuse ;  /* 0x0000006566547223 */ /* 0x180fe40000010064 */
[----:B------:R-:W-:Y:S02]  /*3e40*/  FFMA.FTZ R85, R103, R101, R100 ;  /* 0x0000006567557223 */ /* 0x000fe40000010064 */
[----:B------:R-:W-:Y:S02]  /*3e50*/  FMUL.FTZ R106, R106, c[0x0][0x1e8] ;  /* 0x00007a006a6a7a20 */ /* 0x000fe40000410000 */
[----:B------:R-:W-:Y:S01]  /*3e60*/  FMUL.FTZ R107, R107, c[0x0][0x1e8] ;  /* 0x00007a006b6b7a20 */ /* 0x000fe20000410000 */
[----:B------:R-:W-:Y:S01]  /*3e70*/  CS2R R78, SRZ ;  /* 0x00000000004e7805 */ /* 0x000fe2000001ff00 */
[----:B------:R-:W-:-:S02]  /*3e80*/  FADD.FTZ R84, R124, -R84 ;  /* 0x800000547c547221 */ /* 0x000fc40000010000 */
[----:B------:R-:W-:Y:S02]  /*3e90*/  FADD.FTZ R85, R125, -R85 ;  /* 0x800000557d557221 */ /* 0x000fe40000010000 */
[----:B------:R-:W-:Y:S02]  /*3ea0*/  @P5 FMUL.FTZ R78, R121, R106 ;  /* 0x0000006a794e5220 */ /* 0x000fe40000410000 */
[----:B------:R-:W-:Y:S01]  /*3eb0*/  @P3 FMUL.FTZ R79, R120, R107 ;  /* 0x0000006b784f3220 */ /* 0x000fe20000410000 */
[----:B------:R-:W4:Y:S01]  /*3ec0*/  LDL R121, [R1+0x4] ;  /* 0x0000040001797983 */ /* 0x000f220000100800 */
[----:B------:R-:W-:-:S03]  /*3ed0*/  FMUL.FTZ R84, R149, R84 ;  /* 0x0000005495547220 */ /* 0x000fc60000410000 */
[----:B------:R-:W4:Y:S01]  /*3ee0*/  LDL R120, [R1] ;  /* 0x0000000001787983 */ /* 0x000f220000100800 */
[----:B------:R-:W-:Y:S01]  /*3ef0*/  FMUL.FTZ R85, R149, R85 ;  /* 0x0000005595557220 */ /* 0x000fe20000410000 */
[----:B------:R-:W-:Y:S02]  /*3f00*/  FSEL R112, R76, RZ, P4 ;  /* 0x000000ff4c707208 */ /* 0x000fe40002000000 */
[----:B------:R-:W-:Y:S01]  /*3f10*/  @P1 IADD3.X R105, R159, c[0x0][0x25c], RZ, P6, !PT ;  /* 0x000097009f691a10 */ /* 0x000fe200037fe4ff */
[----:B------:R-:W-:Y:S01]  /*3f20*/  @P0 FADD.FTZ R84, R56, R84 ;  /* 0x0000005438540221 */ /* 0x000fe20000010000 */
[C---:B------:R-:W-:Y:S01]  /*3f30*/  LOP3.LUT P4, RZ, R158.reuse, 0xff, RZ, 0xc0, !PT ;  /* 0x000000ff9eff7812 */ /* 0x040fe2000788c0ff */
[----:B------:R-:W-:Y:S01]  /*3f40*/  @P0 FADD.FTZ R85, R57, R85 ;  /* 0x0000005539550221 */ /* 0x000fe20000010000 */
[----:B------:R-:W-:Y:S01]  /*3f50*/  LOP3.LUT P6, RZ, R158, 0xff00, RZ, 0xc0, !PT ;  /* 0x0000ff009eff7812 */ /* 0x000fe200078cc0ff */
[-C--:B------:R-:W-:Y:S02]  /*3f60*/  FMUL.FTZ R102, R84, R150.reuse ;  /* 0x0000009654667220 */ /* 0x080fe40000410000 */
[----:B------:R-:W-:-:S02]  /*3f70*/  FMUL.FTZ R103, R85, R150 ;  /* 0x0000009655677220 */ /* 0x000fc40000410000 */
[----:B------:R-:W-:Y:S02]  /*3f80*/  FMUL.FTZ R102, R102, c[0x0][0x1e8] ;  /* 0x00007a0066667a20 */ /* 0x000fe40000410000 */
[----:B------:R-:W-:Y:S01]  /*3f90*/  FMUL.FTZ R103, R103, c[0x0][0x1e8] ;  /* 0x00007a0067677a20 */ /* 0x000fe20000410000 */
[----:B------:R-:W-:Y:S01]  /*3fa0*/  CS2R R76, SRZ ;  /* 0x00000000004c7805 */ /* 0x000fe2000001ff00 */
[----:B------:R-:W-:Y:S02]  /*3fb0*/  SEL R84, R84, R72, P2 ;  /* 0x0000004854547207 */ /* 0x000fe40001000000 */
[----:B------:R-:W-:Y:S01]  /*3fc0*/  SEL R85, R85, R73, P2 ;  /* 0x0000004955557207 */ /* 0x000fe20001000000 */
[----:B------:R-:W-:Y:S01]  /*3fd0*/  @P4 FMUL.FTZ R76, R123, R102 ;  /* 0x000000667b4c4220 */ /* 0x000fe20000410000 */
[----:B------:R-:W-:Y:S02]  /*3fe0*/  SEL R86, R86, R74, P2 ;  /* 0x0000004a56567207 */ /* 0x000fe40001000000 */
[----:B------:R-:W-:-:S05]  /*3ff0*/  SEL R87, R87, R75, P2 ;  /* 0x0000004b57577207 */ /* 0x000fca0001000000 */
[----:B------:R-:W-:Y:S01]  /*4000*/  @P1 STG.E.128 [R104.64], R84 ;  /* 0x0000005468001986 */ /* 0x000fe2000c101d04 */
        /* <DEDUP_REMOVED lines=19> */
[-C--:B------:R-:W-:Y:S02]  /*4140*/  FMUL.FTZ R96, R84, R150.reuse ;  /* 0x0000009654607220 */ /* 0x080fe40000410000 */
[-C--:B------:R-:W-:Y:S02]  /*4150*/  FMUL.FTZ R97, R85, R150.reuse ;  /* 0x0000009655617220 */ /* 0x080fe40000410000 */
[-C--:B------:R-:W-:Y:S02]  /*4160*/  FMUL.FTZ R98, R86, R150.reuse ;  /* 0x0000009656627220 */ /* 0x080fe40000410000 */
[----:B------:R-:W-:Y:S02]  /*4170*/  FMUL.FTZ R99, R87, R150 ;  /* 0x0000009657637220 */ /* 0x000fe40000410000 */
[----:B------:R-:W-:Y:S02]  /*4180*/  FMUL.FTZ R96, R96, c[0x0][0x1e8] ;  /* 0x00007a0060607a20 */ /* 0x000fe40000410000 */
[----:B------:R-:W-:-:S02]  /*4190*/  FMUL.FTZ R97, R97, c[0x0][0x1e8] ;  /* 0x00007a0061617a20 */ /* 0x000fc40000410000 */
[----:B------:R-:W-:Y:S02]  /*41a0*/  FMUL.FTZ R98, R98, c[0x0][0x1e8] ;  /* 0x00007a0062627a20 */ /* 0x000fe40000410000 */
[----:B------:R-:W-:Y:S01]  /*41b0*/  FMUL.FTZ R99, R99, c[0x0][0x1e8] ;  /* 0x00007a0063637a20 */ /* 0x000fe20000410000 */
[----:B------:R-:W-:Y:S02]  /*41c0*/  SEL R84, R84, R72, P2 ;  /* 0x0000004854547207 */ /* 0x000fe40001000000 */
[----:B------:R-:W-:Y:S02]  /*41d0*/  SEL R85, R85, R73, P2 ;  /* 0x0000004955557207 */ /* 0x000fe40001000000 */
[----:B------:R-:W-:Y:S02]  /*41e0*/  SEL R86, R86, R74, P2 ;  /* 0x0000004a56567207 */ /* 0x000fe40001000000 */
[----:B------:R-:W-:Y:S01]  /*41f0*/  SEL R87, R87, R75, P2 ;  /* 0x0000004b57577207 */ /* 0x000fe20001000000 */
[----:B---3--:R-:W-:-:S02]  /*4200*/  FMUL.FTZ R81, R81, R103 ;  /* 0x0000006751517220 */ /* 0x008fc40000410000 */
[----:B------:R-:W-:Y:S02]  /*4210*/  FMUL.FTZ R82, R82, R106 ;  /* 0x0000006a52527220 */ /* 0x000fe40000410000 */
[----:B------:R-:W-:Y:S01]  /*4220*/  FMUL.FTZ R83, R83, R107 ;  /* 0x0000006b53537220 */ /* 0x000fe20000410000 */
[----:B0-----:R-:W-:Y:S01]  /*4230*/  FSEL R109, R81, RZ, P6 ;  /* 0x000000ff516d7208 */ /* 0x001fe20003000000 */
[----:B------:R-:W-:Y:S01]  /*4240*/  FMUL.FTZ R80, R102, R80 ;  /* 0x0000005066507220 */ /* 0x000fe20000410000 */
[----:B------:R-:W-:Y:S02]  /*4250*/  FSEL R108, R82, RZ, P5 ;  /* 0x000000ff526c7208 */ /* 0x000fe40002800000 */
[----:B------:R-:W-:Y:S02]  /*4260*/  FSEL R115, R83, RZ, P3 ;  /* 0x000000ff53737208 */ /* 0x000fe40001800000 */
[C---:B------:R-:W-:Y:S02]  /*4270*/  @P1 IADD3 R102, P6, R157.reuse, c[0x0][0x258], RZ ;  /* 0x000096009d661a10 */ /* 0x040fe40007fde0ff */
[----:B------:R-:W-:-:S02]  /*4280*/  IADD3 R104, P5, R157, c[0x0][0x248], RZ ;  /* 0x000092009d687a10 */ /* 0x000fc40007fbe0ff */
[----:B------:R-:W-:Y:S02]  /*4290*/  IADD3 R106, P3, R153, c[0x0][0x170], RZ ;  /* 0x00005c00996a7a10 */ /* 0x000fe40007f7e0ff */
[----:B------:R-:W-:Y:S02]  /*42a0*/  FSEL R114, R80, RZ, P4 ;  /* 0x000000ff50727208 */ /* 0x000fe40002000000 */
[C---:B------:R-:W-:Y:S02]  /*42b0*/  @P1 IADD3.X R103, R156.reuse, c[0x0][0x25c], RZ, P6, !PT ;  /* 0x000097009c671a10 */ /* 0x040fe400037fe4ff */
[----:B------:R-:W-:Y:S02]  /*42c0*/  IADD3.X R105, R156, c[0x0][0x24c], RZ, P5, !PT ;  /* 0x000093009c697a10 */ /* 0x000fe40002ffe4ff */
[----:B------:R-:W-:Y:S02]  /*42d0*/  IADD3.X R107, R152, c[0x0][0x174], RZ, P3, !PT ;  /* 0x00005d00986b7a10 */ /* 0x000fe40001ffe4ff */
[----:B------:R-:W-:-:S02]  /*42e0*/  LOP3.LUT P4, RZ, R155, 0xff, RZ, 0xc0, !PT ;  /* 0x000000ff9bff7812 */ /* 0x000fc4000788c0ff */
[C---:B------:R-:W-:Y:S02]  /*42f0*/  LOP3.LUT P6, RZ, R155.reuse, 0xff00, RZ, 0xc0, !PT ;  /* 0x0000ff009bff7812 */ /* 0x040fe400078cc0ff */
[C---:B------:R-:W-:Y:S02]  /*4300*/  LOP3.LUT P5, RZ, R155.reuse, 0xff0000, RZ, 0xc0, !PT ;  /* 0x00ff00009bff7812 */ /* 0x040fe400078ac0ff */
[----:B------:R-:W-:Y:S01]  /*4310*/  LOP3.LUT P3, RZ, R155, 0xff000000, RZ, 0xc0, !PT ;  /* 0xff0000009bff7812 */ /* 0x000fe2000786c0ff */
[----:B------:R-:W-:Y:S01]  /*4320*/  CS2R R80, SRZ ;  /* 0x0000000000507805 */ /* 0x000fe2000001ff00 */
[----:B------:R-:W-:Y:S01]  /*4330*/  CS2R R82, SRZ ;  /* 0x0000000000527805 */ /* 0x000fe2000001ff00 */
[----:B------:R-:W-:Y:S04]  /*4340*/  @P1 STG.E.128 [R102.64], R84 ;  /* 0x0000005466001986 */ /* 0x000fe8000c101d04 */
[----:B----4-:R-:W-:-:S04]  /*4350*/  @P4 FMUL.FTZ R80, R121, R96 ;  /* 0x0000006079504220 */ /* 0x010fc80000410000 */
[----:B------:R-:W-:Y:S02]  /*4360*/  @P5 FMUL.FTZ R82, R252, R98 ;  /* 0x00000062fc525220 */ /* 0x000fe40000410000 */
[----:B------:R-:W-:Y:S02]  /*4370*/  @P6 FMUL.FTZ R81, R120, R97 ;  /* 0x0000006178516220 */ /* 0x000fe40000410000 */
[----:B------:R-:W-:-:S05]  /*4380*/  @P3 FMUL.FTZ R83, R251, R99 ;  /* 0x00000063fb533220 */ /* 0x000fca0000410000 */
[----:B------:R0:W-:Y:S04]  /*4390*/  STG.E.128 [R104.64], R80 ;  /* 0x0000005068007986 */ /* 0x0001e8000c101d04 */
[----:B0-----:R0:W3:Y:S01]  /*43a0*/  LDG.E.128 R80, [R106.64] ;  /* 0x000000046a507981 */ /* 0x0010e2000c1e1d00 */
        /* <DEDUP_REMOVED lines=28> */
[----:B--2---:R-:W-:-:S02]  /*4570*/  FMUL.FTZ R77, R77, R97 ;  /* 0x000000614d4d7220 */ /* 0x004fc40000410000 */
        /* <DEDUP_REMOVED lines=20> */
[----:B------:R-:W-:-:S02]  /*46c0*/  @P4 FMUL.FTZ R76, R250, R92 ;  /* 0x0000005cfa4c4220 */ /* 0x000fc40000410000 */
[----:B------:R-:W-:Y:S02]  /*46d0*/  @P6 FMUL.FTZ R77, R249, R93 ;  /* 0x0000005df94d6220 */ /* 0x000fe40000410000 */
[----:B------:R-:W-:Y:S02]  /*46e0*/  @P5 FMUL.FTZ R78, R248, R94 ;  /* 0x0000005ef84e5220 */ /* 0x000fe40000410000 */
[----:B------:R-:W-:-:S05]  /*46f0*/  @P3 FMUL.FTZ R79, R247, R95 ;  /* 0x0000005ff74f3220 */ /* 0x000fca0000410000 */
[----:B------:R0:W-:Y:S04]  /*4700*/  STG.E.128 [R98.64], R76 ;  /* 0x0000004c62007986 */ /* 0x0001e8000c101d04 */
[----:B0-----:R-:W2:Y:S01]  /*4710*/  LDG.E.128 R76, [R102.64] ;  /* 0x00000004664c7981 */ /* 0x001ea2000c1e1d00 */
[----:B------:R-:W-:-:S04]  /*4720*/  FFMA.FTZ R85, R90, R101, R100 ;  /* 0x000000655a557223 */ /* 0x000fc80000010064 */
[----:B------:R-:W-:-:S04]  /*4730*/  FADD.FTZ R138, R138, -R85 ;  /* 0x800000558a8a7221 */ /* 0x000fc80000010000 */
[----:B------:R-:W-:-:S04]  /*4740*/  FMUL.FTZ R85, R149, R138 ;  /* 0x0000008a95557220 */ /* 0x000fc80000410000 */
[----:B------:R-:W-:-:S05]  /*4750*/  @P0 FADD.FTZ R85, R70, R85 ;  /* 0x0000005546550221 */ /* 0x000fca0000010000 */
[----:B------:R-:W-:Y:S02]  /*4760*/  SEL R74, R85, R74, P2 ;  /* 0x0000004a554a7207 */ /* 0x000fe40001000000 */
[----:B------:R-:W-:Y:S01]  /*4770*/  IADD3 R146, R146, c[0x0][0x160], RZ ;  /* 0x0000580092927a10 */ /* 0x000fe20007ffe0ff */
[----:B------:R-:W-:Y:S02]  /*4780*/  FADD.FTZ R206, R116, R206 ;  /* 0x000000ce74ce7221 */ /* 0x000fe40000010000 */
[----:B------:R-:W-:Y:S02]  /*4790*/  FADD.FTZ R205, R117, R205 ;  /* 0x000000cd75cd7221 */ /* 0x000fe40000010000 */
[----:B------:R-:W-:Y:S02]  /*47a0*/  FADD.FTZ R214, R118, R214 ;  /* 0x000000d676d67221 */ /* 0x000fe40000010000 */
[----:B------:R-:W-:Y:S02]  /*47b0*/  FADD.FTZ R213, R119, R213 ;  /* 0x000000d577d57221 */ /* 0x000fe40000010000 */
[----:B------:R-:W-:-:S02]  /*47c0*/  FADD.FTZ R216, R169, R216 ;  /* 0x000000d8a9d87221 */ /* 0x000fc40000010000 */
[----:B---3--:R-:W-:Y:S02]  /*47d0*/  FMUL.FTZ R82, R82, R94 ;  /* 0x0000005e52527220 */ /* 0x008fe40000410000 */
[----:B------:R-:W-:Y:S02]  /*47e0*/  FMUL.FTZ R83, R83, R95 ;  /* 0x0000005f53537220 */ /* 0x000fe40000410000 */
[----:B------:R-:W-:Y:S01]  /*47f0*/  FMUL.FTZ R80, R92, R80 ;  /* 0x000000505c507220 */ /* 0x000fe20000410000 */
[----:B------:R-:W-:Y:S01]  /*4800*/  FSEL R92, R82, RZ, P5 ;  /* 0x000000ff525c7208 */ /* 0x000fe20002800000 */
[----:B------:R-:W-:Y:S01]  /*4810*/  FMUL.FTZ R81, R81, R93 ;  /* 0x0000005d51517220 */ /* 0x000fe20000410000 */
[----:B------:R-:W-:Y:S01]  /*4820*/  FSEL R93, R83, RZ, P3 ;  /* 0x000000ff535d7208 */ /* 0x000fe20001800000 */
[-CC-:B------:R-:W-:Y:S02]  /*4830*/  FFMA.FTZ R83, R88, R101.reuse, R100.reuse ;  /* 0x0000006558537223 */ /* 0x180fe40000010064 */
[----:B------:R-:W-:-:S02]  /*4840*/  FFMA.FTZ R82, R89, R101, R100 ;  /* 0x0000006559527223 */ /* 0x000fc40000010064 */
[----:B------:R-:W-:Y:S02]  /*4850*/  FFMA.FTZ R100, R91, R101, R100 ;  /* 0x000000655b647223 */ /* 0x000fe40000010064 */
[----:B------:R-:W-:Y:S02]  /*4860*/  FADD.FTZ R136, R136, -R83 ;  /* 0x8000005388887221 */ /* 0x000fe40000010000 */
[----:B------:R-:W-:Y:S02]  /*4870*/  FADD.FTZ R82, R137, -R82 ;  /* 0x8000005289527221 */ /* 0x000fe40000010000 */
[----:B------:R-:W-:Y:S02]  /*4880*/  FADD.FTZ R100, R139, -R100 ;  /* 0x800000648b647221 */ /* 0x000fe40000010000 */
[C---:B------:R-:W-:Y:S02]  /*4890*/  FMUL.FTZ R83, R149.reuse, R136 ;  /* 0x0000008895537220 */ /* 0x040fe40000410000 */
[----:B------:R-:W-:-:S02]  /*48a0*/  FMUL.FTZ R82, R149, R82 ;  /* 0x0000005295527220 */ /* 0x000fc40000410000 */
[----:B------:R-:W-:Y:S01]  /*48b0*/  FMUL.FTZ R100, R149, R100 ;  /* 0x0000006495647220 */ /* 0x000fe20000410000 */
[----:B------:R-:W-:Y:S01]  /*48c0*/  FSEL R80, R80, RZ, P4 ;  /* 0x000000ff50507208 */ /* 0x000fe20002000000 */
[----:B------:R-:W-:Y:S01]  /*48d0*/  @P0 FADD.FTZ R83, R68, R83 ;  /* 0x0000005344530221 */ /* 0x000fe20000010000 */
[----:B------:R-:W-:Y:S01]  /*48e0*/  FSEL R81, R81, RZ, P6 ;  /* 0x000000ff51517208 */ /* 0x000fe20003000000 */
[----:B------:R-:W-:Y:S02]  /*48f0*/  @P0 FADD.FTZ R82, R69, R82 ;  /* 0x0000005245520221 */ /* 0x000fe40000010000 */
[----:B------:R-:W-:Y:S01]  /*4900*/  @P0 FADD.FTZ R100, R71, R100 ;  /* 0x0000006447640221 */ /* 0x000fe20000010000 */
[C---:B------:R-:W-:Y:S02]  /*4910*/  LOP3.LUT P4, RZ, R151.reuse, 0xff, RZ, 0xc0, !PT ;  /* 0x000000ff97ff7812 */ /* 0x040fe4000788c0ff */
[C---:B------:R-:W-:Y:S02]  /*4920*/  LOP3.LUT P6, RZ, R151.reuse, 0xff00, RZ, 0xc0, !PT ;  /* 0x0000ff0097ff7812 */ /* 0x040fe400078cc0ff */
[----:B------:R-:W-:-:S02]  /*4930*/  LOP3.LUT P5, RZ, R151, 0xff0000, RZ, 0xc0, !PT ;  /* 0x00ff000097ff7812 */ /* 0x000fc400078ac0ff */
[----:B------:R-:W-:Y:S01]  /*4940*/  LOP3.LUT P3, RZ, R151, 0xff000000, RZ, 0xc0, !PT ;  /* 0xff00000097ff7812 */ /* 0x000fe2000786c0ff */
[-C--:B------:R-:W-:Y:S01]  /*4950*/  FMUL.FTZ R88, R82, R150.reuse ;  /* 0x0000009652587220 */ /* 0x080fe20000410000 */
[----:B------:R-:W-:Y:S01]  /*4960*/  LOP3.LUT P0, RZ, R0, 0xff, RZ, 0xc0, !PT ;  /* 0x000000ff00ff7812 */ /* 0x000fe2000780c0ff */
[C---:B------:R-:W-:Y:S01]  /*4970*/  FMUL.FTZ R0, R83.reuse, R150 ;  /* 0x0000009653007220 */ /* 0x040fe20000410000 */
[----:B------:R-:W-:Y:S01]  /*4980*/  SEL R72, R83, R72, P2 ;  /* 0x0000004853487207 */ /* 0x000fe20001000000 */
[-C--:B------:R-:W-:Y:S01]  /*4990*/  FMUL.FTZ R89, R85, R150.reuse ;  /* 0x0000009655597220 */ /* 0x080fe20000410000 */
[----:B------:R-:W-:Y:S02]  /*49a0*/  SEL R73, R82, R73, P2 ;  /* 0x0000004952497207 */ /* 0x000fe40001000000 */
[C---:B------:R-:W-:Y:S01]  /*49b0*/  SEL R75, R100.reuse, R75, P2 ;  /* 0x0000004b644b7207 */ /* 0x040fe20001000000 */
[----:B------:R-:W-:Y:S01]  /*49c0*/  FMUL.FTZ R150, R100, R150 ;  /* 0x0000009664967220 */ /* 0x000fe20000410000 */
[----:B------:R-:W-:Y:S01]  /*49d0*/  @P1 IADD3 R84, P2, R147, c[0x0][0x258], RZ ;  /* 0x0000960093541a10 */ /* 0x000fe20007f5e0ff */
[----:B------:R-:W-:-:S02]  /*49e0*/  FMUL.FTZ R91, R0, c[0x0][0x1e8] ;  /* 0x00007a00005b7a20 */ /* 0x000fc40000410000 */
[----:B------:R-:W-:Y:S01]  /*49f0*/  FMUL.FTZ R88, R88, c[0x0][0x1e8] ;  /* 0x00007a0058587a20 */ /* 0x000fe20000410000 */
[----:B------:R-:W-:Y:S01]  /*4a00*/  @P1 IADD3.X R85, R148, c[0x0][0x25c], RZ, P2, !PT ;  /* 0x0000970094551a10 */ /* 0x000fe200017fe4ff */
[----:B------:R-:W-:Y:S01]  /*4a10*/  FMUL.FTZ R89, R89, c[0x0][0x1e8] ;  /* 0x00007a0059597a20 */ /* 0x000fe20000410000 */
[----:B------:R-:W-:Y:S01]  /*4a20*/  IADD3 R86, P2, R147, c[0x0][0x248], RZ ;  /* 0x0000920093567a10 */ /* 0x000fe20007f5e0ff */
[----:B------:R-:W-:Y:S01]  /*4a30*/  FMUL.FTZ R150, R150, c[0x0][0x1e8] ;  /* 0x00007a0096967a20 */ /* 0x000fe20000410000 */
[----:B------:R-:W-:Y:S01]  /*4a40*/  CS2R R82, SRZ ;  /* 0x0000000000527805 */ /* 0x000fe2000001ff00 */
[----:B------:R-:W-:Y:S02]  /*4a50*/  FADD.FTZ R241, R80, R241 ;  /* 0x000000f150f17221 */ /* 0x000fe40000010000 */
[----:B------:R-:W-:Y:S02]  /*4a60*/  FADD.FTZ R242, R81, R242 ;  /* 0x000000f251f27221 */ /* 0x000fe40000010000 */
[----:B------:R-:W-:Y:S01]  /*4a70*/  CS2R R80, SRZ ;  /* 0x0000000000507805 */ /* 0x000fe2000001ff00 */
[----:B------:R-:W-:Y:S01]  /*4a80*/  IADD3.X R87, R148, c[0x0][0x24c], RZ, P2, !PT ;  /* 0x0000930094577a10 */ /* 0x000fe200017fe4ff */
[----:B------:R-:W-:-:S02]  /*4a90*/  @P4 FMUL.FTZ R80, R246, R91 ;  /* 0x0000005bf6504220 */ /* 0x000fc40000410000 */
[----:B------:R-:W-:Y:S02]  /*4aa0*/  @P6 FMUL.FTZ R81, R245, R88 ;  /* 0x00000058f5516220 */ /* 0x000fe40000410000 */
[----:B------:R-:W-:Y:S02]  /*4ab0*/  @P5 FMUL.FTZ R82, R244, R89 ;  /* 0x00000059f4525220 */ /* 0x000fe40000410000 */
[----:B------:R-:W-:Y:S01]  /*4ac0*/  @P3 FMUL.FTZ R83, R243, R150 ;  /* 0x00000096f3533220 */ /* 0x000fe20000410000 */
[----:B------:R0:W-:Y:S04]  /*4ad0*/  @P1 STG.E.128 [R84.64], R72 ;  /* 0x0000004854001986 */ /* 0x0001e8000c101d04 */
[----:B------:R0:W-:Y:S01]  /*4ae0*/  STG.E.128 [R86.64], R80 ;  /* 0x0000005056007986 */ /* 0x0001e2000c101d04 */
[----:B------:R-:W-:Y:S01]  /*4af0*/  ISETP.GE.AND P1, PT, R146, c[0x0][0x164], PT ;  /* 0x0000590092007a0c */ /* 0x000fe20003f26270 */
        /* <DEDUP_REMOVED lines=22> */
[----:B--2---:R-:W-:Y:S02]  /*4c60*/  FMUL.FTZ R76, R91, R76 ;  /* 0x0000004c5b4c7220 */ /* 0x004fe40000410000 */
[----:B------:R-:W-:Y:S02]  /*4c70*/  FMUL.FTZ R77, R77, R88 ;  /* 0x000000584d4d7220 */ /* 0x000fe40000410000 */
[----:B------:R-:W-:Y:S02]  /*4c80*/  FMUL.FTZ R78, R78, R89 ;  /* 0x000000594e4e7220 */ /* 0x000fe40000410000 */
[----:B------:R-:W-:Y:S01]  /*4c90*/  FMUL.FTZ R79, R79, R150 ;  /* 0x000000964f4f7220 */ /* 0x000fe20000410000 */
[----:B------:R-:W-:Y:S02]  /*4ca0*/  FSEL R76, R76, RZ, P4 ;  /* 0x000000ff4c4c7208 */ /* 0x000fe40002000000 */
[----:B------:R-:W-:-:S02]  /*4cb0*/  FSEL R77, R77, RZ, P6 ;  /* 0x000000ff4d4d7208 */ /* 0x000fc40003000000 */
[----:B------:R-:W-:Y:S02]  /*4cc0*/  FSEL R78, R78, RZ, P5 ;  /* 0x000000ff4e4e7208 */ /* 0x000fe40002800000 */
[----:B------:R-:W-:Y:S01]  /*4cd0*/  FSEL R79, R79, RZ, P3 ;  /* 0x000000ff4f4f7208 */ /* 0x000fe20001800000 */
[----:B------:R-:W-:Y:S02]  /*4ce0*/  FADD.FTZ R237, R76, R237 ;  /* 0x000000ed4ced7221 */ /* 0x000fe40000010000 */
[----:B------:R-:W-:Y:S02]  /*4cf0*/  FADD.FTZ R238, R77, R238 ;  /* 0x000000ee4dee7221 */ /* 0x000fe40000010000 */
[----:B------:R-:W-:Y:S02]  /*4d00*/  FADD.FTZ R235, R78, R235 ;  /* 0x000000eb4eeb7221 */ /* 0x000fe40000010000 */
[----:B------:R-:W-:Y:S01]  /*4d10*/  FADD.FTZ R236, R79, R236 ;  /* 0x000000ec4fec7221 */ /* 0x000fe20000010000 */
[----:B0-----:R-:W-:Y:S01]  /*4d20*/  @P1 CALL.REL.NOINC `(.L_x_10284) ;  /* 0x0000001000001944 */ /* 0x001fe20003c00000 */
[----:B------:R-:W-:Y:S05]  /*4d30*/  BRA `(.L_x_10285) ;  /* 0xffffc45000007947 */ /* 0x000fea000383ffff */
.L_x_10284:
        /* <DEDUP_REMOVED lines=88> */
.L_x_10281:
        /* <DEDUP_REMOVED lines=35> */
.L_x_10282:
[----:B------:R-:W-:Y:S01]  /*54f0*/  HFMA2.MMA R79, -RZ, RZ, 0, 9.5367431640625e-07 ;  /* 0x00000010ff4f7435 */ /* 0x000fe200000001ff */
[----:B------:R-:W-:-:S02]  /*5500*/  MOV R77, R80 ;  /* 0x00000050004d7202 */ /* 0x000fc40000000f00 */
[----:B------:R-:W-:Y:S02]  /*5510*/  MOV R86, 0x1f ;  /* 0x0000001f00567802 */ /* 0x000fe40000000f00 */
[----:B------:R-:W-:Y:S02]  /*5520*/  MOV R83, 0xffffffff ;  /* 0xffffffff00537802 */ /* 0x000fe40000000f00 */
[----:B------:R-:W-:Y:S02]  /*5530*/  MOV R76, 0x5550 ;  /* 0x00005550004c7802 */ /* 0x000fe40000000f00 */
[----:B-----5:R-:W-:Y:S05]  /*5540*/  CALL.REL.NOINC `($__internal_175_$__cuda_sm70_shflsync_down_p) ;  /* 0x0000046000007944 */ /* 0x020fea0003c00000 */
[----:B-1----:R-:W-:Y:S01]  /*5550*/  MOV R81, R79 ;  /* 0x0000004f00517202 */ /* 0x002fe20000000f00 */
[----:B------:R-:W-:Y:S05]  /*5560*/  BRA `(.L_x_10286) ;  /* 0xffffd51000007947 */ /* 0x000fea000383ffff */
.L_x_10283:
[----:B------:R-:W-:Y:S01]  /*5570*/  HFMA2.MMA R79, -RZ, RZ, 0, 9.5367431640625e-07 ;  /* 0x00000010ff4f7435 */ /* 0x000fe200000001ff */
[----:B------:R-:W-:Y:S02]  /*5580*/  MOV R77, R78 ;  /* 0x0000004e004d7202 */ /* 0x000fe40000000f00 */
[----:B------:R-:W-:Y:S02]  /*5590*/  MOV R86, 0x1f ;  /* 0x0000001f00567802 */ /* 0x000fe40000000f00 */
[----:B------:R-:W-:-:S02]  /*55a0*/  MOV R83, 0xffffffff ;  /* 0xffffffff00537802 */ /* 0x000fc40000000f00 */
[----:B------:R-:W-:Y:S02]  /*55b0*/  MOV R76, 0x55d0 ;  /* 0x000055d0004c7802 */ /* 0x000fe40000000f00 */
[----:B01---5:R-:W-:Y:S05]  /*55c0*/  CALL.REL.NOINC `($__internal_175_$__cuda_sm70_shflsync_down_p) ;  /* 0x000003e000007944 */ /* 0x023fea0003c00000 */
[----:B------:R-:W-:Y:S01]  /*55d0*/  FADD.FTZ R80, R80, R81 ;  /* 0x0000005150507221 */ /* 0x000fe20000010000 */
[----:B------:R-:W-:Y:S01]  /*55e0*/  MOV R86, 0x1f ;  /* 0x0000001f00567802 */ /* 0x000fe20000000f00 */
[----:B-1----:R-:W-:Y:S01]  /*55f0*/  FADD.FTZ R78, R78, R79 ;  /* 0x0000004f4e4e7221 */ /* 0x002fe20000010000 */
[----:B------:R-:W-:Y:S01]  /*5600*/  HFMA2.MMA R79, -RZ, RZ, 0, 4.76837158203125e-07 ;  /* 0x00000008ff4f7435 */ /* 0x000fe200000001ff */
[----:B------:R-:W-:Y:S02]  /*5610*/  MOV R83, 0xffffffff ;  /* 0xffffffff00537802 */ /* 0x000fe40000000f00 */
[----:B------:R-:W-:Y:S02]  /*5620*/  MOV R77, R80 ;  /* 0x00000050004d7202 */ /* 0x000fe40000000f00 */
[----:B------:R-:W-:Y:S02]  /*5630*/  MOV R76, 0x5650 ;  /* 0x00005650004c7802 */ /* 0x000fe40000000f00 */
[----:B------:R-:W-:Y:S05]  /*5640*/  CALL.REL.NOINC `($__internal_175_$__cuda_sm70_shflsync_down_p) ;  /* 0x0000036000007944 */ /* 0x000fea0003c00000 */
[----:B-1----:R-:W-:Y:S01]  /*5650*/  MOV R81, R79 ;  /* 0x0000004f00517202 */ /* 0x002fe20000000f00 */
[----:B------:R-:W-:Y:S01]  /*5660*/  HFMA2.MMA R79, -RZ, RZ, 0, 4.76837158203125e-07 ;  /* 0x00000008ff4f7435 */ /* 0x000fe200000001ff */
[----:B------:R-:W-:-:S02]  /*5670*/  MOV R77, R78 ;  /* 0x0000004e004d7202 */ /* 0x000fc40000000f00 */
[----:B------:R-:W-:Y:S02]  /*5680*/  MOV R86, 0x1f ;  /* 0x0000001f00567802 */ /* 0x000fe40000000f00 */
[----:B------:R-:W-:Y:S02]  /*5690*/  MOV R83, 0xffffffff ;  /* 0xffffffff00537802 */ /* 0x000fe40000000f00 */
[----:B------:R-:W-:Y:S02]  /*56a0*/  MOV R76, 0x56c0 ;  /* 0x000056c0004c7802 */ /* 0x000fe40000000f00 */
[----:B------:R-:W-:Y:S05]  /*56b0*/  CALL.REL.NOINC `($__internal_175_$__cuda_sm70_shflsync_down_p) ;  /* 0x000002f000007944 */ /* 0x000fea0003c00000 */
[----:B------:R-:W-:Y:S01]  /*56c0*/  FADD.FTZ R80, R81, R80 ;  /* 0x0000005051507221 */ /* 0x000fe20000010000 */
[----:B------:R-:W-:Y:S01]  /*56d0*/  MOV R86, 0x1f ;  /* 0x0000001f00567802 */ /* 0x000fe20000000f00 */
[----:B-1----:R-:W-:Y:S01]  /*56e0*/  FADD.FTZ R78, R78, R79 ;  /* 0x0000004f4e4e7221 */ /* 0x002fe20000010000 */
[----:B------:R-:W-:Y:S01]  /*56f0*/  HFMA2.MMA R79, -RZ, RZ, 0, 2.384185791015625e-07 ;  /* 0x00000004ff4f7435 */ /* 0x000fe200000001ff */
[----:B------:R-:W-:Y:S02]  /*5700*/  MOV R83, 0xffffffff ;  /* 0xffffffff00537802 */ /* 0x000fe40000000f00 */
[----:B------:R-:W-:-:S02]  /*5710*/  MOV R77, R80 ;  /* 0x00000050004d7202 */ /* 0x000fc40000000f00 */
[----:B------:R-:W-:Y:S02]  /*5720*/  MOV R76, 0x5740 ;  /* 0x00005740004c7802 */ /* 0x000fe40000000f00 */
[----:B------:R-:W-:Y:S05]  /*5730*/  CALL.REL.NOINC `($__internal_175_$__cuda_sm70_shflsync_down_p) ;  /* 0x0000027000007944 */ /* 0x000fea0003c00000 */
[----:B-1----:R-:W-:Y:S01]  /*5740*/  MOV R81, R79 ;  /* 0x0000004f00517202 */ /* 0x002fe20000000f00 */
[----:B------:R-:W-:Y:S01]  /*5750*/  HFMA2.MMA R79, -RZ, RZ, 0, 2.384185791015625e-07 ;  /* 0x00000004ff4f7435 */ /* 0x000fe200000001ff */
[----:B------:R-:W-:Y:S02]  /*5760*/  MOV R77, R78 ;  /* 0x0000004e004d7202 */ /* 0x000fe40000000f00 */
[----:B------:R-:W-:Y:S02]  /*5770*/  MOV R86, 0x1f ;  /* 0x0000001f00567802 */ /* 0x000fe40000000f00 */
[----:B------:R-:W-:Y:S02]  /*5780*/  MOV R83, 0xffffffff ;  /* 0xffffffff00537802 */ /* 0x000fe40000000f00 */
[----:B------:R-:W-:Y:S02]  /*5790*/  MOV R76, 0x57b0 ;  /* 0x000057b0004c7802 */ /* 0x000fe40000000f00 */
[----:B------:R-:W-:Y:S05]  /*57a0*/  CALL.REL.NOINC `($__internal_175_$__cuda_sm70_shflsync_down_p) ;  /* 0x0000020000007944 */ /* 0x000fea0003c00000 */
[----:B------:R-:W-:Y:S01]  /*57b0*/  FADD.FTZ R80, R81, R80 ;  /* 0x0000005051507221 */ /* 0x000fe20000010000 */
[----:B------:R-:W-:Y:S01]  /*57c0*/  MOV R86, 0x1f ;  /* 0x0000001f00567802 */ /* 0x000fe20000000f00 */
[----:B-1----:R-:W-:Y:S01]  /*57d0*/  FADD.FTZ R78, R78, R79 ;  /* 0x0000004f4e4e7221 */ /* 0x002fe20000010000 */
[----:B------:R-:W-:Y:S01]  /*57e0*/  HFMA2.MMA R79, -RZ, RZ, 0, 1.1920928955078125e-07 ;  /* 0x00000002ff4f7435 */ /* 0x000fe200000001ff */
[----:B------:R-:W-:-:S02]  /*57f0*/  MOV R83, 0xffffffff ;  /* 0xffffffff00537802 */ /* 0x000fc40000000f00 */
[----:B------:R-:W-:Y:S02]  /*5800*/  MOV R77, R80 ;  /* 0x00000050004d7202 */ /* 0x000fe40000000f00 */
[----:B------:R-:W-:Y:S02]  /*5810*/  MOV R76, 0x5830 ;  /* 0x00005830004c7802 */ /* 0x000fe40000000f00 */
[----:B------:R-:W-:Y:S05]  /*5820*/  CALL.REL.NOINC `($__internal_175_$__cuda_sm70_shflsync_down_p) ;  /* 0x0000018000007944 */ /* 0x000fea0003c00000 */
[----:B-1----:R-:W-:Y:S01]  /*5830*/  MOV R81, R79 ;  /* 0x0000004f00517202 */ /* 0x002fe20000000f00 */
[----:B------:R-:W-:Y:S01]  /*5840*/  HFMA2.MMA R79, -RZ, RZ, 0, 1.1920928955078125e-07 ;  /* 0x00000002ff4f7435 */ /* 0x000fe200000001ff */
[----:B------:R-:W-:Y:S02]  /*5850*/  MOV R77, R78 ;  /* 0x0000004e004d7202 */ /* 0x000fe40000000f00 */
[----:B------:R-:W-:Y:S02]  /*5860*/  MOV R86, 0x1f ;  /* 0x0000001f00567802 */ /* 0x000fe40000000f00 */
[----:B------:R-:W-:Y:S02]  /*5870*/  MOV R83, 0xffffffff ;  /* 0xffffffff00537802 */ /* 0x000fe40000000f00 */
[----:B------:R-:W-:-:S02]  /*5880*/  MOV R76, 0x58a0 ;  /* 0x000058a0004c7802 */ /* 0x000fc40000000f00 */
[----:B------:R-:W-:Y:S05]  /*5890*/  CALL.REL.NOINC `($__internal_175_$__cuda_sm70_shflsync_down_p) ;  /* 0x0000011000007944 */ /* 0x000fea0003c00000 */
[----:B------:R-:W-:Y:S01]  /*58a0*/  FADD.FTZ R80, R81, R80 ;  /* 0x0000005051507221 */ /* 0x000fe20000010000 */
[----:B------:R-:W-:Y:S01]  /*58b0*/  MOV R86, 0x1f ;  /* 0x0000001f00567802 */ /* 0x000fe20000000f00 */
[----:B-1----:R-:W-:Y:S01]  /*58c0*/  FADD.FTZ R78, R78, R79 ;  /* 0x0000004f4e4e7221 */ /* 0x002fe20000010000 */
[----:B------:R-:W-:Y:S01]  /*58d0*/  HFMA2.MMA R79, -RZ, RZ, 0, 5.9604644775390625e-08 ;  /* 0x00000001ff4f7435 */ /* 0x000fe200000001ff */
[----:B------:R-:W-:-:S02]  /*58e0*/  MOV R83, 0xffffffff ;  /* 0xffffffff00537802 */ /* 0x000fc40000000f00 */
[----:B------:R-:W-:Y:S02]  /*58f0*/  MOV R77, R80 ;  /* 0x00000050004d7202 */ /* 0x000fe40000000f00 */
[----:B------:R-:W-:Y:S02]  /*5900*/  MOV R76, 0x5920 ;  /* 0x00005920004c7802 */ /* 0x000fe40000000f00 */
[----:B------:R-:W-:Y:S05]  /*5910*/  CALL.REL.NOINC `($__internal_175_$__cuda_sm70_shflsync_down_p) ;  /* 0x0000009000007944 */ /* 0x000fea0003c00000 */
[----:B-1----:R-:W-:Y:S01]  /*5920*/  MOV R81, R79 ;  /* 0x0000004f00517202 */ /* 0x002fe20000000f00 */
[----:B------:R-:W-:Y:S01]  /*5930*/  HFMA2.MMA R79, -RZ, RZ, 0, 5.9604644775390625e-08 ;  /* 0x00000001ff4f7435 */ /* 0x000fe200000001ff */
[----:B------:R-:W-:Y:S02]  /*5940*/  MOV R77, R78 ;  /* 0x0000004e004d7202 */ /* 0x000fe40000000f00 */
[----:B------:R-:W-:Y:S02]  /*5950*/  MOV R86, 0x1f ;  /* 0x0000001f00567802 */ /* 0x000fe40000000f00 */
[----:B------:R-:W-:Y:S02]  /*5960*/  MOV R83, 0xffffffff ;  /* 0xffffffff00537802 */ /* 0x000fe40000000f00 */
[----:B------:R-:W-:-:S02]  /*5970*/  MOV R76, 0x5990 ;  /* 0x00005990004c7802 */ /* 0x000fc40000000f00 */
[----:B------:R-:W-:Y:S05]  /*5980*/  CALL.REL.NOINC `($__internal_175_$__cuda_sm70_shflsync_down_p) ;  /* 0x0000002000007944 */ /* 0x000fea0003c00000 */
[----:B-1----:R-:W-:Y:S01]  /*5990*/  MOV R77, R79 ;  /* 0x0000004f004d7202 */ /* 0x002fe20000000f00 */
[----:B------:R-:W-:Y:S05]  /*59a0*/  BRA `(.L_x_10287) ;  /* 0xffffd1f000007947 */ /* 0x000fea000383ffff */
        .weak           $__internal_175_$__cuda_sm70_shflsync_down_p
        .type           $__internal_175_$__cuda_sm70_shflsync_down_p,@function
        .size           $__internal_175_$__cuda_sm70_shflsync_down_p,(.L_x_11909 - $__internal_175_$__cuda_sm70_shflsync_down_p)
$__internal_175_$__cuda_sm70_shflsync_down_p:
[----:B------:R-:W-:Y:S04]  /*59b0*/  WARPSYNC R83 ;  /* 0x0000005300007348 */ /* 0x000fe80003800000 */
[----:B------:R0:W1:Y:S02]  /*59c0*/  SHFL.DOWN PT, R79, R77, R79, R86 ;  /* 0x0800004f4d4f7389 */ /* 0x00006400000e0056 */
[----:B0-----:R-:W-:-:S06]  /*59d0*/  HFMA2.MMA R77, -RZ, RZ, 0, 0 ;  /* 0x00000000ff4d7435 */ /* 0x001fcc00000001ff */
[----:B------:R-:W-:Y:S05]  /*59e0*/  RET.REL.NODEC R76 `(_ZN10layer_norm13ln_bwd_kernelINS_13Kernel_traitsI6__halfffffjLj8192ELj1ELj1ELj8ELj16ENS_18Kernel_traits_baseILj8192ES2_ffffjLj256EEEEELb1ELb1ELb0ELb1EEEvNS_9BwdParamsE) ;  /* 0xffffa6104c007950 */ /* 0x000fea0003c3ffff */
.L_x_10288:
        /* <DEDUP_REMOVED lines=9> */
.L_x_11909:


//--------------------- .text._ZN10layer_norm22ln_bwd_finalize_kernelINS_22Kernel_traits_finalizeILj8192E6__halfffffjLb1ELj1024ELj4ENS_18Kernel_traits_baseILj8192ES2_ffffjLj1024EEEEELb1ELb0EEEvNS_9BwdParamsE --------------------------
	.section	.text._ZN10layer_norm22ln_bwd_finalize_kernelINS_22Kernel_traits_finalizeILj8192E6__halfffffjLb1ELj1024ELj4ENS_18Kernel_traits_baseILj8192ES2_ffffjLj1024EEEEELb1ELb0EEEvNS_9BwdParamsE,"ax",@progbits
	.sectioninfo	@"SHI_REGISTERS=32"
	.align	128
        .global         _ZN10layer_norm22ln_bwd_finalize_kernelINS_22Kernel_traits_finalizeILj8192E6__halfffffjLb1ELj1024ELj4ENS_18Kernel_traits_baseILj8192ES2_ffffjLj1024EEEEELb1ELb0EEEvNS_9BwdParamsE
        .type           _ZN10layer_norm22ln_bwd_finalize_kernelINS_22Kernel_traits_finalizeILj8192E6__halfffffjLb1ELj1024ELj4ENS_18Kernel_traits_baseILj8192ES2_ffffjLj1024EEEEELb1ELb0EEEvNS_9BwdParamsE,@function
        .size           _ZN10layer_norm22ln_bwd_finalize_kernelINS_22Kernel_traits_finalizeILj8192E6__halfffffjLb1ELj1024ELj4ENS_18Kernel_traits_baseILj8192ES2_ffffjLj1024EEEEELb1ELb0EEEvNS_9BwdParamsE,(.L_x_11910 - _ZN10layer_norm22ln_bwd_finalize_kernelINS_22Kernel_traits_finalizeILj8192E6__halfffffjLb1ELj1024ELj4ENS_18Kernel_traits_baseILj8192ES2_ffffjLj1024EEEEELb1ELb0EEEvNS_9BwdParamsE)
        .other          _ZN10layer_norm22ln_bwd_finalize_kernelINS_22Kernel_traits_finalizeILj8192E6__halfffffjLb1ELj1024ELj4ENS_18Kernel_traits_baseILj8192ES2_ffffjLj1024EEEEELb1ELb0EEEvNS_9BwdParamsE,@"STO_CUDA_ENTRY STV_DEFAULT"
_ZN10layer_norm22ln_bwd_finalize_kernelINS_22Kernel_traits_finalizeILj8192E6__halfffffjLb1ELj1024ELj4ENS_18Kernel_traits_baseILj8192ES2_ffffjLj1024EEEEELb1ELb0EEEvNS_9BwdParamsE:
.text._ZN10layer_norm22ln_bwd_finalize_kernelINS_22Kernel_traits_finalizeILj8192E6__halfffffjLb1ELj1024ELj4ENS_18Kernel_traits_baseILj8192ES2_ffffjLj1024EEEEELb1ELb0EEEvNS_9BwdParamsE:
        /* <DEDUP_REMOVED lines=19> */
.L_x_10302:
        /* <DEDUP_REMOVED lines=33> */
.L_x_10293:
        /* <DEDUP_REMOVED lines=47> */
.L_x_10292:
[----:B------:R-:W-:Y:S05]  /*0630*/  BSYNC B1 ;  /* 0x0000000000017941 */ /* 0x000fea0003800000 */
.L_x_10291:
        /* <DEDUP_REMOVED lines=29> */
.L_x_10295:
[----:B------:R-:W-:Y:S05]  /*0810*/  BSYNC B1 ;  /* 0x0000000000017941 */ /* 0x000fea0003800000 */
.L_x_10294:
        /* <DEDUP_REMOVED lines=14> */
.L_x_10296:
[----:B------:R-:W-:Y:S05]  /*0900*/  BSYNC B1 ;  /* 0x0000000000017941 */ /* 0x000fea0003800000 */
.L_x_10290:
[----:B------:R-:W-:Y:S05]  /*0910*/  BSYNC B0 ;  /* 0x0000000000007941 */ /* 0x000fea0003800000 */
.L_x_10289:
        /* <DEDUP_REMOVED lines=12> */
.L_x_10303:
        /* <DEDUP_REMOVED lines=27> */
.L_x_10304:
        /* <DEDUP_REMOVED lines=9> */
.L_x_10297:
        /* <DEDUP_REMOVED lines=21> */
.L_x_10301:
[----:B------:R-:W-:Y:S05]  /*0d70*/  BSYNC B0 ;  /* 0x0000000000007941 */ /* 0x000fea0003800000 */
.L_x_10300:
[C---:B------:R-:W-:Y:S02]  /*0d80*/  ISETP.GT.U32.AND P1, PT, R4.reuse, -0x2001, PT ;  /* 0xffffdfff0400780c */ /* 0x040fe40003f24070 */
[----:B------:R-:W-:-:S02]  /*0d90*/  IADD3 R4, R4, 0x2000, RZ ;  /* 0x0000200004047810 */ /* 0x000fc40007ffe0ff */
[----:B------:R-:W-:-:S09]  /*0da0*/  IADD3 R5, R5, 0x1000, RZ ;  /* 0x0000100005057810 */ /* 0x000fd20007ffe0ff */
[----:B01----:R-:W-:Y:S05]  /*0db0*/  @P1 BRA `(.L_x_10302) ;  /* 0xfffff37000001947 */ /* 0x003fea000383ffff */
[----:B------:R-:W-:Y:S05]  /*0dc0*/  EXIT ;  /* 0x000000000000794d */ /* 0x000fea0003800000 */
.L_x_10298:
[----:B------:R-:W-:Y:S01]  /*0dd0*/  HFMA2.MMA R17, -RZ, RZ, 0, 5.9604644775390625e-08 ;  /* 0x00000001ff117435 */ /* 0x000fe200000001ff */
[----:B---3--:R-:W-:Y:S01]  /*0de0*/  MOV R18, R10 ;  /* 0x0000000a00127202 */ /* 0x008fe20000000f00 */
[----:B------:R-:W-:Y:S01]  /*0df0*/  IMAD.MOV.U32 R14, RZ, RZ, 0x1f ;  /* 0x0000001fff0e7424 */ /* 0x000fe200078e00ff */
[----:B------:R-:W-:Y:S02]  /*0e00*/  MOV R19, 0xffffffff ;  /* 0xffffffff00137802 */ /* 0x000fe40000000f00 */
[----:B------:R-:W-:Y:S02]  /*0e10*/  MOV R8, 0xe30 ;  /* 0x00000e3000087802 */ /* 0x000fe40000000f00 */
[----:B012---:R-:W-:Y:S05]  /*0e20*/  CALL.REL.NOINC `($__internal_176_$__cuda_sm70_shflsync_bfly_p) ;  /* 0x0000059000007944 */ /* 0x007fea0003c00000 */
[----:B01----:R-:W-:Y:S05]  /*0e30*/  BRA `(.L_x_10303) ;  /* 0xfffffba000007947 */ /* 0x003fea000383ffff */
.L_x_10299:
[----:B------:R-:W-:Y:S01]  /*0e40*/  HFMA2.MMA R17, -RZ, RZ, 0, 1.1920928955078125e-07 ;  /* 0x00000002ff117435 */ /* 0x000fe200000001ff */
[----:B------:R-:W-:Y:S01]  /*0e50*/  IMAD.MOV.U32 R14, RZ, RZ, 0x1f ;  /* 0x0000001fff0e7424 */ /* 0x000fe200078e00ff */
[----:B------:R-:W-:Y:S02]  /*0e60*/  MOV R19, 0xffffffff ;  /* 0xffffffff00137802 */ /* 0x000fe40000000f00 */
[----:B------:R-:W-:Y:S02]  /*0e70*/  MOV R8, 0xe90 ;  /* 0x00000e9000087802 */ /* 0x000fe40000000f00 */
[----:B0123--:R-:W-:Y:S05]  /*0e80*/  CALL.REL.NOINC `($__internal_176_$__cuda_sm70_shflsync_bfly_p) ;  /* 0x0000053000007944 */ /* 0x00ffea0003c00000 */
[----:B0-----:R-:W-:Y:S01]  /*0e90*/  HFMA2.MMA R17, -RZ, RZ, 0, 2.384185791015625e-07 ;  /* 0x00000004ff117435 */ /* 0x001fe200000001ff */
[----:B-1----:R-:W-:Y:S01]  /*0ea0*/  FADD.FTZ R18, R18, R14 ;  /* 0x0000000e12127221 */ /* 0x002fe20000010000 */
[----:B------:R-:W-:Y:S01]  /*0eb0*/  MOV R19, 0xffffffff ;  /* 0xffffffff00137802 */ /* 0x000fe20000000f00 */
[----:B------:R-:W-:Y:S01]  /*0ec0*/  IMAD.MOV.U32 R14, RZ, RZ, 0x1f ;  /* 0x0000001fff0e7424 */ /* 0x000fe200078e00ff */
[----:B------:R-:W-:-:S02]  /*0ed0*/  MOV R8, 0xef0 ;  /* 0x00000ef000087802 */ /* 0x000fc40000000f00 */
[----:B------:R-:W-:Y:S05]  /*0ee0*/  CALL.REL.NOINC `($__internal_176_$__cuda_sm70_shflsync_bfly_p) ;  /* 0x000004d000007944 */ /* 0x000fea0003c00000 */
[----:B0-----:R-:W-:Y:S01]  /*0ef0*/  HFMA2.MMA R17, -RZ, RZ, 0, 4.76837158203125e-07 ;  /* 0x00000008ff117435 */ /* 0x001fe200000001ff */
[----:B-1----:R-:W-:Y:S01]  /*0f00*/  FADD.FTZ R18, R18, R14 ;  /* 0x0000000e12127221 */ /* 0x002fe20000010000 */
[----:B------:R-:W-:Y:S01]  /*0f10*/  MOV R19, 0xffffffff ;  /* 0xffffffff00137802 */ /* 0x000fe20000000f00 */
[----:B------:R-:W-:Y:S01]  /*0f20*/  IMAD.MOV.U32 R14, RZ, RZ, 0x1f ;  /* 0x0000001fff0e7424 */ /* 0x000fe200078e00ff */
[----:B------:R-:W-:-:S02]  /*0f30*/  MOV R8, 0xf50 ;  /* 0x00000f5000087802 */ /* 0x000fc40000000f00 */
[----:B------:R-:W-:Y:S05]  /*0f40*/  CALL.REL.NOINC `($__internal_176_$__cuda_sm70_shflsync_bfly_p) ;  /* 0x0000047000007944 */ /* 0x000fea0003c00000 */
[----:B-1----:R-:W-:Y:S01]  /*0f50*/  FADD.FTZ R10, R18, R14 ;  /* 0x0000000e120a7221 */ /* 0x002fe20000010000 */
[----:B0-----:R-:W-:Y:S01]  /*0f60*/  HFMA2.MMA R17, -RZ, RZ, 0, 9.5367431640625e-07 ;  /* 0x00000010ff117435 */ /* 0x001fe200000001ff */
[----:B------:R-:W-:Y:S01]  /*0f70*/  IMAD.MOV.U32 R14, RZ, RZ, 0x1f ;  /* 0x0000001fff0e7424 */ /* 0x000fe200078e00ff */
[----:B------:R-:W-:-:S02]  /*0f80*/  MOV R19, 0xffffffff ;  /* 0xffffffff00137802 */ /* 0x000fc40000000f00 */
[----:B------:R-:W-:Y:S02]  /*0f90*/  MOV R18, R10 ;  /* 0x0000000a00127202 */ /* 0x000fe40000000f00 */
[----:B------:R-:W-:Y:S02]  /*0fa0*/  MOV R8, 0xfc0 ;  /* 0x00000fc000087802 */ /* 0x000fe40000000f00 */
[----:B------:R-:W-:Y:S05]  /*0fb0*/  CALL.REL.NOINC `($__internal_176_$__cuda_sm70_shflsync_bfly_p) ;  /* 0x0000040000007944 */ /* 0x000fea0003c00000 */
[----:B0-----:R-:W-:Y:S01]  /*0fc0*/  HFMA2.MMA R17, -RZ, RZ, 0, 5.9604644775390625e-08 ;  /* 0x00000001ff117435 */ /* 0x001fe200000001ff */
[----:B-1----:R-:W-:Y:S01]  /*0fd0*/  IMAD.MOV.U32 R13, RZ, RZ, R14 ;  /* 0x000000ffff0d7224 */ /* 0x002fe200078e000e */
[----:B------:R-:W-:Y:S01]  /*0fe0*/  MOV R18, R15 ;  /* 0x0000000f00127202 */ /* 0x000fe20000000f00 */
[----:B------:R-:W-:Y:S01]  /*0ff0*/  IMAD.MOV.U32 R14, RZ, RZ, 0x1f ;  /* 0x0000001fff0e7424 */ /* 0x000fe200078e00ff */
[----:B------:R-:W-:Y:S02]  /*1000*/  MOV R19, 0xffffffff ;  /* 0xffffffff00137802 */ /* 0x000fe40000000f00 */
[----:B------:R-:W-:Y:S02]  /*1010*/  MOV R8, 0x1030 ;  /* 0x0000103000087802 */ /* 0x000fe40000000f00 */
[----:B------:R-:W-:Y:S05]  /*1020*/  CALL.REL.NOINC `($__internal_176_$__cuda_sm70_shflsync_bfly_p) ;  /* 0x0000039000007944 */ /* 0x000fea0003c00000 */
[----:B0-----:R-:W-:Y:S01]  /*1030*/  HFMA2.MMA R17, -RZ, RZ, 0, 1.1920928955078125e-07 ;  /* 0x00000002ff117435 */ /* 0x001fe200000001ff */
[----:B-1----:R-:W-:Y:S01]  /*1040*/  FADD.FTZ R18, R15, R14 ;  /* 0x0000000e0f127221 */ /* 0x002fe20000010000 */
[----:B------:R-:W-:Y:S01]  /*1050*/  MOV R19, 0xffffffff ;  /* 0xffffffff00137802 */ /* 0x000fe20000000f00 */
[----:B------:R-:W-:Y:S01]  /*1060*/  IMAD.MOV.U32 R14, RZ, RZ, 0x1f ;  /* 0x0000001fff0e7424 */ /* 0x000fe200078e00ff */
[----:B------:R-:W-:-:S02]  /*1070*/  MOV R8, 0x1090 ;  /* 0x0000109000087802 */ /* 0x000fc40000000f00 */
[----:B------:R-:W-:Y:S05]  /*1080*/  CALL.REL.NOINC `($__internal_176_$__cuda_sm70_shflsync_bfly_p) ;  /* 0x0000033000007944 */ /* 0x000fea0003c00000 */
        /* <DEDUP_REMOVED lines=35> */
[----:B------:R-:W-:Y:S01]  /*12c0*/  IMAD.MOV.U32 R19, RZ, RZ, -0x1 ;  /* 0xffffffffff137424 */ /* 0x000fe200078e00ff */
[----:B------:R-:W-:-:S02]  /*12d0*/  MOV R8, 0x12f0 ;  /* 0x000012f000087802 */ /* 0x000fc40000000f00 */
[----:B------:R-:W-:Y:S05]  /*12e0*/  CALL.REL.NOINC `($__internal_176_$__cuda_sm70_shflsync_bfly_p) ;  /* 0x000000d000007944 */ /* 0x000fea0003c00000 */
[----:B0-----:R-:W-:Y:S01]  /*12f0*/  HFMA2.MMA R17, -RZ, RZ, 0, 4.76837158203125e-07 ;  /* 0x00000008ff117435 */ /* 0x001fe200000001ff */
[----:B-1----:R-:W-:Y:S01]  /*1300*/  FADD.FTZ R18, R18, R14 ;  /* 0x0000000e12127221 */ /* 0x002fe20000010000 */
[----:B------:R-:W-:-:S02]  /*1310*/  MOV R14, 0x1f ;  /* 0x0000001f000e7802 */ /* 0x000fc40000000f00 */
[----:B------:R-:W-:Y:S02]  /*1320*/  MOV R19, 0xffffffff ;  /* 0xffffffff00137802 */ /* 0x000fe40000000f00 */
[----:B------:R-:W-:Y:S02]  /*1330*/  MOV R8, 0x1350 ;  /* 0x0000135000087802 */ /* 0x000fe40000000f00 */
[----:B------:R-:W-:Y:S05]  /*1340*/  CALL.REL.NOINC `($__internal_176_$__cuda_sm70_shflsync_bfly_p) ;  /* 0x0000007000007944 */ /* 0x000fea0003c00000 */
[----:B01----:R-:W-:Y:S01]  /*1350*/  FADD.FTZ R18, R18, R14 ;  /* 0x0000000e12127221 */ /* 0x003fe20000010000 */
[----:B------:R-:W-:Y:S01]  /*1360*/  HFMA2.MMA R14, -RZ, RZ, 0, 1.847743988037109375e-06 ;  /* 0x0000001fff0e7435 */ /* 0x000fe200000001ff */
[----:B------:R-:W-:Y:S01]  /*1370*/  IMAD.MOV.U32 R17, RZ, RZ, 0x10 ;  /* 0x00000010ff117424 */ /* 0x000fe200078e00ff */
[----:B------:R-:W-:Y:S02]  /*1380*/  MOV R19, 0xffffffff ;  /* 0xffffffff00137802 */ /* 0x000fe40000000f00 */
[----:B------:R-:W-:Y:S02]  /*1390*/  MOV R8, 0x13b0 ;  /* 0x000013b000087802 */ /* 0x000fe40000000f00 */
[----:B------:R-:W-:Y:S05]  /*13a0*/  CALL.REL.NOINC `($__internal_176_$__cuda_sm70_shflsync_bfly_p) ;  /* 0x0000001000007944 */ /* 0x000fea0003c00000 */
[----:B01----:R-:W-:Y:S05]  /*13b0*/  BRA `(.L_x_10304) ;  /* 0xfffff7d000007947 */ /* 0x003fea000383ffff */
        .weak           $__internal_176_$__cuda_sm70_shflsync_bfly_p
        .type           $__internal_176_$__cuda_sm70_shflsync_bfly_p,@function
        .size           $__internal_176_$__cuda_sm70_shflsync_bfly_p,(.L_x_11910 - $__internal_176_$__cuda_sm70_shflsync_bfly_p)
$__internal_176_$__cuda_sm70_shflsync_bfly_p:
[----:B------:R-:W-:Y:S01]  /*13c0*/  HFMA2.MMA R9, -RZ, RZ, 0, 0 ;  /* 0x00000000ff097435 */ /* 0x000fe200000001ff */
[----:B------:R-:W-:Y:S04]  /*13d0*/  WARPSYNC R19 ;  /* 0x0000001300007348 */ /* 0x000fe80003800000 */
[----:B------:R0:W1:Y:S01]  /*13e0*/  SHFL.BFLY PT, R14, R18, R17, R14 ;  /* 0x0c000011120e7389 */ /* 0x00006200000e000e */
[----:B------:R-:W-:Y:S05]  /*13f0*/  RET.REL.NODEC R8 `(_ZN10layer_norm22ln_bwd_finalize_kernelINS_22Kernel_traits_finalizeILj8192E6__halfffffjLb1ELj1024ELj4ENS_18Kernel_traits_baseILj8192ES2_ffffjLj1024EEEEELb1ELb0EEEvNS_9BwdParamsE) ;  /* 0xffffec0008007950 */ /* 0x000fea0003c3ffff */
.L_x_10305:
        /* <DEDUP_REMOVED lines=16> */
.L_x_11910:


//--------------------- .text._ZN10layer_norm13ln_bwd_kernelINS_13Kernel_traitsI6__halfffffjLj8192ELj1ELj1ELj8ELj16ENS_18Kernel_traits_baseILj8192ES2_ffffjLj256EEEEELb1ELb1ELb1ELb0EEEvNS_9BwdParamsE --------------------------
	.section	.text._ZN10layer_norm13ln_bwd_kernelINS_13Kernel_traitsI6__halfffffjLj8192ELj1ELj1ELj8ELj16ENS_18Kernel_traits_baseILj8192ES2_ffffjLj256EEEEELb1ELb1ELb1ELb0EEEvNS_9BwdParamsE,"ax",@progbits
	.sectioninfo	@"SHI_REGISTERS=255"
	.align	128
        .global         _ZN10layer_norm13ln_bwd_kernelINS_13Kernel_traitsI6__halfffffjLj8192ELj1ELj1ELj8ELj16ENS_18Kernel_traits_baseILj8192ES2_ffffjLj256EEEEELb1ELb1ELb1ELb0EEEvNS_9BwdParamsE
        .type           _ZN10layer_norm13ln_bwd_kernelINS_13Kernel_traitsI6__halfffffjLj8192ELj1ELj1ELj8ELj16ENS_18Kernel_traits_baseILj8192ES2_ffffjLj256EEEEELb1ELb1ELb1ELb0EEEvNS_9BwdParamsE,@function
        .size           _ZN10layer_norm13ln_bwd_kernelINS_13Kernel_traitsI6__halfffffjLj8192ELj1ELj1ELj8ELj16ENS_18Kernel_traits_baseILj8192ES2_ffffjLj256EEEEELb1ELb1ELb1ELb0EEEvNS_9BwdParamsE,(.L_x_11911 - _ZN10layer_norm13ln_bwd_kernelINS_13Kernel_traitsI6__halfffffjLj8192ELj1ELj1ELj8ELj16ENS_18Kernel_traits_baseILj8192ES2_ffffjLj256EEEEELb1ELb1ELb1ELb0EEEvNS_9BwdParamsE)
        .other          _ZN10layer_norm13ln_bwd_kernelINS_13Kernel_traitsI6__halfffffjLj8192ELj1ELj1ELj8ELj16ENS_18Kernel_traits_baseILj8192ES2_ffffjLj256EEEEELb1ELb1ELb1ELb0EEEvNS_9BwdParamsE,@"STO_CUDA_ENTRY STV_DEFAULT"
_ZN10layer_norm13ln_bwd_kernelINS_13Kernel_traitsI6__halfffffjLj8192ELj1ELj1ELj8ELj16ENS_18Kernel_traits_baseILj8192ES2_ffffjLj256EEEEELb1ELb1ELb1ELb0EEEvNS_9BwdParamsE:
.text._ZN10layer_norm13ln_bwd_kernelINS_13Kernel_traitsI6__halfffffjLj8192ELj1ELj1ELj8ELj16ENS_18Kernel_traits_baseILj8192ES2_ffffjLj256EEEEELb1ELb1ELb1ELb0EEEvNS_9BwdParamsE:
        /* <DEDUP_REMOVED lines=24> */
[----:B------:R-:W-:Y:S02]  /*0180*/  @P0 MOV R43, 0x8 ;  /* 0x00000008002b0802 */ /* 0x000fe40000000f00 */
[C---:B------:R-:W-:Y:S01]  /*0190*/  ISETP.GE.U32.AND P2, PT, R9.reuse, 0x700, PT ;  /* 0x000007000900780c */ /* 0x040fe20003f46070 */
[CC--:B------:R-:W-:Y:S01]  /*01a0*/  @P5 IMAD.WIDE.U32 R28, R0.reuse, R31.reuse, c[0x0][0x1b0] ;  /* 0x00006c00001c5625 */ /* 0x0c0fe200078e001f */
[----:B------:R1:W5:Y:S03]  /*01b0*/  @P6 LDG.E.64 R18, [R26.64] ;  /* 0x000000041a126981 */ /* 0x000366000c1e1b00 */
        /* <DEDUP_REMOVED lines=14> */
[----:B------:R-:W-:-:S04]  /*02a0*/  @P0 IMAD.WIDE.U32 R40, R0, R43, c[0x0][0x1b0] ;  /* 0x00006c0000280625 */ /* 0x000fc800078e002b */
[----:B------:R-:W-:Y:S01]  /*02b0*/  @P1 IMAD.MOV.U32 R47, RZ, RZ, 0x8 ;  /* 0x00000008ff2f1424 */ /* 0x000fe200078e00ff */
[----:B------:R-:W-:Y:S01]  /*02c0*/  @P2 MOV R51, 0x8 ;  /* 0x0000000800332802 */ /* 0x000fe20000000f00 */
[C---:B------:R-:W-:Y:S01]  /*02d0*/  @P0 IMAD.WIDE.U32 R42, R0.reuse, R43, c[0x0][0x1c8] ;  /* 0x00007200002a0625 */ /* 0x040fe200078e002b */
[----:B------:R-:W-:Y:S01]  /*02e0*/  @P0 IADD3 R0, R0, 0x100, RZ ;  /* 0x0000010000000810 */ /* 0x000fe20007ffe0ff */
[----:B------:R0:W5:Y:S04]  /*02f0*/  @P4 LDG.E.64 R120, [R36.64] ;  /* 0x0000000424784981 */ /* 0x000168000c1e1b00 */
[CC--:B------:R-:W-:Y:S01]  /*0300*/  @P1 IMAD.WIDE.U32 R44, R0.reuse, R47.reuse, c[0x0][0x1b0] ;  /* 0x00006c00002c1625 */ /* 0x0c0fe200078e002f */
[----:B-1----:R-:W-:Y:S01]  /*0310*/  @P3 MOV R27, 0x8 ;  /* 0x00000008001b3802 */ /* 0x002fe20000000f00 */
        /* <DEDUP_REMOVED lines=9> */
[CC--:B--2---:R-:W-:Y:S01]  /*03b0*/  @P3 IMAD.WIDE.U32 R22, R0.reuse, R27.reuse, c[0x0][0x1b0] ;  /* 0x00006c0000163625 */ /* 0x0c4fe200078e001b */
[----:B------:R2:W5:Y:S03]  /*03c0*/  @P1 LDG.E.64 R6, [R46.64] ;  /* 0x000000042e061981 */ /* 0x000566000c1e1b00 */
[----:B------:R-:W-:Y:S01]  /*03d0*/  @P3 IMAD.WIDE.U32 R26, R0, R27, c[0x0][0x1c8] ;  /* 0x00007200001a3625 */ /* 0x000fe200078e001b */
[----:B0-----:R-:W-:Y:S01]  /*03e0*/  LEA.HI R0, R112, UR6, RZ, 0x18 ;  /* 0x0000000670007c11 */ /* 0x001fe2000f8fc0ff */
[----:B------:R0:W5:Y:S04]  /*03f0*/  @P3 LDG.E.64 R20, [R22.64] ;  /* 0x0000000416143981 */ /* 0x000168000c1e1b00 */
[----:B------:R0:W5:Y:S01]  /*0400*/  @P3 LDG.E.64 R2, [R26.64] ;  /* 0x000000041a023981 */ /* 0x000162000c1e1b00 */
[----:B------:R-:W-:Y:S01]  /*0410*/  ISETP.GE.AND P3, PT, R0, c[0x0][0x164], PT ;  /* 0x0000590000007a0c */ /* 0x000fe20003f66270 */
[----:B---3--:R-:W-:Y:S01]  /*0420*/  CS2R R28, SRZ ;  /* 0x00000000001c7805 */ /* 0x008fe2000001ff00 */
[----:B------:R-:W-:Y:S01]  /*0430*/  CS2R R30, SRZ ;  /* 0x00000000001e7805 */ /* 0x000fe2000001ff00 */
[----:B------:R3:W5:Y:S01]  /*0440*/  @P2 LDG.E.64 R126, [R48.64] ;  /* 0x00000004307e2981 */ /* 0x000762000c1e1b00 */
[----:B----4-:R-:W-:Y:S01]  /*0450*/  CS2R R32, SRZ ;  /* 0x0000000000207805 */ /* 0x010fe2000001ff00 */
[----:B------:R-:W-:Y:S01]  /*0460*/  CS2R R34, SRZ ;  /* 0x0000000000227805 */ /* 0x000fe2000001ff00 */
[----:B------:R-:W-:Y:S01]  /*0470*/  CS2R R36, SRZ ;  /* 0x0000000000247805 */ /* 0x000fe2000001ff00 */
[----:B------:R4:W5:Y:S01]  /*0480*/  @P2 LDG.E.64 R4, [R50.64] ;  /* 0x0000000432042981 */ /* 0x000962000c1e1b00 */
[----:B-1----:R-:W-:Y:S01]  /*0490*/  CS2R R38, SRZ ;  /* 0x0000000000267805 */ /* 0x002fe2000001ff00 */
[----:B------:R-:W-:Y:S01]  /*04a0*/  CS2R R40, SRZ ;  /* 0x0000000000287805 */ /* 0x000fe2000001ff00 */
[----:B------:R-:W-:Y:S01]  /*04b0*/  CS2R R42, SRZ ;  /* 0x00000000002a7805 */ /* 0x000fe2000001ff00 */
[----:B------:R-:W-:Y:S01]  /*04c0*/  CS2R R44, SRZ ;  /* 0x00000000002c7805 */ /* 0x000fe2000001ff00 */
[----:B--2---:R-:W-:Y:S01]  /*04d0*/  CS2R R46, SRZ ;  /* 0x00000000002e7805 */ /* 0x004fe2000001ff00 */
[----:B---3--:R-:W-:Y:S01]  /*04e0*/  CS2R R48, SRZ ;  /* 0x0000000000307805 */ /* 0x008fe2000001ff00 */
[----:B------:R-:W-:Y:S01]  /*04f0*/  CS2R R52, SRZ ;  /* 0x0000000000347805 */ /* 0x000fe2000001ff00 */
[----:B------:R-:W-:Y:S01]  /*0500*/  CS2R R54, SRZ ;  /* 0x0000000000367805 */ /* 0x000fe2000001ff00 */
        /* <DEDUP_REMOVED lines=37> */
[----:B------:R-:W-:Y:S01]  /*0760*/  IMAD.MOV.U32 R249, RZ, RZ, R11 ;  /* 0x000000fffff97224 */ /* 0x000fe200078e000b */
[----:B------:R-:W-:Y:S01]  /*0770*/  SHF.R.U64 R146, R24, 0x10, R25 ;  /* 0x0000001018927819 */ /* 0x000fe20000001219 */
[----:B------:R-:W-:Y:S01]  /*0780*/  HFMA2.MMA R234, -RZ, RZ, 0, 5.9604644775390625e-08 ;  /* 0x00000001ffea7435 */ /* 0x000fe200000001ff */
[----:B------:R-:W-:-:S02]  /*0790*/  SHF.R.U64 R250, R10, 0x10, R11 ;  /* 0x000000100afa7819 */ /* 0x000fc4000000120b */
[----:B------:R-:W-:Y:S01]  /*07a0*/  SHF.R.U32.HI R248, RZ, 0x10, R11 ;  /* 0x00000010fff87819 */ /* 0x000fe2000001160b */
[----:B------:R-:W-:Y:S01]  /*07b0*/  IMAD.MOV.U32 R11, RZ, RZ, R0 ;  /* 0x000000ffff0b7224 */ /* 0x000fe200078e0000 */
[----:B------:R-:W-:Y:S01]  /*07c0*/  MOV R239, R2 ;  /* 0x0000000200ef7202 */ /* 0x000fe20000000f00 */
[----:B------:R-:W-:Y:S01]  /*07d0*/  HADD2.F32 R0, -RZ, R146.H0_H0 ;  /* 0x20000092ff007230 */ /* 0x000fe20000004100 */
[----:B------:R-:W-:Y:S01]  /*07e0*/  SHF.R.U64 R238, R2, 0x10, R3 ;  /* 0x0000001002ee7819 */ /* 0x000fe20000001203 */
[----:B------:R-:W-:Y:S01]  /*07f0*/  HADD2.F32 R2, -RZ, R8.H0_H0 ;  /* 0x20000008ff027230 */ /* 0x000fe20000004100 */
[----:B------:R-:W-:Y:S01]  /*0800*/  MOV R22, R25 ;  /* 0x0000001900167202 */ /* 0x000fe20000000f00 */
[----:B------:R-:W-:Y:S01]  /*0810*/  HADD2.F32 R250, -RZ, R250.H0_H0 ;  /* 0x200000fafffa7230 */ /* 0x000fe20000004100 */
[----:B------:R-:W-:Y:S01]  /*0820*/  SHF.R.U32.HI R145, RZ, 0x10, R25 ;  /* 0x00000010ff917819 */ /* 0x000fe20000011619 */
[----:B------:R-:W-:Y:S01]  /*0830*/  IMAD.MOV.U32 R25, RZ, RZ, R118 ;  /* 0x000000ffff197224 */ /* 0x000fe200078e0076 */
[----:B------:R-:W-:Y:S01]  /*0840*/  MOV R23, R116 ;  /* 0x0000007400177202 */ /* 0x000fe20000000f00 */
[----:B------:R0:W-:Y:S01]  /*0850*/  STL [R1+0xb8], R2 ;  /* 0x0000b80201007387 */ /* 0x0001e20000100800 */
[----:B------:R-:W-:Y:S01]  /*0860*/  MOV R237, R3 ;  /* 0x0000000300ed7202 */ /* 0x000fe20000000f00 */
[----:B------:R-:W-:Y:S01]  /*0870*/  HADD2.F32 R249, -RZ, R249.H0_H0 ;  /* 0x200000f9fff97230 */ /* 0x000fe20000004100 */
[----:B------:R-:W-:Y:S01]  /*0880*/  SHF.R.U32.HI R236, RZ, 0x10, R3 ;  /* 0x00000010ffec7819 */ /* 0x000fe20000011603 */
[----:B------:R-:W-:Y:S01]  /*0890*/  HADD2.F32 R3, -RZ, R22.H0_H0 ;  /* 0x20000016ff037230 */ /* 0x000fe20000004100 */
[--C-:B------:R-:W-:Y:S01]  /*08a0*/  SHF.R.U64 R144, R116, 0x10, R117.reuse ;  /* 0x0000001074907819 */ /* 0x100fe20000001275 */
[----:B------:R1:W-:Y:S01]  /*08b0*/  STL [R1+0xb4], R0 ;  /* 0x0000b40001007387 */ /* 0x0003e20000100800 */
[----:B------:R-:W-:Y:S01]  /*08c0*/  MOV R24, R117 ;  /* 0x0000007500187202 */ /* 0x000fe20000000f00 */
[----:B------:R-:W-:Y:S01]  /*08d0*/  HADD2.F32 R248, -RZ, R248.H0_H0 ;  /* 0x200000f8fff87230 */ /* 0x000fe20000004100 */
[----:B------:R-:W-:Y:S01]  /*08e0*/  SHF.R.U32.HI R143, RZ, 0x10, R117 ;  /* 0x00000010ff8f7819 */ /* 0x000fe20000011675 */
[----:B0-----:R-:W-:Y:S01]  /*08f0*/  HADD2.F32 R2, -RZ, R145.H0_H0 ;  /* 0x20000091ff027230 */ /* 0x001fe20000004100 */
[----:B------:R0:W-:Y:S01]  /*0900*/  STL [R1+0xb0], R3 ;  /* 0x0000b00301007387 */ /* 0x0001e20000100800 */
[--C-:B------:R-:W-:Y:S01]  /*0910*/  SHF.R.U64 R142, R118, 0x10, R119.reuse ;  /* 0x00000010768e7819 */ /* 0x100fe20000001277 */
[----:B------:R-:W-:Y:S01]  /*0920*/  HADD2.F32 R239, -RZ, R239.H0_H0 ;  /* 0x200000efffef7230 */ /* 0x000fe20000004100 */
[----:B------:R-:W-:Y:S01]  /*0930*/  MOV R26, R119 ;  /* 0x00000077001a7202 */ /* 0x000fe20000000f00 */
[----:B------:R2:W-:Y:S01]  /*0940*/  STL [R1+0xac], R2 ;  /* 0x0000ac0201007387 */ /* 0x0005e20000100800 */
[----:B-1----:R-:W-:Y:S01]  /*0950*/  HADD2.F32 R0, -RZ, R23.H0_H0 ;  /* 0x20000017ff007230 */ /* 0x002fe20000004100 */
[----:B------:R-:W-:Y:S01]  /*0960*/  SHF.R.U32.HI R141, RZ, 0x10, R119 ;  /* 0x00000010ff8d7819 */ /* 0x000fe20000011677 */
[----:B------:R-:W-:Y:S01]  /*0970*/  HADD2.F32 R238, -RZ, R238.H0_H0 ;  /* 0x200000eeffee7230 */ /* 0x000fe20000004100 */
[----:B------:R-:W-:Y:S01]  /*0980*/  MOV R27, R120 ;  /* 0x00000078001b7202 */ /* 0x000fe20000000f00 */
[----:B------:R-:W-:Y:S01]  /*0990*/  HADD2.F32 R237, -RZ, R237.H0_H0 ;  /* 0x200000edffed7230 */ /* 0x000fe20000004100 */
[----:B------:R1:W-:Y:S01]  /*09a0*/  STL [R1+0xa8], R0 ;  /* 0x0000a80001007387 */ /* 0x0003e20000100800 */
[----:B0-----:R-:W-:Y:S01]  /*09b0*/  HADD2.F32 R3, -RZ, R144.H0_H0 ;  /* 0x20000090ff037230 */ /* 0x001fe20000004100 */
[----:B------:R-:W-:Y:S01]  /*09c0*/  SHF.R.U64 R140, R120, 0x10, R121 ;  /* 0x00000010788c7819 */ /* 0x000fe20000001279 */
[----:B------:R-:W-:Y:S01]  /*09d0*/  IMAD.MOV.U32 R120, RZ, RZ, R125 ;  /* 0x000000ffff787224 */ /* 0x000fe200078e007d */
[----:B--2---:R-:W-:Y:S01]  /*09e0*/  HADD2.F32 R2, -RZ, R24.H0_H0 ;  /* 0x20000018ff027230 */ /* 0x004fe20000004100 */
[----:B------:R-:W-:Y:S01]  /*09f0*/  MOV R116, R121 ;  /* 0x0000007900747202 */ /* 0x000fe20000000f00 */
[----:B------:R0:W-:Y:S01]  /*0a00*/  STL [R1+0xa4], R3 ;  /* 0x0000a40301007387 */ /* 0x0001e20000100800 */
[----:B------:R-:W-:Y:S01]  /*0a10*/  SHF.R.U32.HI R139, RZ, 0x10, R121 ;  /* 0x00000010ff8b7819 */ /* 0x000fe20000011679 */
[----:B------:R-:W-:Y:S01]  /*0a20*/  HADD2.F32 R236, -RZ, R236.H0_H0 ;  /* 0x200000ecffec7230 */ /* 0x000fe20000004100 */
[----:B------:R-:W-:Y:S01]  /*0a30*/  MOV R117, R122 ;  /* 0x0000007a00757202 */ /* 0x000fe20000000f00 */
[----:B-1----:R-:W-:Y:S01]  /*0a40*/  HADD2.F32 R0, -RZ, R143.H0_H0 ;  /* 0x2000008fff007230 */ /* 0x002fe20000004100 */
[----:B------:R1:W-:Y:S01]  /*0a50*/  STL [R1+0xa0], R2 ;  /* 0x0000a00201007387 */ /* 0x0003e20000100800 */
[----:B------:R-:W-:-:S02]  /*0a60*/  SHF.R.U64 R138, R122, 0x10, R123 ;  /* 0x000000107a8a7819 */ /* 0x000fc4000000127b */
[----:B------:R-:W-:Y:S01]  /*0a70*/  MOV R118, R123 ;  /* 0x0000007b00767202 */ /* 0x000fe20000000f00 */
[----:B------:R2:W-:Y:S01]  /*0a80*/  STL [R1+0x9c], R0 ;  /* 0x00009c0001007387 */ /* 0x0005e20000100800 */
[----:B0-----:R-:W-:Y:S01]  /*0a90*/  HADD2.F32 R3, -RZ, R25.H0_H0 ;  /* 0x20000019ff037230 */ /* 0x001fe20000004100 */
[----:B------:R-:W-:Y:S02]  /*0aa0*/  SHF.R.U32.HI R137, RZ, 0x10, R123 ;  /* 0x00000010ff897819 */ /* 0x000fe4000001167b */
[----:B------:R-:W-:Y:S01]  /*0ab0*/  MOV R119, R124 ;  /* 0x0000007c00777202 */ /* 0x000fe20000000f00 */
[----:B-1----:R-:W-:Y:S01]  /*0ac0*/  HADD2.F32 R2, -RZ, R142.H0_H0 ;  /* 0x2000008eff027230 */ /* 0x002fe20000004100 */
[----:B------:R0:W-:Y:S01]  /*0ad0*/  STL [R1+0x98], R3 ;  /* 0x0000980301007387 */ /* 0x0001e20000100800 */
[--C-:B------:R-:W-:Y:S01]  /*0ae0*/  SHF.R.U64 R136, R124, 0x10, R125.reuse ;  /* 0x000000107c887819 */ /* 0x100fe2000000127d */
        /* <DEDUP_REMOVED lines=20> */
[--C-:B------:R-:W-:Y:S01]  /*0c30*/  SHF.R.U64 R130, R18, 0x10, R19.reuse ;  /* 0x0000001012827819 */ /* 0x100fe20000001213 */
[----:B-1----:R-:W-:Y:S01]  /*0c40*/  HADD2.F32 R2, -RZ, R139.H0_H0 ;  /* 0x2000008bff027230 */ /* 0x002fe20000004100 */
[----:B------:R0:W-:Y:S01]  /*0c50*/  STL [R1+0x80], R3 ;  /* 0x0000800301007387 */ /* 0x0001e20000100800 */
[----:B------:R-:W-:Y:S01]  /*0c60*/  MOV R21, R19 ;  /* 0x0000001300157202 */ /* 0x000fe20000000f00 */
[----:B------:R-:W-:Y:S01]  /*0c70*/  IMAD.MOV.U32 R18, RZ, RZ, R16 ;  /* 0x000000ffff127224 */ /* 0x000fe200078e0010 */
[----:B--2---:R-:W-:Y:S01]  /*0c80*/  HADD2.F32 R0, -RZ, R117.H0_H0 ;  /* 0x20000075ff007230 */ /* 0x004fe20000004100 */
[----:B------:R1:W-:Y:S01]  /*0c90*/  STL [R1+0x7c], R2 ;  /* 0x00007c0201007387 */ /* 0x0003e20000100800 */
[----:B------:R-:W-:-:S02]  /*0ca0*/  SHF.R.U32.HI R127, RZ, 0x10, R19 ;  /* 0x00000010ff7f7819 */ /* 0x000fc40000011613 */
[--C-:B------:R-:W-:Y:S01]  /*0cb0*/  SHF.R.U64 R129, R16, 0x10, R17.reuse ;  /* 0x0000001010817819 */ /* 0x100fe20000001211 */
[----:B------:R2:W-:Y:S01]  /*0cc0*/  STL [R1+0x78], R0 ;  /* 0x0000780001007387 */ /* 0x0005e20000100800 */
[----:B------:R-:W-:Y:S01]  /*0cd0*/  MOV R19, R17 ;  /* 0x0000001100137202 */ /* 0x000fe20000000f00 */
[----:B0-----:R-:W-:Y:S01]  /*0ce0*/  HADD2.F32 R3, -RZ, R138.H0_H0 ;  /* 0x2000008aff037230 */ /* 0x001fe20000004100 */
[----:B------:R-:W-:Y:S02]  /*0cf0*/  SHF.R.U32.HI R126, RZ, 0x10, R17 ;  /* 0x00000010ff7e7819 */ /* 0x000fe40000011611 */
[----:B------:R-:W-:Y:S01]  /*0d00*/  MOV R16, R14 ;  /* 0x0000000e00107202 */ /* 0x000fe20000000f00 */
[----:B-1----:R-:W-:Y:S01]  /*0d10*/  HADD2.F32 R2, -RZ, R118.H0_H0 ;  /* 0x20000076ff027230 */ /* 0x002fe20000004100 */
[----:B------:R0:W-:Y:S01]  /*0d20*/  STL [R1+0x74], R3 ;  /* 0x0000740301007387 */ /* 0x0001e20000100800 */
[----:B------:R-:W-:Y:S01]  /*0d30*/  SHF.R.U64 R128, R14, 0x10, R15 ;  /* 0x000000100e807819 */ /* 0x000fe2000000120f */
[----:B--2---:R-:W-:-:S02]  /*0d40*/  HADD2.F32 R0, -RZ, R137.H0_H0 ;  /* 0x20000089ff007230 */ /* 0x004fc40000004100 */
[----:B------:R1:W-:Y:S01]  /*0d50*/  STL [R1+0x70], R2 ;  /* 0x0000700201007387 */ /* 0x0003e20000100800 */
[----:B------:R-:W-:Y:S02]  /*0d60*/  MOV R17, R15 ;  /* 0x0000000f00117202 */ /* 0x000fe40000000f00 */
[----:B------:R-:W-:Y:S01]  /*0d70*/  SHF.R.U32.HI R125, RZ, 0x10, R15 ;  /* 0x00000010ff7d7819 */ /* 0x000fe2000001160f */
[----:B------:R2:W-:Y:S01]  /*0d80*/  STL [R1+0x6c], R0 ;  /* 0x00006c0001007387 */ /* 0x0005e20000100800 */
[----:B------:R-:W-:Y:S01]  /*0d90*/  MOV R14, R12 ;  /* 0x0000000c000e7202 */ /* 0x000fe20000000f00 */
[----:B0-----:R-:W-:Y:S01]  /*0da0*/  HADD2.F32 R3, -RZ, R119.H0_H0 ;  /* 0x20000077ff037230 */ /* 0x001fe20000004100 */
[--C-:B------:R-:W-:Y:S02]  /*0db0*/  SHF.R.U64 R12, R12, 0x10, R13.reuse ;  /* 0x000000100c0c7819 */ /* 0x100fe4000000120d */
[----:B------:R-:W-:Y:S01]  /*0dc0*/  MOV R15, R13 ;  /* 0x0000000d000f7202 */ /* 0x000fe20000000f00 */
[----:B-1----:R-:W-:Y:S01]  /*0dd0*/  HADD2.F32 R2, -RZ, R136.H0_H0 ;  /* 0x20000088ff027230 */ /* 0x002fe20000004100 */
[----:B------:R0:W-:Y:S01]  /*0de0*/  STL [R1+0x68], R3 ;  /* 0x0000680301007387 */ /* 0x0001e20000100800 */
[----:B------:R-:W-:Y:S01]  /*0df0*/  SHF.R.U32.HI R252, RZ, 0x10, R13 ;  /* 0x00000010fffc7819 */ /* 0x000fe2000001160d */
[----:B--2---:R-:W-:-:S02]  /*0e00*/  HADD2.F32 R0, -RZ, R120.H0_H0 ;  /* 0x20000078ff007230 */ /* 0x004fc40000004100 */
[----:B------:R1:W-:Y:S01]  /*0e10*/  STL [R1+0x64], R2 ;  /* 0x0000640201007387 */ /* 0x0003e20000100800 */
[----:B------:R-:W-:Y:S01]  /*0e20*/  MOV R251, R10 ;  /* 0x0000000a00fb7202 */ /* 0x000fe20000000f00 */
        /* <DEDUP_REMOVED lines=33> */
[----:B-1----:R-:W-:Y:S01]  /*1040*/  HADD2.F32 R2, -RZ, R124.H0_H0 ;  /* 0x2000007cff027230 */ /* 0x002fe20000004100 */
[----:B------:R0:W-:Y:S01]  /*1050*/  STL [R1+0x44], R3 ;  /* 0x0000440301007387 */ /* 0x0001e20000100800 */
[----:B--2---:R-:W-:-:S03]  /*1060*/  HADD2.F32 R0, -RZ, R131.H0_H0 ;  /* 0x20000083ff007230 */ /* 0x004fc60000004100 */
[----:B------:R1:W-:Y:S04]  /*1070*/  STL [R1+0x40], R2 ;  /* 0x0000400201007387 */ /* 0x0003e80000100800 */
[----:B------:R2:W-:Y:S01]  /*1080*/  STL [R1+0x3c], R0 ;  /* 0x00003c0001007387 */ /* 0x0005e20000100800 */
[----:B0-----:R-:W-:Y:S02]  /*1090*/  HADD2.F32 R3, -RZ, R20.H0_H0 ;  /* 0x20000014ff037230 */ /* 0x001fe40000004100 */
[----:B-1----:R-:W-:-:S03]  /*10a0*/  HADD2.F32 R2, -RZ, R130.H0_H0 ;  /* 0x20000082ff027230 */ /* 0x002fc60000004100 */
        /* <DEDUP_REMOVED lines=27> */
[----:B------:R0:W-:Y:S02]  /*1260*/  STL [R1], R0 ;  /* 0x0000000001007387 */ /* 0x0001e40000100800 */
.L_x_10486:
[----:B------:R-:W-:-:S05]  /*1270*/  MOV R204, 0x4 ;  /* 0x0000000400cc7802 */ /* 0x000fca0000000f00 */
[----:B------:R-:W-:-:S05]  /*1280*/  IMAD.WIDE R168, R11, R204, c[0x0][0x1d8] ;  /* 0x000076000ba87625 */ /* 0x000fca00078e02cc */
[----:B------:R1:W2:Y:S04]  /*1290*/  LDG.E R170, [R168.64] ;  /* 0x00000004a8aa7981 */ /* 0x0002a8000c1e1900 */
[----:B------:R-:W3:Y:S01]  /*12a0*/  S2R R171, SR_TID.X ;  /* 0x0000000000ab7919 */ /* 0x000ee20000002100 */
[----:B-1----:R-:W-:-:S05]  /*12b0*/  IMAD.WIDE R168, R11, R204, c[0x0][0x1a0] ;  /* 0x000068000ba87625 */ /* 0x002fca00078e02cc */
[----:B------:R1:W5:Y:S01]  /*12c0*/  LDG.E R201, [R168.64] ;  /* 0x00000004a8c97981 */ /* 0x000362000c1e1900 */
[C---:B------:R-:W-:Y:S02]  /*12d0*/  IMAD R12, R11.reuse, c[0x0][0x168], RZ ;  /* 0x00005a000b0c7a24 */ /* 0x040fe400078e02ff */
[----:B-1----:R-:W-:-:S05]  /*12e0*/  IMAD.WIDE R168, R11, R204, c[0x0][0x1a8] ;  /* 0x00006a000ba87625 */ /* 0x002fca00078e02cc */
[----:B------:R1:W5:Y:S02]  /*12f0*/  LDG.E R10, [R168.64] ;  /* 0x00000004a80a7981 */ /* 0x000364000c1e1900 */
[----:B-1----:R-:W-:-:S05]  /*1300*/  IMAD.WIDE R168, R11, R204, c[0x0][0x1d0] ;  /* 0x000074000ba87625 */ /* 0x002fca00078e02cc */
[----:B------:R1:W5:Y:S01]  /*1310*/  LDG.E R195, [R168.64] ;  /* 0x00000004a8c37981 */ /* 0x000362000c1e1900 */
[----:B---3--:R-:W-:Y:S01]  /*1320*/  LOP3.LUT R172, R171, 0xff, RZ, 0xc0, !PT ;  /* 0x000000ffabac7812 */ /* 0x008fe200078ec0ff */
[----:B------:R-:W-:Y:S01]  /*1330*/  BSSY B0, `(.L_x_10307) ;  /* 0x0000219000007945 */ /* 0x000fe20003800000 */
[----:B------:R-:W-:Y:S02]  /*1340*/  MOV R235, 0x10 ;  /* 0x0000001000eb7802 */ /* 0x000fe40000000f00 */
[----:B-1----:R-:W-:-:S04]  /*1350*/  SHF.R.S32.HI R168, RZ, 0x1f, R12 ;  /* 0x0000001fffa87819 */ /* 0x002fc8000001140c */
[----:B------:R-:W-:-:S04]  /*1360*/  LEA.HI R12, R168, R12, RZ, 0x2 ;  /* 0x0000000ca80c7211 */ /* 0x000fc800078f10ff */
[----:B------:R-:W-:-:S05]  /*1370*/  LEA.HI.SX32 R12, R12, R172, 0x1e ;  /* 0x000000ac0c0c7211 */ /* 0x000fca00078ff2ff */
[----:B------:R-:W-:Y:S01]  /*1380*/  IMAD.WIDE.U32 R168, R12, R235, c[0x0][0x218] ;  /* 0x000086000ca87625 */ /* 0x000fe200078e00eb */
[----:B--2---:R-:W-:-:S13]  /*1390*/  ISETP.GT.AND P3, PT, R170, RZ, PT ;  /* 0x000000ffaa00720c */ /* 0x004fda0003f64270 */
[----:B------:R-:W-:Y:S05]  /*13a0*/  @P3 BRA `(.L_x_10308) ;  /* 0x0000064000003947 */ /* 0x000fea0003800000 */
[----:B-----5:R-:W-:Y:S01]  /*13b0*/  ISETP.GE.AND P4, PT, R195, 0x1, PT ;  /* 0x00000001c300780c */ /* 0x020fe20003f86270 */
[----:B------:R-:W-:Y:S01]  /*13c0*/  BSSY B1, `(.L_x_10309) ;  /* 0x0000011000017945 */ /* 0x000fe20003800000 */
[----:B------:R-:W-:-:S11]  /*13d0*/  LOP3.LUT P5, RZ, R9, 0xffffff00, RZ, 0xc0, !PT ;  /* 0xffffff0009ff7812 */ /* 0x000fd600078ac0ff */
[----:B------:R-:W-:-:S05]  /*13e0*/  @P4 IADD3 R170, R195, -0x1, RZ ;  /* 0xffffffffc3aa4810 */ /* 0x000fca0007ffe0ff */
[----:B------:R-:W-:-:S05]  /*13f0*/  @P4 IMAD R170, R170, c[0x0][0x168], RZ ;  /* 0x00005a00aaaa4a24 */ /* 0x000fca00078e02ff */
[----:B------:R-:W-:-:S04]  /*1400*/  @P4 SHF.R.S32.HI R171, RZ, 0x1f, R170 ;  /* 0x0000001fffab4819 */ /* 0x000fc800000114aa */
[----:B------:R-:W-:Y:S01]  /*1410*/  @P4 LEA.HI R171, R171, R170, RZ, 0x2 ;  /* 0x000000aaabab4211 */ /* 0x000fe200078f10ff */
[----:B------:R-:W-:-:S06]  /*1420*/  HFMA2.MMA R170, -RZ, RZ, 0, 0 ;  /* 0x00000000ffaa7435 */ /* 0x000fcc00000001ff */
[----:B------:R-:W-:Y:S02]  /*1430*/  @P4 LEA.HI.SX32 R170, R171, R172, 0x1e ;  /* 0x000000acabaa4211 */ /* 0x000fe400078ff2ff */
[----:B------:R-:W-:Y:S01]  /*1440*/  MOV R171, R12 ;  /* 0x0000000c00ab7202 */ /* 0x000fe20000000f00 */
[----:B------:R-:W-:Y:S05]  /*1450*/  @!P5 BRA `(.L_x_10310) ;  /* 0x000000700000d947 */ /* 0x000fea0003800000 */
[----:B------:R-:W-:-:S04]  /*1460*/  ISETP.NE.U32.AND P4, PT, RZ, c[0x0][0x218], PT ;  /* 0x00008600ff007a0c */ /* 0x000fc80003f85070 */
[----:B------:R-:W-:-:S13]  /*1470*/  ISETP.NE.AND.EX P4, PT, RZ, c[0x0][0x21c], PT, P4 ;  /* 0x00008700ff007a0c */ /* 0x000fda0003f85340 */
[----:B------:R1:W5:Y:S02]  /*1480*/  @P4 LDG.E.128 R116, [R168.64] ;  /* 0x00000004a8744981 */ /* 0x000364000c1e1d00 */
[----:B-1----:R-:W-:-:S05]  /*1490*/  IMAD.WIDE.U32 R168, R170, R204, c[0x0][0x190] ;  /* 0x00006400aaa87625 */ /* 0x002fca00078e00cc */
[----:B------:R1:W5:Y:S01]  /*14a0*/  LDG.E R8, [R168.64] ;  /* 0x00000004a8087981 */ /* 0x000362000c1e1900 */
[----:B------:R-:W-:Y:S02]  /*14b0*/  IADD3 R170, R170, 0x100, RZ ;  /* 0x00000100aaaa7810 */ /* 0x000fe40007ffe0ff */
[----:B------:R-:W-:Y:S02]  /*14c0*/  IADD3 R171, R12, 0x100, RZ ;  /* 0x000001000cab7810 */ /* 0x000fe40007ffe0ff */
.L_x_10310:
[----:B------:R-:W-:Y:S05]  /*14d0*/  BSYNC B1 ;  /* 0x0000000000017941 */ /* 0x000fea0003800000 */
.L_x_10309:
[----:B------:R-:W-:Y:S01]  /*14e0*/  ISETP.GE.U32.AND P4, PT, R9, 0x200, PT ;  /* 0x000002000900780c */ /* 0x000fe20003f86070 */
[----:B------:R-:W-:-:S12]  /*14f0*/  BSSY B1, `(.L_x_10311) ;  /* 0x000000a000017945 */ /* 0x000fd80003800000 */
[----:B------:R-:W-:Y:S05]  /*1500*/  @!P4 BRA `(.L_x_10312) ;  /* 0x000000800000c947 */ /* 0x000fea0003800000 */
[----:B------:R-:W-:-:S04]  /*1510*/  ISETP.NE.U32.AND P4, PT, RZ, c[0x0][0x218], PT ;  /* 0x00008600ff007a0c */ /* 0x000fc80003f85070 */
[----:B------:R-:W-:-:S13]  /*1520*/  ISETP.NE.AND.EX P4, PT, RZ, c[0x0][0x21c], PT, P4 ;  /* 0x00008700ff007a0c */ /* 0x000fda0003f85340 */
[----:B-1----:R-:W-:-:S05]  /*1530*/  @P4 IMAD.WIDE.U32 R168, R171, R235, c[0x0][0x218] ;  /* 0x00008600aba84625 */ /* 0x002fca00078e00eb */
[----:B------:R1:W5:Y:S02]  /*1540*/  @P4 LDG.E.128 R120, [R168.64] ;  /* 0x00000004a8784981 */ /* 0x000364000c1e1d00 */
[----:B-1----:R-:W-:-:S05]  /*1550*/  IMAD.WIDE.U32 R168, R170, R204, c[0x0][0x190] ;  /* 0x00006400aaa87625 */ /* 0x002fca00078e00cc */
[----:B------:R1:W5:Y:S01]  /*1560*/  LDG.E R7, [R168.64] ;  /* 0x00000004a8077981 */ /* 0x000362000c1e1900 */
[----:B------:R-:W-:Y:S02]  /*1570*/  IADD3 R170, R170, 0x100, RZ ;  /* 0x00000100aaaa7810 */ /* 0x000fe40007ffe0ff */
[----:B------:R-:W-:Y:S02]  /*1580*/  IADD3 R171, R171, 0x100, RZ ;  /* 0x00000100abab7810 */ /* 0x000fe40007ffe0ff */
.L_x_10312:
[----:B------:R-:W-:Y:S05]  /*1590*/  BSYNC B1 ;  /* 0x0000000000017941 */ /* 0x000fea0003800000 */
.L_x_10311:
        /* <DEDUP_REMOVED lines=11> */
.L_x_10314:
[----:B------:R-:W-:Y:S05]  /*1650*/  BSYNC B1 ;  /* 0x0000000000017941 */ /* 0x000fea0003800000 */
.L_x_10313:
        /* <DEDUP_REMOVED lines=11> */
.L_x_10316:
[----:B------:R-:W-:Y:S05]  /*1710*/  BSYNC B1 ;  /* 0x0000000000017941 */ /* 0x000fea0003800000 */
.L_x_10315:
[----:B------:R-:W-:Y:S01]  /*1720*/  BSSY B1, `(.L_x_10317) ;  /* 0x000000a000017945 */ /* 0x000fe20003800000 */
        /* <DEDUP_REMOVED lines=9> */
.L_x_10318:
[----:B------:R-:W-:Y:S05]  /*17c0*/  BSYNC B1 ;  /* 0x0000000000017941 */ /* 0x000fea0003800000 */
.L_x_10317:
[----:B------:R-:W-:Y:S01]  /*17d0*/  BSSY B1, `(.L_x_10319) ;  /* 0x000000a000017945 */ /* 0x000fe20003800000 */
[----:B------:R-:W-:Y:S05]  /*17e0*/  @!P1 BRA `(.L_x_10320) ;  /* 0x0000008000009947 */ /* 0x000fea0003800000 */
[----:B------:R-:W-:-:S04]  /*17f0*/  ISETP.NE.U32.AND P4, PT, RZ, c[0x0][0x218], PT ;  /* 0x00008600ff007a0c */ /* 0x000fc80003f85070 */
[----:B------:R-:W-:-:S13]  /*1800*/  ISETP.NE.AND.EX P4, PT, RZ, c[0x0][0x21c], PT, P4 ;  /* 0x00008700ff007a0c */ /* 0x000fda0003f85340 */
[----:B-1----:R-:W-:-:S05]  /*1810*/  @P4 IMAD.WIDE.U32 R168, R171, R235, c[0x0][0x218] ;  /* 0x00008600aba84625 */ /* 0x002fca00078e00eb */
[----:B------:R1:W5:Y:S02]  /*1820*/  @P4 LDG.E.128 R136, [R168.64] ;  /* 0x00000004a8884981 */ /* 0x000364000c1e1d00 */
[----:B-1----:R-:W-:-:S05]  /*1830*/  IMAD.WIDE.U32 R168, R170, R204, c[0x0][0x190] ;  /* 0x00006400aaa87625 */ /* 0x002fca00078e00cc */
[----:B0-----:R0:W5:Y:S01]  /*1840*/  LDG.E R3, [R168.64] ;  /* 0x00000004a8037981 */ /* 0x001162000c1e1900 */
[----:B------:R-:W-:Y:S02]  /*1850*/  IADD3 R170, R170, 0x100, RZ ;  /* 0x00000100aaaa7810 */ /* 0x000fe40007ffe0ff */
[----:B------:R-:W-:Y:S02]  /*1860*/  IADD3 R171, R171, 0x100, RZ ;  /* 0x00000100abab7810 */ /* 0x000fe40007ffe0ff */
.L_x_10320:
[----:B------:R-:W-:Y:S05]  /*1870*/  BSYNC B1 ;  /* 0x0000000000017941 */ /* 0x000fea0003800000 */
.L_x_10319:
[----:B------:R-:W-:Y:S01]  /*1880*/  BSSY B1, `(.L_x_10321) ;  /* 0x000000a000017945 */ /* 0x000fe20003800000 */
[----:B------:R-:W-:Y:S05]  /*1890*/  @!P2 BRA `(.L_x_10322) ;  /* 0x000000800000a947 */ /* 0x000fea0003800000 */
[----:B------:R-:W-:-:S04]  /*18a0*/  ISETP.NE.U32.AND P4, PT, RZ, c[0x0][0x218], PT ;  /* 0x00008600ff007a0c */ /* 0x000fc80003f85070 */
[----:B------:R-:W-:-:S13]  /*18b0*/  ISETP.NE.AND.EX P4, PT, RZ, c[0x0][0x21c], PT, P4 ;  /* 0x00008700ff007a0c */ /* 0x000fda0003f85340 */
[----:B01----:R-:W-:-:S05]  /*18c0*/  @P4 IMAD.WIDE.U32 R168, R171, R235, c[0x0][0x218] ;  /* 0x00008600aba84625 */ /* 0x003fca00078e00eb */
[----:B------:R0:W5:Y:S02]  /*18d0*/  @P4 LDG.E.128 R140, [R168.64] ;  /* 0x00000004a88c4981 */ /* 0x000164000c1e1d00 */
[----:B0-----:R-:W-:-:S05]  /*18e0*/  IMAD.WIDE.U32 R168, R170, R204, c[0x0][0x190] ;  /* 0x00006400aaa87625 */ /* 0x001fca00078e00cc */
[----:B------:R0:W5:Y:S01]  /*18f0*/  LDG.E R2, [R168.64] ;  /* 0x00000004a8027981 */ /* 0x000162000c1e1900 */
[----:B------:R-:W-:Y:S02]  /*1900*/  IADD3 R170, R170, 0x100, RZ ;  /* 0x00000100aaaa7810 */ /* 0x000fe40007ffe0ff */
[----:B------:R-:W-:Y:S02]  /*1910*/  IADD3 R171, R171, 0x100, RZ ;  /* 0x00000100abab7810 */ /* 0x000fe40007ffe0ff */
.L_x_10322:
[----:B------:R-:W-:Y:S05]  /*1920*/  BSYNC B1 ;  /* 0x0000000000017941 */ /* 0x000fea0003800000 */
.L_x_10321:
[----:B------:R-:W-:Y:S01]  /*1930*/  ISETP.GE.U32.AND P4, PT, R9, 0x800, PT ;  /* 0x000008000900780c */ /* 0x000fe20003f86070 */
[----:B------:R-:W-:Y:S01]  /*1940*/  HFMA2.MMA R199, -RZ, RZ, 0, 0 ;  /* 0x00000000ffc77435 */ /* 0x000fe200000001ff */
[----:B------:R-:W-:-:S11]  /*1950*/  IMAD.MOV.U32 R200, RZ, RZ, RZ ;  /* 0x000000ffffc87224 */ /* 0x000fd600078e00ff */
[----:B------:R-:W-:Y:S05]  /*1960*/  @!P4 BRA `(.L_x_10323) ;  /* 0x00001b500000c947 */ /* 0x000fea0003800000 */
[----:B------:R-:W-:-:S04]  /*1970*/  ISETP.NE.U32.AND P4, PT, RZ, c[0x0][0x218], PT ;  /* 0x00008600ff007a0c */ /* 0x000fc80003f85070 */
[----:B------:R-:W-:-:S13]  /*1980*/  ISETP.NE.AND.EX P4, PT, RZ, c[0x0][0x21c], PT, P4 ;  /* 0x00008700ff007a0c */ /* 0x000fda0003f85340 */
[----:B01----:R-:W-:-:S05]  /*1990*/  @P4 IMAD.WIDE.U32 R168, R171, R235, c[0x0][0x218] ;  /* 0x00008600aba84625 */ /* 0x003fca00078e00eb */
[----:B------:R0:W5:Y:S02]  /*19a0*/  @P4 LDG.E.128 R144, [R168.64] ;  /* 0x00000004a8904981 */ /* 0x000164000c1e1d00 */
[----:B0-----:R-:W-:-:S05]  /*19b0*/  IMAD.WIDE.U32 R168, R170, R204, c[0x0][0x190] ;  /* 0x00006400aaa87625 */ /* 0x001fca00078e00cc */
[----:B------:R0:W5:Y:S01]  /*19c0*/  LDG.E R0, [R168.64] ;  /* 0x00000004a8007981 */ /* 0x000162000c1e1900 */
[----:B------:R-:W-:Y:S01]  /*19d0*/  MOV R199, RZ ;  /* 0x000000ff00c77202 */ /* 0x000fe20000000f00 */
[----:B------:R-:W-:Y:S05]  /*19e0*/  BRA `(.L_x_10323) ;  /* 0x00001ad000007947 */ /* 0x000fea0003800000 */
.L_x_10308:
[----:B------:R-:W-:Y:S01]  /*19f0*/  IADD3 R198, R170, -0x1, RZ ;  /* 0xffffffffaac67810 */ /* 0x000fe20007ffe0ff */
[----:B------:R-:W-:Y:S01]  /*1a00*/  BSSY B1, `(.L_x_10324) ;  /* 0x0000040000017945 */ /* 0x000fe20003800000 */
[----:B-----5:R-:W-:Y:S01]  /*1a10*/  ISETP.GE.AND P4, PT, R195, 0x1, PT ;  /* 0x00000001c300780c */ /* 0x020fe20003f86270 */
[----:B------:R-:W-:Y:S01]  /*1a20*/  HFMA2.MMA R200, -RZ, RZ, 0, 0 ;  /* 0x00000000ffc87435 */ /* 0x000fe200000001ff */
[----:B------:R-:W-:Y:S01]  /*1a30*/  LOP3.LUT P5, RZ, R9, 0xffffff00, RZ, 0xc0, !PT ;  /* 0xffffff0009ff7812 */ /* 0x000fe200078ac0ff */
[----:B------:R-:W-:Y:S01]  /*1a40*/  IMAD R198, R198, c[0x0][0x168], RZ ;  /* 0x00005a00c6c67a24 */ /* 0x000fe200078e02ff */
[----:B------:R-:W-:Y:S02]  /*1a50*/  MOV R194, RZ ;  /* 0x000000ff00c27202 */ /* 0x000fe40000000f00 */
[----:B------:R-:W-:-:S02]  /*1a60*/  MOV R199, RZ ;  /* 0x000000ff00c77202 */ /* 0x000fc40000000f00 */
[----:B------:R-:W-:Y:S02]  /*1a70*/  SHF.R.S32.HI R170, RZ, 0x1f, R198 ;  /* 0x0000001fffaa7819 */ /* 0x000fe400000114c6 */
[----:B------:R-:W-:Y:S02]  /*1a80*/  MOV R206, R12 ;  /* 0x0000000c00ce7202 */ /* 0x000fe40000000f00 */
[----:B------:R-:W-:Y:S02]  /*1a90*/  LEA.HI R198, R170, R198, RZ, 0x2 ;  /* 0x000000c6aac67211 */ /* 0x000fe400078f10ff */
[----:B------:R-:W-:Y:S02]  /*1aa0*/  @P4 IADD3 R170, R195, -0x1, RZ ;  /* 0xffffffffc3aa4810 */ /* 0x000fe40007ffe0ff */
[----:B------:R-:W-:-:S03]  /*1ab0*/  LEA.HI.SX32 R198, R198, R172, 0x1e ;  /* 0x000000acc6c67211 */ /* 0x000fc600078ff2ff */
[----:B------:R-:W-:-:S05]  /*1ac0*/  @P4 IMAD R170, R170, c[0x0][0x168], RZ ;  /* 0x00005a00aaaa4a24 */ /* 0x000fca00078e02ff */
[----:B------:R-:W-:-:S04]  /*1ad0*/  @P4 SHF.R.S32.HI R171, RZ, 0x1f, R170 ;  /* 0x0000001fffab4819 */ /* 0x000fc800000114aa */
[----:B------:R-:W-:-:S04]  /*1ae0*/  @P4 LEA.HI R170, R171, R170, RZ, 0x2 ;  /* 0x000000aaabaa4211 */ /* 0x000fc800078f10ff */
[----:B------:R-:W-:Y:S01]  /*1af0*/  @P4 LEA.HI.SX32 R194, R170, R172, 0x1e ;  /* 0x000000acaac24211 */ /* 0x000fe200078ff2ff */
[----:B------:R-:W-:Y:S05]  /*1b00*/  @!P5 BRA `(.L_x_10325) ;  /* 0x000002f00000d947 */ /* 0x000fea0003800000 */
[----:B------:R-:W1:Y:S01]  /*1b10*/  LDC.U8 R173, c[0x0][0x1f0] ;  /* 0x00007c00ffad7b82 */ /* 0x000e620000000000 */
[----:B------:R-:W-:Y:S01]  /*1b20*/  ISETP.NE.U32.AND P4, PT, RZ, c[0x0][0x218], PT ;  /* 0x00008600ff007a0c */ /* 0x000fe20003f85070 */
[----:B------:R-:W2:Y:S03]  /*1b30*/  LDL R230, [R1+0xb8] ;  /* 0x0000b80001e67983 */ /* 0x000ea60000100800 */
[----:B------:R-:W-:Y:S01]  /*1b40*/  ISETP.NE.AND.EX P4, PT, RZ, c[0x0][0x21c], PT, P4 ;  /* 0x00008700ff007a0c */ /* 0x000fe20003f85340 */
[----:B------:R-:W3:Y:S04]  /*1b50*/  LDL R229, [R1+0xb4] ;  /* 0x0000b40001e57983 */ /* 0x000ee80000100800 */
[----:B------:R-:W4:Y:S01]  /*1b60*/  LDL R221, [R1+0xb0] ;  /* 0x0000b00001dd7983 */ /* 0x000f220000100800 */
[----:B------:R-:W-:-:S03]  /*1b70*/  IMAD.WIDE.U32 R204, R194, R204, c[0x0][0x190] ;  /* 0x00006400c2cc7625 */ /* 0x000fc600078e00cc */
[----:B------:R-:W2:Y:S04]  /*1b80*/  LDL R199, [R1+0xac] ;  /* 0x0000ac0001c77983 */ /* 0x000ea80000100800 */
[----:B------:R0:W5:Y:S04]  /*1b90*/  @P4 LDG.E.128 R116, [R168.64] ;  /* 0x00000004a8744981 */ /* 0x000168000c1e1d00 */
[----:B------:R2:W5:Y:S01]  /*1ba0*/  LDG.E R8, [R204.64] ;  /* 0x00000004cc087981 */ /* 0x000562000c1e1900 */
[----:B-1----:R-:W-:Y:S01]  /*1bb0*/  ISETP.NE.AND P4, PT, R173, RZ, PT ;  /* 0x000000ffad00720c */ /* 0x002fe20003f85270 */
[----:B0-----:R-:W-:-:S03]  /*1bc0*/  IMAD.WIDE.U32 R168, R12, R235, c[0x0][0x188] ;  /* 0x000062000ca87625 */ /* 0x001fc600078e00eb */
[----:B------:R-:W-:Y:S01]  /*1bd0*/  FSEL R26, R201, RZ, !P4 ;  /* 0x000000ffc91a7208 */ /* 0x000fe20006000000 */
[----:B------:R-:W-:Y:S02]  /*1be0*/  IMAD.WIDE.U32 R172, R198, R235, c[0x0][0x208] ;  /* 0x00008200c6ac7625 */ /* 0x000fe400078e00eb */
[----:B------:R-:W2:Y:S04]  /*1bf0*/  LDG.E.128 R168, [R168.64] ;  /* 0x00000004a8a87981 */ /* 0x000ea8000c1e1d00 */
[----:B------:R-:W3:Y:S01]  /*1c00*/  LDG.E.128 R172, [R172.64] ;  /* 0x00000004acac7981 */ /* 0x000ee2000c1e1d00 */
[----:B------:R-:W-:Y:S02]  /*1c10*/  IADD3 R194, R194, 0x100, RZ ;  /* 0x00000100c2c27810 */ /* 0x000fe40007ffe0ff */
[----:B------:R-:W-:-:S02]  /*1c20*/  IADD3 R198, R198, 0x100, RZ ;  /* 0x00000100c6c67810 */ /* 0x000fc40007ffe0ff */
[----:B------:R-:W-:Y:S01]  /*1c30*/  IADD3 R206, R12, 0x100, RZ ;  /* 0x000001000cce7810 */ /* 0x000fe20007ffe0ff */
[C---:B--2---:R-:W-:Y:S02]  /*1c40*/  FADD.FTZ R168, -R26.reuse, R168 ;  /* 0x000000a81aa87221 */ /* 0x044fe40000010100 */
[C---:B------:R-:W-:Y:S02]  /*1c50*/  FADD.FTZ R169, -R26.reuse, R169 ;  /* 0x000000a91aa97221 */ /* 0x040fe40000010100 */
[C---:B------:R-:W-:Y:S02]  /*1c60*/  FADD.FTZ R170, -R26.reuse, R170 ;  /* 0x000000aa1aaa7221 */ /* 0x040fe40000010100 */
[----:B------:R-:W-:Y:S02]  /*1c70*/  FADD.FTZ R171, -R26, R171 ;  /* 0x000000ab1aab7221 */ /* 0x000fe40000010100 */
[----:B------:R-:W-:Y:S02]  /*1c80*/  FMUL.FTZ R26, R10, R168 ;  /* 0x000000a80a1a7220 */ /* 0x000fe40000410000 */
[----:B---3--:R-:W-:-:S02]  /*1c90*/  FMUL.FTZ R179, R230, R172 ;  /* 0x000000ace6b37220 */ /* 0x008fc40000410000 */
[----:B------:R-:W-:Y:S02]  /*1ca0*/  FMUL.FTZ R233, R10, R169 ;  /* 0x000000a90ae97220 */ /* 0x000fe40000410000 */
[----:B------:R-:W-:Y:S02]  /*1cb0*/  FMUL.FTZ R231, R229, R173 ;  /* 0x000000ade5e77220 */ /* 0x000fe40000410000 */
[----:B------:R-:W-:Y:S02]  /*1cc0*/  FADD.FTZ R169, RZ, R179 ;  /* 0x000000b3ffa97221 */ /* 0x000fe40000010000 */
[----:B------:R-:W-:Y:S02]  /*1cd0*/  FFMA.FTZ R168, R26, R179, RZ ;  /* 0x000000b31aa87223 */ /* 0x000fe400000100ff */
        /* <DEDUP_REMOVED lines=18> */
.L_x_10325:
[----:B------:R-:W-:Y:S05]  /*1e00*/  BSYNC B1 ;  /* 0x0000000000017941 */ /* 0x000fea0003800000 */
.L_x_10324:
[----:B------:R-:W-:Y:S01]  /*1e10*/  ISETP.GE.U32.AND P4, PT, R9, 0x200, PT ;  /* 0x000002000900780c */ /* 0x000fe20003f86070 */
[----:B------:R-:W-:-:S12]  /*1e20*/  BSSY B1, `(.L_x_10326) ;  /* 0x0000033000017945 */ /* 0x000fd80003800000 */
[----:B------:R-:W-:Y:S05]  /*1e30*/  @!P4 BRA `(.L_x_10327) ;  /* 0x000003100000c947 */ /* 0x000fea0003800000 */
[----:B------:R-:W-:Y:S01]  /*1e40*/  ISETP.NE.U32.AND P4, PT, RZ, c[0x0][0x218], PT ;  /* 0x00008600ff007a0c */ /* 0x000fe20003f85070 */
[----:B------:R-:W1:Y:S01]  /*1e50*/  LDC.U8 R170, c[0x0][0x1f0] ;  /* 0x00007c00ffaa7b82 */ /* 0x000e620000000000 */
[----:B------:R-:W-:Y:S01]  /*1e60*/  IMAD.WIDE.U32 R172, R206, R235, c[0x0][0x188] ;  /* 0x00006200ceac7625 */ /* 0x000fe200078e00eb */
[----:B------:R-:W2:Y:S01]  /*1e70*/  LDL R220, [R1+0xa8] ;  /* 0x0000a80001dc7983 */ /* 0x000ea20000100800 */
[----:B------:R-:W-:-:S03]  /*1e80*/  ISETP.NE.AND.EX P4, PT, RZ, c[0x0][0x21c], PT, P4 ;  /* 0x00008700ff007a0c */ /* 0x000fc60003f85340 */
[----:B------:R-:W3:Y:S04]  /*1e90*/  LDL R213, [R1+0xa4] ;  /* 0x0000a40001d57983 */ /* 0x000ee80000100800 */
[----:B------:R-:W4:Y:S01]  /*1ea0*/  LDG.E.128 R172, [R172.64] ;  /* 0x00000004acac7981 */ /* 0x000f22000c1e1d00 */
[----:B------:R-:W-:-:S03]  /*1eb0*/  IMAD.MOV.U32 R204, RZ, RZ, 0x4 ;  /* 0x00000004ffcc7424 */ /* 0x000fc600078e00ff */
[----:B------:R-:W2:Y:S02]  /*1ec0*/  LDL R212, [R1+0xa0] ;  /* 0x0000a00001d47983 */ /* 0x000ea40000100800 */
[-C--:B------:R-:W-:Y:S02]  /*1ed0*/  @P4 IMAD.WIDE.U32 R168, R206, R235.reuse, c[0x0][0x218] ;  /* 0x00008600cea84625 */ /* 0x080fe400078e00eb */
[----:B------:R-:W2:Y:S04]  /*1ee0*/  LDL R188, [R1+0x9c] ;  /* 0x00009c0001bc7983 */ /* 0x000ea80000100800 */
[----:B------:R0:W5:Y:S01]  /*1ef0*/  @P4 LDG.E.128 R120, [R168.64] ;  /* 0x00000004a8784981 */ /* 0x000162000c1e1d00 */
[----:B-1----:R-:W-:Y:S01]  /*1f00*/  ISETP.NE.AND P4, PT, R170, RZ, PT ;  /* 0x000000ffaa00720c */ /* 0x002fe20003f85270 */
[----:B0-----:R-:W-:-:S06]  /*1f10*/  IMAD.WIDE.U32 R168, R198, R235, c[0x0][0x208] ;  /* 0x00008200c6a87625 */ /* 0x001fcc00078e00eb */
[----:B------:R-:W2:Y:S01]  /*1f20*/  LDG.E.128 R168, [R168.64] ;  /* 0x00000004a8a87981 */ /* 0x000ea2000c1e1d00 */
[----:B------:R-:W-:-:S05]  /*1f30*/  IMAD.WIDE.U32 R204, R194, R204, c[0x0][0x190] ;  /* 0x00006400c2cc7625 */ /* 0x000fca00078e00cc */
[----:B------:R0:W5:Y:S01]  /*1f40*/  LDG.E R7, [R204.64] ;  /* 0x00000004cc077981 */ /* 0x000162000c1e1900 */
[----:B------:R-:W-:Y:S02]  /*1f50*/  FSEL R17, R201, RZ, !P4 ;  /* 0x000000ffc9117208 */ /* 0x000fe40006000000 */
[----:B------:R-:W-:Y:S02]  /*1f60*/  IADD3 R194, R194, 0x100, RZ ;  /* 0x00000100c2c27810 */ /* 0x000fe40007ffe0ff */
[----:B------:R-:W-:Y:S02]  /*1f70*/  IADD3 R198, R198, 0x100, RZ ;  /* 0x00000100c6c67810 */ /* 0x000fe40007ffe0ff */
[----:B------:R-:W-:Y:S01]  /*1f80*/  IADD3 R206, R206, 0x100, RZ ;  /* 0x00000100cece7810 */ /* 0x000fe20007ffe0ff */
[C---:B----4-:R-:W-:Y:S02]  /*1f90*/  FADD.FTZ R18, -R17.reuse, R172 ;  /* 0x000000ac11127221 */ /* 0x050fe40000010100 */
[----:B------:R-:W-:-:S02]  /*1fa0*/  FADD.FTZ R173, -R17, R173 ;  /* 0x000000ad11ad7221 */ /* 0x000fc40000010100 */
[C---:B------:R-:W-:Y:S02]  /*1fb0*/  FMUL.FTZ R18, R10.reuse, R18 ;  /* 0x000000120a127220 */ /* 0x040fe40000410000 */
[C---:B------:R-:W-:Y:S02]  /*1fc0*/  FADD.FTZ R174, -R17.reuse, R174 ;  /* 0x000000ae11ae7221 */ /* 0x040fe40000010100 */
[----:B------:R-:W-:Y:S02]  /*1fd0*/  FADD.FTZ R175, -R17, R175 ;  /* 0x000000af11af7221 */ /* 0x000fe40000010100 */
[C---:B------:R-:W-:Y:S02]  /*1fe0*/  FMUL.FTZ R17, R10.reuse, R173 ;  /* 0x000000ad0a117220 */ /* 0x040fe40000410000 */
[----:B------:R-:W-:Y:S02]  /*1ff0*/  FMUL.FTZ R178, R10, R174 ;  /* 0x000000ae0ab27220 */ /* 0x000fe40000410000 */
[----:B--2---:R-:W-:-:S02]  /*2000*/  FMUL.FTZ R228, R220, R168 ;  /* 0x000000a8dce47220 */ /* 0x004fc40000410000 */
[----:B------:R-:W-:Y:S02]  /*2010*/  FADD.FTZ R60, R60, R168 ;  /* 0x000000a83c3c7221 */ /* 0x000fe40000010000 */
[----:B------:R-:W-:Y:S02]  /*2020*/  FFMA.FTZ R32, R168, R18, R32 ;  /* 0x00000012a8207223 */ /* 0x000fe40000010020 */
[----:B---3--:R-:W-:Y:S02]  /*2030*/  FMUL.FTZ R220, R213, R169 ;  /* 0x000000a9d5dc7220 */ /* 0x008fe40000410000 */
        /* <DEDUP_REMOVED lines=17> */
.L_x_10327:
[----:B0-----:R-:W-:Y:S05]  /*2150*/  BSYNC B1 ;  /* 0x0000000000017941 */ /* 0x001fea0003800000 */
.L_x_10326:
[----:B------:R-:W-:Y:S01]  /*2160*/  ISETP.GE.U32.AND P4, PT, R9, 0x300, PT ;  /* 0x000003000900780c */ /* 0x000fe20003f86070 */
[----:B------:R-:W-:-:S12]  /*2170*/  BSSY B1, `(.L_x_10328) ;  /* 0x0000033000017945 */ /* 0x000fd80003800000 */
[----:B------:R-:W-:Y:S05]  /*2180*/  @!P4 BRA `(.L_x_10329) ;  /* 0x000003100000c947 */ /* 0x000fea0003800000 */
[----:B------:R-:W-:Y:S01]  /*2190*/  ISETP.NE.U32.AND P4, PT, RZ, c[0x0][0x218], PT ;  /* 0x00008600ff007a0c */ /* 0x000fe20003f85070 */
[----:B------:R-:W0:Y:S01]  /*21a0*/  LDC.U8 R170, c[0x0][0x1f0] ;  /* 0x00007c00ffaa7b82 */ /* 0x000e220000000000 */
[CC--:B------:R-:W-:Y:S01]  /*21b0*/  IMAD.WIDE.U32 R172, R206.reuse, R235.reuse, c[0x0][0x188] ;  /* 0x00006200ceac7625 */ /* 0x0c0fe200078e00eb */
[----:B------:R-:W2:Y:S01]  /*21c0*/  LDL R219, [R1+0x98] ;  /* 0x0000980001db7983 */ /* 0x000ea20000100800 */
[----:B------:R-:W-:Y:S01]  /*21d0*/  ISETP.NE.AND.EX P4, PT, RZ, c[0x0][0x21c], PT, P4 ;  /* 0x00008700ff007a0c */ /* 0x000fe20003f85340 */
[----:B------:R-:W-:Y:S02]  /*21e0*/  HFMA2.MMA R204, -RZ, RZ, 0, 2.384185791015625e-07 ;  /* 0x00000004ffcc7435 */ /* 0x000fe400000001ff */
[----:B------:R-:W3:Y:S04]  /*21f0*/  LDL R210, [R1+0x94] ;  /* 0x0000940001d27983 */ /* 0x000ee80000100800 */
[----:B------:R-:W4:Y:S04]  /*2200*/  LDG.E.128 R172, [R172.64] ;  /* 0x00000004acac7981 */ /* 0x000f28000c1e1d00 */
[----:B------:R-:W2:Y:S02]  /*2210*/  LDL R193, [R1+0x90] ;  /* 0x0000900001c17983 */ /* 0x000ea40000100800 */
[----:B------:R-:W-:-:S02]  /*2220*/  @P4 IMAD.WIDE.U32 R168, R206, R235, c[0x0][0x218] ;  /* 0x00008600cea84625 */ /* 0x000fc400078e00eb */
[----:B------:R-:W2:Y:S04]  /*2230*/  LDL R183, [R1+0x8c] ;  /* 0x00008c0001b77983 */ /* 0x000ea80000100800 */
[----:B------:R1:W5:Y:S01]  /*2240*/  @P4 LDG.E.128 R124, [R168.64] ;  /* 0x00000004a87c4981 */ /* 0x000362000c1e1d00 */
[----:B0-----:R-:W-:Y:S01]  /*2250*/  ISETP.NE.AND P4, PT, R170, RZ, PT ;  /* 0x000000ffaa00720c */ /* 0x001fe20003f85270 */
[----:B-1----:R-:W-:-:S06]  /*2260*/  IMAD.WIDE.U32 R168, R198, R235, c[0x0][0x208] ;  /* 0x00008200c6a87625 */ /* 0x002fcc00078e00eb */
        /* <DEDUP_REMOVED lines=35> */
.L_x_10329:
[----:B0-----:R-:W-:Y:S05]  /*24a0*/  BSYNC B1 ;  /* 0x0000000000017941 */ /* 0x001fea0003800000 */
.L_x_10328:
        /* <DEDUP_REMOVED lines=52> */
.L_x_10331:
[----:B0-----:R-:W-:Y:S05]  /*27f0*/  BSYNC B1 ;  /* 0x0000000000017941 */ /* 0x001fea0003800000 */
.L_x_10330:
[----:B------:R-:W-:Y:S01]  /*2800*/  BSSY B1, `(.L_x_10332) ;  /* 0x0000033000017945 */ /* 0x000fe20003800000 */
        /* <DEDUP_REMOVED lines=24> */
[C---:B------:R-:W-:Y:S02]  /*2990*/  FADD.FTZ R25, -R19.reuse, R174 ;  /* 0x000000ae13197221 */ /* 0x040fe40000010100 */
[----:B------:R-:W-:Y:S02]  /*29a0*/  FADD.FTZ R175, -R19, R175 ;  /* 0x000000af13af7221 */ /* 0x000fe40000010100 */
[C---:B------:R-:W-:Y:S02]  /*29b0*/  FMUL.FTZ R19, R10.reuse, R172 ;  /* 0x000000ac0a137220 */ /* 0x040fe40000410000 */
        /* <DEDUP_REMOVED lines=23> */
.L_x_10333:
[----:B0-----:R-:W-:Y:S05]  /*2b30*/  BSYNC B1 ;  /* 0x0000000000017941 */ /* 0x001fea0003800000 */
.L_x_10332:
        /* <DEDUP_REMOVED lines=51> */
.L_x_10335:
[----:B0-----:R-:W-:Y:S05]  /*2e70*/  BSYNC B1 ;  /* 0x0000000000017941 */ /* 0x001fea0003800000 */
.L_x_10334:
        /* <DEDUP_REMOVED lines=51> */
.L_x_10337:
[----:B0-----:R-:W-:Y:S05]  /*31b0*/  BSYNC B1 ;  /* 0x0000000000017941 */ /* 0x001fea0003800000 */
.L_x_10336:
[----:B------:R-:W-:-:S13]  /*31c0*/  ISETP.GE.U32.AND P4, PT, R9, 0x800, PT ;  /* 0x000008000900780c */ /* 0x000fda0003f86070 */
[----:B------:R-:W-:Y:S05]  /*31d0*/  @!P4 BRA `(.L_x_10323) ;  /* 0x000002e00000c947 */ /* 0x000fea0003800000 */
[----:B------:R-:W-:Y:S01]  /*31e0*/  ISETP.NE.U32.AND P4, PT, RZ, c[0x0][0x218], PT ;  /* 0x00008600ff007a0c */ /* 0x000fe20003f85070 */
[----:B------:R-:W0:Y:S01]  /*31f0*/  LDC.U8 R170, c[0x0][0x1f0] ;  /* 0x00007c00ffaa7b82 */ /* 0x000e220000000000 */
[----:B------:R-:W2:Y:S02]  /*3200*/  LDL R211, [R1+0x48] ;  /* 0x0000480001d37983 */ /* 0x000ea40000100800 */
[----:B------:R-:W-:Y:S01]  /*3210*/  ISETP.NE.AND.EX P4, PT, RZ, c[0x0][0x21c], PT, P4 ;  /* 0x00008700ff007a0c */ /* 0x000fe20003f85340 */
[----:B------:R-:W-:Y:S01]  /*3220*/  IMAD.WIDE.U32 R172, R198, R235, c[0x0][0x208] ;  /* 0x00008200c6ac7625 */ /* 0x000fe200078e00eb */
[----:B------:R-:W3:Y:S01]  /*3230*/  LDL R209, [R1+0x44] ;  /* 0x0000440001d17983 */ /* 0x000ee20000100800 */
[----:B------:R-:W-:-:S03]  /*3240*/  HFMA2.MMA R204, -RZ, RZ, 0, 2.384185791015625e-07 ;  /* 0x00000004ffcc7435 */ /* 0x000fc600000001ff */
[----:B------:R-:W4:Y:S04]  /*3250*/  LDL R208, [R1+0x40] ;  /* 0x0000400001d07983 */ /* 0x000f280000100800 */
[----:B------:R-:W2:Y:S03]  /*3260*/  LDG.E.128 R172, [R172.64] ;  /* 0x00000004acac7981 */ /* 0x000ea6000c1e1d00 */
[-C--:B------:R-:W-:Y:S01]  /*3270*/  @P4 IMAD.WIDE.U32 R168, R206, R235.reuse, c[0x0][0x218] ;  /* 0x00008600cea84625 */ /* 0x080fe200078e00eb */
[----:B------:R-:W4:Y:S04]  /*3280*/  LDL R198, [R1+0x3c] ;  /* 0x00003c0001c67983 */ /* 0x000f280000100800 */
[----:B------:R1:W5:Y:S01]  /*3290*/  @P4 LDG.E.128 R144, [R168.64] ;  /* 0x00000004a8904981 */ /* 0x000362000c1e1d00 */
[----:B0-----:R-:W-:Y:S01]  /*32a0*/  ISETP.NE.AND P4, PT, R170, RZ, PT ;  /* 0x000000ffaa00720c */ /* 0x001fe20003f85270 */
[----:B-1----:R-:W-:-:S06]  /*32b0*/  IMAD.WIDE.U32 R168, R206, R235, c[0x0][0x188] ;  /* 0x00006200cea87625 */ /* 0x002fcc00078e00eb */
[----:B------:R-:W4:Y:S01]  /*32c0*/  LDG.E.128 R168, [R168.64] ;  /* 0x00000004a8a87981 */ /* 0x000f22000c1e1d00 */
[----:B------:R-:W-:-:S05]  /*32d0*/  IMAD.WIDE.U32 R204, R194, R204, c[0x0][0x190] ;  /* 0x00006400c2cc7625 */ /* 0x000fca00078e00cc */
[----:B------:R0:W5:Y:S01]  /*32e0*/  LDG.E R0, [R204.64] ;  /* 0x00000004cc007981 */ /* 0x000162000c1e1900 */
[----:B------:R-:W-:Y:S01]  /*32f0*/  FSEL R201, R201, RZ, !P4 ;  /* 0x000000ffc9c97208 */ /* 0x000fe20006000000 */
[----:B--2---:R-:W-:Y:S02]  /*3300*/  FMUL.FTZ R222, R211, R172 ;  /* 0x000000acd3de7220 */ /* 0x004fe40000410000 */
[----:B---3--:R-:W-:Y:S02]  /*3310*/  FMUL.FTZ R214, R209, R173 ;  /* 0x000000add1d67220 */ /* 0x008fe40000410000 */
[----:B------:R-:W-:Y:S02]  /*3320*/  FADD.FTZ R200, R200, R222 ;  /* 0x000000dec8c87221 */ /* 0x000fe40000010000 */
[----:B----4-:R-:W-:Y:S02]  /*3330*/  FMUL.FTZ R211, R208, R174 ;  /* 0x000000aed0d37220 */ /* 0x010fe40000410000 */
[----:B------:R-:W-:-:S02]  /*3340*/  FADD.FTZ R200, R200, R214 ;  /* 0x000000d6c8c87221 */ /* 0x000fc40000010000 */
[C---:B------:R-:W-:Y:S02]  /*3350*/  FADD.FTZ R168, -R201.reuse, R168 ;  /* 0x000000a8c9a87221 */ /* 0x040fe40000010100 */
[C---:B------:R-:W-:Y:S02]  /*3360*/  FADD.FTZ R27, -R201.reuse, R169 ;  /* 0x000000a9c91b7221 */ /* 0x040fe40000010100 */
[C---:B------:R-:W-:Y:S02]  /*3370*/  FMUL.FTZ R207, R10.reuse, R168 ;  /* 0x000000a80acf7220 */ /* 0x040fe40000410000 */
[----:B------:R-:W-:Y:S02]  /*3380*/  FADD.FTZ R170, -R201, R170 ;  /* 0x000000aac9aa7221 */ /* 0x000fe40000010100 */
[----:B------:R-:W-:Y:S02]  /*3390*/  FMUL.FTZ R27, R10, R27 ;  /* 0x0000001b0a1b7220 */ /* 0x000fe40000410000 */
[----:B------:R-:W-:-:S02]  /*33a0*/  FFMA.FTZ R199, R207, R222, R199 ;  /* 0x000000decfc77223 */ /* 0x000fc400000100c7 */
[----:B------:R-:W-:Y:S02]  /*33b0*/  FADD.FTZ R171, -R201, R171 ;  /* 0x000000abc9ab7221 */ /* 0x000fe40000010100 */
[C---:B------:R-:W-:Y:S02]  /*33c0*/  FMUL.FTZ R182, R10.reuse, R170 ;  /* 0x000000aa0ab67220 */ /* 0x040fe40000410000 */
        /* <DEDUP_REMOVED lines=15> */
.L_x_10323:
[----:B0-----:R-:W-:Y:S05]  /*34c0*/  BSYNC B0 ;  /* 0x0000000000007941 */ /* 0x001fea0003800000 */
.L_x_10307:
[----:B-1----:R-:W0:Y:S01]  /*34d0*/  S2R R168, SR_TID.X ;  /* 0x0000000000a87919 */ /* 0x002e220000002100 */
[----:B------:R-:W-:Y:S02]  /*34e0*/  LOP3.LUT P4, RZ, R234, 0xff, RZ, 0xc0, !PT ;  /* 0x000000ffeaff7812 */ /* 0x000fe4000788c0ff */
[----:B0-----:R-:W-:-:S04]  /*34f0*/  SHF.R.U32.HI R172, RZ, 0x5, R168 ;  /* 0x00000005ffac7819 */ /* 0x001fc800000116a8 */
[----:B------:R-:W-:-:S07]  /*3500*/  LOP3.LUT R173, R172, 0x7fffff8, RZ, 0xc0, !PT ;  /* 0x07fffff8acad7812 */ /* 0x000fce00078ec0ff */
[----:B------:R-:W-:Y:S02]  /*3510*/  @!P4 IADD3 R173, R173, 0x8, RZ ;  /* 0x00000008adadc810 */ /* 0x000fe40007ffe0ff */
[----:B------:R-:W-:Y:S01]  /*3520*/  LOP3.LUT P4, RZ, R168, 0x1f, RZ, 0xc0, !PT ;  /* 0x0000001fa8ff7812 */ /* 0x000fe2000788c0ff */
[----:B------:R-:W-:Y:S10]  /*3530*/  BRA.DIV ~URZ, `(.L_x_10338) ;  /* 0x000045127f007947 */ /* 0x000ff4000b800000 */
[----:B------:R0:W1:Y:S02]  /*3540*/  SHFL.DOWN PT, R171, R200, 0x10, 0x1f ;  /* 0x0a001f00c8ab7f89 */ /* 0x00006400000e0000 */
.L_x_10487:
        /* <DEDUP_REMOVED lines=18> */
.L_x_10488:
[----:B--2---:R-:W-:Y:S01]  /*3670*/  @!P4 LOP3.LUT R170, R172, 0x7, RZ, 0xc0, !PT ;  /* 0x00000007acaac812 */ /* 0x004fe200078ec0ff */
[----:B------:R-:W-:Y:S01]  /*3680*/  FADD.FTZ R168, R171, R200 ;  /* 0x000000c8aba87221 */ /* 0x000fe20000010000 */
[----:B------:R-:W2:Y:S01]  /*3690*/  S2R R174, SR_TID.X ;  /* 0x0000000000ae7919 */ /* 0x000ea20000002100 */
[----:B0-----:R-:W-:Y:S01]  /*36a0*/  FADD.FTZ R169, R169, R199 ;  /* 0x000000c7a9a97221 */ /* 0x001fe20000010000 */
[----:B------:R-:W-:Y:S01]  /*36b0*/  @!P4 IADD3 R170, R173, R170, RZ ;  /* 0x000000aaadaac210 */ /* 0x000fe20007ffe0ff */
[----:B------:R-:W-:Y:S01]  /*36c0*/  WARPSYNC 0xffffffff ;  /* 0xffffffff00007948 */ /* 0x000fe20003800000 */
[----:B------:R-:W-:Y:S01]  /*36d0*/  IMAD.MOV.U32 R172, RZ, RZ, RZ ;  /* 0x000000ffffac7224 */ /* 0x000fe200078e00ff */
[----:B------:R-:W-:Y:S01]  /*36e0*/  LOP3.LUT P5, RZ, R9, 0xffffff00, RZ, 0xc0, !PT ;  /* 0xffffff0009ff7812 */ /* 0x000fe200078ac0ff */
[----:B------:R-:W-:Y:S01]  /*36f0*/  BSSY B0, `(.L_x_10340) ;  /* 0x00000a3000007945 */ /* 0x000fe20003800000 */
[----:B------:R0:W-:Y:S04]  /*3700*/  @!P4 STS.64 [R170.X8+0x8000], R168 ;  /* 0x008000a8aa00c388 */ /* 0x0001e80000008a00 */
[----:B------:R-:W-:Y:S01]  /*3710*/  BAR.SYNC.DEFER_BLOCKING 0x0 ;  /* 0x0000000000007b1d */ /* 0x000fe20000010000 */
[----:B------:R-:W-:-:S13]  /*3720*/  ISETP.GE.AND P4, PT, R195, 0x1, PT ;  /* 0x00000001c300780c */ /* 0x000fda0003f86270 */
        /* <DEDUP_REMOVED lines=34> */
.L_x_10343:
[----:B------:R-:W-:Y:S05]  /*3950*/  BSYNC B1 ;  /* 0x0000000000017941 */ /* 0x000fea0003800000 */
.L_x_10342:
[----:B------:R-:W-:Y:S01]  /*3960*/  @!P3 ISETP.NE.U32.AND P5, PT, RZ, c[0x0][0x218], PT ;  /* 0x00008600ff00ba0c */ /* 0x000fe20003fa5070 */
[----:B------:R-:W-:Y:S03]  /*3970*/  BSSY B1, `(.L_x_10344) ;  /* 0x000000d000017945 */ /* 0x000fe60003800000 */
[----:B------:R-:W-:-:S04]  /*3980*/  @!P3 ISETP.NE.AND.EX P5, PT, RZ, c[0x0][0x21c], PT, P5 ;  /* 0x00008700ff00ba0c */ /* 0x000fc80003fa5350 */
[----:B-----5:R-:W-:Y:S01]  /*3990*/  @!P3 FSEL R168, R116, RZ, P5 ;  /* 0x000000ff74a8b208 */ /* 0x020fe20002800000 */
        /* <DEDUP_REMOVED lines=10> */
.L_x_10345:
[----:B------:R-:W-:Y:S05]  /*3a40*/  BSYNC B1 ;  /* 0x0000000000017941 */ /* 0x000fea0003800000 */
.L_x_10344:
[----:B------:R-:W-:Y:S01]  /*3a50*/  ISETP.NE.U32.AND P5, PT, RZ, c[0x0][0x258], PT ;  /* 0x00009600ff007a0c */ /* 0x000fe20003fa5070 */
[----:B------:R-:W-:Y:S03]  /*3a60*/  BSSY B1, `(.L_x_10346) ;  /* 0x000000d000017945 */ /* 0x000fe60003800000 */
[----:B------:R-:W-:-:S04]  /*3a70*/  ISETP.NE.AND.EX P5, PT, RZ, c[0x0][0x25c], PT, P5 ;  /* 0x00009700ff007a0c */ /* 0x000fc80003fa5350 */
[----:B------:R-:W-:Y:S01]  /*3a80*/  SEL R160, R168, R160, P5 ;  /* 0x000000a0a8a07207 */ /* 0x000fe20002800000 */
[----:B------:R-:W-:Y:S05]  /*3a90*/  @!P4 BRA `(.L_x_10347) ;  /* 0x000000900000c947 */ /* 0x000fea0003800000 */
[----:B------:R-:W2:Y:S01]  /*3aa0*/  LDL R169, [R1+0x38] ;  /* 0x0000380001a97983 */ /* 0x000ea20000100800 */
[----:B------:R-:W-:Y:S01]  /*3ab0*/  FMUL.FTZ R168, R168, c[0x0][0x1ec] ;  /* 0x00007b00a8a87a20 */ /* 0x000fe20000410000 */
[----:B------:R-:W-:-:S03]  /*3ac0*/  LOP3.LUT P6, RZ, R8, 0xff, RZ, 0xc0, !PT ;  /* 0x000000ff08ff7812 */ /* 0x000fc600078cc0ff */
[----:B------:R-:W-:-:S04]  /*3ad0*/  FMUL.FTZ R168, R168, c[0x0][0x1e8] ;  /* 0x00007a00a8a87a20 */ /* 0x000fc80000410000 */
[----:B------:R-:W-:-:S05]  /*3ae0*/  FMUL.FTZ R164, R156, R168 ;  /* 0x000000a89ca47220 */ /* 0x000fca0000410000 */
[----:B------:R-:W-:-:S05]  /*3af0*/  FSEL R164, R164, RZ, P6 ;  /* 0x000000ffa4a47208 */ /* 0x000fca0003000000 */
[----:B------:R-:W-:Y:S01]  /*3b00*/  FADD.FTZ R84, R84, R164 ;  /* 0x000000a454547221 */ /* 0x000fe20000010000 */
[----:B------:R-:W-:-:S06]  /*3b10*/  HFMA2.MMA R164, -RZ, RZ, 0, 0 ;  /* 0x00000000ffa47435 */ /* 0x000fcc00000001ff */
[----:B--2---:R-:W-:Y:S02]  /*3b20*/  @P6 FMUL.FTZ R164, R169, R168 ;  /* 0x000000a8a9a46220 */ /* 0x004fe40000410000 */
.L_x_10347:
[----:B------:R-:W-:Y:S05]  /*3b30*/  BSYNC B1 ;  /* 0x0000000000017941 */ /* 0x000fea0003800000 */
.L_x_10346:
[----:B------:R-:W-:Y:S01]  /*3b40*/  @!P3 ISETP.NE.U32.AND P6, PT, RZ, c[0x0][0x218], PT ;  /* 0x00008600ff00ba0c */ /* 0x000fe20003fc5070 */
[----:B------:R-:W-:Y:S03]  /*3b50*/  BSSY B1, `(.L_x_10348) ;  /* 0x000000d000017945 */ /* 0x000fe60003800000 */
[----:B------:R-:W-:-:S04]  /*3b60*/  @!P3 ISETP.NE.AND.EX P6, PT, RZ, c[0x0][0x21c], PT, P6 ;  /* 0x00008700ff00ba0c */ /* 0x000fc80003fc5360 */
        /* <DEDUP_REMOVED lines=11> */
.L_x_10349:
[----:B------:R-:W-:Y:S05]  /*3c20*/  BSYNC B1 ;  /* 0x0000000000017941 */ /* 0x000fea0003800000 */
.L_x_10348:
[----:B------:R-:W-:Y:S01]  /*3c30*/  BSSY B1, `(.L_x_10350) ;  /* 0x000000c000017945 */ /* 0x000fe20003800000 */
        /* <DEDUP_REMOVED lines=11> */
.L_x_10351:
[----:B------:R-:W-:Y:S05]  /*3cf0*/  BSYNC B1 ;  /* 0x0000000000017941 */ /* 0x000fea0003800000 */
.L_x_10350:
        /* <DEDUP_REMOVED lines=14> */
.L_x_10353:
[----:B------:R-:W-:Y:S05]  /*3de0*/  BSYNC B1 ;  /* 0x0000000000017941 */ /* 0x000fea0003800000 */
.L_x_10352:
        /* <DEDUP_REMOVED lines=12> */
.L_x_10355:
[----:B------:R-:W-:Y:S05]  /*3eb0*/  BSYNC B1 ;  /* 0x0000000000017941 */ /* 0x000fea0003800000 */
.L_x_10354:
        /* <DEDUP_REMOVED lines=14> */
.L_x_10357:
[----:B------:R-:W-:Y:S05]  /*3fa0*/  BSYNC B1 ;  /* 0x0000000000017941 */ /* 0x000fea0003800000 */
.L_x_10356:
        /* <DEDUP_REMOVED lines=12> */
.L_x_10359:
[----:B------:R-:W-:Y:S05]  /*4070*/  BSYNC B1 ;  /* 0x0000000000017941 */ /* 0x000fea0003800000 */
.L_x_10358:
[----:B------:R-:W-:-:S04]  /*4080*/  ISETP.NE.U32.AND P5, PT, RZ, c[0x0][0x258], PT ;  /* 0x00009600ff007a0c */ /* 0x000fc80003fa5070 */
[----:B------:R-:W-:-:S13]  /*4090*/  ISETP.NE.AND.EX P5, PT, RZ, c[0x0][0x25c], PT, P5 ;  /* 0x00009700ff007a0c */ /* 0x000fda0003fa5350 */
        /* <DEDUP_REMOVED lines=8> */
.L_x_10341:
[----:B------:R-:W-:Y:S05]  /*4120*/  BSYNC B0 ;  /* 0x0000000000007941 */ /* 0x000fea0003800000 */
.L_x_10340:
[----:B------:R-:W-:Y:S01]  /*4130*/  ISETP.GE.U32.AND P5, PT, R9, 0x200, PT ;  /* 0x000002000900780c */ /* 0x000fe20003fa6070 */
[----:B------:R-:W-:-:S12]  /*4140*/  BSSY B0, `(.L_x_10360) ;  /* 0x0000078000007945 */ /* 0x000fd80003800000 */
[----:B------:R-:W-:Y:S05]  /*4150*/  @!P5 BRA `(.L_x_10361) ;  /* 0x000007600000d947 */ /* 0x000fea0003800000 */
[----:B------:R-:W2:Y:S01]  /*4160*/  LDC.U8 R173, c[0x0][0x1f0] ;  /* 0x00007c00ffad7b82 */ /* 0x000ea20000000000 */
[----:B0-----:R-:W-:-:S04]  /*4170*/  @P4 IMAD.MOV.U32 R168, RZ, RZ, 0x10 ;  /* 0x00000010ffa84424 */ /* 0x001fc800078e00ff */
[----:B------:R-:W-:-:S05]  /*4180*/  @P4 IMAD.WIDE.U32 R168, R172, R168, c[0x0][0x170] ;  /* 0x00005c00aca84625 */ /* 0x000fca00078e00a8 */
[----:B------:R0:W5:Y:S01]  /*4190*/  @P4 LDG.E.128 R156, [R168.64] ;  /* 0x00000004a89c4981 */ /* 0x000162000c1e1d00 */
[----:B------:R-:W-:Y:S01]  /*41a0*/  BSSY B1, `(.L_x_10362) ;  /* 0x000000d000017945 */ /* 0x000fe20003800000 */
[----:B--2---:R-:W-:-:S04]  /*41b0*/  ISETP.NE.AND P5, PT, R173, RZ, PT ;  /* 0x000000ffad00720c */ /* 0x004fc80003fa5270 */
[----:B0-----:R-:W-:Y:S02]  /*41c0*/  FSEL R168, R171, RZ, !P5 ;  /* 0x000000ffaba87208 */ /* 0x001fe40006800000 */
[----:B------:R-:W-:-:S04]  /*41d0*/  @!P3 ISETP.NE.U32.AND P5, PT, RZ, c[0x0][0x218], PT ;  /* 0x00008600ff00ba0c */ /* 0x000fc80003fa5070 */
        /* <DEDUP_REMOVED lines=9> */
.L_x_10363:
[----:B------:R-:W-:Y:S05]  /*4270*/  BSYNC B1 ;  /* 0x0000000000017941 */ /* 0x000fea0003800000 */
.L_x_10362:
        /* <DEDUP_REMOVED lines=14> */
.L_x_10365:
[----:B------:R-:W-:Y:S05]  /*4360*/  BSYNC B1 ;  /* 0x0000000000017941 */ /* 0x000fea0003800000 */
.L_x_10364:
[----:B------:R-:W-:Y:S01]  /*4370*/  @!P3 ISETP.NE.U32.AND P6, PT, RZ, c[0x0][0x218], PT ;  /* 0x00008600ff00ba0c */ /* 0x000fe20003fc5070 */
[----:B------:R-:W-:Y:S03]  /*4380*/  BSSY B1, `(.L_x_10366) ;  /* 0x000000a000017945 */ /* 0x000fe60003800000 */
        /* <DEDUP_REMOVED lines=9> */
.L_x_10367:
[----:B------:R-:W-:Y:S05]  /*4420*/  BSYNC B1 ;  /* 0x0000000000017941 */ /* 0x000fea0003800000 */
.L_x_10366:
        /* <DEDUP_REMOVED lines=10> */
[----:B------:R-:W-:Y:S01]  /*44d0*/  MOV R165, RZ ;  /* 0x000000ff00a57202 */ /* 0x000fe20000000f00 */
[----:B--2---:R-:W-:Y:S02]  /*44e0*/  @P6 FMUL.FTZ R165, R173, R169 ;  /* 0x000000a9ada56220 */ /* 0x004fe40000410000 */
.L_x_10369:
[----:B------:R-:W-:Y:S05]  /*44f0*/  BSYNC B1 ;  /* 0x0000000000017941 */ /* 0x000fea0003800000 */
.L_x_10368:
        /* <DEDUP_REMOVED lines=11> */
.L_x_10371:
[----:B------:R-:W-:Y:S05]  /*45b0*/  BSYNC B1 ;  /* 0x0000000000017941 */ /* 0x000fea0003800000 */
.L_x_10370:
        /* <DEDUP_REMOVED lines=12> */
.L_x_10373:
[----:B------:R-:W-:Y:S05]  /*4680*/  BSYNC B1 ;  /* 0x0000000000017941 */ /* 0x000fea0003800000 */
.L_x_10372:
        /* <DEDUP_REMOVED lines=11> */
.L_x_10375:
[----:B------:R-:W-:Y:S05]  /*4740*/  BSYNC B1 ;  /* 0x0000000000017941 */ /* 0x000fea0003800000 */
.L_x_10374:
        /* <DEDUP_REMOVED lines=12> */
.L_x_10377:
[----:B------:R-:W-:Y:S05]  /*4810*/  BSYNC B1 ;  /* 0x0000000000017941 */ /* 0x000fea0003800000 */
.L_x_10376:
        /* <DEDUP_REMOVED lines=10> */
.L_x_10361:
[----:B------:R-:W-:Y:S05]  /*48c0*/  BSYNC B0 ;  /* 0x0000000000007941 */ /* 0x000fea0003800000 */
.L_x_10360:
        /* <DEDUP_REMOVED lines=20> */
.L_x_10381:
[----:B------:R-:W-:Y:S05]  /*4a10*/  BSYNC B1 ;  /* 0x0000000000017941 */ /* 0x000fea0003800000 */
.L_x_10380:
        /* <DEDUP_REMOVED lines=11> */
[----:B------:R-:W-:Y:S02]  /*4ad0*/  FADD.FTZ R92, R92, R164 ;  /* 0x000000a45c5c7221 */ /* 0x000fe40000010000 */
[----:B------:R-:W-:Y:S02]  /*4ae0*/  IMAD.MOV.U32 R164, RZ, RZ, RZ ;  /* 0x000000ffffa47224 */ /* 0x000fe400078e00ff */
[----:B--2---:R-:W-:Y:S02]  /*4af0*/  @P6 FMUL.FTZ R164, R173, R169 ;  /* 0x000000a9ada46220 */ /* 0x004fe40000410000 */
.L_x_10383:
[----:B------:R-:W-:Y:S05]  /*4b00*/  BSYNC B1 ;  /* 0x0000000000017941 */ /* 0x000fea0003800000 */
.L_x_10382:
        /* <DEDUP_REMOVED lines=11> */
.L_x_10385:
[----:B------:R-:W-:Y:S05]  /*4bc0*/  BSYNC B1 ;  /* 0x0000000000017941 */ /* 0x000fea0003800000 */
.L_x_10384:
        /* <DEDUP_REMOVED lines=12> */
.L_x_10387:
[----:B------:R-:W-:Y:S05]  /*4c90*/  BSYNC B1 ;  /* 0x0000000000017941 */ /* 0x000fea0003800000 */
.L_x_10386:
        /* <DEDUP_REMOVED lines=11> */
.L_x_10389:
[----:B------:R-:W-:Y:S05]  /*4d50*/  BSYNC B1 ;  /* 0x0000000000017941 */ /* 0x000fea0003800000 */
.L_x_10388:
        /* <DEDUP_REMOVED lines=12> */
.L_x_10391:
[----:B------:R-:W-:Y:S05]  /*4e20*/  BSYNC B1 ;  /* 0x0000000000017941 */ /* 0x000fea0003800000 */
.L_x_10390:
        /* <DEDUP_REMOVED lines=11> */
.L_x_10393:
[----:B------:R-:W-:Y:S05]  /*4ee0*/  BSYNC B1 ;  /* 0x0000000000017941 */ /* 0x000fea0003800000 */
.L_x_10392:
        /* <DEDUP_REMOVED lines=12> */
.L_x_10395:
[----:B------:R-:W-:Y:S05]  /*4fb0*/  BSYNC B1 ;  /* 0x0000000000017941 */ /* 0x000fea0003800000 */
.L_x_10394:
        /* <DEDUP_REMOVED lines=10> */
.L_x_10379:
[----:B------:R-:W-:Y:S05]  /*5060*/  BSYNC B0 ;  /* 0x0000000000007941 */ /* 0x000fea0003800000 */
.L_x_10378:
        /* <DEDUP_REMOVED lines=20> */
.L_x_10399:
[----:B------:R-:W-:Y:S05]  /*51b0*/  BSYNC B1 ;  /* 0x0000000000017941 */ /* 0x000fea0003800000 */
.L_x_10398:
        /* <DEDUP_REMOVED lines=14> */
.L_x_10401:
[----:B------:R-:W-:Y:S05]  /*52a0*/  BSYNC B1 ;  /* 0x0000000000017941 */ /* 0x000fea0003800000 */
.L_x_10400:
        /* <DEDUP_REMOVED lines=11> */
.L_x_10403:
[----:B------:R-:W-:Y:S05]  /*5360*/  BSYNC B1 ;  /* 0x0000000000017941 */ /* 0x000fea0003800000 */
.L_x_10402:
        /* <DEDUP_REMOVED lines=12> */
.L_x_10405:
[----:B------:R-:W-:Y:S05]  /*5430*/  BSYNC B1 ;  /* 0x0000000000017941 */ /* 0x000fea0003800000 */
.L_x_10404:
        /* <DEDUP_REMOVED lines=11> */
.L_x_10407:
[----:B------:R-:W-:Y:S05]  /*54f0*/  BSYNC B1 ;  /* 0x0000000000017941 */ /* 0x000fea0003800000 */
.L_x_10406:
[----:B------:R-:W-:Y:S01]  /*5500*/  BSSY B1, `(.L_x_10408) ;  /* 0x000000c000017945 */ /* 0x000fe20003800000 */
[----:B------:R-:W-:Y:S01]  /*5510*/  SEL R162, R169, R162, P5 ;  /* 0x000000a2a9a27207 */ /* 0x000fe20002800000 */
[----:B------:R-:W-:Y:S05]  /*5520*/  @!P4 BRA `(.L_x_10409) ;  /* 0x000000900000c947 */ /* 0x000fea0003800000 */
[----:B------:R-:W2:Y:S01]  /*5530*/  LDL R173, [R1] ;  /* 0x0000000001ad7983 */ /* 0x000ea20000100800 */
        /* <DEDUP_REMOVED lines=8> */
.L_x_10409:
[----:B------:R-:W-:Y:S05]  /*55c0*/  BSYNC B1 ;  /* 0x0000000000017941 */ /* 0x000fea0003800000 */
.L_x_10408:
        /* <DEDUP_REMOVED lines=11> */
.L_x_10411:
[----:B------:R-:W-:Y:S05]  /*5680*/  BSYNC B1 ;  /* 0x0000000000017941 */ /* 0x000fea0003800000 */
.L_x_10410:
[----:B------:R-:W-:Y:S01]  /*5690*/  BSSY B1, `(.L_x_10412) ;  /* 0x000000b000017945 */ /* 0x000fe20003800000 */
[----:B------:R-:W-:Y:S01]  /*56a0*/  SEL R163, R169, R163, P5 ;  /* 0x000000a3a9a37207 */ /* 0x000fe20002800000 */
[----:B------:R-:W-:Y:S05]  /*56b0*/  @!P4 BRA `(.L_x_10413) ;  /* 0x000000800000c947 */ /* 0x000fea0003800000 */
[----:B------:R-:W-:Y:S01]  /*56c0*/  FMUL.FTZ R168, R169, c[0x0][0x1ec] ;  /* 0x00007b00a9a87a20 */ /* 0x000fe20000410000 */
[----:B------:R-:W-:-:S03]  /*56d0*/  LOP3.LUT P5, RZ, R5, 0xff000000, RZ, 0xc0, !PT ;  /* 0xff00000005ff7812 */ /* 0x000fc600078ac0ff */
[----:B------:R-:W-:-:S04]  /*56e0*/  FMUL.FTZ R168, R168, c[0x0][0x1e8] ;  /* 0x00007a00a8a87a20 */ /* 0x000fc80000410000 */
[----:B------:R-:W-:-:S05]  /*56f0*/  FMUL.FTZ R167, R159, R168 ;  /* 0x000000a89fa77220 */ /* 0x000fca0000410000 */
[----:B------:R-:W-:-:S05]  /*5700*/  FSEL R167, R167, RZ, P5 ;  /* 0x000000ffa7a77208 */ /* 0x000fca0002800000 */
[----:B------:R-:W-:Y:S01]  /*5710*/  FADD.FTZ R99, R99, R167 ;  /* 0x000000a763637221 */ /* 0x000fe20000010000 */
[----:B------:R-:W-:-:S06]  /*5720*/  HFMA2.MMA R167, -RZ, RZ, 0, 0 ;  /* 0x00000000ffa77435 */ /* 0x000fcc00000001ff */
[----:B------:R-:W-:Y:S02]  /*5730*/  @P5 FMUL.FTZ R167, R252, R168 ;  /* 0x000000a8fca75220 */ /* 0x000fe40000410000 */
.L_x_10413:
[----:B------:R-:W-:Y:S05]  /*5740*/  BSYNC B1 ;  /* 0x0000000000017941 */ /* 0x000fea0003800000 */
.L_x_10412:
        /* <DEDUP_REMOVED lines=10> */
.L_x_10397:
[----:B------:R-:W-:Y:S05]  /*57f0*/  BSYNC B0 ;  /* 0x0000000000007941 */ /* 0x000fea0003800000 */
.L_x_10396:
        /* <DEDUP_REMOVED lines=19> */
.L_x_10417:
[----:B------:R-:W-:Y:S05]  /*5930*/  BSYNC B1 ;  /* 0x0000000000017941 */ /* 0x000fea0003800000 */
.L_x_10416:
[----:B------:R-:W-:Y:S01]  /*5940*/  ISETP.NE.U32.AND P5, PT, RZ, c[0x0][0x258], PT ;  /* 0x00009600ff007a0c */ /* 0x000fe20003fa5070 */
[----:B------:R-:W-:Y:S03]  /*5950*/  BSSY B1, `(.L_x_10418) ;  /* 0x000000c000017945 */ /* 0x000fe60003800000 */
[----:B------:R-:W-:-:S04]  /*5960*/  ISETP.NE.AND.EX P5, PT, RZ, c[0x0][0x25c], PT, P5 ;  /* 0x00009700ff007a0c */ /* 0x000fc80003fa5350 */
        /* <DEDUP_REMOVED lines=10> */
.L_x_10419:
[----:B------:R-:W-:Y:S05]  /*5a10*/  BSYNC B1 ;  /* 0x0000000000017941 */ /* 0x000fea0003800000 */
.L_x_10418:
        /* <DEDUP_REMOVED lines=11> */
.L_x_10421:
[----:B------:R-:W-:Y:S05]  /*5ad0*/  BSYNC B1 ;  /* 0x0000000000017941 */ /* 0x000fea0003800000 */
.L_x_10420:
        /* <DEDUP_REMOVED lines=9> */
[----:B------:R-:W-:Y:S01]  /*5b70*/  MOV R165, RZ ;  /* 0x000000ff00a57202 */ /* 0x000fe20000000f00 */
[----:B------:R-:W-:Y:S02]  /*5b80*/  @P6 FMUL.FTZ R165, R250, R169 ;  /* 0x000000a9faa56220 */ /* 0x000fe40000410000 */
.L_x_10423:
[----:B------:R-:W-:Y:S05]  /*5b90*/  BSYNC B1 ;  /* 0x0000000000017941 */ /* 0x000fea0003800000 */
.L_x_10422:
        /* <DEDUP_REMOVED lines=11> */
.L_x_10425:
[----:B------:R-:W-:Y:S05]  /*5c50*/  BSYNC B1 ;  /* 0x0000000000017941 */ /* 0x000fea0003800000 */
.L_x_10424:
        /* <DEDUP_REMOVED lines=8> */
[----:B------:R-:W-:Y:S02]  /*5ce0*/  FADD.FTZ R102, R102, R166 ;  /* 0x000000a666667221 */ /* 0x000fe40000010000 */
[----:B------:R-:W-:Y:S02]  /*5cf0*/  IMAD.MOV.U32 R166, RZ, RZ, RZ ;  /* 0x000000ffffa67224 */ /* 0x000fe400078e00ff */
[----:B------:R-:W-:Y:S02]  /*5d00*/  @P6 FMUL.FTZ R166, R249, R169 ;  /* 0x000000a9f9a66220 */ /* 0x000fe40000410000 */
.L_x_10427:
[----:B------:R-:W-:Y:S05]  /*5d10*/  BSYNC B1 ;  /* 0x0000000000017941 */ /* 0x000fea0003800000 */
.L_x_10426:
        /* <DEDUP_REMOVED lines=11> */
.L_x_10429:
[----:B------:R-:W-:Y:S05]  /*5dd0*/  BSYNC B1 ;  /* 0x0000000000017941 */ /* 0x000fea0003800000 */
.L_x_10428:
        /* <DEDUP_REMOVED lines=11> */
.L_x_10431:
[----:B------:R-:W-:Y:S05]  /*5e90*/  BSYNC B1 ;  /* 0x0000000000017941 */ /* 0x000fea0003800000 */
.L_x_10430:
        /* <DEDUP_REMOVED lines=10> */
.L_x_10415:
[----:B------:R-:W-:Y:S05]  /*5f40*/  BSYNC B0 ;  /* 0x0000000000007941 */ /* 0x000fea0003800000 */
.L_x_10414:
        /* <DEDUP_REMOVED lines=19> */
.L_x_10435:
[----:B------:R-:W-:Y:S05]  /*6080*/  BSYNC B1 ;  /* 0x0000000000017941 */ /* 0x000fea0003800000 */
.L_x_10434:
        /* <DEDUP_REMOVED lines=13> */
.L_x_10437:
[----:B------:R-:W-:Y:S05]  /*6160*/  BSYNC B1 ;  /* 0x0000000000017941 */ /* 0x000fea0003800000 */
.L_x_10436:
        /* <DEDUP_REMOVED lines=11> */
.L_x_10439:
[----:B------:R-:W-:Y:S05]  /*6220*/  BSYNC B1 ;  /* 0x0000000000017941 */ /* 0x000fea0003800000 */
.L_x_10438:
        /* <DEDUP_REMOVED lines=11> */
.L_x_10441:
[----:B------:R-:W-:Y:S05]  /*62e0*/  BSYNC B1 ;  /* 0x0000000000017941 */ /* 0x000fea0003800000 */
.L_x_10440:
        /* <DEDUP_REMOVED lines=11> */
.L_x_10443:
[----:B------:R-:W-:Y:S05]  /*63a0*/  BSYNC B1 ;  /* 0x0000000000017941 */ /* 0x000fea0003800000 */
.L_x_10442:
        /* <DEDUP_REMOVED lines=11> */
.L_x_10445:
[----:B------:R-:W-:Y:S05]  /*6460*/  BSYNC B1 ;  /* 0x0000000000017941 */ /* 0x000fea0003800000 */
.L_x_10444:
        /* <DEDUP_REMOVED lines=11> */
.L_x_10447:
[----:B------:R-:W-:Y:S05]  /*6520*/  BSYNC B1 ;  /* 0x0000000000017941 */ /* 0x000fea0003800000 */
.L_x_10446:
        /* <DEDUP_REMOVED lines=11> */
.L_x_10449:
[----:B------:R-:W-:Y:S05]  /*65e0*/  BSYNC B1 ;  /* 0x0000000000017941 */ /* 0x000fea0003800000 */
.L_x_10448:
        /* <DEDUP_REMOVED lines=10> */
.L_x_10433:
[----:B------:R-:W-:Y:S05]  /*6690*/  BSYNC B0 ;  /* 0x0000000000007941 */ /* 0x000fea0003800000 */
.L_x_10432:
        /* <DEDUP_REMOVED lines=19> */
.L_x_10453:
[----:B------:R-:W-:Y:S05]  /*67d0*/  BSYNC B1 ;  /* 0x0000000000017941 */ /* 0x000fea0003800000 */
.L_x_10452:
        /* <DEDUP_REMOVED lines=13> */
.L_x_10455:
[----:B------:R-:W-:Y:S05]  /*68b0*/  BSYNC B1 ;  /* 0x0000000000017941 */ /* 0x000fea0003800000 */
.L_x_10454:
        /* <DEDUP_REMOVED lines=11> */
.L_x_10457:
[----:B------:R-:W-:Y:S05]  /*6970*/  BSYNC B1 ;  /* 0x0000000000017941 */ /* 0x000fea0003800000 */
.L_x_10456:
        /* <DEDUP_REMOVED lines=11> */
.L_x_10459:
[----:B------:R-:W-:Y:S05]  /*6a30*/  BSYNC B1 ;  /* 0x0000000000017941 */ /* 0x000fea0003800000 */
.L_x_10458:
        /* <DEDUP_REMOVED lines=11> */
.L_x_10461:
[----:B------:R-:W-:Y:S05]  /*6af0*/  BSYNC B1 ;  /* 0x0000000000017941 */ /* 0x000fea0003800000 */
.L_x_10460:
        /* <DEDUP_REMOVED lines=11> */
.L_x_10463:
[----:B------:R-:W-:Y:S05]  /*6bb0*/  BSYNC B1 ;  /* 0x0000000000017941 */ /* 0x000fea0003800000 */
.L_x_10462:
        /* <DEDUP_REMOVED lines=11> */
.L_x_10465:
[----:B------:R-:W-:Y:S05]  /*6c70*/  BSYNC B1 ;  /* 0x0000000000017941 */ /* 0x000fea0003800000 */
.L_x_10464:
        /* <DEDUP_REMOVED lines=11> */
.L_x_10467:
[----:B------:R-:W-:Y:S05]  /*6d30*/  BSYNC B1 ;  /* 0x0000000000017941 */ /* 0x000fea0003800000 */
.L_x_10466:
[----:B------:R-:W-:-:S04]  /*6d40*/  ISETP.NE.U32.AND P5, PT, RZ, c[0x0][0x258], PT ;  /* 0x00009600ff007a0c */ /* 0x000fc80003fa5070 */
[----:B------:R-:W-:-:S13]  /*6d50*/  ISETP.NE.AND.EX P5, PT, RZ, c[0x0][0x25c], PT, P5 ;  /* 0x00009700ff007a0c */ /* 0x000fda0003fa5350 */
        /* <DEDUP_REMOVED lines=8> */
.L_x_10451:
[----:B------:R-:W-:Y:S05]  /*6de0*/  BSYNC B0 ;  /* 0x0000000000007941 */ /* 0x000fea0003800000 */
.L_x_10450:
        /* <DEDUP_REMOVED lines=20> */
.L_x_10471:
[----:B------:R-:W-:Y:S05]  /*6f30*/  BSYNC B1 ;  /* 0x0000000000017941 */ /* 0x000fea0003800000 */
.L_x_10470:
        /* <DEDUP_REMOVED lines=13> */
.L_x_10473:
[----:B------:R-:W-:Y:S05]  /*7010*/  BSYNC B1 ;  /* 0x0000000000017941 */ /* 0x000fea0003800000 */
.L_x_10472:
        /* <DEDUP_REMOVED lines=11> */
.L_x_10475:
[----:B------:R-:W-:Y:S05]  /*70d0*/  BSYNC B1 ;  /* 0x0000000000017941 */ /* 0x000fea0003800000 */
.L_x_10474:
        /* <DEDUP_REMOVED lines=11> */
.L_x_10477:
[----:B------:R-:W-:Y:S05]  /*7190*/  BSYNC B1 ;  /* 0x0000000000017941 */ /* 0x000fea0003800000 */
.L_x_10476:
        /* <DEDUP_REMOVED lines=11> */
.L_x_10479:
[----:B------:R-:W-:Y:S05]  /*7250*/  BSYNC B1 ;  /* 0x0000000000017941 */ /* 0x000fea0003800000 */
.L_x_10478:
        /* <DEDUP_REMOVED lines=11> */
.L_x_10481:
[----:B------:R-:W-:Y:S05]  /*7310*/  BSYNC B1 ;  /* 0x0000000000017941 */ /* 0x000fea0003800000 */
.L_x_10480:
        /* <DEDUP_REMOVED lines=11> */
.L_x_10483:
[----:B------:R-:W-:Y:S05]  /*73d0*/  BSYNC B1 ;  /* 0x0000000000017941 */ /* 0x000fea0003800000 */
.L_x_10482:
[----:B------:R-:W-:Y:S01]  /*73e0*/  ISETP.NE.U32.AND P3, PT, RZ, c[0x0][0x258], PT ;  /* 0x00009600ff007a0c */ /* 0x000fe20003f65070 */
[----:B------:R-:W-:Y:S01]  /*73f0*/  BSSY B1, `(.L_x_10484) ;  /* 0x0000011000017945 */ /* 0x000fe20003800000 */
[----:B------:R-:W-:Y:S02]  /*7400*/  SEL R163, R171, R163, P5 ;  /* 0x000000a3aba37207 */ /* 0x000fe40002800000 */
[----:B------:R-:W-:Y:S02]  /*7410*/  ISETP.NE.AND.EX P3, PT, RZ, c[0x0][0x25c], PT, P3 ;  /* 0x00009700ff007a0c */ /* 0x000fe40003f65330 */
[----:B------:R-:W-:-:S05]  /*7420*/  @P4 MOV R173, 0x10 ;  /* 0x0000001000ad4802 */ /* 0x000fca0000000f00 */
[----:B------:R-:W-:-:S06]  /*7430*/  @P4 IMAD.WIDE.U32 R172, R172, R173, c[0x0][0x248] ;  /* 0x00009200acac4625 */ /* 0x000fcc00078e00ad */
[----:B------:R-:W-:-:S05]  /*7440*/  @P3 MOV R168, 0x10 ;  /* 0x0000001000a83802 */ /* 0x000fca0000000f00 */
[----:B------:R-:W-:-:S05]  /*7450*/  @P3 IMAD.WIDE.U32 R168, R12, R168, c[0x0][0x258] ;  /* 0x000096000ca83625 */ /* 0x000fca00078e00a8 */
[----:B------:R0:W-:Y:S01]  /*7460*/  @P3 STG.E.128 [R168.64], R160 ;  /* 0x000000a0a8003986 */ /* 0x0001e2000c101d04 */
[----:B------:R-:W-:Y:S05]  /*7470*/  @!P4 BRA `(.L_x_10485) ;  /* 0x000000800000c947 */ /* 0x000fea0003800000 */
[----:B------:R-:W-:Y:S01]  /*7480*/  FMUL.FTZ R10, R171, c[0x0][0x1ec] ;  /* 0x00007b00ab0a7a20 */ /* 0x000fe20000410000 */
[----:B------:R-:W-:Y:S01]  /*7490*/  LOP3.LUT P3, RZ, R0, 0xff000000, RZ, 0xc0, !PT ;  /* 0xff00000000ff7812 */ /* 0x000fe2000786c0ff */
[----:B------:R-:W-:Y:S02]  /*74a0*/  IMAD.MOV.U32 R167, RZ, RZ, RZ ;  /* 0x000000ffffa77224 */ /* 0x000fe400078e00ff */
[----:B------:R-:W-:-:S04]  /*74b0*/  FMUL.FTZ R10, R10, c[0x0][0x1e8] ;  /* 0x00007a000a0a7a20 */ /* 0x000fc80000410000 */
[----:B------:R-:W-:-:S05]  /*74c0*/  FMUL.FTZ R12, R159, R10 ;  /* 0x0000000a9f0c7220 */ /* 0x000fca0000410000 */
[----:B------:R-:W-:Y:S01]  /*74d0*/  FSEL R12, R12, RZ, P3 ;  /* 0x000000ff0c0c7208 */ /* 0x000fe20001800000 */
[----:B------:R-:W-:-:S04]  /*74e0*/  @P3 FMUL.FTZ R167, R236, R10 ;  /* 0x0000000aeca73220 */ /* 0x000fc80000410000 */
[----:B------:R-:W-:Y:S02]  /*74f0*/  FADD.FTZ R115, R115, R12 ;  /* 0x0000000c73737221 */ /* 0x000fe40000010000 */
.L_x_10485:
[----:B------:R-:W-:Y:S05]  /*7500*/  BSYNC B1 ;  /* 0x0000000000017941 */ /* 0x000fea0003800000 */
.L_x_10484:
[----:B------:R2:W-:Y:S02]  /*7510*/  @P4 STG.E.128 [R172.64], R164 ;  /* 0x000000a4ac004986 */ /* 0x0005e4000c101d04 */
.L_x_10469:
[----:B------:R-:W-:Y:S05]  /*7520*/  BSYNC B0 ;  /* 0x0000000000007941 */ /* 0x000fea0003800000 */
.L_x_10468:
[----:B------:R-:W-:Y:S02]  /*7530*/  LOP3.LUT P3, RZ, R234, 0xff, RZ, 0xc0, !PT ;  /* 0x000000ffeaff7812 */ /* 0x000fe4000786c0ff */
[----:B------:R-:W-:Y:S02]  /*7540*/  IADD3 R11, R11, c[0x0][0x160], RZ ;  /* 0x000058000b0b7a10 */ /* 0x000fe40007ffe0ff */
[----:B------:R-:W-:Y:S02]  /*7550*/  SEL R234, RZ, 0x1, P3 ;  /* 0x00000001ffea7807 */ /* 0x000fe40001800000 */
[----:B------:R-:W-:-:S13]  /*7560*/  ISETP.GE.AND P3, PT, R11, c[0x0][0x164], PT ;  /* 0x000059000b007a0c */ /* 0x000fda0003f66270 */
[----:B012--5:R-:W-:Y:S01]  /*7570*/  @P3 CALL.REL.NOINC `(.L_x_10306) ;  /* 0x0000001000003944 */ /* 0x027fe20003c00000 */
[----:B------:R-:W-:Y:S05]  /*7580*/  BRA `(.L_x_10486) ;  /* 0xffff9ce000007947 */ /* 0x000fea000383ffff */
.L_x_10306:
[----:B0-----:R-:W0:Y:S01]  /*7590*/  S2UR UR6, SR_CTAID.X ;  /* 0x00000000000679c3 */ /* 0x001e220000002500 */
[----:B-----5:R-:W0:Y:S01]  /*75a0*/  S2R R2, SR_TID.X ;  /* 0x0000000000027919 */ /* 0x020e220000002100 */
[C---:B------:R-:W-:Y:S02]  /*75b0*/  LOP3.LUT P3, RZ, R9.reuse, 0xffffff00, RZ, 0xc0, !PT ;  /* 0xffffff0009ff7812 */ /* 0x040fe4000786c0ff */
[C---:B------:R-:W-:Y:S02]  /*75c0*/  ISETP.GE.U32.AND P5, PT, R9.reuse, 0x200, PT ;  /* 0x000002000900780c */ /* 0x040fe40003fa6070 */
[----:B------:R-:W-:Y:S02]  /*75d0*/  ISETP.GE.U32.AND P4, PT, R9, 0x300, PT ;  /* 0x000003000900780c */ /* 0x000fe40003f86070 */
[----:B------:R-:W-:-:S07]  /*75e0*/  @P0 MOV R27, 0x10 ;  /* 0x00000010001b0802 */ /* 0x000fce0000000f00 */
        /* <DEDUP_REMOVED lines=11> */
[----:B------:R1:W-:Y:S01]  /*76a0*/  @P3 STG.E.128 [R4.64], R28 ;  /* 0x0000001c04003986 */ /* 0x0003e2000c101d04 */
        /* <DEDUP_REMOVED lines=10> */
[CC--:B0-----:R-:W-:Y:S01]  /*7750*/  @P4 IMAD.WIDE.U32 R2, R0.reuse, R19.reuse, c[0x0][0x220] ;  /* 0x0000880000024625 */ /* 0x0c1fe200078e0013 */
[----:B-1----:R-:W-:Y:S01]  /*7760*/  @P1 MOV R29, 0x10 ;  /* 0x00000010001d1802 */ /* 0x002fe20000000f00 */
[----:B------:R-:W-:Y:S01]  /*7770*/  @P5 STG.E.128 [R14.64], R88 ;  /* 0x000000580e005986 */ /* 0x000fe2000c101d04 */
[----:B------:R-:W-:Y:S01]  /*7780*/  @P2 MOV R31, 0x10 ;  /* 0x00000010001f2802 */ /* 0x000fe20000000f00 */
[----:B------:R-:W-:-:S02]  /*7790*/  @P4 IMAD.WIDE.U32 R16, R0, R19, c[0x0][0x228] ;  /* 0x00008a0000104625 */ /* 0x000fc400078e0013 */
[----:B------:R0:W-:Y:S02]  /*77a0*/  @P4 STG.E.128 [R2.64], R64 ;  /* 0x0000004002004986 */ /* 0x0001e4000c101d04 */
[C---:B------:R-:W-:Y:S01]  /*77b0*/  @P4 IMAD.WIDE.U32 R4, R0.reuse, R19, c[0x0][0x240] ;  /* 0x0000900000044625 */ /* 0x040fe200078e0013 */
        /* <DEDUP_REMOVED lines=33> */
[----:B--2---:R-:W-:-:S04]  /*79d0*/  IMAD.MOV.U32 R7, RZ, RZ, 0x10 ;  /* 0x00000010ff077424 */ /* 0x004fc800078e00ff */
[----:B------:R-:W-:-:S04]  /*79e0*/  IMAD.WIDE.U32 R2, R0, R7, c[0x0][0x220] ;  /* 0x0000880000027625 */ /* 0x000fc800078e0007 */
[CC--:B------:R-:W-:Y:S01]  /*79f0*/  IMAD.WIDE.U32 R4, R0.reuse, R7.reuse, c[0x0][0x228] ;  /* 0x00008a0000047625 */ /* 0x0c0fe200078e0007 */
[----:B------:R-:W-:Y:S03]  /*7a00*/  STG.E.128 [R2.64], R148 ;  /* 0x0000009402007986 */ /* 0x000fe6000c101d04 */
[----:B------:R-:W-:Y:S01]  /*7a10*/  IMAD.WIDE.U32 R6, R0, R7, c[0x0][0x240] ;  /* 0x0000900000067625 */ /* 0x000fe200078e0007 */
[----:B------:R-:W-:Y:S04]  /*7a20*/  STG.E.128 [R4.64], R152 ;  /* 0x0000009804007986 */ /* 0x000fe8000c101d04 */
[----:B------:R-:W-:Y:S01]  /*7a30*/  STG.E.128 [R6.64], R112 ;  /* 0x0000007006007986 */ /* 0x000fe2000c101d04 */
[----:B------:R-:W-:Y:S05]  /*7a40*/  EXIT ;  /* 0x000000000000794d */ /* 0x000fea0003800000 */
.L_x_10338:
[----:B------:R-:W-:Y:S01]  /*7a50*/  HFMA2.MMA R170, -RZ, RZ, 0, 9.5367431640625e-07 ;  /* 0x00000010ffaa7435 */ /* 0x000fe200000001ff */
[----:B------:R-:W-:-:S02]  /*7a60*/  MOV R169, R200 ;  /* 0x000000c800a97202 */ /* 0x000fc40000000f00 */
[----:B------:R-:W-:Y:S02]  /*7a70*/  MOV R175, 0x1f ;  /* 0x0000001f00af7802 */ /* 0x000fe40000000f00 */
[----:B------:R-:W-:Y:S02]  /*7a80*/  MOV R174, 0xffffffff ;  /* 0xffffffff00ae7802 */ /* 0x000fe40000000f00 */
[----:B------:R-:W-:Y:S02]  /*7a90*/  MOV R168, 0x7ab0 ;  /* 0x00007ab000a87802 */ /* 0x000fe40000000f00 */
[----:B-----5:R-:W-:Y:S05]  /*7aa0*/  CALL.REL.NOINC `($__internal_177_$__cuda_sm70_shflsync_down_p) ;  /* 0x0000046000007944 */ /* 0x020fea0003c00000 */
[----:B-1----:R-:W-:Y:S01]  /*7ab0*/  MOV R171, R170 ;  /* 0x000000aa00ab7202 */ /* 0x002fe20000000f00 */
[----:B------:R-:W-:Y:S05]  /*7ac0*/  BRA `(.L_x_10487) ;  /* 0xffffba8000007947 */ /* 0x000fea000383ffff */
.L_x_10339:
[----:B------:R-:W-:Y:S01]  /*7ad0*/  HFMA2.MMA R170, -RZ, RZ, 0, 9.5367431640625e-07 ;  /* 0x00000010ffaa7435 */ /* 0x000fe200000001ff */
[----:B------:R-:W-:Y:S01]  /*7ae0*/  MOV R169, R199 ;  /* 0x000000c700a97202 */ /* 0x000fe20000000f00 */
[----:B------:R-:W-:Y:S01]  /*7af0*/  IMAD.MOV.U32 R175, RZ, RZ, 0x1f ;  /* 0x0000001fffaf7424 */ /* 0x000fe200078e00ff */
[----:B------:R-:W-:Y:S02]  /*7b00*/  MOV R174, 0xffffffff ;  /* 0xffffffff00ae7802 */ /* 0x000fe40000000f00 */
[----:B------:R-:W-:-:S02]  /*7b10*/  MOV R168, 0x7b30 ;  /* 0x00007b3000a87802 */ /* 0x000fc40000000f00 */
[----:B01---5:R-:W-:Y:S05]  /*7b20*/  CALL.REL.NOINC `($__internal_177_$__cuda_sm70_shflsync_down_p) ;  /* 0x000003e000007944 */ /* 0x023fea0003c00000 */
[----:B------:R-:W-:Y:S01]  /*7b30*/  FADD.FTZ R200, R171, R200 ;  /* 0x000000c8abc87221 */ /* 0x000fe20000010000 */
[----:B------:R-:W-:Y:S01]  /*7b40*/  MOV R175, 0x1f ;  /* 0x0000001f00af7802 */ /* 0x000fe20000000f00 */
[----:B-1----:R-:W-:Y:S01]  /*7b50*/  FADD.FTZ R199, R199, R170 ;  /* 0x000000aac7c77221 */ /* 0x002fe20000010000 */
[----:B------:R-:W-:Y:S01]  /*7b60*/  HFMA2.MMA R170, -RZ, RZ, 0, 4.76837158203125e-07 ;  /* 0x00000008ffaa7435 */ /* 0x000fe200000001ff */
[----:B------:R-:W-:-:S02]  /*7b70*/  MOV R174, 0xffffffff ;  /* 0xffffffff00ae7802 */ /* 0x000fc40000000f00 */
[----:B------:R-:W-:Y:S02]  /*7b80*/  MOV R169, R200 ;  /* 0x000000c800a97202 */ /* 0x000fe40000000f00 */
[----:B------:R-:W-:Y:S02]  /*7b90*/  MOV R168, 0x7bb0 ;  /* 0x00007bb000a87802 */ /* 0x000fe40000000f00 */
[----:B------:R-:W-:Y:S05]  /*7ba0*/  CALL.REL.NOINC `($__internal_177_$__cuda_sm70_shflsync_down_p) ;  /* 0x0000036000007944 */ /* 0x000fea0003c00000 */
[----:B------:R-:W-:Y:S01]  /*7bb0*/  HFMA2.MMA R175, -RZ, RZ, 0, 1.847743988037109375e-06 ;  /* 0x0000001fffaf7435 */ /* 0x000fe200000001ff */
[----:B-1----:R-:W-:Y:S01]  /*7bc0*/  MOV R171, R170 ;  /* 0x000000aa00ab7202 */ /* 0x002fe20000000f00 */
[----:B------:R-:W-:Y:S01]  /*7bd0*/  IMAD.MOV.U32 R170, RZ, RZ, 0x8 ;  /* 0x00000008ffaa7424 */ /* 0x000fe200078e00ff */
[----:B------:R-:W-:Y:S02]  /*7be0*/  MOV R169, R199 ;  /* 0x000000c700a97202 */ /* 0x000fe40000000f00 */
[----:B------:R-:W-:Y:S02]  /*7bf0*/  MOV R174, 0xffffffff ;  /* 0xffffffff00ae7802 */ /* 0x000fe40000000f00 */
[----:B------:R-:W-:Y:S02]  /*7c00*/  MOV R168, 0x7c20 ;  /* 0x00007c2000a87802 */ /* 0x000fe40000000f00 */
[----:B------:R-:W-:Y:S05]  /*7c10*/  CALL.REL.NOINC `($__internal_177_$__cuda_sm70_shflsync_down_p) ;  /* 0x000002f000007944 */ /* 0x000fea0003c00000 */
[----:B------:R-:W-:Y:S01]  /*7c20*/  FADD.FTZ R200, R171, R200 ;  /* 0x000000c8abc87221 */ /* 0x000fe20000010000 */
[----:B------:R-:W-:Y:S01]  /*7c30*/  MOV R175, 0x1f ;  /* 0x0000001f00af7802 */ /* 0x000fe20000000f00 */
[----:B-1----:R-:W-:Y:S01]  /*7c40*/  FADD.FTZ R199, R199, R170 ;  /* 0x000000aac7c77221 */ /* 0x002fe20000010000 */
[----:B------:R-:W-:Y:S01]  /*7c50*/  HFMA2.MMA R170, -RZ, RZ, 0, 2.384185791015625e-07 ;  /* 0x00000004ffaa7435 */ /* 0x000fe200000001ff */
[----:B------:R-:W-:-:S02]  /*7c60*/  MOV R174, 0xffffffff ;  /* 0xffffffff00ae7802 */ /* 0x000fc40000000f00 */
[----:B------:R-:W-:Y:S02]  /*7c70*/  MOV R169, R200 ;  /* 0x000000c800a97202 */ /* 0x000fe40000000f00 */
[----:B------:R-:W-:Y:S02]  /*7c80*/  MOV R168, 0x7ca0 ;  /* 0x00007ca000a87802 */ /* 0x000fe40000000f00 */
[----:B------:R-:W-:Y:S05]  /*7c90*/  CALL.REL.NOINC `($__internal_177_$__cuda_sm70_shflsync_down_p) ;  /* 0x0000027000007944 */ /* 0x000fea0003c00000 */
[----:B-1----:R-:W-:Y:S01]  /*7ca0*/  MOV R171, R170 ;  /* 0x000000aa00ab7202 */ /* 0x002fe20000000f00 */
[----:B------:R-:W-:Y:S01]  /*7cb0*/  HFMA2.MMA R170, -RZ, RZ, 0, 2.384185791015625e-07 ;  /* 0x00000004ffaa7435 */ /* 0x000fe200000001ff */
[----:B------:R-:W-:Y:S01]  /*7cc0*/  IMAD.MOV.U32 R169, RZ, RZ, R199 ;  /* 0x000000ffffa97224 */ /* 0x000fe200078e00c7 */
[----:B------:R-:W-:Y:S02]  /*7cd0*/  MOV R175, 0x1f ;  /* 0x0000001f00af7802 */ /* 0x000fe40000000f00 */
[----:B------:R-:W-:Y:S02]  /*7ce0*/  MOV R174, 0xffffffff ;  /* 0xffffffff00ae7802 */ /* 0x000fe40000000f00 */
[----:B------:R-:W-:Y:S02]  /*7cf0*/  MOV R168, 0x7d10 ;  /* 0x00007d1000a87802 */ /* 0x000fe40000000f00 */
[----:B------:R-:W-:Y:S05]  /*7d00*/  CALL.REL.NOINC `($__internal_177_$__cuda_sm70_shflsync_down_p) ;  /* 0x0000020000007944 */ /* 0x000fea0003c00000 */
[----:B------:R-:W-:Y:S01]  /*7d10*/  FADD.FTZ R200, R171, R200 ;  /* 0x000000c8abc87221 */ /* 0x000fe20000010000 */
[----:B------:R-:W-:Y:S01]  /*7d20*/  MOV R175, 0x1f ;  /* 0x0000001f00af7802 */ /* 0x000fe20000000f00 */
[----:B-1----:R-:W-:Y:S01]  /*7d30*/  FADD.FTZ R199, R199, R170 ;  /* 0x000000aac7c77221 */ /* 0x002fe20000010000 */
[----:B------:R-:W-:Y:S01]  /*7d40*/  HFMA2.MMA R170, -RZ, RZ, 0, 1.1920928955078125e-07 ;  /* 0x00000002ffaa7435 */ /* 0x000fe200000001ff */
[----:B------:R-:W-:-:S02]  /*7d50*/  MOV R174, 0xffffffff ;  /* 0xffffffff00ae7802 */ /* 0x000fc40000000f00 */
[----:B------:R-:W-:Y:S02]  /*7d60*/  MOV R169, R200 ;  /* 0x000000c800a97202 */ /* 0x000fe40000000f00 */
[----:B------:R-:W-:Y:S02]  /*7d70*/  MOV R168, 0x7d90 ;  /* 0x00007d9000a87802 */ /* 0x000fe40000000f00 */
[----:B------:R-:W-:Y:S05]  /*7d80*/  CALL.REL.NOINC `($__internal_177_$__cuda_sm70_shflsync_down_p) ;  /* 0x0000018000007944 */ /* 0x000fea0003c00000 */
[----:B-1----:R-:W-:Y:S01]  /*7d90*/  IMAD.MOV.U32 R171, RZ, RZ, R170 ;  /* 0x000000ffffab7224 */ /* 0x002fe200078e00aa */
[----:B------:R-:W-:Y:S01]  /*7da0*/  HFMA2.MMA R170, -RZ, RZ, 0, 1.1920928955078125e-07 ;  /* 0x00000002ffaa7435 */ /* 0x000fe200000001ff */
[----:B------:R-:W-:Y:S02]  /*7db0*/  MOV R169, R199 ;  /* 0x000000c700a97202 */ /* 0x000fe40000000f00 */
[----:B------:R-:W-:Y:S02]  /*7dc0*/  MOV R175, 0x1f ;  /* 0x0000001f00af7802 */ /* 0x000fe40000000f00 */
[----:B------:R-:W-:Y:S02]  /*7dd0*/  MOV R174, 0xffffffff ;  /* 0xffffffff00ae7802 */ /* 0x000fe40000000f00 */
[----:B------:R-:W-:-:S02]  /*7de0*/  MOV R168, 0x7e00 ;  /* 0x00007e0000a87802 */ /* 0x000fc40000000f00 */
[----:B------:R-:W-:Y:S05]  /*7df0*/  CALL.REL.NOINC `($__internal_177_$__cuda_sm70_shflsync_down_p) ;  /* 0x0000011000007944 */ /* 0x000fea0003c00000 */
[----:B------:R-:W-:Y:S01]  /*7e00*/  FADD.FTZ R200, R171, R200 ;  /* 0x000000c8abc87221 */ /* 0x000fe20000010000 */
[----:B------:R-:W-:Y:S01]  /*7e10*/  MOV R175, 0x1f ;  /* 0x0000001f00af7802 */ /* 0x000fe20000000f00 */
[----:B-1----:R-:W-:Y:S01]  /*7e20*/  FADD.FTZ R199, R199, R170 ;  /* 0x000000aac7c77221 */ /* 0x002fe20000010000 */
[----:B------:R-:W-:Y:S01]  /*7e30*/  HFMA2.MMA R170, -RZ, RZ, 0, 5.9604644775390625e-08 ;  /* 0x00000001ffaa7435 */ /* 0x000fe200000001ff */
[----:B------:R-:W-:Y:S01]  /*7e40*/  MOV R174, 0xffffffff ;  /* 0xffffffff00ae7802 */ /* 0x000fe20000000f00 */
[----:B------:R-:W-:Y:S01]  /*7e50*/  IMAD.MOV.U32 R169, RZ, RZ, R200 ;  /* 0x000000ffffa97224 */ /* 0x000fe200078e00c8 */
[----:B------:R-:W-:-:S03]  /*7e60*/  MOV R168, 0x7e80 ;  /* 0x00007e8000a87802 */ /* 0x000fc60000000f00 */
[----:B------:R-:W-:Y:S05]  /*7e70*/  CALL.REL.NOINC `($__internal_177_$__cuda_sm70_shflsync_down_p) ;  /* 0x0000009000007944 */ /* 0x000fea0003c00000 */
[----:B-1----:R-:W-:Y:S01]  /*7e80*/  MOV R171, R170 ;  /* 0x000000aa00ab7202 */ /* 0x002fe20000000f00 */
[----:B------:R-:W-:Y:S01]  /*7e90*/  HFMA2.MMA R170, -RZ, RZ, 0, 5.9604644775390625e-08 ;  /* 0x00000001ffaa7435 */ /* 0x000fe200000001ff */
[----:B------:R-:W-:-:S02]  /*7ea0*/  MOV R169, R199 ;  /* 0x000000c700a97202 */ /* 0x000fc40000000f00 */
[----:B------:R-:W-:Y:S02]  /*7eb0*/  MOV R175, 0x1f ;  /* 0x0000001f00af7802 */ /* 0x000fe40000000f00 */
[----:B------:R-:W-:Y:S02]  /*7ec0*/  MOV R174, 0xffffffff ;  /* 0xffffffff00ae7802 */ /* 0x000fe40000000f00 */
[----:B------:R-:W-:Y:S02]  /*7ed0*/  MOV R168, 0x7ef0 ;  /* 0x00007ef000a87802 */ /* 0x000fe40000000f00 */
[----:B------:R-:W-:Y:S05]  /*7ee0*/  CALL.REL.NOINC `($__internal_177_$__cuda_sm70_shflsync_down_p) ;  /* 0x0000002000007944 */ /* 0x000fea0003c00000 */
[----:B-1----:R-:W-:Y:S01]  /*7ef0*/  MOV R169, R170 ;  /* 0x000000aa00a97202 */ /* 0x002fe20000000f00 */
[----:B------:R-:W-:Y:S05]  /*7f00*/  BRA `(.L_x_10488) ;  /* 0xffffb76000007947 */ /* 0x000fea000383ffff */
        .weak           $__internal_177_$__cuda_sm70_shflsync_down_p
        .type           $__internal_177_$__cuda_sm70_shflsync_down_p,@function
        .size           $__internal_177_$__cuda_sm70_shflsync_down_p,(.L_x_11911 - $__internal_177_$__cuda_sm70_shflsync_down_p)
$__internal_177_$__cuda_sm70_shflsync_down_p:
[----:B------:R-:W-:Y:S04]  /*7f10*/  WARPSYNC R174 ;  /* 0x000000ae00007348 */ /* 0x000fe80003800000 */
[----:B------:R0:W1:Y:S02]  /*7f20*/  SHFL.DOWN PT, R170, R169, R170, R175 ;  /* 0x080000aaa9aa7389 */ /* 0x00006400000e00af */
[----:B0-----:R-:W-:-:S06]  /*7f30*/  HFMA2.MMA R169, -RZ, RZ, 0, 0 ;  /* 0x00000000ffa97435 */ /* 0x001fcc00000001ff */
[----:B------:R-:W-:Y:S05]  /*7f40*/  RET.REL.NODEC R168 `(_ZN10layer_norm13ln_bwd_kernelINS_13Kernel_traitsI6__halfffffjLj8192ELj1ELj1ELj8ELj16ENS_18Kernel_traits_baseILj8192ES2_ffffjLj256EEEEELb1ELb1ELb1ELb0EEEvNS_9BwdParamsE) ;  /* 0xffff80b0a8007950 */ /* 0x000fea0003c3ffff */
.L_x_10489:
        /* <DEDUP_REMOVED lines=11> */
.L_x_11911:


//--------------------- .text._ZN10layer_norm22ln_bwd_finalize_kernelINS_22Kernel_traits_finalizeILj8192E6__halfffffjLb1ELj1024ELj4ENS_18Kernel_traits_baseILj8192ES2_ffffjLj1024EEEEELb1ELb1EEEvNS_9BwdParamsE --------------------------
	.section	.text._ZN10layer_norm22ln_bwd_finalize_kernelINS_22Kernel_traits_finalizeILj8192E6__halfffffjLb1ELj1024ELj4ENS_18Kernel_traits_baseILj8192ES2_ffffjLj1024EEEEELb1ELb1EEEvNS_9BwdParamsE,"ax",@progbits
	.sectioninfo	@"SHI_REGISTERS=32"
	.align	128
        .global         _ZN10layer_norm22ln_bwd_finalize_kernelINS_22Kernel_traits_finalizeILj8192E6__halfffffjLb1ELj1024ELj4ENS_18Kernel_traits_baseILj8192ES2_ffffjLj1024EEEEELb1ELb1EEEvNS_9BwdParamsE
        .type           _ZN10layer_norm22ln_bwd_finalize_kernelINS_22Kernel_traits_finalizeILj8192E6__halfffffjLb1ELj1024ELj4ENS_18Kernel_traits_baseILj8192ES2_ffffjLj1024EEEEELb1ELb1EEEvNS_9BwdParamsE,@function
        .size           _ZN10layer_norm22ln_bwd_finalize_kernelINS_22Kernel_traits_finalizeILj8192E6__halfffffjLb1ELj1024ELj4ENS_18Kernel_traits_baseILj8192ES2_ffffjLj1024EEEEELb1ELb1EEEvNS_9BwdParamsE,(.L_x_11912 - _ZN10layer_norm22ln_bwd_finalize_kernelINS_22Kernel_traits_finalizeILj8192E6__halfffffjLb1ELj1024ELj4ENS_18Kernel_traits_baseILj8192ES2_ffffjLj1024EEEEELb1ELb1EEEvNS_9BwdParamsE)
        .other          _ZN10layer_norm22ln_bwd_finalize_kernelINS_22Kernel_traits_finalizeILj8192E6__halfffffjLb1ELj1024ELj4ENS_18Kernel_traits_baseILj8192ES2_ffffjLj1024EEEEELb1ELb1EEEvNS_9BwdParamsE,@"STO_CUDA_ENTRY STV_DEFAULT"
_ZN10layer_norm22ln_bwd_finalize_kernelINS_22Kernel_traits_finalizeILj8192E6__halfffffjLb1ELj1024ELj4ENS_18Kernel_traits_baseILj8192ES2_ffffjLj1024EEEEELb1ELb1EEEvNS_9BwdParamsE:
.text._ZN10layer_norm22ln_bwd_finalize_kernelINS_22Kernel_traits_finalizeILj8192E6__halfffffjLb1ELj1024ELj4ENS_18Kernel_traits_baseILj8192ES2_ffffjLj1024EEEEELb1ELb1EEEvNS_9BwdParamsE:
        /* <DEDUP_REMOVED lines=19> */
.L_x_10502:
        /* <DEDUP_REMOVED lines=32> */
.L_x_10494:
        /* <DEDUP_REMOVED lines=47> */
.L_x_10493:
[----:B------:R-:W-:Y:S05]  /*0620*/  BSYNC B1 ;  /* 0x0000000000017941 */ /* 0x000fea0003800000 */
.L_x_10492:
        /* <DEDUP_REMOVED lines=29> */
.L_x_10496:
[----:B------:R-:W-:Y:S05]  /*0800*/  BSYNC B1 ;  /* 0x0000000000017941 */ /* 0x000fea0003800000 */
.L_x_10495:
        /* <DEDUP_REMOVED lines=13> */
.L_x_10491:
[----:B------:R-:W-:Y:S05]  /*08e0*/  BSYNC B0 ;  /* 0x0000000000007941 */ /* 0x000fea0003800000 */
.L_x_10490:
        /* <DEDUP_REMOVED lines=12> */
.L_x_10503:
        /* <DEDUP_REMOVED lines=27> */
.L_x_10504:
        /* <DEDUP_REMOVED lines=9> */
.L_x_10497:
        /* <DEDUP_REMOVED lines=19> */
.L_x_10501:
[----:B------:R-:W-:Y:S05]  /*0d20*/  BSYNC B0 ;  /* 0x0000000000007941 */ /* 0x000fea0003800000 */
.L_x_10500:
[C---:B------:R-:W-:Y:S02]  /*0d30*/  ISETP.GT.U32.AND P1, PT, R4.reuse, -0x2001, PT ;  /* 0xffffdfff0400780c */ /* 0x040fe40003f24070 */
[----:B------:R-:W-:-:S02]  /*0d40*/  IADD3 R4, R4, 0x2000, RZ ;  /* 0x0000200004047810 */ /* 0x000fc40007ffe0ff */
[----:B------:R-:W-:-:S09]  /*0d50*/  IADD3 R5, R5, 0x1000, RZ ;  /* 0x0000100005057810 */ /* 0x000fd20007ffe0ff */
[----:B012---:R-:W-:Y:S05]  /*0d60*/  @P1 BRA `(.L_x_10502) ;  /* 0xfffff3c000001947 */ /* 0x007fea000383ffff */
[----:B------:R-:W-:Y:S05]  /*0d70*/  EXIT ;  /* 0x000000000000794d */ /* 0x000fea0003800000 */
.L_x_10498:
[----:B------:R-:W-:Y:S01]  /*0d80*/  HFMA2.MMA R14, -RZ, RZ, 0, 1.847743988037109375e-06 ;  /* 0x0000001fff0e7435 */ /* 0x000fe200000001ff */
[----:B---3--:R-:W-:Y:S01]  /*0d90*/  IMAD.MOV.U32 R18, RZ, RZ, R10 ;  /* 0x000000ffff127224 */ /* 0x008fe200078e000a */
[----:B------:R-:W-:Y:S01]  /*0da0*/  MOV R17, 0x1 ;  /* 0x0000000100117802 */ /* 0x000fe20000000f00 */
[----:B------:R-:W-:Y:S01]  /*0db0*/  IMAD.MOV.U32 R19, RZ, RZ, -0x1 ;  /* 0xffffffffff137424 */ /* 0x000fe200078e00ff */
[----:B------:R-:W-:Y:S02]  /*0dc0*/  MOV R8, 0xde0 ;  /* 0x00000de000087802 */ /* 0x000fe40000000f00 */
[----:B012---:R-:W-:Y:S05]  /*0dd0*/  CALL.REL.NOINC `($__internal_178_$__cuda_sm70_shflsync_bfly_p) ;  /* 0x0000059000007944 */ /* 0x007fea0003c00000 */
[----:B01----:R-:W-:Y:S05]  /*0de0*/  BRA `(.L_x_10503) ;  /* 0xfffffbc000007947 */ /* 0x003fea000383ffff */
.L_x_10499:
[----:B------:R-:W-:Y:S01]  /*0df0*/  HFMA2.MMA R14, -RZ, RZ, 0, 1.847743988037109375e-06 ;  /* 0x0000001fff0e7435 */ /* 0x000fe200000001ff */
[----:B------:R-:W-:Y:S01]  /*0e00*/  MOV R17, 0x2 ;  /* 0x0000000200117802 */ /* 0x000fe20000000f00 */
[----:B------:R-:W-:Y:S01]  /*0e10*/  IMAD.MOV.U32 R19, RZ, RZ, -0x1 ;  /* 0xffffffffff137424 */ /* 0x000fe200078e00ff */
[----:B------:R-:W-:-:S03]  /*0e20*/  MOV R8, 0xe40 ;  /* 0x00000e4000087802 */ /* 0x000fc60000000f00 */
[----:B0123--:R-:W-:Y:S05]  /*0e30*/  CALL.REL.NOINC `($__internal_178_$__cuda_sm70_shflsync_bfly_p) ;  /* 0x0000053000007944 */ /* 0x00ffea0003c00000 */
[----:B01----:R-:W-:Y:S01]  /*0e40*/  FADD.FTZ R18, R18, R14 ;  /* 0x0000000e12127221 */ /* 0x003fe20000010000 */
[----:B------:R-:W-:Y:S01]  /*0e50*/  HFMA2.MMA R14, -RZ, RZ, 0, 1.847743988037109375e-06 ;  /* 0x0000001fff0e7435 */ /* 0x000fe200000001ff */
[----:B------:R-:W-:Y:S01]  /*0e60*/  MOV R17, 0x4 ;  /* 0x0000000400117802 */ /* 0x000fe20000000f00 */
[----:B------:R-:W-:Y:S01]  /*0e70*/  IMAD.MOV.U32 R19, RZ, RZ, -0x1 ;  /* 0xffffffffff137424 */ /* 0x000fe200078e00ff */
[----:B------:R-:W-:-:S03]  /*0e80*/  MOV R8, 0xea0 ;  /* 0x00000ea000087802 */ /* 0x000fc60000000f00 */
[----:B------:R-:W-:Y:S05]  /*0e90*/  CALL.REL.NOINC `($__internal_178_$__cuda_sm70_shflsync_bfly_p) ;  /* 0x000004d000007944 */ /* 0x000fea0003c00000 */
[----:B01----:R-:W-:Y:S01]  /*0ea0*/  FADD.FTZ R18, R18, R14 ;  /* 0x0000000e12127221 */ /* 0x003fe20000010000 */
[----:B------:R-:W-:Y:S01]  /*0eb0*/  HFMA2.MMA R14, -RZ, RZ, 0, 1.847743988037109375e-06 ;  /* 0x0000001fff0e7435 */ /* 0x000fe200000001ff */
[----:B------:R-:W-:Y:S01]  /*0ec0*/  MOV R17, 0x8 ;  /* 0x0000000800117802 */ /* 0x000fe20000000f00 */
[----:B------:R-:W-:Y:S01]  /*0ed0*/  IMAD.MOV.U32 R19, RZ, RZ, -0x1 ;  /* 0xffffffffff137424 */ /* 0x000fe200078e00ff */
[----:B------:R-:W-:-:S03]  /*0ee0*/  MOV R8, 0xf00 ;  /* 0x00000f0000087802 */ /* 0x000fc60000000f00 */
[----:B------:R-:W-:Y:S05]  /*0ef0*/  CALL.REL.NOINC `($__internal_178_$__cuda_sm70_shflsync_bfly_p) ;  /* 0x0000047000007944 */ /* 0x000fea0003c00000 */
[----:B-1----:R-:W-:Y:S01]  /*0f00*/  FADD.FTZ R10, R18, R14 ;  /* 0x0000000e120a7221 */ /* 0x002fe20000010000 */
[----:B------:R-:W-:Y:S01]  /*0f10*/  HFMA2.MMA R14, -RZ, RZ, 0, 1.847743988037109375e-06 ;  /* 0x0000001fff0e7435 */ /* 0x000fe200000001ff */
[----:B0-----:R-:W-:Y:S01]  /*0f20*/  MOV R17, 0x10 ;  /* 0x0000001000117802 */ /* 0x001fe20000000f00 */
[----:B------:R-:W-:Y:S01]  /*0f30*/  IMAD.MOV.U32 R19, RZ, RZ, -0x1 ;  /* 0xffffffffff137424 */ /* 0x000fe200078e00ff */
[----:B------:R-:W-:-:S02]  /*0f40*/  MOV R8, 0xf70 ;  /* 0x00000f7000087802 */ /* 0x000fc40000000f00 */
[----:B------:R-:W-:Y:S02]  /*0f50*/  MOV R18, R10 ;  /* 0x0000000a00127202 */ /* 0x000fe40000000f00 */
[----:B------:R-:W-:Y:S05]  /*0f60*/  CALL.REL.NOINC `($__internal_178_$__cuda_sm70_shflsync_bfly_p) ;  /* 0x0000040000007944 */ /* 0x000fea0003c00000 */
[----:B0-----:R-:W-:Y:S01]  /*0f70*/  HFMA2.MMA R17, -RZ, RZ, 0, 5.9604644775390625e-08 ;  /* 0x00000001ff117435 */ /* 0x001fe200000001ff */
[----:B-1----:R-:W-:Y:S01]  /*0f80*/  MOV R13, R14 ;  /* 0x0000000e000d7202 */ /* 0x002fe20000000f00 */
[----:B------:R-:W-:Y:S01]  /*0f90*/  IMAD.MOV.U32 R18, RZ, RZ, R15 ;  /* 0x000000ffff127224 */ /* 0x000fe200078e000f */
[----:B------:R-:W-:Y:S01]  /*0fa0*/  MOV R14, 0x1f ;  /* 0x0000001f000e7802 */ /* 0x000fe20000000f00 */
[----:B------:R-:W-:Y:S01]  /*0fb0*/  IMAD.MOV.U32 R19, RZ, RZ, -0x1 ;  /* 0xffffffffff137424 */ /* 0x000fe200078e00ff */
[----:B------:R-:W-:Y:S02]  /*0fc0*/  MOV R8, 0xfe0 ;  /* 0x00000fe000087802 */ /* 0x000fe40000000f00 */
[----:B------:R-:W-:Y:S05]  /*0fd0*/  CALL.REL.NOINC `($__internal_178_$__cuda_sm70_shflsync_bfly_p) ;  /* 0x0000039000007944 */ /* 0x000fea0003c00000 */
[----:B0-----:R-:W-:Y:S01]  /*0fe0*/  HFMA2.MMA R17, -RZ, RZ, 0, 1.1920928955078125e-07 ;  /* 0x00000002ff117435 */ /* 0x001fe200000001ff */
[----:B-1----:R-:W-:Y:S01]  /*0ff0*/  FADD.FTZ R18, R15, R14 ;  /* 0x0000000e0f127221 */ /* 0x002fe20000010000 */
[----:B------:R-:W-:Y:S01]  /*1000*/  MOV R14, 0x1f ;  /* 0x0000001f000e7802 */ /* 0x000fe20000000f00 */
[----:B------:R-:W-:Y:S01]  /*1010*/  IMAD.MOV.U32 R19, RZ, RZ, -0x1 ;  /* 0xffffffffff137424 */ /* 0x000fe200078e00ff */
[----:B------:R-:W-:Y:S02]  /*1020*/  MOV R8, 0x1040 ;  /* 0x0000104000087802 */ /* 0x000fe40000000f00 */
[----:B------:R-:W-:Y:S05]  /*1030*/  CALL.REL.NOINC `($__internal_178_$__cuda_sm70_shflsync_bfly_p) ;  /* 0x0000033000007944 */ /* 0x000fea0003c00000 */
[----:B0-----:R-:W-:Y:S01]  /*1040*/  HFMA2.MMA R17, -RZ, RZ, 0, 2.384185791015625e-07 ;  /* 0x00000004ff117435 */ /* 0x001fe200000001ff */
[----:B-1----:R-:W-:Y:S01]  /*1050*/  FADD.FTZ R18, R18, R14 ;  /* 0x0000000e12127221 */ /* 0x002fe20000010000 */
[----:B------:R-:W-:Y:S01]  /*1060*/  MOV R14, 0x1f ;  /* 0x0000001f000e7802 */ /* 0x000fe20000000f00 */
[----:B------:R-:W-:Y:S01]  /*1070*/  IMAD.MOV.U32 R19, RZ, RZ, -0x1 ;  /* 0xffffffffff137424 */ /* 0x000fe200078e00ff */
[----:B------:R-:W-:-:S02]  /*1080*/  MOV R8, 0x10a0 ;  /* 0x000010a000087802 */ /* 0x000fc40000000f00 */
[----:B------:R-:W-:Y:S05]  /*1090*/  CALL.REL.NOINC `($__internal_178_$__cuda_sm70_shflsync_bfly_p) ;  /* 0x000002d000007944 */ /* 0x000fea0003c00000 */
[----:B0-----:R-:W-:Y:S01]  /*10a0*/  HFMA2.MMA R17, -RZ, RZ, 0, 4.76837158203125e-07 ;  /* 0x00000008ff117435 */ /* 0x001fe200000001ff */
[----:B-1----:R-:W-:Y:S01]  /*10b0*/  FADD.FTZ R18, R18, R14 ;  /* 0x0000000e12127221 */ /* 0x002fe20000010000 */
[----:B------:R-:W-:Y:S01]  /*10c0*/  MOV R14, 0x1f ;  /* 0x0000001f000e7802 */ /* 0x000fe20000000f00 */
[----:B------:R-:W-:Y:S01]  /*10d0*/  IMAD.MOV.U32 R19, RZ, RZ, -0x1 ;  /* 0xffffffffff137424 */ /* 0x000fe200078e00ff */
[----:B------:R-:W-:-:S02]  /*10e0*/  MOV R8, 0x1100 ;  /* 0x0000110000087802 */ /* 0x000fc40000000f00 */
[----:B------:R-:W-:Y:S05]  /*10f0*/  CALL.REL.NOINC `($__internal_178_$__cuda_sm70_shflsync_bfly_p) ;  /* 0x0000027000007944 */ /* 0x000fea0003c00000 */
[----:B-1----:R-:W-:Y:S01]  /*1100*/  FADD.FTZ R12, R18, R14 ;  /* 0x0000000e120c7221 */ /* 0x002fe20000010000 */
[----:B0-----:R-:W-:Y:S01]  /*1110*/  HFMA2.MMA R17, -RZ, RZ, 0, 9.5367431640625e-07 ;  /* 0x00000010ff117435 */ /* 0x001fe200000001ff */
[----:B------:R-:W-:Y:S01]  /*1120*/  MOV R14, 0x1f ;  /* 0x0000001f000e7802 */ /* 0x000fe20000000f00 */
[----:B------:R-:W-:Y:S01]  /*1130*/  IMAD.MOV.U32 R19, RZ, RZ, -0x1 ;  /* 0xffffffffff137424 */ /* 0x000fe200078e00ff */
[----:B------:R-:W-:-:S02]  /*1140*/  MOV R8, 0x1170 ;  /* 0x0000117000087802 */ /* 0x000fc40000000f00 */
[----:B------:R-:W-:Y:S02]  /*1150*/  MOV R18, R12 ;  /* 0x0000000c00127202 */ /* 0x000fe40000000f00 */
[----:B------:R-:W-:Y:S05]  /*1160*/  CALL.REL.NOINC `($__internal_178_$__cuda_sm70_shflsync_bfly_p) ;  /* 0x0000020000007944 */ /* 0x000fea0003c00000 */
[----:B-1----:R-:W-:Y:S01]  /*1170*/  MOV R15, R14 ;  /* 0x0000000e000f7202 */ /* 0x002fe20000000f00 */
[----:B------:R-:W-:Y:S01]  /*1180*/  HFMA2.MMA R14, -RZ, RZ, 0, 1.847743988037109375e-06 ;  /* 0x0000001fff0e7435 */ /* 0x000fe200000001ff */
[----:B0-----:R-:W-:Y:S01]  /*1190*/  MOV R18, R11 ;  /* 0x0000000b00127202 */ /* 0x001fe20000000f00 */
[----:B------:R-:W-:Y:S01]  /*11a0*/  IMAD.MOV.U32 R17, RZ, RZ, 0x1 ;  /* 0x00000001ff117424 */ /* 0x000fe200078e00ff */
[----:B------:R-:W-:Y:S02]  /*11b0*/  MOV R19, 0xffffffff ;  /* 0xffffffff00137802 */ /* 0x000fe40000000f00 */
[----:B------:R-:W-:Y:S02]  /*11c0*/  MOV R8, 0x11e0 ;  /* 0x000011e000087802 */ /* 0x000fe40000000f00 */
[----:B------:R-:W-:Y:S05]  /*11d0*/  CALL.REL.NOINC `($__internal_178_$__cuda_sm70_shflsync_bfly_p) ;  /* 0x0000019000007944 */ /* 0x000fea0003c00000 */
[----:B0-----:R-:W-:Y:S01]  /*11e0*/  HFMA2.MMA R17, -RZ, RZ, 0, 1.1920928955078125e-07 ;  /* 0x00000002ff117435 */ /* 0x001fe200000001ff */
[----:B-1----:R-:W-:Y:S01]  /*11f0*/  FADD.FTZ R18, R11, R14 ;  /* 0x0000000e0b127221 */ /* 0x002fe20000010000 */
[----:B------:R-:W-:Y:S01]  /*1200*/  MOV R19, 0xffffffff ;  /* 0xffffffff00137802 */ /* 0x000fe20000000f00 */
[----:B------:R-:W-:Y:S01]  /*1210*/  IMAD.MOV.U32 R14, RZ, RZ, 0x1f ;  /* 0x0000001fff0e7424 */ /* 0x000fe200078e00ff */
[----:B------:R-:W-:-:S02]  /*1220*/  MOV R8, 0x1240 ;  /* 0x0000124000087802 */ /* 0x000fc40000000f00 */
        /* <DEDUP_REMOVED lines=9> */
[----:B------:R-:W-:-:S02]  /*12c0*/  MOV R14, 0x1f ;  /* 0x0000001f000e7802 */ /* 0x000fc40000000f00 */
[----:B------:R-:W-:Y:S02]  /*12d0*/  MOV R19, 0xffffffff ;  /* 0xffffffff00137802 */ /* 0x000fe40000000f00 */
[----:B------:R-:W-:Y:S02]  /*12e0*/  MOV R8, 0x1300 ;  /* 0x0000130000087802 */ /* 0x000fe40000000f00 */
[----:B------:R-:W-:Y:S05]  /*12f0*/  CALL.REL.NOINC `($__internal_178_$__cuda_sm70_shflsync_bfly_p) ;  /* 0x0000007000007944 */ /* 0x000fea0003c00000 */
[----:B01----:R-:W-:Y:S01]  /*1300*/  FADD.FTZ R18, R18, R14 ;  /* 0x0000000e12127221 */ /* 0x003fe20000010000 */
[----:B------:R-:W-:Y:S01]  /*1310*/  HFMA2.MMA R14, -RZ, RZ, 0, 1.847743988037109375e-06 ;  /* 0x0000001fff0e7435 */ /* 0x000fe200000001ff */
[----:B------:R-:W-:Y:S01]  /*1320*/  IMAD.MOV.U32 R17, RZ, RZ, 0x10 ;  /* 0x00000010ff117424 */ /* 0x000fe200078e00ff */
[----:B------:R-:W-:Y:S02]  /*1330*/  MOV R19, 0xffffffff ;  /* 0xffffffff00137802 */ /* 0x000fe40000000f00 */
[----:B------:R-:W-:Y:S02]  /*1340*/  MOV R8, 0x1360 ;  /* 0x0000136000087802 */ /* 0x000fe40000000f00 */
[----:B------:R-:W-:Y:S05]  /*1350*/  CALL.REL.NOINC `($__internal_178_$__cuda_sm70_shflsync_bfly_p) ;  /* 0x0000001000007944 */ /* 0x000fea0003c00000 */
[----:B01----:R-:W-:Y:S05]  /*1360*/  BRA `(.L_x_10504) ;  /* 0xfffff7f000007947 */ /* 0x003fea000383ffff */
        .weak           $__internal_178_$__cuda_sm70_shflsync_bfly_p
        .type           $__internal_178_$__cuda_sm70_shflsync_bfly_p,@function
        .size           $__internal_178_$__cuda_sm70_shflsync_bfly_p,(.L_x_11912 - $__internal_178_$__cuda_sm70_shflsync_bfly_p)
$__internal_178_$__cuda_sm70_shflsync_bfly_p:
[----:B------:R-:W-:Y:S01]  /*1370*/  HFMA2.MMA R9, -RZ, RZ, 0, 0 ;  /* 0x00000000ff097435 */ /* 0x000fe200000001ff */
[----:B------:R-:W-:Y:S04]  /*1380*/  WARPSYNC R19 ;  /* 0x0000001300007348 */ /* 0x000fe80003800000 */
[----:B------:R0:W1:Y:S01]  /*1390*/  SHFL.BFLY PT, R14, R18, R17, R14 ;  /* 0x0c000011120e7389 */ /* 0x00006200000e000e */
[----:B------:R-:W-:Y:S05]  /*13a0*/  RET.REL.NODEC R8 `(_ZN10layer_norm22ln_bwd_finalize_kernelINS_22Kernel_traits_finalizeILj8192E6__halfffffjLb1ELj1024ELj4ENS_18Kernel_traits_baseILj8192ES2_ffffjLj1024EEEEELb1ELb1EEEvNS_9BwdParamsE) ;  /* 0xffffec5008007950 */ /* 0x000fea0003c3ffff */
.L_x_10505:
        /* <DEDUP_REMOVED lines=13> */
.L_x_11912:


//--------------------- .text._ZN10layer_norm13ln_bwd_kernelINS_13Kernel_traitsI6__halfffffjLj8192ELj1ELj1ELj8ELj16ENS_18Kernel_traits_baseILj8192ES2_ffffjLj256EEEEELb1ELb1ELb1ELb1EEEvNS_9BwdParamsE --------------------------
	.section	.text._ZN10layer_norm13ln_bwd_kernelINS_13Kernel_traitsI6__halfffffjLj8192ELj1ELj1ELj8ELj16ENS_18Kernel_traits_baseILj8192ES2_ffffjLj256EEEEELb1ELb1ELb1ELb1EEEvNS_9BwdParamsE,"ax",@progbits
	.sectioninfo	@"SHI_REGISTERS=255"
	.align	128
        .global         _ZN10layer_norm13ln_bwd_kernelINS_13Kernel_traitsI6__halfffffjLj8192ELj1ELj1ELj8ELj16ENS_18Kernel_traits_baseILj8192ES2_ffffjLj256EEEEELb1ELb1ELb1ELb1EEEvNS_9BwdParamsE
        .type           _ZN10layer_norm13ln_bwd_kernelINS_13Kernel_traitsI6__halfffffjLj8192ELj1ELj1ELj8ELj16ENS_18Kernel_traits_baseILj8192ES2_ffffjLj256EEEEELb1ELb1ELb1ELb1EEEvNS_9BwdParamsE,@function
        .size           _ZN10layer_norm13ln_bwd_kernelINS_13Kernel_traitsI6__halfffffjLj8192ELj1ELj1ELj8ELj16ENS_18Kernel_traits_baseILj8192ES2_ffffjLj256EEEEELb1ELb1ELb1ELb1EEEvNS_9BwdParamsE,(.L_x_11913 - _ZN10layer_norm13ln_bwd_kernelINS_13Kernel_traitsI6__halfffffjLj8192ELj1ELj1ELj8ELj16ENS_18Kernel_traits_baseILj8192ES2_ffffjLj256EEEEELb1ELb1ELb1ELb1EEEvNS_9BwdParamsE)
        .other          _ZN10layer_norm13ln_bwd_kernelINS_13Kernel_traitsI6__halfffffjLj8192ELj1ELj1ELj8ELj16ENS_18Kernel_traits_baseILj8192ES2_ffffjLj256EEEEELb1ELb1ELb1ELb1EEEvNS_9BwdParamsE,@"STO_CUDA_ENTRY STV_DEFAULT"
_ZN10layer_norm13ln_bwd_kernelINS_13Kernel_traitsI6__halfffffjLj8192ELj1ELj1ELj8ELj16ENS_18Kernel_traits_baseILj8192ES2_ffffjLj256EEEEELb1ELb1ELb1ELb1EEEvNS_9BwdParamsE:
.text._ZN10layer_norm13ln_bwd_kernelINS_13Kernel_traitsI6__halfffffjLj8192ELj1ELj1ELj8ELj16ENS_18Kernel_traits_baseILj8192ES2_ffffjLj256EEEEELb1ELb1ELb1ELb1EEEvNS_9BwdParamsE:
        /* <DEDUP_REMOVED lines=57> */
.L_x_10506:
        /* <DEDUP_REMOVED lines=79> */
[----:B--2---:R-:W-:Y:S01]  /*0880*/  HADD2.F32 R2, -RZ, R9.H0_H0 ;  /* 0x20000009ff027230 */ /* 0x004fe20000004100 */
        /* <DEDUP_REMOVED lines=12> */
[--C-:B-1----:R-:W-:Y:S01]  /*0950*/  SHF.R.U64 R5, R12, 0x10, R13.reuse ;  /* 0x000000100c057819 */ /* 0x102fe2000000120d */
[----:B------:R-:W-:Y:S01]  /*0960*/  HADD2.F32 R110, -RZ, R110.H0_H0 ;  /* 0x2000006eff6e7230 */ /* 0x000fe20000004100 */
[----:B------:R-:W-:Y:S01]  /*0970*/  SHF.R.U32.HI R4, RZ, 0x10, R13 ;  /* 0x00000010ff047819 */ /* 0x000fe2000001160d */
[----:B--2---:R-:W-:Y:S01]  /*0980*/  HADD2.F32 R2, -RZ, R17.H0_H0 ;  /* 0x20000011ff027230 */ /* 0x004fe20000004100 */
[----:B------:R0:W-:Y:S01]  /*0990*/  STL [R1+0x88], R0 ;  /* 0x0000880001007387 */ /* 0x0001e20000100800 */
[--C-:B------:R-:W-:Y:S01]  /*09a0*/  SHF.R.U64 R7, R28, 0x10, R29.reuse ;  /* 0x000000101c077819 */ /* 0x100fe2000000121d */
[----:B------:R-:W-:Y:S01]  /*09b0*/  HADD2.F32 R109, -RZ, R109.H0_H0 ;  /* 0x2000006dff6d7230 */ /* 0x000fe20000004100 */
[----:B------:R-:W-:Y:S01]  /*09c0*/  SHF.R.U32.HI R6, RZ, 0x10, R29 ;  /* 0x00000010ff067819 */ /* 0x000fe2000001161d */
[----:B------:R1:W-:Y:S01]  /*09d0*/  STL [R1+0x80], R2 ;  /* 0x0000800201007387 */ /* 0x0003e20000100800 */
[----:B------:R-:W-:Y:S01]  /*09e0*/  HADD2.F32 R108, -RZ, R108.H0_H0 ;  /* 0x2000006cff6c7230 */ /* 0x000fe20000004100 */
[----:B------:R-:W-:Y:S01]  /*09f0*/  SHF.R.U64 R3, R14, 0x10, R15 ;  /* 0x000000100e037819 */ /* 0x000fe2000000120f */
[----:B------:R-:W-:Y:S01]  /*0a00*/  HADD2.F32 R11, -RZ, R11.H0_H0 ;  /* 0x2000000bff0b7230 */ /* 0x000fe20000004100 */
[----:B------:R-:W-:Y:S01]  /*0a10*/  SHF.R.U64 R250, R248, 0x10, R249 ;  /* 0x00000010f8fa7819 */ /* 0x000fe200000012f9 */
[----:B------:R-:W-:Y:S01]  /*0a20*/  HADD2.F32 R9, -RZ, R9.H0_H0 ;  /* 0x20000009ff097230 */ /* 0x000fe20000004100 */
[----:B------:R-:W-:Y:S01]  /*0a30*/  SHF.R.U32.HI R252, RZ, 0x10, R19 ;  /* 0x00000010fffc7819 */ /* 0x000fe20000011613 */
[----:B0-----:R-:W-:Y:S01]  /*0a40*/  HADD2.F32 R0, -RZ, R20.H0_H0 ;  /* 0x20000014ff007230 */ /* 0x001fe20000004100 */
[----:B------:R-:W-:Y:S01]  /*0a50*/  SHF.R.U64 R246, R244, 0x10, R245 ;  /* 0x00000010f4f67819 */ /* 0x000fe200000012f5 */
[----:B------:R-:W-:Y:S01]  /*0a60*/  HADD2.F32 R8, -RZ, R8.H0_H0 ;  /* 0x20000008ff087230 */ /* 0x000fe20000004100 */
[----:B------:R-:W-:Y:S01]  /*0a70*/  CS2R R16, SRZ ;  /* 0x0000000000107805 */ /* 0x000fe2000001ff00 */
        /* <DEDUP_REMOVED lines=9> */
[--C-:B------:R-:W-:Y:S01]  /*0b10*/  SHF.R.U64 R231, R30, 0x10, R31.reuse ;  /* 0x000000101ee77819 */ /* 0x100fe2000000121f */
[----:B------:R-:W-:Y:S01]  /*0b20*/  HADD2.F32 R3, -RZ, R3.H0_H0 ;  /* 0x20000003ff037230 */ /* 0x000fe20000004100 */
[----:B------:R-:W-:Y:S01]  /*0b30*/  SHF.R.U32.HI R229, RZ, 0x10, R31 ;  /* 0x00000010ffe57819 */ /* 0x000fe2000001161f */
[----:B0-----:R-:W-:Y:S01]  /*0b40*/  HADD2.F32 R0, -RZ, R22.H0_H0 ;  /* 0x20000016ff007230 */ /* 0x001fe20000004100 */
[----:B------:R-:W-:Y:S01]  /*0b50*/  CS2R R20, SRZ ;  /* 0x0000000000147805 */ /* 0x000fe2000001ff00 */
        /* <DEDUP_REMOVED lines=13> */
[----:B------:R-:W-:Y:S01]  /*0c30*/  CS2R R30, SRZ ;  /* 0x00000000001e7805 */ /* 0x000fe2000001ff00 */
[----:B0-----:R-:W-:Y:S01]  /*0c40*/  HADD2.F32 R0, -RZ, R24.H0_H0 ;  /* 0x20000018ff007230 */ /* 0x001fe20000004100 */
[----:B------:R-:W-:Y:S01]  /*0c50*/  CS2R R22, SRZ ;  /* 0x0000000000167805 */ /* 0x000fe2000001ff00 */
[----:B------:R-:W-:-:S02]  /*0c60*/  HADD2.F32 R249, -RZ, R249.H0_H0 ;  /* 0x200000f9fff97230 */ /* 0x000fc40000004100 */
[----:B-1----:R-:W-:Y:S01]  /*0c70*/  HADD2.F32 R2, -RZ, R25.H0_H0 ;  /* 0x20000019ff027230 */ /* 0x002fe20000004100 */
[----:B------:R0:W-:Y:S01]  /*0c80*/  STL [R1+0x58], R0 ;  /* 0x0000580001007387 */ /* 0x0001e20000100800 */
[----:B------:R-:W-:Y:S01]  /*0c90*/  HADD2.F32 R245, -RZ, R245.H0_H0 ;  /* 0x200000f5fff57230 */ /* 0x000fe20000004100 */
[----:B------:R-:W-:Y:S01]  /*0ca0*/  CS2R R24, SRZ ;  /* 0x0000000000187805 */ /* 0x000fe2000001ff00 */
[----:B------:R-:W-:Y:S01]  /*0cb0*/  HADD2.F32 R241, -RZ, R241.H0_H0 ;  /* 0x200000f1fff17230 */ /* 0x000fe20000004100 */
[----:B------:R1:W-:Y:S01]  /*0cc0*/  STL [R1+0x50], R2 ;  /* 0x0000500201007387 */ /* 0x0003e20000100800 */
[----:B------:R-:W-:Y:S02]  /*0cd0*/  HADD2.F32 R237, -RZ, R237.H0_H0 ;  /* 0x200000edffed7230 */ /* 0x000fe40000004100 */
[----:B------:R-:W-:Y:S02]  /*0ce0*/  HADD2.F32 R252, -RZ, R252.H0_H0 ;  /* 0x200000fcfffc7230 */ /* 0x000fe40000004100 */
[----:B------:R-:W-:-:S02]  /*0cf0*/  HADD2.F32 R250, -RZ, R250.H0_H0 ;  /* 0x200000fafffa7230 */ /* 0x000fc40000004100 */
        /* <DEDUP_REMOVED lines=14> */
[----:B------:R-:W-:Y:S01]  /*0de0*/  CS2R R28, SRZ ;  /* 0x00000000001c7805 */ /* 0x000fe2000001ff00 */
[----:B------:R-:W-:-:S02]  /*0df0*/  HADD2.F32 R236, -RZ, R236.H0_H0 ;  /* 0x200000ecffec7230 */ /* 0x000fc40000004100 */
[----:B------:R1:W-:Y:S01]  /*0e00*/  STL [R1+0x30], R2 ;  /* 0x0000300201007387 */ /* 0x0003e20000100800 */
[----:B------:R-:W-:Y:S02]  /*0e10*/  HADD2.F32 R231, -RZ, R231.H0_H0 ;  /* 0x200000e7ffe77230 */ /* 0x000fe40000004100 */
[----:B------:R-:W-:Y:S02]  /*0e20*/  HADD2.F32 R229, -RZ, R229.H0_H0 ;  /* 0x200000e5ffe57230 */ /* 0x000fe40000004100 */
[----:B0-----:R-:W-:Y:S02]  /*0e30*/  HADD2.F32 R0, -RZ, R12.H0_H0 ;  /* 0x2000000cff007230 */ /* 0x001fe40000004100 */
[----:B------:R-:W-:Y:S02]  /*0e40*/  HADD2.F32 R12, -RZ, R15.H0_H0 ;  /* 0x2000000fff0c7230 */ /* 0x000fe40000004100 */
[----:B-1----:R-:W-:Y:S01]  /*0e50*/  HADD2.F32 R2, -RZ, R13.H0_H0 ;  /* 0x2000000dff027230 */ /* 0x002fe20000004100 */
[----:B------:R0:W-:Y:S01]  /*0e60*/  STL [R1+0x28], R0 ;  /* 0x0000280001007387 */ /* 0x0001e20000100800 */
[----:B------:R-:W-:-:S03]  /*0e70*/  HADD2.F32 R13, -RZ, R18.H0_H0 ;  /* 0x20000012ff0d7230 */ /* 0x000fc60000004100 */
[----:B------:R1:W-:Y:S01]  /*0e80*/  STL [R1+0x20], R2 ;  /* 0x0000200201007387 */ /* 0x0003e20000100800 */
[----:B0-----:R-:W-:Y:S01]  /*0e90*/  HADD2.F32 R0, -RZ, R14.H0_H0 ;  /* 0x2000000eff007230 */ /* 0x001fe20000004100 */
[----:B-1----:R-:W-:-:S04]  /*0ea0*/  SHF.R.U32.HI R2, RZ, 0x10, R15 ;  /* 0x00000010ff027819 */ /* 0x002fc8000001160f */
[----:B------:R0:W-:Y:S01]  /*0eb0*/  STL [R1+0x18], R0 ;  /* 0x0000180001007387 */ /* 0x0001e20000100800 */
[----:B------:R-:W-:-:S03]  /*0ec0*/  CS2R R14, SRZ ;  /* 0x00000000000e7805 */ /* 0x000fc6000001ff00 */
[----:B------:R1:W-:Y:S01]  /*0ed0*/  STL [R1+0x10], R12 ;  /* 0x0000100c01007387 */ /* 0x0003e20000100800 */
[----:B------:R-:W-:-:S03]  /*0ee0*/  HADD2.F32 R2, -RZ, R2.H0_H0 ;  /* 0x20000002ff027230 */ /* 0x000fc60000004100 */
[----:B------:R-:W-:Y:S01]  /*0ef0*/  STL [R1+0x8], R13 ;  /* 0x0000080d01007387 */ /* 0x000fe20000100800 */
[----:B0-----:R-:W-:Y:S01]  /*0f00*/  SHF.R.U64 R0, R18, 0x10, R19 ;  /* 0x0000001012007819 */ /* 0x001fe20000001213 */
[----:B-1----:R-:W-:Y:S01]  /*0f10*/  HADD2.F32 R12, -RZ, R19.H0_H0 ;  /* 0x20000013ff0c7230 */ /* 0x002fe20000004100 */
[----:B------:R-:W-:-:S03]  /*0f20*/  CS2R R18, SRZ ;  /* 0x0000000000127805 */ /* 0x000fc6000001ff00 */
[----:B------:R-:W-:Y:S01]  /*0f30*/  HADD2.F32 R0, -RZ, R0.H0_H0 ;  /* 0x20000000ff007230 */ /* 0x000fe20000004100 */
        /* <DEDUP_REMOVED lines=23> */
.L_x_10655:
[----:B------:R-:W-:-:S05]  /*10b0*/  MOV R232, 0x4 ;  /* 0x0000000400e87802 */ /* 0x000fca0000000f00 */
[----:B-1----:R-:W-:-:S05]  /*10c0*/  IMAD.WIDE R2, R10, R232, c[0x0][0x1d8] ;  /* 0x000076000a027625 */ /* 0x002fca00078e02e8 */
        /* <DEDUP_REMOVED lines=9> */
[----:B0-----:R-:W-:-:S04]  /*1160*/  SHF.R.S32.HI R2, RZ, 0x1f, R0 ;  /* 0x0000001fff027819 */ /* 0x001fc80000011400 */
[----:B------:R-:W-:Y:S02]  /*1170*/  LEA.HI R2, R2, R0, RZ, 0x2 ;  /* 0x0000000002027211 */ /* 0x000fe400078f10ff */
[----:B------:R-:W-:Y:S02]  /*1180*/  MOV R0, 0x10 ;  /* 0x0000001000007802 */ /* 0x000fe40000000f00 */
        /* <DEDUP_REMOVED lines=14> */
[----:B------:R1:W5:Y:S01]  /*1270*/  @P0 LDG.E.128 R112, [R6.64] ;  /* 0x0000000406700981 */ /* 0x000362000c1e1d00 */
[----:B------:R-:W-:-:S03]  /*1280*/  MOV R164, RZ ;  /* 0x000000ff00a47202 */ /* 0x000fc60000000f00 */
[----:B------:R2:W5:Y:S01]  /*1290*/  @P0 LDG.E.128 R116, [R4.64] ;  /* 0x0000000404740981 */ /* 0x000562000c1e1d00 */
[----:B0-----:R-:W-:-:S03]  /*12a0*/  @P0 IADD3 R2, R8, 0x400, RZ ;  /* 0x0000040008020810 */ /* 0x001fc60007ffe0ff */
[----:B------:R0:W5:Y:S02]  /*12b0*/  @P0 LDG.E.128 R108, [R204.64] ;  /* 0x00000004cc6c0981 */ /* 0x000164000c1e1d00 */
[----:B------:R-:W-:-:S05]  /*12c0*/  @P0 IMAD.WIDE.U32 R2, R2, R0, c[0x0][0x218] ;  /* 0x0000860002020625 */ /* 0x000fca00078e0000 */
[----:B------:R3:W5:Y:S02]  /*12d0*/  @P0 LDG.E.128 R124, [R2.64] ;  /* 0x00000004027c0981 */ /* 0x000764000c1e1d00 */
[----:B---3--:R-:W-:-:S05]  /*12e0*/  @P0 IADD3 R2, R8, 0x500, RZ ;  /* 0x0000050008020810 */ /* 0x008fca0007ffe0ff */
[----:B------:R-:W-:Y:S01]  /*12f0*/  @P0 IMAD.WIDE.U32 R2, R2, R0, c[0x0][0x218] ;  /* 0x0000860002020625 */ /* 0x000fe200078e0000 */
[----:B-1----:R-:W-:-:S04]  /*1300*/  @P1 IADD3 R6, R216, -0x1, RZ ;  /* 0xffffffffd8061810 */ /* 0x002fc80007ffe0ff */
[----:B------:R1:W5:Y:S01]  /*1310*/  @P0 LDG.E.128 R128, [R2.64] ;  /* 0x0000000402800981 */ /* 0x000362000c1e1d00 */
[----:B------:R-:W-:Y:S01]  /*1320*/  @P1 IMAD R6, R6, c[0x0][0x168], RZ ;  /* 0x00005a0006061a24 */ /* 0x000fe200078e02ff */
[----:B-1----:R-:W-:-:S05]  /*1330*/  @P0 IADD3 R2, R8, 0x600, RZ ;  /* 0x0000060008020810 */ /* 0x002fca0007ffe0ff */
[----:B------:R-:W-:Y:S01]  /*1340*/  @P0 IMAD.WIDE.U32 R2, R2, R0, c[0x0][0x218] ;  /* 0x0000860002020625 */ /* 0x000fe200078e0000 */
[----:B------:R-:W-:-:S04]  /*1350*/  @P1 SHF.R.S32.HI R7, RZ, 0x1f, R6 ;  /* 0x0000001fff071819 */ /* 0x000fc80000011406 */
[----:B------:R1:W5:Y:S01]  /*1360*/  @P0 LDG.E.128 R132, [R2.64] ;  /* 0x0000000402840981 */ /* 0x000362000c1e1d00 */
[----:B------:R-:W-:Y:S02]  /*1370*/  @P1 LEA.HI R7, R7, R6, RZ, 0x2 ;  /* 0x0000000607071211 */ /* 0x000fe400078f10ff */
[----:B-1----:R-:W-:Y:S02]  /*1380*/  @P0 IADD3 R2, R8, 0x700, RZ ;  /* 0x0000070008020810 */ /* 0x002fe40007ffe0ff */
[----:B------:R-:W-:-:S03]  /*1390*/  @P1 LEA.HI.SX32 R164, R7, R233, 0x1e ;  /* 0x000000e907a41211 */ /* 0x000fc600078ff2ff */
[----:B------:R-:W-:Y:S01]  /*13a0*/  @P0 IMAD.WIDE.U32 R2, R2, R0, c[0x0][0x218] ;  /* 0x0000860002020625 */ /* 0x000fe200078e0000 */
[----:B------:R-:W-:-:S04]  /*13b0*/  IADD3 R0, R164, 0x100, RZ ;  /* 0x00000100a4007810 */ /* 0x000fc80007ffe0ff */
[----:B------:R1:W5:Y:S02]  /*13c0*/  @P0 LDG.E.128 R136, [R2.64] ;  /* 0x0000000402880981 */ /* 0x000364000c1e1d00 */
[----:B-1----:R-:W-:-:S05]  /*13d0*/  IMAD.WIDE.U32 R2, R164, R232, c[0x0][0x190] ;  /* 0x00006400a4027625 */ /* 0x002fca00078e00e8 */
[----:B------:R1:W5:Y:S02]  /*13e0*/  LDG.E R11, [R2.64] ;  /* 0x00000004020b7981 */ /* 0x000364000c1e1900 */
[----:B-1----:R-:W-:Y:S01]  /*13f0*/  IMAD.WIDE.U32 R2, R0, R232, c[0x0][0x190] ;  /* 0x0000640000027625 */ /* 0x002fe200078e00e8 */
[----:B------:R-:W-:-:S04]  /*1400*/  IADD3 R0, R164, 0x200, RZ ;  /* 0x00000200a4007810 */ /* 0x000fc80007ffe0ff */
[----:B------:R1:W5:Y:S02]  /*1410*/  LDG.E R7, [R2.64] ;  /* 0x0000000402077981 */ /* 0x000364000c1e1900 */
[----:B-1----:R-:W-:Y:S01]  /*1420*/  IMAD.WIDE.U32 R2, R0, R232, c[0x0][0x190] ;  /* 0x0000640000027625 */ /* 0x002fe200078e00e8 */
[----:B------:R-:W-:-:S04]  /*1430*/  IADD3 R0, R164, 0x300, RZ ;  /* 0x00000300a4007810 */ /* 0x000fc80007ffe0ff */
[----:B------:R1:W5:Y:S01]  /*1440*/  LDG.E R6, [R2.64] ;  /* 0x0000000402067981 */ /* 0x000362000c1e1900 */
[----:B------:R-:W-:Y:S01]  /*1450*/  IADD3 R165, R164, 0x600, RZ ;  /* 0x00000600a4a57810 */ /* 0x000fe20007ffe0ff */
[----:B-1----:R-:W-:Y:S01]  /*1460*/  IMAD.WIDE.U32 R2, R0, R232, c[0x0][0x190] ;  /* 0x0000640000027625 */ /* 0x002fe200078e00e8 */
[----:B------:R-:W-:-:S04]  /*1470*/  IADD3 R0, R164, 0x400, RZ ;  /* 0x00000400a4007810 */ /* 0x000fc80007ffe0ff */
[----:B--2---:R1:W5:Y:S01]  /*1480*/  LDG.E R5, [R2.64] ;  /* 0x0000000402057981 */ /* 0x004362000c1e1900 */
[----:B------:R-:W-:Y:S01]  /*1490*/  IADD3 R166, R164, 0x700, RZ ;  /* 0x00000700a4a67810 */ /* 0x000fe20007ffe0ff */
[----:B-1----:R-:W-:Y:S01]  /*14a0*/  IMAD.WIDE.U32 R2, R0, R232, c[0x0][0x190] ;  /* 0x0000640000027625 */ /* 0x002fe200078e00e8 */
[----:B------:R-:W-:-:S04]  /*14b0*/  IADD3 R0, R164, 0x500, RZ ;  /* 0x00000500a4007810 */ /* 0x000fc80007ffe0ff */
[----:B------:R1:W5:Y:S01]  /*14c0*/  LDG.E R4, [R2.64] ;  /* 0x0000000402047981 */ /* 0x000362000c1e1900 */
[----:B------:R-:W-:-:S04]  /*14d0*/  IMAD.WIDE.U32 R164, R165, R232, c[0x0][0x190] ;  /* 0x00006400a5a47625 */ /* 0x000fc800078e00e8 */
[----:B-1----:R-:W-:-:S06]  /*14e0*/  IMAD.WIDE.U32 R2, R0, R232, c[0x0][0x190] ;  /* 0x0000640000027625 */ /* 0x002fcc00078e00e8 */
[----:B------:R1:W5:Y:S04]  /*14f0*/  LDG.E R3, [R2.64] ;  /* 0x0000000402037981 */ /* 0x000368000c1e1900 */
[----:B-1----:R0:W5:Y:S01]  /*1500*/  LDG.E R2, [R164.64] ;  /* 0x00000004a4027981 */ /* 0x002162000c1e1900 */
[----:B------:R-:W-:Y:S01]  /*1510*/  IMAD.WIDE.U32 R166, R166, R232, c[0x0][0x190] ;  /* 0x00006400a6a67625 */ /* 0x000fe200078e00e8 */
[----:B------:R-:W-:-:S04]  /*1520*/  HFMA2.MMA R181, -RZ, RZ, 0, 0 ;  /* 0x00000000ffb57435 */ /* 0x000fc800000001ff */
[----:B------:R1:W5:Y:S02]  /*1530*/  LDG.E R0, [R166.64] ;  /* 0x00000004a6007981 */ /* 0x000364000c1e1900 */
[----:B-1----:R-:W-:Y:S01]  /*1540*/  MOV R166, RZ ;  /* 0x000000ff00a67202 */ /* 0x002fe20000000f00 */
[----:B------:R-:W-:Y:S05]  /*1550*/  BRA `(.L_x_10510) ;  /* 0x0000161000007947 */ /* 0x000fea0003800000 */
.L_x_10509:
[----:B------:R-:W-:-:S04]  /*1560*/  IMAD.WIDE R154, R10, R232, c[0x0][0x1a0] ;  /* 0x000068000a9a7625 */ /* 0x000fc800078e02e8 */
[-C--:B------:R-:W-:Y:S01]  /*1570*/  IMAD.WIDE.U32 R156, R166, R0.reuse, c[0x0][0x188] ;  /* 0x00006200a69c7625 */ /* 0x080fe200078e0000 */
[----:B------:R0:W2:Y:S03]  /*1580*/  LDG.E R217, [R154.64] ;  /* 0x000000049ad97981 */ /* 0x0000a6000c1e1900 */
[----:B------:R-:W-:-:S04]  /*1590*/  IMAD.WIDE.U32 R160, R165, R0, c[0x0][0x188] ;  /* 0x00006200a5a07625 */ /* 0x000fc800078e0000 */
[-C--:B------:R-:W-:Y:S01]  /*15a0*/  IMAD.WIDE.U32 R152, R8, R0.reuse, c[0x0][0x188] ;  /* 0x0000620008987625 */ /* 0x080fe200078e0000 */
[----:B------:R-:W3:Y:S03]  /*15b0*/  LDG.E.128 R156, [R156.64] ;  /* 0x000000049c9c7981 */ /* 0x000ee6000c1e1d00 */
[----:B------:R-:W-:Y:S01]  /*15c0*/  IMAD.WIDE.U32 R164, R164, R0, c[0x0][0x188] ;  /* 0x00006200a4a47625 */ /* 0x000fe200078e0000 */
[----:B------:R-:W-:Y:S01]  /*15d0*/  ISETP.NE.U32.AND P0, PT, RZ, c[0x0][0x218], PT ;  /* 0x00008600ff007a0c */ /* 0x000fe20003f05070 */
[----:B0-----:R-:W4:Y:S04]  /*15e0*/  LDG.E.128 R152, [R152.64] ;  /* 0x0000000498987981 */ /* 0x001f28000c1e1d00 */
[----:B------:R-:W4:Y:S01]  /*15f0*/  LDG.E.128 R164, [R164.64] ;  /* 0x00000004a4a47981 */ /* 0x000f22000c1e1d00 */
[----:B------:R-:W-:-:S02]  /*1600*/  ISETP.NE.AND.EX P0, PT, RZ, c[0x0][0x21c], PT, P0 ;  /* 0x00008700ff007a0c */ /* 0x000fc40003f05300 */
[----:B-----5:R-:W-:Y:S02]  /*1610*/  ISETP.GE.AND P1, PT, R216, 0x1, PT ;  /* 0x00000001d800780c */ /* 0x020fe40003f26270 */
[C---:B------:R-:W-:Y:S02]  /*1620*/  IADD3 R209, R8.reuse, 0x400, RZ ;  /* 0x0000040008d17810 */ /* 0x040fe40007ffe0ff */
[C---:B------:R-:W-:Y:S02]  /*1630*/  IADD3 R208, R8.reuse, 0x500, RZ ;  /* 0x0000050008d07810 */ /* 0x040fe40007ffe0ff */
[----:B------:R-:W-:Y:S02]  /*1640*/  IADD3 R11, R11, -0x1, RZ ;  /* 0xffffffff0b0b7810 */ /* 0x000fe40007ffe0ff */
[C---:B------:R-:W-:Y:S01]  /*1650*/  IADD3 R213, R8.reuse, 0x600, RZ ;  /* 0x0000060008d57810 */ /* 0x040fe20007ffe0ff */
[----:B------:R-:W-:Y:S01]  /*1660*/  HFMA2.MMA R218, -RZ, RZ, 0, 0 ;  /* 0x00000000ffda7435 */ /* 0x000fe200000001ff */
[----:B------:R-:W-:Y:S01]  /*1670*/  IADD3 R212, R8, 0x700, RZ ;  /* 0x0000070008d47810 */ /* 0x000fe20007ffe0ff */
[----:B------:R0:W5:Y:S02]  /*1680*/  @P0 LDG.E.128 R120, [R2.64] ;  /* 0x0000000402780981 */ /* 0x000164000c1e1d00 */
[----:B------:R-:W-:-:S02]  /*1690*/  @P1 IADD3 R206, R216, -0x1, RZ ;  /* 0xffffffffd8ce1810 */ /* 0x000fc40007ffe0ff */
[----:B------:R1:W5:Y:S01]  /*16a0*/  @P0 LDG.E.128 R108, [R204.64] ;  /* 0x00000004cc6c0981 */ /* 0x000362000c1e1d00 */
[----:B------:R-:W1:Y:S03]  /*16b0*/  LDC.U8 R234, c[0x0][0x1f0] ;  /* 0x00007c00ffea7b82 */ /* 0x000e660000000000 */
[----:B------:R1:W5:Y:S01]  /*16c0*/  @P0 LDG.E.128 R112, [R6.64] ;  /* 0x0000000406700981 */ /* 0x000362000c1e1d00 */
[----:B0-----:R-:W-:-:S03]  /*16d0*/  @P0 IMAD.WIDE.U32 R2, R209, R0, c[0x0][0x218] ;  /* 0x00008600d1020625 */ /* 0x001fc600078e0000 */
[----:B------:R0:W5:Y:S01]  /*16e0*/  @P0 LDG.E.128 R116, [R4.64] ;  /* 0x0000000404740981 */ /* 0x000162000c1e1d00 */
[----:B------:R-:W-:-:S03]  /*16f0*/  @P1 IMAD R206, R206, c[0x0][0x168], RZ ;  /* 0x00005a00cece1a24 */ /* 0x000fc600078e02ff */
[----:B------:R0:W5:Y:S01]  /*1700*/  @P0 LDG.E.128 R124, [R2.64] ;  /* 0x00000004027c0981 */ /* 0x000162000c1e1d00 */
[----:B------:R-:W-:Y:S01]  /*1710*/  IMAD R11, R11, c[0x0][0x168], RZ ;  /* 0x00005a000b0b7a24 */ /* 0x000fe200078e02ff */
[----:B------:R-:W-:Y:S02]  /*1720*/  @P1 SHF.R.S32.HI R207, RZ, 0x1f, R206 ;  /* 0x0000001fffcf1819 */ /* 0x000fe400000114ce */
[----:B------:R-:W4:Y:S04]  /*1730*/  LDG.E.128 R160, [R160.64] ;  /* 0x00000004a0a07981 */ /* 0x000f28000c1e1d00 */
[----:B------:R-:W4:Y:S01]  /*1740*/  LDL R225, [R1+0x9c] ;  /* 0x00009c0001e17983 */ /* 0x000f220000100800 */
[----:B0-----:R-:W-:Y:S01]  /*1750*/  @P0 IMAD.WIDE.U32 R2, R208, R0, c[0x0][0x218] ;  /* 0x00008600d0020625 */ /* 0x001fe200078e0000 */
[----:B------:R-:W-:-:S02]  /*1760*/  SHF.R.S32.HI R178, RZ, 0x1f, R11 ;  /* 0x0000001fffb27819 */ /* 0x000fc4000001140b */
[----:B------:R-:W4:Y:S04]  /*1770*/  LDL R227, [R1+0xa4] ;  /* 0x0000a40001e37983 */ /* 0x000f280000100800 */
[----:B------:R0:W5:Y:S01]  /*1780*/  @P0 LDG.E.128 R128, [R2.64] ;  /* 0x0000000402800981 */ /* 0x000162000c1e1d00 */
[----:B------:R-:W-:Y:S02]  /*1790*/  @P1 LEA.HI R207, R207, R206, RZ, 0x2 ;  /* 0x000000cecfcf1211 */ /* 0x000fe400078f10ff */
[----:B------:R-:W-:Y:S01]  /*17a0*/  LEA.HI R11, R178, R11, RZ, 0x2 ;  /* 0x0000000bb20b7211 */ /* 0x000fe200078f10ff */
[----:B------:R-:W4:Y:S01]  /*17b0*/  LDL R226, [R1+0xa0] ;  /* 0x0000a00001e27983 */ /* 0x000f220000100800 */
[----:B0-----:R-:W-:Y:S01]  /*17c0*/  @P0 IMAD.WIDE.U32 R2, R213, R0, c[0x0][0x218] ;  /* 0x00008600d5020625 */ /* 0x001fe200078e0000 */
[----:B------:R-:W-:-:S04]  /*17d0*/  @P1 LEA.HI.SX32 R218, R207, R233, 0x1e ;  /* 0x000000e9cfda1211 */ /* 0x000fc800078ff2ff */
[----:B------:R0:W5:Y:S01]  /*17e0*/  @P0 LDG.E.128 R132, [R2.64] ;  /* 0x0000000402840981 */ /* 0x000162000c1e1d00 */
[----:B------:R-:W-:Y:S01]  /*17f0*/  LEA.HI.SX32 R11, R11, R233, 0x1e ;  /* 0x000000e90b0b7211 */ /* 0x000fe200078ff2ff */
[----:B0-----:R-:W-:-:S05]  /*1800*/  @P0 IMAD.WIDE.U32 R2, R212, R0, c[0x0][0x218] ;  /* 0x00008600d4020625 */ /* 0x001fca00078e0000 */
[----:B------:R0:W5:Y:S01]  /*1810*/  @P0 LDG.E.128 R136, [R2.64] ;  /* 0x0000000402880981 */ /* 0x000162000c1e1d00 */
[-C--:B------:R-:W-:Y:S01]  /*1820*/  IMAD.WIDE.U32 R172, R208, R0.reuse, c[0x0][0x188] ;  /* 0x00006200d0ac7625 */ /* 0x080fe200078e0000 */
[C---:B------:R-:W-:Y:S02]  /*1830*/  IADD3 R188, R11.reuse, 0x100, RZ ;  /* 0x000001000bbc7810 */ /* 0x040fe40007ffe0ff */
[C---:B------:R-:W-:Y:S01]  /*1840*/  IADD3 R192, R11.reuse, 0x200, RZ ;  /* 0x000002000bc07810 */ /* 0x040fe20007ffe0ff */
[----:B------:R-:W-:Y:S01]  /*1850*/  IMAD.WIDE.U32 R180, R212, R0, c[0x0][0x188] ;  /* 0x00006200d4b47625 */ /* 0x000fe200078e0000 */
[C---:B------:R-:W-:Y:S01]  /*1860*/  IADD3 R196, R11.reuse, 0x300, RZ ;  /* 0x000003000bc47810 */ /* 0x040fe20007ffe0ff */
[----:B------:R-:W4:Y:S02]  /*1870*/  LDG.E.128 R172, [R172.64] ;  /* 0x00000004acac7981 */ /* 0x000f24000c1e1d00 */
[----:B0-----:R-:W-:Y:S01]  /*1880*/  IMAD.WIDE.U32 R2, R218, R232, c[0x0][0x190] ;  /* 0x00006400da027625 */ /* 0x001fe200078e00e8 */
[C---:B------:R-:W-:Y:S01]  /*1890*/  IADD3 R200, R11.reuse, 0x400, RZ ;  /* 0x000004000bc87810 */ /* 0x040fe20007ffe0ff */
[----:B------:R-:W4:Y:S01]  /*18a0*/  LDG.E.128 R180, [R180.64] ;  /* 0x00000004b4b47981 */ /* 0x000f22000c1e1d00 */
[C---:B-1----:R-:W-:Y:S01]  /*18b0*/  IADD3 R204, R11.reuse, 0x500, RZ ;  /* 0x000005000bcc7810 */ /* 0x042fe20007ffe0ff */
[C---:B------:R-:W-:Y:S01]  /*18c0*/  IMAD.WIDE.U32 R184, R11.reuse, R0, c[0x0][0x208] ;  /* 0x000082000bb87625 */ /* 0x040fe200078e0000 */
[----:B------:R-:W-:-:S02]  /*18d0*/  IADD3 R208, R11, 0x600, RZ ;  /* 0x000006000bd07810 */ /* 0x000fc40007ffe0ff */
[----:B------:R-:W-:Y:S02]  /*18e0*/  IADD3 R212, R11, 0x700, RZ ;  /* 0x000007000bd47810 */ /* 0x000fe40007ffe0ff */
[----:B------:R0:W5:Y:S01]  /*18f0*/  LDG.E R11, [R2.64] ;  /* 0x00000004020b7981 */ /* 0x000162000c1e1900 */
[----:B------:R-:W-:-:S04]  /*1900*/  IMAD.WIDE.U32 R168, R209, R0, c[0x0][0x188] ;  /* 0x00006200d1a87625 */ /* 0x000fc800078e0000 */
[-C--:B------:R-:W-:Y:S01]  /*1910*/  IMAD.WIDE.U32 R176, R213, R0.reuse, c[0x0][0x188] ;  /* 0x00006200d5b07625 */ /* 0x080fe200078e0000 */
[C---:B------:R-:W-:Y:S01]  /*1920*/  IADD3 R220, R218.reuse, 0x600, RZ ;  /* 0x00000600dadc7810 */ /* 0x040fe20007ffe0ff */
[----:B------:R-:W4:Y:S01]  /*1930*/  LDG.E.128 R168, [R168.64] ;  /* 0x00000004a8a87981 */ /* 0x000f22000c1e1d00 */
[----:B0-----:R-:W-:Y:S01]  /*1940*/  IADD3 R2, R218, 0x100, RZ ;  /* 0x00000100da027810 */ /* 0x001fe20007ffe0ff */
[-C--:B------:R-:W-:Y:S01]  /*1950*/  IMAD.WIDE.U32 R188, R188, R0.reuse, c[0x0][0x208] ;  /* 0x00008200bcbc7625 */ /* 0x080fe200078e0000 */
[----:B------:R-:W-:Y:S01]  /*1960*/  ISETP.NE.AND P0, PT, R234, RZ, PT ;  /* 0x000000ffea00720c */ /* 0x000fe20003f05270 */
[----:B------:R-:W4:Y:S02]  /*1970*/  LDG.E.128 R176, [R176.64] ;  /* 0x00000004b0b07981 */ /* 0x000f24000c1e1d00 */
        /* <DEDUP_REMOVED lines=10> */
[----:B------:R-:W-:Y:S01]  /*1a20*/  IMAD.WIDE.U32 R212, R212, R0, c[0x0][0x208] ;  /* 0x00008200d4d47625 */ /* 0x000fe200078e0000 */
[----:B------:R-:W-:Y:S01]  /*1a30*/  IADD3 R0, R218, 0x200, RZ ;  /* 0x00000200da007810 */ /* 0x000fe20007ffe0ff */
[----:B------:R-:W4:Y:S02]  /*1a40*/  LDG.E.128 R204, [R204.64] ;  /* 0x00000004cccc7981 */ /* 0x000f24000c1e1d00 */
[-C--:B------:R-:W-:Y:S02]  /*1a50*/  IMAD.WIDE.U32 R2, R2, R232.reuse, c[0x0][0x190] ;  /* 0x0000640002027625 */ /* 0x080fe400078e00e8 */
[----:B------:R-:W4:Y:S04]  /*1a60*/  LDG.E.128 R208, [R208.64] ;  /* 0x00000004d0d07981 */ /* 0x000f28000c1e1d00 */
[----:B------:R0:W5:Y:S01]  /*1a70*/  LDG.E R7, [R2.64] ;  /* 0x0000000402077981 */ /* 0x000162000c1e1900 */
[----:B------:R-:W-:-:S03]  /*1a80*/  IMAD.WIDE.U32 R220, R220, R232, c[0x0][0x190] ;  /* 0x00006400dcdc7625 */ /* 0x000fc600078e00e8 */
[----:B------:R-:W4:Y:S01]  /*1a90*/  LDG.E.128 R212, [R212.64] ;  /* 0x00000004d4d47981 */ /* 0x000f22000c1e1d00 */
[----:B0-----:R-:W-:Y:S01]  /*1aa0*/  IMAD.WIDE.U32 R2, R0, R232, c[0x0][0x190] ;  /* 0x0000640000027625 */ /* 0x001fe200078e00e8 */
[----:B------:R-:W-:-:S04]  /*1ab0*/  IADD3 R0, R218, 0x300, RZ ;  /* 0x00000300da007810 */ /* 0x000fc80007ffe0ff */
[----:B------:R0:W5:Y:S02]  /*1ac0*/  LDG.E R6, [R2.64] ;  /* 0x0000000402067981 */ /* 0x000164000c1e1900 */
[----:B0-----:R-:W-:Y:S01]  /*1ad0*/  IMAD.WIDE.U32 R2, R0, R232, c[0x0][0x190] ;  /* 0x0000640000027625 */ /* 0x001fe200078e00e8 */
[----:B------:R-:W-:-:S04]  /*1ae0*/  IADD3 R0, R218, 0x400, RZ ;  /* 0x00000400da007810 */ /* 0x000fc80007ffe0ff */
[----:B------:R0:W5:Y:S02]  /*1af0*/  LDG.E R5, [R2.64] ;  /* 0x0000000402057981 */ /* 0x000164000c1e1900 */
[----:B0-----:R-:W-:Y:S01]  /*1b00*/  IMAD.WIDE.U32 R2, R0, R232, c[0x0][0x190] ;  /* 0x0000640000027625 */ /* 0x001fe200078e00e8 */
[----:B------:R-:W-:-:S04]  /*1b10*/  IADD3 R0, R218, 0x500, RZ ;  /* 0x00000500da007810 */ /* 0x000fc80007ffe0ff */
[----:B------:R0:W5:Y:S02]  /*1b20*/  LDG.E R4, [R2.64] ;  /* 0x0000000402047981 */ /* 0x000164000c1e1900 */
[----:B0-----:R-:W-:-:S06]  /*1b30*/  IMAD.WIDE.U32 R2, R0, R232, c[0x0][0x190] ;  /* 0x0000640000027625 */ /* 0x001fcc00078e00e8 */
[----:B------:R0:W5:Y:S04]  /*1b40*/  LDG.E R3, [R2.64] ;  /* 0x0000000402037981 */ /* 0x000168000c1e1900 */
[----:B0-----:R3:W5:Y:S01]  /*1b50*/  LDG.E R2, [R220.64] ;  /* 0x00000004dc027981 */ /* 0x001762000c1e1900 */
[----:B--2---:R-:W-:-:S05]  /*1b60*/  FSEL R217, R217, RZ, !P0 ;  /* 0x000000ffd9d97208 */ /* 0x004fca0004000000 */
[C---:B---3--:R-:W-:Y:S02]  /*1b70*/  FADD.FTZ R220, -R217.reuse, R157 ;  /* 0x0000009dd9dc7221 */ /* 0x048fe40000010100 */
[C---:B----4-:R-:W-:Y:S02]  /*1b80*/  FADD.FTZ R157, -R217.reuse, R164 ;  /* 0x000000a4d99d7221 */ /* 0x050fe40000010100 */
[----:B------:R-:W2:Y:S01]  /*1b90*/  LDL R164, [R1+0xa8] ;  /* 0x0000a80001a47983 */ /* 0x000ea20000100800 */
[C---:B------:R-:W-:Y:S02]  /*1ba0*/  FADD.FTZ R222, -R217.reuse, R155 ;  /* 0x0000009bd9de7221 */ /* 0x040fe40000010100 */
[C---:B------:R-:W-:Y:S02]  /*1bb0*/  FADD.FTZ R155, -R217.reuse, R166 ;  /* 0x000000a6d99b7221 */ /* 0x040fe40000010100 */
[C---:B------:R-:W-:Y:S01]  /*1bc0*/  FADD.FTZ R223, -R217.reuse, R154 ;  /* 0x0000009ad9df7221 */ /* 0x040fe20000010100 */
[----:B------:R-:W3:Y:S01]  /*1bd0*/  LDL R166, [R1+0x98] ;  /* 0x0000980001a67983 */ /* 0x000ee20000100800 */
[----:B------:R-:W-:-:S03]  /*1be0*/  FADD.FTZ R154, -R217, R167 ;  /* 0x000000a7d99a7221 */ /* 0x000fc60000010100 */
[----:B------:R-:W4:Y:S01]  /*1bf0*/  LDL R167, [R1+0x94] ;  /* 0x0000940001a77983 */ /* 0x000f220000100800 */
[----:B------:R-:W-:-:S05]  /*1c00*/  IADD3 R218, R218, 0x700, RZ ;  /* 0x00000700dada7810 */ /* 0x000fca0007ffe0ff */
[----:B------:R-:W-:-:S04]  /*1c10*/  IMAD.WIDE.U32 R218, R218, R232, c[0x0][0x190] ;  /* 0x00006400dada7625 */ /* 0x000fc800078e00e8 */
[C---:B------:R-:W-:Y:S01]  /*1c20*/  FADD.FTZ R224, -R217.reuse, R153 ;  /* 0x00000099d9e07221 */ /* 0x040fe20000010100 */
[----:B------:R0:W5:Y:S01]  /*1c30*/  LDG.E R0, [R218.64] ;  /* 0x00000004da007981 */ /* 0x000162000c1e1900 */
[C---:B------:R-:W-:Y:S02]  /*1c40*/  FADD.FTZ R221, -R217.reuse, R156 ;  /* 0x0000009cd9dd7221 */ /* 0x040fe40000010100 */
[C---:B------:R-:W-:Y:S02]  /*1c50*/  FADD.FTZ R234, -R217.reuse, R159 ;  /* 0x0000009fd9ea7221 */ /* 0x040fe40000010100 */
[C---:B------:R-:W-:Y:S02]  /*1c60*/  FADD.FTZ R156, -R217.reuse, R165 ;  /* 0x000000a5d99c7221 */ /* 0x040fe40000010100 */
[----:B------:R-:W4:Y:S01]  /*1c70*/  LDL R165, [R1+0x90] ;  /* 0x0000900001a57983 */ /* 0x000f220000100800 */
[C---:B0-----:R-:W-:Y:S02]  /*1c80*/  FADD.FTZ R218, -R217.reuse, R152 ;  /* 0x00000098d9da7221 */ /* 0x041fe40000010100 */
[----:B------:R-:W-:-:S02]  /*1c90*/  FADD.FTZ R152, -R217, R160 ;  /* 0x000000a0d9987221 */ /* 0x000fc40000010100 */
[C---:B------:R-:W-:Y:S02]  /*1ca0*/  FADD.FTZ R153, -R217.reuse, R161 ;  /* 0x000000a1d9997221 */ /* 0x040fe40000010100 */
[C---:B------:R-:W-:Y:S02]  /*1cb0*/  FADD.FTZ R232, -R217.reuse, R162 ;  /* 0x000000a2d9e87221 */ /* 0x040fe40000010100 */
[C---:B------:R-:W-:Y:S02]  /*1cc0*/  FADD.FTZ R233, -R217.reuse, R163 ;  /* 0x000000a3d9e97221 */ /* 0x040fe40000010100 */
[----:B------:R-:W-:Y:S02]  /*1cd0*/  FADD.FTZ R219, -R217, R158 ;  /* 0x0000009ed9db7221 */ /* 0x000fe40000010100 */
[C---:B------:R-:W-:Y:S02]  /*1ce0*/  FMUL.FTZ R221, R9.reuse, R221 ;  /* 0x000000dd09dd7220 */ /* 0x040fe40000410000 */
        /* <DEDUP_REMOVED lines=13> */
[----:B------:R-:W4:Y:S01]  /*1dc0*/  LDL R170, [R1+0x80] ;  /* 0x0000800001aa7983 */ /* 0x000f220000100800 */
[----:B------:R-:W-:-:S02]  /*1dd0*/  FADD.FTZ R176, -R217, R180 ;  /* 0x000000b4d9b07221 */ /* 0x000fc40000010100 */
[C---:B------:R-:W-:Y:S01]  /*1de0*/  FADD.FTZ R177, -R217.reuse, R181 ;  /* 0x000000b5d9b17221 */ /* 0x040fe20000010100 */
[----:B------:R-:W4:Y:S01]  /*1df0*/  LDL R180, [R1+0x84] ;  /* 0x0000840001b47983 */ /* 0x000f220000100800 */
[C---:B------:R-:W-:Y:S02]  /*1e00*/  FADD.FTZ R178, -R217.reuse, R182 ;  /* 0x000000b6d9b27221 */ /* 0x040fe40000010100 */
[----:B------:R-:W-:Y:S01]  /*1e10*/  FADD.FTZ R179, -R217, R183 ;  /* 0x000000b7d9b37221 */ /* 0x000fe20000010100 */
[----:B------:R-:W4:Y:S01]  /*1e20*/  LDL R181, [R1+0x88] ;  /* 0x0000880001b57983 */ /* 0x000f220000100800 */
[----:B------:R-:W-:Y:S02]  /*1e30*/  FFMA.FTZ R16, R188, R221, R16 ;  /* 0x000000ddbc107223 */ /* 0x000fe40000010010 */
[----:B------:R-:W-:Y:S01]  /*1e40*/  FADD.FTZ R84, R84, R188 ;  /* 0x000000bc54547221 */ /* 0x000fe20000010000 */
[----:B------:R-:W4:Y:S01]  /*1e50*/  LDL R171, [R1+0x78] ;  /* 0x0000780001ab7983 */ /* 0x000f220000100800 */
[----:B------:R-:W-:-:S02]  /*1e60*/  FFMA.FTZ R17, R189, R220, R17 ;  /* 0x000000dcbd117223 */ /* 0x000fc40000010011 */
[----:B------:R-:W-:Y:S02]  /*1e70*/  FADD.FTZ R85, R85, R189 ;  /* 0x000000bd55557221 */ /* 0x000fe40000010000 */
[----:B--2---:R-:W-:Y:S02]  /*1e80*/  FMUL.FTZ R217, R164, R184 ;  /* 0x000000b8a4d97220 */ /* 0x004fe40000410000 */
[----:B------:R-:W2:Y:S01]  /*1e90*/  LDL R164, [R1+0x8c] ;  /* 0x00008c0001a47983 */ /* 0x000ea20000100800 */
[----:B---3--:R-:W-:-:S03]  /*1ea0*/  FMUL.FTZ R188, R166, R188 ;  /* 0x000000bca6bc7220 */ /* 0x008fc60000410000 */
[----:B------:R-:W3:Y:S01]  /*1eb0*/  LDL R166, [R1+0x7c] ;  /* 0x00007c0001a67983 */ /* 0x000ee20000100800 */
[----:B----4-:R-:W-:-:S03]  /*1ec0*/  FMUL.FTZ R189, R167, R189 ;  /* 0x000000bda7bd7220 */ /* 0x010fc60000410000 */
[----:B------:R-:W4:Y:S01]  /*1ed0*/  LDL R167, [R1+0x74] ;  /* 0x0000740001a77983 */ /* 0x000f220000100800 */
[----:B------:R-:W-:Y:S02]  /*1ee0*/  FMUL.FTZ R222, R9, R222 ;  /* 0x000000de09de7220 */ /* 0x000fe40000410000 */
[----:B------:R-:W-:Y:S02]  /*1ef0*/  FADD.FTZ R91, R91, R187 ;  /* 0x000000bb5b5b7221 */ /* 0x000fe40000010000 */
[----:B------:R-:W-:Y:S02]  /*1f00*/  FFMA.FTZ R15, R187, R222, R15 ;  /* 0x000000debb0f7223 */ /* 0x000fe4000001000f */
[----:B------:R-:W-:Y:S02]  /*1f10*/  FMUL.FTZ R225, R225, R187 ;  /* 0x000000bbe1e17220 */ /* 0x000fe40000410000 */
[C---:B------:R-:W-:Y:S02]  /*1f20*/  FMUL.FTZ R219, R9.reuse, R219 ;  /* 0x000000db09db7220 */ /* 0x040fe40000410000 */
[----:B------:R-:W-:-:S02]  /*1f30*/  FMUL.FTZ R187, R9, R234 ;  /* 0x000000ea09bb7220 */ /* 0x000fc40000410000 */
[----:B------:R-:W-:Y:S02]  /*1f40*/  FFMA.FTZ R18, R190, R219, R18 ;  /* 0x000000dbbe127223 */ /* 0x000fe40000010012 */
[----:B------:R-:W-:Y:S02]  /*1f50*/  FADD.FTZ R86, R86, R190 ;  /* 0x000000be56567221 */ /* 0x000fe40000010000 */
[----:B------:R-:W-:Y:S02]  /*1f60*/  FFMA.FTZ R19, R191, R187, R19 ;  /* 0x000000bbbf137223 */ /* 0x000fe40000010013 */
[----:B------:R-:W-:Y:S02]  /*1f70*/  FADD.FTZ R87, R87, R191 ;  /* 0x000000bf57577221 */ /* 0x000fe40000010000 */
[----:B------:R-:W-:Y:S02]  /*1f80*/  FMUL.FTZ R190, R165, R190 ;  /* 0x000000bea5be7220 */ /* 0x000fe40000410000 */
[----:B------:R-:W4:Y:S01]  /*1f90*/  LDL R165, [R1+0x70] ;  /* 0x0000700001a57983 */ /* 0x000f220000100800 */
[----:B------:R-:W-:-:S02]  /*1fa0*/  FMUL.FTZ R183, R9, R152 ;  /* 0x0000009809b77220 */ /* 0x000fc40000410000 */
[C---:B------:R-:W-:Y:S02]  /*1fb0*/  FMUL.FTZ R152, R9.reuse, R233 ;  /* 0x000000e909987220 */ /* 0x040fe40000410000 */
[----:B------:R-:W-:Y:S02]  /*1fc0*/  FMUL.FTZ R156, R9, R156 ;  /* 0x0000009c099c7220 */ /* 0x000fe40000410000 */
[----:B------:R-:W-:Y:S02]  /*1fd0*/  FFMA.FTZ R23, R195, R152, R23 ;  /* 0x00000098c3177223 */ /* 0x000fe40000010017 */
[----:B------:R-:W-:Y:S02]  /*1fe0*/  FADD.FTZ R83, R83, R195 ;  /* 0x000000c353537221 */ /* 0x000fe40000010000 */
[----:B------:R-:W-:Y:S02]  /*1ff0*/  FFMA.FTZ R25, R197, R156, R25 ;  /* 0x0000009cc5197223 */ /* 0x000fe40000010019 */
[----:B------:R-:W-:-:S02]  /*2000*/  FADD.FTZ R77, R77, R197 ;  /* 0x000000c54d4d7221 */ /* 0x000fc40000010000 */
[----:B--2---:R-:W-:Y:S02]  /*2010*/  FMUL.FTZ R191, R164, R191 ;  /* 0x000000bfa4bf7220 */ /* 0x004fe40000410000 */
[----:B------:R-:W2:Y:S01]  /*2020*/  LDL R164, [R1+0x6c] ;  /* 0x00006c0001a47983 */ /* 0x000ea20000100800 */
[----:B---3--:R-:W-:-:S03]  /*2030*/  FMUL.FTZ R195, R166, R195 ;  /* 0x000000c3a6c37220 */ /* 0x008fc60000410000 */
[----:B------:R-:W3:Y:S01]  /*2040*/  LDL R166, [R1+0x64] ;  /* 0x0000640001a67983 */ /* 0x000ee20000100800 */
[----:B----4-:R-:W-:-:S03]  /*2050*/  FMUL.FTZ R197, R167, R197 ;  /* 0x000000c5a7c57220 */ /* 0x010fc60000410000 */
[----:B------:R-:W4:Y:S01]  /*2060*/  LDL R167, [R1+0x60] ;  /* 0x0000600001a77983 */ /* 0x000f220000100800 */
        /* <DEDUP_REMOVED lines=8> */
[----:B------:R-:W-:Y:S02]  /*20f0*/  FMUL.FTZ R227, R227, R185 ;  /* 0x000000b9e3e37220 */ /* 0x000fe40000410000 */
[----:B------:R-:W-:Y:S02]  /*2100*/  FMUL.FTZ R198, R165, R198 ;  /* 0x000000c6a5c67220 */ /* 0x000fe40000410000 */
[----:B------:R-:W-:Y:S02]  /*2110*/  FFMA.FTZ R165, R218, R217, RZ ;  /* 0x000000d9daa57223 */ /* 0x000fe400000100ff */
[----:B------:R-:W-:-:S02]  /*2120*/  FMUL.FTZ R223, R9, R223 ;  /* 0x000000df09df7220 */ /* 0x000fc40000410000 */
[----:B------:R-:W-:Y:S02]  /*2130*/  FMUL.FTZ R226, R226, R186 ;  /* 0x000000bae2e27220 */ /* 0x000fe40000410000 */
[C---:B------:R-:W-:Y:S02]  /*2140*/  FMUL.FTZ R182, R9.reuse, R153 ;  /* 0x0000009909b67220 */ /* 0x040fe40000410000 */
[----:B------:R-:W-:Y:S02]  /*2150*/  FFMA.FTZ R165, R224, R227, R165 ;  /* 0x000000e3e0a57223 */ /* 0x000fe400000100a5 */
[----:B------:R-:W-:Y:S02]  /*2160*/  FMUL.FTZ R160, R9, R160 ;  /* 0x000000a009a07220 */ /* 0x000fe40000410000 */
[----:B------:R-:W-:Y:S02]  /*2170*/  FFMA.FTZ R21, R193, R182, R21 ;  /* 0x000000b6c1157223 */ /* 0x000fe40000010015 */
[----:B------:R-:W-:-:S02]  /*2180*/  FADD.FTZ R81, R81, R193 ;  /* 0x000000c151517221 */ /* 0x000fc40000010000 */
[----:B------:R-:W-:Y:S02]  /*2190*/  FMUL.FTZ R159, R9, R159 ;  /* 0x0000009f099f7220 */ /* 0x000fe40000410000 */
[----:B------:R-:W-:Y:S02]  /*21a0*/  FFMA.FTZ R165, R223, R226, R165 ;  /* 0x000000e2dfa57223 */ /* 0x000fe400000100a5 */
[----:B------:R-:W-:Y:S02]  /*21b0*/  FMUL.FTZ R193, R180, R193 ;  /* 0x000000c1b4c17220 */ /* 0x000fe40000410000 */
[----:B------:R-:W4:Y:S01]  /*21c0*/  LDL R180, [R1+0x5c] ;  /* 0x00005c0001b47983 */ /* 0x000f220000100800 */
[----:B------:R-:W-:Y:S02]  /*21d0*/  FFMA.FTZ R105, R201, R160, R105 ;  /* 0x000000a0c9697223 */ /* 0x000fe40000010069 */
[----:B------:R-:W-:Y:S02]  /*21e0*/  FADD.FTZ R73, R73, R201 ;  /* 0x000000c949497221 */ /* 0x000fe40000010000 */
[----:B------:R-:W-:-:S02]  /*21f0*/  FFMA.FTZ R106, R202, R159, R106 ;  /* 0x0000009fca6a7223 */ /* 0x000fc4000001006a */
[----:B------:R-:W-:Y:S02]  /*2200*/  FADD.FTZ R74, R74, R202 ;  /* 0x000000ca4a4a7221 */ /* 0x000fe40000010000 */
[----:B--2---:R-:W-:Y:S02]  /*2210*/  FMUL.FTZ R199, R164, R199 ;  /* 0x000000c7a4c77220 */ /* 0x004fe40000410000 */
[----:B------:R-:W-:-:S04]  /*2220*/  FADD.FTZ R164, RZ, R217 ;  /* 0x000000d9ffa47221 */ /* 0x000fc80000010000 */
[----:B------:R-:W-:-:S04]  /*2230*/  FADD.FTZ R164, R164, R227 ;  /* 0x000000e3a4a47221 */ /* 0x000fc80000010000 */
[----:B------:R-:W-:Y:S02]  /*2240*/  FADD.FTZ R164, R164, R226 ;  /* 0x000000e2a4a47221 */ /* 0x000fe40000010000 */
[----:B---3--:R-:W-:Y:S02]  /*2250*/  FMUL.FTZ R201, R166, R201 ;  /* 0x000000c9a6c97220 */ /* 0x008fe40000410000 */
[----:B------:R-:W-:Y:S02]  /*2260*/  FADD.FTZ R164, R164, R225 ;  /* 0x000000e1a4a47221 */ /* 0x000fe40000010000 */
[----:B------:R-:W-:Y:S02]  /*2270*/  FFMA.FTZ R166, R222, R225, R165 ;  /* 0x000000e1dea67223 */ /* 0x000fe400000100a5 */
[----:B----4-:R-:W-:Y:S02]  /*2280*/  FMUL.FTZ R202, R167, R202 ;  /* 0x000000caa7ca7220 */ /* 0x010fe40000410000 */
[----:B------:R-:W2:Y:S01]  /*2290*/  LDL R167, [R1+0x50] ;  /* 0x0000500001a77983 */ /* 0x000ea20000100800 */
[----:B------:R-:W-:-:S02]  /*22a0*/  FADD.FTZ R165, R164, R188 ;  /* 0x000000bca4a57221 */ /* 0x000fc40000010000 */
[----:B------:R-:W-:Y:S02]  /*22b0*/  FFMA.FTZ R164, R221, R188, R166 ;  /* 0x000000bcdda47223 */ /* 0x000fe400000100a6 */
[----:B------:R-:W3:Y:S01]  /*22c0*/  LDL R166, [R1+0x4c] ;  /* 0x00004c0001a67983 */ /* 0x000ee20000100800 */
[----:B------:R-:W-:Y:S02]  /*22d0*/  FMUL.FTZ R153, R9, R232 ;  /* 0x000000e809997220 */ /* 0x000fe40000410000 */
[----:B------:R-:W-:Y:S02]  /*22e0*/  FADD.FTZ R82, R82, R194 ;  /* 0x000000c252527221 */ /* 0x000fe40000010000 */
[----:B------:R-:W-:Y:S02]  /*22f0*/  FFMA.FTZ R22, R194, R153, R22 ;  /* 0x00000099c2167223 */ /* 0x000fe40000010016 */
[----:B------:R-:W-:Y:S02]  /*2300*/  FMUL.FTZ R194, R170, R194 ;  /* 0x000000c2aac27220 */ /* 0x000fe40000410000 */
[----:B------:R-:W4:Y:S01]  /*2310*/  LDL R170, [R1+0x68] ;  /* 0x0000680001aa7983 */ /* 0x000f220000100800 */
[----:B------:R-:W-:-:S02]  /*2320*/  FFMA.FTZ R20, R192, R183, R20 ;  /* 0x000000b7c0147223 */ /* 0x000fc40000010014 */
[----:B------:R-:W-:Y:S02]  /*2330*/  FADD.FTZ R80, R80, R192 ;  /* 0x000000c050507221 */ /* 0x000fe40000010000 */
[----:B------:R-:W-:Y:S02]  /*2340*/  FMUL.FTZ R158, R9, R158 ;  /* 0x0000009e099e7220 */ /* 0x000fe40000410000 */
[----:B------:R-:W-:Y:S02]  /*2350*/  FMUL.FTZ R192, R181, R192 ;  /* 0x000000c0b5c07220 */ /* 0x000fe40000410000 */
[----:B------:R-:W4:Y:S01]  /*2360*/  LDL R181, [R1+0x48] ;  /* 0x0000480001b57983 */ /* 0x000f220000100800 */
[----:B------:R-:W-:Y:S02]  /*2370*/  FFMA.FTZ R107, R203, R158, R107 ;  /* 0x0000009ecb6b7223 */ /* 0x000fe4000001006b */
[----:B------:R-:W-:Y:S02]  /*2380*/  FADD.FTZ R75, R75, R203 ;  /* 0x000000cb4b4b7221 */ /* 0x000fe40000010000 */
[----:B------:R-:W-:-:S02]  /*2390*/  FMUL.FTZ R163, R9, R163 ;  /* 0x000000a309a37220 */ /* 0x000fc40000410000 */
[----:B------:R-:W-:Y:S02]  /*23a0*/  FMUL.FTZ R162, R9, R162 ;  /* 0x000000a209a27220 */ /* 0x000fe40000410000 */
[----:B------:R-:W-:Y:S02]  /*23b0*/  FFMA.FTZ R102, R206, R163, R102 ;  /* 0x000000a3ce667223 */ /* 0x000fe40000010066 */
[----:B------:R-:W-:Y:S02]  /*23c0*/  FMUL.FTZ R203, R180, R203 ;  /* 0x000000cbb4cb7220 */ /* 0x000fe40000410000 */
[----:B------:R-:W4:Y:S01]  /*23d0*/  LDL R180, [R1+0x44] ;  /* 0x0000440001b47983 */ /* 0x000f220000100800 */
[----:B------:R-:W-:Y:S02]  /*23e0*/  FADD.FTZ R70, R70, R206 ;  /* 0x000000ce46467221 */ /* 0x000fe40000010000 */
[----:B------:R-:W-:Y:S02]  /*23f0*/  FFMA.FTZ R103, R207, R162, R103 ;  /* 0x000000a2cf677223 */ /* 0x000fe40000010067 */
[----:B------:R-:W-:-:S02]  /*2400*/  FADD.FTZ R71, R71, R207 ;  /* 0x000000cf47477221 */ /* 0x000fc40000010000 */
[----:B------:R-:W-:Y:S02]  /*2410*/  FMUL.FTZ R161, R9, R161 ;  /* 0x000000a109a17220 */ /* 0x000fe40000410000 */
[----:B--2---:R-:W-:Y:S02]  /*2420*/  FMUL.FTZ R206, R167, R206 ;  /* 0x000000cea7ce7220 */ /* 0x004fe40000410000 */
[----:B------:R-:W2:Y:S01]  /*2430*/  LDL R167, [R1+0x40] ;  /* 0x0000400001a77983 */ /* 0x000ea20000100800 */
[----:B---3--:R-:W-:-:S03]  /*2440*/  FMUL.FTZ R207, R166, R207 ;  /* 0x000000cfa6cf7220 */ /* 0x008fc60000410000 */
[----:B------:R-:W3:Y:S01]  /*2450*/  LDL R166, [R1+0x3c] ;  /* 0x00003c0001a67983 */ /* 0x000ee20000100800 */
[----:B------:R-:W-:Y:S02]  /*2460*/  FMUL.FTZ R157, R9, R157 ;  /* 0x0000009d099d7220 */ /* 0x000fe40000410000 */
[----:B------:R-:W-:Y:S02]  /*2470*/  FFMA.FTZ R104, R200, R161, R104 ;  /* 0x000000a1c8687223 */ /* 0x000fe40000010068 */
[----:B------:R-:W-:Y:S02]  /*2480*/  FADD.FTZ R72, R72, R200 ;  /* 0x000000c848487221 */ /* 0x000fe40000010000 */
[----:B----4-:R-:W-:Y:S02]  /*2490*/  FMUL.FTZ R200, R170, R200 ;  /* 0x000000c8aac87220 */ /* 0x010fe40000410000 */
[----:B------:R-:W4:Y:S01]  /*24a0*/  LDL R170, [R1+0x58] ;  /* 0x0000580001aa7983 */ /* 0x000f220000100800 */
[----:B------:R-:W-:-:S02]  /*24b0*/  FFMA.FTZ R24, R196, R157, R24 ;  /* 0x0000009dc4187223 */ /* 0x000fc40000010018 */
[----:B------:R-:W-:Y:S02]  /*24c0*/  FADD.FTZ R76, R76, R196 ;  /* 0x000000c44c4c7221 */ /* 0x000fe40000010000 */
[----:B------:R-:W-:Y:S02]  /*24d0*/  FMUL.FTZ R196, R171, R196 ;  /* 0x000000c4abc47220 */ /* 0x000fe40000410000 */
[----:B------:R-:W4:Y:S01]  /*24e0*/  LDL R171, [R1+0x54] ;  /* 0x0000540001ab7983 */ /* 0x000f220000100800 */
[C---:B------:R-:W-:Y:S02]  /*24f0*/  FMUL.FTZ R175, R9.reuse, R175 ;  /* 0x000000af09af7220 */ /* 0x040fe40000410000 */
[----:B------:R-:W-:Y:S02]  /*2500*/  FMUL.FTZ R174, R9, R174 ;  /* 0x000000ae09ae7220 */ /* 0x000fe40000410000 */
[----:B------:R-:W-:Y:S02]  /*2510*/  FFMA.FTZ R96, R208, R175, R96 ;  /* 0x000000afd0607223 */ /* 0x000fe40000010060 */
[----:B------:R-:W-:-:S02]  /*2520*/  FADD.FTZ R64, R64, R208 ;  /* 0x000000d040407221 */ /* 0x000fc40000010000 */
[----:B------:R-:W-:Y:S02]  /*2530*/  FMUL.FTZ R208, R181, R208 ;  /* 0x000000d0b5d07220 */ /* 0x000fe40000410000 */
[----:B------:R-:W4:Y:S01]  /*2540*/  LDL R181, [R1+0x38] ;  /* 0x0000380001b57983 */ /* 0x000f220000100800 */
[----:B------:R-:W-:Y:S02]  /*2550*/  FMUL.FTZ R173, R9, R173 ;  /* 0x000000ad09ad7220 */ /* 0x000fe40000410000 */
[----:B------:R-:W-:Y:S02]  /*2560*/  FFMA.FTZ R97, R209, R174, R97 ;  /* 0x000000aed1617223 */ /* 0x000fe40000010061 */
[----:B------:R-:W-:Y:S02]  /*2570*/  FADD.FTZ R65, R65, R209 ;  /* 0x000000d141417221 */ /* 0x000fe40000010000 */
[----:B------:R-:W-:Y:S02]  /*2580*/  FMUL.FTZ R209, R180, R209 ;  /* 0x000000d1b4d17220 */ /* 0x000fe40000410000 */
[----:B------:R-:W4:Y:S01]  /*2590*/  LDL R180, [R1+0x34] ;  /* 0x0000340001b47983 */ /* 0x000f220000100800 */
[----:B------:R-:W-:-:S02]  /*25a0*/  FMUL.FTZ R172, R9, R172 ;  /* 0x000000ac09ac7220 */ /* 0x000fc40000410000 */
        /* <DEDUP_REMOVED lines=16> */
[----:B--2---:R-:W-:Y:S02]  /*26b0*/  FMUL.FTZ R210, R167, R210 ;  /* 0x000000d2a7d27220 */ /* 0x004fe40000410000 */
[----:B------:R-:W2:Y:S01]  /*26c0*/  LDL R167, [R1+0x30] ;  /* 0x0000300001a77983 */ /* 0x000ea20000100800 */
[----:B---3--:R-:W-:-:S03]  /*26d0*/  FMUL.FTZ R211, R166, R211 ;  /* 0x000000d3a6d37220 */ /* 0x008fc60000410000 */
[----:B------:R-:W3:Y:S01]  /*26e0*/  LDL R166, [R1+0x2c] ;  /* 0x00002c0001a67983 */ /* 0x000ee20000100800 */
        /* <DEDUP_REMOVED lines=68> */
[----:B---3--:R-:W-:Y:S02]  /*2b30*/  FMUL.FTZ R215, R166, R215 ;  /* 0x000000d7a6d77220 */ /* 0x008fe40000410000 */
[----:B------:R-:W-:Y:S02]  /*2b40*/  FFMA.FTZ R164, R178, R214, R164 ;  /* 0x000000d6b2a47223 */ /* 0x000fe400000100a4 */
[----:B------:R-:W-:Y:S02]  /*2b50*/  FADD.FTZ R181, R165, R215 ;  /* 0x000000d7a5b57221 */ /* 0x000fe40000010000 */
[----:B------:R-:W-:Y:S02]  /*2b60*/  FFMA.FTZ R166, R179, R215, R164 ;  /* 0x000000d7b3a67223 */ /* 0x000fe400000100a4 */
.L_x_10510:
[----:B0-----:R-:W-:Y:S05]  /*2b70*/  BSYNC B0 ;  /* 0x0000000000007941 */ /* 0x001fea0003800000 */
.L_x_10508:
[----:B------:R-:W0:Y:S01]  /*2b80*/  S2R R164, SR_TID.X ;  /* 0x0000000000a47919 */ /* 0x000e220000002100 */
[----:B------:R-:W-:Y:S02]  /*2b90*/  LOP3.LUT P1, RZ, R228, 0xff, RZ, 0xc0, !PT ;  /* 0x000000ffe4ff7812 */ /* 0x000fe4000782c0ff */
[----:B0-----:R-:W-:-:S02]  /*2ba0*/  SHF.R.U32.HI R185, RZ, 0x5, R164 ;  /* 0x00000005ffb97819 */ /* 0x001fc400000116a4 */
[----:B------:R-:W-:Y:S02]  /*2bb0*/  LOP3.LUT P0, RZ, R164, 0x1f, RZ, 0xc0, !PT ;  /* 0x0000001fa4ff7812 */ /* 0x000fe4000780c0ff */
[----:B------:R-:W-:-:S07]  /*2bc0*/  LOP3.LUT R180, R185, 0x7fffff8, RZ, 0xc0, !PT ;  /* 0x07fffff8b9b47812 */ /* 0x000fce00078ec0ff */
[----:B------:R-:W-:Y:S01]  /*2bd0*/  @!P1 IADD3 R180, R180, 0x8, RZ ;  /* 0x00000008b4b49810 */ /* 0x000fe20007ffe0ff */
[----:B------:R-:W-:Y:S05]  /*2be0*/  BRA.DIV ~URZ, `(.L_x_10511) ;  /* 0x00003e027f007947 */ /* 0x000fea000b800000 */
[----:B------:R0:W1:Y:S02]  /*2bf0*/  SHFL.DOWN PT, R184, R181, 0x10, 0x1f ;  /* 0x0a001f00b5b87f89 */ /* 0x00006400000e0000 */
.L_x_10656:
        /* <DEDUP_REMOVED lines=18> */
.L_x_10657:
[----:B--2---:R-:W-:Y:S01]  /*2d20*/  ISETP.GE.AND P5, PT, R216, 0x1, PT ;  /* 0x00000001d800780c */ /* 0x004fe20003fa6270 */
[----:B------:R-:W-:Y:S01]  /*2d30*/  FADD.FTZ R164, R184, R181 ;  /* 0x000000b5b8a47221 */ /* 0x000fe20000010000 */
[----:B------:R-:W-:Y:S01]  /*2d40*/  @!P0 LOP3.LUT R167, R185, 0x7, RZ, 0xc0, !PT ;  /* 0x00000007b9a78812 */ /* 0x000fe200078ec0ff */
[----:B0-----:R-:W-:Y:S01]  /*2d50*/  FADD.FTZ R165, R165, R166 ;  /* 0x000000a6a5a57221 */ /* 0x001fe20000010000 */
[----:B------:R-:W0:Y:S01]  /*2d60*/  S2R R186, SR_TID.X ;  /* 0x0000000000ba7919 */ /* 0x000e220000002100 */
[----:B------:R-:W-:Y:S01]  /*2d70*/  WARPSYNC 0xffffffff ;  /* 0xffffffff00007948 */ /* 0x000fe20003800000 */
[----:B------:R-:W-:Y:S01]  /*2d80*/  @!P0 IADD3 R167, R180, R167, RZ ;  /* 0x000000a7b4a78210 */ /* 0x000fe20007ffe0ff */
[----:B------:R-:W-:-:S04]  /*2d90*/  HFMA2.MMA R184, -RZ, RZ, 0, 0 ;  /* 0x00000000ffb87435 */ /* 0x000fc800000001ff */
        /* <DEDUP_REMOVED lines=8> */
[----:B-1----:R-:W0:Y:S02]  /*2e20*/  LDS.128 R164, [R180.X8+0x8000] ;  /* 0x00800000b4a47984 */ /* 0x002e240000008c00 */
        /* <DEDUP_REMOVED lines=9> */
[----:B------:R-:W0:Y:S01]  /*2ec0*/  LDS.128 R164, [R180.X8+0x8020] ;  /* 0x00802000b4a47984 */ /* 0x000e220000008c00 */
[----:B------:R-:W1:Y:S01]  /*2ed0*/  LDC.U8 R186, c[0x0][0x1f0] ;  /* 0x00007c00ffba7b82 */ /* 0x000e620000000000 */
[----:B0-----:R-:W-:Y:S02]  /*2ee0*/  FADD.FTZ R181, R181, R164 ;  /* 0x000000a4b5b57221 */ /* 0x001fe40000010000 */
[----:B------:R-:W-:Y:S02]  /*2ef0*/  FADD.FTZ R185, R185, R165 ;  /* 0x000000a5b9b97221 */ /* 0x000fe40000010000 */
[----:B------:R-:W-:Y:S02]  /*2f00*/  FADD.FTZ R181, R166, R181 ;  /* 0x000000b5a6b57221 */ /* 0x000fe40000010000 */
[----:B------:R-:W-:-:S02]  /*2f10*/  FADD.FTZ R185, R167, R185 ;  /* 0x000000b9a7b97221 */ /* 0x000fc40000010000 */
[----:B------:R-:W0:Y:S01]  /*2f20*/  LDS.128 R164, [R180.X8+0x8030] ;  /* 0x00803000b4a47984 */ /* 0x000e220000008c00 */
[----:B------:R-:W-:Y:S01]  /*2f30*/  @!P6 ISETP.NE.U32.AND P2, PT, RZ, c[0x0][0x218], PT ;  /* 0x00008600ff00ea0c */ /* 0x000fe20003f45070 */
[----:B------:R-:W-:Y:S01]  /*2f40*/  BSSY B0, `(.L_x_10513) ;  /* 0x000001b000007945 */ /* 0x000fe20003800000 */
[----:B------:R-:W-:Y:S02]  /*2f50*/  @!P6 ISETP.NE.U32.AND P0, PT, RZ, c[0x0][0x218], PT ;  /* 0x00008600ff00ea0c */ /* 0x000fe40003f05070 */
[----:B------:R-:W-:Y:S02]  /*2f60*/  @!P6 ISETP.NE.U32.AND P1, PT, RZ, c[0x0][0x218], PT ;  /* 0x00008600ff00ea0c */ /* 0x000fe40003f25070 */
[----:B------:R-:W-:Y:S02]  /*2f70*/  @!P6 ISETP.NE.U32.AND P3, PT, RZ, c[0x0][0x218], PT ;  /* 0x00008600ff00ea0c */ /* 0x000fe40003f65070 */
[----:B-1----:R-:W-:Y:S02]  /*2f80*/  ISETP.NE.AND P4, PT, R186, RZ, PT ;  /* 0x000000ffba00720c */ /* 0x002fe40003f85270 */
[----:B------:R-:W-:-:S02]  /*2f90*/  @!P6 ISETP.NE.AND.EX P2, PT, RZ, c[0x0][0x21c], PT, P2 ;  /* 0x00008700ff00ea0c */ /* 0x000fc40003f45320 */
[----:B------:R-:W-:Y:S02]  /*2fa0*/  @!P6 ISETP.NE.AND.EX P0, PT, RZ, c[0x0][0x21c], PT, P0 ;  /* 0x00008700ff00ea0c */ /* 0x000fe40003f05300 */
[----:B------:R-:W-:Y:S02]  /*2fb0*/  @!P6 ISETP.NE.AND.EX P1, PT, RZ, c[0x0][0x21c], PT, P1 ;  /* 0x00008700ff00ea0c */ /* 0x000fe40003f25310 */
[----:B------:R-:W-:Y:S01]  /*2fc0*/  @!P6 ISETP.NE.AND.EX P3, PT, RZ, c[0x0][0x21c], PT, P3 ;  /* 0x00008700ff00ea0c */ /* 0x000fe20003f65330 */
[----:B0-----:R-:W-:Y:S02]  /*2fd0*/  FADD.FTZ R164, R181, R164 ;  /* 0x000000a4b5a47221 */ /* 0x001fe40000010000 */
[----:B------:R-:W-:Y:S02]  /*2fe0*/  FADD.FTZ R185, R185, R165 ;  /* 0x000000a5b9b97221 */ /* 0x000fe40000010000 */
[----:B------:R-:W-:Y:S01]  /*2ff0*/  FADD.FTZ R166, R166, R164 ;  /* 0x000000a4a6a67221 */ /* 0x000fe20000010000 */
[----:B------:R-:W-:Y:S01]  /*3000*/  @P5 MOV R164, 0x10 ;  /* 0x0000001000a45802 */ /* 0x000fe20000000f00 */
[----:B------:R-:W-:-:S02]  /*3010*/  FADD.FTZ R185, R167, R185 ;  /* 0x000000b9a7b97221 */ /* 0x000fc40000010000 */
[----:B------:R-:W-:Y:S02]  /*3020*/  FMUL.FTZ R166, R166, c[0x0][0x1e0] ;  /* 0x00007800a6a67a20 */ /* 0x000fe40000410000 */
[----:B------:R-:W-:-:S03]  /*3030*/  @P5 IMAD.WIDE.U32 R164, R184, R164, c[0x0][0x170] ;  /* 0x00005c00b8a45625 */ /* 0x000fc600078e00a4 */
[----:B------:R-:W-:Y:S01]  /*3040*/  FSEL R186, R166, RZ, !P4 ;  /* 0x000000ffa6ba7208 */ /* 0x000fe20006000000 */
[----:B------:R-:W-:Y:S01]  /*3050*/  FMUL.FTZ R185, R185, c[0x0][0x1e0] ;  /* 0x00007800b9b97a20 */ /* 0x000fe20000410000 */
        /* <DEDUP_REMOVED lines=9> */
.L_x_10514:
[----:B------:R-:W-:Y:S05]  /*30f0*/  BSYNC B0 ;  /* 0x0000000000007941 */ /* 0x000fea0003800000 */
.L_x_10513:
[----:B------:R-:W-:Y:S01]  /*3100*/  BSSY B0, `(.L_x_10515) ;  /* 0x000000b000007945 */ /* 0x000fe20003800000 */
        /* <DEDUP_REMOVED lines=10> */
.L_x_10516:
[----:B------:R-:W-:Y:S05]  /*31b0*/  BSYNC B0 ;  /* 0x0000000000007941 */ /* 0x000fea0003800000 */
.L_x_10515:
        /* <DEDUP_REMOVED lines=9> */
.L_x_10518:
[----:B------:R-:W-:Y:S05]  /*3250*/  BSYNC B0 ;  /* 0x0000000000007941 */ /* 0x000fea0003800000 */
.L_x_10517:
        /* <DEDUP_REMOVED lines=11> */
.L_x_10520:
[----:B------:R-:W-:Y:S05]  /*3310*/  BSYNC B0 ;  /* 0x0000000000007941 */ /* 0x000fea0003800000 */
.L_x_10519:
        /* <DEDUP_REMOVED lines=9> */
.L_x_10522:
[----:B------:R-:W-:Y:S05]  /*33b0*/  BSYNC B0 ;  /* 0x0000000000007941 */ /* 0x000fea0003800000 */
.L_x_10521:
        /* <DEDUP_REMOVED lines=11> */
.L_x_10524:
[----:B------:R-:W-:Y:S05]  /*3470*/  BSYNC B0 ;  /* 0x0000000000007941 */ /* 0x000fea0003800000 */
.L_x_10523:
        /* <DEDUP_REMOVED lines=9> */
.L_x_10526:
[----:B------:R-:W-:Y:S05]  /*3510*/  BSYNC B0 ;  /* 0x0000000000007941 */ /* 0x000fea0003800000 */
.L_x_10525:
[----:B------:R-:W-:Y:S01]  /*3520*/  BSSY B0, `(.L_x_10527) ;  /* 0x000000b000007945 */ /* 0x000fe20003800000 */
[----:B------:R-:W-:Y:S05]  /*3530*/  @!P5 BRA `(.L_x_10528) ;  /* 0x000000900000d947 */ /* 0x000fea0003800000 */
[----:B------:R-:W2:Y:S01]  /*3540*/  LDL R180, [R1+0x1c] ;  /* 0x00001c0001b47983 */ /* 0x000ea20000100800 */
[----:B------:R-:W-:Y:S01]  /*3550*/  LOP3.LUT P0, RZ, R11, 0xff000000, RZ, 0xc0, !PT ;  /* 0xff0000000bff7812 */ /* 0x000fe2000780c0ff */
[----:B------:R-:W-:-:S04]  /*3560*/  FMUL.FTZ R11, R167, c[0x0][0x1ec] ;  /* 0x00007b00a70b7a20 */ /* 0x000fc80000410000 */
[----:B------:R-:W-:-:S04]  /*3570*/  FMUL.FTZ R11, R11, c[0x0][0x1e8] ;  /* 0x00007a000b0b7a20 */ /* 0x000fc80000410000 */
[----:B------:R-:W-:-:S05]  /*3580*/  FMUL.FTZ R147, R143, R11 ;  /* 0x0000000b8f937220 */ /* 0x000fca0000410000 */
[----:B------:R-:W-:-:S05]  /*3590*/  FSEL R147, R147, RZ, P0 ;  /* 0x000000ff93937208 */ /* 0x000fca0000000000 */
[----:B------:R-:W-:Y:S01]  /*35a0*/  FADD.FTZ R59, R59, R147 ;  /* 0x000000933b3b7221 */ /* 0x000fe20000010000 */
[----:B------:R-:W-:Y:S01]  /*35b0*/  MOV R147, RZ ;  /* 0x000000ff00937202 */ /* 0x000fe20000000f00 */
[----:B--2---:R-:W-:Y:S02]  /*35c0*/  @P0 FMUL.FTZ R147, R180, R11 ;  /* 0x0000000bb4930220 */ /* 0x004fe40000410000 */
.L_x_10528:
[----:B------:R-:W-:Y:S05]  /*35d0*/  BSYNC B0 ;  /* 0x0000000000007941 */ /* 0x000fea0003800000 */
.L_x_10527:
[----:B------:R-:W-:Y:S01]  /*35e0*/  ISETP.NE.U32.AND P1, PT, RZ, c[0x0][0x258], PT ;  /* 0x00009600ff007a0c */ /* 0x000fe20003f25070 */
[----:B------:R-:W-:Y:S01]  /*35f0*/  BSSY B0, `(.L_x_10529) ;  /* 0x0000017000007945 */ /* 0x000fe20003800000 */
[----:B------:R-:W-:Y:S02]  /*3600*/  ISETP.NE.U32.AND P0, PT, RZ, c[0x0][0x258], PT ;  /* 0x00009600ff007a0c */ /* 0x000fe40003f05070 */
[----:B------:R-:W-:Y:S02]  /*3610*/  ISETP.NE.AND.EX P1, PT, RZ, c[0x0][0x25c], PT, P1 ;  /* 0x00009700ff007a0c */ /* 0x000fe40003f25310 */
[----:B------:R-:W-:Y:S02]  /*3620*/  ISETP.NE.AND.EX P0, PT, RZ, c[0x0][0x25c], PT, P0 ;  /* 0x00009700ff007a0c */ /* 0x000fe40003f05300 */
[----:B------:R-:W-:-:S02]  /*3630*/  @!P6 ISETP.NE.U32.AND P3, PT, RZ, c[0x0][0x218], PT ;  /* 0x00008600ff00ea0c */ /* 0x000fc40003f65070 */
[----:B------:R-:W-:Y:S02]  /*3640*/  SEL R164, R164, R148, P0 ;  /* 0x00000094a4a47207 */ /* 0x000fe40000000000 */
[----:B------:R-:W-:Y:S02]  /*3650*/  SEL R165, R165, R149, P0 ;  /* 0x00000095a5a57207 */ /* 0x000fe40000000000 */
[----:B------:R-:W-:Y:S02]  /*3660*/  SEL R166, R166, R150, P0 ;  /* 0x00000096a6a67207 */ /* 0x000fe40000000000 */
[----:B------:R-:W-:Y:S02]  /*3670*/  SEL R167, R167, R151, P0 ;  /* 0x00000097a7a77207 */ /* 0x000fe40000000000 */
[----:B------:R-:W-:Y:S02]  /*3680*/  @P1 MOV R180, 0x10 ;  /* 0x0000001000b41802 */ /* 0x000fe40000000f00 */
[----:B------:R-:W-:-:S02]  /*3690*/  @!P6 ISETP.NE.U32.AND P4, PT, RZ, c[0x0][0x218], PT ;  /* 0x00008600ff00ea0c */ /* 0x000fc40003f85070 */
[----:B------:R-:W-:Y:S01]  /*36a0*/  @!P6 ISETP.NE.U32.AND P2, PT, RZ, c[0x0][0x218], PT ;  /* 0x00008600ff00ea0c */ /* 0x000fe20003f45070 */
[----:B------:R-:W-:Y:S01]  /*36b0*/  @P1 IMAD.WIDE.U32 R180, R8, R180, c[0x0][0x258] ;  /* 0x0000960008b41625 */ /* 0x000fe200078e00b4 */
[----:B------:R-:W-:-:S04]  /*36c0*/  @!P6 ISETP.NE.AND.EX P3, PT, RZ, c[0x0][0x21c], PT, P3 ;  /* 0x00008700ff00ea0c */ /* 0x000fc80003f65330 */
[----:B------:R0:W-:Y:S02]  /*36d0*/  @P1 STG.E.128 [R180.64], R164 ;  /* 0x000000a4b4001986 */ /* 0x0001e4000c101d04 */
[----:B0-----:R-:W-:-:S05]  /*36e0*/  @P5 MOV R164, 0x10 ;  /* 0x0000001000a45802 */ /* 0x001fca0000000f00 */
[----:B------:R-:W-:-:S05]  /*36f0*/  @P5 IMAD.WIDE.U32 R164, R184, R164, c[0x0][0x248] ;  /* 0x00009200b8a45625 */ /* 0x000fca00078e00a4 */
[----:B------:R0:W-:Y:S01]  /*3700*/  @P5 STG.E.128 [R164.64], R144 ;  /* 0x00000090a4005986 */ /* 0x0001e2000c101d04 */
[----:B------:R-:W-:Y:S05]  /*3710*/  @!P5 BRA `(.L_x_10530) ;  /* 0x000000400000d947 */ /* 0x000fea0003800000 */
[----:B------:R-:W-:Y:S01]  /*3720*/  HFMA2.MMA R141, -RZ, RZ, 0, 9.5367431640625e-07 ;  /* 0x00000010ff8d7435 */ /* 0x000fe200000001ff */
[----:B------:R-:W-:-:S09]  /*3730*/  IADD3 R140, R184, 0x100, RZ ;  /* 0x00000100b88c7810 */ /* 0x000fd20007ffe0ff */
[----:B------:R-:W-:-:S06]  /*3740*/  IMAD.WIDE.U32 R140, R140, R141, c[0x0][0x170] ;  /* 0x00005c008c8c7625 */ /* 0x000fcc00078e008d */
[----:B------:R-:W5:Y:S02]  /*3750*/  LDG.E.128 R140, [R140.64] ;  /* 0x000000048c8c7981 */ /* 0x000f64000c1e1d00 */
.L_x_10530:
[----:B------:R-:W-:Y:S05]  /*3760*/  BSYNC B0 ;  /* 0x0000000000007941 */ /* 0x000fea0003800000 */
.L_x_10529:
[----:B------:R-:W-:Y:S01]  /*3770*/  BSSY B0, `(.L_x_10531) ;  /* 0x0000009000007945 */ /* 0x000fe20003800000 */
        /* <DEDUP_REMOVED lines=8> */
.L_x_10532:
[----:B------:R-:W-:Y:S05]  /*3800*/  BSYNC B0 ;  /* 0x0000000000007941 */ /* 0x000fea0003800000 */
.L_x_10531:
[----:B------:R-:W-:Y:S01]  /*3810*/  BSSY B0, `(.L_x_10533) ;  /* 0x000000b000007945 */ /* 0x000fe20003800000 */
[----:B------:R-:W-:Y:S05]  /*3820*/  @!P5 BRA `(.L_x_10534) ;  /* 0x000000900000d947 */ /* 0x000fea0003800000 */
[----:B------:R-:W2:Y:S01]  /*3830*/  LDL R165, [R1+0x18] ;  /* 0x0000180001a57983 */ /* 0x000ea20000100800 */
[----:B------:R-:W-:Y:S01]  /*3840*/  FMUL.FTZ R11, R164, c[0x0][0x1ec] ;  /* 0x00007b00a40b7a20 */ /* 0x000fe20000410000 */
[----:B------:R-:W-:-:S03]  /*3850*/  LOP3.LUT P3, RZ, R7, 0xff, RZ, 0xc0, !PT ;  /* 0x000000ff07ff7812 */ /* 0x000fc6000786c0ff */
[----:B------:R-:W-:-:S04]  /*3860*/  FMUL.FTZ R11, R11, c[0x0][0x1e8] ;  /* 0x00007a000b0b7a20 */ /* 0x000fc80000410000 */
[----:B-----5:R-:W-:-:S05]  /*3870*/  FMUL.FTZ R144, R140, R11 ;  /* 0x0000000b8c907220 */ /* 0x020fca0000410000 */
[----:B------:R-:W-:-:S05]  /*3880*/  FSEL R144, R144, RZ, P3 ;  /* 0x000000ff90907208 */ /* 0x000fca0001800000 */
[----:B------:R-:W-:Y:S01]  /*3890*/  FADD.FTZ R52, R52, R144 ;  /* 0x0000009034347221 */ /* 0x000fe20000010000 */
[----:B------:R-:W-:Y:S01]  /*38a0*/  MOV R144, RZ ;  /* 0x000000ff00907202 */ /* 0x000fe20000000f00 */
[----:B--2---:R-:W-:Y:S02]  /*38b0*/  @P3 FMUL.FTZ R144, R165, R11 ;  /* 0x0000000ba5903220 */ /* 0x004fe40000410000 */
.L_x_10534:
[----:B------:R-:W-:Y:S05]  /*38c0*/  BSYNC B0 ;  /* 0x0000000000007941 */ /* 0x000fea0003800000 */
.L_x_10533:
[----:B------:R-:W-:Y:S01]  /*38d0*/  @!P6 ISETP.NE.U32.AND P3, PT, RZ, c[0x0][0x218], PT ;  /* 0x00008600ff00ea0c */ /* 0x000fe20003f65070 */
[----:B------:R-:W-:Y:S01]  /*38e0*/  BSSY B0, `(.L_x_10535) ;  /* 0x000000c000007945 */ /* 0x000fe20003800000 */
[----:B------:R-:W-:Y:S02]  /*38f0*/  @!P6 ISETP.NE.AND.EX P4, PT, RZ, c[0x0][0x21c], PT, P4 ;  /* 0x00008700ff00ea0c */ /* 0x000fe40003f85340 */
[----:B------:R-:W-:Y:S02]  /*3900*/  @!P6 ISETP.NE.AND.EX P3, PT, RZ, c[0x0][0x21c], PT, P3 ;  /* 0x00008700ff00ea0c */ /* 0x000fe40003f65330 */
        /* <DEDUP_REMOVED lines=9> */
.L_x_10536:
[----:B------:R-:W-:Y:S05]  /*39a0*/  BSYNC B0 ;  /* 0x0000000000007941 */ /* 0x000fea0003800000 */
.L_x_10535:
        /* <DEDUP_REMOVED lines=9> */
[----:B------:R-:W-:-:S06]  /*3a40*/  HFMA2.MMA R145, -RZ, RZ, 0, 0 ;  /* 0x00000000ff917435 */ /* 0x000fcc00000001ff */
[----:B--2---:R-:W-:Y:S02]  /*3a50*/  @P3 FMUL.FTZ R145, R166, R11 ;  /* 0x0000000ba6913220 */ /* 0x004fe40000410000 */
.L_x_10538:
[----:B------:R-:W-:Y:S05]  /*3a60*/  BSYNC B0 ;  /* 0x0000000000007941 */ /* 0x000fea0003800000 */
.L_x_10537:
        /* <DEDUP_REMOVED lines=9> */
.L_x_10540:
[----:B------:R-:W-:Y:S05]  /*3b00*/  BSYNC B0 ;  /* 0x0000000000007941 */ /* 0x000fea0003800000 */
.L_x_10539:
        /* <DEDUP_REMOVED lines=11> */
.L_x_10542:
[----:B------:R-:W-:Y:S05]  /*3bc0*/  BSYNC B0 ;  /* 0x0000000000007941 */ /* 0x000fea0003800000 */
.L_x_10541:
        /* <DEDUP_REMOVED lines=9> */
.L_x_10544:
[----:B------:R-:W-:Y:S05]  /*3c60*/  BSYNC B0 ;  /* 0x0000000000007941 */ /* 0x000fea0003800000 */
.L_x_10543:
[----:B------:R-:W-:Y:S01]  /*3c70*/  BSSY B0, `(.L_x_10545) ;  /* 0x000000b000007945 */ /* 0x000fe20003800000 */
[----:B------:R-:W-:Y:S05]  /*3c80*/  @!P5 BRA `(.L_x_10546) ;  /* 0x000000900000d947 */ /* 0x000fea0003800000 */
[----:B------:R-:W2:Y:S01]  /*3c90*/  LDL R180, [R1+0xc] ;  /* 0x00000c0001b47983 */ /* 0x000ea20000100800 */
[----:B------:R-:W-:Y:S01]  /*3ca0*/  LOP3.LUT P2, RZ, R7, 0xff000000, RZ, 0xc0, !PT ;  /* 0xff00000007ff7812 */ /* 0x000fe2000784c0ff */
[----:B------:R-:W-:Y:S01]  /*3cb0*/  FMUL.FTZ R7, R167, c[0x0][0x1ec] ;  /* 0x00007b00a7077a20 */ /* 0x000fe20000410000 */
[----:B------:R-:W-:-:S03]  /*3cc0*/  HFMA2.MMA R147, -RZ, RZ, 0, 0 ;  /* 0x00000000ff937435 */ /* 0x000fc600000001ff */
[----:B------:R-:W-:-:S04]  /*3cd0*/  FMUL.FTZ R7, R7, c[0x0][0x1e8] ;  /* 0x00007a0007077a20 */ /* 0x000fc80000410000 */
[----:B-----5:R-:W-:-:S05]  /*3ce0*/  FMUL.FTZ R11, R143, R7 ;  /* 0x000000078f0b7220 */ /* 0x020fca0000410000 */
[----:B------:R-:W-:-:S05]  /*3cf0*/  FSEL R11, R11, RZ, P2 ;  /* 0x000000ff0b0b7208 */ /* 0x000fca0001000000 */
[----:B------:R-:W-:Y:S02]  /*3d00*/  FADD.FTZ R55, R55, R11 ;  /* 0x0000000b37377221 */ /* 0x000fe40000010000 */
[----:B--2---:R-:W-:Y:S02]  /*3d10*/  @P2 FMUL.FTZ R147, R180, R7 ;  /* 0x00000007b4932220 */ /* 0x004fe40000410000 */
.L_x_10546:
[----:B------:R-:W-:Y:S05]  /*3d20*/  BSYNC B0 ;  /* 0x0000000000007941 */ /* 0x000fea0003800000 */
.L_x_10545:
[----:B------:R-:W-:Y:S01]  /*3d30*/  @P1 IADD3 R180, R8, 0x100, RZ ;  /* 0x0000010008b41810 */ /* 0x000fe20007ffe0ff */
[----:B------:R-:W-:Y:S01]  /*3d40*/  BSSY B0, `(.L_x_10547) ;  /* 0x0000015000007945 */ /* 0x000fe20003800000 */
[----:B------:R-:W-:Y:S02]  /*3d50*/  @P1 MOV R181, 0x10 ;  /* 0x0000001000b51802 */ /* 0x000fe40000000f00 */
[----:B------:R-:W-:Y:S02]  /*3d60*/  SEL R164, R164, R148, P0 ;  /* 0x00000094a4a47207 */ /* 0x000fe40000000000 */
[----:B------:R-:W-:Y:S01]  /*3d70*/  SEL R165, R165, R149, P0 ;  /* 0x00000095a5a57207 */ /* 0x000fe20000000000 */
[----:B------:R-:W-:Y:S01]  /*3d80*/  @P1 IMAD.WIDE.U32 R180, R180, R181, c[0x0][0x258] ;  /* 0x00009600b4b41625 */ /* 0x000fe200078e00b5 */
[----:B------:R-:W-:-:S02]  /*3d90*/  SEL R166, R166, R150, P0 ;  /* 0x00000096a6a67207 */ /* 0x000fc40000000000 */
[----:B------:R-:W-:Y:S02]  /*3da0*/  SEL R167, R167, R151, P0 ;  /* 0x00000097a7a77207 */ /* 0x000fe40000000000 */
[----:B------:R-:W-:Y:S02]  /*3db0*/  @!P6 ISETP.NE.U32.AND P3, PT, RZ, c[0x0][0x218], PT ;  /* 0x00008600ff00ea0c */ /* 0x000fe40003f65070 */
[----:B------:R-:W-:Y:S01]  /*3dc0*/  @!P6 ISETP.NE.U32.AND P4, PT, RZ, c[0x0][0x218], PT ;  /* 0x00008600ff00ea0c */ /* 0x000fe20003f85070 */
[----:B------:R0:W-:Y:S01]  /*3dd0*/  @P1 STG.E.128 [R180.64], R164 ;  /* 0x000000a4b4001986 */ /* 0x0001e2000c101d04 */
[----:B------:R-:W-:Y:S02]  /*3de0*/  @!P6 ISETP.NE.U32.AND P2, PT, RZ, c[0x0][0x218], PT ;  /* 0x00008600ff00ea0c */ /* 0x000fe40003f45070 */
[----:B------:R-:W-:Y:S02]  /*3df0*/  @!P6 ISETP.NE.AND.EX P3, PT, RZ, c[0x0][0x21c], PT, P3 ;  /* 0x00008700ff00ea0c */ /* 0x000fe40003f65330 */
[----:B------:R-:W-:-:S02]  /*3e00*/  IADD3 R11, R184, 0x200, RZ ;  /* 0x00000200b80b7810 */ /* 0x000fc40007ffe0ff */
[----:B0-----:R-:W-:Y:S02]  /*3e10*/  @P5 MOV R164, 0x10 ;  /* 0x0000001000a45802 */ /* 0x001fe40000000f00 */
[----:B------:R-:W-:-:S05]  /*3e20*/  @P5 IADD3 R165, R184, 0x100, RZ ;  /* 0x00000100b8a55810 */ /* 0x000fca0007ffe0ff */
[----:B------:R-:W-:-:S05]  /*3e30*/  @P5 IMAD.WIDE.U32 R164, R165, R164, c[0x0][0x248] ;  /* 0x00009200a5a45625 */ /* 0x000fca00078e00a4 */
[----:B------:R0:W-:Y:S01]  /*3e40*/  @P5 STG.E.128 [R164.64], R144 ;  /* 0x00000090a4005986 */ /* 0x0001e2000c101d04 */
[----:B------:R-:W-:Y:S05]  /*3e50*/  @!P5 BRA `(.L_x_10548) ;  /* 0x000000300000d947 */ /* 0x000fea0003800000 */
[----:B-----5:R-:W-:-:S10]  /*3e60*/  HFMA2.MMA R140, -RZ, RZ, 0, 9.5367431640625e-07 ;  /* 0x00000010ff8c7435 */ /* 0x020fd400000001ff */
[----:B------:R-:W-:-:S06]  /*3e70*/  IMAD.WIDE.U32 R140, R11, R140, c[0x0][0x170] ;  /* 0x00005c000b8c7625 */ /* 0x000fcc00078e008c */
[----:B------:R-:W5:Y:S02]  /*3e80*/  LDG.E.128 R140, [R140.64] ;  /* 0x000000048c8c7981 */ /* 0x000f64000c1e1d00 */
.L_x_10548:
[----:B------:R-:W-:Y:S05]  /*3e90*/  BSYNC B0 ;  /* 0x0000000000007941 */ /* 0x000fea0003800000 */
.L_x_10547:
        /* <DEDUP_REMOVED lines=9> */
.L_x_10550:
[----:B------:R-:W-:Y:S05]  /*3f30*/  BSYNC B0 ;  /* 0x0000000000007941 */ /* 0x000fea0003800000 */
.L_x_10549:
        /* <DEDUP_REMOVED lines=11> */
.L_x_10552:
[----:B------:R-:W-:Y:S05]  /*3ff0*/  BSYNC B0 ;  /* 0x0000000000007941 */ /* 0x000fea0003800000 */
.L_x_10551:
        /* <DEDUP_REMOVED lines=13> */
.L_x_10554:
[----:B------:R-:W-:Y:S05]  /*40d0*/  BSYNC B0 ;  /* 0x0000000000007941 */ /* 0x000fea0003800000 */
.L_x_10553:
        /* <DEDUP_REMOVED lines=11> */
.L_x_10556:
[----:B------:R-:W-:Y:S05]  /*4190*/  BSYNC B0 ;  /* 0x0000000000007941 */ /* 0x000fea0003800000 */
.L_x_10555:
        /* <DEDUP_REMOVED lines=9> */
.L_x_10558:
[----:B------:R-:W-:Y:S05]  /*4230*/  BSYNC B0 ;  /* 0x0000000000007941 */ /* 0x000fea0003800000 */
.L_x_10557:
[----:B------:R-:W-:Y:S01]  /*4240*/  BSSY B0, `(.L_x_10559) ;  /* 0x000000b000007945 */ /* 0x000fe20003800000 */
[----:B------:R-:W-:Y:S05]  /*4250*/  @!P5 BRA `(.L_x_10560) ;  /* 0x000000900000d947 */ /* 0x000fea0003800000 */
[----:B------:R-:W2:Y:S01]  /*4260*/  LDL R167, [R1] ;  /* 0x0000000001a77983 */ /* 0x000ea20000100800 */
        /* <DEDUP_REMOVED lines=8> */
.L_x_10560:
[----:B------:R-:W-:Y:S05]  /*42f0*/  BSYNC B0 ;  /* 0x0000000000007941 */ /* 0x000fea0003800000 */
.L_x_10559:
        /* <DEDUP_REMOVED lines=9> */
.L_x_10562:
[----:B------:R-:W-:Y:S05]  /*4390*/  BSYNC B0 ;  /* 0x0000000000007941 */ /* 0x000fea0003800000 */
.L_x_10561:
[----:B------:R-:W-:Y:S01]  /*43a0*/  BSSY B0, `(.L_x_10563) ;  /* 0x000000a000007945 */ /* 0x000fe20003800000 */
[----:B------:R-:W-:Y:S05]  /*43b0*/  @!P5 BRA `(.L_x_10564) ;  /* 0x000000800000d947 */ /* 0x000fea0003800000 */
[----:B------:R-:W-:Y:S01]  /*43c0*/  LOP3.LUT P2, RZ, R6, 0xff000000, RZ, 0xc0, !PT ;  /* 0xff00000006ff7812 */ /* 0x000fe2000784c0ff */
[----:B------:R-:W-:Y:S01]  /*43d0*/  FMUL.FTZ R6, R167, c[0x0][0x1ec] ;  /* 0x00007b00a7067a20 */ /* 0x000fe20000410000 */
[----:B------:R-:W-:-:S03]  /*43e0*/  HFMA2.MMA R147, -RZ, RZ, 0, 0 ;  /* 0x00000000ff937435 */ /* 0x000fc600000001ff */
[----:B------:R-:W-:-:S04]  /*43f0*/  FMUL.FTZ R6, R6, c[0x0][0x1e8] ;  /* 0x00007a0006067a20 */ /* 0x000fc80000410000 */
[----:B-----5:R-:W-:-:S04]  /*4400*/  FMUL.FTZ R7, R143, R6 ;  /* 0x000000068f077220 */ /* 0x020fc80000410000 */
[----:B------:R-:W-:Y:S01]  /*4410*/  @P2 FMUL.FTZ R147, R252, R6 ;  /* 0x00000006fc932220 */ /* 0x000fe20000410000 */
[----:B------:R-:W-:-:S05]  /*4420*/  FSEL R7, R7, RZ, P2 ;  /* 0x000000ff07077208 */ /* 0x000fca0001000000 */
[----:B------:R-:W-:Y:S02]  /*4430*/  FADD.FTZ R51, R51, R7 ;  /* 0x0000000733337221 */ /* 0x000fe40000010000 */
.L_x_10564:
[----:B------:R-:W-:Y:S05]  /*4440*/  BSYNC B0 ;  /* 0x0000000000007941 */ /* 0x000fea0003800000 */
.L_x_10563:
[----:B------:R-:W-:Y:S01]  /*4450*/  @P1 IADD3 R6, R8, 0x200, RZ ;  /* 0x0000020008061810 */ /* 0x000fe20007ffe0ff */
[----:B------:R-:W-:Y:S01]  /*4460*/  BSSY B0, `(.L_x_10565) ;  /* 0x0000014000007945 */ /* 0x000fe20003800000 */
[----:B------:R-:W-:Y:S02]  /*4470*/  @P1 MOV R7, 0x10 ;  /* 0x0000001000071802 */ /* 0x000fe40000000f00 */
[----:B------:R-:W-:Y:S02]  /*4480*/  SEL R164, R164, R148, P0 ;  /* 0x00000094a4a47207 */ /* 0x000fe40000000000 */
[----:B------:R-:W-:Y:S01]  /*4490*/  SEL R165, R165, R149, P0 ;  /* 0x00000095a5a57207 */ /* 0x000fe20000000000 */
[----:B------:R-:W-:Y:S01]  /*44a0*/  @P1 IMAD.WIDE.U32 R6, R6, R7, c[0x0][0x258] ;  /* 0x0000960006061625 */ /* 0x000fe200078e0007 */
[----:B------:R-:W-:Y:S02]  /*44b0*/  SEL R166, R166, R150, P0 ;  /* 0x00000096a6a67207 */ /* 0x000fe40000000000 */
[----:B------:R-:W-:-:S02]  /*44c0*/  SEL R167, R167, R151, P0 ;  /* 0x00000097a7a77207 */ /* 0x000fc40000000000 */
[----:B------:R-:W-:Y:S02]  /*44d0*/  @!P6 ISETP.NE.U32.AND P3, PT, RZ, c[0x0][0x218], PT ;  /* 0x00008600ff00ea0c */ /* 0x000fe40003f65070 */
[----:B------:R-:W-:Y:S01]  /*44e0*/  @!P6 ISETP.NE.U32.AND P4, PT, RZ, c[0x0][0x218], PT ;  /* 0x00008600ff00ea0c */ /* 0x000fe20003f85070 */
[----:B------:R0:W-:Y:S01]  /*44f0*/  @P1 STG.E.128 [R6.64], R164 ;  /* 0x000000a406001986 */ /* 0x0001e2000c101d04 */
[----:B------:R-:W-:Y:S02]  /*4500*/  @!P6 ISETP.NE.U32.AND P2, PT, RZ, c[0x0][0x218], PT ;  /* 0x00008600ff00ea0c */ /* 0x000fe40003f45070 */
[----:B------:R-:W-:Y:S02]  /*4510*/  @!P6 ISETP.NE.AND.EX P3, PT, RZ, c[0x0][0x21c], PT, P3 ;  /* 0x00008700ff00ea0c */ /* 0x000fe40003f65330 */
        /* <DEDUP_REMOVED lines=8> */
.L_x_10566:
[----:B------:R-:W-:Y:S05]  /*45a0*/  BSYNC B0 ;  /* 0x0000000000007941 */ /* 0x000fea0003800000 */
.L_x_10565:
[----:B------:R-:W-:Y:S01]  /*45b0*/  BSSY B0, `(.L_x_10567) ;  /* 0x0000009000007945 */ /* 0x000fe20003800000 */
        /* <DEDUP_REMOVED lines=8> */
.L_x_10568:
[----:B------:R-:W-:Y:S05]  /*4640*/  BSYNC B0 ;  /* 0x0000000000007941 */ /* 0x000fea0003800000 */
.L_x_10567:
[----:B------:R-:W-:Y:S01]  /*4650*/  BSSY B0, `(.L_x_10569) ;  /* 0x000000a000007945 */ /* 0x000fe20003800000 */
[----:B------:R-:W-:Y:S05]  /*4660*/  @!P5 BRA `(.L_x_10570) ;  /* 0x000000800000d947 */ /* 0x000fea0003800000 */
[----:B0-----:R-:W-:Y:S01]  /*4670*/  FMUL.FTZ R6, R164, c[0x0][0x1ec] ;  /* 0x00007b00a4067a20 */ /* 0x001fe20000410000 */
[----:B------:R-:W-:Y:S02]  /*4680*/  LOP3.LUT P3, RZ, R5, 0xff, RZ, 0xc0, !PT ;  /* 0x000000ff05ff7812 */ /* 0x000fe4000786c0ff */
[----:B------:R-:W-:Y:S01]  /*4690*/  MOV R144, RZ ;  /* 0x000000ff00907202 */ /* 0x000fe20000000f00 */
[----:B------:R-:W-:-:S04]  /*46a0*/  FMUL.FTZ R6, R6, c[0x0][0x1e8] ;  /* 0x00007a0006067a20 */ /* 0x000fc80000410000 */
[----:B-----5:R-:W-:-:S05]  /*46b0*/  FMUL.FTZ R7, R140, R6 ;  /* 0x000000068c077220 */ /* 0x020fca0000410000 */
[----:B------:R-:W-:Y:S01]  /*46c0*/  FSEL R7, R7, RZ, P3 ;  /* 0x000000ff07077208 */ /* 0x000fe20001800000 */
[----:B------:R-:W-:-:S04]  /*46d0*/  @P3 FMUL.FTZ R144, R251, R6 ;  /* 0x00000006fb903220 */ /* 0x000fc80000410000 */
[----:B------:R-:W-:Y:S02]  /*46e0*/  FADD.FTZ R44, R44, R7 ;  /* 0x000000072c2c7221 */ /* 0x000fe40000010000 */
.L_x_10570:
[----:B------:R-:W-:Y:S05]  /*46f0*/  BSYNC B0 ;  /* 0x0000000000007941 */ /* 0x000fea0003800000 */
.L_x_10569:
        /* <DEDUP_REMOVED lines=13> */
.L_x_10572:
[----:B------:R-:W-:Y:S05]  /*47d0*/  BSYNC B0 ;  /* 0x0000000000007941 */ /* 0x000fea0003800000 */
.L_x_10571:
[----:B------:R-:W-:Y:S01]  /*47e0*/  BSSY B0, `(.L_x_10573) ;  /* 0x000000a000007945 */ /* 0x000fe20003800000 */
[----:B------:R-:W-:Y:S05]  /*47f0*/  @!P5 BRA `(.L_x_10574) ;  /* 0x000000800000d947 */ /* 0x000fea0003800000 */
[----:B0-----:R-:W-:Y:S01]  /*4800*/  FMUL.FTZ R6, R165, c[0x0][0x1ec] ;  /* 0x00007b00a5067a20 */ /* 0x001fe20000410000 */
[----:B------:R-:W-:Y:S01]  /*4810*/  LOP3.LUT P3, RZ, R5, 0xff00, RZ, 0xc0, !PT ;  /* 0x0000ff0005ff7812 */ /* 0x000fe2000786c0ff */
[----:B------:R-:W-:Y:S02]  /*4820*/  HFMA2.MMA R145, -RZ, RZ, 0, 0 ;  /* 0x00000000ff917435 */ /* 0x000fe400000001ff */
[----:B------:R-:W-:-:S04]  /*4830*/  FMUL.FTZ R6, R6, c[0x0][0x1e8] ;  /* 0x00007a0006067a20 */ /* 0x000fc80000410000 */
[----:B-----5:R-:W-:-:S05]  /*4840*/  FMUL.FTZ R7, R141, R6 ;  /* 0x000000068d077220 */ /* 0x020fca0000410000 */
[----:B------:R-:W-:Y:S01]  /*4850*/  FSEL R7, R7, RZ, P3 ;  /* 0x000000ff07077208 */ /* 0x000fe20001800000 */
[----:B------:R-:W-:-:S04]  /*4860*/  @P3 FMUL.FTZ R145, R250, R6 ;  /* 0x00000006fa913220 */ /* 0x000fc80000410000 */
[----:B------:R-:W-:Y:S02]  /*4870*/  FADD.FTZ R45, R45, R7 ;  /* 0x000000072d2d7221 */ /* 0x000fe40000010000 */
.L_x_10574:
[----:B------:R-:W-:Y:S05]  /*4880*/  BSYNC B0 ;  /* 0x0000000000007941 */ /* 0x000fea0003800000 */
.L_x_10573:
        /* <DEDUP_REMOVED lines=9> */
.L_x_10576:
[----:B------:R-:W-:Y:S05]  /*4920*/  BSYNC B0 ;  /* 0x0000000000007941 */ /* 0x000fea0003800000 */
.L_x_10575:
        /* <DEDUP_REMOVED lines=10> */
.L_x_10578:
[----:B------:R-:W-:Y:S05]  /*49d0*/  BSYNC B0 ;  /* 0x0000000000007941 */ /* 0x000fea0003800000 */
.L_x_10577:
        /* <DEDUP_REMOVED lines=9> */
.L_x_10580:
[----:B------:R-:W-:Y:S05]  /*4a70*/  BSYNC B0 ;  /* 0x0000000000007941 */ /* 0x000fea0003800000 */
.L_x_10579:
[----:B------:R-:W-:Y:S01]  /*4a80*/  BSSY B0, `(.L_x_10581) ;  /* 0x000000a000007945 */ /* 0x000fe20003800000 */
[----:B------:R-:W-:Y:S05]  /*4a90*/  @!P5 BRA `(.L_x_10582) ;  /* 0x000000800000d947 */ /* 0x000fea0003800000 */
[----:B------:R-:W-:Y:S01]  /*4aa0*/  LOP3.LUT P2, RZ, R5, 0xff000000, RZ, 0xc0, !PT ;  /* 0xff00000005ff7812 */ /* 0x000fe2000784c0ff */
[----:B------:R-:W-:Y:S01]  /*4ab0*/  FMUL.FTZ R5, R167, c[0x0][0x1ec] ;  /* 0x00007b00a7057a20 */ /* 0x000fe20000410000 */
[----:B0-----:R-:W-:-:S03]  /*4ac0*/  HFMA2.MMA R147, -RZ, RZ, 0, 0 ;  /* 0x00000000ff937435 */ /* 0x001fc600000001ff */
[----:B------:R-:W-:-:S04]  /*4ad0*/  FMUL.FTZ R5, R5, c[0x0][0x1e8] ;  /* 0x00007a0005057a20 */ /* 0x000fc80000410000 */
[----:B-----5:R-:W-:-:S04]  /*4ae0*/  FMUL.FTZ R6, R143, R5 ;  /* 0x000000058f067220 */ /* 0x020fc80000410000 */
[----:B------:R-:W-:Y:S01]  /*4af0*/  @P2 FMUL.FTZ R147, R248, R5 ;  /* 0x00000005f8932220 */ /* 0x000fe20000410000 */
[----:B------:R-:W-:-:S05]  /*4b00*/  FSEL R6, R6, RZ, P2 ;  /* 0x000000ff06067208 */ /* 0x000fca0001000000 */
[----:B------:R-:W-:Y:S02]  /*4b10*/  FADD.FTZ R47, R47, R6 ;  /* 0x000000062f2f7221 */ /* 0x000fe40000010000 */
.L_x_10582:
[----:B------:R-:W-:Y:S05]  /*4b20*/  BSYNC B0 ;  /* 0x0000000000007941 */ /* 0x000fea0003800000 */
.L_x_10581:
[----:B0-----:R-:W-:Y:S01]  /*4b30*/  @P1 IADD3 R6, R8, 0x300, RZ ;  /* 0x0000030008061810 */ /* 0x001fe20007ffe0ff */
        /* <DEDUP_REMOVED lines=20> */
.L_x_10584:
[----:B------:R-:W-:Y:S05]  /*4c80*/  BSYNC B0 ;  /* 0x0000000000007941 */ /* 0x000fea0003800000 */
.L_x_10583:
        /* <DEDUP_REMOVED lines=9> */
.L_x_10586:
[----:B------:R-:W-:Y:S05]  /*4d20*/  BSYNC B0 ;  /* 0x0000000000007941 */ /* 0x000fea0003800000 */
.L_x_10585:
[----:B------:R-:W-:Y:S01]  /*4d30*/  BSSY B0, `(.L_x_10587) ;  /* 0x000000a000007945 */ /* 0x000fe20003800000 */
[----:B------:R-:W-:Y:S05]  /*4d40*/  @!P5 BRA `(.L_x_10588) ;  /* 0x000000800000d947 */ /* 0x000fea0003800000 */
[----:B------:R-:W-:Y:S01]  /*4d50*/  FMUL.FTZ R5, R166, c[0x0][0x1ec] ;  /* 0x00007b00a6057a20 */ /* 0x000fe20000410000 */
[----:B------:R-:W-:Y:S02]  /*4d60*/  LOP3.LUT P3, RZ, R4, 0xff, RZ, 0xc0, !PT ;  /* 0x000000ff04ff7812 */ /* 0x000fe4000786c0ff */
[----:B0-----:R-:W-:Y:S01]  /*4d70*/  MOV R144, RZ ;  /* 0x000000ff00907202 */ /* 0x001fe20000000f00 */
[----:B------:R-:W-:-:S04]  /*4d80*/  FMUL.FTZ R5, R5, c[0x0][0x1e8] ;  /* 0x00007a0005057a20 */ /* 0x000fc80000410000 */
[----:B-----5:R-:W-:-:S05]  /*4d90*/  FMUL.FTZ R6, R140, R5 ;  /* 0x000000058c067220 */ /* 0x020fca0000410000 */
[----:B------:R-:W-:Y:S01]  /*4da0*/  FSEL R6, R6, RZ, P3 ;  /* 0x000000ff06067208 */ /* 0x000fe20001800000 */
[----:B------:R-:W-:-:S04]  /*4db0*/  @P3 FMUL.FTZ R144, R247, R5 ;  /* 0x00000005f7903220 */ /* 0x000fc80000410000 */
[----:B------:R-:W-:Y:S02]  /*4dc0*/  FADD.FTZ R40, R40, R6 ;  /* 0x0000000628287221 */ /* 0x000fe40000010000 */
.L_x_10588:
[----:B------:R-:W-:Y:S05]  /*4dd0*/  BSYNC B0 ;  /* 0x0000000000007941 */ /* 0x000fea0003800000 */
.L_x_10587:
        /* <DEDUP_REMOVED lines=13> */
.L_x_10590:
[----:B------:R-:W-:Y:S05]  /*4eb0*/  BSYNC B0 ;  /* 0x0000000000007941 */ /* 0x000fea0003800000 */
.L_x_10589:
        /* <DEDUP_REMOVED lines=10> */
.L_x_10592:
[----:B------:R-:W-:Y:S05]  /*4f60*/  BSYNC B0 ;  /* 0x0000000000007941 */ /* 0x000fea0003800000 */
.L_x_10591:
        /* <DEDUP_REMOVED lines=9> */
.L_x_10594:
[----:B------:R-:W-:Y:S05]  /*5000*/  BSYNC B0 ;  /* 0x0000000000007941 */ /* 0x000fea0003800000 */
.L_x_10593:
[----:B------:R-:W-:Y:S01]  /*5010*/  BSSY B0, `(.L_x_10595) ;  /* 0x000000a000007945 */ /* 0x000fe20003800000 */
[----:B------:R-:W-:Y:S05]  /*5020*/  @!P5 BRA `(.L_x_10596) ;  /* 0x000000800000d947 */ /* 0x000fea0003800000 */
[----:B------:R-:W-:Y:S01]  /*5030*/  FMUL.FTZ R7, R6, c[0x0][0x1ec] ;  /* 0x00007b0006077a20 */ /* 0x000fe20000410000 */
[----:B------:R-:W-:-:S03]  /*5040*/  LOP3.LUT P3, RZ, R4, 0xff0000, RZ, 0xc0, !PT ;  /* 0x00ff000004ff7812 */ /* 0x000fc6000786c0ff */
[----:B------:R-:W-:-:S04]  /*5050*/  FMUL.FTZ R7, R7, c[0x0][0x1e8] ;  /* 0x00007a0007077a20 */ /* 0x000fc80000410000 */
[----:B-----5:R-:W-:-:S05]  /*5060*/  FMUL.FTZ R146, R142, R7 ;  /* 0x000000078e927220 */ /* 0x020fca0000410000 */
[----:B------:R-:W-:-:S05]  /*5070*/  FSEL R146, R146, RZ, P3 ;  /* 0x000000ff92927208 */ /* 0x000fca0001800000 */
[----:B------:R-:W-:Y:S01]  /*5080*/  FADD.FTZ R42, R42, R146 ;  /* 0x000000922a2a7221 */ /* 0x000fe20000010000 */
[----:B------:R-:W-:Y:S01]  /*5090*/  MOV R146, RZ ;  /* 0x000000ff00927202 */ /* 0x000fe20000000f00 */
[----:B------:R-:W-:Y:S02]  /*50a0*/  @P3 FMUL.FTZ R146, R245, R7 ;  /* 0x00000007f5923220 */ /* 0x000fe40000410000 */
.L_x_10596:
[----:B------:R-:W-:Y:S05]  /*50b0*/  BSYNC B0 ;  /* 0x0000000000007941 */ /* 0x000fea0003800000 */
.L_x_10595:
        /* <DEDUP_REMOVED lines=9> */
.L_x_10598:
[----:B------:R-:W-:Y:S05]  /*5150*/  BSYNC B0 ;  /* 0x0000000000007941 */ /* 0x000fea0003800000 */
.L_x_10597:
[----:B------:R-:W-:Y:S01]  /*5160*/  BSSY B0, `(.L_x_10599) ;  /* 0x000000a000007945 */ /* 0x000fe20003800000 */
[----:B------:R-:W-:Y:S05]  /*5170*/  @!P5 BRA `(.L_x_10600) ;  /* 0x000000800000d947 */ /* 0x000fea0003800000 */
[----:B------:R-:W-:Y:S01]  /*5180*/  LOP3.LUT P2, RZ, R4, 0xff000000, RZ, 0xc0, !PT ;  /* 0xff00000004ff7812 */ /* 0x000fe2000784c0ff */
[----:B------:R-:W-:-:S04]  /*5190*/  FMUL.FTZ R4, R7, c[0x0][0x1ec] ;  /* 0x00007b0007047a20 */ /* 0x000fc80000410000 */
[----:B------:R-:W-:-:S04]  /*51a0*/  FMUL.FTZ R4, R4, c[0x0][0x1e8] ;  /* 0x00007a0004047a20 */ /* 0x000fc80000410000 */
[----:B-----5:R-:W-:-:S05]  /*51b0*/  FMUL.FTZ R147, R143, R4 ;  /* 0x000000048f937220 */ /* 0x020fca0000410000 */
[----:B------:R-:W-:-:S05]  /*51c0*/  FSEL R147, R147, RZ, P2 ;  /* 0x000000ff93937208 */ /* 0x000fca0001000000 */
[----:B------:R-:W-:Y:S01]  /*51d0*/  FADD.FTZ R43, R43, R147 ;  /* 0x000000932b2b7221 */ /* 0x000fe20000010000 */
[----:B------:R-:W-:-:S06]  /*51e0*/  HFMA2.MMA R147, -RZ, RZ, 0, 0 ;  /* 0x00000000ff937435 */ /* 0x000fcc00000001ff */
[----:B------:R-:W-:Y:S02]  /*51f0*/  @P2 FMUL.FTZ R147, R244, R4 ;  /* 0x00000004f4932220 */ /* 0x000fe40000410000 */
.L_x_10600:
[----:B------:R-:W-:Y:S05]  /*5200*/  BSYNC B0 ;  /* 0x0000000000007941 */ /* 0x000fea0003800000 */
.L_x_10599:
        /* <DEDUP_REMOVED lines=21> */
.L_x_10602:
[----:B------:R-:W-:Y:S05]  /*5360*/  BSYNC B0 ;  /* 0x0000000000007941 */ /* 0x000fea0003800000 */
.L_x_10601:
        /* <DEDUP_REMOVED lines=9> */
.L_x_10604:
[----:B------:R-:W-:Y:S05]  /*5400*/  BSYNC B0 ;  /* 0x0000000000007941 */ /* 0x000fea0003800000 */
.L_x_10603:
[----:B------:R-:W-:Y:S01]  /*5410*/  BSSY B0, `(.L_x_10605) ;  /* 0x000000a000007945 */ /* 0x000fe20003800000 */
[----:B------:R-:W-:Y:S05]  /*5420*/  @!P5 BRA `(.L_x_10606) ;  /* 0x000000800000d947 */ /* 0x000fea0003800000 */
[----:B------:R-:W-:Y:S01]  /*5430*/  FMUL.FTZ R5, R4, c[0x0][0x1ec] ;  /* 0x00007b0004057a20 */ /* 0x000fe20000410000 */
[----:B------:R-:W-:Y:S02]  /*5440*/  LOP3.LUT P3, RZ, R3, 0xff, RZ, 0xc0, !PT ;  /* 0x000000ff03ff7812 */ /* 0x000fe4000786c0ff */
[----:B------:R-:W-:Y:S01]  /*5450*/  MOV R144, RZ ;  /* 0x000000ff00907202 */ /* 0x000fe20000000f00 */
[----:B------:R-:W-:-:S04]  /*5460*/  FMUL.FTZ R5, R5, c[0x0][0x1e8] ;  /* 0x00007a0005057a20 */ /* 0x000fc80000410000 */
[----:B-----5:R-:W-:-:S05]  /*5470*/  FMUL.FTZ R6, R140, R5 ;  /* 0x000000058c067220 */ /* 0x020fca0000410000 */
[----:B------:R-:W-:Y:S01]  /*5480*/  FSEL R6, R6, RZ, P3 ;  /* 0x000000ff06067208 */ /* 0x000fe20001800000 */
[----:B------:R-:W-:-:S04]  /*5490*/  @P3 FMUL.FTZ R144, R243, R5 ;  /* 0x00000005f3903220 */ /* 0x000fc80000410000 */
[----:B------:R-:W-:Y:S02]  /*54a0*/  FADD.FTZ R36, R36, R6 ;  /* 0x0000000624247221 */ /* 0x000fe40000010000 */
.L_x_10606:
[----:B------:R-:W-:Y:S05]  /*54b0*/  BSYNC B0 ;  /* 0x0000000000007941 */ /* 0x000fea0003800000 */
.L_x_10605:
        /* <DEDUP_REMOVED lines=13> */
.L_x_10608:
[----:B------:R-:W-:Y:S05]  /*5590*/  BSYNC B0 ;  /* 0x0000000000007941 */ /* 0x000fea0003800000 */
.L_x_10607:
[----:B------:R-:W-:Y:S01]  /*55a0*/  BSSY B0, `(.L_x_10609) ;  /* 0x000000a000007945 */ /* 0x000fe20003800000 */
[----:B------:R-:W-:Y:S05]  /*55b0*/  @!P5 BRA `(.L_x_10610) ;  /* 0x000000800000d947 */ /* 0x000fea0003800000 */
[----:B------:R-:W-:Y:S01]  /*55c0*/  FMUL.FTZ R6, R5, c[0x0][0x1ec] ;  /* 0x00007b0005067a20 */ /* 0x000fe20000410000 */
[----:B------:R-:W-:Y:S01]  /*55d0*/  LOP3.LUT P3, RZ, R3, 0xff00, RZ, 0xc0, !PT ;  /* 0x0000ff0003ff7812 */ /* 0x000fe2000786c0ff */
[----:B------:R-:W-:Y:S02]  /*55e0*/  HFMA2.MMA R145, -RZ, RZ, 0, 0 ;  /* 0x00000000ff917435 */ /* 0x000fe400000001ff */
[----:B------:R-:W-:-:S04]  /*55f0*/  FMUL.FTZ R6, R6, c[0x0][0x1e8] ;  /* 0x00007a0006067a20 */ /* 0x000fc80000410000 */
[----:B-----5:R-:W-:-:S05]  /*5600*/  FMUL.FTZ R7, R141, R6 ;  /* 0x000000068d077220 */ /* 0x020fca0000410000 */
[----:B------:R-:W-:Y:S01]  /*5610*/  FSEL R7, R7, RZ, P3 ;  /* 0x000000ff07077208 */ /* 0x000fe20001800000 */
[----:B------:R-:W-:-:S04]  /*5620*/  @P3 FMUL.FTZ R145, R242, R6 ;  /* 0x00000006f2913220 */ /* 0x000fc80000410000 */
[----:B------:R-:W-:Y:S02]  /*5630*/  FADD.FTZ R37, R37, R7 ;  /* 0x0000000725257221 */ /* 0x000fe40000010000 */
.L_x_10610:
[----:B------:R-:W-:Y:S05]  /*5640*/  BSYNC B0 ;  /* 0x0000000000007941 */ /* 0x000fea0003800000 */
.L_x_10609:
        /* <DEDUP_REMOVED lines=9> */
.L_x_10612:
[----:B------:R-:W-:Y:S05]  /*56e0*/  BSYNC B0 ;  /* 0x0000000000007941 */ /* 0x000fea0003800000 */
.L_x_10611:
        /* <DEDUP_REMOVED lines=10> */
.L_x_10614:
[----:B------:R-:W-:Y:S05]  /*5790*/  BSYNC B0 ;  /* 0x0000000000007941 */ /* 0x000fea0003800000 */
.L_x_10613:
        /* <DEDUP_REMOVED lines=9> */
.L_x_10616:
[----:B------:R-:W-:Y:S05]  /*5830*/  BSYNC B0 ;  /* 0x0000000000007941 */ /* 0x000fea0003800000 */
.L_x_10615:
        /* <DEDUP_REMOVED lines=10> */
.L_x_10618:
[----:B------:R-:W-:Y:S05]  /*58e0*/  BSYNC B0 ;  /* 0x0000000000007941 */ /* 0x000fea0003800000 */
.L_x_10617:
        /* <DEDUP_REMOVED lines=21> */
.L_x_10620:
[----:B------:R-:W-:Y:S05]  /*5a40*/  BSYNC B0 ;  /* 0x0000000000007941 */ /* 0x000fea0003800000 */
.L_x_10619:
        /* <DEDUP_REMOVED lines=9> */
.L_x_10622:
[----:B------:R-:W-:Y:S05]  /*5ae0*/  BSYNC B0 ;  /* 0x0000000000007941 */ /* 0x000fea0003800000 */
.L_x_10621:
        /* <DEDUP_REMOVED lines=10> */
.L_x_10624:
[----:B------:R-:W-:Y:S05]  /*5b90*/  BSYNC B0 ;  /* 0x0000000000007941 */ /* 0x000fea0003800000 */
.L_x_10623:
        /* <DEDUP_REMOVED lines=13> */
.L_x_10626:
[----:B------:R-:W-:Y:S05]  /*5c70*/  BSYNC B0 ;  /* 0x0000000000007941 */ /* 0x000fea0003800000 */
.L_x_10625:
        /* <DEDUP_REMOVED lines=10> */
.L_x_10628:
[----:B------:R-:W-:Y:S05]  /*5d20*/  BSYNC B0 ;  /* 0x0000000000007941 */ /* 0x000fea0003800000 */
.L_x_10627:
        /* <DEDUP_REMOVED lines=9> */
.L_x_10630:
[----:B------:R-:W-:Y:S05]  /*5dc0*/  BSYNC B0 ;  /* 0x0000000000007941 */ /* 0x000fea0003800000 */
.L_x_10629:
        /* <DEDUP_REMOVED lines=10> */
.L_x_10632:
[----:B------:R-:W-:Y:S05]  /*5e70*/  BSYNC B0 ;  /* 0x0000000000007941 */ /* 0x000fea0003800000 */
.L_x_10631:
        /* <DEDUP_REMOVED lines=9> */
.L_x_10634:
[----:B------:R-:W-:Y:S05]  /*5f10*/  BSYNC B0 ;  /* 0x0000000000007941 */ /* 0x000fea0003800000 */
.L_x_10633:
        /* <DEDUP_REMOVED lines=10> */
.L_x_10636:
[----:B------:R-:W-:Y:S05]  /*5fc0*/  BSYNC B0 ;  /* 0x0000000000007941 */ /* 0x000fea0003800000 */
.L_x_10635:
        /* <DEDUP_REMOVED lines=13> */
[----:B------:R-:W-:Y:S02]  /*60a0*/  IADD3 R184, R184, 0x700, RZ ;  /* 0x00000700b8b87810 */ /* 0x000fe40007ffe0ff */
[----:B0-----:R-:W-:-:S05]  /*60b0*/  @P5 MOV R2, 0x10 ;  /* 0x0000001000025802 */ /* 0x001fca0000000f00 */
[----:B------:R-:W-:-:S05]  /*60c0*/  @P5 IMAD.WIDE.U32 R2, R11, R2, c[0x0][0x248] ;  /* 0x000092000b025625 */ /* 0x000fca00078e0002 */
[----:B------:R0:W-:Y:S01]  /*60d0*/  @P5 STG.E.128 [R2.64], R144 ;  /* 0x0000009002005986 */ /* 0x0001e2000c101d04 */
[----:B------:R-:W-:Y:S05]  /*60e0*/  @!P5 BRA `(.L_x_10638) ;  /* 0x000000300000d947 */ /* 0x000fea0003800000 */
[----:B-----5:R-:W-:-:S10]  /*60f0*/  HFMA2.MMA R140, -RZ, RZ, 0, 9.5367431640625e-07 ;  /* 0x00000010ff8c7435 */ /* 0x020fd400000001ff */
[----:B------:R-:W-:-:S06]  /*6100*/  IMAD.WIDE.U32 R140, R184, R140, c[0x0][0x170] ;  /* 0x00005c00b88c7625 */ /* 0x000fcc00078e008c */
[----:B------:R-:W5:Y:S02]  /*6110*/  LDG.E.128 R140, [R140.64] ;  /* 0x000000048c8c7981 */ /* 0x000f64000c1e1d00 */
.L_x_10638:
[----:B------:R-:W-:Y:S05]  /*6120*/  BSYNC B0 ;  /* 0x0000000000007941 */ /* 0x000fea0003800000 */
.L_x_10637:
        /* <DEDUP_REMOVED lines=9> */
.L_x_10640:
[----:B------:R-:W-:Y:S05]  /*61c0*/  BSYNC B0 ;  /* 0x0000000000007941 */ /* 0x000fea0003800000 */
.L_x_10639:
        /* <DEDUP_REMOVED lines=10> */
.L_x_10642:
[----:B------:R-:W-:Y:S05]  /*6270*/  BSYNC B0 ;  /* 0x0000000000007941 */ /* 0x000fea0003800000 */
.L_x_10641:
[----:B------:R-:W-:Y:S01]  /*6280*/  @!P6 ISETP.NE.U32.AND P3, PT, RZ, c[0x0][0x218], PT ;  /* 0x00008600ff00ea0c */ /* 0x000fe20003f65070 */
[----:B------:R-:W-:Y:S01]  /*6290*/  BSSY B0, `(.L_x_10643) ;  /* 0x000000c000007945 */ /* 0x000fe20003800000 */
[----:B------:R-:W-:Y:S02]  /*62a0*/  @!P6 ISETP.NE.AND.EX P4, PT, RZ, c[0x0][0x21c], PT, P4 ;  /* 0x00008700ff00ea0c */ /* 0x000fe40003f85340 */
[----:B------:R-:W-:Y:S02]  /*62b0*/  @!P6 ISETP.NE.AND.EX P3, PT, RZ, c[0x0][0x21c], PT, P3 ;  /* 0x00008700ff00ea0c */ /* 0x000fe40003f65330 */
[----:B------:R-:W-:Y:S02]  /*62c0*/  @!P6 ISETP.NE.AND.EX P2, PT, RZ, c[0x0][0x21c], PT, P2 ;  /* 0x00008700ff00ea0c */ /* 0x000fe40003f45320 */
        /* <DEDUP_REMOVED lines=8> */
.L_x_10644:
[----:B------:R-:W-:Y:S05]  /*6350*/  BSYNC B0 ;  /* 0x0000000000007941 */ /* 0x000fea0003800000 */
.L_x_10643:
        /* <DEDUP_REMOVED lines=10> */
.L_x_10646:
[----:B------:R-:W-:Y:S05]  /*6400*/  BSYNC B0 ;  /* 0x0000000000007941 */ /* 0x000fea0003800000 */
.L_x_10645:
        /* <DEDUP_REMOVED lines=9> */
.L_x_10648:
[----:B------:R-:W-:Y:S05]  /*64a0*/  BSYNC B0 ;  /* 0x0000000000007941 */ /* 0x000fea0003800000 */
.L_x_10647:
        /* <DEDUP_REMOVED lines=10> */
.L_x_10650:
[----:B------:R-:W-:Y:S05]  /*6550*/  BSYNC B0 ;  /* 0x0000000000007941 */ /* 0x000fea0003800000 */
.L_x_10649:
        /* <DEDUP_REMOVED lines=9> */
.L_x_10652:
[----:B------:R-:W-:Y:S05]  /*65f0*/  BSYNC B0 ;  /* 0x0000000000007941 */ /* 0x000fea0003800000 */
.L_x_10651:
[----:B------:R-:W-:Y:S01]  /*6600*/  BSSY B0, `(.L_x_10653) ;  /* 0x000000e000007945 */ /* 0x000fe20003800000 */
[----:B------:R-:W-:Y:S02]  /*6610*/  SEL R148, R4, R148, P0 ;  /* 0x0000009404947207 */ /* 0x000fe40000000000 */
[----:B------:R-:W-:Y:S02]  /*6620*/  SEL R149, R3, R149, P0 ;  /* 0x0000009503957207 */ /* 0x000fe40000000000 */
[----:B------:R-:W-:Y:S02]  /*6630*/  SEL R150, R2, R150, P0 ;  /* 0x0000009602967207 */ /* 0x000fe40000000000 */
[----:B------:R-:W-:Y:S01]  /*6640*/  SEL R151, R5, R151, P0 ;  /* 0x0000009705977207 */ /* 0x000fe20000000000 */
[----:B------:R-:W-:Y:S05]  /*6650*/  @!P5 BRA `(.L_x_10654) ;  /* 0x000000800000d947 */ /* 0x000fea0003800000 */
[----:B------:R-:W-:Y:S01]  /*6660*/  FMUL.FTZ R2, R5, c[0x0][0x1ec] ;  /* 0x00007b0005027a20 */ /* 0x000fe20000410000 */
[----:B------:R-:W-:Y:S01]  /*6670*/  LOP3.LUT P0, RZ, R0, 0xff000000, RZ, 0xc0, !PT ;  /* 0xff00000000ff7812 */ /* 0x000fe2000780c0ff */
[----:B------:R-:W-:-:S02]  /*6680*/  HFMA2.MMA R147, -RZ, RZ, 0, 0 ;  /* 0x00000000ff937435 */ /* 0x000fc400000001ff */
[----:B------:R-:W-:-:S04]  /*6690*/  FMUL.FTZ R2, R2, c[0x0][0x1e8] ;  /* 0x00007a0002027a20 */ /* 0x000fc80000410000 */
[----:B-----5:R-:W-:-:S05]  /*66a0*/  FMUL.FTZ R0, R143, R2 ;  /* 0x000000028f007220 */ /* 0x020fca0000410000 */
[----:B------:R-:W-:Y:S01]  /*66b0*/  FSEL R0, R0, RZ, P0 ;  /* 0x000000ff00007208 */ /* 0x000fe20000000000 */
[----:B------:R-:W-:-:S04]  /*66c0*/  @P0 FMUL.FTZ R147, R229, R2 ;  /* 0x00000002e5930220 */ /* 0x000fc80000410000 */
[----:B------:R-:W-:Y:S02]  /*66d0*/  FADD.FTZ R31, R31, R0 ;  /* 0x000000001f1f7221 */ /* 0x000fe40000010000 */
.L_x_10654:
[----:B------:R-:W-:Y:S05]  /*66e0*/  BSYNC B0 ;  /* 0x0000000000007941 */ /* 0x000fea0003800000 */
.L_x_10653:
[----:B------:R-:W-:Y:S02]  /*66f0*/  @P1 IADD3 R2, R8, 0x700, RZ ;  /* 0x0000070008021810 */ /* 0x000fe40007ffe0ff */
[----:B------:R-:W-:Y:S02]  /*6700*/  @P1 MOV R3, 0x10 ;  /* 0x0000001000031802 */ /* 0x000fe40000000f00 */
[----:B------:R-:W-:-:S03]  /*6710*/  IADD3 R10, R10, c[0x0][0x160], RZ ;  /* 0x000058000a0a7a10 */ /* 0x000fc60007ffe0ff */
[----:B------:R-:W-:Y:S01]  /*6720*/  @P1 IMAD.WIDE.U32 R2, R2, R3, c[0x0][0x258] ;  /* 0x0000960002021625 */ /* 0x000fe200078e0003 */
[----:B------:R-:W-:-:S04]  /*6730*/  ISETP.GE.AND P0, PT, R10, c[0x0][0x164], PT ;  /* 0x000059000a007a0c */ /* 0x000fc80003f06270 */
[----:B------:R0:W-:Y:S01]  /*6740*/  @P1 STG.E.128 [R2.64], R148 ;  /* 0x0000009402001986 */ /* 0x0001e2000c101d04 */
[----:B------:R-:W-:-:S04]  /*6750*/  LOP3.LUT P1, RZ, R228, 0xff, RZ, 0xc0, !PT ;  /* 0x000000ffe4ff7812 */ /* 0x000fc8000782c0ff */
[----:B------:R-:W-:Y:S02]  /*6760*/  SEL R228, RZ, 0x1, P1 ;  /* 0x00000001ffe47807 */ /* 0x000fe40000800000 */
[----:B0-----:R-:W-:-:S05]  /*6770*/  @P5 MOV R2, 0x10 ;  /* 0x0000001000025802 */ /* 0x001fca0000000f00 */
[----:B------:R-:W-:-:S05]  /*6780*/  @P5 IMAD.WIDE.U32 R2, R184, R2, c[0x0][0x248] ;  /* 0x00009200b8025625 */ /* 0x000fca00078e0002 */
[----:B------:R0:W-:Y:S02]  /*6790*/  @P5 STG.E.128 [R2.64], R144 ;  /* 0x0000009002005986 */ /* 0x0001e4000c101d04 */
[----:B0----5:R-:W-:Y:S01]  /*67a0*/  @P0 CALL.REL.NOINC `(.L_x_10507) ;  /* 0x0000001000000944 */ /* 0x021fe20003c00000 */
[----:B------:R-:W-:Y:S05]  /*67b0*/  BRA `(.L_x_10655) ;  /* 0xffffa8f000007947 */ /* 0x000fea000383ffff */
.L_x_10507:
        /* <DEDUP_REMOVED lines=35> */
.L_x_10511:
[----:B------:R-:W-:Y:S01]  /*69f0*/  HFMA2.MMA R167, -RZ, RZ, 0, 9.5367431640625e-07 ;  /* 0x00000010ffa77435 */ /* 0x000fe200000001ff */
[----:B------:R-:W-:-:S02]  /*6a00*/  MOV R165, R181 ;  /* 0x000000b500a57202 */ /* 0x000fc40000000f00 */
[----:B------:R-:W-:Y:S02]  /*6a10*/  MOV R204, 0x1f ;  /* 0x0000001f00cc7802 */ /* 0x000fe40000000f00 */
[----:B------:R-:W-:Y:S02]  /*6a20*/  MOV R186, 0xffffffff ;  /* 0xffffffff00ba7802 */ /* 0x000fe40000000f00 */
[----:B------:R-:W-:Y:S02]  /*6a30*/  MOV R164, 0x6a50 ;  /* 0x00006a5000a47802 */ /* 0x000fe40000000f00 */
[----:B-----5:R-:W-:Y:S05]  /*6a40*/  CALL.REL.NOINC `($__internal_179_$__cuda_sm70_shflsync_down_p) ;  /* 0x0000046000007944 */ /* 0x020fea0003c00000 */
[----:B-1----:R-:W-:Y:S01]  /*6a50*/  MOV R184, R167 ;  /* 0x000000a700b87202 */ /* 0x002fe20000000f00 */
[----:B------:R-:W-:Y:S05]  /*6a60*/  BRA `(.L_x_10656) ;  /* 0xffffc19000007947 */ /* 0x000fea000383ffff */
.L_x_10512:
[----:B------:R-:W-:Y:S01]  /*6a70*/  HFMA2.MMA R167, -RZ, RZ, 0, 9.5367431640625e-07 ;  /* 0x00000010ffa77435 */ /* 0x000fe200000001ff */
[----:B------:R-:W-:Y:S02]  /*6a80*/  MOV R165, R166 ;  /* 0x000000a600a57202 */ /* 0x000fe40000000f00 */
[----:B------:R-:W-:Y:S02]  /*6a90*/  MOV R204, 0x1f ;  /* 0x0000001f00cc7802 */ /* 0x000fe40000000f00 */
[----:B------:R-:W-:-:S02]  /*6aa0*/  MOV R186, 0xffffffff ;  /* 0xffffffff00ba7802 */ /* 0x000fc40000000f00 */
[----:B------:R-:W-:Y:S02]  /*6ab0*/  MOV R164, 0x6ad0 ;  /* 0x00006ad000a47802 */ /* 0x000fe40000000f00 */
[----:B01---5:R-:W-:Y:S05]  /*6ac0*/  CALL.REL.NOINC `($__internal_179_$__cuda_sm70_shflsync_down_p) ;  /* 0x000003e000007944 */ /* 0x023fea0003c00000 */
[----:B------:R-:W-:Y:S01]  /*6ad0*/  FADD.FTZ R181, R184, R181 ;  /* 0x000000b5b8b57221 */ /* 0x000fe20000010000 */
[----:B------:R-:W-:Y:S01]  /*6ae0*/  MOV R204, 0x1f ;  /* 0x0000001f00cc7802 */ /* 0x000fe20000000f00 */
[----:B-1----:R-:W-:Y:S01]  /*6af0*/  FADD.FTZ R166, R166, R167 ;  /* 0x000000a7a6a67221 */ /* 0x002fe20000010000 */
[----:B------:R-:W-:Y:S01]  /*6b00*/  HFMA2.MMA R167, -RZ, RZ, 0, 4.76837158203125e-07 ;  /* 0x00000008ffa77435 */ /* 0x000fe200000001ff */
[----:B------:R-:W-:Y:S02]  /*6b10*/  MOV R186, 0xffffffff ;  /* 0xffffffff00ba7802 */ /* 0x000fe40000000f00 */
[----:B------:R-:W-:Y:S02]  /*6b20*/  MOV R165, R181 ;  /* 0x000000b500a57202 */ /* 0x000fe40000000f00 */
[----:B------:R-:W-:Y:S02]  /*6b30*/  MOV R164, 0x6b50 ;  /* 0x00006b5000a47802 */ /* 0x000fe40000000f00 */
[----:B------:R-:W-:Y:S05]  /*6b40*/  CALL.REL.NOINC `($__internal_179_$__cuda_sm70_shflsync_down_p) ;  /* 0x0000036000007944 */ /* 0x000fea0003c00000 */
[----:B-1----:R-:W-:Y:S01]  /*6b50*/  MOV R184, R167 ;  /* 0x000000a700b87202 */ /* 0x002fe20000000f00 */
[----:B------:R-:W-:Y:S01]  /*6b60*/  HFMA2.MMA R167, -RZ, RZ, 0, 4.76837158203125e-07 ;  /* 0x00000008ffa77435 */ /* 0x000fe200000001ff */
[----:B------:R-:W-:-:S02]  /*6b70*/  MOV R165, R166 ;  /* 0x000000a600a57202 */ /* 0x000fc40000000f00 */
[----:B------:R-:W-:Y:S02]  /*6b80*/  MOV R204, 0x1f ;  /* 0x0000001f00cc7802 */ /* 0x000fe40000000f00 */
[----:B------:R-:W-:Y:S02]  /*6b90*/  MOV R186, 0xffffffff ;  /* 0xffffffff00ba7802 */ /* 0x000fe40000000f00 */
[----:B------:R-:W-:Y:S02]  /*6ba0*/  MOV R164, 0x6bc0 ;  /* 0x00006bc000a47802 */ /* 0x000fe40000000f00 */
[----:B------:R-:W-:Y:S05]  /*6bb0*/  CALL.REL.NOINC `($__internal_179_$__cuda_sm70_shflsync_down_p) ;  /* 0x000002f000007944 */ /* 0x000fea0003c00000 */
[----:B------:R-:W-:Y:S01]  /*6bc0*/  FADD.FTZ R181, R184, R181 ;  /* 0x000000b5b8b57221 */ /* 0x000fe20000010000 */
[----:B------:R-:W-:Y:S01]  /*6bd0*/  MOV R204, 0x1f ;  /* 0x0000001f00cc7802 */ /* 0x000fe20000000f00 */
[----:B-1----:R-:W-:Y:S01]  /*6be0*/  FADD.FTZ R166, R166, R167 ;  /* 0x000000a7a6a67221 */ /* 0x002fe20000010000 */
[----:B------:R-:W-:Y:S01]  /*6bf0*/  HFMA2.MMA R167, -RZ, RZ, 0, 2.384185791015625e-07 ;  /* 0x00000004ffa77435 */ /* 0x000fe200000001ff */
[----:B------:R-:W-:Y:S02]  /*6c00*/  MOV R186, 0xffffffff ;  /* 0xffffffff00ba7802 */ /* 0x000fe40000000f00 */
[----:B------:R-:W-:-:S02]  /*6c10*/  MOV R165, R181 ;  /* 0x000000b500a57202 */ /* 0x000fc40000000f00 */
[----:B------:R-:W-:Y:S02]  /*6c20*/  MOV R164, 0x6c40 ;  /* 0x00006c4000a47802 */ /* 0x000fe40000000f00 */
[----:B------:R-:W-:Y:S05]  /*6c30*/  CALL.REL.NOINC `($__internal_179_$__cuda_sm70_shflsync_down_p) ;  /* 0x0000027000007944 */ /* 0x000fea0003c00000 */
[----:B-1----:R-:W-:Y:S01]  /*6c40*/  MOV R184, R167 ;  /* 0x000000a700b87202 */ /* 0x002fe20000000f00 */
[----:B------:R-:W-:Y:S01]  /*6c50*/  HFMA2.MMA R167, -RZ, RZ, 0, 2.384185791015625e-07 ;  /* 0x00000004ffa77435 */ /* 0x000fe200000001ff */
[----:B------:R-:W-:Y:S02]  /*6c60*/  MOV R165, R166 ;  /* 0x000000a600a57202 */ /* 0x000fe40000000f00 */
[----:B------:R-:W-:Y:S02]  /*6c70*/  MOV R204, 0x1f ;  /* 0x0000001f00cc7802 */ /* 0x000fe40000000f00 */
[----:B------:R-:W-:Y:S02]  /*6c80*/  MOV R186, 0xffffffff ;  /* 0xffffffff00ba7802 */ /* 0x000fe40000000f00 */
[----:B------:R-:W-:Y:S02]  /*6c90*/  MOV R164, 0x6cb0 ;  /* 0x00006cb000a47802 */ /* 0x000fe40000000f00 */
[----:B------:R-:W-:Y:S05]  /*6ca0*/  CALL.REL.NOINC `($__internal_179_$__cuda_sm70_shflsync_down_p) ;  /* 0x0000020000007944 */ /* 0x000fea0003c00000 */
[----:B------:R-:W-:Y:S01]  /*6cb0*/  FADD.FTZ R181, R184, R181 ;  /* 0x000000b5b8b57221 */ /* 0x000fe20000010000 */
[----:B------:R-:W-:Y:S01]  /*6cc0*/  MOV R204, 0x1f ;  /* 0x0000001f00cc7802 */ /* 0x000fe20000000f00 */
[----:B-1----:R-:W-:Y:S01]  /*6cd0*/  FADD.FTZ R166, R166, R167 ;  /* 0x000000a7a6a67221 */ /* 0x002fe20000010000 */
[----:B------:R-:W-:Y:S01]  /*6ce0*/  HFMA2.MMA R167, -RZ, RZ, 0, 1.1920928955078125e-07 ;  /* 0x00000002ffa77435 */ /* 0x000fe200000001ff */
[----:B------:R-:W-:-:S02]  /*6cf0*/  MOV R186, 0xffffffff ;  /* 0xffffffff00ba7802 */ /* 0x000fc40000000f00 */
[----:B------:R-:W-:Y:S02]  /*6d00*/  MOV R165, R181 ;  /* 0x000000b500a57202 */ /* 0x000fe40000000f00 */
[----:B------:R-:W-:Y:S02]  /*6d10*/  MOV R164, 0x6d30 ;  /* 0x00006d3000a47802 */ /* 0x000fe40000000f00 */
[----:B------:R-:W-:Y:S05]  /*6d20*/  CALL.REL.NOINC `($__internal_179_$__cuda_sm70_shflsync_down_p) ;  /* 0x0000018000007944 */ /* 0x000fea0003c00000 */
[----:B-1----:R-:W-:Y:S01]  /*6d30*/  MOV R184, R167 ;  /* 0x000000a700b87202 */ /* 0x002fe20000000f00 */
[----:B------:R-:W-:Y:S01]  /*6d40*/  HFMA2.MMA R167, -RZ, RZ, 0, 1.1920928955078125e-07 ;  /* 0x00000002ffa77435 */ /* 0x000fe200000001ff */
[----:B------:R-:W-:Y:S02]  /*6d50*/  MOV R165, R166 ;  /* 0x000000a600a57202 */ /* 0x000fe40000000f00 */
[----:B------:R-:W-:Y:S02]  /*6d60*/  MOV R204, 0x1f ;  /* 0x0000001f00cc7802 */ /* 0x000fe40000000f00 */
[----:B------:R-:W-:Y:S02]  /*6d70*/  MOV R186, 0xffffffff ;  /* 0xffffffff00ba7802 */ /* 0x000fe40000000f00 */
[----:B------:R-:W-:-:S02]  /*6d80*/  MOV R164, 0x6da0 ;  /* 0x00006da000a47802 */ /* 0x000fc40000000f00 */
[----:B------:R-:W-:Y:S05]  /*6d90*/  CALL.REL.NOINC `($__internal_179_$__cuda_sm70_shflsync_down_p) ;  /* 0x0000011000007944 */ /* 0x000fea0003c00000 */
[----:B------:R-:W-:Y:S01]  /*6da0*/  FADD.FTZ R181, R184, R181 ;  /* 0x000000b5b8b57221 */ /* 0x000fe20000010000 */
[----:B------:R-:W-:Y:S01]  /*6db0*/  MOV R204, 0x1f ;  /* 0x0000001f00cc7802 */ /* 0x000fe20000000f00 */
[----:B-1----:R-:W-:Y:S01]  /*6dc0*/  FADD.FTZ R166, R166, R167 ;  /* 0x000000a7a6a67221 */ /* 0x002fe20000010000 */
[----:B------:R-:W-:Y:S01]  /*6dd0*/  HFMA2.MMA R167, -RZ, RZ, 0, 5.9604644775390625e-08 ;  /* 0x00000001ffa77435 */ /* 0x000fe200000001ff */
[----:B------:R-:W-:-:S02]  /*6de0*/  MOV R186, 0xffffffff ;  /* 0xffffffff00ba7802 */ /* 0x000fc40000000f00 */
[----:B------:R-:W-:Y:S02]  /*6df0*/  MOV R165, R181 ;  /* 0x000000b500a57202 */ /* 0x000fe40000000f00 */
[----:B------:R-:W-:Y:S02]  /*6e00*/  MOV R164, 0x6e20 ;  /* 0x00006e2000a47802 */ /* 0x000fe40000000f00 */
[----:B------:R-:W-:Y:S05]  /*6e10*/  CALL.REL.NOINC `($__internal_179_$__cuda_sm70_shflsync_down_p) ;  /* 0x0000009000007944 */ /* 0x000fea0003c00000 */
[----:B-1----:R-:W-:Y:S01]  /*6e20*/  MOV R184, R167 ;  /* 0x000000a700b87202 */ /* 0x002fe20000000f00 */
[----:B------:R-:W-:Y:S01]  /*6e30*/  HFMA2.MMA R167, -RZ, RZ, 0, 5.9604644775390625e-08 ;  /* 0x00000001ffa77435 */ /* 0x000fe200000001ff */
[----:B------:R-:W-:Y:S02]  /*6e40*/  MOV R165, R166 ;  /* 0x000000a600a57202 */ /* 0x000fe40000000f00 */
[----:B------:R-:W-:Y:S02]  /*6e50*/  MOV R204, 0x1f ;  /* 0x0000001f00cc7802 */ /* 0x000fe40000000f00 */
[----:B------:R-:W-:Y:S02]  /*6e60*/  MOV R186, 0xffffffff ;  /* 0xffffffff00ba7802 */ /* 0x000fe40000000f00 */
[----:B------:R-:W-:-:S02]  /*6e70*/  MOV R164, 0x6e90 ;  /* 0x00006e9000a47802 */ /* 0x000fc40000000f00 */
[----:B------:R-:W-:Y:S05]  /*6e80*/  CALL.REL.NOINC `($__internal_179_$__cuda_sm70_shflsync_down_p) ;  /* 0x0000002000007944 */ /* 0x000fea0003c00000 */
[----:B-1----:R-:W-:Y:S01]  /*6e90*/  MOV R165, R167 ;  /* 0x000000a700a57202 */ /* 0x002fe20000000f00 */
[----:B------:R-:W-:Y:S05]  /*6ea0*/  BRA `(.L_x_10657) ;  /* 0xffffbe7000007947 */ /* 0x000fea000383ffff */
        .weak           $__internal_179_$__cuda_sm70_shflsync_down_p
        .type           $__internal_179_$__cuda_sm70_shflsync_down_p,@function
        .size           $__internal_179_$__cuda_sm70_shflsync_down_p,(.L_x_11913 - $__internal_179_$__cuda_sm70_shflsync_down_p)
$__internal_179_$__cuda_sm70_shflsync_down_p:
[----:B------:R-:W-:Y:S04]  /*6eb0*/  WARPSYNC R186 ;  /* 0x000000ba00007348 */ /* 0x000fe80003800000 */
[----:B------:R0:W1:Y:S02]  /*6ec0*/  SHFL.DOWN PT, R167, R165, R167, R204 ;  /* 0x080000a7a5a77389 */ /* 0x00006400000e00cc */
[----:B0-----:R-:W-:-:S06]  /*6ed0*/  HFMA2.MMA R165, -RZ, RZ, 0, 0 ;  /* 0x00000000ffa57435 */ /* 0x001fcc00000001ff */
[----:B------:R-:W-:Y:S05]  /*6ee0*/  RET.REL.NODEC R164 `(_ZN10layer_norm13ln_bwd_kernelINS_13Kernel_traitsI6__halfffffjLj8192ELj1ELj1ELj8ELj16ENS_18Kernel_traits_baseILj8192ES2_ffffjLj256EEEEELb1ELb1ELb1ELb1EEEvNS_9BwdParamsE) ;  /* 0xffff9110a4007950 */ /* 0x000fea0003c3ffff */
.L_x_10658:
        /* <DEDUP_REMOVED lines=9> */
.L_x_11913:


//--------------------- .text._ZN10layer_norm13ln_bwd_kernelINS_13Kernel_traitsIfffffjLj8192ELj1ELj1ELj8ELj16ENS_18Kernel_traits_baseILj8192EfffffjLj256EEEEELb0ELb0ELb0ELb0EEEvNS_9BwdParamsE --------------------------
	.section	.text._ZN10layer_norm13ln_bwd_kernelINS_13Kernel_traitsIfffffjLj8192ELj1ELj1ELj8ELj16ENS_18Kernel_traits_baseILj8192EfffffjLj256EEEEELb0ELb0ELb0ELb0EEEvNS_9BwdParamsE,"ax",@progbits
	.sectioninfo	@"SHI_REGISTERS=233"
	.align	128
        .global         _ZN10layer_norm13ln_bwd_kernelINS_13Kernel_traitsIfffffjLj8192ELj1ELj1ELj8ELj16ENS_18Kernel_traits_baseILj8192EfffffjLj256EEEEELb0ELb0ELb0ELb0EEEvNS_9BwdParamsE
        .type           _ZN10layer_norm13ln_bwd_kernelINS_13Kernel_traitsIfffffjLj8192ELj1ELj1ELj8ELj16ENS_18Kernel_traits_baseILj8192EfffffjLj256EEEEELb0ELb0ELb0ELb0EEEvNS_9BwdParamsE,@function
        .size           _ZN10layer_norm13ln_bwd_kernelINS_13Kernel_traitsIfffffjLj8192ELj1ELj1ELj8ELj16ENS_18Kernel_traits_baseILj8192EfffffjLj256EEEEELb0ELb0ELb0ELb0EEEvNS_9BwdParamsE,(.L_x_11914 - _ZN10layer_norm13ln_bwd_kernelINS_13Kernel_traitsIfffffjLj8192ELj1ELj1ELj8ELj16ENS_18Kernel_traits_baseILj8192EfffffjLj256EEEEELb0ELb0ELb0ELb0EEEvNS_9BwdParamsE)
        .other          _ZN10layer_norm13ln_bwd_kernelINS_13Kernel_traitsIfffffjLj8192ELj1ELj1ELj8ELj16ENS_18Kernel_traits_baseILj8192EfffffjLj256EEEEELb0ELb0ELb0ELb0EEEvNS_9BwdParamsE,@"STO_CUDA_ENTRY STV_DEFAULT"
_ZN10layer_norm13ln_bwd_kernelINS_13Kernel_traitsIfffffjLj8192ELj1ELj1ELj8ELj16ENS_18Kernel_traits_baseILj8192EfffffjLj256EEEEELb0ELb0ELb0ELb0EEEvNS_9BwdParamsE:
.text._ZN10layer_norm13ln_bwd_kernelINS_13Kernel_traitsIfffffjLj8192ELj1ELj1ELj8ELj16ENS_18Kernel_traits_baseILj8192EfffffjLj256EEEEELb0ELb0ELb0ELb0EEEvNS_9BwdParamsE:
        /* <DEDUP_REMOVED lines=33> */
[----:B------:R0:W5:Y:S01]  /*0210*/  @P0 LDG.E.128 R128, [R10.64] ;  /* 0x000000040a800981 */ /* 0x000162000c1e1d00 */
[----:B------:R-:W-:Y:S01]  /*0220*/  @P3 MOV R17, 0x10 ;  /* 0x0000001000113802 */ /* 0x000fe20000000f00 */
[----:B------:R-:W1:Y:S01]  /*0230*/  S2UR UR6, SR_CTAID.X ;  /* 0x00000000000679c3 */ /* 0x000e620000002500 */
[----:B------:R-:W-:Y:S01]  /*0240*/  ISETP.GE.U32.AND P5, PT, R8, 0x800, PT ;  /* 0x000008000800780c */ /* 0x000fe20003fa6070 */
[C---:B------:R-:W-:Y:S01]  /*0250*/  @P2 IMAD.WIDE.U32 R14, R4.reuse, R15, c[0x0][0x1b0] ;  /* 0x00006c00040e2625 */ /* 0x040fe200078e000f */
[----:B------:R-:W-:Y:S01]  /*0260*/  @P2 IADD3 R4, R4, 0x100, RZ ;  /* 0x0000010004042810 */ /* 0x000fe20007ffe0ff */
[----:B------:R1:W5:Y:S01]  /*0270*/  @P6 LDG.E.128 R136, [R2.64] ;  /* 0x0000000402886981 */ /* 0x000362000c1e1d00 */
[----:B------:R-:W-:-:S02]  /*0280*/  ISETP.NE.AND P6, PT, R9, RZ, PT ;  /* 0x000000ff0900720c */ /* 0x000fc40003fc5270 */
[----:B------:R-:W-:Y:S01]  /*0290*/  @P4 MOV R19, 0x10 ;  /* 0x0000001000134802 */ /* 0x000fe20000000f00 */
[C---:B------:R-:W-:Y:S01]  /*02a0*/  @P3 IMAD.WIDE.U32 R16, R4.reuse, R17, c[0x0][0x1b0] ;  /* 0x00006c0004103625 */ /* 0x040fe200078e0011 */
[----:B------:R-:W-:Y:S01]  /*02b0*/  @P3 IADD3 R4, R4, 0x100, RZ ;  /* 0x0000010004043810 */ /* 0x000fe20007ffe0ff */
[----:B------:R0:W5:Y:S01]  /*02c0*/  @P1 LDG.E.128 R124, [R12.64] ;  /* 0x000000040c7c1981 */ /* 0x000162000c1e1d00 */
[----:B------:R-:W-:-:S03]  /*02d0*/  P2R R5, PR, RZ, 0x20 ;  /* 0x00000020ff057803 */ /* 0x000fc60000000000 */
[C---:B------:R-:W-:Y:S01]  /*02e0*/  @P4 IMAD.WIDE.U32 R18, R4.reuse, R19, c[0x0][0x1b0] ;  /* 0x00006c0004124625 */ /* 0x040fe200078e0013 */
[----:B------:R0:W5:Y:S01]  /*02f0*/  @P2 LDG.E.128 R120, [R14.64] ;  /* 0x000000040e782981 */ /* 0x000162000c1e1d00 */
[----:B------:R-:W-:Y:S02]  /*0300*/  @P5 MOV R5, 0x10 ;  /* 0x0000001000055802 */ /* 0x000fe40000000f00 */
[----:B------:R-:W-:Y:S01]  /*0310*/  @P4 IADD3 R4, R4, 0x100, RZ ;  /* 0x0000010004044810 */ /* 0x000fe20007ffe0ff */
[----:B------:R0:W5:Y:S04]  /*0320*/  @P6 LDG.E.128 R132, [R6.64] ;  /* 0x0000000406846981 */ /* 0x000168000c1e1d00 */
[----:B------:R0:W5:Y:S04]  /*0330*/  @P3 LDG.E.128 R116, [R16.64] ;  /* 0x0000000410743981 */ /* 0x000168000c1e1d00 */
[----:B------:R0:W5:Y:S01]  /*0340*/  @P4 LDG.E.128 R112, [R18.64] ;  /* 0x0000000412704981 */ /* 0x000162000c1e1d00 */
[----:B------:R-:W-:Y:S01]  /*0350*/  @P5 IMAD.WIDE.U32 R4, R4, R5, c[0x0][0x1b0] ;  /* 0x00006c0004045625 */ /* 0x000fe200078e0005 */
[----:B-1----:R-:W-:-:S04]  /*0360*/  LEA.HI R3, R0, UR6, RZ, 0x18 ;  /* 0x0000000600037c11 */ /* 0x002fc8000f8fc0ff */
        /* <DEDUP_REMOVED lines=37> */
[----:B------:R-:W-:-:S06]  /*05c0*/  MOV R105, RZ ;  /* 0x000000ff00697202 */ /* 0x000fcc0000000f00 */
.L_x_10694:
[----:B------:R-:W-:Y:S02]  /*05d0*/  ISETP.NE.U32.AND P5, PT, RZ, c[0x0][0x1c0], PT ;  /* 0x00007000ff007a0c */ /* 0x000fe40003fa5070 */
[----:B------:R-:W-:-:S02]  /*05e0*/  SHF.R.S32.HI R6, RZ, 0x1f, R3 ;  /* 0x0000001fff067819 */ /* 0x000fc40000011403 */
[----:B------:R-:W-:Y:S02]  /*05f0*/  ISETP.NE.AND.EX P5, PT, RZ, c[0x0][0x1c4], PT, P5 ;  /* 0x00007100ff007a0c */ /* 0x000fe40003fa5350 */
[----:B------:R-:W-:Y:S02]  /*0600*/  MOV R160, 0x4 ;  /* 0x0000000400a07802 */ /* 0x000fe40000000f00 */
[----:B------:R-:W-:-:S03]  /*0610*/  MOV R5, 0x3f800000 ;  /* 0x3f80000000057802 */ /* 0x000fc60000000f00 */
[----:B------:R-:W-:-:S04]  /*0620*/  IMAD.WIDE R162, R3, R160, c[0x0][0x1a0] ;  /* 0x0000680003a27625 */ /* 0x000fc800078e02a0 */
[C---:B------:R-:W-:Y:S01]  /*0630*/  IMAD.WIDE R160, R3.reuse, R160, c[0x0][0x1a8] ;  /* 0x00006a0003a07625 */ /* 0x040fe200078e02a0 */
[----:B-----5:R1:W5:Y:S01]  /*0640*/  LDG.E R169, [R162.64] ;  /* 0x00000004a2a97981 */ /* 0x020362000c1e1900 */
[----:B------:R-:W-:-:S04]  /*0650*/  @P5 LEA R164, P6, R3, c[0x0][0x1c0], 0x2 ;  /* 0x0000700003a45a11 */ /* 0x000fc800078c10ff */
[C---:B------:R-:W-:Y:S02]  /*0660*/  @P5 LEA.HI.X R165, R3.reuse, c[0x0][0x1c4], R6, 0x2, P6 ;  /* 0x0000710003a55a11 */ /* 0x040fe400030f1406 */
[----:B------:R1:W5:Y:S01]  /*0670*/  LDG.E R6, [R160.64] ;  /* 0x00000004a0067981 */ /* 0x000362000c1e1900 */
[----:B------:R-:W-:Y:S01]  /*0680*/  IMAD R7, R3, c[0x0][0x168], RZ ;  /* 0x00005a0003077a24 */ /* 0x000fe200078e02ff */
[----:B------:R-:W-:Y:S02]  /*0690*/  LOP3.LUT P6, RZ, R8, 0xffffff00, RZ, 0xc0, !PT ;  /* 0xffffff0008ff7812 */ /* 0x000fe400078cc0ff */
[----:B------:R2:W5:Y:S01]  /*06a0*/  @P5 LDG.E R5, [R164.64] ;  /* 0x00000004a4055981 */ /* 0x000562000c1e1900 */
[----:B------:R-:W-:Y:S02]  /*06b0*/  LOP3.LUT P5, RZ, R4, 0xff, RZ, 0xc0, !PT ;  /* 0x000000ff04ff7812 */ /* 0x000fe400078ac0ff */
[----:B------:R-:W-:Y:S01]  /*06c0*/  SHF.R.U32.HI R168, RZ, 0x5, R0 ;  /* 0x00000005ffa87819 */ /* 0x000fe20000011600 */
[----:B------:R-:W-:Y:S03]  /*06d0*/  BSSY B0, `(.L_x_10660) ;  /* 0x0000034000007945 */ /* 0x000fe60003800000 */
[----:B------:R-:W-:-:S02]  /*06e0*/  LOP3.LUT R217, R168, 0x7fffff8, RZ, 0xc0, !PT ;  /* 0x07fffff8a8d97812 */ /* 0x000fc400078ec0ff */
[----:B--2---:R-:W-:-:S04]  /*06f0*/  SHF.R.S32.HI R164, RZ, 0x1f, R7 ;  /* 0x0000001fffa47819 */ /* 0x004fc80000011407 */
[----:B------:R-:W-:Y:S02]  /*0700*/  LEA.HI R7, R164, R7, RZ, 0x2 ;  /* 0x00000007a4077211 */ /* 0x000fe400078f10ff */
[----:B------:R-:W-:Y:S01]  /*0710*/  LOP3.LUT R164, R0, 0xff, RZ, 0xc0, !PT ;  /* 0x000000ff00a47812 */ /* 0x000fe200078ec0ff */
[----:B------:R-:W-:Y:S01]  /*0720*/  CS2R R170, SRZ ;  /* 0x0000000000aa7805 */ /* 0x000fe2000001ff00 */
[----:B------:R-:W-:Y:S02]  /*0730*/  @!P5 IADD3 R217, R217, 0x8, RZ ;  /* 0x00000008d9d9d810 */ /* 0x000fe40007ffe0ff */
[----:B------:R-:W-:-:S04]  /*0740*/  LEA.HI.SX32 R7, R7, R164, 0x1e ;  /* 0x000000a407077211 */ /* 0x000fc800078ff2ff */
[----:B------:R-:W-:Y:S01]  /*0750*/  MOV R172, R7 ;  /* 0x0000000700ac7202 */ /* 0x000fe20000000f00 */
[----:B------:R-:W-:Y:S05]  /*0760*/  @!P6 BRA `(.L_x_10661) ;  /* 0x000002a00000e947 */ /* 0x000fea0003800000 */
[----:B-1----:R-:W-:Y:S01]  /*0770*/  HFMA2.MMA R160, -RZ, RZ, 0, 9.5367431640625e-07 ;  /* 0x00000010ffa07435 */ /* 0x002fe200000001ff */
        /* <DEDUP_REMOVED lines=8> */
[C---:B------:R-:W-:Y:S02]  /*0800*/  @P5 LEA.HI.X R171, R7.reuse, c[0x0][0x21c], RZ, 0x4, P6 ;  /* 0x0000870007ab5a11 */ /* 0x040fe400030f24ff */
[----:B0-----:R-:W-:Y:S02]  /*0810*/  ISETP.NE.AND P6, PT, R2, RZ, PT ;  /* 0x000000ff0200720c */ /* 0x001fe40003fc5270 */
[----:B------:R-:W-:Y:S01]  /*0820*/  IADD3 R172, R7, 0x100, RZ ;  /* 0x0000010007ac7810 */ /* 0x000fe20007ffe0ff */
[----:B------:R0:W5:Y:S02]  /*0830*/  @P5 LDG.E.128 R40, [R170.64] ;  /* 0x00000004aa285981 */ /* 0x000164000c1e1d00 */
[----:B-----5:R-:W-:-:S05]  /*0840*/  FSEL R23, R169, RZ, !P6 ;  /* 0x000000ffa9177208 */ /* 0x020fca0007000000 */
        /* <DEDUP_REMOVED lines=26> */
[----:B0-----:R-:W-:Y:S02]  /*09f0*/  FADD.FTZ R171, R162, R215 ;  /* 0x000000d7a2ab7221 */ /* 0x001fe40000010000 */
[----:B------:R-:W-:Y:S02]  /*0a00*/  FFMA.FTZ R170, R228, R215, R160 ;  /* 0x000000d7e4aa7223 */ /* 0x000fe400000100a0 */
.L_x_10661:
[----:B-1----:R-:W-:Y:S05]  /*0a10*/  BSYNC B0 ;  /* 0x0000000000007941 */ /* 0x002fea0003800000 */
.L_x_10660:
[----:B------:R-:W-:Y:S01]  /*0a20*/  ISETP.GE.U32.AND P5, PT, R8, 0x200, PT ;  /* 0x000002000800780c */ /* 0x000fe20003fa6070 */
[----:B------:R-:W-:-:S12]  /*0a30*/  BSSY B0, `(.L_x_10662) ;  /* 0x000002c000007945 */ /* 0x000fd80003800000 */
[----:B------:R-:W-:Y:S05]  /*0a40*/  @!P5 BRA `(.L_x_10663) ;  /* 0x000002a00000d947 */ /* 0x000fea0003800000 */
[C---:B------:R-:W-:Y:S02]  /*0a50*/  LEA R164, P5, R172.reuse, c[0x0][0x188], 0x4 ;  /* 0x00006200aca47a11 */ /* 0x040fe400078a20ff */
        /* <DEDUP_REMOVED lines=9> */
[----:B0-----:R-:W-:-:S03]  /*0af0*/  ISETP.NE.AND P6, PT, R2, RZ, PT ;  /* 0x000000ff0200720c */ /* 0x001fc60003fc5270 */
        /* <DEDUP_REMOVED lines=9> */
[----:B------:R-:W-:Y:S02]  /*0b90*/  FADD.FTZ R68, R68, R160 ;  /* 0x000000a044447221 */ /* 0x000fe40000010000 */
[----:B------:R-:W-:Y:S02]  /*0ba0*/  FMUL.FTZ R24, R6, R173 ;  /* 0x000000ad06187220 */ /* 0x000fe40000410000 */
        /* <DEDUP_REMOVED lines=20> */
.L_x_10663:
[----:B0-----:R-:W-:Y:S05]  /*0cf0*/  BSYNC B0 ;  /* 0x0000000000007941 */ /* 0x001fea0003800000 */
.L_x_10662:
        /* <DEDUP_REMOVED lines=17> */
[C---:B------:R-:W-:Y:S02]  /*0e10*/  FADD.FTZ R173, -R179.reuse, R161 ;  /* 0x000000a1b3ad7221 */ /* 0x040fe40000010100 */
        /* <DEDUP_REMOVED lines=26> */
.L_x_10665:
[----:B0-----:R-:W-:Y:S05]  /*0fc0*/  BSYNC B0 ;  /* 0x0000000000007941 */ /* 0x001fea0003800000 */
.L_x_10664:
        /* <DEDUP_REMOVED lines=18> */
[C---:B------:R-:W-:Y:S02]  /*10f0*/  FADD.FTZ R195, -R26.reuse, R166 ;  /* 0x000000a61ac37221 */ /* 0x040fe40000010100 */
[----:B------:R-:W-:Y:S02]  /*1100*/  FADD.FTZ R167, -R26, R167 ;  /* 0x000000a71aa77221 */ /* 0x000fe40000010100 */
[----:B------:R-:W-:Y:S02]  /*1110*/  FMUL.FTZ R21, R6, R21 ;  /* 0x0000001506157220 */ /* 0x000fe40000410000 */
[----:B---3--:R-:W-:-:S02]  /*1120*/  FMUL.FTZ R26, R124, R160 ;  /* 0x000000a07c1a7220 */ /* 0x008fc40000410000 */
        /* <DEDUP_REMOVED lines=22> */
.L_x_10667:
[----:B0-----:R-:W-:Y:S05]  /*1290*/  BSYNC B0 ;  /* 0x0000000000007941 */ /* 0x001fea0003800000 */
.L_x_10666:
[----:B------:R-:W-:Y:S01]  /*12a0*/  BSSY B0, `(.L_x_10668) ;  /* 0x000002c000007945 */ /* 0x000fe20003800000 */
[----:B------:R-:W-:Y:S05]  /*12b0*/  @!P2 BRA `(.L_x_10669) ;  /* 0x000002a00000a947 */ /* 0x000fea0003800000 */
[----:B------:R-:W-:Y:S01]  /*12c0*/  LEA R160, P5, R172, c[0x0][0x188], 0x4 ;  /* 0x00006200aca07a11 */ /* 0x000fe200078a20ff */
[----:B------:R-:W-:-:S03]  /*12d0*/  HFMA2.MMA R179, -RZ, RZ, 0, 9.5367431640625e-07 ;  /* 0x00000010ffb37435 */ /* 0x000fc600000001ff */
[----:B------:R-:W-:Y:S02]  /*12e0*/  LEA.HI.X R161, R172, c[0x0][0x18c], RZ, 0x4, P5 ;  /* 0x00006300aca17a11 */ /* 0x000fe400028f24ff */
[----:B------:R-:W-:-:S04]  /*12f0*/  ISETP.NE.U32.AND P5, PT, RZ, c[0x0][0x218], PT ;  /* 0x00008600ff007a0c */ /* 0x000fc80003fa5070 */
[----:B------:R-:W2:Y:S01]  /*1300*/  LDG.E.128 R160, [R160.64] ;  /* 0x00000004a0a07981 */ /* 0x000ea2000c1e1d00 */
[----:B------:R-:W-:Y:S01]  /*1310*/  IMAD.WIDE.U32 R178, R172, R179, c[0x0][0x208] ;  /* 0x00008200acb27625 */ /* 0x000fe200078e00b3 */
[----:B------:R-:W-:-:S05]  /*1320*/  ISETP.NE.AND.EX P5, PT, RZ, c[0x0][0x21c], PT, P5 ;  /* 0x00008700ff007a0c */ /* 0x000fca0003fa5350 */
[----:B------:R-:W3:Y:S08]  /*1330*/  LDG.E.128 R176, [R178.64] ;  /* 0x00000004b2b07981 */ /* 0x000ef0000c1e1d00 */
[----:B------:R-:W-:-:S04]  /*1340*/  @P5 LEA R164, P6, R172, c[0x0][0x218], 0x4 ;  /* 0x00008600aca45a11 */ /* 0x000fc800078c20ff */
[----:B------:R-:W-:Y:S02]  /*1350*/  @P5 LEA.HI.X R165, R172, c[0x0][0x21c], RZ, 0x4, P6 ;  /* 0x00008700aca55a11 */ /* 0x000fe400030f24ff */
[----:B------:R-:W-:-:S03]  /*1360*/  ISETP.NE.AND P6, PT, R2, RZ, PT ;  /* 0x000000ff0200720c */ /* 0x000fc60003fc5270 */
[----:B------:R0:W5:Y:S02]  /*1370*/  @P5 LDG.E.128 R140, [R164.64] ;  /* 0x00000004a48c5981 */ /* 0x000164000c1e1d00 */
[----:B-----5:R-:W-:Y:S02]  /*1380*/  FSEL R10, R169, RZ, !P6 ;  /* 0x000000ffa90a7208 */ /* 0x020fe40007000000 */
[----:B------:R-:W-:-:S03]  /*1390*/  IADD3 R172, R172, 0x100, RZ ;  /* 0x00000100acac7810 */ /* 0x000fc60007ffe0ff */
[----:B--2---:R-:W-:-:S04]  /*13a0*/  FADD.FTZ R9, -R10, R160 ;  /* 0x000000a00a097221 */ /* 0x004fc80000010100 */
[----:B------:R-:W-:Y:S02]  /*13b0*/  FMUL.FTZ R9, R6, R9 ;  /* 0x0000000906097220 */ /* 0x000fe40000410000 */
[----:B------:R-:W-:Y:S02]  /*13c0*/  FADD.FTZ R167, -R10, R161 ;  /* 0x000000a10aa77221 */ /* 0x000fe40000010100 */
[----:B---3--:R-:W-:Y:S02]  /*13d0*/  FADD.FTZ R56, R56, R176 ;  /* 0x000000b038387221 */ /* 0x008fe40000010000 */
[----:B------:R-:W-:Y:S02]  /*13e0*/  FFMA.FTZ R88, R176, R9, R88 ;  /* 0x00000009b0587223 */ /* 0x000fe40000010058 */
[----:B------:R-:W-:Y:S02]  /*13f0*/  FMUL.FTZ R176, R120, R176 ;  /* 0x000000b078b07220 */ /* 0x000fe40000410000 */
[----:B------:R-:W-:-:S02]  /*1400*/  FADD.FTZ R173, -R10, R162 ;  /* 0x000000a20aad7221 */ /* 0x000fc40000010100 */
        /* <DEDUP_REMOVED lines=21> */
.L_x_10669:
[----:B0-----:R-:W-:Y:S05]  /*1560*/  BSYNC B0 ;  /* 0x0000000000007941 */ /* 0x001fea0003800000 */
.L_x_10668:
[----:B------:R-:W-:Y:S01]  /*1570*/  BSSY B0, `(.L_x_10670) ;  /* 0x000002c000007945 */ /* 0x000fe20003800000 */
        /* <DEDUP_REMOVED lines=43> */
.L_x_10671:
[----:B0-----:R-:W-:Y:S05]  /*1830*/  BSYNC B0 ;  /* 0x0000000000007941 */ /* 0x001fea0003800000 */
.L_x_10670:
        /* <DEDUP_REMOVED lines=44> */
.L_x_10673:
[----:B0-----:R-:W-:Y:S05]  /*1b00*/  BSYNC B0 ;  /* 0x0000000000007941 */ /* 0x001fea0003800000 */
.L_x_10672:
[----:B------:R-:W-:Y:S01]  /*1b10*/  ISETP.GE.U32.AND P5, PT, R8, 0x800, PT ;  /* 0x000008000800780c */ /* 0x000fe20003fa6070 */
[----:B------:R-:W-:-:S12]  /*1b20*/  BSSY B0, `(.L_x_10674) ;  /* 0x000002b000007945 */ /* 0x000fd80003800000 */
[----:B------:R-:W-:Y:S05]  /*1b30*/  @!P5 BRA `(.L_x_10675) ;  /* 0x000002900000d947 */ /* 0x000fea0003800000 */
[----:B------:R-:W-:-:S04]  /*1b40*/  ISETP.NE.AND P5, PT, R2, RZ, PT ;  /* 0x000000ff0200720c */ /* 0x000fc80003fa5270 */
[----:B-----5:R-:W-:Y:S02]  /*1b50*/  FSEL R16, R169, RZ, !P5 ;  /* 0x000000ffa9107208 */ /* 0x020fe40006800000 */
[----:B------:R-:W-:-:S04]  /*1b60*/  ISETP.NE.U32.AND P5, PT, RZ, c[0x0][0x218], PT ;  /* 0x00008600ff007a0c */ /* 0x000fc80003fa5070 */
[----:B------:R-:W-:Y:S02]  /*1b70*/  ISETP.NE.AND.EX P5, PT, RZ, c[0x0][0x21c], PT, P5 ;  /* 0x00008700ff007a0c */ /* 0x000fe40003fa5350 */
[----:B------:R-:W-:-:S11]  /*1b80*/  MOV R161, 0x10 ;  /* 0x0000001000a17802 */ /* 0x000fd60000000f00 */
[----:B------:R-:W-:-:S04]  /*1b90*/  @P5 LEA R174, P6, R172, c[0x0][0x218], 0x4 ;  /* 0x00008600acae5a11 */ /* 0x000fc800078c20ff */
[C---:B------:R-:W-:Y:S02]  /*1ba0*/  @P5 LEA.HI.X R175, R172.reuse, c[0x0][0x21c], RZ, 0x4, P6 ;  /* 0x00008700acaf5a11 */ /* 0x040fe400030f24ff */
[C---:B------:R-:W-:Y:S01]  /*1bb0*/  LEA R164, P6, R172.reuse, c[0x0][0x188], 0x4 ;  /* 0x00006200aca47a11 */ /* 0x040fe200078c20ff */
[C---:B------:R-:W-:Y:S02]  /*1bc0*/  IMAD.WIDE.U32 R160, R172.reuse, R161, c[0x0][0x208] ;  /* 0x00008200aca07625 */ /* 0x040fe400078e00a1 */
[----:B------:R0:W5:Y:S01]  /*1bd0*/  @P5 LDG.E.128 R152, [R174.64] ;  /* 0x00000004ae985981 */ /* 0x000162000c1e1d00 */
[----:B------:R-:W-:-:S03]  /*1be0*/  LEA.HI.X R165, R172, c[0x0][0x18c], RZ, 0x4, P6 ;  /* 0x00006300aca57a11 */ /* 0x000fc600030f24ff */
[----:B------:R-:W2:Y:S04]  /*1bf0*/  LDG.E.128 R160, [R160.64] ;  /* 0x00000004a0a07981 */ /* 0x000ea8000c1e1d00 */
[----:B------:R-:W3:Y:S02]  /*1c00*/  LDG.E.128 R164, [R164.64] ;  /* 0x00000004a4a47981 */ /* 0x000ee4000c1e1d00 */
[C---:B---3--:R-:W-:Y:S02]  /*1c10*/  FADD.FTZ R15, -R16.reuse, R164 ;  /* 0x000000a4100f7221 */ /* 0x048fe40000010100 */
[----:B------:R-:W-:Y:S02]  /*1c20*/  FADD.FTZ R169, -R16, R165 ;  /* 0x000000a510a97221 */ /* 0x000fe40000010100 */
[----:B------:R-:W-:-:S02]  /*1c30*/  FMUL.FTZ R15, R6, R15 ;  /* 0x0000000f060f7220 */ /* 0x000fc40000410000 */
[----:B--2---:R-:W-:Y:S02]  /*1c40*/  FMUL.FTZ R22, R108, R160 ;  /* 0x000000a06c167220 */ /* 0x004fe40000410000 */
[C---:B------:R-:W-:Y:S02]  /*1c50*/  FADD.FTZ R181, -R16.reuse, R166 ;  /* 0x000000a610b57221 */ /* 0x040fe40000010100 */
[----:B------:R-:W-:Y:S02]  /*1c60*/  FADD.FTZ R167, -R16, R167 ;  /* 0x000000a710a77221 */ /* 0x000fe40000010100 */
[----:B------:R-:W-:Y:S02]  /*1c70*/  FADD.FTZ R44, R44, R160 ;  /* 0x000000a02c2c7221 */ /* 0x000fe40000010000 */
[----:B------:R-:W-:Y:S02]  /*1c80*/  FMUL.FTZ R16, R6, R169 ;  /* 0x000000a906107220 */ /* 0x000fe40000410000 */
        /* <DEDUP_REMOVED lines=20> */
.L_x_10675:
[----:B0-----:R-:W-:Y:S05]  /*1dd0*/  BSYNC B0 ;  /* 0x0000000000007941 */ /* 0x001fea0003800000 */
.L_x_10674:
[----:B------:R-:W-:Y:S01]  /*1de0*/  LOP3.LUT P5, RZ, R0, 0x1f, RZ, 0xc0, !PT ;  /* 0x0000001f00ff7812 */ /* 0x000fe200078ac0ff */
[----:B------:R-:W-:Y:S10]  /*1df0*/  BRA.DIV ~URZ, `(.L_x_10676) ;  /* 0x00001aa27f007947 */ /* 0x000ff4000b800000 */
[----:B------:R0:W1:Y:S02]  /*1e00*/  SHFL.DOWN PT, R162, R171, 0x10, 0x1f ;  /* 0x0a001f00aba27f89 */ /* 0x00006400000e0000 */
.L_x_10695:
        /* <DEDUP_REMOVED lines=18> */
.L_x_10696:
        /* <DEDUP_REMOVED lines=32> */
[----:B------:R-:W-:Y:S01]  /*2130*/  ISETP.NE.AND P5, PT, R2, RZ, PT ;  /* 0x000000ff0200720c */ /* 0x000fe20003fa5270 */
[----:B------:R-:W-:-:S03]  /*2140*/  HFMA2.MMA R164, -RZ, RZ, 0, 9.5367431640625e-07 ;  /* 0x00000010ffa47435 */ /* 0x000fc600000001ff */
        /* <DEDUP_REMOVED lines=24> */
[----:B------:R-:W-:Y:S01]  /*22d0*/  FMUL.FTZ R163, R172, R5 ;  /* 0x00000005aca37220 */ /* 0x000fe20000410000 */
        /* <DEDUP_REMOVED lines=9> */
.L_x_10679:
[----:B------:R-:W-:Y:S05]  /*2370*/  BSYNC B0 ;  /* 0x0000000000007941 */ /* 0x000fea0003800000 */
.L_x_10678:
[----:B------:R-:W-:Y:S01]  /*2380*/  ISETP.GE.U32.AND P5, PT, R8, 0x200, PT ;  /* 0x000002000800780c */ /* 0x000fe20003fa6070 */
[----:B------:R-:W-:-:S12]  /*2390*/  BSSY B0, `(.L_x_10680) ;  /* 0x0000026000007945 */ /* 0x000fd80003800000 */
[----:B------:R-:W-:Y:S05]  /*23a0*/  @!P5 BRA `(.L_x_10681) ;  /* 0x000002400000d947 */ /* 0x000fea0003800000 */
[----:B------:R-:W-:Y:S02]  /*23b0*/  ISETP.NE.AND P5, PT, R2, RZ, PT ;  /* 0x000000ff0200720c */ /* 0x000fe40003fa5270 */
[----:B0-----:R-:W-:Y:S02]  /*23c0*/  MOV R164, 0x10 ;  /* 0x0000001000a47802 */ /* 0x001fe40000000f00 */
        /* <DEDUP_REMOVED lines=34> */
.L_x_10681:
[----:B------:R-:W-:Y:S05]  /*25f0*/  BSYNC B0 ;  /* 0x0000000000007941 */ /* 0x000fea0003800000 */
.L_x_10680:
[----:B------:R-:W-:Y:S01]  /*2600*/  BSSY B0, `(.L_x_10682) ;  /* 0x0000026000007945 */ /* 0x000fe20003800000 */
[----:B------:R-:W-:Y:S05]  /*2610*/  @!P0 BRA `(.L_x_10683) ;  /* 0x0000024000008947 */ /* 0x000fea0003800000 */
[----:B------:R-:W-:Y:S01]  /*2620*/  ISETP.NE.AND P5, PT, R2, RZ, PT ;  /* 0x000000ff0200720c */ /* 0x000fe20003fa5270 */
[----:B0-----:R-:W-:-:S03]  /*2630*/  HFMA2.MMA R164, -RZ, RZ, 0, 9.5367431640625e-07 ;  /* 0x00000010ffa47435 */ /* 0x001fc600000001ff */
        /* <DEDUP_REMOVED lines=34> */
.L_x_10683:
[----:B------:R-:W-:Y:S05]  /*2860*/  BSYNC B0 ;  /* 0x0000000000007941 */ /* 0x000fea0003800000 */
.L_x_10682:
[----:B------:R-:W-:Y:S01]  /*2870*/  BSSY B0, `(.L_x_10684) ;  /* 0x0000026000007945 */ /* 0x000fe20003800000 */
        /* <DEDUP_REMOVED lines=37> */
.L_x_10685:
[----:B------:R-:W-:Y:S05]  /*2ad0*/  BSYNC B0 ;  /* 0x0000000000007941 */ /* 0x000fea0003800000 */
.L_x_10684:
        /* <DEDUP_REMOVED lines=38> */
.L_x_10687:
[----:B------:R-:W-:Y:S05]  /*2d40*/  BSYNC B0 ;  /* 0x0000000000007941 */ /* 0x000fea0003800000 */
.L_x_10686:
        /* <DEDUP_REMOVED lines=38> */
.L_x_10689:
[----:B------:R-:W-:Y:S05]  /*2fb0*/  BSYNC B0 ;  /* 0x0000000000007941 */ /* 0x000fea0003800000 */
.L_x_10688:
        /* <DEDUP_REMOVED lines=38> */
.L_x_10691:
[----:B------:R-:W-:Y:S05]  /*3220*/  BSYNC B0 ;  /* 0x0000000000007941 */ /* 0x000fea0003800000 */
.L_x_10690:
        /* <DEDUP_REMOVED lines=25> */
[----:B------:R-:W-:-:S03]  /*33c0*/  FMUL.FTZ R160, R161, R5 ;  /* 0x00000005a1a07220 */ /* 0x000fc60000410000 */
[----:B------:R-:W-:-:S04]  /*33d0*/  ISETP.NE.AND.EX P5, PT, RZ, c[0x0][0x25c], PT, P5 ;  /* 0x00009700ff007a0c */ /* 0x000fc80003fa5350 */
[----:B------:R-:W-:Y:S01]  /*33e0*/  SEL R156, R161, R156, P5 ;  /* 0x0000009ca19c7207 */ /* 0x000fe20002800000 */
[C---:B------:R-:W-:Y:S01]  /*33f0*/  FMUL.FTZ R161, R162.reuse, R5 ;  /* 0x00000005a2a17220 */ /* 0x040fe20000410000 */
[----:B------:R-:W-:Y:S01]  /*3400*/  SEL R157, R162, R157, P5 ;  /* 0x0000009da29d7207 */ /* 0x000fe20002800000 */
[CC--:B------:R-:W-:Y:S01]  /*3410*/  FMUL.FTZ R162, R163.reuse, R5.reuse ;  /* 0x00000005a3a27220 */ /* 0x0c0fe20000410000 */
[----:B------:R-:W-:Y:S01]  /*3420*/  SEL R158, R163, R158, P5 ;  /* 0x0000009ea39e7207 */ /* 0x000fe20002800000 */
[C---:B------:R-:W-:Y:S01]  /*3430*/  FMUL.FTZ R163, R6.reuse, R5 ;  /* 0x0000000506a37220 */ /* 0x040fe20000410000 */
[----:B------:R-:W-:-:S03]  /*3440*/  SEL R159, R6, R159, P5 ;  /* 0x0000009f069f7207 */ /* 0x000fc60002800000 */
[----:B------:R-:W-:-:S04]  /*3450*/  @P5 IMAD.WIDE.U32 R164, R7, R166, c[0x0][0x258] ;  /* 0x0000960007a45625 */ /* 0x000fc800078e00a6 */
[----:B------:R-:W-:Y:S01]  /*3460*/  IMAD.WIDE.U32 R6, R7, R166, c[0x0][0x248] ;  /* 0x0000920007067625 */ /* 0x000fe200078e00a6 */
[----:B------:R0:W-:Y:S04]  /*3470*/  @P5 STG.E.128 [R164.64], R156 ;  /* 0x0000009ca4005986 */ /* 0x0001e8000c101d04 */
[----:B------:R0:W-:Y:S02]  /*3480*/  STG.E.128 [R6.64], R160 ;  /* 0x000000a006007986 */ /* 0x0001e4000c101d04 */
.L_x_10693:
[----:B------:R-:W-:Y:S05]  /*3490*/  BSYNC B0 ;  /* 0x0000000000007941 */ /* 0x000fea0003800000 */
.L_x_10692:
[----:B------:R-:W-:Y:S02]  /*34a0*/  LOP3.LUT P5, RZ, R4, 0xff, RZ, 0xc0, !PT ;  /* 0x000000ff04ff7812 */ /* 0x000fe400078ac0ff */
[----:B------:R-:W-:Y:S02]  /*34b0*/  IADD3 R3, R3, c[0x0][0x160], RZ ;  /* 0x0000580003037a10 */ /* 0x000fe40007ffe0ff */
[----:B------:R-:W-:Y:S02]  /*34c0*/  SEL R4, RZ, 0x1, P5 ;  /* 0x00000001ff047807 */ /* 0x000fe40002800000 */
[----:B------:R-:W-:-:S13]  /*34d0*/  ISETP.GE.AND P5, PT, R3, c[0x0][0x164], PT ;  /* 0x0000590003007a0c */ /* 0x000fda0003fa6270 */
[----:B0-----:R-:W-:Y:S01]  /*34e0*/  @P5 CALL.REL.NOINC `(.L_x_10659) ;  /* 0x0000001000005944 */ /* 0x001fe20003c00000 */
[----:B------:R-:W-:Y:S05]  /*34f0*/  BRA `(.L_x_10694) ;  /* 0xffffd0d000007947 */ /* 0x000fea000383ffff */
.L_x_10659:
[----:B0-----:R-:W0:Y:S01]  /*3500*/  S2UR UR6, SR_CTAID.X ;  /* 0x00000000000679c3 */ /* 0x001e220000002500 */
[----:B------:R-:W0:Y:S01]  /*3510*/  S2R R2, SR_TID.X ;  /* 0x0000000000027919 */ /* 0x000e220000002100 */
[C---:B------:R-:W-:Y:S02]  /*3520*/  LOP3.LUT P6, RZ, R8.reuse, 0xffffff00, RZ, 0xc0, !PT ;  /* 0xffffff0008ff7812 */ /* 0x040fe400078cc0ff */
[----:B------:R-:W-:Y:S02]  /*3530*/  ISETP.GE.U32.AND P5, PT, R8, 0x200, PT ;  /* 0x000002000800780c */ /* 0x000fe40003fa6070 */
[----:B------:R-:W-:Y:S02]  /*3540*/  @P0 MOV R15, 0x10 ;  /* 0x00000010000f0802 */ /* 0x000fe40000000f00 */
[----:B------:R-:W-:Y:S02]  /*3550*/  @P1 MOV R9, 0x10 ;  /* 0x0000001000091802 */ /* 0x000fe40000000f00 */
[----:B------:R-:W-:-:S02]  /*3560*/  @P2 MOV R19, 0x10 ;  /* 0x0000001000132802 */ /* 0x000fc40000000f00 */
[----:B------:R-:W-:-:S03]  /*3570*/  @P3 MOV R23, 0x10 ;  /* 0x0000001000173802 */ /* 0x000fc60000000f00 */
        /* <DEDUP_REMOVED lines=25> */
[----:B------:R4:W-:Y:S01]  /*3710*/  @P1 STG.E.128 [R2.64], R60 ;  /* 0x0000003c02001986 */ /* 0x0009e2000c101d04 */
[----:B------:R-:W-:-:S03]  /*3720*/  @P4 MOV R9, 0x10 ;  /* 0x0000001000094802 */ /* 0x000fc60000000f00 */
        /* <DEDUP_REMOVED lines=23> */
.L_x_10676:
[----:B------:R-:W-:Y:S01]  /*38a0*/  HFMA2.MMA R172, -RZ, RZ, 0, 9.5367431640625e-07 ;  /* 0x00000010ffac7435 */ /* 0x000fe200000001ff */
[----:B------:R-:W-:Y:S02]  /*38b0*/  MOV R163, R171 ;  /* 0x000000ab00a37202 */ /* 0x000fe40000000f00 */
[----:B------:R-:W-:Y:S02]  /*38c0*/  MOV R211, 0x1f ;  /* 0x0000001f00d37802 */ /* 0x000fe40000000f00 */
[----:B------:R-:W-:-:S02]  /*38d0*/  MOV R174, 0xffffffff ;  /* 0xffffffff00ae7802 */ /* 0x000fc40000000f00 */
[----:B------:R-:W-:Y:S02]  /*38e0*/  MOV R160, 0x3900 ;  /* 0x0000390000a07802 */ /* 0x000fe40000000f00 */
[----:B-----5:R-:W-:Y:S05]  /*38f0*/  CALL.REL.NOINC `($__internal_180_$__cuda_sm70_shflsync_down_p) ;  /* 0x0000045000007944 */ /* 0x020fea0003c00000 */
[----:B-1----:R-:W-:Y:S01]  /*3900*/  MOV R162, R211 ;  /* 0x000000d300a27202 */ /* 0x002fe20000000f00 */
[----:B0-----:R-:W-:Y:S05]  /*3910*/  BRA `(.L_x_10695) ;  /* 0xffffe4f000007947 */ /* 0x001fea000383ffff */
.L_x_10677:
[----:B------:R-:W-:Y:S01]  /*3920*/  HFMA2.MMA R172, -RZ, RZ, 0, 9.5367431640625e-07 ;  /* 0x00000010ffac7435 */ /* 0x000fe200000001ff */
[----:B------:R-:W-:Y:S02]  /*3930*/  MOV R163, R170 ;  /* 0x000000aa00a37202 */ /* 0x000fe40000000f00 */
[----:B------:R-:W-:Y:S02]  /*3940*/  MOV R211, 0x1f ;  /* 0x0000001f00d37802 */ /* 0x000fe40000000f00 */
[----:B------:R-:W-:Y:S02]  /*3950*/  MOV R174, 0xffffffff ;  /* 0xffffffff00ae7802 */ /* 0x000fe40000000f00 */
[----:B------:R-:W-:Y:S02]  /*3960*/  MOV R160, 0x3980 ;  /* 0x0000398000a07802 */ /* 0x000fe40000000f00 */
[----:B01---5:R-:W-:Y:S05]  /*3970*/  CALL.REL.NOINC `($__internal_180_$__cuda_sm70_shflsync_down_p) ;  /* 0x000003d000007944 */ /* 0x023fea0003c00000 */
[----:B------:R-:W-:Y:S01]  /*3980*/  FADD.FTZ R171, R162, R171 ;  /* 0x000000aba2ab7221 */ /* 0x000fe20000010000 */
[----:B0-----:R-:W-:Y:S01]  /*3990*/  HFMA2.MMA R172, -RZ, RZ, 0, 4.76837158203125e-07 ;  /* 0x00000008ffac7435 */ /* 0x001fe200000001ff */
[----:B-1----:R-:W-:Y:S01]  /*39a0*/  FADD.FTZ R170, R170, R211 ;  /* 0x000000d3aaaa7221 */ /* 0x002fe20000010000 */
[----:B------:R-:W-:-:S02]  /*39b0*/  MOV R211, 0x1f ;  /* 0x0000001f00d37802 */ /* 0x000fc40000000f00 */
[----:B------:R-:W-:Y:S02]  /*39c0*/  MOV R174, 0xffffffff ;  /* 0xffffffff00ae7802 */ /* 0x000fe40000000f00 */
[----:B------:R-:W-:Y:S02]  /*39d0*/  MOV R163, R171 ;  /* 0x000000ab00a37202 */ /* 0x000fe40000000f00 */
[----:B------:R-:W-:Y:S02]  /*39e0*/  MOV R160, 0x3a00 ;  /* 0x00003a0000a07802 */ /* 0x000fe40000000f00 */
[----:B------:R-:W-:Y:S05]  /*39f0*/  CALL.REL.NOINC `($__internal_180_$__cuda_sm70_shflsync_down_p) ;  /* 0x0000035000007944 */ /* 0x000fea0003c00000 */
[----:B0-----:R-:W-:Y:S01]  /*3a00*/  HFMA2.MMA R172, -RZ, RZ, 0, 4.76837158203125e-07 ;  /* 0x00000008ffac7435 */ /* 0x001fe200000001ff */
[----:B-1----:R-:W-:Y:S02]  /*3a10*/  MOV R162, R211 ;  /* 0x000000d300a27202 */ /* 0x002fe40000000f00 */
[----:B------:R-:W-:Y:S02]  /*3a20*/  MOV R163, R170 ;  /* 0x000000aa00a37202 */ /* 0x000fe40000000f00 */
[----:B------:R-:W-:Y:S02]  /*3a30*/  MOV R211, 0x1f ;  /* 0x0000001f00d37802 */ /* 0x000fe40000000f00 */
[----:B------:R-:W-:-:S02]  /*3a40*/  MOV R174, 0xffffffff ;  /* 0xffffffff00ae7802 */ /* 0x000fc40000000f00 */
[----:B------:R-:W-:Y:S02]  /*3a50*/  MOV R160, 0x3a70 ;  /* 0x00003a7000a07802 */ /* 0x000fe40000000f00 */
[----:B------:R-:W-:Y:S05]  /*3a60*/  CALL.REL.NOINC `($__internal_180_$__cuda_sm70_shflsync_down_p) ;  /* 0x000002e000007944 */ /* 0x000fea0003c00000 */
[----:B------:R-:W-:Y:S01]  /*3a70*/  FADD.FTZ R171, R162, R171 ;  /* 0x000000aba2ab7221 */ /* 0x000fe20000010000 */
[----:B0-----:R-:W-:Y:S01]  /*3a80*/  HFMA2.MMA R172, -RZ, RZ, 0, 2.384185791015625e-07 ;  /* 0x00000004ffac7435 */ /* 0x001fe200000001ff */
[----:B-1----:R-:W-:Y:S01]  /*3a90*/  FADD.FTZ R170, R170, R211 ;  /* 0x000000d3aaaa7221 */ /* 0x002fe20000010000 */
[----:B------:R-:W-:Y:S02]  /*3aa0*/  MOV R211, 0x1f ;  /* 0x0000001f00d37802 */ /* 0x000fe40000000f00 */
[----:B------:R-:W-:Y:S02]  /*3ab0*/  MOV R174, 0xffffffff ;  /* 0xffffffff00ae7802 */ /* 0x000fe40000000f00 */
[----:B------:R-:W-:Y:S02]  /*3ac0*/  MOV R163, R171 ;  /* 0x000000ab00a37202 */ /* 0x000fe40000000f00 */
[----:B------:R-:W-:Y:S02]  /*3ad0*/  MOV R160, 0x3af0 ;  /* 0x00003af000a07802 */ /* 0x000fe40000000f00 */
[----:B------:R-:W-:Y:S05]  /*3ae0*/  CALL.REL.NOINC `($__internal_180_$__cuda_sm70_shflsync_down_p) ;  /* 0x0000026000007944 */ /* 0x000fea0003c00000 */
[----:B0-----:R-:W-:Y:S01]  /*3af0*/  HFMA2.MMA R172, -RZ, RZ, 0, 2.384185791015625e-07 ;  /* 0x00000004ffac7435 */ /* 0x001fe200000001ff */
[----:B-1----:R-:W-:-:S02]  /*3b00*/  MOV R162, R211 ;  /* 0x000000d300a27202 */ /* 0x002fc40000000f00 */
[----:B------:R-:W-:Y:S02]  /*3b10*/  MOV R163, R170 ;  /* 0x000000aa00a37202 */ /* 0x000fe40000000f00 */
[----:B------:R-:W-:Y:S02]  /*3b20*/  MOV R211, 0x1f ;  /* 0x0000001f00d37802 */ /* 0x000fe40000000f00 */
[----:B------:R-:W-:Y:S02]  /*3b30*/  MOV R174, 0xffffffff ;  /* 0xffffffff00ae7802 */ /* 0x000fe40000000f00 */
[----:B------:R-:W-:Y:S02]  /*3b40*/  MOV R160, 0x3b60 ;  /* 0x00003b6000a07802 */ /* 0x000fe40000000f00 */
[----:B------:R-:W-:Y:S05]  /*3b50*/  CALL.REL.NOINC `($__internal_180_$__cuda_sm70_shflsync_down_p) ;  /* 0x000001f000007944 */ /* 0x000fea0003c00000 */
[----:B------:R-:W-:Y:S01]  /*3b60*/  FADD.FTZ R171, R162, R171 ;  /* 0x000000aba2ab7221 */ /* 0x000fe20000010000 */
[----:B0-----:R-:W-:Y:S01]  /*3b70*/  HFMA2.MMA R172, -RZ, RZ, 0, 1.1920928955078125e-07 ;  /* 0x00000002ffac7435 */ /* 0x001fe200000001ff */
[----:B-1----:R-:W-:Y:S01]  /*3b80*/  FADD.FTZ R166, R170, R211 ;  /* 0x000000d3aaa67221 */ /* 0x002fe20000010000 */
[----:B------:R-:W-:Y:S02]  /*3b90*/  MOV R211, 0x1f ;  /* 0x0000001f00d37802 */ /* 0x000fe40000000f00 */
[----:B------:R-:W-:-:S02]  /*3ba0*/  MOV R174, 0xffffffff ;  /* 0xffffffff00ae7802 */ /* 0x000fc40000000f00 */
[----:B------:R-:W-:Y:S02]  /*3bb0*/  MOV R163, R171 ;  /* 0x000000ab00a37202 */ /* 0x000fe40000000f00 */
[----:B------:R-:W-:Y:S02]  /*3bc0*/  MOV R160, 0x3be0 ;  /* 0x00003be000a07802 */ /* 0x000fe40000000f00 */
[----:B------:R-:W-:Y:S05]  /*3bd0*/  CALL.REL.NOINC `($__internal_180_$__cuda_sm70_shflsync_down_p) ;  /* 0x0000017000007944 */ /* 0x000fea0003c00000 */
[----:B0-----:R-:W-:Y:S01]  /*3be0*/  HFMA2.MMA R172, -RZ, RZ, 0, 1.1920928955078125e-07 ;  /* 0x00000002ffac7435 */ /* 0x001fe200000001ff */
[----:B-1----:R-:W-:Y:S02]  /*3bf0*/  MOV R162, R211 ;  /* 0x000000d300a27202 */ /* 0x002fe40000000f00 */
[----:B------:R-:W-:Y:S02]  /*3c00*/  MOV R163, R166 ;  /* 0x000000a600a37202 */ /* 0x000fe40000000f00 */
[----:B------:R-:W-:Y:S02]  /*3c10*/  MOV R211, 0x1f ;  /* 0x0000001f00d37802 */ /* 0x000fe40000000f00 */
[----:B------:R-:W-:Y:S02]  /*3c20*/  MOV R174, 0xffffffff ;  /* 0xffffffff00ae7802 */ /* 0x000fe40000000f00 */
[----:B------:R-:W-:-:S02]  /*3c30*/  MOV R160, 0x3c50 ;  /* 0x00003c5000a07802 */ /* 0x000fc40000000f00 */
[----:B------:R-:W-:Y:S05]  /*3c40*/  CALL.REL.NOINC `($__internal_180_$__cuda_sm70_shflsync_down_p) ;  /* 0x0000010000007944 */ /* 0x000fea0003c00000 */
[----:B------:R-:W-:Y:S01]  /*3c50*/  FADD.FTZ R164, R162, R171 ;  /* 0x000000aba2a47221 */ /* 0x000fe20000010000 */
[----:B0-----:R-:W-:Y:S01]  /*3c60*/  HFMA2.MMA R172, -RZ, RZ, 0, 5.9604644775390625e-08 ;  /* 0x00000001ffac7435 */ /* 0x001fe200000001ff */
[----:B-1----:R-:W-:Y:S01]  /*3c70*/  FADD.FTZ R166, R166, R211 ;  /* 0x000000d3a6a67221 */ /* 0x002fe20000010000 */
[----:B------:R-:W-:-:S02]  /*3c80*/  MOV R211, 0x1f ;  /* 0x0000001f00d37802 */ /* 0x000fc40000000f00 */
[----:B------:R-:W-:Y:S02]  /*3c90*/  MOV R174, 0xffffffff ;  /* 0xffffffff00ae7802 */ /* 0x000fe40000000f00 */
[----:B------:R-:W-:Y:S02]  /*3ca0*/  MOV R163, R164 ;  /* 0x000000a400a37202 */ /* 0x000fe40000000f00 */
[----:B------:R-:W-:Y:S02]  /*3cb0*/  MOV R160, 0x3cd0 ;  /* 0x00003cd000a07802 */ /* 0x000fe40000000f00 */
[----:B------:R-:W-:Y:S05]  /*3cc0*/  CALL.REL.NOINC `($__internal_180_$__cuda_sm70_shflsync_down_p) ;  /* 0x0000008000007944 */ /* 0x000fea0003c00000 */
[----:B0-----:R-:W-:Y:S01]  /*3cd0*/  HFMA2.MMA R172, -RZ, RZ, 0, 5.9604644775390625e-08 ;  /* 0x00000001ffac7435 */ /* 0x001fe200000001ff */
[----:B-1----:R-:W-:Y:S02]  /*3ce0*/  MOV R167, R211 ;  /* 0x000000d300a77202 */ /* 0x002fe40000000f00 */
[----:B------:R-:W-:Y:S02]  /*3cf0*/  MOV R163, R166 ;  /* 0x000000a600a37202 */ /* 0x000fe40000000f00 */
[----:B------:R-:W-:Y:S02]  /*3d00*/  MOV R211, 0x1f ;  /* 0x0000001f00d37802 */ /* 0x000fe40000000f00 */
[----:B------:R-:W-:-:S02]  /*3d10*/  MOV R174, 0xffffffff ;  /* 0xffffffff00ae7802 */ /* 0x000fc40000000f00 */
[----:B------:R-:W-:Y:S02]  /*3d20*/  MOV R160, 0x3d40 ;  /* 0x00003d4000a07802 */ /* 0x000fe40000000f00 */
[----:B------:R-:W-:Y:S05]  /*3d30*/  CALL.REL.NOINC `($__internal_180_$__cuda_sm70_shflsync_down_p) ;  /* 0x0000001000007944 */ /* 0x000fea0003c00000 */
[----:B01----:R-:W-:Y:S05]  /*3d40*/  BRA `(.L_x_10696) ;  /* 0xffffe1e000007947 */ /* 0x003fea000383ffff */
        .weak           $__internal_180_$__cuda_sm70_shflsync_down_p
        .type           $__internal_180_$__cuda_sm70_shflsync_down_p,@function
        .size           $__internal_180_$__cuda_sm70_shflsync_down_p,(.L_x_11914 - $__internal_180_$__cuda_sm70_shflsync_down_p)
$__internal_180_$__cuda_sm70_shflsync_down_p:
[----:B------:R-:W-:Y:S01]  /*3d50*/  HFMA2.MMA R161, -RZ, RZ, 0, 0 ;  /* 0x00000000ffa17435 */ /* 0x000fe200000001ff */
[----:B------:R-:W-:Y:S04]  /*3d60*/  WARPSYNC R174 ;  /* 0x000000ae00007348 */ /* 0x000fe80003800000 */
[----:B------:R0:W1:Y:S01]  /*3d70*/  SHFL.DOWN PT, R211, R163, R172, R211 ;  /* 0x080000aca3d37389 */ /* 0x00006200000e00d3 */
[----:B------:R-:W-:Y:S05]  /*3d80*/  RET.REL.NODEC R160 `(_ZN10layer_norm13ln_bwd_kernelINS_13Kernel_traitsIfffffjLj8192ELj1ELj1ELj8ELj16ENS_18Kernel_traits_baseILj8192EfffffjLj256EEEEELb0ELb0ELb0ELb0EEEvNS_9BwdParamsE) ;  /* 0xffffc270a0007950 */ /* 0x000fea0003c3ffff */
.L_x_10697:
        /* <DEDUP_REMOVED lines=15> */
.L_x_11914:


//--------------------- .text._ZN10layer_norm13ln_bwd_kernelINS_13Kernel_traitsIfffffjLj8192ELj1ELj1ELj8ELj16ENS_18Kernel_traits_baseILj8192EfffffjLj256EEEEELb0ELb0ELb0ELb1EEEvNS_9BwdParamsE --------------------------
	.section	.text._ZN10layer_norm13ln_bwd_kernelINS_13Kernel_traitsIfffffjLj8192ELj1ELj1ELj8ELj16ENS_18Kernel_traits_baseILj8192EfffffjLj256EEEEELb0ELb0ELb0ELb1EEEvNS_9BwdParamsE,"ax",@progbits
	.sectioninfo	@"SHI_REGISTERS=249"
	.align	128
        .global         _ZN10layer_norm13ln_bwd_kernelINS_13Kernel_traitsIfffffjLj8192ELj1ELj1ELj8ELj16ENS_18Kernel_traits_baseILj8192EfffffjLj256EEEEELb0ELb0ELb0ELb1EEEvNS_9BwdParamsE
        .type           _ZN10layer_norm13ln_bwd_kernelINS_13Kernel_traitsIfffffjLj8192ELj1ELj1ELj8ELj16ENS_18Kernel_traits_baseILj8192EfffffjLj256EEEEELb0ELb0ELb0ELb1EEEvNS_9BwdParamsE,@function
        .size           _ZN10layer_norm13ln_bwd_kernelINS_13Kernel_traitsIfffffjLj8192ELj1ELj1ELj8ELj16ENS_18Kernel_traits_baseILj8192EfffffjLj256EEEEELb0ELb0ELb0ELb1EEEvNS_9BwdParamsE,(.L_x_11915 - _ZN10layer_norm13ln_bwd_kernelINS_13Kernel_traitsIfffffjLj8192ELj1ELj1ELj8ELj16ENS_18Kernel_traits_baseILj8192EfffffjLj256EEEEELb0ELb0ELb0ELb1EEEvNS_9BwdParamsE)
        .other          _ZN10layer_norm13ln_bwd_kernelINS_13Kernel_traitsIfffffjLj8192ELj1ELj1ELj8ELj16ENS_18Kernel_traits_baseILj8192EfffffjLj256EEEEELb0ELb0ELb0ELb1EEEvNS_9BwdParamsE,@"STO_CUDA_ENTRY STV_DEFAULT"
_ZN10layer_norm13ln_bwd_kernelINS_13Kernel_traitsIfffffjLj8192ELj1ELj1ELj8ELj16ENS_18Kernel_traits_baseILj8192EfffffjLj256EEEEELb0ELb0ELb0ELb1EEEvNS_9BwdParamsE:
.text._ZN10layer_norm13ln_bwd_kernelINS_13Kernel_traitsIfffffjLj8192ELj1ELj1ELj8ELj16ENS_18Kernel_traits_baseILj8192EfffffjLj256EEEEELb0ELb0ELb0ELb1EEEvNS_9BwdParamsE:
        /* <DEDUP_REMOVED lines=40> */
.L_x_10698:
[----:B------:R-:W-:-:S04]  /*0280*/  SHF.L.U32 R2, R0, 0x4, RZ ;  /* 0x0000000400027819 */ /* 0x000fc800000006ff */
[----:B------:R-:W-:-:S04]  /*0290*/  LOP3.LUT R2, R2, 0xff0, RZ, 0xc0, !PT ;  /* 0x00000ff002027812 */ /* 0x000fc800078ec0ff */
[----:B------:R-:W-:-:S04]  /*02a0*/  IADD3 R2, P0, R2, c[0x0][0x1b0], RZ ;  /* 0x00006c0002027a10 */ /* 0x000fc80007f1e0ff */
[----:B------:R-:W-:Y:S01]  /*02b0*/  IADD3.X R3, RZ, c[0x0][0x1b4], RZ, P0, !PT ;  /* 0x00006d00ff037a10 */ /* 0x000fe200007fe4ff */
[----:B------:R-:W-:Y:S02]  /*02c0*/  HFMA2.MMA R233, -RZ, RZ, 0, 5.9604644775390625e-08 ;  /* 0x00000001ffe97435 */ /* 0x000fe400000001ff */
[----:B------:R-:W-:Y:S01]  /*02d0*/  HFMA2.MMA R196, -RZ, RZ, 0, 0 ;  /* 0x00000000ffc47435 */ /* 0x000fe200000001ff */
        /* <DEDUP_REMOVED lines=39> */
[----:B0-----:R-:W-:-:S02]  /*0550*/  CS2R R2, SRZ ;  /* 0x0000000000027805 */ /* 0x001fc4000001ff00 */
.L_x_10710:
[----:B------:R-:W-:Y:S01]  /*0560*/  IMAD R100, R198, c[0x0][0x168], RZ ;  /* 0x00005a00c6647a24 */ /* 0x000fe200078e02ff */
[----:B------:R-:W-:-:S02]  /*0570*/  LOP3.LUT R102, R0, 0xff, RZ, 0xc0, !PT ;  /* 0x000000ff00667812 */ /* 0x000fc400078ec0ff */
        /* <DEDUP_REMOVED lines=74> */
[----:B------:R-:W-:-:S04]  /*0a20*/  ISETP.NE.U32.AND P0, PT, RZ, c[0x0][0x218], PT ;  /* 0x00008600ff007a0c */ /* 0x000fc80003f05070 */
[----:B------:R-:W-:Y:S02]  /*0a30*/  ISETP.NE.AND.EX P0, PT, RZ, c[0x0][0x21c], PT, P0 ;  /* 0x00008700ff007a0c */ /* 0x000fe40003f05300 */
[----:B------:R-:W-:Y:S02]  /*0a40*/  SHF.R.S32.HI R219, RZ, 0x1f, R198 ;  /* 0x0000001fffdb7819 */ /* 0x000fe400000114c6 */
[----:B------:R-:W-:-:S03]  /*0a50*/  MOV R200, 0x3f800000 ;  /* 0x3f80000000c87802 */ /* 0x000fc60000000f00 */
[----:B------:R-:W-:-:S04]  /*0a60*/  @P1 LEA R218, P2, R198, c[0x0][0x1c0], 0x2 ;  /* 0x00007000c6da1a11 */ /* 0x000fc800078410ff */
[----:B------:R-:W-:Y:S02]  /*0a70*/  @P1 LEA.HI.X R219, R198, c[0x0][0x1c4], R219, 0x2, P2 ;  /* 0x00007100c6db1a11 */ /* 0x000fe400010f14db */
[----:B------:R-:W-:Y:S02]  /*0a80*/  @P0 LEA R220, P3, R221, c[0x0][0x218], 0x4 ;  /* 0x00008600dddc0a11 */ /* 0x000fe400078620ff */
[C---:B------:R-:W-:Y:S01]  /*0a90*/  @P0 LEA R230, P2, R224.reuse, c[0x0][0x218], 0x4 ;  /* 0x00008600e0e60a11 */ /* 0x040fe200078420ff */
[----:B-----5:R0:W5:Y:S01]  /*0aa0*/  @P1 LDG.E R200, [R218.64] ;  /* 0x00000004dac81981 */ /* 0x020162000c1e1900 */
[----:B------:R-:W-:Y:S02]  /*0ab0*/  @P0 LEA R228, P1, R223, c[0x0][0x218], 0x4 ;  /* 0x00008600dfe40a11 */ /* 0x000fe400078220ff */
[----:B------:R-:W-:Y:S02]  /*0ac0*/  @P0 LEA.HI.X R221, R221, c[0x0][0x21c], RZ, 0x4, P3 ;  /* 0x00008700dddd0a11 */ /* 0x000fe400018f24ff */
[----:B------:R-:W-:-:S02]  /*0ad0*/  @P0 LEA.HI.X R231, R224, c[0x0][0x21c], RZ, 0x4, P2 ;  /* 0x00008700e0e70a11 */ /* 0x000fc400010f24ff */
[----:B------:R-:W-:Y:S01]  /*0ae0*/  @P0 LEA.HI.X R229, R223, c[0x0][0x21c], RZ, 0x4, P1 ;  /* 0x00008700dfe50a11 */ /* 0x000fe200008f24ff */
[----:B------:R1:W5:Y:S01]  /*0af0*/  @P0 LDG.E.128 R64, [R220.64] ;  /* 0x00000004dc400981 */ /* 0x000362000c1e1d00 */
[C---:B------:R-:W-:Y:S02]  /*0b00*/  @P0 LEA R226, P2, R222.reuse, c[0x0][0x218], 0x4 ;  /* 0x00008600dee20a11 */ /* 0x040fe400078420ff */
[C---:B------:R-:W-:Y:S01]  /*0b10*/  @P0 LEA R224, P1, R217.reuse, c[0x0][0x218], 0x4 ;  /* 0x00008600d9e00a11 */ /* 0x040fe200078220ff */
[----:B------:R-:W-:Y:S01]  /*0b20*/  ULDC.U8 UR6, c[0x0][0x1f0] ;  /* 0x00007c0000067ab9 */ /* 0x000fe20000000000 */
[----:B------:R-:W-:Y:S01]  /*0b30*/  @P0 LEA.HI.X R227, R222, c[0x0][0x21c], RZ, 0x4, P2 ;  /* 0x00008700dee30a11 */ /* 0x000fe200010f24ff */
[----:B------:R2:W5:Y:S01]  /*0b40*/  @P0 LDG.E.128 R68, [R230.64] ;  /* 0x00000004e6440981 */ /* 0x000562000c1e1d00 */
[----:B------:R-:W-:Y:S02]  /*0b50*/  @P0 LEA.HI.X R225, R217, c[0x0][0x21c], RZ, 0x4, P1 ;  /* 0x00008700d9e10a11 */ /* 0x000fe400008f24ff */
[----:B------:R-:W-:Y:S01]  /*0b60*/  @P0 LEA R222, P2, R232, c[0x0][0x218], 0x4 ;  /* 0x00008600e8de0a11 */ /* 0x000fe200078420ff */
[----:B------:R2:W5:Y:S01]  /*0b70*/  @P0 LDG.E.128 R72, [R228.64] ;  /* 0x00000004e4480981 */ /* 0x000562000c1e1d00 */
[----:B0-----:R-:W-:-:S02]  /*0b80*/  @P0 LEA R218, P3, R235, c[0x0][0x218], 0x4 ;  /* 0x00008600ebda0a11 */ /* 0x001fc400078620ff */
        /* <DEDUP_REMOVED lines=31> */
[C---:B------:R-:W-:Y:S02]  /*0d80*/  FMUL.FTZ R128, R204.reuse, R101 ;  /* 0x00000065cc807220 */ /* 0x040fe40000410000 */
        /* <DEDUP_REMOVED lines=22> */
[----:B------:R-:W-:Y:S02]  /*0ef0*/  FADD.FTZ R225, -R242, R108 ;  /* 0x0000006cf2e17221 */ /* 0x000fe40000010100 */
        /* <DEDUP_REMOVED lines=183> */
.L_x_10711:
        /* <DEDUP_REMOVED lines=18> */
.L_x_10712:
        /* <DEDUP_REMOVED lines=113> */
.L_x_10702:
        /* <DEDUP_REMOVED lines=26> */
.L_x_10703:
        /* <DEDUP_REMOVED lines=20> */
.L_x_10704:
        /* <DEDUP_REMOVED lines=26> */
.L_x_10705:
        /* <DEDUP_REMOVED lines=20> */
.L_x_10706:
        /* <DEDUP_REMOVED lines=26> */
.L_x_10707:
        /* <DEDUP_REMOVED lines=25> */
.L_x_10708:
[-CC-:B------:R-:W-:Y:S01]  /*2b90*/  FFMA.FTZ R123, R123, R109.reuse, R108.reuse ;  /* 0x0000006d7b7b7223 */ /* 0x180fe2000001006c */
[----:B------:R-:W-:Y:S01]  /*2ba0*/  @P2 IADD3 R110, P5, R202, c[0x0][0x258], RZ ;  /* 0x00009600ca6e2a10 */ /* 0x000fe20007fbe0ff */
[-CC-:B------:R-:W-:Y:S01]  /*2bb0*/  FFMA.FTZ R122, R122, R109.reuse, R108.reuse ;  /* 0x0000006d7a7a7223 */ /* 0x180fe2000001006c */
[----:B------:R-:W-:Y:S01]  /*2bc0*/  IADD3 R202, P6, R202, c[0x0][0x248], RZ ;  /* 0x00009200caca7a10 */ /* 0x000fe20007fde0ff */
[-CC-:B------:R-:W-:Y:S01]  /*2bd0*/  FFMA.FTZ R125, R125, R109.reuse, R108.reuse ;  /* 0x0000006d7d7d7223 */ /* 0x180fe2000001006c */
[----:B------:R-:W-:Y:S01]  /*2be0*/  @P2 IADD3.X R111, R197, c[0x0][0x25c], RZ, P5, !PT ;  /* 0x00009700c56f2a10 */ /* 0x000fe20002ffe4ff */
[----:B------:R-:W-:Y:S01]  /*2bf0*/  FFMA.FTZ R109, R126, R109, R108 ;  /* 0x0000006d7e6d7223 */ /* 0x000fe2000001006c */
[----:B------:R-:W-:Y:S01]  /*2c00*/  IADD3 R108, P4, R203, c[0x0][0x248], RZ ;  /* 0x00009200cb6c7a10 */ /* 0x000fe20007f9e0ff */
[----:B------:R-:W-:Y:S01]  /*2c10*/  FADD.FTZ R123, R160, -R123 ;  /* 0x8000007ba07b7221 */ /* 0x000fe20000010000 */
[----:B------:R-:W-:Y:S01]  /*2c20*/  IADD3.X R203, R197, c[0x0][0x24c], RZ, P6, !PT ;  /* 0x00009300c5cb7a10 */ /* 0x000fe200037fe4ff */
[----:B------:R-:W-:Y:S01]  /*2c30*/  FADD.FTZ R161, R161, -R122 ;  /* 0x8000007aa1a17221 */ /* 0x000fe20000010000 */
[----:B------:R-:W-:Y:S01]  /*2c40*/  IADD3 R198, R198, c[0x0][0x160], RZ ;  /* 0x00005800c6c67a10 */ /* 0x000fe20007ffe0ff */
[----:B------:R-:W-:Y:S01]  /*2c50*/  FADD.FTZ R125, R162, -R125 ;  /* 0x8000007da27d7221 */ /* 0x000fe20000010000 */
[----:B------:R-:W-:Y:S01]  /*2c60*/  SEL R233, RZ, 0x1, P3 ;  /* 0x00000001ffe97807 */ /* 0x000fe20001800000 */
[----:B------:R-:W-:-:S02]  /*2c70*/  FADD.FTZ R109, R124, -R109 ;  /* 0x8000006d7c6d7221 */ /* 0x000fc40000010000 */
[C---:B------:R-:W-:Y:S02]  /*2c80*/  FMUL.FTZ R123, R204.reuse, R123 ;  /* 0x0000007bcc7b7220 */ /* 0x040fe40000410000 */
[C---:B------:R-:W-:Y:S02]  /*2c90*/  FMUL.FTZ R114, R204.reuse, R161 ;  /* 0x000000a1cc727220 */ /* 0x040fe40000410000 */
[C---:B------:R-:W-:Y:S02]  /*2ca0*/  FMUL.FTZ R125, R204.reuse, R125 ;  /* 0x0000007dcc7d7220 */ /* 0x040fe40000410000 */
[----:B------:R-:W-:Y:S01]  /*2cb0*/  FMUL.FTZ R204, R204, R109 ;  /* 0x0000006dcccc7220 */ /* 0x000fe20000410000 */
[----:B------:R-:W-:Y:S01]  /*2cc0*/  IADD3.X R109, R201, c[0x0][0x24c], RZ, P4, !PT ;  /* 0x00009300c96d7a10 */ /* 0x000fe200027fe4ff */
        /* <DEDUP_REMOVED lines=22> */
.L_x_10709:
        /* <DEDUP_REMOVED lines=60> */
.L_x_10699:
        /* <DEDUP_REMOVED lines=25> */
.L_x_10700:
[----:B------:R-:W-:Y:S01]  /*3380*/  HFMA2.MMA R104, -RZ, RZ, 0, 9.5367431640625e-07 ;  /* 0x00000010ff687435 */ /* 0x000fe200000001ff */
[----:B------:R-:W-:-:S02]  /*3390*/  MOV R103, R105 ;  /* 0x0000006900677202 */ /* 0x000fc40000000f00 */
[----:B------:R-:W-:Y:S02]  /*33a0*/  MOV R106, 0x1f ;  /* 0x0000001f006a7802 */ /* 0x000fe40000000f00 */
[----:B------:R-:W-:Y:S02]  /*33b0*/  MOV R109, 0xffffffff ;  /* 0xffffffff006d7802 */ /* 0x000fe40000000f00 */
[----:B------:R-:W-:Y:S02]  /*33c0*/  MOV R100, 0x33e0 ;  /* 0x000033e000647802 */ /* 0x000fe40000000f00 */
[----:B-----5:R-:W-:Y:S05]  /*33d0*/  CALL.REL.NOINC `($__internal_181_$__cuda_sm70_shflsync_down_p) ;  /* 0x0000046000007944 */ /* 0x020fea0003c00000 */
[----:B-1----:R-:W-:Y:S01]  /*33e0*/  MOV R102, R103 ;  /* 0x0000006700667202 */ /* 0x002fe20000000f00 */
[----:B0-----:R-:W-:Y:S05]  /*33f0*/  BRA `(.L_x_10711) ;  /* 0xffffe67000007947 */ /* 0x001fea000383ffff */
.L_x_10701:
[----:B------:R-:W-:Y:S01]  /*3400*/  HFMA2.MMA R104, -RZ, RZ, 0, 9.5367431640625e-07 ;  /* 0x00000010ff687435 */ /* 0x000fe200000001ff */
[----:B------:R-:W-:Y:S02]  /*3410*/  MOV R103, R107 ;  /* 0x0000006b00677202 */ /* 0x000fe40000000f00 */
[----:B------:R-:W-:Y:S02]  /*3420*/  MOV R106, 0x1f ;  /* 0x0000001f006a7802 */ /* 0x000fe40000000f00 */
[----:B------:R-:W-:-:S02]  /*3430*/  MOV R109, 0xffffffff ;  /* 0xffffffff006d7802 */ /* 0x000fc40000000f00 */
[----:B------:R-:W-:Y:S02]  /*3440*/  MOV R100, 0x3460 ;  /* 0x0000346000647802 */ /* 0x000fe40000000f00 */
[----:B01---5:R-:W-:Y:S05]  /*3450*/  CALL.REL.NOINC `($__internal_181_$__cuda_sm70_shflsync_down_p) ;  /* 0x000003e000007944 */ /* 0x023fea0003c00000 */
[----:B------:R-:W-:Y:S01]  /*3460*/  FADD.FTZ R105, R105, R102 ;  /* 0x0000006669697221 */ /* 0x000fe20000010000 */
[----:B0-----:R-:W-:Y:S01]  /*3470*/  HFMA2.MMA R104, -RZ, RZ, 0, 4.76837158203125e-07 ;  /* 0x00000008ff687435 */ /* 0x001fe200000001ff */
[----:B-1----:R-:W-:Y:S01]  /*3480*/  FADD.FTZ R108, R107, R103 ;  /* 0x000000676b6c7221 */ /* 0x002fe20000010000 */
[----:B------:R-:W-:Y:S02]  /*3490*/  MOV R106, 0x1f ;  /* 0x0000001f006a7802 */ /* 0x000fe40000000f00 */
[----:B------:R-:W-:Y:S02]  /*34a0*/  MOV R109, 0xffffffff ;  /* 0xffffffff006d7802 */ /* 0x000fe40000000f00 */
[----:B------:R-:W-:Y:S02]  /*34b0*/  MOV R103, R105 ;  /* 0x0000006900677202 */ /* 0x000fe40000000f00 */
[----:B------:R-:W-:Y:S02]  /*34c0*/  MOV R100, 0x34e0 ;  /* 0x000034e000647802 */ /* 0x000fe40000000f00 */
[----:B------:R-:W-:Y:S05]  /*34d0*/  CALL.REL.NOINC `($__internal_181_$__cuda_sm70_shflsync_down_p) ;  /* 0x0000036000007944 */ /* 0x000fea0003c00000 */
[----:B0-----:R-:W-:Y:S01]  /*34e0*/  HFMA2.MMA R104, -RZ, RZ, 0, 4.76837158203125e-07 ;  /* 0x00000008ff687435 */ /* 0x001fe200000001ff */
[----:B-1----:R-:W-:-:S02]  /*34f0*/  MOV R102, R103 ;  /* 0x0000006700667202 */ /* 0x002fc40000000f00 */
[----:B------:R-:W-:Y:S02]  /*3500*/  MOV R103, R108 ;  /* 0x0000006c00677202 */ /* 0x000fe40000000f00 */
[----:B------:R-:W-:Y:S02]  /*3510*/  MOV R106, 0x1f ;  /* 0x0000001f006a7802 */ /* 0x000fe40000000f00 */
[----:B------:R-:W-:Y:S02]  /*3520*/  MOV R109, 0xffffffff ;  /* 0xffffffff006d7802 */ /* 0x000fe40000000f00 */
[----:B------:R-:W-:Y:S02]  /*3530*/  MOV R100, 0x3550 ;  /* 0x0000355000647802 */ /* 0x000fe40000000f00 */
[----:B------:R-:W-:Y:S05]  /*3540*/  CALL.REL.NOINC `($__internal_181_$__cuda_sm70_shflsync_down_p) ;  /* 0x000002f000007944 */ /* 0x000fea0003c00000 */
[----:B------:R-:W-:Y:S01]  /*3550*/  FADD.FTZ R105, R102, R105 ;  /* 0x0000006966697221 */ /* 0x000fe20000010000 */
[----:B0-----:R-:W-:Y:S01]  /*3560*/  HFMA2.MMA R104, -RZ, RZ, 0, 2.384185791015625e-07 ;  /* 0x00000004ff687435 */ /* 0x001fe200000001ff */
[----:B-1----:R-:W-:Y:S01]  /*3570*/  FADD.FTZ R108, R108, R103 ;  /* 0x000000676c6c7221 */ /* 0x002fe20000010000 */
[----:B------:R-:W-:Y:S02]  /*3580*/  MOV R106, 0x1f ;  /* 0x0000001f006a7802 */ /* 0x000fe40000000f00 */
[----:B------:R-:W-:-:S02]  /*3590*/  MOV R109, 0xffffffff ;  /* 0xffffffff006d7802 */ /* 0x000fc40000000f00 */
[----:B------:R-:W-:Y:S02]  /*35a0*/  MOV R103, R105 ;  /* 0x0000006900677202 */ /* 0x000fe40000000f00 */
[----:B------:R-:W-:Y:S02]  /*35b0*/  MOV R100, 0x35d0 ;  /* 0x000035d000647802 */ /* 0x000fe40000000f00 */
[----:B------:R-:W-:Y:S05]  /*35c0*/  CALL.REL.NOINC `($__internal_181_$__cuda_sm70_shflsync_down_p) ;  /* 0x0000027000007944 */ /* 0x000fea0003c00000 */
[----:B0-----:R-:W-:Y:S01]  /*35d0*/  HFMA2.MMA R104, -RZ, RZ, 0, 2.384185791015625e-07 ;  /* 0x00000004ff687435 */ /* 0x001fe200000001ff */
[----:B-1----:R-:W-:Y:S02]  /*35e0*/  MOV R102, R103 ;  /* 0x0000006700667202 */ /* 0x002fe40000000f00 */
[----:B------:R-:W-:Y:S02]  /*35f0*/  MOV R103, R108 ;  /* 0x0000006c00677202 */ /* 0x000fe40000000f00 */
[----:B------:R-:W-:Y:S02]  /*3600*/  MOV R106, 0x1f ;  /* 0x0000001f006a7802 */ /* 0x000fe40000000f00 */
[----:B------:R-:W-:Y:S02]  /*3610*/  MOV R109, 0xffffffff ;  /* 0xffffffff006d7802 */ /* 0x000fe40000000f00 */
[----:B------:R-:W-:-:S02]  /*3620*/  MOV R100, 0x3640 ;  /* 0x0000364000647802 */ /* 0x000fc40000000f00 */
[----:B------:R-:W-:Y:S05]  /*3630*/  CALL.REL.NOINC `($__internal_181_$__cuda_sm70_shflsync_down_p) ;  /* 0x0000020000007944 */ /* 0x000fea0003c00000 */
[----:B------:R-:W-:Y:S01]  /*3640*/  FADD.FTZ R105, R102, R105 ;  /* 0x0000006966697221 */ /* 0x000fe20000010000 */
[----:B0-----:R-:W-:Y:S01]  /*3650*/  HFMA2.MMA R104, -RZ, RZ, 0, 1.1920928955078125e-07 ;  /* 0x00000002ff687435 */ /* 0x001fe200000001ff */
[----:B-1----:R-:W-:Y:S01]  /*3660*/  FADD.FTZ R108, R108, R103 ;  /* 0x000000676c6c7221 */ /* 0x002fe20000010000 */
[----:B------:R-:W-:-:S02]  /*3670*/  MOV R106, 0x1f ;  /* 0x0000001f006a7802 */ /* 0x000fc40000000f00 */
[----:B------:R-:W-:Y:S02]  /*3680*/  MOV R109, 0xffffffff ;  /* 0xffffffff006d7802 */ /* 0x000fe40000000f00 */
[----:B------:R-:W-:Y:S02]  /*3690*/  MOV R103, R105 ;  /* 0x0000006900677202 */ /* 0x000fe40000000f00 */
[----:B------:R-:W-:Y:S02]  /*36a0*/  MOV R100, 0x36c0 ;  /* 0x000036c000647802 */ /* 0x000fe40000000f00 */
[----:B------:R-:W-:Y:S05]  /*36b0*/  CALL.REL.NOINC `($__internal_181_$__cuda_sm70_shflsync_down_p) ;  /* 0x0000018000007944 */ /* 0x000fea0003c00000 */
[----:B0-----:R-:W-:Y:S01]  /*36c0*/  HFMA2.MMA R104, -RZ, RZ, 0, 1.1920928955078125e-07 ;  /* 0x00000002ff687435 */ /* 0x001fe200000001ff */
[----:B-1----:R-:W-:Y:S02]  /*36d0*/  MOV R102, R103 ;  /* 0x0000006700667202 */ /* 0x002fe40000000f00 */
[----:B------:R-:W-:Y:S02]  /*36e0*/  MOV R103, R108 ;  /* 0x0000006c00677202 */ /* 0x000fe40000000f00 */
[----:B------:R-:W-:Y:S02]  /*36f0*/  MOV R106, 0x1f ;  /* 0x0000001f006a7802 */ /* 0x000fe40000000f00 */
[----:B------:R-:W-:-:S02]  /*3700*/  MOV R109, 0xffffffff ;  /* 0xffffffff006d7802 */ /* 0x000fc40000000f00 */
[----:B------:R-:W-:Y:S02]  /*3710*/  MOV R100, 0x3730 ;  /* 0x0000373000647802 */ /* 0x000fe40000000f00 */
[----:B------:R-:W-:Y:S05]  /*3720*/  CALL.REL.NOINC `($__internal_181_$__cuda_sm70_shflsync_down_p) ;  /* 0x0000011000007944 */ /* 0x000fea0003c00000 */
[----:B------:R-:W-:Y:S01]  /*3730*/  FADD.FTZ R105, R102, R105 ;  /* 0x0000006966697221 */ /* 0x000fe20000010000 */
[----:B0-----:R-:W-:Y:S01]  /*3740*/  HFMA2.MMA R104, -RZ, RZ, 0, 5.9604644775390625e-08 ;  /* 0x00000001ff687435 */ /* 0x001fe200000001ff */
[----:B-1----:R-:W-:Y:S01]  /*3750*/  FADD.FTZ R107, R108, R103 ;  /* 0x000000676c6b7221 */ /* 0x002fe20000010000 */
[----:B------:R-:W-:Y:S02]  /*3760*/  MOV R106, 0x1f ;  /* 0x0000001f006a7802 */ /* 0x000fe40000000f00 */
[----:B------:R-:W-:Y:S02]  /*3770*/  MOV R109, 0xffffffff ;  /* 0xffffffff006d7802 */ /* 0x000fe40000000f00 */
[----:B------:R-:W-:Y:S02]  /*3780*/  MOV R103, R105 ;  /* 0x0000006900677202 */ /* 0x000fe40000000f00 */
[----:B------:R-:W-:Y:S02]  /*3790*/  MOV R100, 0x37b0 ;  /* 0x000037b000647802 */ /* 0x000fe40000000f00 */
[----:B------:R-:W-:Y:S05]  /*37a0*/  CALL.REL.NOINC `($__internal_181_$__cuda_sm70_shflsync_down_p) ;  /* 0x0000009000007944 */ /* 0x000fea0003c00000 */
[----:B0-----:R-:W-:Y:S01]  /*37b0*/  HFMA2.MMA R104, -RZ, RZ, 0, 5.9604644775390625e-08 ;  /* 0x00000001ff687435 */ /* 0x001fe200000001ff */
[----:B-1----:R-:W-:-:S02]  /*37c0*/  MOV R118, R103 ;  /* 0x0000006700767202 */ /* 0x002fc40000000f00 */
[----:B------:R-:W-:Y:S02]  /*37d0*/  MOV R103, R107 ;  /* 0x0000006b00677202 */ /* 0x000fe40000000f00 */
[----:B------:R-:W-:Y:S02]  /*37e0*/  MOV R106, 0x1f ;  /* 0x0000001f006a7802 */ /* 0x000fe40000000f00 */
[----:B------:R-:W-:Y:S02]  /*37f0*/  MOV R109, 0xffffffff ;  /* 0xffffffff006d7802 */ /* 0x000fe40000000f00 */
[----:B------:R-:W-:Y:S02]  /*3800*/  MOV R100, 0x3820 ;  /* 0x0000382000647802 */ /* 0x000fe40000000f00 */
[----:B------:R-:W-:Y:S05]  /*3810*/  CALL.REL.NOINC `($__internal_181_$__cuda_sm70_shflsync_down_p) ;  /* 0x0000002000007944 */ /* 0x000fea0003c00000 */
[----:B-1----:R-:W-:Y:S01]  /*3820*/  MOV R100, R103 ;  /* 0x0000006700647202 */ /* 0x002fe20000000f00 */
[----:B0-----:R-:W-:Y:S05]  /*3830*/  BRA `(.L_x_10712) ;  /* 0xffffe35000007947 */ /* 0x001fea000383ffff */
        .weak           $__internal_181_$__cuda_sm70_shflsync_down_p
        .type           $__internal_181_$__cuda_sm70_shflsync_down_p,@function
        .size           $__internal_181_$__cuda_sm70_shflsync_down_p,(.L_x_11915 - $__internal_181_$__cuda_sm70_shflsync_down_p)
$__internal_181_$__cuda_sm70_shflsync_down_p:
[----:B------:R-:W-:Y:S01]  /*3840*/  HFMA2.MMA R101, -RZ, RZ, 0, 0 ;  /* 0x00000000ff657435 */ /* 0x000fe200000001ff */
[----:B------:R-:W-:Y:S04]  /*3850*/  WARPSYNC R109 ;  /* 0x0000006d00007348 */ /* 0x000fe80003800000 */
[----:B------:R0:W1:Y:S01]  /*3860*/  SHFL.DOWN PT, R103, R103, R104, R106 ;  /* 0x0800006867677389 */ /* 0x00006200000e006a */
[----:B------:R-:W-:Y:S05]  /*3870*/  RET.REL.NODEC R100 `(_ZN10layer_norm13ln_bwd_kernelINS_13Kernel_traitsIfffffjLj8192ELj1ELj1ELj8ELj16ENS_18Kernel_traits_baseILj8192EfffffjLj256EEEEELb0ELb0ELb0ELb1EEEvNS_9BwdParamsE) ;  /* 0xffffc78064007950 */ /* 0x000fea0003c3ffff */
.L_x_10713:
        /* <DEDUP_REMOVED lines=16> */
.L_x_11915:


//--------------------- .text._ZN10layer_norm13ln_bwd_kernelINS_13Kernel_traitsIfffffjLj8192ELj1ELj1ELj8ELj16ENS_18Kernel_traits_baseILj8192EfffffjLj256EEEEELb0ELb0ELb1ELb0EEEvNS_9BwdParamsE --------------------------
	.section	.text._ZN10layer_norm13ln_bwd_kernelINS_13Kernel_traitsIfffffjLj8192ELj1ELj1ELj8ELj16ENS_18Kernel_traits_baseILj8192EfffffjLj256EEEEELb0ELb0ELb1ELb0EEEvNS_9BwdParamsE,"ax",@progbits
	.sectioninfo	@"SHI_REGISTERS=232"
	.align	128
        .global         _ZN10layer_norm13ln_bwd_kernelINS_13Kernel_traitsIfffffjLj8192ELj1ELj1ELj8ELj16ENS_18Kernel_traits_baseILj8192EfffffjLj256EEEEELb0ELb0ELb1ELb0EEEvNS_9BwdParamsE
        .type           _ZN10layer_norm13ln_bwd_kernelINS_13Kernel_traitsIfffffjLj8192ELj1ELj1ELj8ELj16ENS_18Kernel_traits_baseILj8192EfffffjLj256EEEEELb0ELb0ELb1ELb0EEEvNS_9BwdParamsE,@function
        .size           _ZN10layer_norm13ln_bwd_kernelINS_13Kernel_traitsIfffffjLj8192ELj1ELj1ELj8ELj16ENS_18Kernel_traits_baseILj8192EfffffjLj256EEEEELb0ELb0ELb1ELb0EEEvNS_9BwdParamsE,(.L_x_11916 - _ZN10layer_norm13ln_bwd_kernelINS_13Kernel_traitsIfffffjLj8192ELj1ELj1ELj8ELj16ENS_18Kernel_traits_baseILj8192EfffffjLj256EEEEELb0ELb0ELb1ELb0EEEvNS_9BwdParamsE)
        .other          _ZN10layer_norm13ln_bwd_kernelINS_13Kernel_traitsIfffffjLj8192ELj1ELj1ELj8ELj16ENS_18Kernel_traits_baseILj8192EfffffjLj256EEEEELb0ELb0ELb1ELb0EEEvNS_9BwdParamsE,@"STO_CUDA_ENTRY STV_DEFAULT"
_ZN10layer_norm13ln_bwd_kernelINS_13Kernel_traitsIfffffjLj8192ELj1ELj1ELj8ELj16ENS_18Kernel_traits_baseILj8192EfffffjLj256EEEEELb0ELb0ELb1ELb0EEEvNS_9BwdParamsE:
.text._ZN10layer_norm13ln_bwd_kernelINS_13Kernel_traitsIfffffjLj8192ELj1ELj1ELj8ELj16ENS_18Kernel_traits_baseILj8192EfffffjLj256EEEEELb0ELb0ELb1ELb0EEEvNS_9BwdParamsE:
[----:B------:R-:W-:Y:S02]  /*0000*/  MOV R1, c[0x0][0x28] ;  /* 0x00000a0000017a02 */ /* 0x000fe40000000f00 */
[----:B------:R-:W0:Y:S01]  /*0010*/  S2R R7, SR_TID.X ;  /* 0x0000000000077919 */ /* 0x000e220000002100 */
[----:B------:R-:W-:Y:S01]  /*0020*/  MOV R0, c[0x0][0x168] ;  /* 0x00005a0000007a02 */ /* 0x000fe20000000f00 */
[----:B------:R-:W-:Y:S01]  /*0030*/  ULDC.64 UR4, c[0x0][0x118] ;  /* 0x0000460000047ab9 */ /* 0x000fe20000000a00 */
[----:B------:R-:W-:Y:S02]  /*0040*/  LOP3.LUT R5, R5, 0xfffffff7, RZ, 0xc0, !PT ;  /* 0xfffffff705057812 */ /* 0x000fe400078ec0ff */
        /* <DEDUP_REMOVED lines=9> */
[----:B------:R-:W-:Y:S02]  /*00e0*/  ISETP.GE.U32.AND P1, PT, R6, 0x600, PT ;  /* 0x000006000600780c */ /* 0x000fe40003f26070 */
[----:B------:R-:W-:-:S02]  /*00f0*/  P2R R0, PR, RZ, 0x40 ;  /* 0x00000040ff007803 */ /* 0x000fc40000000000 */
[----:B------:R-:W-:Y:S01]  /*0100*/  ISETP.GE.U32.AND P2, PT, R6, 0x700, PT ;  /* 0x000007000600780c */ /* 0x000fe20003f46070 */
        /* <DEDUP_REMOVED lines=10> */
[----:B------:R-:W-:Y:S02]  /*01b0*/  @P6 LOP3.LUT R5, R5, 0x4, RZ, 0xfc, !PT ;  /* 0x0000000405056812 */ /* 0x000fe400078efcff */
[----:B------:R-:W-:Y:S01]  /*01c0*/  @P4 MOV R13, 0x10 ;  /* 0x00000010000d4802 */ /* 0x000fe20000000f00 */
[C---:B------:R-:W-:Y:S01]  /*01d0*/  @P5 IMAD.WIDE.U32 R10, R4.reuse, R11, c[0x0][0x1b0] ;  /* 0x00006c00040a5625 */ /* 0x040fe200078e000b */
[----:B------:R-:W-:Y:S02]  /*01e0*/  @P5 IADD3 R4, R4, 0x100, RZ ;  /* 0x0000010004045810 */ /* 0x000fe40007ffe0ff */
[----:B------:R-:W-:Y:S01]  /*01f0*/  LOP3.LUT P6, RZ, R6, 0xffffff00, RZ, 0xc0, !PT ;  /* 0xffffff0006ff7812 */ /* 0x000fe200078cc0ff */
[----:B------:R-:W-:Y:S01]  /*0200*/  @P0 IMAD.MOV.U32 R15, RZ, RZ, 0x10 ;  /* 0x00000010ff0f0424 */ /* 0x000fe200078e00ff */
[----:B------:R-:W-:Y:S01]  /*0210*/  @P1 MOV R17, 0x10 ;  /* 0x0000001000111802 */ /* 0x000fe20000000f00 */
[C---:B------:R-:W-:Y:S01]  /*0220*/  @P4 IMAD.WIDE.U32 R12, R4.reuse, R13, c[0x0][0x1b0] ;  /* 0x00006c00040c4625 */ /* 0x040fe200078e000d */
[----:B------:R-:W-:Y:S01]  /*0230*/  @P4 IADD3 R4, R4, 0x100, RZ ;  /* 0x0000010004044810 */ /* 0x000fe20007ffe0ff */
[----:B------:R0:W5:Y:S01]  /*0240*/  @P5 LDG.E.128 R144, [R10.64] ;  /* 0x000000040a905981 */ /* 0x000162000c1e1d00 */
[----:B------:R-:W-:-:S02]  /*0250*/  @P2 MOV R19, 0x10 ;  /* 0x0000001000132802 */ /* 0x000fc40000000f00 */
[----:B------:R-:W-:Y:S01]  /*0260*/  LOP3.LUT R5, R5, 0xfffffffd, RZ, 0xc0, !PT ;  /* 0xfffffffd05057812 */ /* 0x000fe200078ec0ff */
[C---:B------:R-:W-:Y:S01]  /*0270*/  @P0 IMAD.WIDE.U32 R14, R4.reuse, R15, c[0x0][0x1b0] ;  /* 0x00006c00040e0625 */ /* 0x040fe200078e000f */
[----:B------:R-:W-:Y:S01]  /*0280*/  @P0 IADD3 R4, R4, 0x100, RZ ;  /* 0x0000010004040810 */ /* 0x000fe20007ffe0ff */
[----:B------:R0:W5:Y:S01]  /*0290*/  @P4 LDG.E.128 R140, [R12.64] ;  /* 0x000000040c8c4981 */ /* 0x000162000c1e1d00 */
[----:B------:R-:W-:Y:S01]  /*02a0*/  @P5 LOP3.LUT R5, R5, 0x2, RZ, 0xfc, !PT ;  /* 0x0000000205055812 */ /* 0x000fe200078efcff */
[----:B------:R-:W1:Y:S01]  /*02b0*/  S2UR UR6, SR_CTAID.X ;  /* 0x00000000000679c3 */ /* 0x000e620000002500 */
[----:B------:R-:W-:Y:S01]  /*02c0*/  ISETP.GE.U32.AND P3, PT, R6, 0x800, PT ;  /* 0x000008000600780c */ /* 0x000fe20003f66070 */
[----:B------:R0:W5:Y:S01]  /*02d0*/  @P6 LDG.E.128 R152, [R2.64] ;  /* 0x0000000402986981 */ /* 0x000162000c1e1d00 */
[----:B------:R-:W-:Y:S01]  /*02e0*/  ISETP.NE.AND P6, PT, R0, RZ, PT ;  /* 0x000000ff0000720c */ /* 0x000fe20003fc5270 */
[C---:B------:R-:W-:Y:S01]  /*02f0*/  @P1 IMAD.WIDE.U32 R16, R4.reuse, R17, c[0x0][0x1b0] ;  /* 0x00006c0004101625 */ /* 0x040fe200078e0011 */
[----:B------:R-:W-:Y:S01]  /*0300*/  @P1 IADD3 R4, R4, 0x100, RZ ;  /* 0x0000010004041810 */ /* 0x000fe20007ffe0ff */
[----:B------:R0:W5:Y:S01]  /*0310*/  @P0 LDG.E.128 R136, [R14.64] ;  /* 0x000000040e880981 */ /* 0x000162000c1e1d00 */
[----:B------:R-:W-:-:S03]  /*0320*/  LOP3.LUT R5, R5, 0xfffffffe, RZ, 0xc0, !PT ;  /* 0xfffffffe05057812 */ /* 0x000fc600078ec0ff */
[C---:B------:R-:W-:Y:S01]  /*0330*/  @P2 IMAD.WIDE.U32 R18, R4.reuse, R19, c[0x0][0x1b0] ;  /* 0x00006c0004122625 */ /* 0x040fe200078e0013 */
[----:B------:R0:W5:Y:S01]  /*0340*/  @P1 LDG.E.128 R132, [R16.64] ;  /* 0x0000000410841981 */ /* 0x000162000c1e1d00 */
[----:B------:R-:W-:Y:S02]  /*0350*/  @P4 LOP3.LUT R5, R5, 0x1, RZ, 0xfc, !PT ;  /* 0x0000000105054812 */ /* 0x000fe400078efcff */
[----:B------:R-:W-:Y:S01]  /*0360*/  @P2 IADD3 R4, R4, 0x100, RZ ;  /* 0x0000010004042810 */ /* 0x000fe20007ffe0ff */
[----:B------:R0:W5:Y:S01]  /*0370*/  @P2 LDG.E.128 R128, [R18.64] ;  /* 0x0000000412802981 */ /* 0x000162000c1e1d00 */
[----:B------:R-:W-:-:S03]  /*0380*/  LOP3.LUT R5, R5, 0xffffffef, RZ, 0xc0, !PT ;  /* 0xffffffef05057812 */ /* 0x000fc600078ec0ff */
[----:B------:R0:W5:Y:S01]  /*0390*/  @P6 LDG.E.128 R148, [R8.64] ;  /* 0x0000000408946981 */ /* 0x000162000c1e1d00 */
[----:B------:R-:W-:Y:S01]  /*03a0*/  @P3 LOP3.LUT R5, R5, 0x10, RZ, 0xfc, !PT ;  /* 0x0000001005053812 */ /* 0x000fe200078efcff */
[----:B------:R-:W-:-:S04]  /*03b0*/  @P3 IMAD.MOV.U32 R5, RZ, RZ, 0x10 ;  /* 0x00000010ff053424 */ /* 0x000fc800078e00ff */
[----:B------:R-:W-:-:S05]  /*03c0*/  @P3 IMAD.WIDE.U32 R4, R4, R5, c[0x0][0x1b0] ;  /* 0x00006c0004043625 */ /* 0x000fca00078e0005 */
[----:B------:R1:W5:Y:S02]  /*03d0*/  @P3 LDG.E.128 R124, [R4.64] ;  /* 0x00000004047c3981 */ /* 0x000364000c1e1d00 */
        /* <DEDUP_REMOVED lines=38> */
.L_x_10835:
[----:B------:R-:W-:-:S04]  /*0640*/  IMAD.MOV.U32 R165, RZ, RZ, 0x4 ;  /* 0x00000004ffa57424 */ /* 0x000fc800078e00ff */
[----:B------:R-:W-:-:S06]  /*0650*/  IMAD.WIDE R168, R4, R165, c[0x0][0x1d8] ;  /* 0x0000760004a87625 */ /* 0x000fcc00078e02a5 */
[----:B------:R-:W2:Y:S01]  /*0660*/  LDG.E R168, [R168.64] ;  /* 0x00000004a8a87981 */ /* 0x000ea2000c1e1900 */
[----:B------:R-:W-:-:S04]  /*0670*/  IMAD.WIDE R174, R4, R165, c[0x0][0x1a0] ;  /* 0x0000680004ae7625 */ /* 0x000fc800078e02a5 */
[CC--:B------:R-:W-:Y:S02]  /*0680*/  IMAD.WIDE R166, R4.reuse, R165.reuse, c[0x0][0x1a8] ;  /* 0x00006a0004a67625 */ /* 0x0c0fe400078e02a5 */
[----:B-----5:R1:W5:Y:S02]  /*0690*/  LDG.E R174, [R174.64] ;  /* 0x00000004aeae7981 */ /* 0x020364000c1e1900 */
        /* <DEDUP_REMOVED lines=13> */
[----:B-1----:R-:W-:Y:S01]  /*0770*/  LOP3.LUT P4, RZ, R6, 0xffffff00, RZ, 0xc0, !PT ;  /* 0xffffff0006ff7812 */ /* 0x002fe2000788c0ff */
[----:B------:R-:W-:Y:S01]  /*0780*/  BSSY B1, `(.L_x_10717) ;  /* 0x0000008000017945 */ /* 0x000fe20003800000 */
[----:B------:R-:W-:-:S11]  /*0790*/  MOV R164, R8 ;  /* 0x0000000800a47202 */ /* 0x000fd60000000f00 */
[----:B------:R-:W-:Y:S05]  /*07a0*/  @!P4 BRA `(.L_x_10718) ;  /* 0x000000500000c947 */ /* 0x000fea0003800000 */
[----:B------:R-:W-:-:S04]  /*07b0*/  ISETP.NE.U32.AND P4, PT, RZ, c[0x0][0x218], PT ;  /* 0x00008600ff007a0c */ /* 0x000fc80003f85070 */
[----:B------:R-:W-:-:S13]  /*07c0*/  ISETP.NE.AND.EX P4, PT, RZ, c[0x0][0x21c], PT, P4 ;  /* 0x00008700ff007a0c */ /* 0x000fda0003f85340 */
[----:B------:R-:W-:Y:S05]  /*07d0*/  @!P4 BRA `(.L_x_10719) ;  /* 0x000000100000c947 */ /* 0x000fea0003800000 */
[----:B------:R1:W5:Y:S02]  /*07e0*/  LDG.E.128 R56, [R178.64] ;  /* 0x00000004b2387981 */ /* 0x000364000c1e1d00 */
.L_x_10719:
[----:B------:R-:W-:Y:S02]  /*07f0*/  IADD3 R164, R8, 0x100, RZ ;  /* 0x0000010008a47810 */ /* 0x000fe40007ffe0ff */
.L_x_10718:
[----:B------:R-:W-:Y:S05]  /*0800*/  BSYNC B1 ;  /* 0x0000000000017941 */ /* 0x000fea0003800000 */
.L_x_10717:
        /* <DEDUP_REMOVED lines=8> */
.L_x_10722:
[----:B------:R-:W-:Y:S02]  /*0890*/  IADD3 R164, R164, 0x100, RZ ;  /* 0x00000100a4a47810 */ /* 0x000fe40007ffe0ff */
.L_x_10721:
[----:B------:R-:W-:Y:S05]  /*08a0*/  BSYNC B1 ;  /* 0x0000000000017941 */ /* 0x000fea0003800000 */
.L_x_10720:
        /* <DEDUP_REMOVED lines=8> */
.L_x_10725:
[----:B------:R-:W-:Y:S02]  /*0930*/  IADD3 R164, R164, 0x100, RZ ;  /* 0x00000100a4a47810 */ /* 0x000fe40007ffe0ff */
.L_x_10724:
[----:B------:R-:W-:Y:S05]  /*0940*/  BSYNC B1 ;  /* 0x0000000000017941 */ /* 0x000fea0003800000 */
.L_x_10723:
        /* <DEDUP_REMOVED lines=8> */
.L_x_10728:
[----:B------:R-:W-:Y:S02]  /*09d0*/  IADD3 R164, R164, 0x100, RZ ;  /* 0x00000100a4a47810 */ /* 0x000fe40007ffe0ff */
.L_x_10727:
[----:B------:R-:W-:Y:S05]  /*09e0*/  BSYNC B1 ;  /* 0x0000000000017941 */ /* 0x000fea0003800000 */
.L_x_10726:
[----:B------:R-:W-:Y:S01]  /*09f0*/  BSSY B1, `(.L_x_10729) ;  /* 0x0000008000017945 */ /* 0x000fe20003800000 */
[----:B------:R-:W-:Y:S05]  /*0a00*/  @!P0 BRA `(.L_x_10730) ;  /* 0x0000006000008947 */ /* 0x000fea0003800000 */
[----:B------:R-:W-:-:S04]  /*0a10*/  ISETP.NE.U32.AND P4, PT, RZ, c[0x0][0x218], PT ;  /* 0x00008600ff007a0c */ /* 0x000fc80003f85070 */
[----:B------:R-:W-:-:S13]  /*0a20*/  ISETP.NE.AND.EX P4, PT, RZ, c[0x0][0x21c], PT, P4 ;  /* 0x00008700ff007a0c */ /* 0x000fda0003f85340 */
[----:B------:R-:W-:Y:S05]  /*0a30*/  @!P4 BRA `(.L_x_10731) ;  /* 0x000000200000c947 */ /* 0x000fea0003800000 */
[----:B------:R-:W-:-:S06]  /*0a40*/  IMAD.WIDE.U32 R40, R164, R173, c[0x0][0x218] ;  /* 0x00008600a4287625 */ /* 0x000fcc00078e00ad */
[----:B------:R-:W5:Y:S02]  /*0a50*/  LDG.E.128 R40, [R40.64] ;  /* 0x0000000428287981 */ /* 0x000f64000c1e1d00 */
.L_x_10731:
[----:B------:R-:W-:Y:S02]  /*0a60*/  IADD3 R164, R164, 0x100, RZ ;  /* 0x00000100a4a47810 */ /* 0x000fe40007ffe0ff */
.L_x_10730:
[----:B------:R-:W-:Y:S05]  /*0a70*/  BSYNC B1 ;  /* 0x0000000000017941 */ /* 0x000fea0003800000 */
.L_x_10729:
[----:B------:R-:W-:Y:S01]  /*0a80*/  BSSY B1, `(.L_x_10732) ;  /* 0x0000008000017945 */ /* 0x000fe20003800000 */
[----:B------:R-:W-:Y:S05]  /*0a90*/  @!P1 BRA `(.L_x_10733) ;  /* 0x0000006000009947 */ /* 0x000fea0003800000 */
[----:B------:R-:W-:-:S04]  /*0aa0*/  ISETP.NE.U32.AND P4, PT, RZ, c[0x0][0x218], PT ;  /* 0x00008600ff007a0c */ /* 0x000fc80003f85070 */
[----:B------:R-:W-:-:S13]  /*0ab0*/  ISETP.NE.AND.EX P4, PT, RZ, c[0x0][0x21c], PT, P4 ;  /* 0x00008700ff007a0c */ /* 0x000fda0003f85340 */
[----:B------:R-:W-:Y:S05]  /*0ac0*/  @!P4 BRA `(.L_x_10734) ;  /* 0x000000200000c947 */ /* 0x000fea0003800000 */
[----:B------:R-:W-:-:S06]  /*0ad0*/  IMAD.WIDE.U32 R36, R164, R173, c[0x0][0x218] ;  /* 0x00008600a4247625 */ /* 0x000fcc00078e00ad */
[----:B------:R-:W5:Y:S02]  /*0ae0*/  LDG.E.128 R36, [R36.64] ;  /* 0x0000000424247981 */ /* 0x000f64000c1e1d00 */
.L_x_10734:
[----:B------:R-:W-:Y:S02]  /*0af0*/  IADD3 R164, R164, 0x100, RZ ;  /* 0x00000100a4a47810 */ /* 0x000fe40007ffe0ff */
.L_x_10733:
[----:B------:R-:W-:Y:S05]  /*0b00*/  BSYNC B1 ;  /* 0x0000000000017941 */ /* 0x000fea0003800000 */
.L_x_10732:
[----:B------:R-:W-:Y:S01]  /*0b10*/  BSSY B1, `(.L_x_10735) ;  /* 0x0000008000017945 */ /* 0x000fe20003800000 */
[----:B------:R-:W-:Y:S05]  /*0b20*/  @!P2 BRA `(.L_x_10736) ;  /* 0x000000600000a947 */ /* 0x000fea0003800000 */
[----:B------:R-:W-:-:S04]  /*0b30*/  ISETP.NE.U32.AND P4, PT, RZ, c[0x0][0x218], PT ;  /* 0x00008600ff007a0c */ /* 0x000fc80003f85070 */
[----:B------:R-:W-:-:S13]  /*0b40*/  ISETP.NE.AND.EX P4, PT, RZ, c[0x0][0x21c], PT, P4 ;  /* 0x00008700ff007a0c */ /* 0x000fda0003f85340 */
[----:B------:R-:W-:Y:S05]  /*0b50*/  @!P4 BRA `(.L_x_10737) ;  /* 0x000000200000c947 */ /* 0x000fea0003800000 */
[----:B------:R-:W-:-:S06]  /*0b60*/  IMAD.WIDE.U32 R32, R164, R173, c[0x0][0x218] ;  /* 0x00008600a4207625 */ /* 0x000fcc00078e00ad */
[----:B------:R-:W5:Y:S02]  /*0b70*/  LDG.E.128 R32, [R32.64] ;  /* 0x0000000420207981 */ /* 0x000f64000c1e1d00 */
.L_x_10737:
[----:B------:R-:W-:Y:S02]  /*0b80*/  IADD3 R164, R164, 0x100, RZ ;  /* 0x00000100a4a47810 */ /* 0x000fe40007ffe0ff */
.L_x_10736:
[----:B------:R-:W-:Y:S05]  /*0b90*/  BSYNC B1 ;  /* 0x0000000000017941 */ /* 0x000fea0003800000 */
.L_x_10735:
        /* <DEDUP_REMOVED lines=9> */
.L_x_10716:
[----:B-1----:R-:W-:Y:S01]  /*0c30*/  IADD3 R164, R168, -0x1, RZ ;  /* 0xffffffffa8a47810 */ /* 0x002fe20007ffe0ff */
[----:B------:R-:W-:Y:S01]  /*0c40*/  BSSY B1, `(.L_x_10739) ;  /* 0x0000031000017945 */ /* 0x000fe20003800000 */
[----:B------:R-:W-:Y:S01]  /*0c50*/  LOP3.LUT P4, RZ, R6, 0xffffff00, RZ, 0xc0, !PT ;  /* 0xffffff0006ff7812 */ /* 0x000fe2000788c0ff */
[----:B------:R-:W-:Y:S01]  /*0c60*/  IMAD.MOV.U32 R175, RZ, RZ, RZ ;  /* 0x000000ffffaf7224 */ /* 0x000fe200078e00ff */
[----:B------:R-:W-:Y:S01]  /*0c70*/  MOV R177, RZ ;  /* 0x000000ff00b17202 */ /* 0x000fe20000000f00 */
[----:B------:R-:W-:Y:S01]  /*0c80*/  IMAD R164, R164, c[0x0][0x168], RZ ;  /* 0x00005a00a4a47a24 */ /* 0x000fe200078e02ff */
[----:B------:R-:W-:-:S04]  /*0c90*/  MOV R176, R8 ;  /* 0x0000000800b07202 */ /* 0x000fc80000000f00 */
[----:B------:R-:W-:-:S04]  /*0ca0*/  SHF.R.S32.HI R165, RZ, 0x1f, R164 ;  /* 0x0000001fffa57819 */ /* 0x000fc800000114a4 */
[----:B------:R-:W-:-:S04]  /*0cb0*/  LEA.HI R165, R165, R164, RZ, 0x2 ;  /* 0x000000a4a5a57211 */ /* 0x000fc800078f10ff */
[----:B------:R-:W-:Y:S01]  /*0cc0*/  LEA.HI.SX32 R172, R165, R172, 0x1e ;  /* 0x000000aca5ac7211 */ /* 0x000fe200078ff2ff */
[----:B------:R-:W-:Y:S05]  /*0cd0*/  @!P4 BRA `(.L_x_10740) ;  /* 0x000002700000c947 */ /* 0x000fea0003800000 */
[----:B------:R-:W-:Y:S01]  /*0ce0*/  IMAD.WIDE.U32 R164, R8, R173, c[0x0][0x188] ;  /* 0x0000620008a47625 */ /* 0x000fe200078e00ad */
[----:B0-----:R-:W-:-:S03]  /*0cf0*/  ISETP.NE.AND P4, PT, R5, RZ, PT ;  /* 0x000000ff0500720c */ /* 0x001fc60003f85270 */
        /* <DEDUP_REMOVED lines=37> */
.L_x_10740:
[----:B0-----:R-:W-:Y:S05]  /*0f50*/  BSYNC B1 ;  /* 0x0000000000017941 */ /* 0x001fea0003800000 */
.L_x_10739:
        /* <DEDUP_REMOVED lines=16> */
[C---:B------:R-:W-:Y:S02]  /*1060*/  FADD.FTZ R193, -R22.reuse, R169 ;  /* 0x000000a916c17221 */ /* 0x040fe40000010100 */
[----:B------:R-:W-:Y:S02]  /*1070*/  FADD.FTZ R205, -R22, R170 ;  /* 0x000000aa16cd7221 */ /* 0x000fe40000010100 */
[----:B------:R-:W-:-:S02]  /*1080*/  FMUL.FTZ R9, R2, R9 ;  /* 0x0000000902097220 */ /* 0x000fc40000410000 */
[----:B---3--:R-:W-:Y:S02]  /*1090*/  FMUL.FTZ R184, R148, R164 ;  /* 0x000000a494b87220 */ /* 0x008fe40000410000 */
[----:B------:R-:W-:Y:S02]  /*10a0*/  FADD.FTZ R171, -R22, R171 ;  /* 0x000000ab16ab7221 */ /* 0x000fe40000010100 */
        /* <DEDUP_REMOVED lines=22> */
.L_x_10742:
[----:B0-----:R-:W-:Y:S05]  /*1210*/  BSYNC B1 ;  /* 0x0000000000017941 */ /* 0x001fea0003800000 */
.L_x_10741:
        /* <DEDUP_REMOVED lines=17> */
[C---:B------:R-:W-:Y:S02]  /*1330*/  FADD.FTZ R209, -R21.reuse, R170 ;  /* 0x000000aa15d17221 */ /* 0x040fe40000010100 */
[----:B------:R-:W-:-:S02]  /*1340*/  FADD.FTZ R171, -R21, R171 ;  /* 0x000000ab15ab7221 */ /* 0x000fc40000010100 */
[C---:B------:R-:W-:Y:S02]  /*1350*/  FMUL.FTZ R21, R2.reuse, R191 ;  /* 0x000000bf02157220 */ /* 0x040fe40000410000 */
[----:B------:R-:W-:Y:S02]  /*1360*/  FMUL.FTZ R10, R2, R189 ;  /* 0x000000bd020a7220 */ /* 0x000fe40000410000 */
[----:B---3--:R-:W-:Y:S02]  /*1370*/  FMUL.FTZ R191, R144, R164 ;  /* 0x000000a490bf7220 */ /* 0x008fe40000410000 */
        /* <DEDUP_REMOVED lines=21> */
.L_x_10744:
[----:B0-----:R-:W-:Y:S05]  /*14d0*/  BSYNC B1 ;  /* 0x0000000000017941 */ /* 0x001fea0003800000 */
.L_x_10743:
        /* <DEDUP_REMOVED lines=43> */
.L_x_10746:
[----:B0-----:R-:W-:Y:S05]  /*1790*/  BSYNC B1 ;  /* 0x0000000000017941 */ /* 0x001fea0003800000 */
.L_x_10745:
        /* <DEDUP_REMOVED lines=42> */
.L_x_10748:
[----:B0-----:R-:W-:Y:S05]  /*1a40*/  BSYNC B1 ;  /* 0x0000000000017941 */ /* 0x001fea0003800000 */
.L_x_10747:
        /* <DEDUP_REMOVED lines=42> */
.L_x_10750:
[----:B0-----:R-:W-:Y:S05]  /*1cf0*/  BSYNC B1 ;  /* 0x0000000000017941 */ /* 0x001fea0003800000 */
.L_x_10749:
        /* <DEDUP_REMOVED lines=42> */
.L_x_10752:
[----:B0-----:R-:W-:Y:S05]  /*1fa0*/  BSYNC B1 ;  /* 0x0000000000017941 */ /* 0x001fea0003800000 */
.L_x_10751:
        /* <DEDUP_REMOVED lines=16> */
[----:B------:R-:W-:Y:S02]  /*20b0*/  FADD.FTZ R60, R60, R164 ;  /* 0x000000a43c3c7221 */ /* 0x000fe40000010000 */
[----:B------:R-:W-:-:S02]  /*20c0*/  FMUL.FTZ R16, R2, R173 ;  /* 0x000000ad02107220 */ /* 0x000fc40000410000 */
[----:B------:R-:W-:Y:S02]  /*20d0*/  FFMA.FTZ R92, R164, R15, R92 ;  /* 0x0000000fa45c7223 */ /* 0x000fe4000001005c */
        /* <DEDUP_REMOVED lines=21> */
.L_x_10738:
[----:B0-----:R-:W-:Y:S05]  /*2230*/  BSYNC B0 ;  /* 0x0000000000007941 */ /* 0x001fea0003800000 */
.L_x_10715:
[----:B------:R-:W-:Y:S02]  /*2240*/  LOP3.LUT P4, RZ, R3, 0xff, RZ, 0xc0, !PT ;  /* 0x000000ff03ff7812 */ /* 0x000fe4000788c0ff */
[----:B------:R-:W-:-:S04]  /*2250*/  SHF.R.U32.HI R166, RZ, 0x5, R7 ;  /* 0x00000005ffa67819 */ /* 0x000fc80000011607 */
[----:B------:R-:W-:-:S07]  /*2260*/  LOP3.LUT R225, R166, 0x7fffff8, RZ, 0xc0, !PT ;  /* 0x07fffff8a6e17812 */ /* 0x000fce00078ec0ff */
[----:B------:R-:W-:Y:S02]  /*2270*/  @!P4 IADD3 R225, R225, 0x8, RZ ;  /* 0x00000008e1e1c810 */ /* 0x000fe40007ffe0ff */
[----:B------:R-:W-:Y:S01]  /*2280*/  LOP3.LUT P4, RZ, R7, 0x1f, RZ, 0xc0, !PT ;  /* 0x0000001f07ff7812 */ /* 0x000fe2000788c0ff */
[----:B------:R-:W-:Y:S10]  /*2290*/  BRA.DIV ~URZ, `(.L_x_10753) ;  /* 0x00002f327f007947 */ /* 0x000ff4000b800000 */
[----:B------:R0:W2:Y:S02]  /*22a0*/  SHFL.DOWN PT, R168, R177, 0x10, 0x1f ;  /* 0x0a001f00b1a87f89 */ /* 0x0000a400000e0000 */
.L_x_10836:
[----:B------:R-:W-:Y:S05]  /*22b0*/  BRA.DIV ~URZ, `(.L_x_10754) ;  /* 0x00002f927f007947 */ /* 0x000fea000b800000 */
[----:B------:R-:W3:Y:S01]  /*22c0*/  SHFL.DOWN PT, R164, R175, 0x10, 0x1f ;  /* 0x0a001f00afa47f89 */ /* 0x000ee200000e0000 */
[----:B--2---:R-:W-:-:S05]  /*22d0*/  FADD.FTZ R172, R168, R177 ;  /* 0x000000b1a8ac7221 */ /* 0x004fca0000010000 */
[----:B------:R-:W2:Y:S01]  /*22e0*/  SHFL.DOWN PT, R165, R172, 0x8, 0x1f ;  /* 0x09001f00aca57f89 */ /* 0x000ea200000e0000 */
[----:B---3--:R-:W-:-:S05]  /*22f0*/  FADD.FTZ R164, R164, R175 ;  /* 0x000000afa4a47221 */ /* 0x008fca0000010000 */
        /* <DEDUP_REMOVED lines=10> */
[----:B------:R2:W4:Y:S01]  /*23a0*/  SHFL.DOWN PT, R208, R169, 0x1, 0x1f ;  /* 0x08201f00a9d07f89 */ /* 0x00052200000e0000 */
[----:B---3--:R-:W-:-:S05]  /*23b0*/  FADD.FTZ R171, R170, R171 ;  /* 0x000000abaaab7221 */ /* 0x008fca0000010000 */
[----:B------:R2:W3:Y:S02]  /*23c0*/  SHFL.DOWN PT, R164, R171, 0x1, 0x1f ;  /* 0x08201f00aba47f89 */ /* 0x0004e400000e0000 */
.L_x_10837:
[----:B------:R-:W-:Y:S01]  /*23d0*/  @!P4 LOP3.LUT R166, R166, 0x7, RZ, 0xc0, !PT ;  /* 0x00000007a6a6c812 */ /* 0x000fe200078ec0ff */
[----:B----4-:R-:W-:Y:S01]  /*23e0*/  FADD.FTZ R208, R208, R169 ;  /* 0x000000a9d0d07221 */ /* 0x010fe20000010000 */
[----:B------:R-:W-:Y:S01]  /*23f0*/  WARPSYNC 0xffffffff ;  /* 0xffffffff00007948 */ /* 0x000fe20003800000 */
[----:B---3--:R-:W-:Y:S01]  /*2400*/  FADD.FTZ R209, R164, R171 ;  /* 0x000000aba4d17221 */ /* 0x008fe20000010000 */
[----:B------:R-:W-:Y:S01]  /*2410*/  @!P4 IADD3 R227, R225, R166, RZ ;  /* 0x000000a6e1e3c210 */ /* 0x000fe20007ffe0ff */
[----:B------:R-:W-:Y:S01]  /*2420*/  BSSY B0, `(.L_x_10755) ;  /* 0x0000074000007945 */ /* 0x000fe20003800000 */
[----:B------:R-:W-:-:S03]  /*2430*/  LOP3.LUT P5, RZ, R6, 0xffffff00, RZ, 0xc0, !PT ;  /* 0xffffff0006ff7812 */ /* 0x000fc600078ac0ff */
[----:B------:R-:W-:Y:S04]  /*2440*/  @!P4 STS.64 [R227.X8+0x8000], R208 ;  /* 0x008000d0e300c388 */ /* 0x000fe80000008a00 */
[----:B------:R-:W-:Y:S01]  /*2450*/  BAR.SYNC.DEFER_BLOCKING 0x0 ;  /* 0x0000000000007b1d */ /* 0x000fe20000010000 */
[----:B-----5:R-:W-:-:S05]  /*2460*/  ISETP.GE.AND P4, PT, R0, 0x1, PT ;  /* 0x000000010000780c */ /* 0x020fca0003f86270 */
[----:B------:R-:W3:Y:S04]  /*2470*/  LDS.128 R164, [R225.X8+0x8000] ;  /* 0x00800000e1a47984 */ /* 0x000ee80000008c00 */
[----:B--2---:R-:W2:Y:S04]  /*2480*/  LDS.128 R168, [R225.X8+0x8010] ;  /* 0x00801000e1a87984 */ /* 0x004ea80000008c00 */
[----:B------:R-:W4:Y:S04]  /*2490*/  LDS.128 R172, [R225.X8+0x8020] ;  /* 0x00802000e1ac7984 */ /* 0x000f280000008c00 */
[----:B01----:R-:W0:Y:S01]  /*24a0*/  LDS.128 R176, [R225.X8+0x8030] ;  /* 0x00803000e1b07984 */ /* 0x003e220000008c00 */
[----:B---3--:R-:W-:-:S02]  /*24b0*/  FADD.FTZ R229, RZ, R164 ;  /* 0x000000a4ffe57221 */ /* 0x008fc40000010000 */
[----:B------:R-:W-:Y:S01]  /*24c0*/  FADD.FTZ R164, RZ, R165 ;  /* 0x000000a5ffa47221 */ /* 0x000fe20000010000 */
[----:B------:R-:W-:Y:S01]  /*24d0*/  @P4 IADD3 R165, R0, -0x1, RZ ;  /* 0xffffffff00a54810 */ /* 0x000fe20007ffe0ff */
[----:B------:R-:W-:Y:S02]  /*24e0*/  FADD.FTZ R229, R166, R229 ;  /* 0x000000e5a6e57221 */ /* 0x000fe40000010000 */
[----:B------:R-:W-:Y:S02]  /*24f0*/  FADD.FTZ R164, R167, R164 ;  /* 0x000000a4a7a47221 */ /* 0x000fe40000010000 */
[----:B--2---:R-:W-:Y:S01]  /*2500*/  FADD.FTZ R229, R229, R168 ;  /* 0x000000a8e5e57221 */ /* 0x004fe20000010000 */
[----:B------:R-:W-:Y:S01]  /*2510*/  @P4 LOP3.LUT R168, R7, 0xff, RZ, 0xc0, !PT ;  /* 0x000000ff07a84812 */ /* 0x000fe200078ec0ff */
[----:B------:R-:W-:Y:S02]  /*2520*/  FADD.FTZ R164, R164, R169 ;  /* 0x000000a9a4a47221 */ /* 0x000fe40000010000 */
[----:B------:R-:W-:-:S02]  /*2530*/  FADD.FTZ R229, R170, R229 ;  /* 0x000000e5aae57221 */ /* 0x000fc40000010000 */
[----:B------:R-:W-:Y:S02]  /*2540*/  FADD.FTZ R164, R171, R164 ;  /* 0x000000a4aba47221 */ /* 0x000fe40000010000 */
[----:B----4-:R-:W-:Y:S02]  /*2550*/  FADD.FTZ R229, R229, R172 ;  /* 0x000000ace5e57221 */ /* 0x010fe40000010000 */
        /* <DEDUP_REMOVED lines=37> */
.L_x_10758:
[----:B------:R-:W-:Y:S05]  /*27b0*/  BSYNC B1 ;  /* 0x0000000000017941 */ /* 0x000fea0003800000 */
.L_x_10757:
        /* <DEDUP_REMOVED lines=13> */
.L_x_10760:
[----:B------:R-:W-:Y:S05]  /*2890*/  BSYNC B1 ;  /* 0x0000000000017941 */ /* 0x000fea0003800000 */
.L_x_10759:
        /* <DEDUP_REMOVED lines=11> */
.L_x_10762:
[----:B------:R-:W-:Y:S05]  /*2950*/  BSYNC B1 ;  /* 0x0000000000017941 */ /* 0x000fea0003800000 */
.L_x_10761:
        /* <DEDUP_REMOVED lines=11> */
.L_x_10764:
[----:B------:R-:W-:Y:S05]  /*2a10*/  BSYNC B1 ;  /* 0x0000000000017941 */ /* 0x000fea0003800000 */
.L_x_10763:
        /* <DEDUP_REMOVED lines=12> */
[----:B------:R-:W-:Y:S02]  /*2ae0*/  SEL R160, R169, R160, P5 ;  /* 0x000000a0a9a07207 */ /* 0x000fe40002800000 */
[----:B------:R-:W-:Y:S02]  /*2af0*/  @P4 MOV R169, 0x10 ;  /* 0x0000001000a94802 */ /* 0x000fe40000000f00 */
[----:B------:R-:W-:Y:S02]  /*2b00*/  SEL R161, R170, R161, P5 ;  /* 0x000000a1aaa17207 */ /* 0x000fe40002800000 */
[----:B------:R-:W-:Y:S02]  /*2b10*/  SEL R162, R171, R162, P5 ;  /* 0x000000a2aba27207 */ /* 0x000fe40002800000 */
[----:B------:R-:W-:Y:S01]  /*2b20*/  SEL R163, R172, R163, P5 ;  /* 0x000000a3aca37207 */ /* 0x000fe20002800000 */
[C---:B0-----:R-:W-:Y:S01]  /*2b30*/  @P4 IMAD.WIDE.U32 R164, R166.reuse, R169, c[0x0][0x248] ;  /* 0x00009200a6a44625 */ /* 0x041fe200078e00a9 */
[----:B------:R-:W-:-:S04]  /*2b40*/  IADD3 R166, R166, 0x100, RZ ;  /* 0x00000100a6a67810 */ /* 0x000fc80007ffe0ff */
[----:B------:R0:W-:Y:S03]  /*2b50*/  @P4 STG.E.128 [R164.64], R160 ;  /* 0x000000a0a4004986 */ /* 0x0001e6000c101d04 */
.L_x_10756:
[----:B------:R-:W-:Y:S05]  /*2b60*/  BSYNC B0 ;  /* 0x0000000000007941 */ /* 0x000fea0003800000 */
.L_x_10755:
        /* <DEDUP_REMOVED lines=25> */
.L_x_10768:
[----:B------:R-:W-:Y:S05]  /*2d00*/  BSYNC B1 ;  /* 0x0000000000017941 */ /* 0x000fea0003800000 */
.L_x_10767:
        /* <DEDUP_REMOVED lines=11> */
.L_x_10770:
[----:B------:R-:W-:Y:S05]  /*2dc0*/  BSYNC B1 ;  /* 0x0000000000017941 */ /* 0x000fea0003800000 */
.L_x_10769:
        /* <DEDUP_REMOVED lines=9> */
.L_x_10772:
[----:B------:R-:W-:Y:S05]  /*2e60*/  BSYNC B1 ;  /* 0x0000000000017941 */ /* 0x000fea0003800000 */
.L_x_10771:
        /* <DEDUP_REMOVED lines=8> */
.L_x_10774:
[----:B------:R-:W-:Y:S05]  /*2ef0*/  BSYNC B1 ;  /* 0x0000000000017941 */ /* 0x000fea0003800000 */
.L_x_10773:
        /* <DEDUP_REMOVED lines=8> */
[----:B0-----:R-:W-:-:S04]  /*2f80*/  @P5 IMAD.MOV.U32 R165, RZ, RZ, 0x10 ;  /* 0x00000010ffa55424 */ /* 0x001fc800078e00ff */
        /* <DEDUP_REMOVED lines=12> */
.L_x_10766:
[----:B------:R-:W-:Y:S05]  /*3050*/  BSYNC B0 ;  /* 0x0000000000007941 */ /* 0x000fea0003800000 */
.L_x_10765:
        /* <DEDUP_REMOVED lines=25> */
.L_x_10778:
[----:B------:R-:W-:Y:S05]  /*31f0*/  BSYNC B1 ;  /* 0x0000000000017941 */ /* 0x000fea0003800000 */
.L_x_10777:
        /* <DEDUP_REMOVED lines=11> */
.L_x_10780:
[----:B------:R-:W-:Y:S05]  /*32b0*/  BSYNC B1 ;  /* 0x0000000000017941 */ /* 0x000fea0003800000 */
.L_x_10779:
        /* <DEDUP_REMOVED lines=9> */
.L_x_10782:
[----:B------:R-:W-:Y:S05]  /*3350*/  BSYNC B1 ;  /* 0x0000000000017941 */ /* 0x000fea0003800000 */
.L_x_10781:
        /* <DEDUP_REMOVED lines=8> */
.L_x_10784:
[----:B------:R-:W-:Y:S05]  /*33e0*/  BSYNC B1 ;  /* 0x0000000000017941 */ /* 0x000fea0003800000 */
.L_x_10783:
        /* <DEDUP_REMOVED lines=21> */
.L_x_10776:
[----:B------:R-:W-:Y:S05]  /*3540*/  BSYNC B0 ;  /* 0x0000000000007941 */ /* 0x000fea0003800000 */
.L_x_10775:
        /* <DEDUP_REMOVED lines=25> */
.L_x_10788:
[----:B------:R-:W-:Y:S05]  /*36e0*/  BSYNC B1 ;  /* 0x0000000000017941 */ /* 0x000fea0003800000 */
.L_x_10787:
        /* <DEDUP_REMOVED lines=11> */
.L_x_10790:
[----:B------:R-:W-:Y:S05]  /*37a0*/  BSYNC B1 ;  /* 0x0000000000017941 */ /* 0x000fea0003800000 */
.L_x_10789:
        /* <DEDUP_REMOVED lines=9> */
.L_x_10792:
[----:B------:R-:W-:Y:S05]  /*3840*/  BSYNC B1 ;  /* 0x0000000000017941 */ /* 0x000fea0003800000 */
.L_x_10791:
        /* <DEDUP_REMOVED lines=8> */
.L_x_10794:
[----:B------:R-:W-:Y:S05]  /*38d0*/  BSYNC B1 ;  /* 0x0000000000017941 */ /* 0x000fea0003800000 */
.L_x_10793:
        /* <DEDUP_REMOVED lines=21> */
.L_x_10786:
[----:B------:R-:W-:Y:S05]  /*3a30*/  BSYNC B0 ;  /* 0x0000000000007941 */ /* 0x000fea0003800000 */
.L_x_10785:
        /* <DEDUP_REMOVED lines=24> */
.L_x_10798:
[----:B------:R-:W-:Y:S05]  /*3bc0*/  BSYNC B1 ;  /* 0x0000000000017941 */ /* 0x000fea0003800000 */
.L_x_10797:
        /* <DEDUP_REMOVED lines=11> */
.L_x_10800:
[----:B------:R-:W-:Y:S05]  /*3c80*/  BSYNC B1 ;  /* 0x0000000000017941 */ /* 0x000fea0003800000 */
.L_x_10799:
        /* <DEDUP_REMOVED lines=9> */
.L_x_10802:
[----:B------:R-:W-:Y:S05]  /*3d20*/  BSYNC B1 ;  /* 0x0000000000017941 */ /* 0x000fea0003800000 */
.L_x_10801:
        /* <DEDUP_REMOVED lines=8> */
.L_x_10804:
[----:B------:R-:W-:Y:S05]  /*3db0*/  BSYNC B1 ;  /* 0x0000000000017941 */ /* 0x000fea0003800000 */
.L_x_10803:
        /* <DEDUP_REMOVED lines=21> */
.L_x_10796:
[----:B------:R-:W-:Y:S05]  /*3f10*/  BSYNC B0 ;  /* 0x0000000000007941 */ /* 0x000fea0003800000 */
.L_x_10795:
        /* <DEDUP_REMOVED lines=24> */
.L_x_10808:
[----:B------:R-:W-:Y:S05]  /*40a0*/  BSYNC B1 ;  /* 0x0000000000017941 */ /* 0x000fea0003800000 */
.L_x_10807:
        /* <DEDUP_REMOVED lines=11> */
.L_x_10810:
[----:B------:R-:W-:Y:S05]  /*4160*/  BSYNC B1 ;  /* 0x0000000000017941 */ /* 0x000fea0003800000 */
.L_x_10809:
        /* <DEDUP_REMOVED lines=9> */
.L_x_10812:
[----:B------:R-:W-:Y:S05]  /*4200*/  BSYNC B1 ;  /* 0x0000000000017941 */ /* 0x000fea0003800000 */
.L_x_10811:
        /* <DEDUP_REMOVED lines=8> */
.L_x_10814:
[----:B------:R-:W-:Y:S05]  /*4290*/  BSYNC B1 ;  /* 0x0000000000017941 */ /* 0x000fea0003800000 */
.L_x_10813:
        /* <DEDUP_REMOVED lines=21> */
.L_x_10806:
[----:B------:R-:W-:Y:S05]  /*43f0*/  BSYNC B0 ;  /* 0x0000000000007941 */ /* 0x000fea0003800000 */
.L_x_10805:
        /* <DEDUP_REMOVED lines=24> */
.L_x_10818:
[----:B------:R-:W-:Y:S05]  /*4580*/  BSYNC B1 ;  /* 0x0000000000017941 */ /* 0x000fea0003800000 */
.L_x_10817:
        /* <DEDUP_REMOVED lines=11> */
.L_x_10820:
[----:B------:R-:W-:Y:S05]  /*4640*/  BSYNC B1 ;  /* 0x0000000000017941 */ /* 0x000fea0003800000 */
.L_x_10819:
        /* <DEDUP_REMOVED lines=9> */
.L_x_10822:
[----:B------:R-:W-:Y:S05]  /*46e0*/  BSYNC B1 ;  /* 0x0000000000017941 */ /* 0x000fea0003800000 */
.L_x_10821:
        /* <DEDUP_REMOVED lines=8> */
.L_x_10824:
[----:B------:R-:W-:Y:S05]  /*4770*/  BSYNC B1 ;  /* 0x0000000000017941 */ /* 0x000fea0003800000 */
.L_x_10823:
        /* <DEDUP_REMOVED lines=21> */
.L_x_10816:
[----:B------:R-:W-:Y:S05]  /*48d0*/  BSYNC B0 ;  /* 0x0000000000007941 */ /* 0x000fea0003800000 */
.L_x_10815:
        /* <DEDUP_REMOVED lines=25> */
.L_x_10828:
[----:B------:R-:W-:Y:S05]  /*4a70*/  BSYNC B1 ;  /* 0x0000000000017941 */ /* 0x000fea0003800000 */
.L_x_10827:
        /* <DEDUP_REMOVED lines=11> */
.L_x_10830:
[----:B------:R-:W-:Y:S05]  /*4b30*/  BSYNC B1 ;  /* 0x0000000000017941 */ /* 0x000fea0003800000 */
.L_x_10829:
        /* <DEDUP_REMOVED lines=9> */
.L_x_10832:
[----:B------:R-:W-:Y:S05]  /*4bd0*/  BSYNC B1 ;  /* 0x0000000000017941 */ /* 0x000fea0003800000 */
.L_x_10831:
        /* <DEDUP_REMOVED lines=8> */
.L_x_10834:
[----:B------:R-:W-:Y:S05]  /*4c60*/  BSYNC B1 ;  /* 0x0000000000017941 */ /* 0x000fea0003800000 */
.L_x_10833:
        /* <DEDUP_REMOVED lines=8> */
[----:B0-----:R-:W-:-:S04]  /*4cf0*/  @P3 IMAD.MOV.U32 R165, RZ, RZ, 0x10 ;  /* 0x00000010ffa53424 */ /* 0x001fc800078e00ff */
[----:B------:R-:W-:-:S05]  /*4d00*/  @P3 IMAD.WIDE.U32 R164, R8, R165, c[0x0][0x258] ;  /* 0x0000960008a43625 */ /* 0x000fca00078e00a5 */
[----:B------:R0:W-:Y:S01]  /*4d10*/  @P3 STG.E.128 [R164.64], R156 ;  /* 0x0000009ca4003986 */ /* 0x0001e2000c101d04 */
[----:B------:R-:W-:-:S04]  /*4d20*/  ISETP.GT.AND P3, PT, R0, RZ, PT ;  /* 0x000000ff0000720c */ /* 0x000fc80003f64270 */
[----:B------:R-:W-:Y:S02]  /*4d30*/  SEL R160, R167, R160, P3 ;  /* 0x000000a0a7a07207 */ /* 0x000fe40001800000 */
[----:B------:R-:W-:Y:S02]  /*4d40*/  @P4 MOV R167, 0x10 ;  /* 0x0000001000a74802 */ /* 0x000fe40000000f00 */
[----:B------:R-:W-:Y:S02]  /*4d50*/  SEL R161, R170, R161, P3 ;  /* 0x000000a1aaa17207 */ /* 0x000fe40001800000 */
[----:B------:R-:W-:Y:S02]  /*4d60*/  SEL R162, R169, R162, P3 ;  /* 0x000000a2a9a27207 */ /* 0x000fe40001800000 */
[----:B------:R-:W-:Y:S01]  /*4d70*/  SEL R163, R172, R163, P3 ;  /* 0x000000a3aca37207 */ /* 0x000fe20001800000 */
[----:B0-----:R-:W-:-:S05]  /*4d80*/  @P4 IMAD.WIDE.U32 R164, R166, R167, c[0x0][0x248] ;  /* 0x00009200a6a44625 */ /* 0x001fca00078e00a7 */
[----:B------:R0:W-:Y:S02]  /*4d90*/  @P4 STG.E.128 [R164.64], R160 ;  /* 0x000000a0a4004986 */ /* 0x0001e4000c101d04 */
.L_x_10826:
[----:B------:R-:W-:Y:S05]  /*4da0*/  BSYNC B0 ;  /* 0x0000000000007941 */ /* 0x000fea0003800000 */
.L_x_10825:
[----:B------:R-:W-:Y:S02]  /*4db0*/  LOP3.LUT P3, RZ, R3, 0xff, RZ, 0xc0, !PT ;  /* 0x000000ff03ff7812 */ /* 0x000fe4000786c0ff */
[----:B------:R-:W-:Y:S02]  /*4dc0*/  IADD3 R4, R4, c[0x0][0x160], RZ ;  /* 0x0000580004047a10 */ /* 0x000fe40007ffe0ff */
[----:B------:R-:W-:Y:S02]  /*4dd0*/  SEL R3, RZ, 0x1, P3 ;  /* 0x00000001ff037807 */ /* 0x000fe40001800000 */
[----:B------:R-:W-:-:S13]  /*4de0*/  ISETP.GE.AND P3, PT, R4, c[0x0][0x164], PT ;  /* 0x0000590004007a0c */ /* 0x000fda0003f66270 */
[----:B0-----:R-:W-:Y:S01]  /*4df0*/  @P3 CALL.REL.NOINC `(.L_x_10714) ;  /* 0x0000001000003944 */ /* 0x001fe20003c00000 */
[----:B------:R-:W-:Y:S05]  /*4e00*/  BRA `(.L_x_10835) ;  /* 0xffffb83000007947 */ /* 0x000fea000383ffff */
.L_x_10714:
[----:B0-----:R-:W0:Y:S01]  /*4e10*/  S2UR UR6, SR_CTAID.X ;  /* 0x00000000000679c3 */ /* 0x001e220000002500 */
[----:B------:R-:W0:Y:S01]  /*4e20*/  S2R R2, SR_TID.X ;  /* 0x0000000000027919 */ /* 0x000e220000002100 */
[C---:B------:R-:W-:Y:S01]  /*4e30*/  LOP3.LUT P3, RZ, R6.reuse, 0xffffff00, RZ, 0xc0, !PT ;  /* 0xffffff0006ff7812 */ /* 0x040fe2000786c0ff */
[----:B------:R-:W-:Y:S01]  /*4e40*/  @P0 IMAD.MOV.U32 R19, RZ, RZ, 0x10 ;  /* 0x00000010ff130424 */ /* 0x000fe200078e00ff */
[C---:B------:R-:W-:Y:S02]  /*4e50*/  ISETP.GE.U32.AND P5, PT, R6.reuse, 0x200, PT ;  /* 0x000002000600780c */ /* 0x040fe40003fa6070 */
[----:B------:R-:W-:Y:S02]  /*4e60*/  ISETP.GE.U32.AND P4, PT, R6, 0x300, PT ;  /* 0x000003000600780c */ /* 0x000fe40003f86070 */
[----:B------:R-:W-:-:S07]  /*4e70*/  @P1 MOV R23, 0x10 ;  /* 0x0000001000171802 */ /* 0x000fce0000000f00 */
        /* <DEDUP_REMOVED lines=53> */
.L_x_10753:
[----:B------:R-:W-:Y:S01]  /*51d0*/  HFMA2.MMA R173, -RZ, RZ, 0, 9.5367431640625e-07 ;  /* 0x00000010ffad7435 */ /* 0x000fe200000001ff */
[----:B------:R-:W-:Y:S01]  /*51e0*/  MOV R170, R177 ;  /* 0x000000b100aa7202 */ /* 0x000fe20000000f00 */
[----:B------:R-:W-:Y:S01]  /*51f0*/  IMAD.MOV.U32 R172, RZ, RZ, 0x1f ;  /* 0x0000001fffac7424 */ /* 0x000fe200078e00ff */
[----:B-1----:R-:W-:Y:S02]  /*5200*/  MOV R179, 0xffffffff ;  /* 0xffffffff00b37802 */ /* 0x002fe40000000f00 */
[----:B------:R-:W-:-:S02]  /*5210*/  MOV R164, 0x5230 ;  /* 0x0000523000a47802 */ /* 0x000fc40000000f00 */
[----:B-----5:R-:W-:Y:S05]  /*5220*/  CALL.REL.NOINC `($__internal_182_$__cuda_sm70_shflsync_down_p) ;  /* 0x0000046000007944 */ /* 0x020fea0003c00000 */
[----:B-1----:R-:W-:Y:S01]  /*5230*/  MOV R168, R170 ;  /* 0x000000aa00a87202 */ /* 0x002fe20000000f00 */
[----:B0-----:R-:W-:Y:S05]  /*5240*/  BRA `(.L_x_10836) ;  /* 0xffffd06000007947 */ /* 0x001fea000383ffff */
.L_x_10754:
[----:B------:R-:W-:Y:S01]  /*5250*/  HFMA2.MMA R173, -RZ, RZ, 0, 9.5367431640625e-07 ;  /* 0x00000010ffad7435 */ /* 0x000fe200000001ff */
[----:B------:R-:W-:Y:S01]  /*5260*/  IMAD.MOV.U32 R170, RZ, RZ, R175 ;  /* 0x000000ffffaa7224 */ /* 0x000fe200078e00af */
[----:B------:R-:W-:Y:S01]  /*5270*/  MOV R172, 0x1f ;  /* 0x0000001f00ac7802 */ /* 0x000fe20000000f00 */
[----:B-1----:R-:W-:Y:S01]  /*5280*/  IMAD.MOV.U32 R179, RZ, RZ, -0x1 ;  /* 0xffffffffffb37424 */ /* 0x002fe200078e00ff */
[----:B------:R-:W-:-:S02]  /*5290*/  MOV R164, 0x52b0 ;  /* 0x000052b000a47802 */ /* 0x000fc40000000f00 */
[----:B0-2--5:R-:W-:Y:S05]  /*52a0*/  CALL.REL.NOINC `($__internal_182_$__cuda_sm70_shflsync_down_p) ;  /* 0x000003e000007944 */ /* 0x025fea0003c00000 */
[----:B------:R-:W-:Y:S01]  /*52b0*/  FADD.FTZ R168, R168, R177 ;  /* 0x000000b1a8a87221 */ /* 0x000fe20000010000 */
[----:B0-----:R-:W-:Y:S01]  /*52c0*/  HFMA2.MMA R173, -RZ, RZ, 0, 4.76837158203125e-07 ;  /* 0x00000008ffad7435 */ /* 0x001fe200000001ff */
[----:B-1----:R-:W-:Y:S01]  /*52d0*/  FADD.FTZ R175, R175, R170 ;  /* 0x000000aaafaf7221 */ /* 0x002fe20000010000 */
[----:B------:R-:W-:Y:S01]  /*52e0*/  MOV R172, 0x1f ;  /* 0x0000001f00ac7802 */ /* 0x000fe20000000f00 */
[----:B------:R-:W-:Y:S01]  /*52f0*/  IMAD.MOV.U32 R179, RZ, RZ, -0x1 ;  /* 0xffffffffffb37424 */ /* 0x000fe200078e00ff */
[----:B------:R-:W-:-:S02]  /*5300*/  MOV R170, R168 ;  /* 0x000000a800aa7202 */ /* 0x000fc40000000f00 */
[----:B------:R-:W-:Y:S02]  /*5310*/  MOV R164, 0x5330 ;  /* 0x0000533000a47802 */ /* 0x000fe40000000f00 */
[----:B------:R-:W-:Y:S05]  /*5320*/  CALL.REL.NOINC `($__internal_182_$__cuda_sm70_shflsync_down_p) ;  /* 0x0000036000007944 */ /* 0x000fea0003c00000 */
[----:B0-----:R-:W-:Y:S01]  /*5330*/  HFMA2.MMA R173, -RZ, RZ, 0, 4.76837158203125e-07 ;  /* 0x00000008ffad7435 */ /* 0x001fe200000001ff */
[----:B-1----:R-:W-:Y:S01]  /*5340*/  MOV R167, R170 ;  /* 0x000000aa00a77202 */ /* 0x002fe20000000f00 */
[----:B------:R-:W-:Y:S01]  /*5350*/  IMAD.MOV.U32 R170, RZ, RZ, R175 ;  /* 0x000000ffffaa7224 */ /* 0x000fe200078e00af */
[----:B------:R-:W-:Y:S01]  /*5360*/  MOV R172, 0x1f ;  /* 0x0000001f00ac7802 */ /* 0x000fe20000000f00 */
[----:B------:R-:W-:Y:S01]  /*5370*/  IMAD.MOV.U32 R179, RZ, RZ, -0x1 ;  /* 0xffffffffffb37424 */ /* 0x000fe200078e00ff */
[----:B------:R-:W-:Y:S02]  /*5380*/  MOV R164, 0x53a0 ;  /* 0x000053a000a47802 */ /* 0x000fe40000000f00 */
[----:B------:R-:W-:Y:S05]  /*5390*/  CALL.REL.NOINC `($__internal_182_$__cuda_sm70_shflsync_down_p) ;  /* 0x000002f000007944 */ /* 0x000fea0003c00000 */
[----:B------:R-:W-:Y:S01]  /*53a0*/  FADD.FTZ R168, R167, R168 ;  /* 0x000000a8a7a87221 */ /* 0x000fe20000010000 */
[----:B0-----:R-:W-:Y:S01]  /*53b0*/  HFMA2.MMA R173, -RZ, RZ, 0, 2.384185791015625e-07 ;  /* 0x00000004ffad7435 */ /* 0x001fe200000001ff */
[----:B-1----:R-:W-:Y:S01]  /*53c0*/  FADD.FTZ R175, R175, R170 ;  /* 0x000000aaafaf7221 */ /* 0x002fe20000010000 */
[----:B------:R-:W-:Y:S01]  /*53d0*/  MOV R172, 0x1f ;  /* 0x0000001f00ac7802 */ /* 0x000fe20000000f00 */
[----:B------:R-:W-:Y:S01]  /*53e0*/  IMAD.MOV.U32 R179, RZ, RZ, -0x1 ;  /* 0xffffffffffb37424 */ /* 0x000fe200078e00ff */
[----:B------:R-:W-:-:S02]  /*53f0*/  MOV R170, R168 ;  /* 0x000000a800aa7202 */ /* 0x000fc40000000f00 */
[----:B------:R-:W-:Y:S02]  /*5400*/  MOV R164, 0x5420 ;  /* 0x0000542000a47802 */ /* 0x000fe40000000f00 */
[----:B------:R-:W-:Y:S05]  /*5410*/  CALL.REL.NOINC `($__internal_182_$__cuda_sm70_shflsync_down_p) ;  /* 0x0000027000007944 */ /* 0x000fea0003c00000 */
[----:B0-----:R-:W-:Y:S01]  /*5420*/  HFMA2.MMA R173, -RZ, RZ, 0, 2.384185791015625e-07 ;  /* 0x00000004ffad7435 */ /* 0x001fe200000001ff */
[----:B-1----:R-:W-:Y:S01]  /*5430*/  MOV R167, R170 ;  /* 0x000000aa00a77202 */ /* 0x002fe20000000f00 */
[----:B------:R-:W-:Y:S01]  /*5440*/  IMAD.MOV.U32 R170, RZ, RZ, R175 ;  /* 0x000000ffffaa7224 */ /* 0x000fe200078e00af */
[----:B------:R-:W-:Y:S01]  /*5450*/  MOV R172, 0x1f ;  /* 0x0000001f00ac7802 */ /* 0x000fe20000000f00 */
[----:B------:R-:W-:Y:S01]  /*5460*/  IMAD.MOV.U32 R179, RZ, RZ, -0x1 ;  /* 0xffffffffffb37424 */ /* 0x000fe200078e00ff */
[----:B------:R-:W-:Y:S02]  /*5470*/  MOV R164, 0x5490 ;  /* 0x0000549000a47802 */ /* 0x000fe40000000f00 */
[----:B------:R-:W-:Y:S05]  /*5480*/  CALL.REL.NOINC `($__internal_182_$__cuda_sm70_shflsync_down_p) ;  /* 0x0000020000007944 */ /* 0x000fea0003c00000 */
[----:B------:R-:W-:Y:S01]  /*5490*/  FADD.FTZ R168, R167, R168 ;  /* 0x000000a8a7a87221 */ /* 0x000fe20000010000 */
[----:B0-----:R-:W-:Y:S01]  /*54a0*/  HFMA2.MMA R173, -RZ, RZ, 0, 1.1920928955078125e-07 ;  /* 0x00000002ffad7435 */ /* 0x001fe200000001ff */
[----:B-1----:R-:W-:Y:S01]  /*54b0*/  FADD.FTZ R171, R175, R170 ;  /* 0x000000aaafab7221 */ /* 0x002fe20000010000 */
[----:B------:R-:W-:Y:S01]  /*54c0*/  MOV R172, 0x1f ;  /* 0x0000001f00ac7802 */ /* 0x000fe20000000f00 */
[----:B------:R-:W-:Y:S01]  /*54d0*/  IMAD.MOV.U32 R179, RZ, RZ, -0x1 ;  /* 0xffffffffffb37424 */ /* 0x000fe200078e00ff */
[----:B------:R-:W-:-:S02]  /*54e0*/  MOV R170, R168 ;  /* 0x000000a800aa7202 */ /* 0x000fc40000000f00 */
[----:B------:R-:W-:Y:S02]  /*54f0*/  MOV R164, 0x5510 ;  /* 0x0000551000a47802 */ /* 0x000fe40000000f00 */
[----:B------:R-:W-:Y:S05]  /*5500*/  CALL.REL.NOINC `($__internal_182_$__cuda_sm70_shflsync_down_p) ;  /* 0x0000018000007944 */ /* 0x000fea0003c00000 */
[----:B0-----:R-:W-:Y:S01]  /*5510*/  HFMA2.MMA R173, -RZ, RZ, 0, 1.1920928955078125e-07 ;  /* 0x00000002ffad7435 */ /* 0x001fe200000001ff */
[----:B-1----:R-:W-:Y:S01]  /*5520*/  MOV R167, R170 ;  /* 0x000000aa00a77202 */ /* 0x002fe20000000f00 */
[----:B------:R-:W-:Y:S01]  /*5530*/  IMAD.MOV.U32 R170, RZ, RZ, R171 ;  /* 0x000000ffffaa7224 */ /* 0x000fe200078e00ab */
[----:B------:R-:W-:Y:S01]  /*5540*/  MOV R172, 0x1f ;  /* 0x0000001f00ac7802 */ /* 0x000fe20000000f00 */
[----:B------:R-:W-:Y:S01]  /*5550*/  IMAD.MOV.U32 R179, RZ, RZ, -0x1 ;  /* 0xffffffffffb37424 */ /* 0x000fe200078e00ff */
[----:B------:R-:W-:Y:S02]  /*5560*/  MOV R164, 0x5580 ;  /* 0x0000558000a47802 */ /* 0x000fe40000000f00 */
[----:B------:R-:W-:Y:S05]  /*5570*/  CALL.REL.NOINC `($__internal_182_$__cuda_sm70_shflsync_down_p) ;  /* 0x0000011000007944 */ /* 0x000fea0003c00000 */
[----:B------:R-:W-:Y:S01]  /*5580*/  FADD.FTZ R169, R167, R168 ;  /* 0x000000a8a7a97221 */ /* 0x000fe20000010000 */
[----:B0-----:R-:W-:Y:S01]  /*5590*/  HFMA2.MMA R173, -RZ, RZ, 0, 5.9604644775390625e-08 ;  /* 0x00000001ffad7435 */ /* 0x001fe200000001ff */
[----:B-1----:R-:W-:Y:S01]  /*55a0*/  FADD.FTZ R171, R171, R170 ;  /* 0x000000aaabab7221 */ /* 0x002fe20000010000 */
[----:B------:R-:W-:Y:S01]  /*55b0*/  MOV R172, 0x1f ;  /* 0x0000001f00ac7802 */ /* 0x000fe20000000f00 */
[----:B------:R-:W-:Y:S01]  /*55c0*/  IMAD.MOV.U32 R179, RZ, RZ, -0x1 ;  /* 0xffffffffffb37424 */ /* 0x000fe200078e00ff */
[----:B------:R-:W-:-:S02]  /*55d0*/  MOV R170, R169 ;  /* 0x000000a900aa7202 */ /* 0x000fc40000000f00 */
[----:B------:R-:W-:Y:S02]  /*55e0*/  MOV R164, 0x5600 ;  /* 0x0000560000a47802 */ /* 0x000fe40000000f00 */
[----:B------:R-:W-:Y:S05]  /*55f0*/  CALL.REL.NOINC `($__internal_182_$__cuda_sm70_shflsync_down_p) ;  /* 0x0000009000007944 */ /* 0x000fea0003c00000 */
[----:B0-----:R-:W-:Y:S01]  /*5600*/  HFMA2.MMA R173, -RZ, RZ, 0, 5.9604644775390625e-08 ;  /* 0x00000001ffad7435 */ /* 0x001fe200000001ff */
[----:B-1----:R-:W-:Y:S01]  /*5610*/  MOV R208, R170 ;  /* 0x000000aa00d07202 */ /* 0x002fe20000000f00 */
[----:B------:R-:W-:Y:S01]  /*5620*/  IMAD.MOV.U32 R170, RZ, RZ, R171 ;  /* 0x000000ffffaa7224 */ /* 0x000fe200078e00ab */
[----:B------:R-:W-:Y:S01]  /*5630*/  MOV R172, 0x1f ;  /* 0x0000001f00ac7802 */ /* 0x000fe20000000f00 */
[----:B------:R-:W-:Y:S01]  /*5640*/  IMAD.MOV.U32 R179, RZ, RZ, -0x1 ;  /* 0xffffffffffb37424 */ /* 0x000fe200078e00ff */
[----:B------:R-:W-:Y:S02]  /*5650*/  MOV R164, 0x5670 ;  /* 0x0000567000a47802 */ /* 0x000fe40000000f00 */
[----:B------:R-:W-:Y:S05]  /*5660*/  CALL.REL.NOINC `($__internal_182_$__cuda_sm70_shflsync_down_p) ;  /* 0x0000002000007944 */ /* 0x000fea0003c00000 */
[----:B-1----:R-:W-:Y:S01]  /*5670*/  MOV R164, R170 ;  /* 0x000000aa00a47202 */ /* 0x002fe20000000f00 */
[----:B0-----:R-:W-:Y:S05]  /*5680*/  BRA `(.L_x_10837) ;  /* 0xffffcd4000007947 */ /* 0x001fea000383ffff */
        .weak           $__internal_182_$__cuda_sm70_shflsync_down_p
        .type           $__internal_182_$__cuda_sm70_shflsync_down_p,@function
        .size           $__internal_182_$__cuda_sm70_shflsync_down_p,(.L_x_11916 - $__internal_182_$__cuda_sm70_shflsync_down_p)
$__internal_182_$__cuda_sm70_shflsync_down_p:
[----:B------:R-:W-:Y:S01]  /*5690*/  HFMA2.MMA R165, -RZ, RZ, 0, 0 ;  /* 0x00000000ffa57435 */ /* 0x000fe200000001ff */
[----:B------:R-:W-:Y:S04]  /*56a0*/  WARPSYNC R179 ;  /* 0x000000b300007348 */ /* 0x000fe80003800000 */
[----:B------:R0:W1:Y:S01]  /*56b0*/  SHFL.DOWN PT, R170, R170, R173, R172 ;  /* 0x080000adaaaa7389 */ /* 0x00006200000e00ac */
[----:B------:R-:W-:Y:S05]  /*56c0*/  RET.REL.NODEC R164 `(_ZN10layer_norm13ln_bwd_kernelINS_13Kernel_traitsIfffffjLj8192ELj1ELj1ELj8ELj16ENS_18Kernel_traits_baseILj8192EfffffjLj256EEEEELb0ELb0ELb1ELb0EEEvNS_9BwdParamsE) ;  /* 0xffffa930a4007950 */ /* 0x000fea0003c3ffff */
.L_x_10838:
        /* <DEDUP_REMOVED lines=11> */
.L_x_11916:


//--------------------- .text._ZN10layer_norm13ln_bwd_kernelINS_13Kernel_traitsIfffffjLj8192ELj1ELj1ELj8ELj16ENS_18Kernel_traits_baseILj8192EfffffjLj256EEEEELb0ELb0ELb1ELb1EEEvNS_9BwdParamsE --------------------------
	.section	.text._ZN10layer_norm13ln_bwd_kernelINS_13Kernel_traitsIfffffjLj8192ELj1ELj1ELj8ELj16ENS_18Kernel_traits_baseILj8192EfffffjLj256EEEEELb0ELb0ELb1ELb1EEEvNS_9BwdParamsE,"ax",@progbits
	.sectioninfo	@"SHI_REGISTERS=242"
	.align	128
        .global         _ZN10layer_norm13ln_bwd_kernelINS_13Kernel_traitsIfffffjLj8192ELj1ELj1ELj8ELj16ENS_18Kernel_traits_baseILj8192EfffffjLj256EEEEELb0ELb0ELb1ELb1EEEvNS_9BwdParamsE
        .type           _ZN10layer_norm13ln_bwd_kernelINS_13Kernel_traitsIfffffjLj8192ELj1ELj1ELj8ELj16ENS_18Kernel_traits_baseILj8192EfffffjLj256EEEEELb0ELb0ELb1ELb1EEEvNS_9BwdParamsE,@function
        .size           _ZN10layer_norm13ln_bwd_kernelINS_13Kernel_traitsIfffffjLj8192ELj1ELj1ELj8ELj16ENS_18Kernel_traits_baseILj8192EfffffjLj256EEEEELb0ELb0ELb1ELb1EEEvNS_9BwdParamsE,(.L_x_11917 - _ZN10layer_norm13ln_bwd_kernelINS_13Kernel_traitsIfffffjLj8192ELj1ELj1ELj8ELj16ENS_18Kernel_traits_baseILj8192EfffffjLj256EEEEELb0ELb0ELb1ELb1EEEvNS_9BwdParamsE)
        .other          _ZN10layer_norm13ln_bwd_kernelINS_13Kernel_traitsIfffffjLj8192ELj1ELj1ELj8ELj16ENS_18Kernel_traits_baseILj8192EfffffjLj256EEEEELb0ELb0ELb1ELb1EEEvNS_9BwdParamsE,@"STO_CUDA_ENTRY STV_DEFAULT"
_ZN10layer_norm13ln_bwd_kernelINS_13Kernel_traitsIfffffjLj8192ELj1ELj1ELj8ELj16ENS_18Kernel_traits_baseILj8192EfffffjLj256EEEEELb0ELb0ELb1ELb1EEEvNS_9BwdParamsE:
.text._ZN10layer_norm13ln_bwd_kernelINS_13Kernel_traitsIfffffjLj8192ELj1ELj1ELj8ELj16ENS_18Kernel_traits_baseILj8192EfffffjLj256EEEEELb0ELb0ELb1ELb1EEEvNS_9BwdParamsE:
        /* <DEDUP_REMOVED lines=40> */
.L_x_10839:
[----:B------:R-:W-:-:S04]  /*0280*/  SHF.L.U32 R3, R0, 0x4, RZ ;  /* 0x0000000400037819 */ /* 0x000fc800000006ff */
[----:B------:R-:W-:-:S04]  /*0290*/  LOP3.LUT R3, R3, 0xff0, RZ, 0xc0, !PT ;  /* 0x00000ff003037812 */ /* 0x000fc800078ec0ff */
[----:B------:R-:W-:Y:S02]  /*02a0*/  IADD3 R4, P0, R3, c[0x0][0x1b0], RZ ;  /* 0x00006c0003047a10 */ /* 0x000fe40007f1e0ff */
[----:B------:R-:W0:Y:S01]  /*02b0*/  LDC.U8 R3, c[0x0][0x1f0] ;  /* 0x00007c00ff037b82 */ /* 0x000e220000000000 */
[----:B------:R-:W-:Y:S01]  /*02c0*/  HFMA2.MMA R6, -RZ, RZ, 0, 5.9604644775390625e-08 ;  /* 0x00000001ff067435 */ /* 0x000fe200000001ff */
        /* <DEDUP_REMOVED lines=42> */
.L_x_10925:
        /* <DEDUP_REMOVED lines=45> */
.L_x_10842:
[----:B0-----:R-:W-:Y:S01]  /*0840*/  IADD3 R8, R168, -0x1, RZ ;  /* 0xffffffffa8087810 */ /* 0x001fe20007ffe0ff */
[----:B------:R-:W-:-:S04]  /*0850*/  IMAD.WIDE R12, R2, R171, c[0x0][0x1a0] ;  /* 0x00006800020c7625 */ /* 0x000fc800078e02ab */
[----:B------:R-:W-:Y:S02]  /*0860*/  IMAD R10, R8, c[0x0][0x168], RZ ;  /* 0x00005a00080a7a24 */ /* 0x000fe400078e02ff */
[----:B------:R-:W-:Y:S01]  /*0870*/  IMAD.WIDE.U32 R8, R7, R229, c[0x0][0x188] ;  /* 0x0000620007087625 */ /* 0x000fe200078e00e5 */
[----:B------:R-:W2:Y:S02]  /*0880*/  LDG.E R12, [R12.64] ;  /* 0x000000040c0c7981 */ /* 0x000ea4000c1e1900 */
[----:B------:R-:W-:-:S04]  /*0890*/  SHF.R.S32.HI R11, RZ, 0x1f, R10 ;  /* 0x0000001fff0b7819 */ /* 0x000fc8000001140a */
[----:B------:R-:W-:Y:S01]  /*08a0*/  LEA.HI R11, R11, R10, RZ, 0x2 ;  /* 0x0000000a0b0b7211 */ /* 0x000fe200078f10ff */
[----:B------:R-:W-:-:S03]  /*08b0*/  IMAD.WIDE.U32 R164, R225, R229, c[0x0][0x188] ;  /* 0x00006200e1a47625 */ /* 0x000fc600078e00e5 */
[----:B------:R-:W-:Y:S02]  /*08c0*/  LEA.HI.SX32 R14, R11, R170, 0x1e ;  /* 0x000000aa0b0e7211 */ /* 0x000fe400078ff2ff */
[----:B------:R-:W3:Y:S01]  /*08d0*/  LDG.E.128 R8, [R8.64] ;  /* 0x0000000408087981 */ /* 0x000ee2000c1e1d00 */
[----:B------:R-:W-:Y:S01]  /*08e0*/  IADD3 R212, R7, 0x400, RZ ;  /* 0x0000040007d47810 */ /* 0x000fe20007ffe0ff */
[-C--:B------:R-:W-:Y:S02]  /*08f0*/  IMAD.WIDE.U32 R156, R228, R229.reuse, c[0x0][0x188] ;  /* 0x00006200e49c7625 */ /* 0x080fe400078e00e5 */
[----:B------:R-:W4:Y:S02]  /*0900*/  LDG.E.128 R164, [R164.64] ;  /* 0x00000004a4a47981 */ /* 0x000f24000c1e1d00 */
[-C--:B------:R-:W-:Y:S02]  /*0910*/  IMAD.WIDE.U32 R152, R14, R229.reuse, c[0x0][0x208] ;  /* 0x000082000e987625 */ /* 0x080fe400078e00e5 */
[----:B------:R-:W4:Y:S02]  /*0920*/  LDG.E.128 R156, [R156.64] ;  /* 0x000000049c9c7981 */ /* 0x000f24000c1e1d00 */
[----:B------:R-:W-:-:S02]  /*0930*/  IMAD.WIDE.U32 R180, R212, R229, c[0x0][0x188] ;  /* 0x00006200d4b47625 */ /* 0x000fc400078e00e5 */
        /* <DEDUP_REMOVED lines=9> */
[----:B------:R-:W-:-:S04]  /*09d0*/  IMAD.WIDE.U32 R172, R224, R229, c[0x0][0x188] ;  /* 0x00006200e0ac7625 */ /* 0x000fc800078e00e5 */
[----:B------:R-:W-:Y:S02]  /*09e0*/  IMAD.WIDE.U32 R176, R176, R229, c[0x0][0x208] ;  /* 0x00008200b0b07625 */ /* 0x000fe400078e00e5 */
[----:B------:R-:W4:Y:S04]  /*09f0*/  LDG.E.128 R172, [R172.64] ;  /* 0x00000004acac7981 */ /* 0x000f28000c1e1d00 */
[----:B------:R-:W4:Y:S01]  /*0a00*/  LDG.E.128 R176, [R176.64] ;  /* 0x00000004b0b07981 */ /* 0x000f22000c1e1d00 */
[----:B------:R-:W-:Y:S02]  /*0a10*/  IADD3 R184, R14, 0x400, RZ ;  /* 0x000004000eb87810 */ /* 0x000fe40007ffe0ff */
[----:B------:R-:W-:-:S03]  /*0a20*/  IADD3 R214, R7, 0x500, RZ ;  /* 0x0000050007d67810 */ /* 0x000fc60007ffe0ff */
[----:B------:R-:W-:Y:S01]  /*0a30*/  IMAD.WIDE.U32 R184, R184, R229, c[0x0][0x208] ;  /* 0x00008200b8b87625 */ /* 0x000fe200078e00e5 */
[----:B------:R-:W-:-:S03]  /*0a40*/  IADD3 R192, R14, 0x500, RZ ;  /* 0x000005000ec07810 */ /* 0x000fc60007ffe0ff */
[-C--:B------:R-:W-:Y:S02]  /*0a50*/  IMAD.WIDE.U32 R188, R214, R229.reuse, c[0x0][0x188] ;  /* 0x00006200d6bc7625 */ /* 0x080fe400078e00e5 */
[----:B------:R-:W4:Y:S02]  /*0a60*/  LDG.E.128 R184, [R184.64] ;  /* 0x00000004b8b87981 */ /* 0x000f24000c1e1d00 */
[----:B------:R-:W-:Y:S02]  /*0a70*/  IMAD.WIDE.U32 R192, R192, R229, c[0x0][0x208] ;  /* 0x00008200c0c07625 */ /* 0x000fe400078e00e5 */
[----:B------:R-:W4:Y:S01]  /*0a80*/  LDG.E.128 R188, [R188.64] ;  /* 0x00000004bcbc7981 */ /* 0x000f22000c1e1d00 */
[----:B------:R-:W-:-:S03]  /*0a90*/  IADD3 R216, R7, 0x600, RZ ;  /* 0x0000060007d87810 */ /* 0x000fc60007ffe0ff */
[----:B------:R-:W4:Y:S02]  /*0aa0*/  LDG.E.128 R192, [R192.64] ;  /* 0x00000004c0c07981 */ /* 0x000f24000c1e1d00 */
        /* <DEDUP_REMOVED lines=28> */
[C---:B------:R-:W-:Y:S02]  /*0c70*/  FADD.FTZ R10, -R229.reuse, R10 ;  /* 0x0000000ae50a7221 */ /* 0x040fe40000010100 */
[----:B------:R-:W-:Y:S02]  /*0c80*/  FADD.FTZ R12, -R229, R9 ;  /* 0x00000009e50c7221 */ /* 0x000fe40000010100 */
[----:B-----5:R-:W-:Y:S02]  /*0c90*/  FMUL.FTZ R8, R5, R8 ;  /* 0x0000000805087220 */ /* 0x020fe40000410000 */
[----:B----4-:R-:W-:Y:S02]  /*0ca0*/  FADD.FTZ R164, -R229, R164 ;  /* 0x000000a4e5a47221 */ /* 0x010fe40000010100 */
[----:B------:R-:W-:-:S02]  /*0cb0*/  FMUL.FTZ R10, R5, R10 ;  /* 0x0000000a050a7220 */ /* 0x000fc40000410000 */
[----:B------:R-:W-:Y:S02]  /*0cc0*/  FMUL.FTZ R9, R5, R12 ;  /* 0x0000000c05097220 */ /* 0x000fe40000410000 */
[----:B------:R-:W-:Y:S02]  /*0cd0*/  FFMA.FTZ R80, R152, R8, R80 ;  /* 0x0000000898507223 */ /* 0x000fe40000010050 */
[----:B------:R-:W-:Y:S02]  /*0ce0*/  FADD.FTZ R140, R140, R152 ;  /* 0x000000988c8c7221 */ /* 0x000fe40000010000 */
[----:B------:R-:W-:Y:S02]  /*0cf0*/  FMUL.FTZ R13, R76, R152 ;  /* 0x000000984c0d7220 */ /* 0x000fe40000410000 */
[C---:B------:R-:W-:Y:S02]  /*0d00*/  FADD.FTZ R156, -R229.reuse, R156 ;  /* 0x0000009ce59c7221 */ /* 0x040fe40000010100 */
[----:B------:R-:W-:-:S02]  /*0d10*/  FADD.FTZ R152, -R229, R157 ;  /* 0x0000009de5987221 */ /* 0x000fc40000010100 */
[----:B------:R-:W-:Y:S02]  /*0d20*/  FADD.FTZ R166, -R229, R166 ;  /* 0x000000a6e5a67221 */ /* 0x000fe40000010100 */
[----:B------:R-:W-:Y:S02]  /*0d30*/  FMUL.FTZ R157, R5, R164 ;  /* 0x000000a4059d7220 */ /* 0x000fe40000410000 */
[----:B------:R-:W-:Y:S02]  /*0d40*/  FFMA.FTZ R82, R154, R10, R82 ;  /* 0x0000000a9a527223 */ /* 0x000fe40000010052 */
[----:B------:R-:W-:Y:S02]  /*0d50*/  FADD.FTZ R142, R142, R154 ;  /* 0x0000009a8e8e7221 */ /* 0x000fe40000010000 */
[----:B-1----:R-:W-:Y:S02]  /*0d60*/  FMUL.FTZ R15, R78, R154 ;  /* 0x0000009a4e0f7220 */ /* 0x002fe40000410000 */
[----:B------:R-:W-:-:S02]  /*0d70*/  FADD.FTZ R164, -R229, R181 ;  /* 0x000000b5e5a47221 */ /* 0x000fc40000010100 */
[----:B------:R-:W-:Y:S02]  /*0d80*/  FFMA.FTZ R81, R153, R9, R81 ;  /* 0x0000000999517223 */ /* 0x000fe40000010051 */
[----:B------:R-:W-:Y:S02]  /*0d90*/  FADD.FTZ R141, R141, R153 ;  /* 0x000000998d8d7221 */ /* 0x000fe40000010000 */
[----:B------:R-:W-:Y:S02]  /*0da0*/  FMUL.FTZ R12, R77, R153 ;  /* 0x000000994d0c7220 */ /* 0x000fe40000410000 */
[----:B------:R-:W-:Y:S02]  /*0db0*/  FADD.FTZ R154, -R229, R159 ;  /* 0x0000009fe59a7221 */ /* 0x000fe40000010100 */
[C---:B------:R-:W-:Y:S02]  /*0dc0*/  FMUL.FTZ R153, R5.reuse, R156 ;  /* 0x0000009c05997220 */ /* 0x040fe40000410000 */
[----:B------:R-:W-:-:S02]  /*0dd0*/  FMUL.FTZ R159, R5, R166 ;  /* 0x000000a6059f7220 */ /* 0x000fc40000410000 */
[C---:B------:R-:W-:Y:S02]  /*0de0*/  FADD.FTZ R156, -R229.reuse, R165 ;  /* 0x000000a5e59c7221 */ /* 0x040fe40000010100 */
[----:B------:R-:W-:Y:S02]  /*0df0*/  FADD.FTZ R166, -R229, R182 ;  /* 0x000000b6e5a67221 */ /* 0x000fe40000010100 */
[----:B------:R-:W-:Y:S02]  /*0e00*/  FMUL.FTZ R182, R5, R164 ;  /* 0x000000a405b67220 */ /* 0x000fe40000410000 */
[----:B------:R-:W-:Y:S02]  /*0e10*/  FADD.FTZ R165, RZ, R13 ;  /* 0x0000000dffa57221 */ /* 0x000fe40000010000 */
[----:B------:R-:W-:Y:S02]  /*0e20*/  FFMA.FTZ R164, R8, R13, RZ ;  /* 0x0000000d08a47223 */ /* 0x000fe400000100ff */
[----:B------:R-:W-:-:S02]  /*0e30*/  FADD.FTZ R218, -R229, R11 ;  /* 0x0000000be5da7221 */ /* 0x000fc40000010100 */
[----:B------:R-:W-:Y:S02]  /*0e40*/  FMUL.FTZ R181, R5, R166 ;  /* 0x000000a605b57220 */ /* 0x000fe40000410000 */
[----:B------:R-:W-:Y:S02]  /*0e50*/  FADD.FTZ R166, R165, R12 ;  /* 0x0000000ca5a67221 */ /* 0x000fe40000010000 */
[----:B------:R-:W-:Y:S02]  /*0e60*/  FFMA.FTZ R164, R9, R12, R164 ;  /* 0x0000000c09a47223 */ /* 0x000fe400000100a4 */
[----:B------:R-:W-:Y:S02]  /*0e70*/  FMUL.FTZ R11, R5, R218 ;  /* 0x000000da050b7220 */ /* 0x000fe40000410000 */
[----:B------:R-:W-:Y:S02]  /*0e80*/  FADD.FTZ R158, -R229, R158 ;  /* 0x0000009ee59e7221 */ /* 0x000fe40000010100 */
[----:B------:R-:W-:-:S02]  /*0e90*/  FMUL.FTZ R14, R79, R155 ;  /* 0x0000009b4f0e7220 */ /* 0x000fc40000410000 */
[----:B------:R-:W-:Y:S02]  /*0ea0*/  FADD.FTZ R165, R166, R15 ;  /* 0x0000000fa6a57221 */ /* 0x000fe40000010000 */
[----:B------:R-:W-:Y:S02]  /*0eb0*/  FFMA.FTZ R164, R10, R15, R164 ;  /* 0x0000000f0aa47223 */ /* 0x000fe400000100a4 */
[----:B------:R-:W-:Y:S02]  /*0ec0*/  FFMA.FTZ R83, R155, R11, R83 ;  /* 0x0000000b9b537223 */ /* 0x000fe40000010053 */
[----:B------:R-:W-:Y:S02]  /*0ed0*/  FADD.FTZ R143, R143, R155 ;  /* 0x0000009b8f8f7221 */ /* 0x000fe40000010000 */
[----:B------:R-:W-:Y:S02]  /*0ee0*/  FMUL.FTZ R155, R5, R158 ;  /* 0x0000009e059b7220 */ /* 0x000fe40000410000 */
[----:B------:R-:W-:-:S02]  /*0ef0*/  FFMA.FTZ R84, R160, R153, R84 ;  /* 0x00000099a0547223 */ /* 0x000fc40000010054 */
[----:B------:R-:W-:Y:S02]  /*0f00*/  FADD.FTZ R136, R136, R160 ;  /* 0x000000a088887221 */ /* 0x000fe40000010000 */
[----:B------:R-:W-:Y:S02]  /*0f10*/  FMUL.FTZ R152, R5, R152 ;  /* 0x0000009805987220 */ /* 0x000fe40000410000 */
[----:B------:R-:W-:Y:S02]  /*0f20*/  FMUL.FTZ R160, R72, R160 ;  /* 0x000000a048a07220 */ /* 0x000fe40000410000 */
[----:B------:R-:W-:Y:S02]  /*0f30*/  FADD.FTZ R158, -R229, R167 ;  /* 0x000000a7e59e7221 */ /* 0x000fe40000010100 */
[----:B------:R-:W-:Y:S02]  /*0f40*/  FADD.FTZ R165, R165, R14 ;  /* 0x0000000ea5a57221 */ /* 0x000fe40000010000 */
[----:B------:R-:W-:-:S02]  /*0f50*/  FFMA.FTZ R167, R11, R14, R164 ;  /* 0x0000000e0ba77223 */ /* 0x000fc400000100a4 */
[----:B------:R-:W-:Y:S02]  /*0f60*/  FFMA.FTZ R85, R161, R152, R85 ;  /* 0x00000098a1557223 */ /* 0x000fe40000010055 */
[----:B------:R-:W-:Y:S02]  /*0f70*/  FADD.FTZ R137, R137, R161 ;  /* 0x000000a189897221 */ /* 0x000fe40000010000 */
[----:B------:R-:W-:Y:S02]  /*0f80*/  FADD.FTZ R164, R165, R160 ;  /* 0x000000a0a5a47221 */ /* 0x000fe40000010000 */
[----:B------:R-:W-:Y:S02]  /*0f90*/  FMUL.FTZ R161, R73, R161 ;  /* 0x000000a149a17220 */ /* 0x000fe40000410000 */
        /* <DEDUP_REMOVED lines=12> */
[----:B0-----:R-:W-:Y:S02]  /*1060*/  FMUL.FTZ R212, R68, R168 ;  /* 0x000000a844d47220 */ /* 0x001fe40000410000 */
[----:B------:R-:W-:-:S02]  /*1070*/  FADD.FTZ R167, R164, R163 ;  /* 0x000000a3a4a77221 */ /* 0x000fc40000010000 */
[----:B------:R-:W-:Y:S02]  /*1080*/  FFMA.FTZ R165, R154, R163, R165 ;  /* 0x000000a39aa57223 */ /* 0x000fe400000100a5 */
[----:B------:R-:W-:Y:S02]  /*1090*/  FMUL.FTZ R156, R5, R156 ;  /* 0x0000009c059c7220 */ /* 0x000fe40000410000 */
        /* <DEDUP_REMOVED lines=23> */
[----:B------:R-:W-:Y:S02]  /*1210*/  FMUL.FTZ R217, R5, R174 ;  /* 0x000000ae05d97220 */ /* 0x000fe40000410000 */
[----:B------:R-:W-:Y:S02]  /*1220*/  FMUL.FTZ R222, R66, R178 ;  /* 0x000000b242de7220 */ /* 0x000fe40000410000 */
[----:B------:R-:W-:Y:S02]  /*1230*/  FADD.FTZ R167, R164, R221 ;  /* 0x000000dda4a77221 */ /* 0x000fe40000010000 */
[----:B------:R-:W-:Y:S02]  /*1240*/  FFMA.FTZ R165, R218, R221, R165 ;  /* 0x000000dddaa57223 */ /* 0x000fe400000100a5 */
[----:B------:R-:W-:-:S02]  /*1250*/  FFMA.FTZ R88, R168, R157, R88 ;  /* 0x0000009da8587223 */ /* 0x000fc40000010058 */
[----:B------:R-:W-:Y:S02]  /*1260*/  FADD.FTZ R132, R132, R168 ;  /* 0x000000a884847221 */ /* 0x000fe40000010000 */
[----:B------:R-:W-:Y:S02]  /*1270*/  FADD.FTZ R168, -R229, R183 ;  /* 0x000000b7e5a87221 */ /* 0x000fe40000010100 */
[C---:B------:R-:W-:Y:S02]  /*1280*/  FMUL.FTZ R183, R5.reuse, R180 ;  /* 0x000000b405b77220 */ /* 0x040fe40000410000 */
        /* <DEDUP_REMOVED lines=125> */
.L_x_10843:
[----:B0-----:R-:W-:Y:S05]  /*1a60*/  BSYNC B0 ;  /* 0x0000000000007941 */ /* 0x001fea0003800000 */
.L_x_10841:
[----:B------:R-:W-:Y:S02]  /*1a70*/  LOP3.LUT P1, RZ, R4, 0xff, RZ, 0xc0, !PT ;  /* 0x000000ff04ff7812 */ /* 0x000fe4000782c0ff */
[----:B------:R-:W-:Y:S02]  /*1a80*/  SHF.R.U32.HI R168, RZ, 0x5, R0 ;  /* 0x00000005ffa87819 */ /* 0x000fe40000011600 */
[----:B------:R-:W-:Y:S02]  /*1a90*/  LOP3.LUT P0, RZ, R0, 0x1f, RZ, 0xc0, !PT ;  /* 0x0000001f00ff7812 */ /* 0x000fe4000780c0ff */
[----:B------:R-:W-:-:S07]  /*1aa0*/  LOP3.LUT R211, R168, 0x7fffff8, RZ, 0xc0, !PT ;  /* 0x07fffff8a8d37812 */ /* 0x000fce00078ec0ff */
[----:B------:R-:W-:Y:S01]  /*1ab0*/  @!P1 IADD3 R211, R211, 0x8, RZ ;  /* 0x00000008d3d39810 */ /* 0x000fe20007ffe0ff */
[----:B------:R-:W-:Y:S05]  /*1ac0*/  BRA.DIV ~URZ, `(.L_x_10844) ;  /* 0x000029627f007947 */ /* 0x000fea000b800000 */
[----:B------:R0:W1:Y:S02]  /*1ad0*/  SHFL.DOWN PT, R170, R167, 0x10, 0x1f ;  /* 0x0a001f00a7aa7f89 */ /* 0x00006400000e0000 */
.L_x_10926:
        /* <DEDUP_REMOVED lines=18> */
.L_x_10927:
        /* <DEDUP_REMOVED lines=14> */
[----:B-1----:R-:W-:Y:S02]  /*1ce0*/  @!P5 FSEL R197, R44, RZ, P0 ;  /* 0x000000ff2cc5d208 */ /* 0x002fe40000000000 */
[----:B------:R-:W-:Y:S02]  /*1cf0*/  @!P5 ISETP.NE.AND.EX P2, PT, RZ, c[0x0][0x21c], PT, P2 ;  /* 0x00008700ff00da0c */ /* 0x000fe40003f45320 */
[----:B------:R-:W-:-:S02]  /*1d00*/  ISETP.NE.U32.AND P0, PT, RZ, c[0x0][0x258], PT ;  /* 0x00009600ff007a0c */ /* 0x000fc40003f05070 */
[----:B------:R-:W-:Y:S02]  /*1d10*/  @!P5 ISETP.NE.AND.EX P4, PT, RZ, c[0x0][0x21c], PT, P4 ;  /* 0x00008700ff00da0c */ /* 0x000fe40003f85340 */
[----:B------:R-:W-:Y:S02]  /*1d20*/  ISETP.NE.AND.EX P0, PT, RZ, c[0x0][0x25c], PT, P0 ;  /* 0x00009700ff007a0c */ /* 0x000fe40003f05300 */
[----:B------:R-:W-:-:S04]  /*1d30*/  ISETP.NE.U32.AND P1, PT, RZ, c[0x0][0x258], PT ;  /* 0x00009600ff007a0c */ /* 0x000fc80003f25070 */
[----:B------:R-:W-:Y:S01]  /*1d40*/  ISETP.NE.AND.EX P1, PT, RZ, c[0x0][0x25c], PT, P1 ;  /* 0x00009700ff007a0c */ /* 0x000fe20003f25310 */
[----:B0-----:R-:W0:Y:S04]  /*1d50*/  LDS.128 R164, [R211.X8+0x8000] ;  /* 0x00800000d3a47984 */ /* 0x001e280000008c00 */
[----:B------:R-:W1:Y:S02]  /*1d60*/  LDS.128 R168, [R211.X8+0x8010] ;  /* 0x00801000d3a87984 */ /* 0x000e640000008c00 */
[----:B------:R-:W-:Y:S02]  /*1d70*/  @P0 MOV R229, 0x10 ;  /* 0x0000001000e50802 */ /* 0x000fe40000000f00 */
[----:B------:R-:W2:Y:S03]  /*1d80*/  LDS.128 R172, [R211.X8+0x8020] ;  /* 0x00802000d3ac7984 */ /* 0x000ea60000008c00 */
[----:B------:R-:W-:Y:S01]  /*1d90*/  @P0 IMAD.WIDE.U32 R228, R228, R229, c[0x0][0x258] ;  /* 0x00009600e4e40625 */ /* 0x000fe200078e00e5 */
[----:B------:R3:W4:Y:S02]  /*1da0*/  LDS.128 R176, [R211.X8+0x8030] ;  /* 0x00803000d3b07984 */ /* 0x0007240000008c00 */
[----:B---3--:R-:W-:-:S02]  /*1db0*/  @!P5 FSEL R211, R46, RZ, P4 ;  /* 0x000000ff2ed3d208 */ /* 0x008fc40002000000 */
[----:B------:R-:W-:-:S04]  /*1dc0*/  @!P5 ISETP.NE.U32.AND P4, PT, RZ, c[0x0][0x218], PT ;  /* 0x00008600ff00da0c */ /* 0x000fc80003f85070 */
[----:B------:R-:W-:Y:S01]  /*1dd0*/  @!P5 ISETP.NE.AND.EX P4, PT, RZ, c[0x0][0x21c], PT, P4 ;  /* 0x00008700ff00da0c */ /* 0x000fe20003f85340 */
        /* <DEDUP_REMOVED lines=12> */
[----:B--2---:R-:W-:-:S02]  /*1ea0*/  FADD.FTZ R231, R231, R172 ;  /* 0x000000ace7e77221 */ /* 0x004fc40000010000 */
[----:B------:R-:W-:Y:S01]  /*1eb0*/  FADD.FTZ R164, R164, R173 ;  /* 0x000000ada4a47221 */ /* 0x000fe20000010000 */
[----:B------:R-:W-:Y:S01]  /*1ec0*/  @!P5 ISETP.NE.AND.EX P4, PT, RZ, c[0x0][0x21c], PT, P4 ;  /* 0x00008700ff00da0c */ /* 0x000fe20003f85340 */
[----:B------:R-:W-:Y:S02]  /*1ed0*/  FADD.FTZ R231, R174, R231 ;  /* 0x000000e7aee77221 */ /* 0x000fe40000010000 */
[----:B------:R-:W-:Y:S02]  /*1ee0*/  @P6 IMAD R165, R165, c[0x0][0x168], RZ ;  /* 0x00005a00a5a56a24 */ /* 0x000fe400078e02ff */
[----:B----4-:R-:W-:Y:S01]  /*1ef0*/  FADD.FTZ R231, R231, R176 ;  /* 0x000000b0e7e77221 */ /* 0x010fe20000010000 */
[----:B------:R-:W-:Y:S01]  /*1f00*/  @!P5 FSEL R176, R45, RZ, P2 ;  /* 0x000000ff2db0d208 */ /* 0x000fe20001000000 */
[----:B------:R-:W-:Y:S01]  /*1f10*/  FADD.FTZ R164, R175, R164 ;  /* 0x000000a4afa47221 */ /* 0x000fe20000010000 */
[----:B------:R-:W-:Y:S01]  /*1f20*/  @!P5 ISETP.NE.U32.AND P2, PT, RZ, c[0x0][0x218], PT ;  /* 0x00008600ff00da0c */ /* 0x000fe20003f45070 */
[----:B------:R-:W-:Y:S01]  /*1f30*/  FADD.FTZ R178, R178, R231 ;  /* 0x000000e7b2b27221 */ /* 0x000fe20000010000 */
[----:B------:R-:W-:Y:S01]  /*1f40*/  @P6 SHF.R.S32.HI R166, RZ, 0x1f, R165 ;  /* 0x0000001fffa66819 */ /* 0x000fe200000114a5 */
[----:B------:R-:W-:Y:S01]  /*1f50*/  FADD.FTZ R164, R164, R177 ;  /* 0x000000b1a4a47221 */ /* 0x000fe20000010000 */
[----:B------:R-:W-:Y:S01]  /*1f60*/  @!P5 ISETP.NE.AND.EX P2, PT, RZ, c[0x0][0x21c], PT, P2 ;  /* 0x00008700ff00da0c */ /* 0x000fe20003f45320 */
[----:B------:R-:W-:Y:S01]  /*1f70*/  FMUL.FTZ R168, R178, c[0x0][0x1e0] ;  /* 0x00007800b2a87a20 */ /* 0x000fe20000410000 */
[----:B------:R-:W-:Y:S01]  /*1f80*/  @P6 LEA.HI R166, R166, R165, RZ, 0x2 ;  /* 0x000000a5a6a66211 */ /* 0x000fe200078f10ff */
[----:B------:R-:W-:Y:S01]  /*1f90*/  FADD.FTZ R164, R179, R164 ;  /* 0x000000a4b3a47221 */ /* 0x000fe20000010000 */
[----:B------:R-:W-:-:S02]  /*1fa0*/  @!P5 FSEL R175, R40, RZ, P2 ;  /* 0x000000ff28afd208 */ /* 0x000fc40001000000 */
[----:B------:R-:W-:Y:S01]  /*1fb0*/  FSEL R168, R168, RZ, !P3 ;  /* 0x000000ffa8a87208 */ /* 0x000fe20005800000 */
[----:B------:R-:W-:Y:S01]  /*1fc0*/  FMUL.FTZ R171, R164, c[0x0][0x1e0] ;  /* 0x00007800a4ab7a20 */ /* 0x000fe20000410000 */
[----:B------:R-:W-:Y:S02]  /*1fd0*/  @!P5 ISETP.NE.U32.AND P3, PT, RZ, c[0x0][0x218], PT ;  /* 0x00008600ff00da0c */ /* 0x000fe40003f65070 */
[----:B------:R-:W-:Y:S02]  /*1fe0*/  @!P5 ISETP.NE.U32.AND P2, PT, RZ, c[0x0][0x218], PT ;  /* 0x00008600ff00da0c */ /* 0x000fe40003f45070 */
[----:B------:R-:W-:Y:S02]  /*1ff0*/  @!P5 ISETP.NE.AND.EX P3, PT, RZ, c[0x0][0x21c], PT, P3 ;  /* 0x00008700ff00da0c */ /* 0x000fe40003f65330 */
[----:B------:R-:W-:Y:S02]  /*2000*/  @!P5 ISETP.NE.AND.EX P2, PT, RZ, c[0x0][0x21c], PT, P2 ;  /* 0x00008700ff00da0c */ /* 0x000fe40003f45320 */
[----:B------:R-:W-:-:S02]  /*2010*/  @!P5 FSEL R178, R47, RZ, P3 ;  /* 0x000000ff2fb2d208 */ /* 0x000fc40001800000 */
[----:B------:R-:W-:Y:S02]  /*2020*/  @!P5 ISETP.NE.U32.AND P3, PT, RZ, c[0x0][0x218], PT ;  /* 0x00008600ff00da0c */ /* 0x000fe40003f65070 */
[----:B------:R-:W-:Y:S02]  /*2030*/  @P6 LOP3.LUT R165, R0, 0xff, RZ, 0xc0, !PT ;  /* 0x000000ff00a56812 */ /* 0x000fe400078ec0ff */
[----:B------:R-:W-:Y:S02]  /*2040*/  @!P5 ISETP.NE.AND.EX P3, PT, RZ, c[0x0][0x21c], PT, P3 ;  /* 0x00008700ff00da0c */ /* 0x000fe40003f65330 */
[----:B------:R-:W-:Y:S02]  /*2050*/  @P6 LEA.HI.SX32 R169, R166, R165, 0x1e ;  /* 0x000000a5a6a96211 */ /* 0x000fe400078ff2ff */
[----:B------:R-:W-:Y:S02]  /*2060*/  @!P5 FSEL R177, R42, RZ, P3 ;  /* 0x000000ff2ab1d208 */ /* 0x000fe40001800000 */
[----:B------:R-:W-:-:S02]  /*2070*/  @!P5 ISETP.NE.U32.AND P3, PT, RZ, c[0x0][0x218], PT ;  /* 0x00008600ff00da0c */ /* 0x000fc40003f65070 */
        /* <DEDUP_REMOVED lines=8> */
.L_x_10847:
[----:B------:R-:W-:Y:S05]  /*2100*/  BSYNC B0 ;  /* 0x0000000000007941 */ /* 0x000fea0003800000 */
.L_x_10846:
        /* <DEDUP_REMOVED lines=8> */
.L_x_10849:
[----:B------:R-:W-:Y:S05]  /*2190*/  BSYNC B0 ;  /* 0x0000000000007941 */ /* 0x000fea0003800000 */
.L_x_10848:
        /* <DEDUP_REMOVED lines=8> */
.L_x_10851:
[----:B------:R-:W-:Y:S05]  /*2220*/  BSYNC B0 ;  /* 0x0000000000007941 */ /* 0x000fea0003800000 */
.L_x_10850:
        /* <DEDUP_REMOVED lines=8> */
.L_x_10853:
[----:B------:R-:W-:Y:S05]  /*22b0*/  BSYNC B0 ;  /* 0x0000000000007941 */ /* 0x000fea0003800000 */
.L_x_10852:
        /* <DEDUP_REMOVED lines=8> */
.L_x_10854:
        /* <DEDUP_REMOVED lines=14> */
.L_x_10856:
[----:B------:R-:W-:Y:S05]  /*2420*/  BSYNC B0 ;  /* 0x0000000000007941 */ /* 0x000fea0003800000 */
.L_x_10855:
        /* <DEDUP_REMOVED lines=8> */
.L_x_10858:
[----:B------:R-:W-:Y:S05]  /*24b0*/  BSYNC B0 ;  /* 0x0000000000007941 */ /* 0x000fea0003800000 */
.L_x_10857:
        /* <DEDUP_REMOVED lines=8> */
.L_x_10860:
[----:B------:R-:W-:Y:S05]  /*2540*/  BSYNC B0 ;  /* 0x0000000000007941 */ /* 0x000fea0003800000 */
.L_x_10859:
        /* <DEDUP_REMOVED lines=8> */
.L_x_10862:
[----:B------:R-:W-:Y:S05]  /*25d0*/  BSYNC B0 ;  /* 0x0000000000007941 */ /* 0x000fea0003800000 */
.L_x_10861:
        /* <DEDUP_REMOVED lines=8> */
.L_x_10864:
[----:B------:R-:W-:Y:S05]  /*2660*/  BSYNC B0 ;  /* 0x0000000000007941 */ /* 0x000fea0003800000 */
.L_x_10863:
[----:B0-----:R-:W-:Y:S01]  /*2670*/  SEL R166, R177, R146, P1 ;  /* 0x00000092b1a67207 */ /* 0x001fe20000800000 */
[----:B------:R-:W-:Y:S01]  /*2680*/  BSSY B0, `(.L_x_10865) ;  /* 0x0000013000007945 */ /* 0x000fe20003800000 */
[----:B------:R-:W-:Y:S02]  /*2690*/  @P0 SEL R165, R170, R145, P1 ;  /* 0x00000091aaa50207 */ /* 0x000fe40000800000 */
[----:B------:R-:W-:Y:S02]  /*26a0*/  @P0 SEL R164, R175, R144, P1 ;  /* 0x00000090afa40207 */ /* 0x000fe40000800000 */
[----:B------:R-:W-:-:S05]  /*26b0*/  @P0 SEL R167, R174, R147, P1 ;  /* 0x00000093aea70207 */ /* 0x000fca0000800000 */
[----:B------:R0:W-:Y:S01]  /*26c0*/  @P0 STG.E.128 [R228.64], R164 ;  /* 0x000000a4e4000986 */ /* 0x0001e2000c101d04 */
[----:B------:R-:W-:Y:S05]  /*26d0*/  @!P6 BRA `(.L_x_10866) ;  /* 0x000000d00000e947 */ /* 0x000fea0003800000 */
[----:B------:R-:W-:Y:S01]  /*26e0*/  HFMA2.MMA R173, -RZ, RZ, 0, 9.5367431640625e-07 ;  /* 0x00000010ffad7435 */ /* 0x000fe200000001ff */
[----:B------:R-:W-:Y:S01]  /*26f0*/  IADD3 R172, R169, 0x100, RZ ;  /* 0x00000100a9ac7810 */ /* 0x000fe20007ffe0ff */
[----:B------:R-:W-:Y:S01]  /*2700*/  FMUL.FTZ R174, R174, c[0x0][0x1ec] ;  /* 0x00007b00aeae7a20 */ /* 0x000fe20000410000 */
[----:B------:R-:W-:Y:S01]  /*2710*/  ISETP.GT.AND P2, PT, R6, RZ, PT ;  /* 0x000000ff0600720c */ /* 0x000fe20003f44270 */
[----:B------:R-:W-:Y:S02]  /*2720*/  FMUL.FTZ R177, R177, c[0x0][0x1ec] ;  /* 0x00007b00b1b17a20 */ /* 0x000fe40000410000 */
[----:B------:R-:W-:Y:S01]  /*2730*/  FMUL.FTZ R170, R170, c[0x0][0x1ec] ;  /* 0x00007b00aaaa7a20 */ /* 0x000fe20000410000 */
[----:B0-----:R-:W-:Y:S01]  /*2740*/  SEL R167, R174, R151, P2 ;  /* 0x00000097aea77207 */ /* 0x001fe20001000000 */
[----:B------:R-:W-:Y:S01]  /*2750*/  FMUL.FTZ R175, R175, c[0x0][0x1ec] ;  /* 0x00007b00afaf7a20 */ /* 0x000fe20000410000 */
[----:B------:R-:W-:Y:S01]  /*2760*/  SEL R166, R177, R150, P2 ;  /* 0x00000096b1a67207 */ /* 0x000fe20001000000 */
[----:B------:R-:W-:Y:S01]  /*2770*/  IMAD.WIDE.U32 R172, R172, R173, c[0x0][0x248] ;  /* 0x00009200acac7625 */ /* 0x000fe200078e00ad */
[----:B------:R-:W-:-:S02]  /*2780*/  SEL R165, R170, R149, P2 ;  /* 0x00000095aaa57207 */ /* 0x000fc40001000000 */
[----:B------:R-:W-:-:S05]  /*2790*/  SEL R164, R175, R148, P2 ;  /* 0x00000094afa47207 */ /* 0x000fca0001000000 */
[----:B------:R0:W-:Y:S02]  /*27a0*/  STG.E.128 [R172.64], R164 ;  /* 0x000000a4ac007986 */ /* 0x0001e4000c101d04 */
.L_x_10866:
[----:B------:R-:W-:Y:S05]  /*27b0*/  BSYNC B0 ;  /* 0x0000000000007941 */ /* 0x000fea0003800000 */
.L_x_10865:
        /* <DEDUP_REMOVED lines=19> */
[----:B0-----:R-:W-:Y:S02]  /*28f0*/  @!P5 FSEL R228, R33, RZ, P2 ;  /* 0x000000ff21e4d208 */ /* 0x001fe40001000000 */
        /* <DEDUP_REMOVED lines=25> */
[----:B------:R-:W-:Y:S02]  /*2a90*/  @P0 MOV R172, 0x10 ;  /* 0x0000001000ac0802 */ /* 0x000fe40000000f00 */
        /* <DEDUP_REMOVED lines=14> */
.L_x_10868:
[----:B------:R-:W-:Y:S05]  /*2b80*/  BSYNC B0 ;  /* 0x0000000000007941 */ /* 0x000fea0003800000 */
.L_x_10867:
        /* <DEDUP_REMOVED lines=8> */
.L_x_10870:
[----:B------:R-:W-:Y:S05]  /*2c10*/  BSYNC B0 ;  /* 0x0000000000007941 */ /* 0x000fea0003800000 */
.L_x_10869:
        /* <DEDUP_REMOVED lines=9> */
.L_x_10872:
[----:B------:R-:W-:Y:S05]  /*2cb0*/  BSYNC B0 ;  /* 0x0000000000007941 */ /* 0x000fea0003800000 */
.L_x_10871:
        /* <DEDUP_REMOVED lines=9> */
.L_x_10874:
[----:B------:R-:W-:Y:S05]  /*2d50*/  BSYNC B0 ;  /* 0x0000000000007941 */ /* 0x000fea0003800000 */
.L_x_10873:
        /* <DEDUP_REMOVED lines=22> */
.L_x_10876:
[----:B------:R-:W-:Y:S05]  /*2ec0*/  BSYNC B0 ;  /* 0x0000000000007941 */ /* 0x000fea0003800000 */
.L_x_10875:
        /* <DEDUP_REMOVED lines=8> */
.L_x_10878:
[----:B------:R-:W-:Y:S05]  /*2f50*/  BSYNC B0 ;  /* 0x0000000000007941 */ /* 0x000fea0003800000 */
.L_x_10877:
        /* <DEDUP_REMOVED lines=8> */
.L_x_10880:
[----:B------:R-:W-:Y:S05]  /*2fe0*/  BSYNC B0 ;  /* 0x0000000000007941 */ /* 0x000fea0003800000 */
.L_x_10879:
        /* <DEDUP_REMOVED lines=8> */
.L_x_10882:
[----:B------:R-:W-:Y:S05]  /*3070*/  BSYNC B0 ;  /* 0x0000000000007941 */ /* 0x000fea0003800000 */
.L_x_10881:
        /* <DEDUP_REMOVED lines=8> */
.L_x_10884:
[----:B------:R-:W-:Y:S05]  /*3100*/  BSYNC B0 ;  /* 0x0000000000007941 */ /* 0x000fea0003800000 */
.L_x_10883:
[----:B------:R-:W-:Y:S01]  /*3110*/  @P0 IMAD.WIDE.U32 R224, R224, R225, c[0x0][0x258] ;  /* 0x00009600e0e00625 */ /* 0x000fe200078e00e1 */
[----:B0-----:R-:W-:Y:S01]  /*3120*/  SEL R164, R231, R144, P1 ;  /* 0x00000090e7a47207 */ /* 0x001fe20000800000 */
        /* <DEDUP_REMOVED lines=24> */
.L_x_10886:
[----:B------:R-:W-:Y:S05]  /*32b0*/  BSYNC B0 ;  /* 0x0000000000007941 */ /* 0x000fea0003800000 */
.L_x_10885:
        /* <DEDUP_REMOVED lines=8> */
.L_x_10888:
[----:B------:R-:W-:Y:S05]  /*3340*/  BSYNC B0 ;  /* 0x0000000000007941 */ /* 0x000fea0003800000 */
.L_x_10887:
        /* <DEDUP_REMOVED lines=8> */
.L_x_10890:
[----:B------:R-:W-:Y:S05]  /*33d0*/  BSYNC B0 ;  /* 0x0000000000007941 */ /* 0x000fea0003800000 */
.L_x_10889:
        /* <DEDUP_REMOVED lines=8> */
.L_x_10892:
[----:B------:R-:W-:Y:S05]  /*3460*/  BSYNC B0 ;  /* 0x0000000000007941 */ /* 0x000fea0003800000 */
.L_x_10891:
        /* <DEDUP_REMOVED lines=8> */
.L_x_10894:
[----:B------:R-:W-:Y:S05]  /*34f0*/  BSYNC B0 ;  /* 0x0000000000007941 */ /* 0x000fea0003800000 */
.L_x_10893:
        /* <DEDUP_REMOVED lines=26> */
.L_x_10896:
[----:B------:R-:W-:Y:S05]  /*36a0*/  BSYNC B0 ;  /* 0x0000000000007941 */ /* 0x000fea0003800000 */
.L_x_10895:
        /* <DEDUP_REMOVED lines=8> */
.L_x_10898:
[----:B------:R-:W-:Y:S05]  /*3730*/  BSYNC B0 ;  /* 0x0000000000007941 */ /* 0x000fea0003800000 */
.L_x_10897:
        /* <DEDUP_REMOVED lines=8> */
.L_x_10900:
[----:B------:R-:W-:Y:S05]  /*37c0*/  BSYNC B0 ;  /* 0x0000000000007941 */ /* 0x000fea0003800000 */
.L_x_10899:
        /* <DEDUP_REMOVED lines=8> */
.L_x_10902:
[----:B------:R-:W-:Y:S05]  /*3850*/  BSYNC B0 ;  /* 0x0000000000007941 */ /* 0x000fea0003800000 */
.L_x_10901:
        /* <DEDUP_REMOVED lines=8> */
.L_x_10904:
[----:B------:R-:W-:Y:S05]  /*38e0*/  BSYNC B0 ;  /* 0x0000000000007941 */ /* 0x000fea0003800000 */
.L_x_10903:
        /* <DEDUP_REMOVED lines=26> */
.L_x_10906:
[----:B------:R-:W-:Y:S05]  /*3a90*/  BSYNC B0 ;  /* 0x0000000000007941 */ /* 0x000fea0003800000 */
.L_x_10905:
        /* <DEDUP_REMOVED lines=8> */
.L_x_10908:
[----:B------:R-:W-:Y:S05]  /*3b20*/  BSYNC B0 ;  /* 0x0000000000007941 */ /* 0x000fea0003800000 */
.L_x_10907:
        /* <DEDUP_REMOVED lines=8> */
.L_x_10910:
[----:B------:R-:W-:Y:S05]  /*3bb0*/  BSYNC B0 ;  /* 0x0000000000007941 */ /* 0x000fea0003800000 */
.L_x_10909:
        /* <DEDUP_REMOVED lines=8> */
.L_x_10912:
[----:B------:R-:W-:Y:S05]  /*3c40*/  BSYNC B0 ;  /* 0x0000000000007941 */ /* 0x000fea0003800000 */
.L_x_10911:
        /* <DEDUP_REMOVED lines=8> */
.L_x_10914:
[----:B------:R-:W-:Y:S05]  /*3cd0*/  BSYNC B0 ;  /* 0x0000000000007941 */ /* 0x000fea0003800000 */
.L_x_10913:
        /* <DEDUP_REMOVED lines=24> */
.L_x_10916:
[----:B------:R-:W-:Y:S05]  /*3e60*/  BSYNC B0 ;  /* 0x0000000000007941 */ /* 0x000fea0003800000 */
.L_x_10915:
        /* <DEDUP_REMOVED lines=8> */
.L_x_10918:
[----:B------:R-:W-:Y:S05]  /*3ef0*/  BSYNC B0 ;  /* 0x0000000000007941 */ /* 0x000fea0003800000 */
.L_x_10917:
        /* <DEDUP_REMOVED lines=8> */
.L_x_10920:
[----:B------:R-:W-:Y:S05]  /*3f80*/  BSYNC B0 ;  /* 0x0000000000007941 */ /* 0x000fea0003800000 */
.L_x_10919:
[----:B------:R-:W-:Y:S01]  /*3f90*/  @!P5 ISETP.NE.U32.AND P3, PT, RZ, c[0x0][0x218], PT ;  /* 0x00008600ff00da0c */ /* 0x000fe20003f65070 */
[----:B------:R-:W-:Y:S01]  /*3fa0*/  BSSY B0, `(.L_x_10921) ;  /* 0x000000e000007945 */ /* 0x000fe20003800000 */
[C---:B------:R-:W-:Y:S01]  /*3fb0*/  SEL R144, R211.reuse, R144, P1 ;  /* 0x00000090d3907207 */ /* 0x040fe20000800000 */
[----:B------:R-:W-:Y:S01]  /*3fc0*/  FMUL.FTZ R211, R211, c[0x0][0x1ec] ;  /* 0x00007b00d3d37a20 */ /* 0x000fe20000410000 */
[----:B------:R-:W-:Y:S01]  /*3fd0*/  @!P5 ISETP.NE.AND.EX P3, PT, RZ, c[0x0][0x21c], PT, P3 ;  /* 0x00008700ff00da0c */ /* 0x000fe20003f65330 */
[----:B------:R-:W-:Y:S01]  /*3fe0*/  FMUL.FTZ R6, R174, c[0x0][0x1ec] ;  /* 0x00007b00ae067a20 */ /* 0x000fe20000410000 */
        /* <DEDUP_REMOVED lines=9> */
.L_x_10922:
[----:B------:R-:W-:Y:S05]  /*4080*/  BSYNC B0 ;  /* 0x0000000000007941 */ /* 0x000fea0003800000 */
.L_x_10921:
        /* <DEDUP_REMOVED lines=15> */
.L_x_10924:
[----:B------:R-:W-:Y:S05]  /*4180*/  BSYNC B0 ;  /* 0x0000000000007941 */ /* 0x000fea0003800000 */
.L_x_10923:
        /* <DEDUP_REMOVED lines=17> */
.L_x_10840:
        /* <DEDUP_REMOVED lines=25> */
.L_x_10844:
[----:B------:R-:W-:Y:S01]  /*4430*/  HFMA2.MMA R174, -RZ, RZ, 0, 9.5367431640625e-07 ;  /* 0x00000010ffae7435 */ /* 0x000fe200000001ff */
[----:B------:R-:W-:-:S02]  /*4440*/  MOV R169, R167 ;  /* 0x000000a700a97202 */ /* 0x000fc40000000f00 */
[----:B------:R-:W-:Y:S02]  /*4450*/  MOV R197, 0x1f ;  /* 0x0000001f00c57802 */ /* 0x000fe40000000f00 */
[----:B------:R-:W-:Y:S02]  /*4460*/  MOV R176, 0xffffffff ;  /* 0xffffffff00b07802 */ /* 0x000fe40000000f00 */
[----:B------:R-:W-:Y:S02]  /*4470*/  MOV R164, 0x4490 ;  /* 0x0000449000a47802 */ /* 0x000fe40000000f00 */
[----:B-----5:R-:W-:Y:S05]  /*4480*/  CALL.REL.NOINC `($__internal_183_$__cuda_sm70_shflsync_down_p) ;  /* 0x0000045000007944 */ /* 0x020fea0003c00000 */
[----:B-1----:R-:W-:Y:S01]  /*4490*/  MOV R170, R197 ;  /* 0x000000c500aa7202 */ /* 0x002fe20000000f00 */
[----:B0-----:R-:W-:Y:S05]  /*44a0*/  BRA `(.L_x_10926) ;  /* 0xffffd63000007947 */ /* 0x001fea000383ffff */
.L_x_10845:
[----:B------:R-:W-:Y:S01]  /*44b0*/  HFMA2.MMA R174, -RZ, RZ, 0, 9.5367431640625e-07 ;  /* 0x00000010ffae7435 */ /* 0x000fe200000001ff */
[----:B------:R-:W-:Y:S02]  /*44c0*/  MOV R169, R166 ;  /* 0x000000a600a97202 */ /* 0x000fe40000000f00 */
[----:B------:R-:W-:Y:S02]  /*44d0*/  MOV R197, 0x1f ;  /* 0x0000001f00c57802 */ /* 0x000fe40000000f00 */
[----:B------:R-:W-:-:S02]  /*44e0*/  MOV R176, 0xffffffff ;  /* 0xffffffff00b07802 */ /* 0x000fc40000000f00 */
[----:B------:R-:W-:Y:S02]  /*44f0*/  MOV R164, 0x4510 ;  /* 0x0000451000a47802 */ /* 0x000fe40000000f00 */
[----:B01---5:R-:W-:Y:S05]  /*4500*/  CALL.REL.NOINC `($__internal_183_$__cuda_sm70_shflsync_down_p) ;  /* 0x000003d000007944 */ /* 0x023fea0003c00000 */
[----:B------:R-:W-:Y:S01]  /*4510*/  FADD.FTZ R167, R170, R167 ;  /* 0x000000a7aaa77221 */ /* 0x000fe20000010000 */
[----:B0-----:R-:W-:Y:S01]  /*4520*/  HFMA2.MMA R174, -RZ, RZ, 0, 4.76837158203125e-07 ;  /* 0x00000008ffae7435 */ /* 0x001fe200000001ff */
[----:B-1----:R-:W-:Y:S01]  /*4530*/  FADD.FTZ R170, R166, R197 ;  /* 0x000000c5a6aa7221 */ /* 0x002fe20000010000 */
[----:B------:R-:W-:Y:S02]  /*4540*/  MOV R197, 0x1f ;  /* 0x0000001f00c57802 */ /* 0x000fe40000000f00 */
[----:B------:R-:W-:Y:S02]  /*4550*/  MOV R176, 0xffffffff ;  /* 0xffffffff00b07802 */ /* 0x000fe40000000f00 */
[----:B------:R-:W-:Y:S02]  /*4560*/  MOV R169, R167 ;  /* 0x000000a700a97202 */ /* 0x000fe40000000f00 */
[----:B------:R-:W-:Y:S02]  /*4570*/  MOV R164, 0x4590 ;  /* 0x0000459000a47802 */ /* 0x000fe40000000f00 */
[----:B------:R-:W-:Y:S05]  /*4580*/  CALL.REL.NOINC `($__internal_183_$__cuda_sm70_shflsync_down_p) ;  /* 0x0000035000007944 */ /* 0x000fea0003c00000 */
[----:B0-----:R-:W-:Y:S01]  /*4590*/  HFMA2.MMA R174, -RZ, RZ, 0, 4.76837158203125e-07 ;  /* 0x00000008ffae7435 */ /* 0x001fe200000001ff */
[----:B-1----:R-:W-:-:S02]  /*45a0*/  MOV R166, R197 ;  /* 0x000000c500a67202 */ /* 0x002fc40000000f00 */
[----:B------:R-:W-:Y:S02]  /*45b0*/  MOV R169, R170 ;  /* 0x000000aa00a97202 */ /* 0x000fe40000000f00 */
[----:B------:R-:W-:Y:S02]  /*45c0*/  MOV R197, 0x1f ;  /* 0x0000001f00c57802 */ /* 0x000fe40000000f00 */
[----:B------:R-:W-:Y:S02]  /*45d0*/  MOV R176, 0xffffffff ;  /* 0xffffffff00b07802 */ /* 0x000fe40000000f00 */
[----:B------:R-:W-:Y:S02]  /*45e0*/  MOV R164, 0x4600 ;  /* 0x0000460000a47802 */ /* 0x000fe40000000f00 */
[----:B------:R-:W-:Y:S05]  /*45f0*/  CALL.REL.NOINC `($__internal_183_$__cuda_sm70_shflsync_down_p) ;  /* 0x000002e000007944 */ /* 0x000fea0003c00000 */
[----:B------:R-:W-:Y:S01]  /*4600*/  FADD.FTZ R167, R166, R167 ;  /* 0x000000a7a6a77221 */ /* 0x000fe20000010000 */
[----:B0-----:R-:W-:Y:S01]  /*4610*/  HFMA2.MMA R174, -RZ, RZ, 0, 2.384185791015625e-07 ;  /* 0x00000004ffae7435 */ /* 0x001fe200000001ff */
[----:B-1----:R-:W-:Y:S01]  /*4620*/  FADD.FTZ R170, R170, R197 ;  /* 0x000000c5aaaa7221 */ /* 0x002fe20000010000 */
[----:B------:R-:W-:Y:S02]  /*4630*/  MOV R197, 0x1f ;  /* 0x0000001f00c57802 */ /* 0x000fe40000000f00 */
[----:B------:R-:W-:-:S02]  /*4640*/  MOV R176, 0xffffffff ;  /* 0xffffffff00b07802 */ /* 0x000fc40000000f00 */
[----:B------:R-:W-:Y:S02]  /*4650*/  MOV R169, R167 ;  /* 0x000000a700a97202 */ /* 0x000fe40000000f00 */
[----:B------:R-:W-:Y:S02]  /*4660*/  MOV R164, 0x4680 ;  /* 0x0000468000a47802 */ /* 0x000fe40000000f00 */
[----:B------:R-:W-:Y:S05]  /*4670*/  CALL.REL.NOINC `($__internal_183_$__cuda_sm70_shflsync_down_p) ;  /* 0x0000026000007944 */ /* 0x000fea0003c00000 */
[----:B0-----:R-:W-:Y:S01]  /*4680*/  HFMA2.MMA R174, -RZ, RZ, 0, 2.384185791015625e-07 ;  /* 0x00000004ffae7435 */ /* 0x001fe200000001ff */
[----:B-1----:R-:W-:Y:S02]  /*4690*/  MOV R166, R197 ;  /* 0x000000c500a67202 */ /* 0x002fe40000000f00 */
[----:B------:R-:W-:Y:S02]  /*46a0*/  MOV R169, R170 ;  /* 0x000000aa00a97202 */ /* 0x000fe40000000f00 */
[----:B------:R-:W-:Y:S02]  /*46b0*/  MOV R197, 0x1f ;  /* 0x0000001f00c57802 */ /* 0x000fe40000000f00 */
[----:B------:R-:W-:Y:S02]  /*46c0*/  MOV R176, 0xffffffff ;  /* 0xffffffff00b07802 */ /* 0x000fe40000000f00 */
[----:B------:R-:W-:-:S02]  /*46d0*/  MOV R164, 0x46f0 ;  /* 0x000046f000a47802 */ /* 0x000fc40000000f00 */
[----:B------:R-:W-:Y:S05]  /*46e0*/  CALL.REL.NOINC `($__internal_183_$__cuda_sm70_shflsync_down_p) ;  /* 0x000001f000007944 */ /* 0x000fea0003c00000 */
[----:B------:R-:W-:Y:S01]  /*46f0*/  FADD.FTZ R167, R166, R167 ;  /* 0x000000a7a6a77221 */ /* 0x000fe20000010000 */
[----:B0-----:R-:W-:Y:S01]  /*4700*/  HFMA2.MMA R174, -RZ, RZ, 0, 1.1920928955078125e-07 ;  /* 0x00000002ffae7435 */ /* 0x001fe200000001ff */
[----:B-1----:R-:W-:Y:S01]  /*4710*/  FADD.FTZ R170, R170, R197 ;  /* 0x000000c5aaaa7221 */ /* 0x002fe20000010000 */
[----:B------:R-:W-:-:S02]  /*4720*/  MOV R197, 0x1f ;  /* 0x0000001f00c57802 */ /* 0x000fc40000000f00 */
[----:B------:R-:W-:Y:S02]  /*4730*/  MOV R176, 0xffffffff ;  /* 0xffffffff00b07802 */ /* 0x000fe40000000f00 */
[----:B------:R-:W-:Y:S02]  /*4740*/  MOV R169, R167 ;  /* 0x000000a700a97202 */ /* 0x000fe40000000f00 */
[----:B------:R-:W-:Y:S02]  /*4750*/  MOV R164, 0x4770 ;  /* 0x0000477000a47802 */ /* 0x000fe40000000f00 */
[----:B------:R-:W-:Y:S05]  /*4760*/  CALL.REL.NOINC `($__internal_183_$__cuda_sm70_shflsync_down_p) ;  /* 0x0000017000007944 */ /* 0x000fea0003c00000 */
[----:B0-----:R-:W-:Y:S01]  /*4770*/  HFMA2.MMA R174, -RZ, RZ, 0, 1.1920928955078125e-07 ;  /* 0x00000002ffae7435 */ /* 0x001fe200000001ff */
[----:B-1----:R-:W-:Y:S02]  /*4780*/  MOV R166, R197 ;  /* 0x000000c500a67202 */ /* 0x002fe40000000f00 */
[----:B------:R-:W-:Y:S02]  /*4790*/  MOV R169, R170 ;  /* 0x000000aa00a97202 */ /* 0x000fe40000000f00 */
[----:B------:R-:W-:Y:S02]  /*47a0*/  MOV R197, 0x1f ;  /* 0x0000001f00c57802 */ /* 0x000fe40000000f00 */
[----:B------:R-:W-:-:S02]  /*47b0*/  MOV R176, 0xffffffff ;  /* 0xffffffff00b07802 */ /* 0x000fc40000000f00 */
[----:B------:R-:W-:Y:S02]  /*47c0*/  MOV R164, 0x47e0 ;  /* 0x000047e000a47802 */ /* 0x000fe40000000f00 */
[----:B------:R-:W-:Y:S05]  /*47d0*/  CALL.REL.NOINC `($__internal_183_$__cuda_sm70_shflsync_down_p) ;  /* 0x0000010000007944 */ /* 0x000fea0003c00000 */
[----:B------:R-:W-:Y:S01]  /*47e0*/  FADD.FTZ R166, R166, R167 ;  /* 0x000000a7a6a67221 */ /* 0x000fe20000010000 */
[----:B0-----:R-:W-:Y:S01]  /*47f0*/  HFMA2.MMA R174, -RZ, RZ, 0, 5.9604644775390625e-08 ;  /* 0x00000001ffae7435 */ /* 0x001fe200000001ff */
[----:B-1----:R-:W-:Y:S01]  /*4800*/  FADD.FTZ R172, R170, R197 ;  /* 0x000000c5aaac7221 */ /* 0x002fe20000010000 */
[----:B------:R-:W-:Y:S02]  /*4810*/  MOV R197, 0x1f ;  /* 0x0000001f00c57802 */ /* 0x000fe40000000f00 */
[----:B------:R-:W-:Y:S02]  /*4820*/  MOV R176, 0xffffffff ;  /* 0xffffffff00b07802 */ /* 0x000fe40000000f00 */
[----:B------:R-:W-:Y:S02]  /*4830*/  MOV R169, R166 ;  /* 0x000000a600a97202 */ /* 0x000fe40000000f00 */
[----:B------:R-:W-:Y:S02]  /*4840*/  MOV R164, 0x4860 ;  /* 0x0000486000a47802 */ /* 0x000fe40000000f00 */
[----:B------:R-:W-:Y:S05]  /*4850*/  CALL.REL.NOINC `($__internal_183_$__cuda_sm70_shflsync_down_p) ;  /* 0x0000008000007944 */ /* 0x000fea0003c00000 */
[----:B0-----:R-:W-:Y:S01]  /*4860*/  HFMA2.MMA R174, -RZ, RZ, 0, 5.9604644775390625e-08 ;  /* 0x00000001ffae7435 */ /* 0x001fe200000001ff */
[----:B-1----:R-:W-:-:S02]  /*4870*/  MOV R171, R197 ;  /* 0x000000c500ab7202 */ /* 0x002fc40000000f00 */
[----:B------:R-:W-:Y:S02]  /*4880*/  MOV R169, R172 ;  /* 0x000000ac00a97202 */ /* 0x000fe40000000f00 */
[----:B------:R-:W-:Y:S02]  /*4890*/  MOV R197, 0x1f ;  /* 0x0000001f00c57802 */ /* 0x000fe40000000f00 */
[----:B------:R-:W-:Y:S02]  /*48a0*/  MOV R176, 0xffffffff ;  /* 0xffffffff00b07802 */ /* 0x000fe40000000f00 */
[----:B------:R-:W-:Y:S02]  /*48b0*/  MOV R164, 0x48d0 ;  /* 0x000048d000a47802 */ /* 0x000fe40000000f00 */
[----:B------:R-:W-:Y:S05]  /*48c0*/  CALL.REL.NOINC `($__internal_183_$__cuda_sm70_shflsync_down_p) ;  /* 0x0000001000007944 */ /* 0x000fea0003c00000 */
[----:B01----:R-:W-:Y:S05]  /*48d0*/  BRA `(.L_x_10927) ;  /* 0xffffd32000007947 */ /* 0x003fea000383ffff */
        .weak           $__internal_183_$__cuda_sm70_shflsync_down_p
        .type           $__internal_183_$__cuda_sm70_shflsync_down_p,@function
        .size           $__internal_183_$__cuda_sm70_shflsync_down_p,(.L_x_11917 - $__internal_183_$__cuda_sm70_shflsync_down_p)
$__internal_183_$__cuda_sm70_shflsync_down_p:
[----:B------:R-:W-:Y:S01]  /*48e0*/  HFMA2.MMA R165, -RZ, RZ, 0, 0 ;  /* 0x00000000ffa57435 */ /* 0x000fe200000001ff */
[----:B------:R-:W-:Y:S04]  /*48f0*/  WARPSYNC R176 ;  /* 0x000000b000007348 */ /* 0x000fe80003800000 */
[----:B------:R0:W1:Y:S01]  /*4900*/  SHFL.DOWN PT, R197, R169, R174, R197 ;  /* 0x080000aea9c57389 */ /* 0x00006200000e00c5 */
[----:B------:R-:W-:Y:S05]  /*4910*/  RET.REL.NODEC R164 `(_ZN10layer_norm13ln_bwd_kernelINS_13Kernel_traitsIfffffjLj8192ELj1ELj1ELj8ELj16ENS_18Kernel_traits_baseILj8192EfffffjLj256EEEEELb0ELb0ELb1ELb1EEEvNS_9BwdParamsE) ;  /* 0xffffb6e0a4007950 */ /* 0x000fea0003c3ffff */
.L_x_10928:
        /* <DEDUP_REMOVED lines=14> */
.L_x_11917:


//--------------------- .text._ZN10layer_norm13ln_bwd_kernelINS_13Kernel_traitsIfffffjLj8192ELj1ELj1ELj8ELj16ENS_18Kernel_traits_baseILj8192EfffffjLj256EEEEELb0ELb1ELb0ELb0EEEvNS_9BwdParamsE --------------------------
	.section	.text._ZN10layer_norm13ln_bwd_kernelINS_13Kernel_traitsIfffffjLj8192ELj1ELj1ELj8ELj16ENS_18Kernel_traits_baseILj8192EfffffjLj256EEEEELb0ELb1ELb0ELb0EEEvNS_9BwdParamsE,"ax",@progbits
	.sectioninfo	@"SHI_REGISTERS=255"
	.align	128
        .global         _ZN10layer_norm13ln_bwd_kernelINS_13Kernel_traitsIfffffjLj8192ELj1ELj1ELj8ELj16ENS_18Kernel_traits_baseILj8192EfffffjLj256EEEEELb0ELb1ELb0ELb0EEEvNS_9BwdParamsE
        .type           _ZN10layer_norm13ln_bwd_kernelINS_13Kernel_traitsIfffffjLj8192ELj1ELj1ELj8ELj16ENS_18Kernel_traits_baseILj8192EfffffjLj256EEEEELb0ELb1ELb0ELb0EEEvNS_9BwdParamsE,@function
        .size           _ZN10layer_norm13ln_bwd_kernelINS_13Kernel_traitsIfffffjLj8192ELj1ELj1ELj8ELj16ENS_18Kernel_traits_baseILj8192EfffffjLj256EEEEELb0ELb1ELb0ELb0EEEvNS_9BwdParamsE,(.L_x_11918 - _ZN10layer_norm13ln_bwd_kernelINS_13Kernel_traitsIfffffjLj8192ELj1ELj1ELj8ELj16ENS_18Kernel_traits_baseILj8192EfffffjLj256EEEEELb0ELb1ELb0ELb0EEEvNS_9BwdParamsE)
        .other          _ZN10layer_norm13ln_bwd_kernelINS_13Kernel_traitsIfffffjLj8192ELj1ELj1ELj8ELj16ENS_18Kernel_traits_baseILj8192EfffffjLj256EEEEELb0ELb1ELb0ELb0EEEvNS_9BwdParamsE,@"STO_CUDA_ENTRY STV_DEFAULT"
_ZN10layer_norm13ln_bwd_kernelINS_13Kernel_traitsIfffffjLj8192ELj1ELj1ELj8ELj16ENS_18Kernel_traits_baseILj8192EfffffjLj256EEEEELb0ELb1ELb0ELb0EEEvNS_9BwdParamsE:
.text._ZN10layer_norm13ln_bwd_kernelINS_13Kernel_traitsIfffffjLj8192ELj1ELj1ELj8ELj16ENS_18Kernel_traits_baseILj8192EfffffjLj256EEEEELb0ELb1ELb0ELb0EEEvNS_9BwdParamsE:
[----:B------:R-:W-:-:S04]  /*0000*/  MOV R1, c[0x0][0x28] ;  /* 0x00000a0000017a02 */ /* 0x000fc80000000f00 */
[----:B------:R-:W-:-:S05]  /*0010*/  IADD3 R1, R1, -0x68, RZ ;  /* 0xffffff9801017810 */ /* 0x000fca0007ffe0ff */
[----:B------:R0:W2:Y:S04]  /*0020*/  LDL.64 R60, [R1+0x58] ;  /* 0x00005800013c7983 */ /* 0x0000a80000100a00 */
[----:B------:R0:W2:Y:S04]  /*0030*/  LDL.64 R62, [R1+0x60] ;  /* 0x00006000013e7983 */ /* 0x0000a80000100a00 */
[----:B------:R0:W3:Y:S04]  /*0040*/  LDL.64 R64, [R1+0x18] ;  /* 0x0000180001407983 */ /* 0x0000e80000100a00 */
[----:B------:R0:W3:Y:S04]  /*0050*/  LDL.64 R66, [R1+0x20] ;  /* 0x0000200001427983 */ /* 0x0000e80000100a00 */
[----:B------:R-:W1:Y:S01]  /*0060*/  S2R R144, SR_TID.X ;  /* 0x0000000000907919 */ /* 0x000e620000002100 */
[----:B------:R-:W-:-:S03]  /*0070*/  MOV R0, c[0x0][0x168] ;  /* 0x00005a0000007a02 */ /* 0x000fc60000000f00 */
[----:B------:R0:W4:Y:S01]  /*0080*/  LDL.64 R72, [R1+0x38] ;  /* 0x0000380001487983 */ /* 0x0001220000100a00 */
[----:B------:R-:W-:-:S03]  /*0090*/  SHF.R.S32.HI R0, RZ, 0x1f, R0 ;  /* 0x0000001fff007819 */ /* 0x000fc60000011400 */
[----:B------:R0:W4:Y:S01]  /*00a0*/  LDL.64 R74, [R1+0x40] ;  /* 0x00004000014a7983 */ /* 0x0001220000100a00 */
[----:B------:R-:W-:-:S03]  /*00b0*/  LEA.HI R0, R0, c[0x0][0x168], RZ, 0x2 ;  /* 0x00005a0000007a11 */ /* 0x000fc600078f10ff */
[----:B------:R0:W4:Y:S04]  /*00c0*/  LDL.64 R76, [R1+0x28] ;  /* 0x00002800014c7983 */ /* 0x0001280000100a00 */
[----:B------:R0:W4:Y:S01]  /*00d0*/  LDL.64 R78, [R1+0x30] ;  /* 0x00003000014e7983 */ /* 0x0001220000100a00 */
[----:B------:R-:W-:-:S03]  /*00e0*/  ULDC.64 UR4, c[0x0][0x118] ;  /* 0x0000460000047ab9 */ /* 0x000fc60000000a00 */
[----:B------:R0:W4:Y:S01]  /*00f0*/  LDL.64 R80, [R1+0x48] ;  /* 0x0000480001507983 */ /* 0x0001220000100a00 */
[----:B-1----:R-:W-:-:S03]  /*0100*/  LOP3.LUT R3, R144, 0xff, RZ, 0xc, !PT ;  /* 0x000000ff90037812 */ /* 0x002fc600078e0cff */
[----:B------:R0:W4:Y:S01]  /*0110*/  LDL.64 R82, [R1+0x50] ;  /* 0x0000500001527983 */ /* 0x0001220000100a00 */
[----:B------:R-:W-:-:S03]  /*0120*/  LEA.HI.SX32 R4, R0, R3, 0x1e ;  /* 0x0000000300047211 */ /* 0x000fc600078ff2ff */
[----:B------:R0:W4:Y:S01]  /*0130*/  LDL.64 R68, [R1+0x8] ;  /* 0x0000080001447983 */ /* 0x0001220000100a00 */
[----:B------:R-:W-:-:S03]  /*0140*/  LOP3.LUT P6, RZ, R4, 0xffffff00, RZ, 0xc0, !PT ;  /* 0xffffff0004ff7812 */ /* 0x000fc600078cc0ff */
[----:B------:R0:W4:Y:S01]  /*0150*/  LDL.64 R70, [R1+0x10] ;  /* 0x0000100001467983 */ /* 0x0001220000100a00 */
[----:B------:R-:W-:Y:S02]  /*0160*/  ISETP.GE.U32.AND P5, PT, R4, 0x200, PT ;  /* 0x000002000400780c */ /* 0x000fe40003fa6070 */
[----:B------:R-:W-:Y:S02]  /*0170*/  LOP3.LUT R0, R144, 0xff, RZ, 0xc0, !PT ;  /* 0x000000ff90007812 */ /* 0x000fe400078ec0ff */
[----:B------:R-:W-:-:S05]  /*0180*/  ISETP.GE.U32.AND P0, PT, R4, 0x300, PT ;  /* 0x000003000400780c */ /* 0x000fca0003f06070 */
[----:B------:R-:W-:-:S04]  /*0190*/  @P6 MOV R7, 0x10 ;  /* 0x0000001000076802 */ /* 0x000fc80000000f00 */
[----:B------:R-:W-:Y:S01]  /*01a0*/  @P5 MOV R11, 0x10 ;  /* 0x00000010000b5802 */ /* 0x000fe20000000f00 */
[----:B------:R-:W-:-:S04]  /*01b0*/  @P6 IMAD.WIDE.U32 R2, R0, R7, c[0x0][0x1b0] ;  /* 0x00006c0000026625 */ /* 0x000fc800078e0007 */
[C---:B------:R-:W-:Y:S01]  /*01c0*/  @P6 IMAD.WIDE.U32 R6, R0.reuse, R7, c[0x0][0x1c8] ;  /* 0x0000720000066625 */ /* 0x040fe200078e0007 */
[----:B------:R-:W-:Y:S02]  /*01d0*/  @P6 LOP3.LUT R0, R0, 0x100, RZ, 0xfc, !PT ;  /* 0x0000010000006812 */ /* 0x000fe400078efcff */
[----:B------:R-:W-:-:S03]  /*01e0*/  @P0 MOV R15, 0x10 ;  /* 0x00000010000f0802 */ /* 0x000fc60000000f00 */
[----:B------:R-:W-:-:S04]  /*01f0*/  @P5 IMAD.WIDE.U32 R8, R0, R11, c[0x0][0x1b0] ;  /* 0x00006c0000085625 */ /* 0x000fc800078e000b */
[C---:B------:R-:W-:Y:S01]  /*0200*/  @P5 IMAD.WIDE.U32 R10, R0.reuse, R11, c[0x0][0x1c8] ;  /* 0x00007200000a5625 */ /* 0x040fe200078e000b */
[----:B------:R-:W-:-:S05]  /*0210*/  @P5 IADD3 R0, R0, 0x100, RZ ;  /* 0x0000010000005810 */ /* 0x000fca0007ffe0ff */
[----:B------:R-:W-:-:S04]  /*0220*/  @P0 IMAD.WIDE.U32 R12, R0, R15, c[0x0][0x1b0] ;  /* 0x00006c00000c0625 */ /* 0x000fc800078e000f */
[----:B------:R-:W-:Y:S01]  /*0230*/  @P0 IMAD.WIDE.U32 R14, R0, R15, c[0x0][0x1c8] ;  /* 0x00007200000e0625 */ /* 0x000fe200078e000f */
[----:B--2---:R-:W2:Y:S04]  /*0240*/  @P6 LDG.E.128 R60, [R2.64] ;  /* 0x00000004023c6981 */ /* 0x004ea8000c1e1d00 */
[----:B---3--:R-:W3:Y:S01]  /*0250*/  @P0 LDG.E.128 R64, [R14.64] ;  /* 0x000000040e400981 */ /* 0x008ee2000c1e1d00 */
[----:B------:R-:W-:-:S03]  /*0260*/  ISETP.GE.U32.AND P1, PT, R4, 0x400, PT ;  /* 0x000004000400780c */ /* 0x000fc60003f26070 */
[----:B----4-:R-:W4:Y:S04]  /*0270*/  @P5 LDG.E.128 R72, [R10.64] ;  /* 0x000000040a485981 */ /* 0x010f28000c1e1d00 */
[----:B------:R1:W4:Y:S01]  /*0280*/  @P5 LDG.E.128 R76, [R8.64] ;  /* 0x00000004084c5981 */ /* 0x000322000c1e1d00 */
[----:B------:R-:W-:-:S05]  /*0290*/  ISETP.GE.U32.AND P2, PT, R4, 0x500, PT ;  /* 0x000005000400780c */ /* 0x000fca0003f46070 */
[----:B------:R-:W-:Y:S02]  /*02a0*/  @P1 MOV R19, 0x10 ;  /* 0x0000001000131802 */ /* 0x000fe40000000f00 */
[----:B------:R-:W-:Y:S02]  /*02b0*/  @P0 IADD3 R0, R0, 0x100, RZ ;  /* 0x0000010000000810 */ /* 0x000fe40007ffe0ff */
[C---:B------:R-:W-:Y:S02]  /*02c0*/  ISETP.GE.U32.AND P3, PT, R4.reuse, 0x600, PT ;  /* 0x000006000400780c */ /* 0x040fe40003f66070 */
[----:B------:R-:W-:Y:S01]  /*02d0*/  ISETP.GE.U32.AND P4, PT, R4, 0x700, PT ;  /* 0x000007000400780c */ /* 0x000fe20003f86070 */
[CC--:B------:R-:W-:Y:S01]  /*02e0*/  @P1 IMAD.WIDE.U32 R16, R0.reuse, R19.reuse, c[0x0][0x1b0] ;  /* 0x00006c0000101625 */ /* 0x0c0fe200078e0013 */
[----:B------:R-:W4:Y:S03]  /*02f0*/  @P6 LDG.E.128 R80, [R6.64] ;  /* 0x0000000406506981 */ /* 0x000f26000c1e1d00 */
[C---:B------:R-:W-:Y:S01]  /*0300*/  @P1 IMAD.WIDE.U32 R18, R0.reuse, R19, c[0x0][0x1c8] ;  /* 0x0000720000121625 */ /* 0x040fe200078e0013 */
[----:B------:R-:W-:Y:S01]  /*0310*/  @P1 IADD3 R0, R0, 0x100, RZ ;  /* 0x0000010000001810 */ /* 0x000fe20007ffe0ff */
[----:B------:R0:W5:Y:S04]  /*0320*/  @P1 LDG.E.128 R20, [R16.64] ;  /* 0x0000000410141981 */ /* 0x000168000c1e1d00 */
[----:B------:R-:W-:Y:S01]  /*0330*/  @P3 MOV R5, 0x10 ;  /* 0x0000001000053802 */ /* 0x000fe20000000f00 */
[----:B------:R-:W4:Y:S04]  /*0340*/  @P0 LDG.E.128 R68, [R12.64] ;  /* 0x000000040c440981 */ /* 0x000f28000c1e1d00 */
[----:B------:R0:W5:Y:S04]  /*0350*/  @P1 LDG.E.128 R24, [R18.64] ;  /* 0x0000000412181981 */ /* 0x000168000c1e1d00 */
[----:B--2---:R-:W-:Y:S04]  /*0360*/  @P6 STL.64 [R1+0x58], R60 ;  /* 0x0000583c01006387 */ /* 0x004fe80000100a00 */
[----:B------:R2:W-:Y:S02]  /*0370*/  @P6 STL.64 [R1+0x60], R62 ;  /* 0x0000603e01006387 */ /* 0x0005e40000100a00 */
[----:B--2---:R-:W-:-:S05]  /*0380*/  @P2 MOV R63, 0x10 ;  /* 0x00000010003f2802 */ /* 0x004fca0000000f00 */
[----:B------:R-:W-:-:S04]  /*0390*/  @P2 IMAD.WIDE.U32 R60, R0, R63, c[0x0][0x1b0] ;  /* 0x00006c00003c2625 */ /* 0x000fc800078e003f */
[C---:B------:R-:W-:Y:S01]  /*03a0*/  @P2 IMAD.WIDE.U32 R62, R0.reuse, R63, c[0x0][0x1c8] ;  /* 0x00007200003e2625 */ /* 0x040fe200078e003f */
[----:B------:R-:W-:Y:S01]  /*03b0*/  @P2 IADD3 R0, R0, 0x100, RZ ;  /* 0x0000010000002810 */ /* 0x000fe20007ffe0ff */
[----:B---3--:R2:W-:Y:S04]  /*03c0*/  @P0 STL.64 [R1+0x18], R64 ;  /* 0x0000184001000387 */ /* 0x0085e80000100a00 */
[----:B------:R3:W-:Y:S01]  /*03d0*/  @P0 STL.64 [R1+0x20], R66 ;  /* 0x0000204201000387 */ /* 0x0007e20000100a00 */
[CC--:B-1----:R-:W-:Y:S01]  /*03e0*/  @P3 IMAD.WIDE.U32 R8, R0.reuse, R5.reuse, c[0x0][0x1c8] ;  /* 0x0000720000083625 */ /* 0x0c2fe200078e0005 */
[----:B------:R-:W1:Y:S01]  /*03f0*/  S2UR UR6, SR_CTAID.X ;  /* 0x00000000000679c3 */ /* 0x000e620000002500 */
[----:B------:R-:W-:Y:S01]  /*0400*/  CS2R R160, SRZ ;  /* 0x0000000000a07805 */ /* 0x000fe2000001ff00 */
[----:B------:R0:W5:Y:S01]  /*0410*/  @P2 LDG.E.128 R28, [R60.64] ;  /* 0x000000043c1c2981 */ /* 0x000162000c1e1d00 */
[C---:B--2---:R-:W-:Y:S01]  /*0420*/  @P3 IMAD.WIDE.U32 R64, R0.reuse, R5, c[0x0][0x1b0] ;  /* 0x00006c0000403625 */ /* 0x044fe200078e0005 */
[----:B------:R-:W-:-:S02]  /*0430*/  @P3 IADD3 R0, R0, 0x100, RZ ;  /* 0x0000010000003810 */ /* 0x000fc40007ffe0ff */
[----:B------:R2:W5:Y:S01]  /*0440*/  @P3 LDG.E.128 R40, [R8.64] ;  /* 0x0000000408283981 */ /* 0x000562000c1e1d00 */
[----:B---3--:R-:W-:-:S03]  /*0450*/  @P4 MOV R67, 0x10 ;  /* 0x0000001000434802 */ /* 0x008fc60000000f00 */
[----:B----4-:R3:W-:Y:S02]  /*0460*/  @P5 STL.64 [R1+0x38], R72 ;  /* 0x0000384801005387 */ /* 0x0107e40000100a00 */
[-C--:B------:R-:W-:Y:S02]  /*0470*/  @P4 IMAD.WIDE.U32 R10, R0, R67.reuse, c[0x0][0x1b0] ;  /* 0x00006c00000a4625 */ /* 0x080fe400078e0043 */
[----:B------:R4:W5:Y:S04]  /*0480*/  @P2 LDG.E.128 R32, [R62.64] ;  /* 0x000000043e202981 */ /* 0x000968000c1e1d00 */
[----:B------:R2:W5:Y:S04]  /*0490*/  @P4 LDG.E.128 R44, [R10.64] ;  /* 0x000000040a2c4981 */ /* 0x000568000c1e1d00 */
[----:B------:R0:W-:Y:S04]  /*04a0*/  @P5 STL.64 [R1+0x40], R74 ;  /* 0x0000404a01005387 */ /* 0x0001e80000100a00 */
[----:B------:R1:W-:Y:S04]  /*04b0*/  @P5 STL.64 [R1+0x28], R76 ;  /* 0x0000284c01005387 */ /* 0x0003e80000100a00 */
[----:B------:R1:W-:Y:S01]  /*04c0*/  @P5 STL.64 [R1+0x30], R78 ;  /* 0x0000304e01005387 */ /* 0x0003e20000100a00 */
[----:B------:R-:W-:Y:S01]  /*04d0*/  ISETP.GE.U32.AND P5, PT, R4, 0x800, PT ;  /* 0x000008000400780c */ /* 0x000fe20003fa6070 */
[C---:B------:R-:W-:Y:S01]  /*04e0*/  @P4 IMAD.WIDE.U32 R66, R0.reuse, R67, c[0x0][0x1c8] ;  /* 0x0000720000424625 */ /* 0x040fe200078e0043 */
[----:B------:R-:W-:Y:S01]  /*04f0*/  @P4 IADD3 R0, R0, 0x100, RZ ;  /* 0x0000010000004810 */ /* 0x000fe20007ffe0ff */
[----:B------:R1:W-:Y:S01]  /*0500*/  @P6 STL.64 [R1+0x48], R80 ;  /* 0x0000485001006387 */ /* 0x0003e20000100a00 */
[----:B0-----:R-:W-:Y:S01]  /*0510*/  CS2R R60, SRZ ;  /* 0x00000000003c7805 */ /* 0x001fe2000001ff00 */
[----:B------:R-:W-:Y:S01]  /*0520*/  CS2R R162, SRZ ;  /* 0x0000000000a27805 */ /* 0x000fe2000001ff00 */
[----:B------:R-:W-:Y:S01]  /*0530*/  CS2R R84, SRZ ;  /* 0x0000000000547805 */ /* 0x000fe2000001ff00 */
[----:B------:R0:W5:Y:S06]  /*0540*/  @P3 LDG.E.128 R36, [R64.64] ;  /* 0x0000000440243981 */ /* 0x00016c000c1e1d00 */
[----:B------:R-:W-:Y:S01]  /*0550*/  @P5 MOV R3, 0x10 ;  /* 0x0000001000035802 */ /* 0x000fe20000000f00 */
[----:B------:R0:W5:Y:S04]  /*0560*/  @P4 LDG.E.128 R48, [R66.64] ;  /* 0x0000000442304981 */ /* 0x000168000c1e1d00 */
[----:B------:R-:W-:-:S04]  /*0570*/  @P5 IMAD.WIDE.U32 R6, R0, R3, c[0x0][0x1c8] ;  /* 0x0000720000065625 */ /* 0x000fc800078e0003 */
[----:B------:R-:W-:Y:S01]  /*0580*/  @P5 IMAD.WIDE.U32 R2, R0, R3, c[0x0][0x1b0] ;  /* 0x00006c0000025625 */ /* 0x000fe200078e0003 */
[----:B-1----:R-:W-:Y:S01]  /*0590*/  LEA.HI R0, R144, UR6, RZ, 0x18 ;  /* 0x0000000690007c11 */ /* 0x002fe2000f8fc0ff */
[----:B------:R2:W5:Y:S04]  /*05a0*/  @P5 LDG.E.128 R52, [R6.64] ;  /* 0x0000000406345981 */ /* 0x000568000c1e1d00 */
[----:B------:R2:W5:Y:S01]  /*05b0*/  @P5 LDG.E.128 R56, [R2.64] ;  /* 0x0000000402385981 */ /* 0x000562000c1e1d00 */
[----:B------:R-:W-:-:S03]  /*05c0*/  ISETP.GE.AND P5, PT, R0, c[0x0][0x164], PT ;  /* 0x0000590000007a0c */ /* 0x000fc60003fa6270 */
[----:B------:R1:W-:Y:S01]  /*05d0*/  @P6 STL.64 [R1+0x50], R82 ;  /* 0x0000505201006387 */ /* 0x0003e20000100a00 */
[----:B----4-:R-:W-:Y:S01]  /*05e0*/  CS2R R62, SRZ ;  /* 0x00000000003e7805 */ /* 0x010fe2000001ff00 */
[----:B0-----:R-:W-:Y:S02]  /*05f0*/  CS2R R64, SRZ ;  /* 0x0000000000407805 */ /* 0x001fe4000001ff00 */
[----:B------:R0:W-:Y:S01]  /*0600*/  @P0 STL.64 [R1+0x8], R68 ;  /* 0x0000084401000387 */ /* 0x0001e20000100a00 */
[----:B------:R-:W-:Y:S01]  /*0610*/  CS2R R66, SRZ ;  /* 0x0000000000427805 */ /* 0x000fe2000001ff00 */
[----:B---3--:R-:W-:Y:S01]  /*0620*/  CS2R R72, SRZ ;  /* 0x0000000000487805 */ /* 0x008fe2000001ff00 */
[----:B------:R-:W-:Y:S01]  /*0630*/  CS2R R74, SRZ ;  /* 0x00000000004a7805 */ /* 0x000fe2000001ff00 */
[----:B------:R3:W-:Y:S01]  /*0640*/  @P0 STL.64 [R1+0x10], R70 ;  /* 0x0000104601000387 */ /* 0x0007e20000100a00 */
[----:B------:R-:W-:Y:S01]  /*0650*/  CS2R R76, SRZ ;  /* 0x00000000004c7805 */ /* 0x000fe2000001ff00 */
[----:B------:R-:W-:Y:S01]  /*0660*/  CS2R R78, SRZ ;  /* 0x00000000004e7805 */ /* 0x000fe2000001ff00 */
[----:B------:R-:W-:Y:S01]  /*0670*/  CS2R R80, SRZ ;  /* 0x0000000000507805 */ /* 0x000fe2000001ff00 */
[----:B-1----:R-:W-:Y:S01]  /*0680*/  CS2R R82, SRZ ;  /* 0x0000000000527805 */ /* 0x002fe2000001ff00 */
[----:B------:R-:W-:Y:S01]  /*0690*/  CS2R R86, SRZ ;  /* 0x0000000000567805 */ /* 0x000fe2000001ff00 */
[----:B------:R-:W-:Y:S01]  /*06a0*/  CS2R R88, SRZ ;  /* 0x0000000000587805 */ /* 0x000fe2000001ff00 */
[----:B------:R-:W-:Y:S01]  /*06b0*/  CS2R R90, SRZ ;  /* 0x00000000005a7805 */ /* 0x000fe2000001ff00 */
[----:B0-----:R-:W-:Y:S01]  /*06c0*/  CS2R R68, SRZ ;  /* 0x0000000000447805 */ /* 0x001fe2000001ff00 */
[----:B------:R-:W-:Y:S01]  /*06d0*/  CS2R R156, SRZ ;  /* 0x00000000009c7805 */ /* 0x000fe2000001ff00 */
[----:B------:R-:W-:Y:S01]  /*06e0*/  CS2R R158, SRZ ;  /* 0x00000000009e7805 */ /* 0x000fe2000001ff00 */
[----:B------:R-:W-:Y:S01]  /*06f0*/  CS2R R92, SRZ ;  /* 0x00000000005c7805 */ /* 0x000fe2000001ff00 */
        /* <DEDUP_REMOVED lines=32> */
.L_x_10964:
[----:B------:R-:W-:Y:S02]  /*0900*/  ISETP.NE.U32.AND P5, PT, RZ, c[0x0][0x1c0], PT ;  /* 0x00007000ff007a0c */ /* 0x000fe40003fa5070 */
[----:B0-----:R-:W-:Y:S02]  /*0910*/  SHF.R.S32.HI R2, RZ, 0x1f, R0 ;  /* 0x0000001fff027819 */ /* 0x001fe40000011400 */
[----:B------:R-:W-:-:S13]  /*0920*/  ISETP.NE.AND.EX P5, PT, RZ, c[0x0][0x1c4], PT, P5 ;  /* 0x00007100ff007a0c */ /* 0x000fda0003fa5350 */
[----:B------:R-:W-:-:S04]  /*0930*/  @P5 LEA R192, P6, R0, c[0x0][0x1c0], 0x2 ;  /* 0x0000700000c05a11 */ /* 0x000fc800078c10ff */
[----:B------:R-:W-:Y:S02]  /*0940*/  @P5 LEA.HI.X R193, R0, c[0x0][0x1c4], R2, 0x2, P6 ;  /* 0x0000710000c15a11 */ /* 0x000fe400030f1402 */
[----:B------:R-:W-:-:S06]  /*0950*/  MOV R2, 0x3f800000 ;  /* 0x3f80000000027802 */ /* 0x000fcc0000000f00 */
[----:B-----5:R0:W5:Y:S02]  /*0960*/  @P5 LDG.E R2, [R192.64] ;  /* 0x00000004c0025981 */ /* 0x020164000c1e1900 */
[----:B0-----:R-:W-:-:S05]  /*0970*/  MOV R192, 0x4 ;  /* 0x0000000400c07802 */ /* 0x001fca0000000f00 */
[CC--:B------:R-:W-:Y:S01]  /*0980*/  IMAD.WIDE R194, R0.reuse, R192.reuse, c[0x0][0x1a0] ;  /* 0x0000680000c27625 */ /* 0x0c0fe200078e02c0 */
[----:B------:R-:W0:Y:S03]  /*0990*/  S2R R196, SR_TID.X ;  /* 0x0000000000c47919 */ /* 0x000e260000002100 */
[C---:B------:R-:W-:Y:S01]  /*09a0*/  IMAD.WIDE R192, R0.reuse, R192, c[0x0][0x1a8] ;  /* 0x00006a0000c07625 */ /* 0x040fe200078e02c0 */
[----:B------:R1:W5:Y:S03]  /*09b0*/  LDG.E R204, [R194.64] ;  /* 0x00000004c2cc7981 */ /* 0x000366000c1e1900 */
[----:B------:R-:W-:Y:S01]  /*09c0*/  IMAD R12, R0, c[0x0][0x168], RZ ;  /* 0x00005a00000c7a24 */ /* 0x000fe200078e02ff */
[----:B------:R-:W-:Y:S01]  /*09d0*/  LOP3.LUT P6, RZ, R4, 0xffffff00, RZ, 0xc0, !PT ;  /* 0xffffff0004ff7812 */ /* 0x000fe200078cc0ff */
[----:B------:R2:W5:Y:S01]  /*09e0*/  LDG.E R3, [R192.64] ;  /* 0x00000004c0037981 */ /* 0x000562000c1e1900 */
[----:B------:R-:W-:Y:S01]  /*09f0*/  BSSY B0, `(.L_x_10930) ;  /* 0x0000037000007945 */ /* 0x000fe20003800000 */
[----:B------:R-:W-:Y:S01]  /*0a00*/  CS2R R202, SRZ ;  /* 0x0000000000ca7805 */ /* 0x000fe2000001ff00 */
[----:B--2---:R-:W-:-:S04]  /*0a10*/  SHF.R.S32.HI R192, RZ, 0x1f, R12 ;  /* 0x0000001fffc07819 */ /* 0x004fc8000001140c */
[----:B------:R-:W-:Y:S02]  /*0a20*/  LEA.HI R12, R192, R12, RZ, 0x2 ;  /* 0x0000000cc00c7211 */ /* 0x000fe400078f10ff */
[----:B0-----:R-:W-:-:S04]  /*0a30*/  LOP3.LUT R192, R196, 0xff, RZ, 0xc0, !PT ;  /* 0x000000ffc4c07812 */ /* 0x001fc800078ec0ff */
[----:B------:R-:W-:-:S04]  /*0a40*/  LEA.HI.SX32 R12, R12, R192, 0x1e ;  /* 0x000000c00c0c7211 */ /* 0x000fc800078ff2ff */
[----:B------:R-:W-:Y:S01]  /*0a50*/  MOV R212, R12 ;  /* 0x0000000c00d47202 */ /* 0x000fe20000000f00 */
[----:B------:R-:W-:Y:S05]  /*0a60*/  @!P6 BRA `(.L_x_10931) ;  /* 0x000002f00000e947 */ /* 0x000fea0003800000 */
[----:B-1----:R-:W-:Y:S01]  /*0a70*/  ISETP.NE.U32.AND P5, PT, RZ, c[0x0][0x218], PT ;  /* 0x00008600ff007a0c */ /* 0x002fe20003fa5070 */
[----:B------:R-:W2:Y:S03]  /*0a80*/  LDL R229, [R1+0x58] ;  /* 0x0000580001e57983 */ /* 0x000ea60000100800 */
[----:B------:R-:W-:Y:S01]  /*0a90*/  ISETP.NE.AND.EX P5, PT, RZ, c[0x0][0x21c], PT, P5 ;  /* 0x00008700ff007a0c */ /* 0x000fe20003fa5350 */
[----:B------:R-:W0:Y:S01]  /*0aa0*/  LDC.U8 R196, c[0x0][0x1f0] ;  /* 0x00007c00ffc47b82 */ /* 0x000e220000000000 */
        /* <DEDUP_REMOVED lines=9> */
[----:B-1----:R-:W-:Y:S02]  /*0b40*/  HFMA2.MMA R192, -RZ, RZ, 0, 9.5367431640625e-07 ;  /* 0x00000010ffc07435 */ /* 0x002fe400000001ff */
[----:B------:R0:W2:Y:S01]  /*0b50*/  LDG.E.128 R196, [R194.64] ;  /* 0x00000004c2c47981 */ /* 0x0000a2000c1e1d00 */
[----:B-----5:R-:W-:-:S07]  /*0b60*/  FSEL R5, R204, RZ, !P5 ;  /* 0x000000ffcc057208 */ /* 0x020fce0006800000 */
[----:B------:R-:W-:-:S06]  /*0b70*/  IMAD.WIDE.U32 R192, R12, R192, c[0x0][0x208] ;  /* 0x000082000cc07625 */ /* 0x000fcc00078e00c0 */
[----:B0-----:R-:W3:Y:S01]  /*0b80*/  LDG.E.128 R192, [R192.64] ;  /* 0x00000004c0c07981 */ /* 0x001ee2000c1e1d00 */
        /* <DEDUP_REMOVED lines=29> */
.L_x_10931:
[----:B-1----:R-:W-:Y:S05]  /*0d60*/  BSYNC B0 ;  /* 0x0000000000007941 */ /* 0x002fea0003800000 */
.L_x_10930:
        /* <DEDUP_REMOVED lines=8> */
[----:B------:R-:W4:Y:S07]  /*0df0*/  LDL R214, [R1+0x30] ;  /* 0x0000300001d67983 */ /* 0x000f2e0000100800 */
[----:B------:R-:W-:-:S04]  /*0e00*/  @P5 LEA R192, P6, R212, c[0x0][0x218], 0x4 ;  /* 0x00008600d4c05a11 */ /* 0x000fc800078c20ff */
[----:B------:R-:W-:-:S05]  /*0e10*/  @P5 LEA.HI.X R193, R212, c[0x0][0x21c], RZ, 0x4, P6 ;  /* 0x00008700d4c15a11 */ /* 0x000fca00030f24ff */
[----:B------:R1:W5:Y:S02]  /*0e20*/  @P5 LDG.E.128 R152, [R192.64] ;  /* 0x00000004c0985981 */ /* 0x000364000c1e1d00 */
[----:B-1----:R-:W-:-:S04]  /*0e30*/  LEA R192, P5, R212, c[0x0][0x188], 0x4 ;  /* 0x00006200d4c07a11 */ /* 0x002fc800078a20ff */
[----:B------:R-:W-:Y:S02]  /*0e40*/  LEA.HI.X R193, R212, c[0x0][0x18c], RZ, 0x4, P5 ;  /* 0x00006300d4c17a11 */ /* 0x000fe400028f24ff */
[----:B0-----:R-:W-:-:S04]  /*0e50*/  ISETP.NE.AND P5, PT, R194, RZ, PT ;  /* 0x000000ffc200720c */ /* 0x001fc80003fa5270 */
[----:B------:R-:W2:Y:S01]  /*0e60*/  LDG.E.128 R192, [R192.64] ;  /* 0x00000004c0c07981 */ /* 0x000ea2000c1e1d00 */
[----:B------:R-:W-:-:S10]  /*0e70*/  HFMA2.MMA R196, -RZ, RZ, 0, 9.5367431640625e-07 ;  /* 0x00000010ffc47435 */ /* 0x000fd400000001ff */
[----:B------:R-:W-:Y:S01]  /*0e80*/  IMAD.WIDE.U32 R196, R212, R196, c[0x0][0x208] ;  /* 0x00008200d4c47625 */ /* 0x000fe200078e00c4 */
[----:B-----5:R-:W-:-:S05]  /*0e90*/  FSEL R15, R204, RZ, !P5 ;  /* 0x000000ffcc0f7208 */ /* 0x020fca0006800000 */
[----:B------:R-:W3:Y:S01]  /*0ea0*/  LDG.E.128 R196, [R196.64] ;  /* 0x00000004c4c47981 */ /* 0x000ee2000c1e1d00 */
[C---:B--2---:R-:W-:Y:S02]  /*0eb0*/  FADD.FTZ R192, -R15.reuse, R192 ;  /* 0x000000c00fc07221 */ /* 0x044fe40000010100 */
[C---:B------:R-:W-:Y:S02]  /*0ec0*/  FADD.FTZ R193, -R15.reuse, R193 ;  /* 0x000000c10fc17221 */ /* 0x040fe40000010100 */
[C---:B------:R-:W-:Y:S02]  /*0ed0*/  FADD.FTZ R194, -R15.reuse, R194 ;  /* 0x000000c20fc27221 */ /* 0x040fe40000010100 */
[----:B------:R-:W-:Y:S02]  /*0ee0*/  FADD.FTZ R15, -R15, R195 ;  /* 0x000000c30f0f7221 */ /* 0x000fe40000010100 */
[----:B------:R-:W2:Y:S01]  /*0ef0*/  LDL R195, [R1+0x34] ;  /* 0x0000340001c37983 */ /* 0x000ea20000100800 */
[----:B------:R-:W-:-:S02]  /*0f00*/  FMUL.FTZ R213, R3, R192 ;  /* 0x000000c003d57220 */ /* 0x000fc40000410000 */
[----:B------:R-:W-:Y:S02]  /*0f10*/  FMUL.FTZ R252, R3, R193 ;  /* 0x000000c103fc7220 */ /* 0x000fe40000410000 */
[----:B---3--:R-:W-:Y:S02]  /*0f20*/  FMUL.FTZ R239, R238, R196 ;  /* 0x000000c4eeef7220 */ /* 0x008fe40000410000 */
[----:B------:R-:W-:Y:S02]  /*0f30*/  FMUL.FTZ R220, R220, R197 ;  /* 0x000000c5dcdc7220 */ /* 0x000fe40000410000 */
[----:B------:R-:W-:Y:S02]  /*0f40*/  FADD.FTZ R192, R203, R239 ;  /* 0x000000efcbc07221 */ /* 0x000fe40000010000 */
[----:B------:R-:W-:Y:S02]  /*0f50*/  FFMA.FTZ R193, R213, R239, R202 ;  /* 0x000000efd5c17223 */ /* 0x000fe400000100ca */
[----:B------:R-:W-:-:S02]  /*0f60*/  FMUL.FTZ R238, R3, R194 ;  /* 0x000000c203ee7220 */ /* 0x000fc40000410000 */
[----:B----4-:R-:W-:Y:S02]  /*0f70*/  FMUL.FTZ R214, R214, R198 ;  /* 0x000000c6d6d67220 */ /* 0x010fe40000410000 */
[----:B------:R-:W-:Y:S02]  /*0f80*/  FADD.FTZ R192, R192, R220 ;  /* 0x000000dcc0c07221 */ /* 0x000fe40000010000 */
[----:B------:R-:W-:Y:S01]  /*0f90*/  FFMA.FTZ R193, R252, R220, R193 ;  /* 0x000000dcfcc17223 */ /* 0x000fe200000100c1 */
[----:B------:R0:W-:Y:S01]  /*0fa0*/  STL [R1], R213 ;  /* 0x000000d501007387 */ /* 0x0001e20000100800 */
[----:B------:R-:W-:Y:S02]  /*0fb0*/  FFMA.FTZ R160, R196, R213, R160 ;  /* 0x000000d5c4a07223 */ /* 0x000fe400000100a0 */
[----:B------:R-:W-:Y:S02]  /*0fc0*/  FADD.FTZ R192, R192, R214 ;  /* 0x000000d6c0c07221 */ /* 0x000fe40000010000 */
[----:B------:R-:W-:-:S02]  /*0fd0*/  FFMA.FTZ R193, R238, R214, R193 ;  /* 0x000000d6eec17223 */ /* 0x000fc400000100c1 */
[----:B0-----:R-:W-:Y:S01]  /*0fe0*/  FMUL.FTZ R213, R3, R15 ;  /* 0x0000000f03d57220 */ /* 0x001fe20000410000 */
[----:B------:R-:W-:Y:S01]  /*0ff0*/  IADD3 R212, R212, 0x100, RZ ;  /* 0x00000100d4d47810 */ /* 0x000fe20007ffe0ff */
[----:B------:R-:W-:Y:S02]  /*1000*/  FADD.FTZ R156, R156, R196 ;  /* 0x000000c49c9c7221 */ /* 0x000fe40000010000 */
        /* <DEDUP_REMOVED lines=9> */
.L_x_10933:
[----:B------:R-:W-:Y:S05]  /*10a0*/  BSYNC B0 ;  /* 0x0000000000007941 */ /* 0x000fea0003800000 */
.L_x_10932:
[----:B------:R-:W-:Y:S01]  /*10b0*/  BSSY B0, `(.L_x_10934) ;  /* 0x0000031000007945 */ /* 0x000fe20003800000 */
        /* <DEDUP_REMOVED lines=32> */
[----:B------:R-:W-:Y:S02]  /*12c0*/  FFMA.FTZ R193, R250, R219, R193 ;  /* 0x000000dbfac17223 */ /* 0x000fe400000100c1 */
        /* <DEDUP_REMOVED lines=15> */
.L_x_10935:
[----:B------:R-:W-:Y:S05]  /*13c0*/  BSYNC B0 ;  /* 0x0000000000007941 */ /* 0x000fea0003800000 */
.L_x_10934:
[----:B------:R-:W-:Y:S01]  /*13d0*/  BSSY B0, `(.L_x_10936) ;  /* 0x000002d000007945 */ /* 0x000fe20003800000 */
[----:B------:R-:W-:Y:S05]  /*13e0*/  @!P1 BRA `(.L_x_10937) ;  /* 0x000002b000009947 */ /* 0x000fea0003800000 */
[----:B------:R-:W-:Y:S01]  /*13f0*/  ISETP.NE.U32.AND P5, PT, RZ, c[0x0][0x218], PT ;  /* 0x00008600ff007a0c */ /* 0x000fe20003fa5070 */
[----:B------:R-:W0:Y:S03]  /*1400*/  LDC.U8 R194, c[0x0][0x1f0] ;  /* 0x00007c00ffc27b82 */ /* 0x000e260000000000 */
[----:B------:R-:W-:Y:S01]  /*1410*/  ISETP.NE.AND.EX P5, PT, RZ, c[0x0][0x21c], PT, P5 ;  /* 0x00008700ff007a0c */ /* 0x000fe20003fa5350 */
[----:B------:R-:W-:-:S12]  /*1420*/  HFMA2.MMA R196, -RZ, RZ, 0, 9.5367431640625e-07 ;  /* 0x00000010ffc47435 */ /* 0x000fd800000001ff */
[----:B------:R-:W-:-:S04]  /*1430*/  @P5 LEA R192, P6, R212, c[0x0][0x218], 0x4 ;  /* 0x00008600d4c05a11 */ /* 0x000fc800078c20ff */
[----:B------:R-:W-:-:S05]  /*1440*/  @P5 LEA.HI.X R193, R212, c[0x0][0x21c], RZ, 0x4, P6 ;  /* 0x00008700d4c15a11 */ /* 0x000fca00030f24ff */
[----:B------:R1:W5:Y:S01]  /*1450*/  @P5 LDG.E.128 R168, [R192.64] ;  /* 0x00000004c0a85981 */ /* 0x000362000c1e1d00 */
[----:B------:R-:W-:-:S06]  /*1460*/  IMAD.WIDE.U32 R196, R212, R196, c[0x0][0x208] ;  /* 0x00008200d4c47625 */ /* 0x000fcc00078e00c4 */
[----:B------:R-:W2:Y:S01]  /*1470*/  LDG.E.128 R196, [R196.64] ;  /* 0x00000004c4c47981 */ /* 0x000ea2000c1e1d00 */
[----:B-1----:R-:W-:-:S04]  /*1480*/  LEA R192, P5, R212, c[0x0][0x188], 0x4 ;  /* 0x00006200d4c07a11 */ /* 0x002fc800078a20ff */
[----:B------:R-:W-:Y:S02]  /*1490*/  LEA.HI.X R193, R212, c[0x0][0x18c], RZ, 0x4, P5 ;  /* 0x00006300d4c17a11 */ /* 0x000fe400028f24ff */
[----:B0-----:R-:W-:-:S04]  /*14a0*/  ISETP.NE.AND P5, PT, R194, RZ, PT ;  /* 0x000000ffc200720c */ /* 0x001fc80003fa5270 */
[----:B------:R-:W3:Y:S01]  /*14b0*/  LDG.E.128 R192, [R192.64] ;  /* 0x00000004c0c07981 */ /* 0x000ee2000c1e1d00 */
[----:B-----5:R-:W-:Y:S02]  /*14c0*/  FSEL R17, R204, RZ, !P5 ;  /* 0x000000ffcc117208 */ /* 0x020fe40006800000 */
[----:B------:R-:W-:Y:S01]  /*14d0*/  IADD3 R212, R212, 0x100, RZ ;  /* 0x00000100d4d47810 */ /* 0x000fe20007ffe0ff */
[----:B--2---:R-:W-:Y:S02]  /*14e0*/  FMUL.FTZ R235, R20, R196 ;  /* 0x000000c414eb7220 */ /* 0x004fe40000410000 */
[----:B------:R-:W-:Y:S02]  /*14f0*/  FMUL.FTZ R218, R21, R197 ;  /* 0x000000c515da7220 */ /* 0x000fe40000410000 */
[C---:B---3--:R-:W-:Y:S02]  /*1500*/  FADD.FTZ R192, -R17.reuse, R192 ;  /* 0x000000c011c07221 */ /* 0x048fe40000010100 */
[----:B------:R-:W-:-:S02]  /*1510*/  FADD.FTZ R193, -R17, R193 ;  /* 0x000000c111c17221 */ /* 0x000fc40000010100 */
[C---:B------:R-:W-:Y:S02]  /*1520*/  FMUL.FTZ R249, R3.reuse, R192 ;  /* 0x000000c003f97220 */ /* 0x040fe40000410000 */
[----:B------:R-:W-:Y:S02]  /*1530*/  FMUL.FTZ R248, R3, R193 ;  /* 0x000000c103f87220 */ /* 0x000fe40000410000 */
[----:B------:R-:W-:Y:S02]  /*1540*/  FADD.FTZ R194, -R17, R194 ;  /* 0x000000c211c27221 */ /* 0x000fe40000010100 */
[----:B------:R-:W-:Y:S02]  /*1550*/  FADD.FTZ R192, R203, R235 ;  /* 0x000000ebcbc07221 */ /* 0x000fe40000010000 */
[----:B------:R-:W-:Y:S02]  /*1560*/  FFMA.FTZ R193, R249, R235, R202 ;  /* 0x000000ebf9c17223 */ /* 0x000fe400000100ca */
[----:B------:R-:W-:-:S02]  /*1570*/  FADD.FTZ R17, -R17, R195 ;  /* 0x000000c311117221 */ /* 0x000fc40000010100 */
        /* <DEDUP_REMOVED lines=18> */
.L_x_10937:
[----:B------:R-:W-:Y:S05]  /*16a0*/  BSYNC B0 ;  /* 0x0000000000007941 */ /* 0x000fea0003800000 */
.L_x_10936:
        /* <DEDUP_REMOVED lines=23> */
[C---:B------:R-:W-:Y:S02]  /*1820*/  FADD.FTZ R194, -R18.reuse, R194 ;  /* 0x000000c212c27221 */ /* 0x040fe40000010100 */
        /* <DEDUP_REMOVED lines=21> */
.L_x_10939:
[----:B------:R-:W-:Y:S05]  /*1980*/  BSYNC B0 ;  /* 0x0000000000007941 */ /* 0x000fea0003800000 */
.L_x_10938:
[----:B------:R-:W-:Y:S01]  /*1990*/  BSSY B0, `(.L_x_10940) ;  /* 0x000002d000007945 */ /* 0x000fe20003800000 */
[----:B------:R-:W-:Y:S05]  /*19a0*/  @!P3 BRA `(.L_x_10941) ;  /* 0x000002b00000b947 */ /* 0x000fea0003800000 */
[----:B------:R-:W-:Y:S01]  /*19b0*/  ISETP.NE.U32.AND P5, PT, RZ, c[0x0][0x218], PT ;  /* 0x00008600ff007a0c */ /* 0x000fe20003fa5070 */
[----:B------:R-:W0:Y:S03]  /*19c0*/  LDC.U8 R196, c[0x0][0x1f0] ;  /* 0x00007c00ffc47b82 */ /* 0x000e260000000000 */
[----:B------:R-:W-:-:S13]  /*19d0*/  ISETP.NE.AND.EX P5, PT, RZ, c[0x0][0x21c], PT, P5 ;  /* 0x00008700ff007a0c */ /* 0x000fda0003fa5350 */
        /* <DEDUP_REMOVED lines=14> */
[C---:B------:R-:W-:Y:S02]  /*1ac0*/  FMUL.FTZ R245, R3.reuse, R196 ;  /* 0x000000c403f57220 */ /* 0x040fe40000410000 */
[----:B------:R-:W-:Y:S02]  /*1ad0*/  FMUL.FTZ R244, R3, R197 ;  /* 0x000000c503f47220 */ /* 0x000fe40000410000 */
[----:B------:R-:W-:-:S02]  /*1ae0*/  FADD.FTZ R19, -R6, R198 ;  /* 0x000000c606137221 */ /* 0x000fc40000010100 */
[----:B---3--:R-:W-:Y:S02]  /*1af0*/  FMUL.FTZ R231, R36, R192 ;  /* 0x000000c024e77220 */ /* 0x008fe40000410000 */
[----:B------:R-:W-:Y:S02]  /*1b00*/  FADD.FTZ R104, R104, R192 ;  /* 0x000000c068687221 */ /* 0x000fe40000010000 */
[----:B------:R-:W-:Y:S02]  /*1b10*/  FFMA.FTZ R76, R192, R245, R76 ;  /* 0x000000f5c04c7223 */ /* 0x000fe4000001004c */
[----:B------:R-:W-:Y:S02]  /*1b20*/  FADD.FTZ R105, R105, R193 ;  /* 0x000000c169697221 */ /* 0x000fe40000010000 */
[----:B------:R-:W-:Y:S02]  /*1b30*/  FFMA.FTZ R77, R193, R244, R77 ;  /* 0x000000f4c14d7223 */ /* 0x000fe4000001004d */
        /* <DEDUP_REMOVED lines=18> */
.L_x_10941:
[----:B------:R-:W-:Y:S05]  /*1c60*/  BSYNC B0 ;  /* 0x0000000000007941 */ /* 0x000fea0003800000 */
.L_x_10940:
        /* <DEDUP_REMOVED lines=19> */
[----:B------:R-:W-:Y:S02]  /*1da0*/  FADD.FTZ R8, -R7, R198 ;  /* 0x000000c607087221 */ /* 0x000fe40000010100 */
[C---:B------:R-:W-:Y:S02]  /*1db0*/  FMUL.FTZ R243, R3.reuse, R196 ;  /* 0x000000c403f37220 */ /* 0x040fe40000410000 */
[----:B------:R-:W-:-:S02]  /*1dc0*/  FMUL.FTZ R242, R3, R197 ;  /* 0x000000c503f27220 */ /* 0x000fc40000410000 */
[----:B------:R-:W-:Y:S02]  /*1dd0*/  FMUL.FTZ R221, R3, R8 ;  /* 0x0000000803dd7220 */ /* 0x000fe40000410000 */
[----:B---3--:R-:W-:Y:S02]  /*1de0*/  FMUL.FTZ R226, R44, R192 ;  /* 0x000000c02ce27220 */ /* 0x008fe40000410000 */
        /* <DEDUP_REMOVED lines=21> */
.L_x_10943:
[----:B------:R-:W-:Y:S05]  /*1f40*/  BSYNC B0 ;  /* 0x0000000000007941 */ /* 0x000fea0003800000 */
.L_x_10942:
        /* <DEDUP_REMOVED lines=9> */
[----:B0-----:R-:W-:-:S04]  /*1fe0*/  ISETP.NE.AND P5, PT, R192, RZ, PT ;  /* 0x000000ffc000720c */ /* 0x001fc80003fa5270 */
[----:B-----5:R-:W-:Y:S02]  /*1ff0*/  FSEL R9, R204, RZ, !P5 ;  /* 0x000000ffcc097208 */ /* 0x020fe40006800000 */
[----:B------:R-:W-:Y:S01]  /*2000*/  LEA R192, P5, R212, c[0x0][0x188], 0x4 ;  /* 0x00006200d4c07a11 */ /* 0x000fe200078a20ff */
[----:B-1----:R-:W-:-:S03]  /*2010*/  HFMA2.MMA R10, -RZ, RZ, 0, 9.5367431640625e-07 ;  /* 0x00000010ff0a7435 */ /* 0x002fc600000001ff */
[----:B------:R-:W-:-:S05]  /*2020*/  LEA.HI.X R193, R212, c[0x0][0x18c], RZ, 0x4, P5 ;  /* 0x00006300d4c17a11 */ /* 0x000fca00028f24ff */
[----:B------:R0:W2:Y:S02]  /*2030*/  LDG.E.128 R196, [R192.64] ;  /* 0x00000004c0c47981 */ /* 0x0000a4000c1e1d00 */
[----:B------:R-:W-:-:S05]  /*2040*/  IMAD.WIDE.U32 R10, R212, R10, c[0x0][0x208] ;  /* 0x00008200d40a7625 */ /* 0x000fca00078e000a */
[----:B0-----:R0:W3:Y:S01]  /*2050*/  LDG.E.128 R192, [R10.64] ;  /* 0x000000040ac07981 */ /* 0x0010e2000c1e1d00 */
[C---:B--2---:R-:W-:Y:S02]  /*2060*/  FADD.FTZ R196, -R9.reuse, R196 ;  /* 0x000000c409c47221 */ /* 0x044fe40000010100 */
[C---:B------:R-:W-:Y:S02]  /*2070*/  FADD.FTZ R197, -R9.reuse, R197 ;  /* 0x000000c509c57221 */ /* 0x040fe40000010100 */
[----:B0-----:R-:W-:Y:S02]  /*2080*/  FADD.FTZ R11, -R9, R198 ;  /* 0x000000c6090b7221 */ /* 0x001fe40000010100 */
[----:B------:R-:W-:Y:S02]  /*2090*/  FMUL.FTZ R241, R3, R196 ;  /* 0x000000c403f17220 */ /* 0x000fe40000410000 */
[----:B---3--:R-:W-:Y:S02]  /*20a0*/  FMUL.FTZ R224, R56, R192 ;  /* 0x000000c038e07220 */ /* 0x008fe40000410000 */
[----:B------:R-:W-:-:S02]  /*20b0*/  FADD.FTZ R112, R112, R192 ;  /* 0x000000c070707221 */ /* 0x000fc40000010000 */
[C---:B------:R-:W-:Y:S02]  /*20c0*/  FMUL.FTZ R240, R3.reuse, R197 ;  /* 0x000000c503f07220 */ /* 0x040fe40000410000 */
[----:B------:R-:W-:Y:S02]  /*20d0*/  FFMA.FTZ R84, R192, R241, R84 ;  /* 0x000000f1c0547223 */ /* 0x000fe40000010054 */
[----:B------:R-:W-:Y:S02]  /*20e0*/  FMUL.FTZ R223, R3, R11 ;  /* 0x0000000b03df7220 */ /* 0x000fe40000410000 */
[----:B------:R-:W-:Y:S02]  /*20f0*/  FMUL.FTZ R222, R57, R193 ;  /* 0x000000c139de7220 */ /* 0x000fe40000410000 */
[----:B------:R-:W-:Y:S02]  /*2100*/  FADD.FTZ R11, R203, R224 ;  /* 0x000000e0cb0b7221 */ /* 0x000fe40000010000 */
[----:B------:R-:W-:-:S02]  /*2110*/  FFMA.FTZ R192, R241, R224, R202 ;  /* 0x000000e0f1c07223 */ /* 0x000fc400000100ca */
[----:B------:R-:W-:Y:S02]  /*2120*/  FADD.FTZ R10, -R9, R199 ;  /* 0x000000c7090a7221 */ /* 0x000fe40000010100 */
        /* <DEDUP_REMOVED lines=15> */
.L_x_10945:
[----:B------:R-:W-:Y:S05]  /*2220*/  BSYNC B0 ;  /* 0x0000000000007941 */ /* 0x000fea0003800000 */
.L_x_10944:
[----:B------:R-:W2:Y:S04]  /*2230*/  LDL R193, [R1+0x4] ;  /* 0x0000040001c17983 */ /* 0x000ea80000100800 */
[----:B------:R-:W0:Y:S02]  /*2240*/  S2R R192, SR_TID.X ;  /* 0x0000000000c07919 */ /* 0x000e240000002100 */
[----:B0-----:R-:W-:-:S04]  /*2250*/  SHF.R.U32.HI R199, RZ, 0x5, R192 ;  /* 0x00000005ffc77819 */ /* 0x001fc800000116c0 */
[----:B------:R-:W-:Y:S02]  /*2260*/  LOP3.LUT R196, R199, 0x7fffff8, RZ, 0xc0, !PT ;  /* 0x07fffff8c7c47812 */ /* 0x000fe400078ec0ff */
[----:B--2---:R-:W-:-:S13]  /*2270*/  LOP3.LUT P5, RZ, R193, 0xff, RZ, 0xc0, !PT ;  /* 0x000000ffc1ff7812 */ /* 0x004fda00078ac0ff */
[----:B------:R-:W-:Y:S02]  /*2280*/  @!P5 IADD3 R196, R196, 0x8, RZ ;  /* 0x00000008c4c4d810 */ /* 0x000fe40007ffe0ff */
[----:B------:R-:W-:Y:S01]  /*2290*/  LOP3.LUT P5, RZ, R192, 0x1f, RZ, 0xc0, !PT ;  /* 0x0000001fc0ff7812 */ /* 0x000fe200078ac0ff */
[----:B------:R-:W-:Y:S10]  /*22a0*/  BRA.DIV ~URZ, `(.L_x_10946) ;  /* 0x000023827f007947 */ /* 0x000ff4000b800000 */
[----:B------:R0:W1:Y:S02]  /*22b0*/  SHFL.DOWN PT, R195, R203, 0x10, 0x1f ;  /* 0x0a001f00cbc37f89 */ /* 0x00006400000e0000 */
.L_x_10965:
        /* <DEDUP_REMOVED lines=18> */
.L_x_10966:
[----:B---3--:R-:W-:Y:S01]  /*23e0*/  @!P5 LOP3.LUT R194, R199, 0x7, RZ, 0xc0, !PT ;  /* 0x00000007c7c2d812 */ /* 0x008fe200078ec0ff */
[----:B------:R-:W-:Y:S01]  /*23f0*/  FADD.FTZ R192, R197, R198 ;  /* 0x000000c6c5c07221 */ /* 0x000fe20000010000 */
[----:B------:R-:W-:Y:S01]  /*2400*/  WARPSYNC 0xffffffff ;  /* 0xffffffff00007948 */ /* 0x000fe20003800000 */
[----:B-1----:R-:W-:Y:S01]  /*2410*/  FADD.FTZ R193, R193, R195 ;  /* 0x000000c3c1c17221 */ /* 0x002fe20000010000 */
[----:B------:R-:W-:Y:S01]  /*2420*/  @!P5 IADD3 R194, R196, R194, RZ ;  /* 0x000000c2c4c2d210 */ /* 0x000fe20007ffe0ff */
[----:B------:R-:W1:Y:S01]  /*2430*/  LDC.U8 R212, c[0x0][0x1f0] ;  /* 0x00007c00ffd47b82 */ /* 0x000e620000000000 */
[----:B------:R-:W-:Y:S01]  /*2440*/  LOP3.LUT P6, RZ, R4, 0xffffff00, RZ, 0xc0, !PT ;  /* 0xffffff0004ff7812 */ /* 0x000fe200078cc0ff */
[----:B------:R-:W-:Y:S02]  /*2450*/  BSSY B0, `(.L_x_10948) ;  /* 0x000004e000007945 */ /* 0x000fe40003800000 */
[----:B------:R-:W-:Y:S04]  /*2460*/  @!P5 STS.64 [R194.X8+0x8000], R192 ;  /* 0x008000c0c200d388 */ /* 0x000fe80000008a00 */
[----:B------:R-:W-:Y:S06]  /*2470*/  BAR.SYNC.DEFER_BLOCKING 0x0 ;  /* 0x0000000000007b1d */ /* 0x000fec0000010000 */
[----:B--2---:R-:W2:Y:S02]  /*2480*/  LDS.128 R192, [R196.X8+0x8000] ;  /* 0x00800000c4c07984 */ /* 0x004ea40000008c00 */
        /* <DEDUP_REMOVED lines=22> */
[----:B-1---5:R-:W-:Y:S01]  /*25f0*/  HFMA2.MMA R204, -RZ, RZ, 0, 9.5367431640625e-07 ;  /* 0x00000010ffcc7435 */ /* 0x022fe200000001ff */
        /* <DEDUP_REMOVED lines=11> */
[----:B------:R-:W-:-:S04]  /*26b0*/  @P5 FADD.FTZ R198, R148, R198 ;  /* 0x000000c694c65221 */ /* 0x000fc80000010000 */
[C---:B------:R-:W-:Y:S01]  /*26c0*/  FMUL.FTZ R202, R198.reuse, R2 ;  /* 0x00000002c6ca7220 */ /* 0x040fe20000410000 */
[----:B------:R-:W-:-:S03]  /*26d0*/  SEL R188, R198, R188, P6 ;  /* 0x000000bcc6bc7207 */ /* 0x000fc60003000000 */
[----:B--2---:R-:W-:Y:S02]  /*26e0*/  FFMA.FTZ R116, R202, R192, R116 ;  /* 0x000000c0ca747223 */ /* 0x004fe40000010074 */
[----:B------:R-:W-:-:S04]  /*26f0*/  FFMA.FTZ R192, R201, R197, R199 ;  /* 0x000000c5c9c07223 */ /* 0x000fc800000100c7 */
[----:B------:R-:W-:-:S04]  /*2700*/  FADD.FTZ R192, R229, -R192 ;  /* 0x800000c0e5c07221 */ /* 0x000fc80000010000 */
[----:B------:R-:W-:-:S04]  /*2710*/  FMUL.FTZ R192, R3, R192 ;  /* 0x000000c003c07220 */ /* 0x000fc80000410000 */
[----:B------:R-:W-:-:S04]  /*2720*/  @P5 FADD.FTZ R192, R149, R192 ;  /* 0x000000c095c05221 */ /* 0x000fc80000010000 */
[C---:B0-----:R-:W-:Y:S01]  /*2730*/  FMUL.FTZ R203, R192.reuse, R2 ;  /* 0x00000002c0cb7220 */ /* 0x041fe20000410000 */
[----:B------:R-:W-:Y:S01]  /*2740*/  SEL R189, R192, R189, P6 ;  /* 0x000000bdc0bd7207 */ /* 0x000fe20003000000 */
[----:B------:R-:W-:Y:S02]  /*2750*/  FFMA.FTZ R192, R14, R197, R199 ;  /* 0x000000c50ec07223 */ /* 0x000fe400000100c7 */
[----:B------:R-:W-:Y:S02]  /*2760*/  FFMA.FTZ R117, R193, R203, R117 ;  /* 0x000000cbc1757223 */ /* 0x000fe40000010075 */
[----:B------:R-:W-:-:S04]  /*2770*/  FADD.FTZ R192, R228, -R192 ;  /* 0x800000c0e4c07221 */ /* 0x000fc80000010000 */
[----:B------:R-:W-:-:S04]  /*2780*/  FMUL.FTZ R192, R3, R192 ;  /* 0x000000c003c07220 */ /* 0x000fc80000410000 */
[----:B------:R-:W-:-:S04]  /*2790*/  @P5 FADD.FTZ R192, R150, R192 ;  /* 0x000000c096c05221 */ /* 0x000fc80000010000 */
[C---:B------:R-:W-:Y:S01]  /*27a0*/  FMUL.FTZ R198, R192.reuse, R2 ;  /* 0x00000002c0c67220 */ /* 0x040fe20000410000 */
[----:B------:R-:W-:Y:S01]  /*27b0*/  SEL R190, R192, R190, P6 ;  /* 0x000000bec0be7207 */ /* 0x000fe20003000000 */
[----:B------:R-:W-:Y:S02]  /*27c0*/  FFMA.FTZ R192, R227, R197, R199 ;  /* 0x000000c5e3c07223 */ /* 0x000fe400000100c7 */
[----:B------:R-:W-:Y:S01]  /*27d0*/  FFMA.FTZ R118, R194, R198, R118 ;  /* 0x000000c6c2767223 */ /* 0x000fe20000010076 */
[----:B------:R-:W2:Y:S01]  /*27e0*/  LDL R199, [R1+0x50] ;  /* 0x0000500001c77983 */ /* 0x000ea20000100800 */
[----:B------:R-:W-:-:S04]  /*27f0*/  FADD.FTZ R192, R225, -R192 ;  /* 0x800000c0e1c07221 */ /* 0x000fc80000010000 */
[----:B------:R-:W-:-:S04]  /*2800*/  FMUL.FTZ R194, R3, R192 ;  /* 0x000000c003c27220 */ /* 0x000fc80000410000 */
[----:B------:R-:W-:Y:S01]  /*2810*/  @P5 FADD.FTZ R194, R151, R194 ;  /* 0x000000c297c25221 */ /* 0x000fe20000010000 */
[----:B------:R-:W-:-:S04]  /*2820*/  ISETP.NE.U32.AND P5, PT, RZ, c[0x0][0x258], PT ;  /* 0x00009600ff007a0c */ /* 0x000fc80003fa5070 */
[----:B------:R-:W-:Y:S02]  /*2830*/  ISETP.NE.AND.EX P5, PT, RZ, c[0x0][0x25c], PT, P5 ;  /* 0x00009700ff007a0c */ /* 0x000fe40003fa5350 */
[C---:B------:R-:W-:Y:S01]  /*2840*/  SEL R191, R194.reuse, R191, P6 ;  /* 0x000000bfc2bf7207 */ /* 0x040fe20003000000 */
[----:B------:R-:W-:-:S04]  /*2850*/  FMUL.FTZ R194, R194, R2 ;  /* 0x00000002c2c27220 */ /* 0x000fc80000410000 */
[----:B------:R-:W-:Y:S02]  /*2860*/  FFMA.FTZ R119, R195, R194, R119 ;  /* 0x000000c2c3777223 */ /* 0x000fe40000010077 */
[----:B------:R-:W3:Y:S04]  /*2870*/  LDL R195, [R1+0x54] ;  /* 0x0000540001c37983 */ /* 0x000ee80000100800 */
[----:B------:R-:W-:-:S05]  /*2880*/  @P5 IMAD.WIDE.U32 R192, R12, R204, c[0x0][0x258] ;  /* 0x000096000cc05625 */ /* 0x000fca00078e00cc */
[----:B------:R0:W-:Y:S04]  /*2890*/  @P5 STG.E.128 [R192.64], R188 ;  /* 0x000000bcc0005986 */ /* 0x0001e8000c101d04 */
[----:B0-----:R-:W4:Y:S04]  /*28a0*/  LDL R192, [R1+0x48] ;  /* 0x0000480001c07983 */ /* 0x001f280000100800 */
[----:B------:R-:W4:Y:S01]  /*28b0*/  LDL R193, [R1+0x4c] ;  /* 0x00004c0001c17983 */ /* 0x000f220000100800 */
[----:B---3--:R-:W-:Y:S02]  /*28c0*/  FMUL.FTZ R195, R195, R194 ;  /* 0x000000c2c3c37220 */ /* 0x008fe40000410000 */
[----:B--2---:R-:W-:-:S02]  /*28d0*/  FMUL.FTZ R194, R199, R198 ;  /* 0x000000c6c7c27220 */ /* 0x004fc40000410000 */
[----:B------:R-:W-:-:S04]  /*28e0*/  IMAD.WIDE.U32 R198, R12, R204, c[0x0][0x248] ;  /* 0x000092000cc67625 */ /* 0x000fc800078e00cc */
[----:B----4-:R-:W-:Y:S02]  /*28f0*/  FMUL.FTZ R192, R192, R202 ;  /* 0x000000cac0c07220 */ /* 0x010fe40000410000 */
[----:B------:R-:W-:-:S05]  /*2900*/  FMUL.FTZ R193, R193, R203 ;  /* 0x000000cbc1c17220 */ /* 0x000fca0000410000 */
[----:B------:R0:W-:Y:S01]  /*2910*/  STG.E.128 [R198.64], R192 ;  /* 0x000000c0c6007986 */ /* 0x0001e2000c101d04 */
[----:B------:R-:W-:-:S03]  /*2920*/  IADD3 R12, R12, 0x100, RZ ;  /* 0x000001000c0c7810 */ /* 0x000fc60007ffe0ff */
.L_x_10949:
[----:B-1----:R-:W-:Y:S05]  /*2930*/  BSYNC B0 ;  /* 0x0000000000007941 */ /* 0x002fea0003800000 */
.L_x_10948:
[----:B------:R-:W-:Y:S01]  /*2940*/  ISETP.GE.U32.AND P5, PT, R4, 0x200, PT ;  /* 0x000002000400780c */ /* 0x000fe20003fa6070 */
[----:B------:R-:W-:-:S12]  /*2950*/  BSSY B0, `(.L_x_10950) ;  /* 0x0000039000007945 */ /* 0x000fd80003800000 */
[----:B------:R-:W-:Y:S05]  /*2960*/  @!P5 BRA `(.L_x_10951) ;  /* 0x000003700000d947 */ /* 0x000fea0003800000 */
[----:B0-----:R-:W2:Y:S01]  /*2970*/  LDL R193, [R1] ;  /* 0x0000000001c17983 */ /* 0x001ea20000100800 */
[----:B------:R-:W-:-:S04]  /*2980*/  ISETP.NE.AND P5, PT, R212, RZ, PT ;  /* 0x000000ffd400720c */ /* 0x000fc80003fa5270 */
[----:B------:R-:W-:Y:S02]  /*2990*/  FSEL R192, R196, RZ, !P5 ;  /* 0x000000ffc4c07208 */ /* 0x000fe40006800000 */
[----:B------:R-:W-:-:S03]  /*29a0*/  ISETP.NE.U32.AND P5, PT, RZ, c[0x0][0x218], PT ;  /* 0x00008600ff007a0c */ /* 0x000fc60003fa5070 */
[----:B------:R-:W-:Y:S01]  /*29b0*/  FFMA.FTZ R194, R252, R197, R192 ;  /* 0x000000c5fcc27223 */ /* 0x000fe200000100c0 */
[----:B------:R-:W-:-:S03]  /*29c0*/  ISETP.NE.AND.EX P5, PT, RZ, c[0x0][0x21c], PT, P5 ;  /* 0x00008700ff007a0c */ /* 0x000fc60003fa5350 */
[----:B------:R-:W-:-:S04]  /*29d0*/  FADD.FTZ R194, R220, -R194 ;  /* 0x800000c2dcc27221 */ /* 0x000fc80000010000 */
[----:B-----5:R-:W-:-:S06]  /*29e0*/  FMUL.FTZ R199, R3, R194 ;  /* 0x000000c203c77220 */ /* 0x020fcc0000410000 */
[----:B------:R-:W-:Y:S02]  /*29f0*/  @P5 FADD.FTZ R199, R153, R199 ;  /* 0x000000c799c75221 */ /* 0x000fe40000010000 */
[-CC-:B--2---:R-:W-:Y:S02]  /*2a00*/  FFMA.FTZ R195, R193, R197.reuse, R192.reuse ;  /* 0x000000c5c1c37223 */ /* 0x184fe400000100c0 */
[-CC-:B------:R-:W-:Y:S02]  /*2a10*/  FFMA.FTZ R193, R238, R197.reuse, R192.reuse ;  /* 0x000000c5eec17223 */ /* 0x180fe400000100c0 */
[----:B------:R-:W-:Y:S02]  /*2a20*/  FFMA.FTZ R192, R213, R197, R192 ;  /* 0x000000c5d5c07223 */ /* 0x000fe400000100c0 */
[----:B------:R-:W-:Y:S02]  /*2a30*/  FADD.FTZ R193, R214, -R193 ;  /* 0x800000c1d6c17221 */ /* 0x000fe40000010000 */
[----:B------:R-:W-:-:S02]  /*2a40*/  FADD.FTZ R192, R15, -R192 ;  /* 0x800000c00fc07221 */ /* 0x000fc40000010000 */
[C---:B------:R-:W-:Y:S02]  /*2a50*/  FMUL.FTZ R198, R3.reuse, R193 ;  /* 0x000000c103c67220 */ /* 0x040fe40000410000 */
[----:B------:R-:W-:Y:S01]  /*2a60*/  FMUL.FTZ R203, R3, R192 ;  /* 0x000000c003cb7220 */ /* 0x000fe20000410000 */
[----:B------:R-:W-:Y:S01]  /*2a70*/  MOV R192, 0x10 ;  /* 0x0000001000c07802 */ /* 0x000fe20000000f00 */
[----:B------:R-:W-:Y:S02]  /*2a80*/  FADD.FTZ R195, R239, -R195 ;  /* 0x800000c3efc37221 */ /* 0x000fe40000010000 */
[----:B------:R-:W-:Y:S02]  /*2a90*/  @P5 FADD.FTZ R198, R154, R198 ;  /* 0x000000c69ac65221 */ /* 0x000fe40000010000 */
[----:B------:R-:W-:-:S04]  /*2aa0*/  IMAD.WIDE.U32 R192, R12, R192, c[0x0][0x170] ;  /* 0x00005c000cc07625 */ /* 0x000fc800078e00c0 */
[----:B------:R-:W-:Y:S02]  /*2ab0*/  FMUL.FTZ R202, R3, R195 ;  /* 0x000000c303ca7220 */ /* 0x000fe40000410000 */
[----:B------:R-:W2:Y:S01]  /*2ac0*/  LDG.E.128 R192, [R192.64] ;  /* 0x00000004c0c07981 */ /* 0x000ea2000c1e1d00 */
        /* <DEDUP_REMOVED lines=11> */
[----:B------:R-:W-:Y:S02]  /*2b80*/  FMUL.FTZ R204, R199, R2 ;  /* 0x00000002c7cc7220 */ /* 0x000fe40000410000 */
[----:B--2---:R-:W-:-:S08]  /*2b90*/  FFMA.FTZ R120, R202, R192, R120 ;  /* 0x000000c0ca787223 */ /* 0x004fd00000010078 */
[----:B------:R-:W-:Y:S01]  /*2ba0*/  @P5 LEA R192, P6, R12, c[0x0][0x258], 0x4 ;  /* 0x000096000cc05a11 */ /* 0x000fe200078c20ff */
[----:B------:R-:W-:-:S03]  /*2bb0*/  FFMA.FTZ R121, R193, R204, R121 ;  /* 0x000000ccc1797223 */ /* 0x000fc60000010079 */
[----:B------:R-:W-:-:S05]  /*2bc0*/  @P5 LEA.HI.X R193, R12, c[0x0][0x25c], RZ, 0x4, P6 ;  /* 0x000097000cc15a11 */ /* 0x000fca00030f24ff */
[----:B------:R0:W-:Y:S02]  /*2bd0*/  @P5 STG.E.128 [R192.64], R188 ;  /* 0x000000bcc0005986 */ /* 0x0001e4000c101d04 */
[-C--:B0-----:R-:W-:Y:S02]  /*2be0*/  FMUL.FTZ R193, R203, R2.reuse ;  /* 0x00000002cbc17220 */ /* 0x081fe40000410000 */
[----:B------:R-:W-:Y:S01]  /*2bf0*/  FMUL.FTZ R192, R198, R2 ;  /* 0x00000002c6c07220 */ /* 0x000fe20000410000 */
[----:B------:R-:W2:Y:S01]  /*2c00*/  LDL R203, [R1+0x38] ;  /* 0x0000380001cb7983 */ /* 0x000ea20000100800 */
[----:B------:R-:W-:-:S03]  /*2c10*/  FFMA.FTZ R123, R195, R193, R123 ;  /* 0x000000c1c37b7223 */ /* 0x000fc6000001007b */
[----:B------:R-:W3:Y:S01]  /*2c20*/  LDL R195, [R1+0x44] ;  /* 0x0000440001c37983 */ /* 0x000ee20000100800 */
[----:B------:R-:W-:-:S03]  /*2c30*/  FFMA.FTZ R122, R194, R192, R122 ;  /* 0x000000c0c27a7223 */ /* 0x000fc6000001007a */
[----:B------:R-:W4:Y:S01]  /*2c40*/  LDL R194, [R1+0x40] ;  /* 0x0000400001c27983 */ /* 0x000f220000100800 */
[----:B---3--:R-:W-:-:S03]  /*2c50*/  FMUL.FTZ R195, R195, R193 ;  /* 0x000000c1c3c37220 */ /* 0x008fc60000410000 */
[----:B------:R-:W3:Y:S01]  /*2c60*/  LDL R193, [R1+0x3c] ;  /* 0x00003c0001c17983 */ /* 0x000ee20000100800 */
[----:B------:R-:W-:Y:S01]  /*2c70*/  LEA R198, P5, R12, c[0x0][0x248], 0x4 ;  /* 0x000092000cc67a11 */ /* 0x000fe200078a20ff */
[----:B----4-:R-:W-:Y:S02]  /*2c80*/  FMUL.FTZ R194, R194, R192 ;  /* 0x000000c0c2c27220 */ /* 0x010fe40000410000 */
[----:B--2---:R-:W-:Y:S01]  /*2c90*/  FMUL.FTZ R192, R203, R202 ;  /* 0x000000cacbc07220 */ /* 0x004fe20000410000 */
[C---:B------:R-:W-:Y:S02]  /*2ca0*/  LEA.HI.X R199, R12.reuse, c[0x0][0x24c], RZ, 0x4, P5 ;  /* 0x000093000cc77a11 */ /* 0x040fe400028f24ff */
[----:B------:R-:W-:Y:S01]  /*2cb0*/  IADD3 R12, R12, 0x100, RZ ;  /* 0x000001000c0c7810 */ /* 0x000fe20007ffe0ff */
[----:B---3--:R-:W-:-:S05]  /*2cc0*/  FMUL.FTZ R193, R193, R204 ;  /* 0x000000ccc1c17220 */ /* 0x008fca0000410000 */
[----:B------:R0:W-:Y:S02]  /*2cd0*/  STG.E.128 [R198.64], R192 ;  /* 0x000000c0c6007986 */ /* 0x0001e4000c101d04 */
.L_x_10951:
[----:B------:R-:W-:Y:S05]  /*2ce0*/  BSYNC B0 ;  /* 0x0000000000007941 */ /* 0x000fea0003800000 */
.L_x_10950:
        /* <DEDUP_REMOVED lines=12> */
[C---:B-----5:R-:W-:Y:S02]  /*2db0*/  FMUL.FTZ R198, R3.reuse, R193 ;  /* 0x000000c103c67220 */ /* 0x060fe40000410000 */
[----:B------:R-:W-:Y:S01]  /*2dc0*/  FMUL.FTZ R203, R3, R192 ;  /* 0x000000c003cb7220 */ /* 0x000fe20000410000 */
[----:B------:R-:W-:Y:S01]  /*2dd0*/  HFMA2.MMA R192, -RZ, RZ, 0, 9.5367431640625e-07 ;  /* 0x00000010ffc07435 */ /* 0x000fe200000001ff */
[----:B------:R-:W-:Y:S02]  /*2de0*/  FADD.FTZ R195, R237, -R195 ;  /* 0x800000c3edc37221 */ /* 0x000fe40000010000 */
[----:B------:R-:W-:Y:S02]  /*2df0*/  FADD.FTZ R194, R219, -R194 ;  /* 0x800000c2dbc27221 */ /* 0x000fe40000010000 */
[C---:B------:R-:W-:Y:S02]  /*2e00*/  FMUL.FTZ R202, R3.reuse, R195 ;  /* 0x000000c303ca7220 */ /* 0x040fe40000410000 */
[----:B------:R-:W-:-:S02]  /*2e10*/  FMUL.FTZ R199, R3, R194 ;  /* 0x000000c203c77220 */ /* 0x000fc40000410000 */
[----:B------:R-:W-:Y:S02]  /*2e20*/  @P5 FADD.FTZ R202, R164, R202 ;  /* 0x000000caa4ca5221 */ /* 0x000fe40000010000 */
[----:B------:R-:W-:-:S04]  /*2e30*/  IMAD.WIDE.U32 R192, R12, R192, c[0x0][0x170] ;  /* 0x00005c000cc07625 */ /* 0x000fc800078e00c0 */
[----:B------:R-:W-:Y:S02]  /*2e40*/  @P5 FADD.FTZ R199, R165, R199 ;  /* 0x000000c7a5c75221 */ /* 0x000fe40000010000 */
        /* <DEDUP_REMOVED lines=34> */
.L_x_10953:
[----:B------:R-:W-:Y:S05]  /*3070*/  BSYNC B0 ;  /* 0x0000000000007941 */ /* 0x000fea0003800000 */
.L_x_10952:
        /* <DEDUP_REMOVED lines=14> */
[----:B------:R-:W-:Y:S01]  /*3160*/  MOV R192, 0x10 ;  /* 0x0000001000c07802 */ /* 0x000fe20000000f00 */
[----:B------:R-:W-:Y:S02]  /*3170*/  FADD.FTZ R195, R235, -R195 ;  /* 0x800000c3ebc37221 */ /* 0x000fe40000010000 */
[----:B------:R-:W-:Y:S02]  /*3180*/  FADD.FTZ R194, R218, -R194 ;  /* 0x800000c2dac27221 */ /* 0x000fe40000010000 */
[----:B------:R-:W-:-:S04]  /*3190*/  IMAD.WIDE.U32 R192, R12, R192, c[0x0][0x170] ;  /* 0x00005c000cc07625 */ /* 0x000fc800078e00c0 */
[C---:B------:R-:W-:Y:S02]  /*31a0*/  FMUL.FTZ R202, R3.reuse, R195 ;  /* 0x000000c303ca7220 */ /* 0x040fe40000410000 */
[----:B------:R-:W-:Y:S02]  /*31b0*/  FMUL.FTZ R199, R3, R194 ;  /* 0x000000c203c77220 */ /* 0x000fe40000410000 */
[----:B------:R-:W2:Y:S01]  /*31c0*/  LDG.E.128 R192, [R192.64] ;  /* 0x00000004c0c07981 */ /* 0x000ea2000c1e1d00 */
        /* <DEDUP_REMOVED lines=21> */
[----:B------:R-:W-:Y:S01]  /*3320*/  LEA R198, P5, R12, c[0x0][0x248], 0x4 ;  /* 0x000092000cc67a11 */ /* 0x000fe200078a20ff */
[----:B------:R-:W-:Y:S02]  /*3330*/  FFMA.FTZ R130, R194, R192, R130 ;  /* 0x000000c0c2827223 */ /* 0x000fe40000010082 */
[-C--:B------:R-:W-:Y:S01]  /*3340*/  FFMA.FTZ R131, R195, R193.reuse, R131 ;  /* 0x000000c1c3837223 */ /* 0x080fe20000010083 */
[----:B------:R-:W-:Y:S01]  /*3350*/  LEA.HI.X R199, R12, c[0x0][0x24c], RZ, 0x4, P5 ;  /* 0x000093000cc77a11 */ /* 0x000fe200028f24ff */
[----:B------:R-:W-:-:S02]  /*3360*/  FMUL.FTZ R195, R27, R193 ;  /* 0x000000c11bc37220 */ /* 0x000fc40000410000 */
[----:B------:R-:W-:Y:S02]  /*3370*/  FMUL.FTZ R194, R26, R192 ;  /* 0x000000c01ac27220 */ /* 0x000fe40000410000 */
[----:B------:R-:W-:Y:S02]  /*3380*/  FMUL.FTZ R193, R25, R204 ;  /* 0x000000cc19c17220 */ /* 0x000fe40000410000 */
[----:B------:R-:W-:-:S05]  /*3390*/  FMUL.FTZ R192, R24, R202 ;  /* 0x000000ca18c07220 */ /* 0x000fca0000410000 */
[----:B------:R0:W-:Y:S01]  /*33a0*/  STG.E.128 [R198.64], R192 ;  /* 0x000000c0c6007986 */ /* 0x0001e2000c101d04 */
[----:B------:R-:W-:-:S03]  /*33b0*/  IADD3 R12, R12, 0x100, RZ ;  /* 0x000001000c0c7810 */ /* 0x000fc60007ffe0ff */
.L_x_10955:
[----:B------:R-:W-:Y:S05]  /*33c0*/  BSYNC B0 ;  /* 0x0000000000007941 */ /* 0x000fea0003800000 */
.L_x_10954:
        /* <DEDUP_REMOVED lines=52> */
.L_x_10957:
[----:B------:R-:W-:Y:S05]  /*3710*/  BSYNC B0 ;  /* 0x0000000000007941 */ /* 0x000fea0003800000 */
.L_x_10956:
        /* <DEDUP_REMOVED lines=52> */
.L_x_10959:
[----:B------:R-:W-:Y:S05]  /*3a60*/  BSYNC B0 ;  /* 0x0000000000007941 */ /* 0x000fea0003800000 */
.L_x_10958:
        /* <DEDUP_REMOVED lines=52> */
.L_x_10961:
[----:B------:R-:W-:Y:S05]  /*3db0*/  BSYNC B0 ;  /* 0x0000000000007941 */ /* 0x000fea0003800000 */
.L_x_10960:
        /* <DEDUP_REMOVED lines=25> */
[-C--:B------:R-:W-:Y:S01]  /*3f50*/  FMUL.FTZ R197, R193, R2.reuse ;  /* 0x00000002c1c57220 */ /* 0x080fe20000410000 */
[----:B------:R-:W-:Y:S01]  /*3f60*/  ISETP.NE.AND.EX P5, PT, RZ, c[0x0][0x25c], PT, P5 ;  /* 0x00009700ff007a0c */ /* 0x000fe20003fa5350 */
[----:B------:R-:W-:-:S02]  /*3f70*/  FMUL.FTZ R198, R192, R2 ;  /* 0x00000002c0c67220 */ /* 0x000fc40000410000 */
[C---:B------:R-:W-:Y:S01]  /*3f80*/  FMUL.FTZ R199, R3.reuse, R2 ;  /* 0x0000000203c77220 */ /* 0x040fe20000410000 */
[----:B------:R-:W-:Y:S02]  /*3f90*/  MOV R2, 0x10 ;  /* 0x0000001000027802 */ /* 0x000fe40000000f00 */
[----:B------:R-:W-:Y:S02]  /*3fa0*/  SEL R191, R3, R191, P5 ;  /* 0x000000bf03bf7207 */ /* 0x000fe40002800000 */
[----:B------:R-:W-:Y:S01]  /*3fb0*/  SEL R188, R194, R188, P5 ;  /* 0x000000bcc2bc7207 */ /* 0x000fe20002800000 */
[----:B------:R-:W-:Y:S01]  /*3fc0*/  IMAD.WIDE.U32 R2, R12, R2, c[0x0][0x170] ;  /* 0x00005c000c027625 */ /* 0x000fe200078e0002 */
[----:B------:R-:W-:Y:S02]  /*3fd0*/  SEL R189, R193, R189, P5 ;  /* 0x000000bdc1bd7207 */ /* 0x000fe40002800000 */
[----:B------:R-:W-:Y:S02]  /*3fe0*/  SEL R190, R192, R190, P5 ;  /* 0x000000bec0be7207 */ /* 0x000fe40002800000 */
[----:B------:R0:W2:Y:S01]  /*3ff0*/  LDG.E.128 R192, [R2.64] ;  /* 0x0000000402c07981 */ /* 0x0000a2000c1e1d00 */
[----:B------:R-:W-:-:S04]  /*4000*/  ISETP.NE.U32.AND P5, PT, RZ, c[0x0][0x258], PT ;  /* 0x00009600ff007a0c */ /* 0x000fc80003fa5070 */
[----:B------:R-:W-:-:S13]  /*4010*/  ISETP.NE.AND.EX P5, PT, RZ, c[0x0][0x25c], PT, P5 ;  /* 0x00009700ff007a0c */ /* 0x000fda0003fa5350 */
[----:B0-----:R-:W-:-:S04]  /*4020*/  @P5 LEA R2, P6, R12, c[0x0][0x258], 0x4 ;  /* 0x000096000c025a11 */ /* 0x001fc800078c20ff */
[----:B------:R-:W-:-:S05]  /*4030*/  @P5 LEA.HI.X R3, R12, c[0x0][0x25c], RZ, 0x4, P6 ;  /* 0x000097000c035a11 */ /* 0x000fca00030f24ff */
[----:B------:R0:W-:Y:S02]  /*4040*/  @P5 STG.E.128 [R2.64], R188 ;  /* 0x000000bc02005986 */ /* 0x0001e4000c101d04 */
[----:B0-----:R-:W-:-:S04]  /*4050*/  LEA R2, P5, R12, c[0x0][0x248], 0x4 ;  /* 0x000092000c027a11 */ /* 0x001fc800078a20ff */
[----:B------:R-:W-:Y:S01]  /*4060*/  LEA.HI.X R3, R12, c[0x0][0x24c], RZ, 0x4, P5 ;  /* 0x000093000c037a11 */ /* 0x000fe200028f24ff */
[----:B--2---:R-:W-:Y:S02]  /*4070*/  FFMA.FTZ R144, R196, R192, R144 ;  /* 0x000000c0c4907223 */ /* 0x004fe40000010090 */
[----:B------:R-:W-:Y:S02]  /*4080*/  FFMA.FTZ R145, R193, R197, R145 ;  /* 0x000000c5c1917223 */ /* 0x000fe40000010091 */
[-C--:B------:R-:W-:Y:S02]  /*4090*/  FFMA.FTZ R146, R194, R198.reuse, R146 ;  /* 0x000000c6c2927223 */ /* 0x080fe40000010092 */
[-C--:B------:R-:W-:Y:S02]  /*40a0*/  FFMA.FTZ R147, R195, R199.reuse, R147 ;  /* 0x000000c7c3937223 */ /* 0x080fe40000010093 */
[----:B------:R-:W-:Y:S02]  /*40b0*/  FMUL.FTZ R195, R55, R199 ;  /* 0x000000c737c37220 */ /* 0x000fe40000410000 */
[----:B------:R-:W-:-:S02]  /*40c0*/  FMUL.FTZ R194, R54, R198 ;  /* 0x000000c636c27220 */ /* 0x000fc40000410000 */
[----:B------:R-:W-:Y:S02]  /*40d0*/  FMUL.FTZ R193, R53, R197 ;  /* 0x000000c535c17220 */ /* 0x000fe40000410000 */
[----:B------:R-:W-:-:S05]  /*40e0*/  FMUL.FTZ R192, R52, R196 ;  /* 0x000000c434c07220 */ /* 0x000fca0000410000 */
[----:B------:R0:W-:Y:S02]  /*40f0*/  STG.E.128 [R2.64], R192 ;  /* 0x000000c002007986 */ /* 0x0001e4000c101d04 */
.L_x_10963:
[----:B------:R-:W-:Y:S05]  /*4100*/  BSYNC B0 ;  /* 0x0000000000007941 */ /* 0x000fea0003800000 */
.L_x_10962:
[----:B0----5:R-:W2:Y:S01]  /*4110*/  LDL.LU R2, [R1+0x4] ;  /* 0x0000040001027983 */ /* 0x021ea20000300800 */
[----:B------:R-:W-:Y:S02]  /*4120*/  IADD3 R0, R0, c[0x0][0x160], RZ ;  /* 0x0000580000007a10 */ /* 0x000fe40007ffe0ff */
[----:B--2---:R-:W-:-:S04]  /*4130*/  LOP3.LUT P5, RZ, R2, 0xff, RZ, 0xc0, !PT ;  /* 0x000000ff02ff7812 */ /* 0x004fc800078ac0ff */
[----:B------:R-:W-:Y:S02]  /*4140*/  SEL R2, RZ, 0x1, P5 ;  /* 0x00000001ff027807 */ /* 0x000fe40002800000 */
[----:B------:R-:W-:-:S03]  /*4150*/  ISETP.GE.AND P5, PT, R0, c[0x0][0x164], PT ;  /* 0x0000590000007a0c */ /* 0x000fc60003fa6270 */
[----:B------:R0:W-:Y:S10]  /*4160*/  STL.S16 [R1+0x4], R2 ;  /* 0x0000040201007387 */ /* 0x0001f40000100600 */
[----:B0-----:R-:W-:Y:S01]  /*4170*/  @P5 CALL.REL.NOINC `(.L_x_10929) ;  /* 0x0000001000005944 */ /* 0x001fe20003c00000 */
[----:B------:R-:W-:Y:S05]  /*4180*/  BRA `(.L_x_10964) ;  /* 0xffffc77000007947 */ /* 0x000fea000383ffff */
.L_x_10929:
[----:B--2---:R-:W0:Y:S01]  /*4190*/  S2UR UR6, SR_CTAID.X ;  /* 0x00000000000679c3 */ /* 0x004e220000002500 */
[----:B------:R-:W0:Y:S01]  /*41a0*/  S2R R2, SR_TID.X ;  /* 0x0000000000027919 */ /* 0x000e220000002100 */
[----:B------:R-:W-:-:S02]  /*41b0*/  LOP3.LUT P6, RZ, R4, 0xffffff00, RZ, 0xc0, !PT ;  /* 0xffffff0004ff7812 */ /* 0x000fc400078cc0ff */
[----:B------:R-:W-:Y:S02]  /*41c0*/  ISETP.GE.U32.AND P5, PT, R4, 0x200, PT ;  /* 0x000002000400780c */ /* 0x000fe40003fa6070 */
[----:B------:R-:W-:Y:S02]  /*41d0*/  @P0 MOV R5, 0x10 ;  /* 0x0000001000050802 */ /* 0x000fe40000000f00 */
[----:B-----5:R-:W-:Y:S02]  /*41e0*/  @P1 MOV R21, 0x10 ;  /* 0x0000001000151802 */ /* 0x020fe40000000f00 */
[----:B------:R-:W-:Y:S02]  /*41f0*/  @P2 MOV R27, 0x10 ;  /* 0x00000010001b2802 */ /* 0x000fe40000000f00 */
        /* <DEDUP_REMOVED lines=27> */
[----:B------:R1:W-:Y:S01]  /*43b0*/  @P0 STG.E.128 [R16.64], R64 ;  /* 0x0000004010000986 */ /* 0x0003e2000c101d04 */
[----:B------:R-:W-:-:S03]  /*43c0*/  @P4 MOV R5, 0x10 ;  /* 0x0000001000054802 */ /* 0x000fc60000000f00 */
        /* <DEDUP_REMOVED lines=38> */
.L_x_10946:
[----:B------:R-:W-:Y:S01]  /*4630*/  HFMA2.MMA R194, -RZ, RZ, 0, 9.5367431640625e-07 ;  /* 0x00000010ffc27435 */ /* 0x000fe200000001ff */
[----:B------:R-:W-:-:S02]  /*4640*/  MOV R193, R203 ;  /* 0x000000cb00c17202 */ /* 0x000fc40000000f00 */
[----:B------:R-:W-:Y:S02]  /*4650*/  MOV R212, 0x1f ;  /* 0x0000001f00d47802 */ /* 0x000fe40000000f00 */
[----:B-----5:R-:W-:Y:S02]  /*4660*/  MOV R204, 0xffffffff ;  /* 0xffffffff00cc7802 */ /* 0x020fe40000000f00 */
[----:B------:R-:W-:Y:S02]  /*4670*/  MOV R192, 0x4690 ;  /* 0x0000469000c07802 */ /* 0x000fe40000000f00 */
[----:B------:R-:W-:Y:S05]  /*4680*/  CALL.REL.NOINC `($__internal_184_$__cuda_sm70_shflsync_down_p) ;  /* 0x0000046000007944 */ /* 0x000fea0003c00000 */
[----:B-1----:R-:W-:Y:S01]  /*4690*/  MOV R195, R194 ;  /* 0x000000c200c37202 */ /* 0x002fe20000000f00 */
[----:B------:R-:W-:Y:S05]  /*46a0*/  BRA `(.L_x_10965) ;  /* 0xffffdc1000007947 */ /* 0x000fea000383ffff */
.L_x_10947:
[----:B------:R-:W-:Y:S01]  /*46b0*/  HFMA2.MMA R194, -RZ, RZ, 0, 9.5367431640625e-07 ;  /* 0x00000010ffc27435 */ /* 0x000fe200000001ff */
[----:B------:R-:W-:Y:S02]  /*46c0*/  MOV R193, R202 ;  /* 0x000000ca00c17202 */ /* 0x000fe40000000f00 */
[----:B------:R-:W-:Y:S02]  /*46d0*/  MOV R212, 0x1f ;  /* 0x0000001f00d47802 */ /* 0x000fe40000000f00 */
[----:B-----5:R-:W-:-:S02]  /*46e0*/  MOV R204, 0xffffffff ;  /* 0xffffffff00cc7802 */ /* 0x020fc40000000f00 */
[----:B------:R-:W-:Y:S02]  /*46f0*/  MOV R192, 0x4710 ;  /* 0x0000471000c07802 */ /* 0x000fe40000000f00 */
[----:B01----:R-:W-:Y:S05]  /*4700*/  CALL.REL.NOINC `($__internal_184_$__cuda_sm70_shflsync_down_p) ;  /* 0x000003e000007944 */ /* 0x003fea0003c00000 */
[----:B------:R-:W-:Y:S01]  /*4710*/  FADD.FTZ R195, R195, R203 ;  /* 0x000000cbc3c37221 */ /* 0x000fe20000010000 */
[----:B------:R-:W-:Y:S01]  /*4720*/  MOV R212, 0x1f ;  /* 0x0000001f00d47802 */ /* 0x000fe20000000f00 */
[----:B-1----:R-:W-:Y:S01]  /*4730*/  FADD.FTZ R197, R202, R194 ;  /* 0x000000c2cac57221 */ /* 0x002fe20000010000 */
[----:B------:R-:W-:Y:S01]  /*4740*/  HFMA2.MMA R194, -RZ, RZ, 0, 4.76837158203125e-07 ;  /* 0x00000008ffc27435 */ /* 0x000fe200000001ff */
[----:B------:R-:W-:Y:S02]  /*4750*/  MOV R204, 0xffffffff ;  /* 0xffffffff00cc7802 */ /* 0x000fe40000000f00 */
[----:B------:R-:W-:Y:S02]  /*4760*/  MOV R193, R195 ;  /* 0x000000c300c17202 */ /* 0x000fe40000000f00 */
[----:B------:R-:W-:Y:S02]  /*4770*/  MOV R192, 0x4790 ;  /* 0x0000479000c07802 */ /* 0x000fe40000000f00 */
[----:B------:R-:W-:Y:S05]  /*4780*/  CALL.REL.NOINC `($__internal_184_$__cuda_sm70_shflsync_down_p) ;  /* 0x0000036000007944 */ /* 0x000fea0003c00000 */
[----:B-1----:R-:W-:Y:S01]  /*4790*/  MOV R198, R194 ;  /* 0x000000c200c67202 */ /* 0x002fe20000000f00 */
[----:B------:R-:W-:Y:S01]  /*47a0*/  HFMA2.MMA R194, -RZ, RZ, 0, 4.76837158203125e-07 ;  /* 0x00000008ffc27435 */ /* 0x000fe200000001ff */
[----:B------:R-:W-:-:S02]  /*47b0*/  MOV R193, R197 ;  /* 0x000000c500c17202 */ /* 0x000fc40000000f00 */
[----:B------:R-:W-:Y:S02]  /*47c0*/  MOV R212, 0x1f ;  /* 0x0000001f00d47802 */ /* 0x000fe40000000f00 */
[----:B------:R-:W-:Y:S02]  /*47d0*/  MOV R204, 0xffffffff ;  /* 0xffffffff00cc7802 */ /* 0x000fe40000000f00 */
[----:B------:R-:W-:Y:S02]  /*47e0*/  MOV R192, 0x4800 ;  /* 0x0000480000c07802 */ /* 0x000fe40000000f00 */
[----:B------:R-:W-:Y:S05]  /*47f0*/  CALL.REL.NOINC `($__internal_184_$__cuda_sm70_shflsync_down_p) ;  /* 0x000002f000007944 */ /* 0x000fea0003c00000 */
[----:B------:R-:W-:Y:S01]  /*4800*/  FADD.FTZ R195, R198, R195 ;  /* 0x000000c3c6c37221 */ /* 0x000fe20000010000 */
[----:B------:R-:W-:Y:S01]  /*4810*/  MOV R212, 0x1f ;  /* 0x0000001f00d47802 */ /* 0x000fe20000000f00 */
[----:B-1----:R-:W-:Y:S01]  /*4820*/  FADD.FTZ R197, R197, R194 ;  /* 0x000000c2c5c57221 */ /* 0x002fe20000010000 */
[----:B------:R-:W-:Y:S01]  /*4830*/  HFMA2.MMA R194, -RZ, RZ, 0, 2.384185791015625e-07 ;  /* 0x00000004ffc27435 */ /* 0x000fe200000001ff */
[----:B------:R-:W-:Y:S02]  /*4840*/  MOV R204, 0xffffffff ;  /* 0xffffffff00cc7802 */ /* 0x000fe40000000f00 */
[----:B------:R-:W-:-:S02]  /*4850*/  MOV R193, R195 ;  /* 0x000000c300c17202 */ /* 0x000fc40000000f00 */
[----:B------:R-:W-:Y:S02]  /*4860*/  MOV R192, 0x4880 ;  /* 0x0000488000c07802 */ /* 0x000fe40000000f00 */
[----:B------:R-:W-:Y:S05]  /*4870*/  CALL.REL.NOINC `($__internal_184_$__cuda_sm70_shflsync_down_p) ;  /* 0x0000027000007944 */ /* 0x000fea0003c00000 */
[----:B-1----:R-:W-:Y:S01]  /*4880*/  MOV R198, R194 ;  /* 0x000000c200c67202 */ /* 0x002fe20000000f00 */
[----:B------:R-:W-:Y:S01]  /*4890*/  HFMA2.MMA R194, -RZ, RZ, 0, 2.384185791015625e-07 ;  /* 0x00000004ffc27435 */ /* 0x000fe200000001ff */
[----:B------:R-:W-:Y:S02]  /*48a0*/  MOV R193, R197 ;  /* 0x000000c500c17202 */ /* 0x000fe40000000f00 */
[----:B------:R-:W-:Y:S02]  /*48b0*/  MOV R212, 0x1f ;  /* 0x0000001f00d47802 */ /* 0x000fe40000000f00 */
[----:B------:R-:W-:Y:S02]  /*48c0*/  MOV R204, 0xffffffff ;  /* 0xffffffff00cc7802 */ /* 0x000fe40000000f00 */
[----:B------:R-:W-:Y:S02]  /*48d0*/  MOV R192, 0x48f0 ;  /* 0x000048f000c07802 */ /* 0x000fe40000000f00 */
[----:B------:R-:W-:Y:S05]  /*48e0*/  CALL.REL.NOINC `($__internal_184_$__cuda_sm70_shflsync_down_p) ;  /* 0x0000020000007944 */ /* 0x000fea0003c00000 */
[----:B------:R-:W-:Y:S01]  /*48f0*/  FADD.FTZ R195, R198, R195 ;  /* 0x000000c3c6c37221 */ /* 0x000fe20000010000 */
[----:B------:R-:W-:Y:S01]  /*4900*/  MOV R212, 0x1f ;  /* 0x0000001f00d47802 */ /* 0x000fe20000000f00 */
[----:B-1----:R-:W-:Y:S01]  /*4910*/  FADD.FTZ R197, R197, R194 ;  /* 0x000000c2c5c57221 */ /* 0x002fe20000010000 */
[----:B------:R-:W-:Y:S01]  /*4920*/  HFMA2.MMA R194, -RZ, RZ, 0, 1.1920928955078125e-07 ;  /* 0x00000002ffc27435 */ /* 0x000fe200000001ff */
[----:B------:R-:W-:-:S02]  /*4930*/  MOV R204, 0xffffffff ;  /* 0xffffffff00cc7802 */ /* 0x000fc40000000f00 */
[----:B------:R-:W-:Y:S02]  /*4940*/  MOV R193, R195 ;  /* 0x000000c300c17202 */ /* 0x000fe40000000f00 */
[----:B------:R-:W-:Y:S02]  /*4950*/  MOV R192, 0x4970 ;  /* 0x0000497000c07802 */ /* 0x000fe40000000f00 */
[----:B------:R-:W-:Y:S05]  /*4960*/  CALL.REL.NOINC `($__internal_184_$__cuda_sm70_shflsync_down_p) ;  /* 0x0000018000007944 */ /* 0x000fea0003c00000 */
[----:B-1----:R-:W-:Y:S01]  /*4970*/  MOV R198, R194 ;  /* 0x000000c200c67202 */ /* 0x002fe20000000f00 */
[----:B------:R-:W-:Y:S01]  /*4980*/  HFMA2.MMA R194, -RZ, RZ, 0, 1.1920928955078125e-07 ;  /* 0x00000002ffc27435 */ /* 0x000fe200000001ff */
[----:B------:R-:W-:Y:S02]  /*4990*/  MOV R193, R197 ;  /* 0x000000c500c17202 */ /* 0x000fe40000000f00 */
[----:B------:R-:W-:Y:S02]  /*49a0*/  MOV R212, 0x1f ;  /* 0x0000001f00d47802 */ /* 0x000fe40000000f00 */
[----:B------:R-:W-:Y:S02]  /*49b0*/  MOV R204, 0xffffffff ;  /* 0xffffffff00cc7802 */ /* 0x000fe40000000f00 */
[----:B------:R-:W-:-:S02]  /*49c0*/  MOV R192, 0x49e0 ;  /* 0x000049e000c07802 */ /* 0x000fc40000000f00 */
[----:B------:R-:W-:Y:S05]  /*49d0*/  CALL.REL.NOINC `($__internal_184_$__cuda_sm70_shflsync_down_p) ;  /* 0x0000011000007944 */ /* 0x000fea0003c00000 */
[----:B------:R-:W-:Y:S01]  /*49e0*/  FADD.FTZ R198, R198, R195 ;  /* 0x000000c3c6c67221 */ /* 0x000fe20000010000 */
[----:B------:R-:W-:Y:S01]  /*49f0*/  MOV R212, 0x1f ;  /* 0x0000001f00d47802 */ /* 0x000fe20000000f00 */
[----:B-1----:R-:W-:Y:S01]  /*4a00*/  FADD.FTZ R195, R197, R194 ;  /* 0x000000c2c5c37221 */ /* 0x002fe20000010000 */
[----:B------:R-:W-:Y:S01]  /*4a10*/  HFMA2.MMA R194, -RZ, RZ, 0, 5.9604644775390625e-08 ;  /* 0x00000001ffc27435 */ /* 0x000fe200000001ff */
[----:B------:R-:W-:-:S02]  /*4a20*/  MOV R204, 0xffffffff ;  /* 0xffffffff00cc7802 */ /* 0x000fc40000000f00 */
[----:B------:R-:W-:Y:S02]  /*4a30*/  MOV R193, R198 ;  /* 0x000000c600c17202 */ /* 0x000fe40000000f00 */
[----:B------:R-:W-:Y:S02]  /*4a40*/  MOV R192, 0x4a60 ;  /* 0x00004a6000c07802 */ /* 0x000fe40000000f00 */
[----:B------:R-:W-:Y:S05]  /*4a50*/  CALL.REL.NOINC `($__internal_184_$__cuda_sm70_shflsync_down_p) ;  /* 0x0000009000007944 */ /* 0x000fea0003c00000 */
[----:B-1----:R-:W-:Y:S01]  /*4a60*/  MOV R197, R194 ;  /* 0x000000c200c57202 */ /* 0x002fe20000000f00 */
[----:B------:R-:W-:Y:S01]  /*4a70*/  HFMA2.MMA R194, -RZ, RZ, 0, 5.9604644775390625e-08 ;  /* 0x00000001ffc27435 */ /* 0x000fe200000001ff */
[----:B------:R-:W-:Y:S02]  /*4a80*/  MOV R193, R195 ;  /* 0x000000c300c17202 */ /* 0x000fe40000000f00 */
[----:B------:R-:W-:Y:S02]  /*4a90*/  MOV R212, 0x1f ;  /* 0x0000001f00d47802 */ /* 0x000fe40000000f00 */
[----:B------:R-:W-:Y:S02]  /*4aa0*/  MOV R204, 0xffffffff ;  /* 0xffffffff00cc7802 */ /* 0x000fe40000000f00 */
[----:B------:R-:W-:-:S02]  /*4ab0*/  MOV R192, 0x4ad0 ;  /* 0x00004ad000c07802 */ /* 0x000fc40000000f00 */
[----:B------:R-:W-:Y:S05]  /*4ac0*/  CALL.REL.NOINC `($__internal_184_$__cuda_sm70_shflsync_down_p) ;  /* 0x0000002000007944 */ /* 0x000fea0003c00000 */
[----:B-1----:R-:W-:Y:S01]  /*4ad0*/  MOV R193, R194 ;  /* 0x000000c200c17202 */ /* 0x002fe20000000f00 */
[----:B------:R-:W-:Y:S05]  /*4ae0*/  BRA `(.L_x_10966) ;  /* 0xffffd8f000007947 */ /* 0x000fea000383ffff */
        .weak           $__internal_184_$__cuda_sm70_shflsync_down_p
        .type           $__internal_184_$__cuda_sm70_shflsync_down_p,@function
        .size           $__internal_184_$__cuda_sm70_shflsync_down_p,(.L_x_11918 - $__internal_184_$__cuda_sm70_shflsync_down_p)
$__internal_184_$__cuda_sm70_shflsync_down_p:
[----:B------:R-:W-:Y:S04]  /*4af0*/  WARPSYNC R204 ;  /* 0x000000cc00007348 */ /* 0x000fe80003800000 */
[----:B------:R0:W1:Y:S02]  /*4b00*/  SHFL.DOWN PT, R194, R193, R194, R212 ;  /* 0x080000c2c1c27389 */ /* 0x00006400000e00d4 */
[----:B0-----:R-:W-:-:S06]  /*4b10*/  HFMA2.MMA R193, -RZ, RZ, 0, 0 ;  /* 0x00000000ffc17435 */ /* 0x001fcc00000001ff */
[----:B------:R-:W-:Y:S05]  /*4b20*/  RET.REL.NODEC R192 `(_ZN10layer_norm13ln_bwd_kernelINS_13Kernel_traitsIfffffjLj8192ELj1ELj1ELj8ELj16ENS_18Kernel_traits_baseILj8192EfffffjLj256EEEEELb0ELb1ELb0ELb0EEEvNS_9BwdParamsE) ;  /* 0xffffb4d0c0007950 */ /* 0x000fea0003c3ffff */
.L_x_10967:
        /* <DEDUP_REMOVED lines=13> */
.L_x_11918:


//--------------------- .text._ZN10layer_norm13ln_bwd_kernelINS_13Kernel_traitsIfffffjLj8192ELj1ELj1ELj8ELj16ENS_18Kernel_traits_baseILj8192EfffffjLj256EEEEELb0ELb1ELb0ELb1EEEvNS_9BwdParamsE --------------------------
	.section	.text._ZN10layer_norm13ln_bwd_kernelINS_13Kernel_traitsIfffffjLj8192ELj1ELj1ELj8ELj16ENS_18Kernel_traits_baseILj8192EfffffjLj256EEEEELb0ELb1ELb0ELb1EEEvNS_9BwdParamsE,"ax",@progbits
	.sectioninfo	@"SHI_REGISTERS=255"
	.align	128
        .global         _ZN10layer_norm13ln_bwd_kernelINS_13Kernel_traitsIfffffjLj8192ELj1ELj1ELj8ELj16ENS_18Kernel_traits_baseILj8192EfffffjLj256EEEEELb0ELb1ELb0ELb1EEEvNS_9BwdParamsE
        .type           _ZN10layer_norm13ln_bwd_kernelINS_13Kernel_traitsIfffffjLj8192ELj1ELj1ELj8ELj16ENS_18Kernel_traits_baseILj8192EfffffjLj256EEEEELb0ELb1ELb0ELb1EEEvNS_9BwdParamsE,@function
        .size           _ZN10layer_norm13ln_bwd_kernelINS_13Kernel_traitsIfffffjLj8192ELj1ELj1ELj8ELj16ENS_18Kernel_traits_baseILj8192EfffffjLj256EEEEELb0ELb1ELb0ELb1EEEvNS_9BwdParamsE,(.L_x_11919 - _ZN10layer_norm13ln_bwd_kernelINS_13Kernel_traitsIfffffjLj8192ELj1ELj1ELj8ELj16ENS_18Kernel_traits_baseILj8192EfffffjLj256EEEEELb0ELb1ELb0ELb1EEEvNS_9BwdParamsE)
        .other          _ZN10layer_norm13ln_bwd_kernelINS_13Kernel_traitsIfffffjLj8192ELj1ELj1ELj8ELj16ENS_18Kernel_traits_baseILj8192EfffffjLj256EEEEELb0ELb1ELb0ELb1EEEvNS_9BwdParamsE,@"STO_CUDA_ENTRY STV_DEFAULT"
_ZN10layer_norm13ln_bwd_kernelINS_13Kernel_traitsIfffffjLj8192ELj1ELj1ELj8ELj16ENS_18Kernel_traits_baseILj8192EfffffjLj256EEEEELb0ELb1ELb0ELb1EEEvNS_9BwdParamsE:
.text._ZN10layer_norm13ln_bwd_kernelINS_13Kernel_traitsIfffffjLj8192ELj1ELj1ELj8ELj16ENS_18Kernel_traits_baseILj8192EfffffjLj256EEEEELb0ELb1ELb0ELb1EEEvNS_9BwdParamsE:
        /* <DEDUP_REMOVED lines=57> */
.L_x_10968:
        /* <DEDUP_REMOVED lines=84> */
[----:B------:R-:W-:Y:S01]  /*08d0*/  MOV R196, RZ ;  /* 0x000000ff00c47202 */ /* 0x000fe20000000f00 */
[----:B------:R2:W5:Y:S01]  /*08e0*/  LDG.E.128 R52, [R4.64] ;  /* 0x0000000404347981 */ /* 0x000562000c1e1d00 */
[----:B------:R-:W-:-:S03]  /*08f0*/  CS2R R194, SRZ ;  /* 0x0000000000c27805 */ /* 0x000fc6000001ff00 */
        /* <DEDUP_REMOVED lines=9> */
.L_x_10973:
[----:B------:R-:W0:Y:S01]  /*0990*/  S2R R8, SR_TID.X ;  /* 0x0000000000087919 */ /* 0x000e220000002100 */
[----:B------:R-:W-:Y:S01]  /*09a0*/  IMAD R6, R0, c[0x0][0x168], RZ ;  /* 0x00005a0000067a24 */ /* 0x000fe200078e02ff */
[----:B------:R-:W-:-:S04]  /*09b0*/  MOV R158, 0x4 ;  /* 0x00000004009e7802 */ /* 0x000fc80000000f00 */
[----:B------:R-:W-:-:S04]  /*09c0*/  SHF.R.S32.HI R7, RZ, 0x1f, R6 ;  /* 0x0000001fff077819 */ /* 0x000fc80000011406 */
[----:B------:R-:W-:Y:S01]  /*09d0*/  LEA.HI R181, R7, R6, RZ, 0x2 ;  /* 0x0000000607b57211 */ /* 0x000fe200078f10ff */
[----:B------:R-:W-:Y:S01]  /*09e0*/  IMAD.WIDE R6, R0, R158, c[0x0][0x1a0] ;  /* 0x0000680000067625 */ /* 0x000fe200078e029e */
[----:B------:R-:W-:-:S04]  /*09f0*/  MOV R191, 0x10 ;  /* 0x0000001000bf7802 */ /* 0x000fc80000000f00 */
[----:B------:R1:W2:Y:S01]  /*0a00*/  LDG.E R189, [R6.64] ;  /* 0x0000000406bd7981 */ /* 0x0002a2000c1e1900 */
[----:B0-----:R-:W-:-:S04]  /*0a10*/  LOP3.LUT R8, R8, 0xff, RZ, 0xc0, !PT ;  /* 0x000000ff08087812 */ /* 0x001fc800078ec0ff */
[----:B------:R-:W-:-:S04]  /*0a20*/  LEA.HI.SX32 R181, R181, R8, 0x1e ;  /* 0x00000008b5b57211 */ /* 0x000fc800078ff2ff */
[C---:B------:R-:W-:Y:S02]  /*0a30*/  SHF.L.U32 R22, R181.reuse, 0x4, RZ ;  /* 0x00000004b5167819 */ /* 0x040fe400000006ff */
[C---:B------:R-:W-:Y:S02]  /*0a40*/  IADD3 R182, R181.reuse, 0x100, RZ ;  /* 0x00000100b5b67810 */ /* 0x040fe40007ffe0ff */
[----:B------:R-:W-:Y:S02]  /*0a50*/  SHF.R.U32.HI R23, RZ, 0x1c, R181 ;  /* 0x0000001cff177819 */ /* 0x000fe400000116b5 */
[----:B------:R-:W-:Y:S02]  /*0a60*/  IADD3 R124, P0, R22, c[0x0][0x188], RZ ;  /* 0x00006200167c7a10 */ /* 0x000fe40007f1e0ff */
[----:B------:R-:W-:Y:S02]  /*0a70*/  SHF.L.U32 R21, R182, 0x4, RZ ;  /* 0x00000004b6157819 */ /* 0x000fe400000006ff */
[----:B------:R-:W-:-:S02]  /*0a80*/  IADD3 R185, R181, 0x200, RZ ;  /* 0x00000200b5b97810 */ /* 0x000fc40007ffe0ff */
[----:B------:R-:W-:Y:S02]  /*0a90*/  IADD3 R187, R181, 0x300, RZ ;  /* 0x00000300b5bb7810 */ /* 0x000fe40007ffe0ff */
[----:B------:R-:W-:Y:S02]  /*0aa0*/  IADD3.X R125, R23, c[0x0][0x18c], RZ, P0, !PT ;  /* 0x00006300177d7a10 */ /* 0x000fe400007fe4ff */
[----:B------:R-:W-:Y:S02]  /*0ab0*/  SHF.R.U32.HI R20, RZ, 0x1c, R182 ;  /* 0x0000001cff147819 */ /* 0x000fe400000116b6 */
[----:B------:R-:W-:Y:S02]  /*0ac0*/  IADD3 R128, P0, R21, c[0x0][0x188], RZ ;  /* 0x0000620015807a10 */ /* 0x000fe40007f1e0ff */
[----:B------:R-:W-:Y:S01]  /*0ad0*/  SHF.L.U32 R19, R185, 0x4, RZ ;  /* 0x00000004b9137819 */ /* 0x000fe200000006ff */
[----:B------:R-:W-:Y:S01]  /*0ae0*/  IMAD.WIDE R158, R0, R158, c[0x0][0x1a8] ;  /* 0x00006a00009e7625 */ /* 0x000fe200078e029e */
[----:B------:R-:W-:Y:S01]  /*0af0*/  SHF.L.U32 R17, R187, 0x4, RZ ;  /* 0x00000004bb117819 */ /* 0x000fe200000006ff */
[----:B------:R-:W3:Y:S01]  /*0b00*/  LDG.E.128 R124, [R124.64] ;  /* 0x000000047c7c7981 */ /* 0x000ee2000c1e1d00 */
[----:B------:R-:W-:-:S02]  /*0b10*/  IADD3 R186, R181, 0x400, RZ ;  /* 0x00000400b5ba7810 */ /* 0x000fc40007ffe0ff */
[C---:B------:R-:W-:Y:S01]  /*0b20*/  IADD3 R197, R181.reuse, 0x500, RZ ;  /* 0x00000500b5c57810 */ /* 0x040fe20007ffe0ff */
[----:B------:R-:W-:Y:S01]  /*0b30*/  IMAD.WIDE.U32 R156, R181, R191, c[0x0][0x208] ;  /* 0x00008200b59c7625 */ /* 0x000fe200078e00bf */
[----:B------:R-:W-:Y:S01]  /*0b40*/  IADD3.X R129, R20, c[0x0][0x18c], RZ, P0, !PT ;  /* 0x0000630014817a10 */ /* 0x000fe200007fe4ff */
[----:B------:R0:W4:Y:S01]  /*0b50*/  LDG.E R16, [R158.64] ;  /* 0x000000049e107981 */ /* 0x000122000c1e1900 */
[----:B------:R-:W-:Y:S02]  /*0b60*/  SHF.R.U32.HI R18, RZ, 0x1c, R185 ;  /* 0x0000001cff127819 */ /* 0x000fe400000116b9 */
[----:B------:R-:W-:Y:S02]  /*0b70*/  SHF.R.U32.HI R15, RZ, 0x1c, R187 ;  /* 0x0000001cff0f7819 */ /* 0x000fe400000116bb */
[----:B------:R-:W-:Y:S01]  /*0b80*/  IADD3 R132, P1, R19, c[0x0][0x188], RZ ;  /* 0x0000620013847a10 */ /* 0x000fe20007f3e0ff */
[----:B------:R-:W4:Y:S01]  /*0b90*/  LDG.E.128 R128, [R128.64] ;  /* 0x0000000480807981 */ /* 0x000f22000c1e1d00 */
[----:B------:R-:W-:-:S02]  /*0ba0*/  IADD3 R136, P0, R17, c[0x0][0x188], RZ ;  /* 0x0000620011887a10 */ /* 0x000fc40007f1e0ff */
[----:B------:R-:W-:Y:S01]  /*0bb0*/  SHF.L.U32 R12, R186, 0x4, RZ ;  /* 0x00000004ba0c7819 */ /* 0x000fe200000006ff */
[----:B0-----:R-:W4:Y:S01]  /*0bc0*/  LDG.E.128 R156, [R156.64] ;  /* 0x000000049c9c7981 */ /* 0x001f22000c1e1d00 */
[----:B------:R-:W-:Y:S02]  /*0bd0*/  SHF.L.U32 R10, R197, 0x4, RZ ;  /* 0x00000004c50a7819 */ /* 0x000fe400000006ff */
[C---:B------:R-:W-:Y:S02]  /*0be0*/  IADD3 R193, R181.reuse, 0x600, RZ ;  /* 0x00000600b5c17810 */ /* 0x040fe40007ffe0ff */
[----:B------:R-:W-:Y:S02]  /*0bf0*/  IADD3 R192, R181, 0x700, RZ ;  /* 0x00000700b5c07810 */ /* 0x000fe40007ffe0ff */
[----:B------:R-:W-:Y:S02]  /*0c00*/  IADD3.X R133, R18, c[0x0][0x18c], RZ, P1, !PT ;  /* 0x0000630012857a10 */ /* 0x000fe40000ffe4ff */
[----:B------:R-:W-:-:S02]  /*0c10*/  IADD3.X R137, R15, c[0x0][0x18c], RZ, P0, !PT ;  /* 0x000063000f897a10 */ /* 0x000fc400007fe4ff */
[----:B------:R-:W-:Y:S02]  /*0c20*/  SHF.R.U32.HI R13, RZ, 0x1c, R186 ;  /* 0x0000001cff0d7819 */ /* 0x000fe400000116ba */
[----:B------:R-:W-:Y:S01]  /*0c30*/  SHF.R.U32.HI R11, RZ, 0x1c, R197 ;  /* 0x0000001cff0b7819 */ /* 0x000fe200000116c5 */
[----:B------:R-:W4:Y:S01]  /*0c40*/  LDG.E.128 R132, [R132.64] ;  /* 0x0000000484847981 */ /* 0x000f22000c1e1d00 */
[----:B------:R-:W-:Y:S02]  /*0c50*/  IADD3 R140, P1, R12, c[0x0][0x188], RZ ;  /* 0x000062000c8c7a10 */ /* 0x000fe40007f3e0ff */
[----:B------:R-:W-:Y:S01]  /*0c60*/  IADD3 R144, P0, R10, c[0x0][0x188], RZ ;  /* 0x000062000a907a10 */ /* 0x000fe20007f1e0ff */
[----:B------:R-:W4:Y:S01]  /*0c70*/  LDG.E.128 R136, [R136.64] ;  /* 0x0000000488887981 */ /* 0x000f22000c1e1d00 */
[----:B------:R-:W-:Y:S02]  /*0c80*/  SHF.L.U32 R8, R193, 0x4, RZ ;  /* 0x00000004c1087819 */ /* 0x000fe400000006ff */
[----:B------:R-:W-:-:S02]  /*0c90*/  SHF.L.U32 R14, R192, 0x4, RZ ;  /* 0x00000004c00e7819 */ /* 0x000fc400000006ff */
[----:B------:R-:W-:Y:S02]  /*0ca0*/  IADD3.X R141, R13, c[0x0][0x18c], RZ, P1, !PT ;  /* 0x000063000d8d7a10 */ /* 0x000fe40000ffe4ff */
[----:B------:R-:W-:Y:S02]  /*0cb0*/  IADD3.X R145, R11, c[0x0][0x18c], RZ, P0, !PT ;  /* 0x000063000b917a10 */ /* 0x000fe400007fe4ff */
[----:B------:R-:W-:Y:S02]  /*0cc0*/  SHF.R.U32.HI R9, RZ, 0x1c, R193 ;  /* 0x0000001cff097819 */ /* 0x000fe400000116c1 */
[----:B-1----:R-:W-:Y:S01]  /*0cd0*/  SHF.R.U32.HI R6, RZ, 0x1c, R192 ;  /* 0x0000001cff067819 */ /* 0x002fe200000116c0 */
[----:B------:R-:W4:Y:S01]  /*0ce0*/  LDG.E.128 R140, [R140.64] ;  /* 0x000000048c8c7981 */ /* 0x000f22000c1e1d00 */
[----:B------:R-:W-:Y:S02]  /*0cf0*/  IADD3 R148, P1, R8, c[0x0][0x188], RZ ;  /* 0x0000620008947a10 */ /* 0x000fe40007f3e0ff */
[----:B------:R-:W-:Y:S01]  /*0d00*/  IADD3 R152, P0, R14, c[0x0][0x188], RZ ;  /* 0x000062000e987a10 */ /* 0x000fe20007f1e0ff */
[----:B------:R-:W4:Y:S01]  /*0d10*/  LDG.E.128 R144, [R144.64] ;  /* 0x0000000490907981 */ /* 0x000f22000c1e1d00 */
[----:B------:R-:W-:-:S02]  /*0d20*/  IADD3.X R149, R9, c[0x0][0x18c], RZ, P1, !PT ;  /* 0x0000630009957a10 */ /* 0x000fc40000ffe4ff */
[----:B------:R-:W-:-:S04]  /*0d30*/  IADD3.X R153, R6, c[0x0][0x18c], RZ, P0, !PT ;  /* 0x0000630006997a10 */ /* 0x000fc800007fe4ff */
[----:B------:R-:W4:Y:S04]  /*0d40*/  LDG.E.128 R148, [R148.64] ;  /* 0x0000000494947981 */ /* 0x000f28000c1e1d00 */
[----:B------:R-:W4:Y:S01]  /*0d50*/  LDG.E.128 R152, [R152.64] ;  /* 0x0000000498987981 */ /* 0x000f22000c1e1d00 */
[----:B------:R-:W-:-:S04]  /*0d60*/  ISETP.NE.U32.AND P0, PT, RZ, c[0x0][0x1c0], PT ;  /* 0x00007000ff007a0c */ /* 0x000fc80003f05070 */
[----:B------:R-:W-:Y:S02]  /*0d70*/  ISETP.NE.AND.EX P0, PT, RZ, c[0x0][0x1c4], PT, P0 ;  /* 0x00007100ff007a0c */ /* 0x000fe40003f05300 */
[----:B------:R-:W-:-:S11]  /*0d80*/  SHF.R.S32.HI R7, RZ, 0x1f, R0 ;  /* 0x0000001fff077819 */ /* 0x000fd60000011400 */
[----:B------:R-:W-:-:S04]  /*0d90*/  @P0 LEA R176, P1, R0, c[0x0][0x1c0], 0x2 ;  /* 0x0000700000b00a11 */ /* 0x000fc800078210ff */
[----:B------:R-:W-:Y:S02]  /*0da0*/  @P0 LEA.HI.X R177, R0, c[0x0][0x1c4], R7, 0x2, P1 ;  /* 0x0000710000b10a11 */ /* 0x000fe400008f1407 */
[----:B------:R-:W-:-:S06]  /*0db0*/  MOV R7, 0x3f800000 ;  /* 0x3f80000000077802 */ /* 0x000fcc0000000f00 */
[----:B-----5:R0:W5:Y:S01]  /*0dc0*/  @P0 LDG.E R7, [R176.64] ;  /* 0x00000004b0070981 */ /* 0x020162000c1e1900 */
[----:B------:R-:W-:-:S04]  /*0dd0*/  ISETP.NE.U32.AND P0, PT, RZ, c[0x0][0x218], PT ;  /* 0x00008600ff007a0c */ /* 0x000fc80003f05070 */
[----:B------:R-:W-:-:S13]  /*0de0*/  ISETP.NE.AND.EX P0, PT, RZ, c[0x0][0x21c], PT, P0 ;  /* 0x00008700ff007a0c */ /* 0x000fda0003f05300 */
[----:B------:R-:W-:-:S04]  /*0df0*/  @P0 LEA R180, P1, R181, c[0x0][0x218], 0x4 ;  /* 0x00008600b5b40a11 */ /* 0x000fc800078220ff */
[----:B------:R-:W-:-:S05]  /*0e00*/  @P0 LEA.HI.X R181, R181, c[0x0][0x21c], RZ, 0x4, P1 ;  /* 0x00008700b5b50a11 */ /* 0x000fca00008f24ff */
[----:B------:R1:W5:Y:S01]  /*0e10*/  @P0 LDG.E.128 R88, [R180.64] ;  /* 0x00000004b4580981 */ /* 0x000362000c1e1d00 */
[----:B------:R-:W-:-:S04]  /*0e20*/  IMAD.WIDE.U32 R164, R185, R191, c[0x0][0x208] ;  /* 0x00008200b9a47625 */ /* 0x000fc800078e00bf */
[CC--:B------:R-:W-:Y:S01]  /*0e30*/  IMAD.WIDE.U32 R160, R182.reuse, R191.reuse, c[0x0][0x208] ;  /* 0x00008200b6a07625 */ /* 0x0c0fe200078e00bf */
[----:B------:R-:W-:Y:S01]  /*0e40*/  ULDC.U8 UR6, c[0x0][0x1f0] ;  /* 0x00007c0000067ab9 */ /* 0x000fe20000000000 */
[----:B------:R-:W4:Y:S01]  /*0e50*/  LDG.E.128 R164, [R164.64] ;  /* 0x00000004a4a47981 */ /* 0x000f22000c1e1d00 */
[C---:B-1----:R-:W-:Y:S01]  /*0e60*/  @P0 LEA R180, P1, R182.reuse, c[0x0][0x218], 0x4 ;  /* 0x00008600b6b40a11 */ /* 0x042fe200078220ff */
[-C--:B------:R-:W-:Y:S02]  /*0e70*/  IMAD.WIDE.U32 R168, R187, R191.reuse, c[0x0][0x208] ;  /* 0x00008200bba87625 */ /* 0x080fe400078e00bf */
[----:B------:R-:W4:Y:S01]  /*0e80*/  LDG.E.128 R160, [R160.64] ;  /* 0x00000004a0a07981 */ /* 0x000f22000c1e1d00 */
[----:B------:R-:W-:Y:S02]  /*0e90*/  @P0 LEA.HI.X R181, R182, c[0x0][0x21c], RZ, 0x4, P1 ;  /* 0x00008700b6b50a11 */ /* 0x000fe400008f24ff */
[C---:B------:R-:W-:Y:S01]  /*0ea0*/  @P0 LEA R184, P1, R185.reuse, c[0x0][0x218], 0x4 ;  /* 0x00008600b9b80a11 */ /* 0x040fe200078220ff */
[-C--:B------:R-:W-:Y:S01]  /*0eb0*/  IMAD.WIDE.U32 R172, R186, R191.reuse, c[0x0][0x208] ;  /* 0x00008200baac7625 */ /* 0x080fe200078e00bf */
[----:B------:R-:W4:Y:S02]  /*0ec0*/  LDG.E.128 R168, [R168.64] ;  /* 0x00000004a8a87981 */ /* 0x000f24000c1e1d00 */
[----:B------:R-:W-:Y:S01]  /*0ed0*/  @P0 LEA.HI.X R185, R185, c[0x0][0x21c], RZ, 0x4, P1 ;  /* 0x00008700b9b90a11 */ /* 0x000fe200008f24ff */
[----:B0-----:R-:W-:Y:S01]  /*0ee0*/  IMAD.WIDE.U32 R176, R197, R191, c[0x0][0x208] ;  /* 0x00008200c5b07625 */ /* 0x001fe200078e00bf */
[----:B------:R0:W5:Y:S04]  /*0ef0*/  @P0 LDG.E.128 R92, [R180.64] ;  /* 0x00000004b45c0981 */ /* 0x000168000c1e1d00 */
[----:B------:R1:W5:Y:S04]  /*0f00*/  @P0 LDG.E.128 R96, [R184.64] ;  /* 0x00000004b8600981 */ /* 0x000368000c1e1d00 */
[----:B------:R-:W4:Y:S04]  /*0f10*/  LDG.E.128 R172, [R172.64] ;  /* 0x00000004acac7981 */ /* 0x000f28000c1e1d00 */
[----:B------:R-:W4:Y:S01]  /*0f20*/  LDG.E.128 R176, [R176.64] ;  /* 0x00000004b0b07981 */ /* 0x000f22000c1e1d00 */
[----:B-1----:R-:W-:-:S04]  /*0f30*/  @P0 LEA R184, P1, R187, c[0x0][0x218], 0x4 ;  /* 0x00008600bbb80a11 */ /* 0x002fc800078220ff */
[----:B------:R-:W-:Y:S02]  /*0f40*/  @P0 LEA.HI.X R185, R187, c[0x0][0x21c], RZ, 0x4, P1 ;  /* 0x00008700bbb90a11 */ /* 0x000fe400008f24ff */
[----:B------:R-:W-:Y:S01]  /*0f50*/  @P0 LEA R190, P1, R186, c[0x0][0x218], 0x4 ;  /* 0x00008600babe0a11 */ /* 0x000fe200078220ff */
[-C--:B0-----:R-:W-:Y:S02]  /*0f60*/  IMAD.WIDE.U32 R180, R193, R191.reuse, c[0x0][0x208] ;  /* 0x00008200c1b47625 */ /* 0x081fe400078e00bf */
[----:B------:R0:W5:Y:S04]  /*0f70*/  @P0 LDG.E.128 R100, [R184.64] ;  /* 0x00000004b8640981 */ /* 0x000168000c1e1d00 */
[----:B------:R-:W4:Y:S01]  /*0f80*/  LDG.E.128 R180, [R180.64] ;  /* 0x00000004b4b47981 */ /* 0x000f22000c1e1d00 */
[----:B0-----:R-:W-:Y:S01]  /*0f90*/  IMAD.WIDE.U32 R184, R192, R191, c[0x0][0x208] ;  /* 0x00008200c0b87625 */ /* 0x001fe200078e00bf */
[----:B------:R-:W-:-:S05]  /*0fa0*/  @P0 LEA.HI.X R191, R186, c[0x0][0x21c], RZ, 0x4, P1 ;  /* 0x00008700babf0a11 */ /* 0x000fca00008f24ff */
[----:B------:R0:W5:Y:S04]  /*0fb0*/  @P0 LDG.E.128 R104, [R190.64] ;  /* 0x00000004be680981 */ /* 0x000168000c1e1d00 */
[----:B------:R-:W4:Y:S01]  /*0fc0*/  LDG.E.128 R184, [R184.64] ;  /* 0x00000004b8b87981 */ /* 0x000f22000c1e1d00 */
        /* <DEDUP_REMOVED lines=10> */
[----:B--2---:R-:W-:-:S05]  /*1070*/  FSEL R189, R189, RZ, !P0 ;  /* 0x000000ffbdbd7208 */ /* 0x004fca0004000000 */
[C---:B---3--:R-:W-:Y:S02]  /*1080*/  FADD.FTZ R210, -R189.reuse, R124 ;  /* 0x0000007cbdd27221 */ /* 0x048fe40000010100 */
[C---:B------:R-:W-:Y:S02]  /*1090*/  FADD.FTZ R193, -R189.reuse, R125 ;  /* 0x0000007dbdc17221 */ /* 0x040fe40000010100 */
[C---:B------:R-:W-:Y:S02]  /*10a0*/  FADD.FTZ R211, -R189.reuse, R126 ;  /* 0x0000007ebdd37221 */ /* 0x040fe40000010100 */
[C---:B------:R-:W-:Y:S02]  /*10b0*/  FADD.FTZ R213, -R189.reuse, R127 ;  /* 0x0000007fbdd57221 */ /* 0x040fe40000010100 */
[----:B----4-:R-:W-:Y:S02]  /*10c0*/  FMUL.FTZ R210, R16, R210 ;  /* 0x000000d210d27220 */ /* 0x010fe40000410000 */
[----:B0-----:R-:W-:-:S02]  /*10d0*/  FADD.FTZ R190, -R189, R128 ;  /* 0x00000080bdbe7221 */ /* 0x001fc40000010100 */
[C---:B------:R-:W-:Y:S02]  /*10e0*/  FADD.FTZ R191, -R189.reuse, R129 ;  /* 0x00000081bdbf7221 */ /* 0x040fe40000010100 */
[C---:B------:R-:W-:Y:S02]  /*10f0*/  FADD.FTZ R192, -R189.reuse, R130 ;  /* 0x00000082bdc07221 */ /* 0x040fe40000010100 */
[----:B------:R-:W-:Y:S02]  /*1100*/  FADD.FTZ R197, -R189, R131 ;  /* 0x00000083bdc57221 */ /* 0x000fe40000010100 */
[C---:B------:R-:W-:Y:S02]  /*1110*/  FADD.FTZ R234, R156.reuse, R234 ;  /* 0x000000ea9cea7221 */ /* 0x040fe40000010000 */
[----:B------:R-:W-:Y:S02]  /*1120*/  FFMA.FTZ R4, R156, R210, R4 ;  /* 0x000000d29c047223 */ /* 0x000fe40000010004 */
        /* <DEDUP_REMOVED lines=10> */
[----:B------:R-:W2:Y:S01]  /*11d0*/  LDL.LU R140, [R1] ;  /* 0x00000000018c7983 */ /* 0x000ea20000300800 */
[C---:B------:R-:W-:Y:S02]  /*11e0*/  FADD.FTZ R141, -R189.reuse, R141 ;  /* 0x0000008dbd8d7221 */ /* 0x040fe40000010100 */
[C---:B------:R-:W-:Y:S01]  /*11f0*/  FADD.FTZ R125, -R189.reuse, R144 ;  /* 0x00000090bd7d7221 */ /* 0x040fe20000010100 */
[----:B------:R-:W3:Y:S01]  /*1200*/  LDL.LU R156, [R1+0x4] ;  /* 0x00000400019c7983 */ /* 0x000ee20000300800 */
        /* <DEDUP_REMOVED lines=14> */
[C---:B------:R-:W-:Y:S02]  /*12f0*/  FADD.FTZ R233, R157.reuse, R233 ;  /* 0x000000e99de97221 */ /* 0x040fe40000010000 */
[----:B------:R-:W-:Y:S02]  /*1300*/  FFMA.FTZ R5, R157, R189, R5 ;  /* 0x000000bd9d057223 */ /* 0x000fe40000010005 */
[----:B------:R-:W-:Y:S02]  /*1310*/  FMUL.FTZ R214, R85, R157 ;  /* 0x0000009d55d67220 */ /* 0x000fe40000410000 */
[----:B------:R-:W4:Y:S01]  /*1320*/  LDL.LU R157, [R1+0x8] ;  /* 0x00000800019d7983 */ /* 0x000f220000300800 */
[----:B------:R-:W-:-:S03]  /*1330*/  FMUL.FTZ R149, R16, R137 ;  /* 0x0000008910957220 */ /* 0x000fc60000410000 */
[----:B------:R-:W4:Y:S01]  /*1340*/  LDL.LU R137, [R1+0x10] ;  /* 0x0000100001897983 */ /* 0x000f220000300800 */
[C---:B------:R-:W-:Y:S02]  /*1350*/  FMUL.FTZ R190, R16.reuse, R190 ;  /* 0x000000be10be7220 */ /* 0x040fe40000410000 */
[C---:B------:R-:W-:Y:S02]  /*1360*/  FMUL.FTZ R191, R16.reuse, R191 ;  /* 0x000000bf10bf7220 */ /* 0x040fe40000410000 */
[----:B------:R-:W-:Y:S02]  /*1370*/  FMUL.FTZ R211, R16, R211 ;  /* 0x000000d310d37220 */ /* 0x000fe40000410000 */
[----:B------:R-:W-:Y:S02]  /*1380*/  FMUL.FTZ R215, R86, R158 ;  /* 0x0000009e56d77220 */ /* 0x000fe40000410000 */
[----:B------:R-:W-:Y:S02]  /*1390*/  FMUL.FTZ R213, R16, R213 ;  /* 0x000000d510d57220 */ /* 0x000fe40000410000 */
[----:B------:R-:W-:-:S02]  /*13a0*/  FMUL.FTZ R216, R87, R159 ;  /* 0x0000009f57d87220 */ /* 0x000fc40000410000 */
[C---:B------:R-:W-:Y:S02]  /*13b0*/  FMUL.FTZ R151, R16.reuse, R139 ;  /* 0x0000008b10977220 */ /* 0x040fe40000410000 */
[C---:B------:R-:W-:Y:S02]  /*13c0*/  FMUL.FTZ R150, R16.reuse, R138 ;  /* 0x0000008a10967220 */ /* 0x040fe40000410000 */
[----:B------:R-:W-:Y:S02]  /*13d0*/  FMUL.FTZ R148, R16, R136 ;  /* 0x0000008810947220 */ /* 0x000fe40000410000 */
[C---:B------:R-:W-:Y:S02]  /*13e0*/  FADD.FTZ R239, R160.reuse, R239 ;  /* 0x000000efa0ef7221 */ /* 0x040fe40000010000 */
[----:B------:R-:W-:Y:S02]  /*13f0*/  FFMA.FTZ R195, R160, R190, R195 ;  /* 0x000000bea0c37223 */ /* 0x000fe400000100c3 */
[----:B------:R-:W-:-:S02]  /*1400*/  FMUL.FTZ R193, R80, R160 ;  /* 0x000000a050c17220 */ /* 0x000fc40000410000 */
[C---:B------:R-:W-:Y:S02]  /*1410*/  FADD.FTZ R238, R161.reuse, R238 ;  /* 0x000000eea1ee7221 */ /* 0x040fe40000010000 */
[----:B------:R-:W-:Y:S02]  /*1420*/  FFMA.FTZ R194, R161, R191, R194 ;  /* 0x000000bfa1c27223 */ /* 0x000fe400000100c2 */
[----:B------:R-:W-:Y:S02]  /*1430*/  FMUL.FTZ R198, R81, R161 ;  /* 0x000000a151c67220 */ /* 0x000fe40000410000 */
[C---:B------:R-:W-:Y:S02]  /*1440*/  FMUL.FTZ R160, R16.reuse, R134 ;  /* 0x0000008610a07220 */ /* 0x040fe40000410000 */
[----:B------:R-:W-:Y:S02]  /*1450*/  FMUL.FTZ R161, R16, R135 ;  /* 0x0000008710a17220 */ /* 0x000fe40000410000 */
        /* <DEDUP_REMOVED lines=12> */
[----:B--2---:R-:W-:-:S05]  /*1520*/  FADD.FTZ R140, R174, R140 ;  /* 0x0000008cae8c7221 */ /* 0x004fca0000010000 */
[----:B------:R0:W-:Y:S01]  /*1530*/  STL [R1], R140 ;  /* 0x0000008c01007387 */ /* 0x0001e20000100800 */
[----:B---3--:R-:W-:-:S03]  /*1540*/  FADD.FTZ R156, R177, R156 ;  /* 0x0000009cb19c7221 */ /* 0x008fc60000010000 */
[----:B0-----:R-:W2:Y:S04]  /*1550*/  LDL.LU R140, [R1+0xc] ;  /* 0x00000c00018c7983 */ /* 0x001ea80000300800 */
[----:B------:R-:W3:Y:S01]  /*1560*/  LDL.LU R139, [R1+0x18] ;  /* 0x00001800018b7983 */ /* 0x000ee20000300800 */
[----:B----4-:R-:W-:Y:S02]  /*1570*/  FADD.FTZ R157, R176, R157 ;  /* 0x0000009db09d7221 */ /* 0x010fe40000010000 */
[----:B------:R-:W-:-:S03]  /*1580*/  FADD.FTZ R137, R178, R137 ;  /* 0x00000089b2897221 */ /* 0x000fc60000010000 */
[----:B------:R-:W-:Y:S04]  /*1590*/  STL [R1+0x8], R157 ;  /* 0x0000089d01007387 */ /* 0x000fe80000100800 */
[----:B------:R-:W4:Y:S04]  /*15a0*/  LDL.LU R138, [R1+0x14] ;  /* 0x00001400018a7983 */ /* 0x000f280000300800 */
[----:B------:R-:W-:Y:S04]  /*15b0*/  STL [R1+0x4], R156 ;  /* 0x0000049c01007387 */ /* 0x000fe80000100800 */
[----:B------:R0:W-:Y:S04]  /*15c0*/  STL [R1+0x10], R137 ;  /* 0x0000108901007387 */ /* 0x0001e80000100800 */
[----:B0-----:R-:W4:Y:S04]  /*15d0*/  LDL.LU R137, [R1+0x20] ;  /* 0x0000200001897983 */ /* 0x001f280000300800 */
[----:B------:R-:W4:Y:S01]  /*15e0*/  LDL.LU R136, [R1+0x1c] ;  /* 0x00001c0001887983 */ /* 0x000f220000300800 */
[----:B------:R-:W-:-:S02]  /*15f0*/  FMUL.FTZ R199, R82, R162 ;  /* 0x000000a252c77220 */ /* 0x000fc40000410000 */
[C---:B------:R-:W-:Y:S02]  /*1600*/  FMUL.FTZ R192, R16.reuse, R192 ;  /* 0x000000c010c07220 */ /* 0x040fe40000410000 */
[----:B------:R-:W-:Y:S02]  /*1610*/  FMUL.FTZ R154, R16, R200 ;  /* 0x000000c8109a7220 */ /* 0x000fe40000410000 */
[----:B------:R-:W-:Y:S02]  /*1620*/  FMUL.FTZ R200, R83, R163 ;  /* 0x000000a353c87220 */ /* 0x000fe40000410000 */
[----:B------:R-:W-:Y:S02]  /*1630*/  FADD.FTZ R134, R134, R199 ;  /* 0x000000c786867221 */ /* 0x000fe40000010000 */
[----:B------:R-:W-:Y:S02]  /*1640*/  FMUL.FTZ R197, R16, R197 ;  /* 0x000000c510c57220 */ /* 0x000fe40000410000 */
[----:B------:R-:W-:-:S02]  /*1650*/  FFMA.FTZ R135, R192, R199, R135 ;  /* 0x000000c7c0877223 */ /* 0x000fc40000010087 */
[----:B------:R-:W-:Y:S02]  /*1660*/  FADD.FTZ R243, R164, R243 ;  /* 0x000000f3a4f37221 */ /* 0x000fe40000010000 */
[----:B------:R-:W-:Y:S02]  /*1670*/  FMUL.FTZ R155, R16, R237 ;  /* 0x000000ed109b7220 */ /* 0x000fe40000410000 */
[----:B--2---:R-:W-:Y:S02]  /*1680*/  FADD.FTZ R140, R179, R140 ;  /* 0x0000008cb38c7221 */ /* 0x004fe40000010000 */
[----:B---3--:R-:W-:-:S03]  /*1690*/  FADD.FTZ R139, R180, R139 ;  /* 0x0000008bb48b7221 */ /* 0x008fc60000010000 */
[----:B------:R-:W-:Y:S04]  /*16a0*/  STL [R1+0xc], R140 ;  /* 0x00000c8c01007387 */ /* 0x000fe80000100800 */
[----:B------:R0:W-:Y:S04]  /*16b0*/  STL [R1+0x18], R139 ;  /* 0x0000188b01007387 */ /* 0x0001e80000100800 */
[----:B0-----:R-:W2:Y:S01]  /*16c0*/  LDL.LU R139, [R1+0x28] ;  /* 0x00002800018b7983 */ /* 0x001ea20000300800 */
[----:B----4-:R-:W-:-:S05]  /*16d0*/  FADD.FTZ R138, R181, R138 ;  /* 0x0000008ab58a7221 */ /* 0x010fca0000010000 */
[----:B------:R0:W-:Y:S04]  /*16e0*/  STL [R1+0x14], R138 ;  /* 0x0000148a01007387 */ /* 0x0001e80000100800 */
[----:B0-----:R-:W3:Y:S01]  /*16f0*/  LDL.LU R138, [R1+0x24] ;  /* 0x00002400018a7983 */ /* 0x001ee20000300800 */
[----:B------:R-:W-:Y:S02]  /*1700*/  FADD.FTZ R137, R182, R137 ;  /* 0x00000089b6897221 */ /* 0x000fe40000010000 */
[----:B------:R-:W-:-:S03]  /*1710*/  FADD.FTZ R136, R183, R136 ;  /* 0x00000088b7887221 */ /* 0x000fc60000010000 */
[----:B------:R0:W-:Y:S04]  /*1720*/  STL [R1+0x20], R137 ;  /* 0x0000208901007387 */ /* 0x0001e80000100800 */
[----:B0-----:R-:W4:Y:S04]  /*1730*/  LDL.LU R137, [R1+0x30] ;  /* 0x0000300001897983 */ /* 0x001f280000300800 */
[----:B------:R0:W-:Y:S04]  /*1740*/  STL [R1+0x1c], R136 ;  /* 0x00001c8801007387 */ /* 0x0001e80000100800 */
[----:B0-----:R-:W4:Y:S01]  /*1750*/  LDL.LU R136, [R1+0x2c] ;  /* 0x00002c0001887983 */ /* 0x001f220000300800 */
        /* <DEDUP_REMOVED lines=35> */
[----:B------:R-:W-:Y:S02]  /*1990*/  FMUL.FTZ R124, R16, R124 ;  /* 0x0000007c107c7220 */ /* 0x000fe40000410000 */
[----:B------:R-:W-:-:S02]  /*19a0*/  FFMA.FTZ R208, R171, R151, R208 ;  /* 0x00000097abd07223 */ /* 0x000fc400000100d0 */
[----:B------:R-:W-:Y:S02]  /*19b0*/  FMUL.FTZ R171, R75, R171 ;  /* 0x000000ab4bab7220 */ /* 0x000fe40000410000 */
[----:B------:R-:W-:Y:S02]  /*19c0*/  FADD.FTZ R134, R134, R170 ;  /* 0x000000aa86867221 */ /* 0x000fe40000010000 */
[----:B------:R-:W-:Y:S02]  /*19d0*/  FFMA.FTZ R135, R150, R170, R135 ;  /* 0x000000aa96877223 */ /* 0x000fe40000010087 */
[C---:B------:R-:W-:Y:S02]  /*19e0*/  FADD.FTZ R251, R172.reuse, R251 ;  /* 0x000000fbacfb7221 */ /* 0x040fe40000010000 */
[----:B------:R-:W-:Y:S02]  /*19f0*/  FFMA.FTZ R218, R172, R124, R218 ;  /* 0x0000007cacda7223 */ /* 0x000fe400000100da */
[----:B------:R-:W-:-:S02]  /*1a00*/  FMUL.FTZ R147, R16, R141 ;  /* 0x0000008d10937220 */ /* 0x000fc40000410000 */
        /* <DEDUP_REMOVED lines=9> */
[----:B------:R-:W-:Y:S02]  /*1aa0*/  FFMA.FTZ R220, R174, R152, R220 ;  /* 0x00000098aedc7223 */ /* 0x000fe400000100dc */
[----:B------:R-:W-:Y:S02]  /*1ab0*/  FMUL.FTZ R153, R16, R143 ;  /* 0x0000008f10997220 */ /* 0x000fe40000410000 */
[----:B------:R-:W-:-:S02]  /*1ac0*/  FMUL.FTZ R174, R70, R174 ;  /* 0x000000ae46ae7220 */ /* 0x000fc40000410000 */
[----:B------:R-:W-:Y:S02]  /*1ad0*/  FADD.FTZ R134, R134, R173 ;  /* 0x000000ad86867221 */ /* 0x000fe40000010000 */
[----:B------:R-:W-:Y:S02]  /*1ae0*/  FFMA.FTZ R135, R147, R173, R135 ;  /* 0x000000ad93877223 */ /* 0x000fe40000010087 */
[C---:B------:R-:W-:Y:S02]  /*1af0*/  FADD.FTZ R252, R175.reuse, R252 ;  /* 0x000000fcaffc7221 */ /* 0x040fe40000010000 */
[----:B------:R-:W-:Y:S02]  /*1b00*/  FFMA.FTZ R219, R175, R153, R219 ;  /* 0x00000099afdb7223 */ /* 0x000fe400000100db */
[----:B------:R-:W-:Y:S02]  /*1b10*/  FMUL.FTZ R125, R16, R125 ;  /* 0x0000007d107d7220 */ /* 0x000fe40000410000 */
        /* <DEDUP_REMOVED lines=9> */
[----:B------:R-:W-:Y:S02]  /*1bb0*/  FMUL.FTZ R127, R16, R127 ;  /* 0x0000007f107f7220 */ /* 0x000fe40000410000 */
[----:B------:R-:W-:Y:S02]  /*1bc0*/  FMUL.FTZ R177, R65, R177 ;  /* 0x000000b141b17220 */ /* 0x000fe40000410000 */
[----:B------:R-:W-:Y:S02]  /*1bd0*/  FADD.FTZ R134, R134, R176 ;  /* 0x000000b086867221 */ /* 0x000fe40000010000 */
[----:B------:R-:W-:-:S02]  /*1be0*/  FFMA.FTZ R135, R125, R176, R135 ;  /* 0x000000b07d877223 */ /* 0x000fc40000010087 */
[----:B------:R-:W-:Y:S02]  /*1bf0*/  FFMA.FTZ R224, R178, R127, R224 ;  /* 0x0000007fb2e07223 */ /* 0x000fe400000100e0 */
[----:B------:R-:W-:Y:S02]  /*1c00*/  FMUL.FTZ R128, R16, R128 ;  /* 0x0000008010807220 */ /* 0x000fe40000410000 */
[----:B------:R-:W-:Y:S02]  /*1c10*/  FMUL.FTZ R178, R66, R178 ;  /* 0x000000b242b27220 */ /* 0x000fe40000410000 */
[----:B------:R-:W-:Y:S02]  /*1c20*/  FADD.FTZ R134, R134, R177 ;  /* 0x000000b186867221 */ /* 0x000fe40000010000 */
[----:B------:R-:W-:Y:S02]  /*1c30*/  FFMA.FTZ R135, R126, R177, R135 ;  /* 0x000000b17e877223 */ /* 0x000fe40000010087 */
[----:B------:R-:W-:-:S02]  /*1c40*/  FFMA.FTZ R223, R179, R128, R223 ;  /* 0x00000080b3df7223 */ /* 0x000fc400000100df */
[----:B------:R-:W-:Y:S02]  /*1c50*/  FMUL.FTZ R129, R16, R129 ;  /* 0x0000008110817220 */ /* 0x000fe40000410000 */
[----:B------:R-:W-:Y:S02]  /*1c60*/  FMUL.FTZ R179, R67, R179 ;  /* 0x000000b343b37220 */ /* 0x000fe40000410000 */
[----:B------:R-:W-:Y:S02]  /*1c70*/  FADD.FTZ R134, R134, R178 ;  /* 0x000000b286867221 */ /* 0x000fe40000010000 */
[----:B------:R-:W-:Y:S02]  /*1c80*/  FFMA.FTZ R135, R127, R178, R135 ;  /* 0x000000b27f877223 */ /* 0x000fe40000010087 */
        /* <DEDUP_REMOVED lines=10> */
[----:B------:R-:W-:Y:S02]  /*1d30*/  FFMA.FTZ R228, R182, R131, R228 ;  /* 0x00000083b6e47223 */ /* 0x000fe400000100e4 */
[----:B------:R-:W-:Y:S01]  /*1d40*/  FMUL.FTZ R144, R16, R144 ;  /* 0x0000009010907220 */ /* 0x000fe20000410000 */
[----:B------:R-:W0:Y:S01]  /*1d50*/  S2R R140, SR_TID.X ;  /* 0x00000000008c7919 */ /* 0x000e220000002100 */
[----:B------:R-:W-:Y:S02]  /*1d60*/  FMUL.FTZ R182, R62, R182 ;  /* 0x000000b63eb67220 */ /* 0x000fe40000410000 */
[----:B------:R-:W-:-:S02]  /*1d70*/  FADD.FTZ R134, R134, R181 ;  /* 0x000000b586867221 */ /* 0x000fc40000010000 */
[----:B------:R-:W-:Y:S02]  /*1d80*/  FFMA.FTZ R135, R130, R181, R135 ;  /* 0x000000b582877223 */ /* 0x000fe40000010087 */
[----:B------:R-:W-:Y:S02]  /*1d90*/  FFMA.FTZ R227, R183, R144, R227 ;  /* 0x00000090b7e37223 */ /* 0x000fe400000100e3 */
[C---:B------:R-:W-:Y:S02]  /*1da0*/  FMUL.FTZ R145, R16.reuse, R145 ;  /* 0x0000009110917220 */ /* 0x040fe40000410000 */
[----:B------:R-:W-:Y:S02]  /*1db0*/  FMUL.FTZ R156, R16, R133 ;  /* 0x00000085109c7220 */ /* 0x000fe40000410000 */
[----:B------:R-:W-:Y:S02]  /*1dc0*/  FMUL.FTZ R183, R63, R183 ;  /* 0x000000b73fb77220 */ /* 0x000fe40000410000 */
[----:B------:R-:W-:-:S02]  /*1dd0*/  FADD.FTZ R133, R134, R182 ;  /* 0x000000b686857221 */ /* 0x000fc40000010000 */
[----:B------:R-:W-:Y:S02]  /*1de0*/  FFMA.FTZ R134, R131, R182, R135 ;  /* 0x000000b683867223 */ /* 0x000fe40000010087 */
[----:B------:R-:W-:Y:S02]  /*1df0*/  FFMA.FTZ R230, R184, R145, R230 ;  /* 0x00000091b8e67223 */ /* 0x000fe400000100e6 */
[----:B------:R-:W-:Y:S02]  /*1e00*/  FMUL.FTZ R146, R16, R146 ;  /* 0x0000009210927220 */ /* 0x000fe40000410000 */
[----:B------:R-:W-:Y:S02]  /*1e10*/  FADD.FTZ R133, R133, R183 ;  /* 0x000000b785857221 */ /* 0x000fe40000010000 */
[----:B------:R-:W-:Y:S02]  /*1e20*/  FFMA.FTZ R134, R144, R183, R134 ;  /* 0x000000b790867223 */ /* 0x000fe40000010086 */
[----:B------:R-:W-:-:S02]  /*1e30*/  FMUL.FTZ R157, R16, R132 ;  /* 0x00000084109d7220 */ /* 0x000fc40000410000 */
[----:B------:R-:W-:Y:S02]  /*1e40*/  FFMA.FTZ R229, R185, R146, R229 ;  /* 0x00000092b9e57223 */ /* 0x000fe400000100e5 */
[----:B------:R-:W-:Y:S02]  /*1e50*/  FFMA.FTZ R232, R186, R156, R232 ;  /* 0x0000009cbae87223 */ /* 0x000fe400000100e8 */
[----:B------:R-:W-:Y:S02]  /*1e60*/  FFMA.FTZ R231, R187, R157, R231 ;  /* 0x0000009dbbe77223 */ /* 0x000fe400000100e7 */
[----:B--2---:R-:W-:Y:S02]  /*1e70*/  FADD.FTZ R139, R184, R139 ;  /* 0x0000008bb88b7221 */ /* 0x004fe40000010000 */
[----:B------:R-:W-:-:S04]  /*1e80*/  FMUL.FTZ R184, R56, R184 ;  /* 0x000000b838b87220 */ /* 0x000fc80000410000 */
[----:B------:R-:W-:Y:S02]  /*1e90*/  FADD.FTZ R132, R133, R184 ;  /* 0x000000b885847221 */ /* 0x000fe40000010000 */
[----:B------:R-:W-:Y:S01]  /*1ea0*/  FFMA.FTZ R133, R145, R184, R134 ;  /* 0x000000b891857223 */ /* 0x000fe20000010086 */
[----:B------:R-:W-:Y:S01]  /*1eb0*/  STL [R1+0x28], R139 ;  /* 0x0000288b01007387 */ /* 0x000fe20000100800 */
[----:B------:R-:W-:Y:S01]  /*1ec0*/  FADD.FTZ R236, R158, R236 ;  /* 0x000000ec9eec7221 */ /* 0x000fe20000010000 */
[----:B0-----:R-:W-:Y:S01]  /*1ed0*/  LOP3.LUT P1, RZ, R140, 0x1f, RZ, 0xc0, !PT ;  /* 0x0000001f8cff7812 */ /* 0x001fe2000782c0ff */
[----:B------:R-:W-:Y:S02]  /*1ee0*/  FFMA.FTZ R2, R158, R211, R2 ;  /* 0x000000d39e027223 */ /* 0x000fe40000010002 */
[C---:B------:R-:W-:Y:S02]  /*1ef0*/  FADD.FTZ R235, R159.reuse, R235 ;  /* 0x000000eb9feb7221 */ /* 0x040fe40000010000 */
[----:B------:R-:W-:-:S02]  /*1f00*/  FFMA.FTZ R3, R159, R213, R3 ;  /* 0x000000d59f037223 */ /* 0x000fc40000010003 */
[----:B---3--:R-:W-:Y:S02]  /*1f10*/  FADD.FTZ R138, R185, R138 ;  /* 0x0000008ab98a7221 */ /* 0x008fe40000010000 */
[----:B------:R-:W-:-:S04]  /*1f20*/  FMUL.FTZ R185, R57, R185 ;  /* 0x000000b939b97220 */ /* 0x000fc80000410000 */
[----:B------:R-:W-:Y:S02]  /*1f30*/  FADD.FTZ R132, R132, R185 ;  /* 0x000000b984847221 */ /* 0x000fe40000010000 */
[----:B------:R-:W-:Y:S01]  /*1f40*/  FFMA.FTZ R133, R146, R185, R133 ;  /* 0x000000b992857223 */ /* 0x000fe20000010085 */
[----:B------:R-:W-:Y:S01]  /*1f50*/  STL [R1+0x24], R138 ;  /* 0x0000248a01007387 */ /* 0x000fe20000100800 */
[----:B----4-:R-:W-:Y:S02]  /*1f60*/  FADD.FTZ R137, R186, R137 ;  /* 0x00000089ba897221 */ /* 0x010fe40000010000 */
[----:B------:R-:W-:-:S04]  /*1f70*/  FMUL.FTZ R186, R58, R186 ;  /* 0x000000ba3aba7220 */ /* 0x000fc80000410000 */
[----:B------:R-:W-:Y:S02]  /*1f80*/  FADD.FTZ R132, R132, R186 ;  /* 0x000000ba84847221 */ /* 0x000fe40000010000 */
[----:B------:R-:W-:Y:S01]  /*1f90*/  FFMA.FTZ R133, R156, R186, R133 ;  /* 0x000000ba9c857223 */ /* 0x000fe20000010085 */
[----:B------:R-:W-:Y:S01]  /*1fa0*/  STL [R1+0x30], R137 ;  /* 0x0000308901007387 */ /* 0x000fe20000100800 */
[----:B------:R-:W-:Y:S02]  /*1fb0*/  FADD.FTZ R136, R187, R136 ;  /* 0x00000088bb887221 */ /* 0x000fe40000010000 */
[----:B------:R-:W-:Y:S02]  /*1fc0*/  FMUL.FTZ R187, R59, R187 ;  /* 0x000000bb3bbb7220 */ /* 0x000fe40000410000 */
[C---:B------:R-:W-:Y:S01]  /*1fd0*/  FADD.FTZ R241, R162.reuse, R241 ;  /* 0x000000f1a2f17221 */ /* 0x040fe20000010000 */
[----:B------:R0:W-:Y:S01]  /*1fe0*/  STL [R1+0x2c], R136 ;  /* 0x00002c8801007387 */ /* 0x0001e20000100800 */
[----:B------:R-:W-:-:S02]  /*1ff0*/  FFMA.FTZ R201, R162, R192, R201 ;  /* 0x000000c0a2c97223 */ /* 0x000fc400000100c9 */
[C---:B------:R-:W-:Y:S02]  /*2000*/  FADD.FTZ R240, R163.reuse, R240 ;  /* 0x000000f0a3f07221 */ /* 0x040fe40000010000 */
[----:B------:R-:W-:Y:S02]  /*2010*/  FFMA.FTZ R196, R163, R197, R196 ;  /* 0x000000c5a3c47223 */ /* 0x000fe400000100c4 */
[----:B------:R-:W-:Y:S02]  /*2020*/  FFMA.FTZ R134, R157, R187, R133 ;  /* 0x000000bb9d867223 */ /* 0x000fe40000010085 */
[----:B0-----:R-:W-:Y:S01]  /*2030*/  FADD.FTZ R136, R132, R187 ;  /* 0x000000bb84887221 */ /* 0x001fe20000010000 */
[----:B------:R-:W-:Y:S05]  /*2040*/  BRA.DIV ~URZ, `(.L_x_10970) ;  /* 0x000024827f007947 */ /* 0x000fea000b800000 */
[----:B------:R0:W1:Y:S02]  /*2050*/  SHFL.DOWN PT, R137, R136, 0x10, 0x1f ;  /* 0x0a001f0088897f89 */ /* 0x00006400000e0000 */
.L_x_10974:
        /* <DEDUP_REMOVED lines=18> */
.L_x_10975:
[----:B--2---:R-:W2:Y:S01]  /*2180*/  S2R R135, SR_TID.X ;  /* 0x0000000000877919 */ /* 0x004ea20000002100 */
[----:B------:R-:W-:Y:S01]  /*2190*/  LOP3.LUT P3, RZ, R188, 0xff, RZ, 0xc0, !PT ;  /* 0x000000ffbcff7812 */ /* 0x000fe2000786c0ff */
[----:B------:R-:W-:Y:S01]  /*21a0*/  FADD.FTZ R132, R137, R136 ;  /* 0x0000008889847221 */ /* 0x000fe20000010000 */
[----:B------:R-:W-:Y:S01]  /*21b0*/  PLOP3.LUT P0, PT, PT, PT, PT, 0x80, 0x0 ;  /* 0x000000000000781c */ /* 0x000fe20003f0f070 */
[----:B------:R-:W3:Y:S01]  /*21c0*/  LDL.LU R237, [R1+0xac] ;  /* 0x0000ac0001ed7983 */ /* 0x000ee20000300800 */
[----:B------:R-:W-:Y:S01]  /*21d0*/  @!P1 PLOP3.LUT P0, PT, P3, PT, PT, 0x80, 0x0 ;  /* 0x000000000000981c */ /* 0x000fe20001f0f070 */
[----:B0-----:R-:W-:Y:S01]  /*21e0*/  FADD.FTZ R133, R133, R134 ;  /* 0x0000008685857221 */ /* 0x001fe20000010000 */
[----:B------:R-:W-:Y:S01]  /*21f0*/  ULDC.U8 UR6, c[0x0][0x1f0] ;  /* 0x00007c0000067ab9 */ /* 0x000fe20000000000 */
[----:B--2---:R-:W-:-:S04]  /*2200*/  SHF.R.U32.HI R140, RZ, 0x5, R135 ;  /* 0x00000005ff8c7819 */ /* 0x004fc80000011687 */
[----:B------:R-:W-:-:S06]  /*2210*/  @!P1 LOP3.LUT R135, R140, 0x7fffff8, RZ, 0xc0, !PT ;  /* 0x07fffff88c879812 */ /* 0x000fcc00078ec0ff */
        /* <DEDUP_REMOVED lines=17> */
[----:B------:R-:W0:Y:S04]  /*2330*/  LDS.128 R136, [R140+0x8020] ;  /* 0x008020008c887984 */ /* 0x000e280000000c00 */
[----:B------:R-:W1:Y:S01]  /*2340*/  LDS.128 R140, [R140+0x8030] ;  /* 0x008030008c8c7984 */ /* 0x000e620000000c00 */
[----:B------:R-:W-:-:S02]  /*2350*/  FADD.FTZ R132, R134, R132 ;  /* 0x0000008486847221 */ /* 0x000fc40000010000 */
[----:B------:R-:W-:Y:S01]  /*2360*/  FADD.FTZ R133, R135, R133 ;  /* 0x0000008587857221 */ /* 0x000fe20000010000 */
[----:B------:R-:W-:-:S04]  /*2370*/  ISETP.NE.U32.AND P1, PT, RZ, c[0x0][0x258], PT ;  /* 0x00009600ff007a0c */ /* 0x000fc80003f25070 */
[----:B------:R-:W-:Y:S01]  /*2380*/  ISETP.NE.AND.EX P1, PT, RZ, c[0x0][0x25c], PT, P1 ;  /* 0x00009700ff007a0c */ /* 0x000fe20003f25310 */
[----:B0-----:R-:W-:-:S04]  /*2390*/  FADD.FTZ R132, R132, R136 ;  /* 0x0000008884847221 */ /* 0x001fc80000010000 */
[----:B------:R-:W-:Y:S02]  /*23a0*/  FADD.FTZ R132, R138, R132 ;  /* 0x000000848a847221 */ /* 0x000fe40000010000 */
[----:B------:R-:W-:Y:S02]  /*23b0*/  FADD.FTZ R133, R133, R137 ;  /* 0x0000008985857221 */ /* 0x000fe40000010000 */
[----:B-1----:R-:W-:Y:S02]  /*23c0*/  FADD.FTZ R132, R132, R140 ;  /* 0x0000008c84847221 */ /* 0x002fe40000010000 */
[----:B------:R-:W-:Y:S02]  /*23d0*/  FADD.FTZ R133, R139, R133 ;  /* 0x000000858b857221 */ /* 0x000fe40000010000 */
[----:B------:R-:W-:Y:S02]  /*23e0*/  FADD.FTZ R132, R142, R132 ;  /* 0x000000848e847221 */ /* 0x000fe40000010000 */
[----:B------:R-:W-:-:S02]  /*23f0*/  FADD.FTZ R133, R133, R141 ;  /* 0x0000008d85857221 */ /* 0x000fc40000010000 */
        /* <DEDUP_REMOVED lines=11> */
[----:B------:R-:W-:Y:S01]  /*24b0*/  FADD.FTZ R188, R214, -R189 ;  /* 0x800000bdd6bc7221 */ /* 0x000fe20000010000 */
[----:B------:R-:W-:Y:S01]  /*24c0*/  ISETP.NE.U32.AND P2, PT, RZ, c[0x0][0x258], PT ;  /* 0x00009600ff007a0c */ /* 0x000fe20003f45070 */
[----:B------:R-:W-:Y:S01]  /*24d0*/  FADD.FTZ R211, R215, -R211 ;  /* 0x800000d3d7d37221 */ /* 0x000fe20000010000 */
[----:B------:R-:W-:Y:S01]  /*24e0*/  IADD3 R136, P4, R22, c[0x0][0x170], RZ ;  /* 0x00005c0016887a10 */ /* 0x000fe20007f9e0ff */
[----:B------:R-:W-:Y:S01]  /*24f0*/  FADD.FTZ R162, R216, -R162 ;  /* 0x800000a2d8a27221 */ /* 0x000fe20000010000 */
[----:B------:R-:W-:Y:S01]  /*2500*/  @P1 IADD3 R140, P5, R22, c[0x0][0x258], RZ ;  /* 0x00009600168c1a10 */ /* 0x000fe20007fbe0ff */
[C---:B------:R-:W-:Y:S01]  /*2510*/  FMUL.FTZ R189, R16.reuse, R210 ;  /* 0x000000d210bd7220 */ /* 0x040fe20000410000 */
[----:B------:R-:W2:Y:S01]  /*2520*/  LDL.LU R212, [R1+0xb0] ;  /* 0x0000b00001d47983 */ /* 0x000ea20000300800 */
[----:B------:R-:W-:-:S02]  /*2530*/  FMUL.FTZ R188, R16, R188 ;  /* 0x000000bc10bc7220 */ /* 0x000fc40000410000 */
[C---:B------:R-:W-:Y:S02]  /*2540*/  FMUL.FTZ R163, R16.reuse, R211 ;  /* 0x000000d310a37220 */ /* 0x040fe40000410000 */
[----:B------:R-:W-:Y:S01]  /*2550*/  FMUL.FTZ R162, R16, R162 ;  /* 0x000000a210a27220 */ /* 0x000fe20000410000 */
[----:B------:R-:W-:Y:S01]  /*2560*/  ISETP.NE.AND.EX P2, PT, RZ, c[0x0][0x25c], PT, P2 ;  /* 0x00009700ff007a0c */ /* 0x000fe20003f45320 */
[----:B-----5:R-:W-:Y:S01]  /*2570*/  @P0 FADD.FTZ R189, R88, R189 ;  /* 0x000000bd58bd0221 */ /* 0x020fe20000010000 */
[----:B------:R-:W-:Y:S01]  /*2580*/  IADD3.X R137, R23, c[0x0][0x174], RZ, P4, !PT ;  /* 0x00005d0017897a10 */ /* 0x000fe200027fe4ff */
[----:B------:R-:W-:Y:S02]  /*2590*/  @P0 FADD.FTZ R188, R89, R188 ;  /* 0x000000bc59bc0221 */ /* 0x000fe40000010000 */
[-CC-:B------:R-:W-:Y:S02]  /*25a0*/  FFMA.FTZ R190, R190, R159.reuse, R158.reuse ;  /* 0x0000009fbebe7223 */ /* 0x180fe4000001009e */
[-C--:B------:R-:W-:Y:S01]  /*25b0*/  FFMA.FTZ R191, R191, R159.reuse, R158 ;  /* 0x0000009fbfbf7223 */ /* 0x080fe2000001009e */
[----:B------:R-:W-:Y:S01]  /*25c0*/  @P1 IADD3.X R141, R23, c[0x0][0x25c], RZ, P5, !PT ;  /* 0x00009700178d1a10 */ /* 0x000fe20002ffe4ff */
[----:B------:R-:W-:Y:S01]  /*25d0*/  @P0 FADD.FTZ R163, R90, R163 ;  /* 0x000000a35aa30221 */ /* 0x000fe20000010000 */
[----:B------:R-:W4:Y:S01]  /*25e0*/  LDL.LU R214, [R1+0xa4] ;  /* 0x0000a40001d67983 */ /* 0x000f220000300800 */
[----:B------:R-:W-:Y:S01]  /*25f0*/  @P0 FADD.FTZ R162, R91, R162 ;  /* 0x000000a25ba20221 */ /* 0x000fe20000010000 */
[----:B------:R-:W-:Y:S01]  /*2600*/  SEL R132, R189, R120, P2 ;  /* 0x00000078bd847207 */ /* 0x000fe20001000000 */
[--C-:B------:R-:W-:Y:S01]  /*2610*/  FFMA.FTZ R192, R192, R159, R158.reuse ;  /* 0x0000009fc0c07223 */ /* 0x100fe2000001009e */
[----:B------:R-:W-:Y:S01]  /*2620*/  SEL R133, R188, R121, P2 ;  /* 0x00000079bc857207 */ /* 0x000fe20001000000 */
[----:B------:R-:W-:Y:S01]  /*2630*/  FFMA.FTZ R197, R197, R159, R158 ;  /* 0x0000009fc5c57223 */ /* 0x000fe2000001009e */
[----:B------:R-:W-:Y:S01]  /*2640*/  SEL R134, R163, R122, P2 ;  /* 0x0000007aa3867207 */ /* 0x000fe20001000000 */
[----:B------:R-:W-:Y:S01]  /*2650*/  FADD.FTZ R190, R193, -R190 ;  /* 0x800000bec1be7221 */ /* 0x000fe20000010000 */
[----:B------:R-:W-:Y:S01]  /*2660*/  SEL R135, R162, R123, P2 ;  /* 0x0000007ba2877207 */ /* 0x000fe20001000000 */
[-C--:B------:R-:W-:Y:S01]  /*2670*/  FMUL.FTZ R189, R189, R7.reuse ;  /* 0x00000007bdbd7220 */ /* 0x080fe20000410000 */
[----:B------:R-:W-:Y:S01]  /*2680*/  IADD3 R22, P4, R22, c[0x0][0x248], RZ ;  /* 0x0000920016167a10 */ /* 0x000fe20007f9e0ff */
[-C--:B------:R-:W-:Y:S01]  /*2690*/  FMUL.FTZ R188, R188, R7.reuse ;  /* 0x00000007bcbc7220 */ /* 0x080fe20000410000 */
[----:B------:R-:W2:Y:S01]  /*26a0*/  LDG.E.128 R136, [R136.64] ;  /* 0x0000000488887981 */ /* 0x000ea2000c1e1d00 */
[----:B------:R-:W-:-:S02]  /*26b0*/  FMUL.FTZ R163, R163, R7 ;  /* 0x00000007a3a37220 */ /* 0x000fc40000410000 */
[----:B------:R-:W-:Y:S01]  /*26c0*/  FMUL.FTZ R162, R162, R7 ;  /* 0x00000007a2a27220 */ /* 0x000fe20000410000 */
[----:B------:R-:W2:Y:S01]  /*26d0*/  LDL.LU R215, [R1+0xa8] ;  /* 0x0000a80001d77983 */ /* 0x000ea20000300800 */
[----:B------:R-:W-:Y:S02]  /*26e0*/  FADD.FTZ R191, R198, -R191 ;  /* 0x800000bfc6bf7221 */ /* 0x000fe40000010000 */
[----:B------:R-:W-:Y:S02]  /*26f0*/  FADD.FTZ R199, R199, -R192 ;  /* 0x800000c0c7c77221 */ /* 0x000fe40000010000 */
[----:B------:R-:W-:Y:S01]  /*2700*/  FADD.FTZ R197, R200, -R197 ;  /* 0x800000c5c8c57221 */ /* 0x000fe20000010000 */
[----:B------:R0:W-:Y:S01]  /*2710*/  @P1 STG.E.128 [R140.64], R132 ;  /* 0x000000848c001986 */ /* 0x0001e2000c101d04 */
[----:B------:R-:W-:Y:S01]  /*2720*/  IADD3.X R23, R23, c[0x0][0x24c], RZ, P4, !PT ;  /* 0x0000930017177a10 */ /* 0x000fe200027fe4ff */
[C---:B------:R-:W-:Y:S02]  /*2730*/  FMUL.FTZ R193, R16.reuse, R190 ;  /* 0x000000be10c17220 */ /* 0x040fe40000410000 */
[C---:B------:R-:W-:Y:S01]  /*2740*/  FMUL.FTZ R192, R16.reuse, R191 ;  /* 0x000000bf10c07220 */ /* 0x040fe20000410000 */
[----:B------:R-:W2:Y:S01]  /*2750*/  LDL.LU R213, [R1+0x9c] ;  /* 0x00009c0001d57983 */ /* 0x000ea20000300800 */
[----:B------:R-:W-:-:S02]  /*2760*/  FMUL.FTZ R191, R16, R199 ;  /* 0x000000c710bf7220 */ /* 0x000fc40000410000 */
[----:B------:R-:W-:Y:S01]  /*2770*/  FMUL.FTZ R190, R16, R197 ;  /* 0x000000c510be7220 */ /* 0x000fe20000410000 */
[----:B------:R-:W2:Y:S01]  /*2780*/  LDL.LU R216, [R1+0x34] ;  /* 0x0000340001d87983 */ /* 0x000ea20000300800 */
[----:B------:R-:W-:Y:S02]  /*2790*/  @P0 FADD.FTZ R193, R92, R193 ;  /* 0x000000c15cc10221 */ /* 0x000fe40000010000 */
[----:B------:R-:W-:Y:S01]  /*27a0*/  @P0 FADD.FTZ R192, R93, R192 ;  /* 0x000000c05dc00221 */ /* 0x000fe20000010000 */
[----:B------:R-:W2:Y:S01]  /*27b0*/  LDL.LU R210, [R1+0xa0] ;  /* 0x0000a00001d27983 */ /* 0x000ea20000300800 */
[----:B0-----:R-:W-:Y:S02]  /*27c0*/  FMUL.FTZ R132, R52, R189 ;  /* 0x000000bd34847220 */ /* 0x001fe40000410000 */
[----:B------:R-:W-:Y:S02]  /*27d0*/  FMUL.FTZ R133, R53, R188 ;  /* 0x000000bc35857220 */ /* 0x000fe40000410000 */
[----:B------:R-:W-:-:S02]  /*27e0*/  FMUL.FTZ R134, R54, R163 ;  /* 0x000000a336867220 */ /* 0x000fc40000410000 */
[----:B------:R-:W-:Y:S01]  /*27f0*/  FMUL.FTZ R135, R55, R162 ;  /* 0x000000a237877220 */ /* 0x000fe20000410000 */
[----:B------:R-:W-:Y:S01]  /*2800*/  IADD3 R140, P4, R21, c[0x0][0x170], RZ ;  /* 0x00005c00158c7a10 */ /* 0x000fe20007f9e0ff */
[----:B------:R-:W-:Y:S01]  /*2810*/  @P0 FADD.FTZ R191, R94, R191 ;  /* 0x000000bf5ebf0221 */ /* 0x000fe20000010000 */
[----:B------:R-:W2:Y:S01]  /*2820*/  LDL.LU R211, [R1+0x94] ;  /* 0x0000940001d37983 */ /* 0x000ea20000300800 */
[----:B------:R-:W-:-:S03]  /*2830*/  @P0 FADD.FTZ R190, R95, R190 ;  /* 0x000000be5fbe0221 */ /* 0x000fc60000010000 */
[----:B------:R0:W-:Y:S01]  /*2840*/  STG.E.128 [R22.64], R132 ;  /* 0x0000008416007986 */ /* 0x0001e2000c101d04 */
[----:B------:R-:W-:Y:S01]  /*2850*/  IADD3.X R141, R20, c[0x0][0x174], RZ, P4, !PT ;  /* 0x00005d00148d7a10 */ /* 0x000fe200027fe4ff */
[-CC-:B------:R-:W-:Y:S02]  /*2860*/  FFMA.FTZ R154, R154, R159.reuse, R158.reuse ;  /* 0x0000009f9a9a7223 */ /* 0x180fe4000001009e */
[----:B------:R-:W-:Y:S01]  /*2870*/  FFMA.FTZ R155, R155, R159, R158 ;  /* 0x0000009f9b9b7223 */ /* 0x000fe2000001009e */
[----:B------:R-:W2:Y:S01]  /*2880*/  LDL.LU R198, [R1+0x98] ;  /* 0x0000980001c67983 */ /* 0x000ea20000300800 */
[----:B------:R-:W-:-:S03]  /*2890*/  FADD.FTZ R154, R164, -R154 ;  /* 0x8000009aa49a7221 */ /* 0x000fc60000010000 */
[----:B------:R-:W2:Y:S01]  /*28a0*/  LDG.E.128 R140, [R140.64] ;  /* 0x000000048c8c7981 */ /* 0x000ea2000c1e1d00 */
[----:B0-----:R-:W-:Y:S02]  /*28b0*/  @P1 IADD3 R22, P5, R21, c[0x0][0x258], RZ ;  /* 0x0000960015161a10 */ /* 0x001fe40007fbe0ff */
[----:B------:R-:W-:Y:S02]  /*28c0*/  SEL R132, R193, R120, P2 ;  /* 0x00000078c1847207 */ /* 0x000fe40001000000 */
[----:B------:R-:W-:Y:S02]  /*28d0*/  SEL R133, R192, R121, P2 ;  /* 0x00000079c0857207 */ /* 0x000fe40001000000 */
[----:B------:R-:W-:Y:S02]  /*28e0*/  SEL R134, R191, R122, P2 ;  /* 0x0000007abf867207 */ /* 0x000fe40001000000 */
[----:B------:R-:W-:Y:S01]  /*28f0*/  SEL R135, R190, R123, P2 ;  /* 0x0000007bbe877207 */ /* 0x000fe20001000000 */
[-CC-:B------:R-:W-:Y:S01]  /*2900*/  FFMA.FTZ R161, R161, R159.reuse, R158.reuse ;  /* 0x0000009fa1a17223 */ /* 0x180fe2000001009e */
[----:B------:R-:W-:Y:S01]  /*2910*/  @P1 IADD3.X R23, R20, c[0x0][0x25c], RZ, P5, !PT ;  /* 0x0000970014171a10 */ /* 0x000fe20002ffe4ff */
[----:B------:R-:W-:Y:S01]  /*2920*/  FFMA.FTZ R164, R160, R159, R158 ;  /* 0x0000009fa0a47223 */ /* 0x000fe2000001009e */
[----:B------:R-:W2:Y:S01]  /*2930*/  LDL.LU R200, [R1+0x8c] ;  /* 0x00008c0001c87983 */ /* 0x000ea20000300800 */
[----:B------:R-:W-:-:S03]  /*2940*/  FMUL.FTZ R193, R193, R7 ;  /* 0x00000007c1c17220 */ /* 0x000fc60000410000 */
[----:B------:R0:W-:Y:S01]  /*2950*/  @P1 STG.E.128 [R22.64], R132 ;  /* 0x0000008416001986 */ /* 0x0001e2000c101d04 */
[-C--:B------:R-:W-:Y:S02]  /*2960*/  FMUL.FTZ R192, R192, R7.reuse ;  /* 0x00000007c0c07220 */ /* 0x080fe40000410000 */
[-C--:B------:R-:W-:Y:S01]  /*2970*/  FMUL.FTZ R191, R191, R7.reuse ;  /* 0x00000007bfbf7220 */ /* 0x080fe20000410000 */
[----:B------:R-:W2:Y:S01]  /*2980*/  LDL.LU R199, [R1+0x90] ;  /* 0x0000900001c77983 */ /* 0x000ea20000300800 */
[----:B------:R-:W-:Y:S02]  /*2990*/  FMUL.FTZ R190, R190, R7 ;  /* 0x00000007bebe7220 */ /* 0x000fe40000410000 */
[----:B------:R-:W-:Y:S01]  /*29a0*/  FADD.FTZ R155, R165, -R155 ;  /* 0x8000009ba59b7221 */ /* 0x000fe20000010000 */
[----:B------:R-:W2:Y:S01]  /*29b0*/  LDL.LU R197, [R1+0x84] ;  /* 0x0000840001c57983 */ /* 0x000ea20000300800 */
[----:B------:R-:W-:Y:S02]  /*29c0*/  FADD.FTZ R164, R166, -R164 ;  /* 0x800000a4a6a47221 */ /* 0x000fe40000010000 */
[----:B------:R-:W-:Y:S01]  /*29d0*/  FADD.FTZ R165, R167, -R161 ;  /* 0x800000a1a7a57221 */ /* 0x000fe20000010000 */
[----:B0-----:R-:W-:Y:S01]  /*29e0*/  IADD3 R132, P4, R21, c[0x0][0x248], RZ ;  /* 0x0000920015847a10 */ /* 0x001fe20007f9e0ff */
[----:B------:R-:W-:-:S02]  /*29f0*/  FMUL.FTZ R21, R49, R192 ;  /* 0x000000c031157220 */ /* 0x000fc40000410000 */
[----:B------:R-:W-:Y:S01]  /*2a00*/  FMUL.FTZ R22, R50, R191 ;  /* 0x000000bf32167220 */ /* 0x000fe20000410000 */
[----:B------:R-:W-:Y:S01]  /*2a10*/  IADD3.X R133, R20, c[0x0][0x24c], RZ, P4, !PT ;  /* 0x0000930014857a10 */ /* 0x000fe200027fe4ff */
[----:B------:R-:W-:Y:S02]  /*2a20*/  FMUL.FTZ R20, R48, R193 ;  /* 0x000000c130147220 */ /* 0x000fe40000410000 */
[----:B------:R-:W-:Y:S02]  /*2a30*/  FMUL.FTZ R23, R51, R190 ;  /* 0x000000be33177220 */ /* 0x000fe40000410000 */
[C---:B------:R-:W-:Y:S02]  /*2a40*/  FMUL.FTZ R160, R16.reuse, R154 ;  /* 0x0000009a10a07220 */ /* 0x040fe40000410000 */
[C---:B------:R-:W-:Y:S02]  /*2a50*/  FMUL.FTZ R161, R16.reuse, R155 ;  /* 0x0000009b10a17220 */ /* 0x040fe40000410000 */
[----:B------:R-:W-:-:S02]  /*2a60*/  FMUL.FTZ R164, R16, R164 ;  /* 0x000000a410a47220 */ /* 0x000fc40000410000 */
[----:B------:R-:W-:Y:S01]  /*2a70*/  FMUL.FTZ R165, R16, R165 ;  /* 0x000000a510a57220 */ /* 0x000fe20000410000 */
[----:B------:R0:W-:Y:S01]  /*2a80*/  STG.E.128 [R132.64], R20 ;  /* 0x0000001484007986 */ /* 0x0001e2000c101d04 */
[----:B------:R-:W-:Y:S01]  /*2a90*/  @P0 FADD.FTZ R160, R96, R160 ;  /* 0x000000a060a00221 */ /* 0x000fe20000010000 */
[----:B------:R-:W-:Y:S01]  /*2aa0*/  @P1 IADD3 R154, P5, R19, c[0x0][0x258], RZ ;  /* 0x00009600139a1a10 */ /* 0x000fe20007fbe0ff */
[----:B------:R-:W-:Y:S02]  /*2ab0*/  @P0 FADD.FTZ R161, R97, R161 ;  /* 0x000000a161a10221 */ /* 0x000fe40000010000 */
[----:B------:R-:W-:Y:S02]  /*2ac0*/  @P0 FADD.FTZ R164, R98, R164 ;  /* 0x000000a462a40221 */ /* 0x000fe40000010000 */
[----:B------:R-:W-:Y:S01]  /*2ad0*/  @P0 FADD.FTZ R165, R99, R165 ;  /* 0x000000a563a50221 */ /* 0x000fe20000010000 */
[----:B------:R-:W-:Y:S02]  /*2ae0*/  @P1 IADD3.X R155, R18, c[0x0][0x25c], RZ, P5, !PT ;  /* 0x00009700129b1a10 */ /* 0x000fe40002ffe4ff */
[----:B0-----:R-:W-:-:S02]  /*2af0*/  IADD3 R132, P4, R19, c[0x0][0x170], RZ ;  /* 0x00005c0013847a10 */ /* 0x001fc40007f9e0ff */
[----:B------:R-:W-:Y:S02]  /*2b00*/  SEL R20, R160, R120, P2 ;  /* 0x00000078a0147207 */ /* 0x000fe40001000000 */
[----:B------:R-:W-:Y:S02]  /*2b10*/  IADD3.X R133, R18, c[0x0][0x174], RZ, P4, !PT ;  /* 0x00005d0012857a10 */ /* 0x000fe400027fe4ff */
[----:B------:R-:W-:Y:S02]  /*2b20*/  SEL R21, R161, R121, P2 ;  /* 0x00000079a1157207 */ /* 0x000fe40001000000 */
[----:B------:R-:W-:Y:S02]  /*2b30*/  SEL R22, R164, R122, P2 ;  /* 0x0000007aa4167207 */ /* 0x000fe40001000000 */
[----:B------:R-:W-:Y:S01]  /*2b40*/  SEL R23, R165, R123, P2 ;  /* 0x0000007ba5177207 */ /* 0x000fe20001000000 */
[----:B------:R-:W2:Y:S01]  /*2b50*/  LDG.E.128 R132, [R132.64] ;  /* 0x0000000484847981 */ /* 0x000ea2000c1e1d00 */
[----:B------:R-:W-:-:S02]  /*2b60*/  FMUL.FTZ R160, R160, R7 ;  /* 0x00000007a0a07220 */ /* 0x000fc40000410000 */
[-C--:B------:R-:W-:Y:S01]  /*2b70*/  FMUL.FTZ R161, R161, R7.reuse ;  /* 0x00000007a1a17220 */ /* 0x080fe20000410000 */
[----:B------:R0:W-:Y:S01]  /*2b80*/  @P1 STG.E.128 [R154.64], R20 ;  /* 0x000000149a001986 */ /* 0x0001e2000c101d04 */
[-C--:B------:R-:W-:Y:S02]  /*2b90*/  FMUL.FTZ R164, R164, R7.reuse ;  /* 0x00000007a4a47220 */ /* 0x080fe40000410000 */
[----:B------:R-:W-:Y:S02]  /*2ba0*/  FMUL.FTZ R165, R165, R7 ;  /* 0x00000007a5a57220 */ /* 0x000fe40000410000 */
[-CC-:B------:R-:W-:Y:S02]  /*2bb0*/  FFMA.FTZ R166, R150, R159.reuse, R158.reuse ;  /* 0x0000009f96a67223 */ /* 0x180fe4000001009e */
[----:B------:R-:W-:Y:S01]  /*2bc0*/  FFMA.FTZ R167, R151, R159, R158 ;  /* 0x0000009f97a77223 */ /* 0x000fe2000001009e */
[----:B0-----:R-:W-:Y:S01]  /*2bd0*/  IADD3 R154, P4, R19, c[0x0][0x248], RZ ;  /* 0x00009200139a7a10 */ /* 0x001fe20007f9e0ff */
[----:B------:R-:W-:-:S02]  /*2be0*/  FMUL.FTZ R20, R44, R160 ;  /* 0x000000a02c147220 */ /* 0x000fc40000410000 */
[----:B------:R-:W-:Y:S01]  /*2bf0*/  FMUL.FTZ R21, R45, R161 ;  /* 0x000000a12d157220 */ /* 0x000fe20000410000 */
[----:B------:R-:W-:Y:S01]  /*2c00*/  IADD3.X R155, R18, c[0x0][0x24c], RZ, P4, !PT ;  /* 0x00009300129b7a10 */ /* 0x000fe200027fe4ff */
[----:B------:R-:W-:Y:S02]  /*2c10*/  FMUL.FTZ R22, R46, R164 ;  /* 0x000000a42e167220 */ /* 0x000fe40000410000 */
[----:B------:R-:W-:-:S05]  /*2c20*/  FMUL.FTZ R23, R47, R165 ;  /* 0x000000a52f177220 */ /* 0x000fca0000410000 */
[----:B------:R0:W-:Y:S01]  /*2c30*/  STG.E.128 [R154.64], R20 ;  /* 0x000000149a007986 */ /* 0x0001e2000c101d04 */
[----:B------:R-:W-:Y:S02]  /*2c40*/  FADD.FTZ R166, R170, -R166 ;  /* 0x800000a6aaa67221 */ /* 0x000fe40000010000 */
[----:B------:R-:W-:Y:S02]  /*2c50*/  FADD.FTZ R167, R171, -R167 ;  /* 0x800000a7aba77221 */ /* 0x000fe40000010000 */
[C---:B------:R-:W-:Y:S02]  /*2c60*/  FMUL.FTZ R166, R16.reuse, R166 ;  /* 0x000000a610a67220 */ /* 0x040fe40000410000 */
[----:B------:R-:W-:Y:S02]  /*2c70*/  FMUL.FTZ R167, R16, R167 ;  /* 0x000000a710a77220 */ /* 0x000fe40000410000 */
[-CC-:B0-----:R-:W-:Y:S02]  /*2c80*/  FFMA.FTZ R155, R148, R159.reuse, R158.reuse ;  /* 0x0000009f949b7223 */ /* 0x181fe4000001009e */
[----:B------:R-:W-:-:S02]  /*2c90*/  FFMA.FTZ R154, R149, R159, R158 ;  /* 0x0000009f959a7223 */ /* 0x000fc4000001009e */
[----:B------:R-:W-:Y:S02]  /*2ca0*/  FADD.FTZ R155, R168, -R155 ;  /* 0x8000009ba89b7221 */ /* 0x000fe40000010000 */
[----:B------:R-:W-:Y:S02]  /*2cb0*/  FADD.FTZ R154, R169, -R154 ;  /* 0x8000009aa99a7221 */ /* 0x000fe40000010000 */
[C---:B------:R-:W-:Y:S02]  /*2cc0*/  FMUL.FTZ R155, R16.reuse, R155 ;  /* 0x0000009b109b7220 */ /* 0x040fe40000410000 */
[----:B------:R-:W-:Y:S01]  /*2cd0*/  FMUL.FTZ R154, R16, R154 ;  /* 0x0000009a109a7220 */ /* 0x000fe20000410000 */
[C---:B------:R-:W-:Y:S01]  /*2ce0*/  IADD3 R148, P4, R17.reuse, c[0x0][0x170], RZ ;  /* 0x00005c0011947a10 */ /* 0x040fe20007f9e0ff */
[----:B------:R-:W-:Y:S01]  /*2cf0*/  @P0 FADD.FTZ R155, R100, R155 ;  /* 0x0000009b649b0221 */ /* 0x000fe20000010000 */
[----:B------:R-:W-:Y:S01]  /*2d00*/  @P1 IADD3 R18, P5, R17, c[0x0][0x258], RZ ;  /* 0x0000960011121a10 */ /* 0x000fe20007fbe0ff */
[----:B------:R-:W-:-:S02]  /*2d10*/  @P0 FADD.FTZ R154, R101, R154 ;  /* 0x0000009a659a0221 */ /* 0x000fc40000010000 */
[----:B------:R-:W-:Y:S02]  /*2d20*/  @P0 FADD.FTZ R166, R102, R166 ;  /* 0x000000a666a60221 */ /* 0x000fe40000010000 */
[----:B------:R-:W-:Y:S01]  /*2d30*/  @P0 FADD.FTZ R167, R103, R167 ;  /* 0x000000a767a70221 */ /* 0x000fe20000010000 */
[C---:B------:R-:W-:Y:S02]  /*2d40*/  IADD3.X R149, R15.reuse, c[0x0][0x174], RZ, P4, !PT ;  /* 0x00005d000f957a10 */ /* 0x040fe400027fe4ff */
[----:B------:R-:W-:Y:S02]  /*2d50*/  @P1 IADD3.X R19, R15, c[0x0][0x25c], RZ, P5, !PT ;  /* 0x000097000f131a10 */ /* 0x000fe40002ffe4ff */
[----:B------:R-:W-:Y:S02]  /*2d60*/  SEL R20, R155, R120, P2 ;  /* 0x000000789b147207 */ /* 0x000fe40001000000 */
[----:B------:R-:W-:Y:S01]  /*2d70*/  SEL R21, R154, R121, P2 ;  /* 0x000000799a157207 */ /* 0x000fe20001000000 */
[--C-:B------:R-:W-:Y:S01]  /*2d80*/  FFMA.FTZ R124, R124, R159, R158.reuse ;  /* 0x0000009f7c7c7223 */ /* 0x100fe2000001009e */
[----:B------:R-:W-:Y:S01]  /*2d90*/  SEL R22, R166, R122, P2 ;  /* 0x0000007aa6167207 */ /* 0x000fe20001000000 */
[----:B------:R-:W3:Y:S01]  /*2da0*/  LDG.E.128 R148, [R148.64] ;  /* 0x0000000494947981 */ /* 0x000ee2000c1e1d00 */
[----:B------:R-:W-:Y:S01]  /*2db0*/  SEL R23, R167, R123, P2 ;  /* 0x0000007ba7177207 */ /* 0x000fe20001000000 */
[----:B------:R-:W-:-:S02]  /*2dc0*/  FFMA.FTZ R168, R147, R159, R158 ;  /* 0x0000009f93a87223 */ /* 0x000fc4000001009e */
[----:B------:R-:W-:Y:S02]  /*2dd0*/  FADD.FTZ R147, R172, -R124 ;  /* 0x8000007cac937221 */ /* 0x000fe40000010000 */
[----:B------:R0:W-:Y:S01]  /*2de0*/  @P1 STG.E.128 [R18.64], R20 ;  /* 0x0000001412001986 */ /* 0x0001e2000c101d04 */
[-CC-:B------:R-:W-:Y:S02]  /*2df0*/  FFMA.FTZ R169, R152, R159.reuse, R158.reuse ;  /* 0x0000009f98a97223 */ /* 0x180fe4000001009e */
[----:B------:R-:W-:Y:S02]  /*2e00*/  FFMA.FTZ R124, R153, R159, R158 ;  /* 0x0000009f997c7223 */ /* 0x000fe4000001009e */
[-C--:B------:R-:W-:Y:S02]  /*2e10*/  FMUL.FTZ R166, R166, R7.reuse ;  /* 0x00000007a6a67220 */ /* 0x080fe40000410000 */
[----:B------:R-:W-:Y:S02]  /*2e20*/  FMUL.FTZ R167, R167, R7 ;  /* 0x00000007a7a77220 */ /* 0x000fe40000410000 */
[----:B------:R-:W-:-:S02]  /*2e30*/  FADD.FTZ R168, R173, -R168 ;  /* 0x800000a8ada87221 */ /* 0x000fc40000010000 */
[----:B------:R-:W-:Y:S01]  /*2e40*/  FADD.FTZ R169, R174, -R169 ;  /* 0x800000a9aea97221 */ /* 0x000fe20000010000 */
[----:B0-----:R-:W-:Y:S01]  /*2e50*/  IADD3 R18, P4, R17, c[0x0][0x248], RZ ;  /* 0x0000920011127a10 */ /* 0x001fe20007f9e0ff */
[-C--:B------:R-:W-:Y:S01]  /*2e60*/  FMUL.FTZ R17, R154, R7.reuse ;  /* 0x000000079a117220 */ /* 0x080fe20000410000 */
[----:B------:R-:W3:Y:S02]  /*2e70*/  LDL.LU R174, [R1+0x88] ;  /* 0x0000880001ae7983 */ /* 0x000ee40000300800 */
[----:B------:R-:W-:Y:S01]  /*2e80*/  IADD3.X R19, R15, c[0x0][0x24c], RZ, P4, !PT ;  /* 0x000093000f137a10 */ /* 0x000fe200027fe4ff */
[----:B------:R-:W-:Y:S02]  /*2e90*/  FMUL.FTZ R15, R155, R7 ;  /* 0x000000079b0f7220 */ /* 0x000fe40000410000 */
[----:B------:R-:W-:Y:S01]  /*2ea0*/  FADD.FTZ R124, R175, -R124 ;  /* 0x8000007caf7c7221 */ /* 0x000fe20000010000 */
[----:B------:R-:W-:Y:S01]  /*2eb0*/  IADD3 R152, P4, R12, c[0x0][0x170], RZ ;  /* 0x00005c000c987a10 */ /* 0x000fe20007f9e0ff */
[----:B------:R-:W-:Y:S01]  /*2ec0*/  FMUL.FTZ R20, R40, R15 ;  /* 0x0000000f28147220 */ /* 0x000fe20000410000 */
[----:B------:R-:W3:Y:S01]  /*2ed0*/  LDL.LU R175, [R1+0x7c] ;  /* 0x00007c0001af7983 */ /* 0x000ee20000300800 */
[----:B------:R-:W-:-:S02]  /*2ee0*/  FMUL.FTZ R21, R41, R17 ;  /* 0x0000001129157220 */ /* 0x000fc40000410000 */
[----:B------:R-:W-:Y:S02]  /*2ef0*/  FMUL.FTZ R22, R42, R166 ;  /* 0x000000a62a167220 */ /* 0x000fe40000410000 */
[----:B------:R-:W-:Y:S02]  /*2f00*/  FMUL.FTZ R23, R43, R167 ;  /* 0x000000a72b177220 */ /* 0x000fe40000410000 */
[C---:B------:R-:W-:Y:S02]  /*2f10*/  FMUL.FTZ R147, R16.reuse, R147 ;  /* 0x0000009310937220 */ /* 0x040fe40000410000 */
[C---:B------:R-:W-:Y:S02]  /*2f20*/  FMUL.FTZ R168, R16.reuse, R168 ;  /* 0x000000a810a87220 */ /* 0x040fe40000410000 */
[C---:B------:R-:W-:Y:S02]  /*2f30*/  FMUL.FTZ R169, R16.reuse, R169 ;  /* 0x000000a910a97220 */ /* 0x040fe40000410000 */
[----:B------:R-:W-:Y:S01]  /*2f40*/  FMUL.FTZ R124, R16, R124 ;  /* 0x0000007c107c7220 */ /* 0x000fe20000410000 */
[----:B------:R0:W-:Y:S01]  /*2f50*/  STG.E.128 [R18.64], R20 ;  /* 0x0000001412007986 */ /* 0x0001e2000c101d04 */
[----:B------:R-:W-:Y:S01]  /*2f60*/  IADD3.X R153, R13, c[0x0][0x174], RZ, P4, !PT ;  /* 0x00005d000d997a10 */ /* 0x000fe200027fe4ff */
[----:B------:R-:W-:-:S02]  /*2f70*/  @P0 FADD.FTZ R147, R104, R147 ;  /* 0x0000009368930221 */ /* 0x000fc40000010000 */
[----:B------:R-:W-:Y:S02]  /*2f80*/  @P0 FADD.FTZ R168, R105, R168 ;  /* 0x000000a869a80221 */ /* 0x000fe40000010000 */
[----:B------:R-:W-:Y:S01]  /*2f90*/  @P0 FADD.FTZ R169, R106, R169 ;  /* 0x000000a96aa90221 */ /* 0x000fe20000010000 */
[----:B------:R-:W3:Y:S01]  /*2fa0*/  LDG.E.128 R152, [R152.64] ;  /* 0x0000000498987981 */ /* 0x000ee2000c1e1d00 */
[----:B------:R-:W-:Y:S02]  /*2fb0*/  @P0 FADD.FTZ R124, R107, R124 ;  /* 0x0000007c6b7c0221 */ /* 0x000fe40000010000 */
[----:B------:R-:W-:Y:S01]  /*2fc0*/  FFMA.FTZ R125, R125, R159, R158 ;  /* 0x0000009f7d7d7223 */ /* 0x000fe2000001009e */
[----:B0-----:R-:W-:Y:S02]  /*2fd0*/  @P1 IADD3 R18, P4, R12, c[0x0][0x258], RZ ;  /* 0x000096000c121a10 */ /* 0x001fe40007f9e0ff */
[----:B------:R-:W-:Y:S02]  /*2fe0*/  SEL R20, R147, R120, P2 ;  /* 0x0000007893147207 */ /* 0x000fe40001000000 */
[----:B------:R-:W-:-:S02]  /*2ff0*/  @P1 IADD3.X R19, R13, c[0x0][0x25c], RZ, P4, !PT ;  /* 0x000097000d131a10 */ /* 0x000fc400027fe4ff */
[----:B------:R-:W-:Y:S02]  /*3000*/  SEL R21, R168, R121, P2 ;  /* 0x00000079a8157207 */ /* 0x000fe40001000000 */
[----:B------:R-:W-:Y:S02]  /*3010*/  SEL R22, R169, R122, P2 ;  /* 0x0000007aa9167207 */ /* 0x000fe40001000000 */
[----:B------:R-:W-:Y:S01]  /*3020*/  SEL R23, R124, R123, P2 ;  /* 0x0000007b7c177207 */ /* 0x000fe20001000000 */
[-CC-:B------:R-:W-:Y:S02]  /*3030*/  FFMA.FTZ R126, R126, R159.reuse, R158.reuse ;  /* 0x0000009f7e7e7223 */ /* 0x180fe4000001009e */
[-CC-:B------:R-:W-:Y:S02]  /*3040*/  FFMA.FTZ R170, R127, R159.reuse, R158.reuse ;  /* 0x0000009f7faa7223 */ /* 0x180fe4000001009e */
[----:B------:R-:W-:Y:S01]  /*3050*/  FFMA.FTZ R128, R128, R159, R158 ;  /* 0x0000009f80807223 */ /* 0x000fe2000001009e */
[----:B------:R0:W-:Y:S01]  /*3060*/  @P1 STG.E.128 [R18.64], R20 ;  /* 0x0000001412001986 */ /* 0x0001e2000c101d04 */
[----:B------:R-:W-:Y:S01]  /*3070*/  IADD3 R12, P4, R12, c[0x0][0x248], RZ ;  /* 0x000092000c0c7a10 */ /* 0x000fe20007f9e0ff */
[----:B------:R-:W-:-:S02]  /*3080*/  FMUL.FTZ R147, R147, R7 ;  /* 0x0000000793937220 */ /* 0x000fc40000410000 */
[-C--:B------:R-:W-:Y:S02]  /*3090*/  FMUL.FTZ R168, R168, R7.reuse ;  /* 0x00000007a8a87220 */ /* 0x080fe40000410000 */
[----:B------:R-:W-:Y:S02]  /*30a0*/  FADD.FTZ R176, R176, -R125 ;  /* 0x8000007db0b07221 */ /* 0x000fe40000010000 */
[----:B------:R-:W-:Y:S02]  /*30b0*/  FADD.FTZ R126, R177, -R126 ;  /* 0x8000007eb17e7221 */ /* 0x000fe40000010000 */
[----:B------:R-:W-:Y:S02]  /*30c0*/  FADD.FTZ R170, R178, -R170 ;  /* 0x800000aab2aa7221 */ /* 0x000fe40000010000 */
[----:B------:R-:W-:Y:S01]  /*30d0*/  FADD.FTZ R171, R179, -R128 ;  /* 0x80000080b3ab7221 */ /* 0x000fe20000010000 */
[----:B------:R-:W-:Y:S01]  /*30e0*/  IADD3.X R13, R13, c[0x0][0x24c], RZ, P4, !PT ;  /* 0x000093000d0d7a10 */ /* 0x000fe200027fe4ff */
[-C--:B0-----:R-:W-:Y:S01]  /*30f0*/  FMUL.FTZ R19, R169, R7.reuse ;  /* 0x00000007a9137220 */ /* 0x081fe20000410000 */
[----:B------:R-:W3:Y:S01]  /*3100*/  LDL.LU R177, [R1+0x80] ;  /* 0x0000800001b17983 */ /* 0x000ee20000300800 */
[----:B------:R-:W-:Y:S01]  /*3110*/  FMUL.FTZ R18, R124, R7 ;  /* 0x000000077c127220 */ /* 0x000fe20000410000 */
        /* <DEDUP_REMOVED lines=13> */
[----:B------:R-:W-:Y:S01]  /*31f0*/  @P0 FADD.FTZ R169, R109, R169 ;  /* 0x000000a96da90221 */ /* 0x000fe20000010000 */
[----:B------:R-:W3:Y:S01]  /*3200*/  LDL.LU R179, [R1+0x78] ;  /* 0x0000780001b37983 */ /* 0x000ee20000300800 */
[----:B------:R-:W-:Y:S02]  /*3210*/  @P0 FADD.FTZ R170, R110, R170 ;  /* 0x000000aa6eaa0221 */ /* 0x000fe40000010000 */
[----:B------:R-:W-:Y:S01]  /*3220*/  @P0 FADD.FTZ R171, R111, R171 ;  /* 0x000000ab6fab0221 */ /* 0x000fe20000010000 */
[----:B------:R-:W3:Y:S01]  /*3230*/  LDG.E.128 R124, [R124.64] ;  /* 0x000000047c7c7981 */ /* 0x000ee2000c1e1d00 */
[-CC-:B------:R-:W-:Y:S02]  /*3240*/  FFMA.FTZ R129, R129, R159.reuse, R158.reuse ;  /* 0x0000009f81817223 */ /* 0x180fe4000001009e */
[-CC-:B------:R-:W-:Y:S01]  /*3250*/  FFMA.FTZ R130, R130, R159.reuse, R158.reuse ;  /* 0x0000009f82827223 */ /* 0x180fe2000001009e */
[----:B------:R-:W3:Y:S01]  /*3260*/  LDL.LU R176, [R1+0x6c] ;  /* 0x00006c0001b07983 */ /* 0x000ee20000300800 */
[-CC-:B------:R-:W-:Y:S01]  /*3270*/  FFMA.FTZ R131, R131, R159.reuse, R158.reuse ;  /* 0x0000009f83837223 */ /* 0x180fe2000001009e */
[----:B0-----:R-:W-:Y:S01]  /*3280*/  @P1 IADD3 R12, P4, R10, c[0x0][0x258], RZ ;  /* 0x000096000a0c1a10 */ /* 0x001fe20007f9e0ff */
[----:B------:R-:W-:Y:S01]  /*3290*/  FFMA.FTZ R173, R144, R159, R158 ;  /* 0x0000009f90ad7223 */ /* 0x000fe2000001009e */
[----:B------:R-:W-:-:S02]  /*32a0*/  SEL R20, R128, R120, P2 ;  /* 0x0000007880147207 */ /* 0x000fc40001000000 */
[----:B------:R-:W-:Y:S02]  /*32b0*/  @P1 IADD3.X R13, R11, c[0x0][0x25c], RZ, P4, !PT ;  /* 0x000097000b0d1a10 */ /* 0x000fe400027fe4ff */
[----:B------:R-:W-:Y:S02]  /*32c0*/  SEL R21, R169, R121, P2 ;  /* 0x00000079a9157207 */ /* 0x000fe40001000000 */
[----:B------:R-:W-:Y:S02]  /*32d0*/  SEL R22, R170, R122, P2 ;  /* 0x0000007aaa167207 */ /* 0x000fe40001000000 */
[----:B------:R-:W-:Y:S01]  /*32e0*/  SEL R23, R171, R123, P2 ;  /* 0x0000007bab177207 */ /* 0x000fe20001000000 */
[-C--:B------:R-:W-:Y:S01]  /*32f0*/  FMUL.FTZ R144, R128, R7.reuse ;  /* 0x0000000780907220 */ /* 0x080fe20000410000 */
[----:B------:R-:W-:Y:S01]  /*3300*/  IADD3 R10, P4, R10, c[0x0][0x248], RZ ;  /* 0x000092000a0a7a10 */ /* 0x000fe20007f9e0ff */
[-C--:B------:R-:W-:Y:S02]  /*3310*/  FMUL.FTZ R169, R169, R7.reuse ;  /* 0x00000007a9a97220 */ /* 0x080fe40000410000 */
[----:B------:R-:W-:-:S02]  /*3320*/  FMUL.FTZ R170, R170, R7 ;  /* 0x00000007aaaa7220 */ /* 0x000fc40000410000 */
[----:B------:R-:W-:Y:S02]  /*3330*/  FMUL.FTZ R171, R171, R7 ;  /* 0x00000007abab7220 */ /* 0x000fe40000410000 */
[----:B------:R-:W-:Y:S02]  /*3340*/  FADD.FTZ R180, R180, -R129 ;  /* 0x80000081b4b47221 */ /* 0x000fe40000010000 */
[----:B------:R-:W-:Y:S02]  /*3350*/  FADD.FTZ R181, R181, -R130 ;  /* 0x80000082b5b57221 */ /* 0x000fe40000010000 */
[----:B------:R-:W-:Y:S02]  /*3360*/  FADD.FTZ R182, R182, -R131 ;  /* 0x80000083b6b67221 */ /* 0x000fe40000010000 */
[----:B------:R-:W-:Y:S01]  /*3370*/  FADD.FTZ R173, R183, -R173 ;  /* 0x800000adb7ad7221 */ /* 0x000fe20000010000 */
[----:B------:R0:W-:Y:S01]  /*3380*/  @P1 STG.E.128 [R12.64], R20 ;  /* 0x000000140c001986 */ /* 0x0001e2000c101d04 */
[----:B------:R-:W-:Y:S01]  /*3390*/  IADD3.X R11, R11, c[0x0][0x24c], RZ, P4, !PT ;  /* 0x000093000b0b7a10 */ /* 0x000fe200027fe4ff */
[----:B------:R-:W-:Y:S01]  /*33a0*/  FMUL.FTZ R180, R16, R180 ;  /* 0x000000b410b47220 */ /* 0x000fe20000410000 */
[----:B------:R-:W-:Y:S01]  /*33b0*/  IADD3 R128, P4, R8, c[0x0][0x170], RZ ;  /* 0x00005c0008807a10 */ /* 0x000fe20007f9e0ff */
[C---:B------:R-:W-:Y:S01]  /*33c0*/  FMUL.FTZ R181, R16.reuse, R181 ;  /* 0x000000b510b57220 */ /* 0x040fe20000410000 */
[----:B------:R-:W3:Y:S01]  /*33d0*/  LDL.LU R183, [R1+0x70] ;  /* 0x0000700001b77983 */ /* 0x000ee20000300800 */
[----:B------:R-:W-:-:S02]  /*33e0*/  FMUL.FTZ R172, R16, R182 ;  /* 0x000000b610ac7220 */ /* 0x000fc40000410000 */
[----:B------:R-:W-:Y:S01]  /*33f0*/  FMUL.FTZ R173, R16, R173 ;  /* 0x000000ad10ad7220 */ /* 0x000fe20000410000 */
[----:B------:R-:W-:Y:S01]  /*3400*/  IADD3.X R129, R9, c[0x0][0x174], RZ, P4, !PT ;  /* 0x00005d0009817a10 */ /* 0x000fe200027fe4ff */
[----:B------:R-:W-:Y:S01]  /*3410*/  @P0 FADD.FTZ R180, R112, R180 ;  /* 0x000000b470b40221 */ /* 0x000fe20000010000 */
[----:B------:R-:W3:Y:S01]  /*3420*/  LDL.LU R182, [R1+0x64] ;  /* 0x0000640001b67983 */ /* 0x000ee20000300800 */
[----:B------:R-:W-:Y:S02]  /*3430*/  @P0 FADD.FTZ R181, R113, R181 ;  /* 0x000000b571b50221 */ /* 0x000fe40000010000 */
[----:B0-----:R-:W-:Y:S02]  /*3440*/  FMUL.FTZ R20, R32, R144 ;  /* 0x0000009020147220 */ /* 0x001fe40000410000 */
[----:B------:R-:W-:Y:S02]  /*3450*/  FMUL.FTZ R21, R33, R169 ;  /* 0x000000a921157220 */ /* 0x000fe40000410000 */
[----:B------:R-:W-:-:S02]  /*3460*/  FMUL.FTZ R22, R34, R170 ;  /* 0x000000aa22167220 */ /* 0x000fc40000410000 */
[----:B------:R-:W-:Y:S02]  /*3470*/  FMUL.FTZ R23, R35, R171 ;  /* 0x000000ab23177220 */ /* 0x000fe40000410000 */
[----:B------:R-:W-:Y:S02]  /*3480*/  @P0 FADD.FTZ R172, R114, R172 ;  /* 0x000000ac72ac0221 */ /* 0x000fe40000010000 */
[----:B------:R-:W-:Y:S01]  /*3490*/  @P0 FADD.FTZ R173, R115, R173 ;  /* 0x000000ad73ad0221 */ /* 0x000fe20000010000 */
[----:B------:R0:W-:Y:S04]  /*34a0*/  STG.E.128 [R10.64], R20 ;  /* 0x000000140a007986 */ /* 0x0001e8000c101d04 */
[----:B------:R-:W3:Y:S01]  /*34b0*/  LDG.E.128 R128, [R128.64] ;  /* 0x0000000480807981 */ /* 0x000ee2000c1e1d00 */
[----:B0-----:R-:W-:-:S02]  /*34c0*/  @P1 IADD3 R10, P4, R8, c[0x0][0x258], RZ ;  /* 0x00009600080a1a10 */ /* 0x001fc40007f9e0ff */
[----:B------:R-:W-:Y:S02]  /*34d0*/  SEL R20, R180, R120, P2 ;  /* 0x00000078b4147207 */ /* 0x000fe40001000000 */
[----:B------:R-:W-:Y:S02]  /*34e0*/  @P1 IADD3.X R11, R9, c[0x0][0x25c], RZ, P4, !PT ;  /* 0x00009700090b1a10 */ /* 0x000fe400027fe4ff */
[----:B------:R-:W-:Y:S02]  /*34f0*/  SEL R21, R181, R121, P2 ;  /* 0x00000079b5157207 */ /* 0x000fe40001000000 */
[----:B------:R-:W-:Y:S02]  /*3500*/  SEL R22, R172, R122, P2 ;  /* 0x0000007aac167207 */ /* 0x000fe40001000000 */
[----:B------:R-:W-:-:S05]  /*3510*/  SEL R23, R173, R123, P2 ;  /* 0x0000007bad177207 */ /* 0x000fca0001000000 */
[----:B------:R0:W-:Y:S04]  /*3520*/  @P1 STG.E.128 [R10.64], R20 ;  /* 0x000000140a001986 */ /* 0x0001e8000c101d04 */
[----:B0-----:R-:W3:Y:S01]  /*3530*/  LDL.LU R21, [R1+0x38] ;  /* 0x0000380001157983 */ /* 0x001ee20000300800 */
[----:B------:R-:W-:Y:S02]  /*3540*/  FMUL.FTZ R22, R180, R7 ;  /* 0x00000007b4167220 */ /* 0x000fe40000410000 */
[--C-:B------:R-:W-:Y:S01]  /*3550*/  FFMA.FTZ R145, R145, R159, R158.reuse ;  /* 0x0000009f91917223 */ /* 0x100fe2000001009e */
[----:B------:R-:W4:Y:S01]  /*3560*/  LDL.LU R180, [R1+0x68] ;  /* 0x0000680001b47983 */ /* 0x000f220000300800 */
[----:B------:R-:W-:Y:S02]  /*3570*/  FMUL.FTZ R23, R181, R7 ;  /* 0x00000007b5177220 */ /* 0x000fe40000410000 */
[-CC-:B------:R-:W-:Y:S01]  /*3580*/  FFMA.FTZ R146, R146, R159.reuse, R158.reuse ;  /* 0x0000009f92927223 */ /* 0x180fe2000001009e */
[----:B------:R-:W4:Y:S01]  /*3590*/  LDL.LU R181, [R1+0x5c] ;  /* 0x00005c0001b57983 */ /* 0x000f220000300800 */
[----:B------:R-:W-:-:S02]  /*35a0*/  FFMA.FTZ R156, R156, R159, R158 ;  /* 0x0000009f9c9c7223 */ /* 0x000fc4000001009e */
[----:B------:R-:W-:Y:S02]  /*35b0*/  FFMA.FTZ R157, R157, R159, R158 ;  /* 0x0000009f9d9d7223 */ /* 0x000fe4000001009e */
[----:B------:R-:W4:Y:S01]  /*35c0*/  LDL.LU R159, [R1+0x54] ;  /* 0x00005400019f7983 */ /* 0x000f220000300800 */
[----:B------:R-:W-:Y:S02]  /*35d0*/  FADD.FTZ R145, R184, -R145 ;  /* 0x80000091b8917221 */ /* 0x000fe40000010000 */
[----:B------:R-:W-:Y:S01]  /*35e0*/  FADD.FTZ R146, R185, -R146 ;  /* 0x80000092b9927221 */ /* 0x000fe20000010000 */
[----:B------:R-:W4:Y:S01]  /*35f0*/  LDL.LU R158, [R1+0x60] ;  /* 0x00006000019e7983 */ /* 0x000f220000300800 */
[----:B------:R-:W-:-:S03]  /*3600*/  FADD.FTZ R156, R186, -R156 ;  /* 0x8000009cba9c7221 */ /* 0x000fc60000010000 */
[----:B------:R-:W4:Y:S01]  /*3610*/  LDL.LU R184, [R1+0x58] ;  /* 0x0000580001b87983 */ /* 0x000f220000300800 */
[----:B------:R-:W-:-:S03]  /*3620*/  FADD.FTZ R157, R187, -R157 ;  /* 0x8000009dbb9d7221 */ /* 0x000fc60000010000 */
[----:B------:R-:W4:Y:S04]  /*3630*/  LDL.LU R185, [R1+0x4c] ;  /* 0x00004c0001b97983 */ /* 0x000f280000300800 */
[----:B------:R-:W4:Y:S01]  /*3640*/  LDL.LU R186, [R1+0x50] ;  /* 0x0000500001ba7983 */ /* 0x000f220000300800 */
[----:B--2---:R-:W-:-:S03]  /*3650*/  FFMA.FTZ R216, R137, R188, R216 ;  /* 0x000000bc89d87223 */ /* 0x004fc600000100d8 */
[----:B------:R-:W2:Y:S01]  /*3660*/  LDL.LU R187, [R1+0x44] ;  /* 0x0000440001bb7983 */ /* 0x000ea20000300800 */
[----:B------:R-:W-:Y:S01]  /*3670*/  IADD3 R12, P4, R8, c[0x0][0x248], RZ ;  /* 0x00009200080c7a10 */ /* 0x000fe20007f9e0ff */
[-C--:B------:R-:W-:Y:S02]  /*3680*/  FMUL.FTZ R172, R172, R7.reuse ;  /* 0x00000007acac7220 */ /* 0x080fe40000410000 */
[----:B------:R-:W-:Y:S01]  /*3690*/  FMUL.FTZ R173, R173, R7 ;  /* 0x00000007adad7220 */ /* 0x000fe20000410000 */
[----:B------:R-:W-:Y:S01]  /*36a0*/  IADD3.X R13, R9, c[0x0][0x24c], RZ, P4, !PT ;  /* 0x00009300090d7a10 */ /* 0x000fe200027fe4ff */
[----:B------:R-:W-:Y:S02]  /*36b0*/  FMUL.FTZ R8, R28, R22 ;  /* 0x000000161c087220 */ /* 0x000fe40000410000 */
[----:B------:R-:W-:Y:S02]  /*36c0*/  FMUL.FTZ R9, R29, R23 ;  /* 0x000000171d097220 */ /* 0x000fe40000410000 */
[----:B------:R-:W-:-:S02]  /*36d0*/  FMUL.FTZ R10, R30, R172 ;  /* 0x000000ac1e0a7220 */ /* 0x000fc40000410000 */
[----:B------:R-:W-:-:S05]  /*36e0*/  FMUL.FTZ R11, R31, R173 ;  /* 0x000000ad1f0b7220 */ /* 0x000fca0000410000 */
[----:B------:R0:W-:Y:S02]  /*36f0*/  STG.E.128 [R12.64], R8 ;  /* 0x000000080c007986 */ /* 0x0001e4000c101d04 */
[----:B0-----:R-:W-:-:S04]  /*3700*/  IADD3 R8, P4, R14, c[0x0][0x170], RZ ;  /* 0x00005c000e087a10 */ /* 0x001fc80007f9e0ff */
[----:B------:R-:W-:-:S06]  /*3710*/  IADD3.X R9, R6, c[0x0][0x174], RZ, P4, !PT ;  /* 0x00005d0006097a10 */ /* 0x000fcc00027fe4ff */
[----:B------:R-:W2:Y:S01]  /*3720*/  LDG.E.128 R8, [R8.64] ;  /* 0x0000000408087981 */ /* 0x000ea2000c1e1d00 */
[----:B---3--:R-:W-:-:S03]  /*3730*/  FFMA.FTZ R21, R189, R136, R21 ;  /* 0x00000088bd157223 */ /* 0x008fc60000010015 */
[----:B------:R-:W3:Y:S04]  /*3740*/  LDL.LU R189, [R1+0x3c] ;  /* 0x00003c0001bd7983 */ /* 0x000ee80000300800 */
[----:B------:R-:W3:Y:S04]  /*3750*/  LDL.LU R136, [R1+0x48] ;  /* 0x0000480001887983 */ /* 0x000ee80000300800 */
[----:B------:R0:W-:Y:S04]  /*3760*/  STL [R1+0x38], R21 ;  /* 0x0000381501007387 */ /* 0x0001e80000100800 */
[----:B------:R-:W3:Y:S01]  /*3770*/  LDL.LU R137, [R1+0x40] ;  /* 0x0000400001897983 */ /* 0x000ee20000300800 */
[----:B----4-:R-:W-:-:S03]  /*3780*/  FFMA.FTZ R159, R133, R161, R159 ;  /* 0x000000a1859f7223 */ /* 0x010fc6000001009f */
[----:B------:R1:W-:Y:S01]  /*3790*/  STL [R1+0x34], R216 ;  /* 0x000034d801007387 */ /* 0x0003e20000100800 */
[----:B------:R-:W-:Y:S02]  /*37a0*/  FFMA.FTZ R158, R134, R164, R158 ;  /* 0x000000a4869e7223 */ /* 0x000fe4000001009e */
[----:B------:R-:W-:Y:S02]  /*37b0*/  FFMA.FTZ R184, R160, R132, R184 ;  /* 0x00000084a0b87223 */ /* 0x000fe400000100b8 */
[----:B------:R-:W-:Y:S02]  /*37c0*/  FFMA.FTZ R185, R143, R190, R185 ;  /* 0x000000be8fb97223 */ /* 0x000fe400000100b9 */
[----:B------:R-:W-:Y:S02]  /*37d0*/  FFMA.FTZ R186, R142, R191, R186 ;  /* 0x000000bf8eba7223 */ /* 0x000fe400000100ba */
[----:B--2---:R-:W-:Y:S02]  /*37e0*/  FFMA.FTZ R187, R141, R192, R187 ;  /* 0x000000c08dbb7223 */ /* 0x004fe400000100bb */
[----:B------:R-:W-:-:S02]  /*37f0*/  FFMA.FTZ R181, R135, R165, R181 ;  /* 0x000000a587b57223 */ /* 0x000fc400000100b5 */
[----:B------:R-:W-:Y:S02]  /*3800*/  FFMA.FTZ R180, R15, R148, R180 ;  /* 0x000000940fb47223 */ /* 0x000fe400000100b4 */
[----:B------:R-:W-:Y:S02]  /*3810*/  FFMA.FTZ R182, R149, R17, R182 ;  /* 0x0000001195b67223 */ /* 0x000fe400000100b6 */
[----:B------:R-:W-:Y:S02]  /*3820*/  FMUL.FTZ R145, R16, R145 ;  /* 0x0000009110917220 */ /* 0x000fe40000410000 */
[----:B------:R-:W-:Y:S02]  /*3830*/  FFMA.FTZ R183, R150, R166, R183 ;  /* 0x000000a696b77223 */ /* 0x000fe400000100b7 */
[----:B------:R-:W-:Y:S02]  /*3840*/  FMUL.FTZ R146, R16, R146 ;  /* 0x0000009210927220 */ /* 0x000fe40000410000 */
[----:B------:R-:W-:-:S02]  /*3850*/  FFMA.FTZ R176, R151, R167, R176 ;  /* 0x000000a797b07223 */ /* 0x000fc400000100b0 */
[----:B------:R-:W-:Y:S02]  /*3860*/  FFMA.FTZ R179, R147, R152, R179 ;  /* 0x0000009893b37223 */ /* 0x000fe400000100b3 */
[----:B------:R-:W-:Y:S02]  /*3870*/  FFMA.FTZ R178, R153, R168, R178 ;  /* 0x000000a899b27223 */ /* 0x000fe400000100b2 */
[----:B------:R-:W-:Y:S02]  /*3880*/  FMUL.FTZ R157, R16, R157 ;  /* 0x0000009d109d7220 */ /* 0x000fe40000410000 */
[----:B------:R-:W-:Y:S02]  /*3890*/  @P0 FADD.FTZ R145, R116, R145 ;  /* 0x0000009174910221 */ /* 0x000fe40000010000 */
[----:B------:R-:W-:Y:S02]  /*38a0*/  FFMA.FTZ R177, R154, R19, R177 ;  /* 0x000000139ab17223 */ /* 0x000fe400000100b1 */
[----:B------:R-:W-:-:S02]  /*38b0*/  FMUL.FTZ R156, R16, R156 ;  /* 0x0000009c109c7220 */ /* 0x000fc40000410000 */
[----:B------:R-:W-:Y:S02]  /*38c0*/  @P0 FADD.FTZ R146, R117, R146 ;  /* 0x0000009275920221 */ /* 0x000fe40000010000 */
[----:B------:R-:W-:Y:S02]  /*38d0*/  FFMA.FTZ R175, R155, R18, R175 ;  /* 0x000000129baf7223 */ /* 0x000fe400000100af */
[----:B------:R-:W-:Y:S02]  /*38e0*/  FFMA.FTZ R174, R144, R124, R174 ;  /* 0x0000007c90ae7223 */ /* 0x000fe400000100ae */
[----:B------:R-:W-:Y:S01]  /*38f0*/  FFMA.FTZ R197, R125, R169, R197 ;  /* 0x000000a97dc57223 */ /* 0x000fe200000100c5 */
[----:B------:R-:W-:Y:S01]  /*3900*/  SEL R120, R145, R120, P2 ;  /* 0x0000007891787207 */ /* 0x000fe20001000000 */
[----:B------:R-:W-:Y:S02]  /*3910*/  @P0 FADD.FTZ R157, R119, R157 ;  /* 0x0000009d779d0221 */ /* 0x000fe40000010000 */
[----:B------:R-:W-:Y:S01]  /*3920*/  FFMA.FTZ R199, R126, R170, R199 ;  /* 0x000000aa7ec77223 */ /* 0x000fe200000100c7 */
[----:B------:R-:W-:Y:S01]  /*3930*/  SEL R121, R146, R121, P2 ;  /* 0x0000007992797207 */ /* 0x000fe20001000000 */
[----:B------:R-:W-:-:S02]  /*3940*/  @P0 FADD.FTZ R156, R118, R156 ;  /* 0x0000009c769c0221 */ /* 0x000fc40000010000 */
[----:B------:R-:W-:Y:S02]  /*3950*/  FFMA.FTZ R200, R127, R171, R200 ;  /* 0x000000ab7fc87223 */ /* 0x000fe400000100c8 */
[-C--:B------:R-:W-:Y:S02]  /*3960*/  FMUL.FTZ R145, R145, R7.reuse ;  /* 0x0000000791917220 */ /* 0x080fe40000410000 */
[----:B------:R-:W-:Y:S01]  /*3970*/  FFMA.FTZ R198, R22, R128, R198 ;  /* 0x0000008016c67223 */ /* 0x000fe200000100c6 */
[----:B------:R-:W-:Y:S01]  /*3980*/  @P1 IADD3 R20, P4, R14, c[0x0][0x258], RZ ;  /* 0x000096000e141a10 */ /* 0x000fe20007f9e0ff */
[----:B------:R-:W-:Y:S02]  /*3990*/  FMUL.FTZ R146, R146, R7 ;  /* 0x0000000792927220 */ /* 0x000fe40000410000 */
[----:B------:R-:W-:Y:S01]  /*39a0*/  FFMA.FTZ R211, R129, R23, R211 ;  /* 0x0000001781d37223 */ /* 0x000fe200000100d3 */
[----:B------:R-:W-:Y:S01]  /*39b0*/  IADD3 R16, P5, R14, c[0x0][0x248], RZ ;  /* 0x000092000e107a10 */ /* 0x000fe20007fbe0ff */
[----:B------:R-:W-:-:S02]  /*39c0*/  FMUL.FTZ R132, R157, R7 ;  /* 0x000000079d847220 */ /* 0x000fc40000410000 */
[----:B------:R-:W-:Y:S02]  /*39d0*/  FFMA.FTZ R210, R130, R172, R210 ;  /* 0x000000ac82d27223 */ /* 0x000fe400000100d2 */
[C---:B------:R-:W-:Y:S02]  /*39e0*/  FMUL.FTZ R133, R156.reuse, R7 ;  /* 0x000000079c857220 */ /* 0x040fe40000410000 */
[----:B------:R-:W-:Y:S02]  /*39f0*/  FFMA.FTZ R213, R131, R173, R213 ;  /* 0x000000ad83d57223 */ /* 0x000fe400000100d5 */
[----:B------:R-:W-:Y:S01]  /*3a00*/  FFMA.FTZ R215, R145, R8, R215 ;  /* 0x0000000891d77223 */ /* 0x000fe200000100d7 */
[----:B------:R-:W-:Y:S01]  /*3a10*/  SEL R122, R156, R122, P2 ;  /* 0x0000007a9c7a7207 */ /* 0x000fe20001000000 */
[----:B------:R-:W-:Y:S01]  /*3a20*/  FFMA.FTZ R214, R9, R146, R214 ;  /* 0x0000009209d67223 */ /* 0x000fe200000100d6 */
[----:B------:R-:W-:Y:S01]  /*3a30*/  SEL R123, R157, R123, P2 ;  /* 0x0000007b9d7b7207 */ /* 0x000fe20001000000 */
[----:B------:R-:W-:Y:S01]  /*3a40*/  FFMA.FTZ R237, R11, R132, R237 ;  /* 0x000000840bed7223 */ /* 0x000fe200000100ed */
[----:B0-----:R-:W-:Y:S01]  /*3a50*/  @P1 IADD3.X R21, R6, c[0x0][0x25c], RZ, P4, !PT ;  /* 0x0000970006151a10 */ /* 0x001fe200027fe4ff */
[----:B------:R-:W-:Y:S01]  /*3a60*/  FMUL.FTZ R12, R24, R145 ;  /* 0x00000091180c7220 */ /* 0x000fe20000410000 */
[----:B------:R-:W-:Y:S01]  /*3a70*/  IADD3.X R17, R6, c[0x0][0x24c], RZ, P5, !PT ;  /* 0x0000930006117a10 */ /* 0x000fe20002ffe4ff */
[----:B------:R-:W-:-:S02]  /*3a80*/  FMUL.FTZ R13, R25, R146 ;  /* 0x00000092190d7220 */ /* 0x000fc40000410000 */
[-C--:B------:R-:W-:Y:S02]  /*3a90*/  FMUL.FTZ R14, R26, R133.reuse ;  /* 0x000000851a0e7220 */ /* 0x080fe40000410000 */
[----:B------:R-:W-:Y:S02]  /*3aa0*/  FMUL.FTZ R15, R27, R132 ;  /* 0x000000841b0f7220 */ /* 0x000fe40000410000 */
[----:B------:R-:W-:Y:S01]  /*3ab0*/  FFMA.FTZ R212, R10, R133, R212 ;  /* 0x000000850ad47223 */ /* 0x000fe200000100d4 */
[----:B------:R1:W-:Y:S01]  /*3ac0*/  @P1 STG.E.128 [R20.64], R120 ;  /* 0x0000007814001986 */ /* 0x0003e2000c101d04 */
[----:B------:R-:W-:-:S03]  /*3ad0*/  IADD3 R0, R0, c[0x0][0x160], RZ ;  /* 0x0000580000007a10 */ /* 0x000fc60007ffe0ff */
[----:B------:R1:W-:Y:S01]  /*3ae0*/  STG.E.128 [R16.64], R12 ;  /* 0x0000000c10007986 */ /* 0x0003e2000c101d04 */
[----:B------:R-:W-:Y:S02]  /*3af0*/  ISETP.GE.AND P0, PT, R0, c[0x0][0x164], PT ;  /* 0x0000590000007a0c */ /* 0x000fe40003f06270 */
[----:B------:R-:W-:Y:S01]  /*3b00*/  SEL R188, RZ, 0x1, P3 ;  /* 0x00000001ffbc7807 */ /* 0x000fe20001800000 */
[----:B---3--:R-:W-:Y:S02]  /*3b10*/  FFMA.FTZ R189, R139, R162, R189 ;  /* 0x000000a28bbd7223 */ /* 0x008fe400000100bd */
[----:B------:R-:W-:Y:S02]  /*3b20*/  FFMA.FTZ R136, R193, R140, R136 ;  /* 0x0000008cc1887223 */ /* 0x000fe40000010088 */
[----:B------:R-:W-:-:S05]  /*3b30*/  FFMA.FTZ R137, R138, R163, R137 ;  /* 0x000000a38a897223 */ /* 0x000fca0000010089 */
        /* <DEDUP_REMOVED lines=30> */
[----:B-1----:R-:W-:Y:S01]  /*3d20*/  @P0 CALL.REL.NOINC `(.L_x_10972) ;  /* 0x0000001000000944 */ /* 0x002fe20003c00000 */
[----:B------:R-:W-:Y:S05]  /*3d30*/  BRA `(.L_x_10973) ;  /* 0xffffcc5000007947 */ /* 0x000fea000383ffff */
.L_x_10972:
[----:B------:R0:W5:Y:S01]  /*3d40*/  LDL.LU R38, [R1] ;  /* 0x0000000001267983 */ /* 0x0001620000300800 */
        /* <DEDUP_REMOVED lines=85> */
.L_x_10969:
[----:B0-----:R-:W0:Y:S01]  /*42a0*/  S2R R2, SR_TID.X ;  /* 0x0000000000027919 */ /* 0x001e220000002100 */
        /* <DEDUP_REMOVED lines=34> */
.L_x_10970:
[----:B------:R-:W-:Y:S01]  /*44d0*/  HFMA2.MMA R135, -RZ, RZ, 0, 9.5367431640625e-07 ;  /* 0x00000010ff877435 */ /* 0x000fe200000001ff */
[----:B------:R-:W-:-:S02]  /*44e0*/  MOV R133, R136 ;  /* 0x0000008800857202 */ /* 0x000fc40000000f00 */
[----:B------:R-:W-:Y:S02]  /*44f0*/  MOV R140, 0x1f ;  /* 0x0000001f008c7802 */ /* 0x000fe40000000f00 */
[----:B------:R-:W-:Y:S02]  /*4500*/  MOV R138, 0xffffffff ;  /* 0xffffffff008a7802 */ /* 0x000fe40000000f00 */
[----:B------:R-:W-:Y:S02]  /*4510*/  MOV R132, 0x4530 ;  /* 0x0000453000847802 */ /* 0x000fe40000000f00 */
[----:B-----5:R-:W-:Y:S05]  /*4520*/  CALL.REL.NOINC `($__internal_185_$__cuda_sm70_shflsync_down_p) ;  /* 0x0000046000007944 */ /* 0x020fea0003c00000 */
[----:B-1----:R-:W-:Y:S01]  /*4530*/  MOV R137, R135 ;  /* 0x0000008700897202 */ /* 0x002fe20000000f00 */
[----:B------:R-:W-:Y:S05]  /*4540*/  BRA `(.L_x_10974) ;  /* 0xffffdb1000007947 */ /* 0x000fea000383ffff */
.L_x_10971:
[----:B------:R-:W-:Y:S01]  /*4550*/  HFMA2.MMA R135, -RZ, RZ, 0, 9.5367431640625e-07 ;  /* 0x00000010ff877435 */ /* 0x000fe200000001ff */
[----:B------:R-:W-:Y:S02]  /*4560*/  MOV R133, R134 ;  /* 0x0000008600857202 */ /* 0x000fe40000000f00 */
[----:B------:R-:W-:Y:S02]  /*4570*/  MOV R140, 0x1f ;  /* 0x0000001f008c7802 */ /* 0x000fe40000000f00 */
[----:B------:R-:W-:-:S02]  /*4580*/  MOV R138, 0xffffffff ;  /* 0xffffffff008a7802 */ /* 0x000fc40000000f00 */
[----:B------:R-:W-:Y:S02]  /*4590*/  MOV R132, 0x45b0 ;  /* 0x000045b000847802 */ /* 0x000fe40000000f00 */
[----:B01---5:R-:W-:Y:S05]  /*45a0*/  CALL.REL.NOINC `($__internal_185_$__cuda_sm70_shflsync_down_p) ;  /* 0x000003e000007944 */ /* 0x023fea0003c00000 */
[----:B------:R-:W-:Y:S01]  /*45b0*/  FADD.FTZ R136, R136, R137 ;  /* 0x0000008988887221 */ /* 0x000fe20000010000 */
[----:B------:R-:W-:Y:S01]  /*45c0*/  MOV R140, 0x1f ;  /* 0x0000001f008c7802 */ /* 0x000fe20000000f00 */
[----:B-1----:R-:W-:Y:S01]  /*45d0*/  FADD.FTZ R134, R134, R135 ;  /* 0x0000008786867221 */ /* 0x002fe20000010000 */
[----:B------:R-:W-:Y:S01]  /*45e0*/  HFMA2.MMA R135, -RZ, RZ, 0, 4.76837158203125e-07 ;  /* 0x00000008ff877435 */ /* 0x000fe200000001ff */
[----:B------:R-:W-:Y:S02]  /*45f0*/  MOV R138, 0xffffffff ;  /* 0xffffffff008a7802 */ /* 0x000fe40000000f00 */
[----:B------:R-:W-:Y:S02]  /*4600*/  MOV R133, R136 ;  /* 0x0000008800857202 */ /* 0x000fe40000000f00 */
[----:B------:R-:W-:Y:S02]  /*4610*/  MOV R132, 0x4630 ;  /* 0x0000463000847802 */ /* 0x000fe40000000f00 */
[----:B------:R-:W-:Y:S05]  /*4620*/  CALL.REL.NOINC `($__internal_185_$__cuda_sm70_shflsync_down_p) ;  /* 0x0000036000007944 */ /* 0x000fea0003c00000 */
[----:B-1----:R-:W-:Y:S01]  /*4630*/  MOV R137, R135 ;  /* 0x0000008700897202 */ /* 0x002fe20000000f00 */
[----:B------:R-:W-:Y:S01]  /*4640*/  HFMA2.MMA R135, -RZ, RZ, 0, 4.76837158203125e-07 ;  /* 0x00000008ff877435 */ /* 0x000fe200000001ff */
[----:B------:R-:W-:-:S02]  /*4650*/  MOV R133, R134 ;  /* 0x0000008600857202 */ /* 0x000fc40000000f00 */
[----:B------:R-:W-:Y:S02]  /*4660*/  MOV R140, 0x1f ;  /* 0x0000001f008c7802 */ /* 0x000fe40000000f00 */
[----:B------:R-:W-:Y:S02]  /*4670*/  MOV R138, 0xffffffff ;  /* 0xffffffff008a7802 */ /* 0x000fe40000000f00 */
[----:B------:R-:W-:Y:S02]  /*4680*/  MOV R132, 0x46a0 ;  /* 0x000046a000847802 */ /* 0x000fe40000000f00 */
[----:B------:R-:W-:Y:S05]  /*4690*/  CALL.REL.NOINC `($__internal_185_$__cuda_sm70_shflsync_down_p) ;  /* 0x000002f000007944 */ /* 0x000fea0003c00000 */
[----:B------:R-:W-:Y:S01]  /*46a0*/  FADD.FTZ R136, R137, R136 ;  /* 0x0000008889887221 */ /* 0x000fe20000010000 */
[----:B------:R-:W-:Y:S01]  /*46b0*/  MOV R140, 0x1f ;  /* 0x0000001f008c7802 */ /* 0x000fe20000000f00 */
[----:B-1----:R-:W-:Y:S01]  /*46c0*/  FADD.FTZ R134, R134, R135 ;  /* 0x0000008786867221 */ /* 0x002fe20000010000 */
[----:B------:R-:W-:Y:S01]  /*46d0*/  HFMA2.MMA R135, -RZ, RZ, 0, 2.384185791015625e-07 ;  /* 0x00000004ff877435 */ /* 0x000fe200000001ff */
[----:B------:R-:W-:Y:S02]  /*46e0*/  MOV R138, 0xffffffff ;  /* 0xffffffff008a7802 */ /* 0x000fe40000000f00 */
[----:B------:R-:W-:-:S02]  /*46f0*/  MOV R133, R136 ;  /* 0x0000008800857202 */ /* 0x000fc40000000f00 */
[----:B------:R-:W-:Y:S02]  /*4700*/  MOV R132, 0x4720 ;  /* 0x0000472000847802 */ /* 0x000fe40000000f00 */
[----:B------:R-:W-:Y:S05]  /*4710*/  CALL.REL.NOINC `($__internal_185_$__cuda_sm70_shflsync_down_p) ;  /* 0x0000027000007944 */ /* 0x000fea0003c00000 */
[----:B-1----:R-:W-:Y:S01]  /*4720*/  MOV R137, R135 ;  /* 0x0000008700897202 */ /* 0x002fe20000000f00 */
[----:B------:R-:W-:Y:S01]  /*4730*/  HFMA2.MMA R135, -RZ, RZ, 0, 2.384185791015625e-07 ;  /* 0x00000004ff877435 */ /* 0x000fe200000001ff */
[----:B------:R-:W-:Y:S02]  /*4740*/  MOV R133, R134 ;  /* 0x0000008600857202 */ /* 0x000fe40000000f00 */
[----:B------:R-:W-:Y:S02]  /*4750*/  MOV R140, 0x1f ;  /* 0x0000001f008c7802 */ /* 0x000fe40000000f00 */
[----:B------:R-:W-:Y:S02]  /*4760*/  MOV R138, 0xffffffff ;  /* 0xffffffff008a7802 */ /* 0x000fe40000000f00 */
[----:B------:R-:W-:Y:S02]  /*4770*/  MOV R132, 0x4790 ;  /* 0x0000479000847802 */ /* 0x000fe40000000f00 */
[----:B------:R-:W-:Y:S05]  /*4780*/  CALL.REL.NOINC `($__internal_185_$__cuda_sm70_shflsync_down_p) ;  /* 0x0000020000007944 */ /* 0x000fea0003c00000 */
[----:B------:R-:W-:Y:S01]  /*4790*/  FADD.FTZ R136, R137, R136 ;  /* 0x0000008889887221 */ /* 0x000fe20000010000 */
[----:B------:R-:W-:Y:S01]  /*47a0*/  MOV R140, 0x1f ;  /* 0x0000001f008c7802 */ /* 0x000fe20000000f00 */
[----:B-1----:R-:W-:Y:S01]  /*47b0*/  FADD.FTZ R134, R134, R135 ;  /* 0x0000008786867221 */ /* 0x002fe20000010000 */
[----:B------:R-:W-:Y:S01]  /*47c0*/  HFMA2.MMA R135, -RZ, RZ, 0, 1.1920928955078125e-07 ;  /* 0x00000002ff877435 */ /* 0x000fe200000001ff */
[----:B------:R-:W-:-:S02]  /*47d0*/  MOV R138, 0xffffffff ;  /* 0xffffffff008a7802 */ /* 0x000fc40000000f00 */
[----:B------:R-:W-:Y:S02]  /*47e0*/  MOV R133, R136 ;  /* 0x0000008800857202 */ /* 0x000fe40000000f00 */
[----:B------:R-:W-:Y:S02]  /*47f0*/  MOV R132, 0x4810 ;  /* 0x0000481000847802 */ /* 0x000fe40000000f00 */
[----:B------:R-:W-:Y:S05]  /*4800*/  CALL.REL.NOINC `($__internal_185_$__cuda_sm70_shflsync_down_p) ;  /* 0x0000018000007944 */ /* 0x000fea0003c00000 */
[----:B-1----:R-:W-:Y:S01]  /*4810*/  MOV R137, R135 ;  /* 0x0000008700897202 */ /* 0x002fe20000000f00 */
[----:B------:R-:W-:Y:S01]  /*4820*/  HFMA2.MMA R135, -RZ, RZ, 0, 1.1920928955078125e-07 ;  /* 0x00000002ff877435 */ /* 0x000fe200000001ff */
[----:B------:R-:W-:Y:S02]  /*4830*/  MOV R133, R134 ;  /* 0x0000008600857202 */ /* 0x000fe40000000f00 */
[----:B------:R-:W-:Y:S02]  /*4840*/  MOV R140, 0x1f ;  /* 0x0000001f008c7802 */ /* 0x000fe40000000f00 */
[----:B------:R-:W-:Y:S02]  /*4850*/  MOV R138, 0xffffffff ;  /* 0xffffffff008a7802 */ /* 0x000fe40000000f00 */
[----:B------:R-:W-:-:S02]  /*4860*/  MOV R132, 0x4880 ;  /* 0x0000488000847802 */ /* 0x000fc40000000f00 */
[----:B------:R-:W-:Y:S05]  /*4870*/  CALL.REL.NOINC `($__internal_185_$__cuda_sm70_shflsync_down_p) ;  /* 0x0000011000007944 */ /* 0x000fea0003c00000 */
[----:B------:R-:W-:Y:S01]  /*4880*/  FADD.FTZ R136, R137, R136 ;  /* 0x0000008889887221 */ /* 0x000fe20000010000 */
[----:B------:R-:W-:Y:S01]  /*4890*/  MOV R140, 0x1f ;  /* 0x0000001f008c7802 */ /* 0x000fe20000000f00 */
[----:B-1----:R-:W-:Y:S01]  /*48a0*/  FADD.FTZ R134, R134, R135 ;  /* 0x0000008786867221 */ /* 0x002fe20000010000 */
[----:B------:R-:W-:Y:S01]  /*48b0*/  HFMA2.MMA R135, -RZ, RZ, 0, 5.9604644775390625e-08 ;  /* 0x00000001ff877435 */ /* 0x000fe200000001ff */
[----:B------:R-:W-:-:S02]  /*48c0*/  MOV R138, 0xffffffff ;  /* 0xffffffff008a7802 */ /* 0x000fc40000000f00 */
[----:B------:R-:W-:Y:S02]  /*48d0*/  MOV R133, R136 ;  /* 0x0000008800857202 */ /* 0x000fe40000000f00 */
[----:B------:R-:W-:Y:S02]  /*48e0*/  MOV R132, 0x4900 ;  /* 0x0000490000847802 */ /* 0x000fe40000000f00 */
[----:B------:R-:W-:Y:S05]  /*48f0*/  CALL.REL.NOINC `($__internal_185_$__cuda_sm70_shflsync_down_p) ;  /* 0x0000009000007944 */ /* 0x000fea0003c00000 */
[----:B-1----:R-:W-:Y:S01]  /*4900*/  MOV R137, R135 ;  /* 0x0000008700897202 */ /* 0x002fe20000000f00 */
[----:B------:R-:W-:Y:S01]  /*4910*/  HFMA2.MMA R135, -RZ, RZ, 0, 5.9604644775390625e-08 ;  /* 0x00000001ff877435 */ /* 0x000fe200000001ff */
[----:B------:R-:W-:Y:S02]  /*4920*/  MOV R133, R134 ;  /* 0x0000008600857202 */ /* 0x000fe40000000f00 */
[----:B------:R-:W-:Y:S02]  /*4930*/  MOV R140, 0x1f ;  /* 0x0000001f008c7802 */ /* 0x000fe40000000f00 */
[----:B------:R-:W-:Y:S02]  /*4940*/  MOV R138, 0xffffffff ;  /* 0xffffffff008a7802 */ /* 0x000fe40000000f00 */
[----:B------:R-:W-:-:S02]  /*4950*/  MOV R132, 0x4970 ;  /* 0x0000497000847802 */ /* 0x000fc40000000f00 */
[----:B------:R-:W-:Y:S05]  /*4960*/  CALL.REL.NOINC `($__internal_185_$__cuda_sm70_shflsync_down_p) ;  /* 0x0000002000007944 */ /* 0x000fea0003c00000 */
[----:B-1----:R-:W-:Y:S01]  /*4970*/  MOV R133, R135 ;  /* 0x0000008700857202 */ /* 0x002fe20000000f00 */
[----:B------:R-:W-:Y:S05]  /*4980*/  BRA `(.L_x_10975) ;  /* 0xffffd7f000007947 */ /* 0x000fea000383ffff */
        .weak           $__internal_185_$__cuda_sm70_shflsync_down_p
        .type           $__internal_185_$__cuda_sm70_shflsync_down_p,@function
        .size           $__internal_185_$__cuda_sm70_shflsync_down_p,(.L_x_11919 - $__internal_185_$__cuda_sm70_shflsync_down_p)
$__internal_185_$__cuda_sm70_shflsync_down_p:
[----:B------:R-:W-:Y:S04]  /*4990*/  WARPSYNC R138 ;  /* 0x0000008a00007348 */ /* 0x000fe80003800000 */
[----:B------:R0:W1:Y:S02]  /*49a0*/  SHFL.DOWN PT, R135, R133, R135, R140 ;  /* 0x0800008785877389 */ /* 0x00006400000e008c */
[----:B0-----:R-:W-:-:S06]  /*49b0*/  HFMA2.MMA R133, -RZ, RZ, 0, 0 ;  /* 0x00000000ff857435 */ /* 0x001fcc00000001ff */
[----:B------:R-:W-:Y:S05]  /*49c0*/  RET.REL.NODEC R132 `(_ZN10layer_norm13ln_bwd_kernelINS_13Kernel_traitsIfffffjLj8192ELj1ELj1ELj8ELj16ENS_18Kernel_traits_baseILj8192EfffffjLj256EEEEELb0ELb1ELb0ELb1EEEvNS_9BwdParamsE) ;  /* 0xffffb63084007950 */ /* 0x000fea0003c3ffff */
.L_x_10976:
        /* <DEDUP_REMOVED lines=11> */
.L_x_11919:


//--------------------- .text._ZN10layer_norm13ln_bwd_kernelINS_13Kernel_traitsIfffffjLj8192ELj1ELj1ELj8ELj16ENS_18Kernel_traits_baseILj8192EfffffjLj256EEEEELb0ELb1ELb1ELb0EEEvNS_9BwdParamsE --------------------------
	.section	.text._ZN10layer_norm13ln_bwd_kernelINS_13Kernel_traitsIfffffjLj8192ELj1ELj1ELj8ELj16ENS_18Kernel_traits_baseILj8192EfffffjLj256EEEEELb0ELb1ELb1ELb0EEEvNS_9BwdParamsE,"ax",@progbits
	.sectioninfo	@"SHI_REGISTERS=255"
	.align	128
        .global         _ZN10layer_norm13ln_bwd_kernelINS_13Kernel_traitsIfffffjLj8192ELj1ELj1ELj8ELj16ENS_18Kernel_traits_baseILj8192EfffffjLj256EEEEELb0ELb1ELb1ELb0EEEvNS_9BwdParamsE
        .type           _ZN10layer_norm13ln_bwd_kernelINS_13Kernel_traitsIfffffjLj8192ELj1ELj1ELj8ELj16ENS_18Kernel_traits_baseILj8192EfffffjLj256EEEEELb0ELb1ELb1ELb0EEEvNS_9BwdParamsE,@function
        .size           _ZN10layer_norm13ln_bwd_kernelINS_13Kernel_traitsIfffffjLj8192ELj1ELj1ELj8ELj16ENS_18Kernel_traits_baseILj8192EfffffjLj256EEEEELb0ELb1ELb1ELb0EEEvNS_9BwdParamsE,(.L_x_11920 - _ZN10layer_norm13ln_bwd_kernelINS_13Kernel_traitsIfffffjLj8192ELj1ELj1ELj8ELj16ENS_18Kernel_traits_baseILj8192EfffffjLj256EEEEELb0ELb1ELb1ELb0EEEvNS_9BwdParamsE)
        .other          _ZN10layer_norm13ln_bwd_kernelINS_13Kernel_traitsIfffffjLj8192ELj1ELj1ELj8ELj16ENS_18Kernel_traits_baseILj8192EfffffjLj256EEEEELb0ELb1ELb1ELb0EEEvNS_9BwdParamsE,@"STO_CUDA_ENTRY STV_DEFAULT"
_ZN10layer_norm13ln_bwd_kernelINS_13Kernel_traitsIfffffjLj8192ELj1ELj1ELj8ELj16ENS_18Kernel_traits_baseILj8192EfffffjLj256EEEEELb0ELb1ELb1ELb0EEEvNS_9BwdParamsE:
.text._ZN10layer_norm13ln_bwd_kernelINS_13Kernel_traitsIfffffjLj8192ELj1ELj1ELj8ELj16ENS_18Kernel_traits_baseILj8192EfffffjLj256EEEEELb0ELb1ELb1ELb0EEEvNS_9BwdParamsE:
        /* <DEDUP_REMOVED lines=12> */
[----:B------:R-:W-:-:S03]  /*00c0*/  ULDC.64 UR4, c[0x0][0x118] ;  /* 0x0000460000047ab9 */ /* 0x000fc60000000a00 */
        /* <DEDUP_REMOVED lines=12> */
[----:B------:R-:W-:Y:S01]  /*0190*/  @P6 IMAD.WIDE.U32 R2, R26, R5, c[0x0][0x1b0] ;  /* 0x00006c001a026625 */ /* 0x000fe200078e0005 */
[----:B------:R0:W3:Y:S01]  /*01a0*/  LDL.64 R30, [R1+0x28] ;  /* 0x00002800011e7983 */ /* 0x0000e20000100a00 */
[----:B------:R-:W-:-:S03]  /*01b0*/  ISETP.GE.U32.AND P5, PT, R0, 0x200, PT ;  /* 0x000002000000780c */ /* 0x000fc60003fa6070 */
[----:B--2---:R1:W2:Y:S01]  /*01c0*/  @P6 LDG.E.128 R20, [R2.64] ;  /* 0x0000000402146981 */ /* 0x0042a2000c1e1d00 */
[----:B------:R-:W-:Y:S01]  /*01d0*/  ISETP.GE.U32.AND P3, PT, R0, 0x300, PT ;  /* 0x000003000000780c */ /* 0x000fe20003f66070 */
[----:B------:R-:W-:-:S08]  /*01e0*/  @P6 IMAD.WIDE.U32 R4, R26, R5, c[0x0][0x1c8] ;  /* 0x000072001a046625 */ /* 0x000fd000078e0005 */
[----:B------:R-:W-:Y:S02]  /*01f0*/  @P5 MOV R9, 0x10 ;  /* 0x0000001000095802 */ /* 0x000fe40000000f00 */
[----:B------:R-:W-:-:S05]  /*0200*/  @P6 LOP3.LUT R26, R26, 0x100, RZ, 0xfc, !PT ;  /* 0x000001001a1a6812 */ /* 0x000fca00078efcff */
[----:B------:R-:W-:-:S04]  /*0210*/  @P5 IMAD.WIDE.U32 R6, R26, R9, c[0x0][0x1b0] ;  /* 0x00006c001a065625 */ /* 0x000fc800078e0009 */
[C---:B------:R-:W-:Y:S01]  /*0220*/  @P5 IMAD.WIDE.U32 R8, R26.reuse, R9, c[0x0][0x1c8] ;  /* 0x000072001a085625 */ /* 0x040fe200078e0009 */
[----:B------:R-:W-:Y:S02]  /*0230*/  @P3 MOV R13, 0x10 ;  /* 0x00000010000d3802 */ /* 0x000fe40000000f00 */
[----:B------:R-:W-:-:S05]  /*0240*/  @P5 IADD3 R26, R26, 0x100, RZ ;  /* 0x000001001a1a5810 */ /* 0x000fca0007ffe0ff */
[----:B------:R-:W-:-:S04]  /*0250*/  @P3 IMAD.WIDE.U32 R10, R26, R13, c[0x0][0x1b0] ;  /* 0x00006c001a0a3625 */ /* 0x000fc800078e000d */
[----:B------:R-:W-:Y:S01]  /*0260*/  @P3 IMAD.WIDE.U32 R12, R26, R13, c[0x0][0x1c8] ;  /* 0x000072001a0c3625 */ /* 0x000fe200078e000d */
[----:B----4-:R-:W4:Y:S04]  /*0270*/  @P3 LDG.E.128 R36, [R10.64] ;  /* 0x000000040a243981 */ /* 0x010f28000c1e1d00 */
[----:B---3--:R-:W3:Y:S01]  /*0280*/  @P3 LDG.E.128 R32, [R12.64] ;  /* 0x000000040c203981 */ /* 0x008ee2000c1e1d00 */
[C---:B------:R-:W-:Y:S02]  /*0290*/  ISETP.GE.U32.AND P4, PT, R0.reuse, 0x400, PT ;  /* 0x000004000000780c */ /* 0x040fe40003f86070 */
[----:B------:R-:W-:Y:S01]  /*02a0*/  ISETP.GE.U32.AND P0, PT, R0, 0x500, PT ;  /* 0x000005000000780c */ /* 0x000fe20003f06070 */
[----:B------:R-:W3:Y:S01]  /*02b0*/  @P6 LDG.E.128 R48, [R4.64] ;  /* 0x0000000404306981 */ /* 0x000ee2000c1e1d00 */
[----:B------:R-:W-:-:S02]  /*02c0*/  @P3 IADD3 R26, R26, 0x100, RZ ;  /* 0x000001001a1a3810 */ /* 0x000fc40007ffe0ff */
[C---:B------:R-:W-:Y:S01]  /*02d0*/  ISETP.GE.U32.AND P1, PT, R0.reuse, 0x600, PT ;  /* 0x000006000000780c */ /* 0x040fe20003f26070 */
[----:B------:R0:W4:Y:S06]  /*02e0*/  @P5 LDG.E.128 R44, [R6.64] ;  /* 0x00000004062c5981 */ /* 0x00012c000c1e1d00 */
[----:B------:R-:W-:Y:S01]  /*02f0*/  @P4 MOV R17, 0x10 ;  /* 0x0000001000114802 */ /* 0x000fe20000000f00 */
[----:B------:R0:W4:Y:S01]  /*0300*/  @P5 LDG.E.128 R40, [R8.64] ;  /* 0x0000000408285981 */ /* 0x000122000c1e1d00 */
[----:B------:R-:W-:-:S03]  /*0310*/  ISETP.GE.U32.AND P2, PT, R0, 0x700, PT ;  /* 0x000007000000780c */ /* 0x000fc60003f46070 */
[----:B------:R-:W-:-:S04]  /*0320*/  @P4 IMAD.WIDE.U32 R14, R26, R17, c[0x0][0x1b0] ;  /* 0x00006c001a0e4625 */ /* 0x000fc800078e0011 */
[C---:B------:R-:W-:Y:S01]  /*0330*/  @P4 IMAD.WIDE.U32 R16, R26.reuse, R17, c[0x0][0x1c8] ;  /* 0x000072001a104625 */ /* 0x040fe200078e0011 */
[----:B------:R-:W-:Y:S01]  /*0340*/  @P4 IADD3 R26, R26, 0x100, RZ ;  /* 0x000001001a1a4810 */ /* 0x000fe20007ffe0ff */
[----:B------:R0:W5:Y:S01]  /*0350*/  @P4 LDG.E.128 R148, [R14.64] ;  /* 0x000000040e944981 */ /* 0x000162000c1e1d00 */
[----:B------:R-:W-:-:S03]  /*0360*/  @P1 MOV R25, 0x10 ;  /* 0x0000001000191802 */ /* 0x000fc60000000f00 */
[----:B-1----:R-:W-:Y:S01]  /*0370*/  @P2 MOV R3, 0x10 ;  /* 0x0000001000032802 */ /* 0x002fe20000000f00 */
[----:B------:R-:W4:Y:S04]  /*0380*/  @P4 LDG.E.128 R28, [R16.64] ;  /* 0x00000004101c4981 */ /* 0x000f28000c1e1d00 */
[----:B--2---:R1:W-:Y:S02]  /*0390*/  @P6 STL.64 [R1+0x70], R20 ;  /* 0x0000701401006387 */ /* 0x0043e40000100a00 */
[----:B-1----:R-:W-:-:S05]  /*03a0*/  @P0 MOV R21, 0x10 ;  /* 0x0000001000150802 */ /* 0x002fca0000000f00 */
[----:B------:R-:W-:-:S04]  /*03b0*/  @P0 IMAD.WIDE.U32 R18, R26, R21, c[0x0][0x1b0] ;  /* 0x00006c001a120625 */ /* 0x000fc800078e0015 */
[C---:B------:R-:W-:Y:S01]  /*03c0*/  @P0 IMAD.WIDE.U32 R20, R26.reuse, R21, c[0x0][0x1c8] ;  /* 0x000072001a140625 */ /* 0x040fe200078e0015 */
[----:B------:R-:W-:Y:S01]  /*03d0*/  @P0 IADD3 R26, R26, 0x100, RZ ;  /* 0x000001001a1a0810 */ /* 0x000fe20007ffe0ff */
[----:B------:R1:W-:Y:S04]  /*03e0*/  @P6 STL.64 [R1+0x78], R22 ;  /* 0x0000781601006387 */ /* 0x0003e80000100a00 */
[CC--:B0-----:R-:W-:Y:S01]  /*03f0*/  @P1 IMAD.WIDE.U32 R6, R26.reuse, R25.reuse, c[0x0][0x1c8] ;  /* 0x000072001a061625 */ /* 0x0c1fe200078e0019 */
[----:B------:R0:W5:Y:S04]  /*0400*/  @P0 LDG.E.128 R144, [R18.64] ;  /* 0x0000000412900981 */ /* 0x000168000c1e1d00 */
[----:B------:R0:W5:Y:S01]  /*0410*/  @P1 LDG.E.128 R132, [R6.64] ;  /* 0x0000000406841981 */ /* 0x000162000c1e1d00 */
[C---:B-1----:R-:W-:Y:S01]  /*0420*/  @P1 IMAD.WIDE.U32 R22, R26.reuse, R25, c[0x0][0x1b0] ;  /* 0x00006c001a161625 */ /* 0x042fe200078e0019 */
[----:B------:R-:W-:-:S02]  /*0430*/  @P1 IADD3 R26, R26, 0x100, RZ ;  /* 0x000001001a1a1810 */ /* 0x000fc40007ffe0ff */
[----:B---3--:R-:W-:Y:S03]  /*0440*/  @P3 STL.64 [R1+0x40], R32 ;  /* 0x0000402001003387 */ /* 0x008fe60000100a00 */
[-C--:B------:R-:W-:Y:S01]  /*0450*/  @P2 IMAD.WIDE.U32 R8, R26, R3.reuse, c[0x0][0x1b0] ;  /* 0x00006c001a082625 */ /* 0x080fe200078e0003 */
[----:B------:R-:W1:Y:S01]  /*0460*/  S2UR UR6, SR_CTAID.X ;  /* 0x00000000000679c3 */ /* 0x000e620000002500 */
[----:B------:R2:W5:Y:S04]  /*0470*/  @P0 LDG.E.128 R140, [R20.64] ;  /* 0x00000004148c0981 */ /* 0x000568000c1e1d00 */
[----:B------:R0:W5:Y:S04]  /*0480*/  @P2 LDG.E.128 R128, [R8.64] ;  /* 0x0000000408802981 */ /* 0x000168000c1e1d00 */
[----:B------:R-:W-:Y:S04]  /*0490*/  @P3 STL.64 [R1+0x48], R34 ;  /* 0x0000482201003387 */ /* 0x000fe80000100a00 */
[----:B----4-:R-:W-:Y:S04]  /*04a0*/  @P3 STL.64 [R1+0x30], R36 ;  /* 0x0000302401003387 */ /* 0x010fe80000100a00 */
[----:B------:R-:W-:Y:S01]  /*04b0*/  @P3 STL.64 [R1+0x38], R38 ;  /* 0x0000382601003387 */ /* 0x000fe20000100a00 */
[----:B------:R-:W-:Y:S01]  /*04c0*/  ISETP.GE.U32.AND P3, PT, R0, 0x800, PT ;  /* 0x000008000000780c */ /* 0x000fe20003f66070 */
[C---:B------:R-:W-:Y:S01]  /*04d0*/  @P2 IMAD.WIDE.U32 R24, R26.reuse, R3, c[0x0][0x1c8] ;  /* 0x000072001a182625 */ /* 0x040fe200078e0003 */
[----:B------:R-:W-:Y:S01]  /*04e0*/  @P2 IADD3 R26, R26, 0x100, RZ ;  /* 0x000001001a1a2810 */ /* 0x000fe20007ffe0ff */
[----:B------:R3:W-:Y:S01]  /*04f0*/  @P6 STL.64 [R1+0x80], R48 ;  /* 0x0000803001006387 */ /* 0x0007e20000100a00 */
[----:B------:R-:W-:Y:S01]  /*0500*/  CS2R R112, SRZ ;  /* 0x0000000000707805 */ /* 0x000fe2000001ff00 */
[----:B------:R-:W-:Y:S01]  /*0510*/  CS2R R114, SRZ ;  /* 0x0000000000727805 */ /* 0x000fe2000001ff00 */
[----:B------:R-:W-:Y:S01]  /*0520*/  CS2R R108, SRZ ;  /* 0x00000000006c7805 */ /* 0x000fe2000001ff00 */
[----:B------:R4:W5:Y:S06]  /*0530*/  @P1 LDG.E.128 R136, [R22.64] ;  /* 0x0000000416881981 */ /* 0x00096c000c1e1d00 */
[----:B------:R-:W-:Y:S01]  /*0540*/  @P3 MOV R27, 0x10 ;  /* 0x00000010001b3802 */ /* 0x000fe20000000f00 */
[----:B------:R0:W5:Y:S04]  /*0550*/  @P2 LDG.E.128 R124, [R24.64] ;  /* 0x00000004187c2981 */ /* 0x000168000c1e1d00 */
[----:B------:R-:W-:-:S04]  /*0560*/  @P3 IMAD.WIDE.U32 R2, R26, R27, c[0x0][0x1b0] ;  /* 0x00006c001a023625 */ /* 0x000fc800078e001b */
[----:B------:R-:W-:Y:S01]  /*0570*/  @P3 IMAD.WIDE.U32 R4, R26, R27, c[0x0][0x1c8] ;  /* 0x000072001a043625 */ /* 0x000fe200078e001b */
[----:B------:R1:W5:Y:S04]  /*0580*/  @P3 LDG.E.128 R116, [R2.64] ;  /* 0x0000000402743981 */ /* 0x000368000c1e1d00 */
[----:B------:R0:W5:Y:S01]  /*0590*/  @P3 LDG.E.128 R120, [R4.64] ;  /* 0x0000000404783981 */ /* 0x000162000c1e1d00 */
[----:B-1----:R-:W-:-:S04]  /*05a0*/  LEA.HI R2, R152, UR6, RZ, 0x18 ;  /* 0x0000000698027c11 */ /* 0x002fc8000f8fc0ff */
[----:B------:R-:W-:Y:S01]  /*05b0*/  ISETP.GE.AND P3, PT, R2, c[0x0][0x164], PT ;  /* 0x0000590002007a0c */ /* 0x000fe20003f66270 */
[----:B------:R1:W-:Y:S04]  /*05c0*/  @P6 STL.64 [R1+0x88], R50 ;  /* 0x0000883201006387 */ /* 0x0003e80000100a00 */
[----:B------:R0:W-:Y:S04]  /*05d0*/  @P5 STL.64 [R1+0x50], R44 ;  /* 0x0000502c01005387 */ /* 0x0001e80000100a00 */
[----:B------:R0:W-:Y:S04]  /*05e0*/  @P5 STL.64 [R1+0x58], R46 ;  /* 0x0000582e01005387 */ /* 0x0001e80000100a00 */
[----:B------:R0:W-:Y:S01]  /*05f0*/  @P5 STL.64 [R1+0x60], R40 ;  /* 0x0000602801005387 */ /* 0x0001e20000100a00 */
[----:B------:R-:W-:-:S03]  /*0600*/  CS2R R110, SRZ ;  /* 0x00000000006e7805 */ /* 0x000fc6000001ff00 */
[----:B------:R0:W-:Y:S01]  /*0610*/  @P5 STL.64 [R1+0x68], R42 ;  /* 0x0000682a01005387 */ /* 0x0001e20000100a00 */
[----:B------:R-:W-:Y:S01]  /*0620*/  CS2R R104, SRZ ;  /* 0x0000000000687805 */ /* 0x000fe2000001ff00 */
[----:B------:R-:W-:Y:S02]  /*0630*/  CS2R R106, SRZ ;  /* 0x00000000006a7805 */ /* 0x000fe4000001ff00 */
[----:B------:R0:W-:Y:S01]  /*0640*/  @P4 STL.64 [R1+0x20], R28 ;  /* 0x0000201c01004387 */ /* 0x0001e20000100a00 */
[----:B------:R-:W-:Y:S01]  /*0650*/  CS2R R100, SRZ ;  /* 0x0000000000647805 */ /* 0x000fe2000001ff00 */
[----:B------:R-:W-:Y:S01]  /*0660*/  CS2R R102, SRZ ;  /* 0x0000000000667805 */ /* 0x000fe2000001ff00 */
[----:B------:R-:W-:Y:S01]  /*0670*/  CS2R R96, SRZ ;  /* 0x0000000000607805 */ /* 0x000fe2000001ff00 */
[----:B------:R0:W-:Y:S01]  /*0680*/  @P4 STL.64 [R1+0x28], R30 ;  /* 0x0000281e01004387 */ /* 0x0001e20000100a00 */
        /* <DEDUP_REMOVED lines=37> */
[----:B--2---:R-:W-:Y:S01]  /*08e0*/  CS2R R20, SRZ ;  /* 0x0000000000147805 */ /* 0x004fe2000001ff00 */
[----:B----4-:R-:W-:Y:S01]  /*08f0*/  CS2R R22, SRZ ;  /* 0x0000000000167805 */ /* 0x010fe2000001ff00 */
[----:B------:R-:W-:Y:S05]  /*0900*/  @P3 BRA `(.L_x_10977) ;  /* 0x00004f8000003947 */ /* 0x000fea0003800000 */
[----:B------:R-:W-:Y:S01]  /*0910*/  HFMA2.MMA R3, -RZ, RZ, 0, 5.9604644775390625e-08 ;  /* 0x00000001ff037435 */ /* 0x000fe200000001ff */
[----:B------:R-:W-:-:S06]  /*0920*/  MOV R113, RZ ;  /* 0x000000ff00717202 */ /* 0x000fcc0000000f00 */
[----:B------:R0:W-:Y:S04]  /*0930*/  STL.S16 [R1+0x18], R3 ;  /* 0x0000180301007387 */ /* 0x0001e80000100600 */
.L_x_11100:
[----:B------:R-:W-:-:S05]  /*0940*/  MOV R196, 0x4 ;  /* 0x0000000400c47802 */ /* 0x000fca0000000f00 */
[----:B------:R-:W-:-:S04]  /*0950*/  IMAD.WIDE R18, R2, R196, c[0x0][0x1d8] ;  /* 0x0000760002127625 */ /* 0x000fc800078e02c4 */
[CC--:B------:R-:W-:Y:S01]  /*0960*/  IMAD.WIDE R198, R2.reuse, R196.reuse, c[0x0][0x1a8] ;  /* 0x00006a0002c67625 */ /* 0x0c0fe200078e02c4 */
[----:B------:R1:W2:Y:S04]  /*0970*/  LDG.E R15, [R18.64] ;  /* 0x00000004120f7981 */ /* 0x0002a8000c1e1900 */
[----:B0----5:R0:W5:Y:S01]  /*0980*/  LDG.E R3, [R198.64] ;  /* 0x00000004c6037981 */ /* 0x021162000c1e1900 */
[----:B-1----:R-:W-:-:S04]  /*0990*/  IMAD.WIDE R18, R2, R196, c[0x0][0x1a0] ;  /* 0x0000680002127625 */ /* 0x002fc800078e02c4 */
[C---:B------:R-:W-:Y:S01]  /*09a0*/  IMAD.WIDE R196, R2.reuse, R196, c[0x0][0x1d0] ;  /* 0x0000740002c47625 */ /* 0x040fe200078e02c4 */
[----:B------:R-:W1:Y:S04]  /*09b0*/  S2R R200, SR_TID.X ;  /* 0x0000000000c87919 */ /* 0x000e680000002100 */
[----:B0-----:R0:W3:Y:S01]  /*09c0*/  LDG.E R198, [R196.64] ;  /* 0x00000004c4c67981 */ /* 0x0010e2000c1e1900 */
[----:B------:R-:W-:-:S03]  /*09d0*/  IMAD R6, R2, c[0x0][0x168], RZ ;  /* 0x00005a0002067a24 */ /* 0x000fc600078e02ff */
[----:B------:R1:W5:Y:S02]  /*09e0*/  LDG.E R19, [R18.64] ;  /* 0x0000000412137981 */ /* 0x000364000c1e1900 */
[----:B------:R-:W-:-:S04]  /*09f0*/  SHF.R.S32.HI R16, RZ, 0x1f, R6 ;  /* 0x0000001fff107819 */ /* 0x000fc80000011406 */
[----:B------:R-:W-:Y:S02]  /*0a00*/  LEA.HI R6, R16, R6, RZ, 0x2 ;  /* 0x0000000610067211 */ /* 0x000fe400078f10ff */
[----:B------:R-:W-:Y:S01]  /*0a10*/  MOV R199, 0x10 ;  /* 0x0000001000c77802 */ /* 0x000fe20000000f00 */
[----:B------:R-:W-:Y:S01]  /*0a20*/  BSSY B0, `(.L_x_10978) ;  /* 0x00001d3000007945 */ /* 0x000fe20003800000 */
[----:B-1----:R-:W-:-:S04]  /*0a30*/  LOP3.LUT R18, R200, 0xff, RZ, 0xc0, !PT ;  /* 0x000000ffc8127812 */ /* 0x002fc800078ec0ff */
[----:B------:R-:W-:-:S05]  /*0a40*/  LEA.HI.SX32 R6, R6, R18, 0x1e ;  /* 0x0000001206067211 */ /* 0x000fca00078ff2ff */
[----:B0-----:R-:W-:Y:S01]  /*0a50*/  IMAD.WIDE.U32 R196, R6, R199, c[0x0][0x218] ;  /* 0x0000860006c47625 */ /* 0x001fe200078e00c7 */
[----:B--2---:R-:W-:Y:S01]  /*0a60*/  ISETP.GT.AND P3, PT, R15, RZ, PT ;  /* 0x000000ff0f00720c */ /* 0x004fe20003f64270 */
[----:B---3--:R0:W-:-:S12]  /*0a70*/  STL [R1+0x14], R198 ;  /* 0x000014c601007387 */ /* 0x0081d80000100800 */
[----:B------:R-:W-:Y:S05]  /*0a80*/  @P3 BRA `(.L_x_10979) ;  /* 0x000004c000003947 */ /* 0x000fea0003800000 */
[----:B------:R-:W-:Y:S01]  /*0a90*/  LOP3.LUT P4, RZ, R0, 0xffffff00, RZ, 0xc0, !PT ;  /* 0xffffff0000ff7812 */ /* 0x000fe2000788c0ff */
[----:B------:R-:W-:Y:S01]  /*0aa0*/  BSSY B1, `(.L_x_10980) ;  /* 0x0000008000017945 */ /* 0x000fe20003800000 */
[----:B0-----:R-:W-:-:S11]  /*0ab0*/  MOV R198, R6 ;  /* 0x0000000600c67202 */ /* 0x001fd60000000f00 */
[----:B------:R-:W-:Y:S05]  /*0ac0*/  @!P4 BRA `(.L_x_10981) ;  /* 0x000000500000c947 */ /* 0x000fea0003800000 */
[----:B------:R-:W-:-:S04]  /*0ad0*/  ISETP.NE.U32.AND P4, PT, RZ, c[0x0][0x218], PT ;  /* 0x00008600ff007a0c */ /* 0x000fc80003f85070 */
[----:B------:R-:W-:-:S13]  /*0ae0*/  ISETP.NE.AND.EX P4, PT, RZ, c[0x0][0x21c], PT, P4 ;  /* 0x00008700ff007a0c */ /* 0x000fda0003f85340 */
[----:B------:R-:W-:Y:S05]  /*0af0*/  @!P4 BRA `(.L_x_10982) ;  /* 0x000000100000c947 */ /* 0x000fea0003800000 */
[----:B------:R0:W5:Y:S02]  /*0b00*/  LDG.E.128 R152, [R196.64] ;  /* 0x00000004c4987981 */ /* 0x000164000c1e1d00 */
.L_x_10982:
[----:B------:R-:W-:Y:S02]  /*0b10*/  IADD3 R198, R6, 0x100, RZ ;  /* 0x0000010006c67810 */ /* 0x000fe40007ffe0ff */
.L_x_10981:
[----:B------:R-:W-:Y:S05]  /*0b20*/  BSYNC B1 ;  /* 0x0000000000017941 */ /* 0x000fea0003800000 */
.L_x_10980:
[----:B------:R-:W-:Y:S01]  /*0b30*/  ISETP.GE.U32.AND P4, PT, R0, 0x200, PT ;  /* 0x000002000000780c */ /* 0x000fe20003f86070 */
[----:B------:R-:W-:-:S12]  /*0b40*/  BSSY B1, `(.L_x_10983) ;  /* 0x0000008000017945 */ /* 0x000fd80003800000 */
[----:B------:R-:W-:Y:S05]  /*0b50*/  @!P4 BRA `(.L_x_10984) ;  /* 0x000000600000c947 */ /* 0x000fea0003800000 */
[----:B------:R-:W-:-:S04]  /*0b60*/  ISETP.NE.U32.AND P4, PT, RZ, c[0x0][0x218], PT ;  /* 0x00008600ff007a0c */ /* 0x000fc80003f85070 */
[----:B------:R-:W-:-:S13]  /*0b70*/  ISETP.NE.AND.EX P4, PT, RZ, c[0x0][0x21c], PT, P4 ;  /* 0x00008700ff007a0c */ /* 0x000fda0003f85340 */
[----:B------:R-:W-:Y:S05]  /*0b80*/  @!P4 BRA `(.L_x_10985) ;  /* 0x000000200000c947 */ /* 0x000fea0003800000 */
[----:B-----5:R-:W-:-:S05]  /*0b90*/  IMAD.WIDE.U32 R18, R198, R199, c[0x0][0x218] ;  /* 0x00008600c6127625 */ /* 0x020fca00078e00c7 */
[----:B------:R1:W5:Y:S02]  /*0ba0*/  LDG.E.128 R156, [R18.64] ;  /* 0x00000004129c7981 */ /* 0x000364000c1e1d00 */
.L_x_10985:
[----:B------:R-:W-:Y:S02]  /*0bb0*/  IADD3 R198, R198, 0x100, RZ ;  /* 0x00000100c6c67810 */ /* 0x000fe40007ffe0ff */
.L_x_10984:
[----:B------:R-:W-:Y:S05]  /*0bc0*/  BSYNC B1 ;  /* 0x0000000000017941 */ /* 0x000fea0003800000 */
.L_x_10983:
[----:B------:R-:W-:Y:S01]  /*0bd0*/  ISETP.GE.U32.AND P4, PT, R0, 0x300, PT ;  /* 0x000003000000780c */ /* 0x000fe20003f86070 */
[----:B------:R-:W-:-:S12]  /*0be0*/  BSSY B1, `(.L_x_10986) ;  /* 0x0000008000017945 */ /* 0x000fd80003800000 */
[----:B------:R-:W-:Y:S05]  /*0bf0*/  @!P4 BRA `(.L_x_10987) ;  /* 0x000000600000c947 */ /* 0x000fea0003800000 */
[----:B------:R-:W-:-:S04]  /*0c00*/  ISETP.NE.U32.AND P4, PT, RZ, c[0x0][0x218], PT ;  /* 0x00008600ff007a0c */ /* 0x000fc80003f85070 */
[----:B------:R-:W-:-:S13]  /*0c10*/  ISETP.NE.AND.EX P4, PT, RZ, c[0x0][0x21c], PT, P4 ;  /* 0x00008700ff007a0c */ /* 0x000fda0003f85340 */
[----:B------:R-:W-:Y:S05]  /*0c20*/  @!P4 BRA `(.L_x_10988) ;  /* 0x000000200000c947 */ /* 0x000fea0003800000 */
[----:B-1---5:R-:W-:-:S05]  /*0c30*/  IMAD.WIDE.U32 R18, R198, R199, c[0x0][0x218] ;  /* 0x00008600c6127625 */ /* 0x022fca00078e00c7 */
[----:B------:R1:W5:Y:S02]  /*0c40*/  LDG.E.128 R160, [R18.64] ;  /* 0x0000000412a07981 */ /* 0x000364000c1e1d00 */
.L_x_10988:
[----:B------:R-:W-:Y:S02]  /*0c50*/  IADD3 R198, R198, 0x100, RZ ;  /* 0x00000100c6c67810 */ /* 0x000fe40007ffe0ff */
.L_x_10987:
[----:B------:R-:W-:Y:S05]  /*0c60*/  BSYNC B1 ;  /* 0x0000000000017941 */ /* 0x000fea0003800000 */
.L_x_10986:
        /* <DEDUP_REMOVED lines=8> */
.L_x_10991:
[----:B------:R-:W-:Y:S02]  /*0cf0*/  IADD3 R198, R198, 0x100, RZ ;  /* 0x00000100c6c67810 */ /* 0x000fe40007ffe0ff */
.L_x_10990:
[----:B------:R-:W-:Y:S05]  /*0d00*/  BSYNC B1 ;  /* 0x0000000000017941 */ /* 0x000fea0003800000 */
.L_x_10989:
[----:B------:R-:W-:Y:S01]  /*0d10*/  BSSY B1, `(.L_x_10992) ;  /* 0x0000008000017945 */ /* 0x000fe20003800000 */
[----:B------:R-:W-:Y:S05]  /*0d20*/  @!P0 BRA `(.L_x_10993) ;  /* 0x0000006000008947 */ /* 0x000fea0003800000 */
[----:B------:R-:W-:-:S04]  /*0d30*/  ISETP.NE.U32.AND P4, PT, RZ, c[0x0][0x218], PT ;  /* 0x00008600ff007a0c */ /* 0x000fc80003f85070 */
[----:B------:R-:W-:-:S13]  /*0d40*/  ISETP.NE.AND.EX P4, PT, RZ, c[0x0][0x21c], PT, P4 ;  /* 0x00008700ff007a0c */ /* 0x000fda0003f85340 */
[----:B------:R-:W-:Y:S05]  /*0d50*/  @!P4 BRA `(.L_x_10994) ;  /* 0x000000200000c947 */ /* 0x000fea0003800000 */
[----:B-1---5:R-:W-:-:S05]  /*0d60*/  IMAD.WIDE.U32 R18, R198, R199, c[0x0][0x218] ;  /* 0x00008600c6127625 */ /* 0x022fca00078e00c7 */
[----:B------:R1:W5:Y:S02]  /*0d70*/  LDG.E.128 R168, [R18.64] ;  /* 0x0000000412a87981 */ /* 0x000364000c1e1d00 */
.L_x_10994:
[----:B------:R-:W-:Y:S02]  /*0d80*/  IADD3 R198, R198, 0x100, RZ ;  /* 0x00000100c6c67810 */ /* 0x000fe40007ffe0ff */
.L_x_10993:
[----:B------:R-:W-:Y:S05]  /*0d90*/  BSYNC B1 ;  /* 0x0000000000017941 */ /* 0x000fea0003800000 */
.L_x_10992:
[----:B------:R-:W-:Y:S01]  /*0da0*/  BSSY B1, `(.L_x_10995) ;  /* 0x0000008000017945 */ /* 0x000fe20003800000 */
[----:B------:R-:W-:Y:S05]  /*0db0*/  @!P1 BRA `(.L_x_10996) ;  /* 0x0000006000009947 */ /* 0x000fea0003800000 */
[----:B------:R-:W-:-:S04]  /*0dc0*/  ISETP.NE.U32.AND P4, PT, RZ, c[0x0][0x218], PT ;  /* 0x00008600ff007a0c */ /* 0x000fc80003f85070 */
[----:B------:R-:W-:-:S13]  /*0dd0*/  ISETP.NE.AND.EX P4, PT, RZ, c[0x0][0x21c], PT, P4 ;  /* 0x00008700ff007a0c */ /* 0x000fda0003f85340 */
[----:B------:R-:W-:Y:S05]  /*0de0*/  @!P4 BRA `(.L_x_10997) ;  /* 0x000000200000c947 */ /* 0x000fea0003800000 */
[----:B-1---5:R-:W-:-:S05]  /*0df0*/  IMAD.WIDE.U32 R18, R198, R199, c[0x0][0x218] ;  /* 0x00008600c6127625 */ /* 0x022fca00078e00c7 */
[----:B------:R1:W5:Y:S02]  /*0e00*/  LDG.E.128 R172, [R18.64] ;  /* 0x0000000412ac7981 */ /* 0x000364000c1e1d00 */
.L_x_10997:
[----:B------:R-:W-:Y:S02]  /*0e10*/  IADD3 R198, R198, 0x100, RZ ;  /* 0x00000100c6c67810 */ /* 0x000fe40007ffe0ff */
.L_x_10996:
[----:B------:R-:W-:Y:S05]  /*0e20*/  BSYNC B1 ;  /* 0x0000000000017941 */ /* 0x000fea0003800000 */
.L_x_10995:
[----:B------:R-:W-:Y:S01]  /*0e30*/  BSSY B1, `(.L_x_10998) ;  /* 0x0000008000017945 */ /* 0x000fe20003800000 */
[----:B------:R-:W-:Y:S05]  /*0e40*/  @!P2 BRA `(.L_x_10999) ;  /* 0x000000600000a947 */ /* 0x000fea0003800000 */
[----:B------:R-:W-:-:S04]  /*0e50*/  ISETP.NE.U32.AND P4, PT, RZ, c[0x0][0x218], PT ;  /* 0x00008600ff007a0c */ /* 0x000fc80003f85070 */
[----:B------:R-:W-:-:S13]  /*0e60*/  ISETP.NE.AND.EX P4, PT, RZ, c[0x0][0x21c], PT, P4 ;  /* 0x00008700ff007a0c */ /* 0x000fda0003f85340 */
[----:B------:R-:W-:Y:S05]  /*0e70*/  @!P4 BRA `(.L_x_11000) ;  /* 0x000000200000c947 */ /* 0x000fea0003800000 */
[----:B-1---5:R-:W-:-:S05]  /*0e80*/  IMAD.WIDE.U32 R18, R198, R199, c[0x0][0x218] ;  /* 0x00008600c6127625 */ /* 0x022fca00078e00c7 */
[----:B------:R1:W5:Y:S02]  /*0e90*/  LDG.E.128 R176, [R18.64] ;  /* 0x0000000412b07981 */ /* 0x000364000c1e1d00 */
.L_x_11000:
[----:B------:R-:W-:Y:S02]  /*0ea0*/  IADD3 R198, R198, 0x100, RZ ;  /* 0x00000100c6c67810 */ /* 0x000fe40007ffe0ff */
.L_x_10999:
[----:B------:R-:W-:Y:S05]  /*0eb0*/  BSYNC B1 ;  /* 0x0000000000017941 */ /* 0x000fea0003800000 */
.L_x_10998:
[----:B------:R-:W-:Y:S01]  /*0ec0*/  ISETP.NE.U32.AND P4, PT, RZ, c[0x0][0x218], PT ;  /* 0x00008600ff007a0c */ /* 0x000fe20003f85070 */
[----:B------:R-:W-:Y:S01]  /*0ed0*/  HFMA2.MMA R16, -RZ, RZ, 0, 0 ;  /* 0x00000000ff107435 */ /* 0x000fe200000001ff */
[----:B------:R-:W-:Y:S02]  /*0ee0*/  MOV R15, RZ ;  /* 0x000000ff000f7202 */ /* 0x000fe40000000f00 */
[----:B------:R-:W-:-:S04]  /*0ef0*/  ISETP.NE.AND.EX P4, PT, RZ, c[0x0][0x21c], PT, P4 ;  /* 0x00008700ff007a0c */ /* 0x000fc80003f85340 */
[----:B------:R-:W-:-:S13]  /*0f00*/  ISETP.LT.U32.OR P4, PT, R0, 0x800, !P4 ;  /* 0x000008000000780c */ /* 0x000fda0006781470 */
[----:B------:R-:W-:Y:S05]  /*0f10*/  @P4 BRA `(.L_x_11001) ;  /* 0x0000183000004947 */ /* 0x000fea0003800000 */
[----:B-1---5:R-:W-:-:S05]  /*0f20*/  IMAD.WIDE.U32 R18, R198, R199, c[0x0][0x218] ;  /* 0x00008600c6127625 */ /* 0x022fca00078e00c7 */
[----:B------:R1:W5:Y:S01]  /*0f30*/  LDG.E.128 R180, [R18.64] ;  /* 0x0000000412b47981 */ /* 0x000362000c1e1d00 */
[----:B------:R-:W-:Y:S05]  /*0f40*/  BRA `(.L_x_11001) ;  /* 0x0000180000007947 */ /* 0x000fea0003800000 */
.L_x_10979:
[----:B------:R-:W-:Y:S01]  /*0f50*/  IADD3 R15, R15, -0x1, RZ ;  /* 0xffffffff0f0f7810 */ /* 0x000fe20007ffe0ff */
[----:B------:R-:W-:Y:S01]  /*0f60*/  BSSY B1, `(.L_x_11002) ;  /* 0x000003b000017945 */ /* 0x000fe20003800000 */
[----:B------:R-:W-:Y:S02]  /*0f70*/  LOP3.LUT P4, RZ, R0, 0xffffff00, RZ, 0xc0, !PT ;  /* 0xffffff0000ff7812 */ /* 0x000fe4000788c0ff */
[----:B------:R-:W-:Y:S01]  /*0f80*/  MOV R211, R6 ;  /* 0x0000000600d37202 */ /* 0x000fe20000000f00 */
[----:B------:R-:W-:-:S05]  /*0f90*/  IMAD R15, R15, c[0x0][0x168], RZ ;  /* 0x00005a000f0f7a24 */ /* 0x000fca00078e02ff */
[----:B------:R-:W-:-:S04]  /*0fa0*/  SHF.R.S32.HI R16, RZ, 0x1f, R15 ;  /* 0x0000001fff107819 */ /* 0x000fc8000001140f */
[----:B------:R-:W-:Y:S01]  /*0fb0*/  LEA.HI R15, R16, R15, RZ, 0x2 ;  /* 0x0000000f100f7211 */ /* 0x000fe200078f10ff */
[----:B------:R-:W-:-:S03]  /*0fc0*/  HFMA2.MMA R16, -RZ, RZ, 0, 0 ;  /* 0x00000000ff107435 */ /* 0x000fc600000001ff */
[----:B------:R-:W-:Y:S02]  /*0fd0*/  LEA.HI.SX32 R18, R15, R18, 0x1e ;  /* 0x000000120f127211 */ /* 0x000fe400078ff2ff */
[----:B------:R-:W-:Y:S01]  /*0fe0*/  MOV R15, RZ ;  /* 0x000000ff000f7202 */ /* 0x000fe20000000f00 */
[----:B------:R-:W-:Y:S05]  /*0ff0*/  @!P4 BRA `(.L_x_11003) ;  /* 0x000003100000c947 */ /* 0x000fea0003800000 */
[----:B------:R-:W-:Y:S01]  /*1000*/  ISETP.NE.U32.AND P4, PT, RZ, c[0x0][0x218], PT ;  /* 0x00008600ff007a0c */ /* 0x000fe20003f85070 */
[----:B0-----:R-:W0:Y:S01]  /*1010*/  LDC.U8 R198, c[0x0][0x1f0] ;  /* 0x00007c00ffc67b82 */ /* 0x001e220000000000 */
[----:B------:R-:W2:Y:S02]  /*1020*/  LDL R211, [R1+0x78] ;  /* 0x0000780001d37983 */ /* 0x000ea40000100800 */
[----:B------:R-:W-:Y:S02]  /*1030*/  ISETP.NE.AND.EX P4, PT, RZ, c[0x0][0x21c], PT, P4 ;  /* 0x00008700ff007a0c */ /* 0x000fe40003f85340 */
[----:B------:R-:W3:Y:S11]  /*1040*/  LDL R245, [R1+0x7c] ;  /* 0x00007c0001f57983 */ /* 0x000ef60000100800 */
[----:B------:R1:W5:Y:S01]  /*1050*/  @P4 LDG.E.128 R152, [R196.64] ;  /* 0x00000004c4984981 */ /* 0x000362000c1e1d00 */
[----:B0-----:R-:W-:Y:S01]  /*1060*/  ISETP.NE.AND P4, PT, R198, RZ, PT ;  /* 0x000000ffc600720c */ /* 0x001fe20003f85270 */
[----:B-1----:R-:W-:-:S03]  /*1070*/  IMAD.WIDE.U32 R196, R6, R199, c[0x0][0x188] ;  /* 0x0000620006c47625 */ /* 0x002fc600078e00c7 */
[----:B-----5:R-:W-:Y:S02]  /*1080*/  FSEL R9, R19, RZ, !P4 ;  /* 0x000000ff13097208 */ /* 0x020fe40006000000 */
[----:B------:R0:W4:Y:S02]  /*1090*/  LDG.E.128 R200, [R196.64] ;  /* 0x00000004c4c87981 */ /* 0x000124000c1e1d00 */
[----:B0-----:R-:W-:-:S06]  /*10a0*/  IMAD.WIDE.U32 R196, R18, R199, c[0x0][0x208] ;  /* 0x0000820012c47625 */ /* 0x001fcc00078e00c7 */
[----:B------:R-:W2:Y:S01]  /*10b0*/  LDG.E.128 R196, [R196.64] ;  /* 0x00000004c4c47981 */ /* 0x000ea2000c1e1d00 */
[----:B----4-:R-:W-:-:S03]  /*10c0*/  FADD.FTZ R16, -R9, R202 ;  /* 0x000000ca09107221 */ /* 0x010fc60000010100 */
[----:B------:R-:W4:Y:S01]  /*10d0*/  LDL R202, [R1+0x70] ;  /* 0x0000700001ca7983 */ /* 0x000f220000100800 */
[----:B------:R-:W-:-:S03]  /*10e0*/  FADD.FTZ R15, -R9, R203 ;  /* 0x000000cb090f7221 */ /* 0x000fc60000010100 */
[----:B------:R-:W4:Y:S01]  /*10f0*/  LDL R203, [R1+0x74] ;  /* 0x0000740001cb7983 */ /* 0x000f220000100800 */
[C---:B------:R-:W-:Y:S02]  /*1100*/  FADD.FTZ R200, -R9.reuse, R200 ;  /* 0x000000c809c87221 */ /* 0x040fe40000010100 */
[----:B------:R-:W-:Y:S02]  /*1110*/  FADD.FTZ R201, -R9, R201 ;  /* 0x000000c909c97221 */ /* 0x000fe40000010100 */
[C---:B------:R-:W-:Y:S02]  /*1120*/  FMUL.FTZ R222, R3.reuse, R200 ;  /* 0x000000c803de7220 */ /* 0x040fe40000410000 */
[----:B------:R-:W-:Y:S02]  /*1130*/  FMUL.FTZ R201, R3, R201 ;  /* 0x000000c903c97220 */ /* 0x000fe40000410000 */
[----:B--2---:R-:W-:Y:S02]  /*1140*/  FADD.FTZ R80, R80, R196 ;  /* 0x000000c450507221 */ /* 0x004fe40000010000 */
[----:B------:R-:W-:Y:S01]  /*1150*/  FFMA.FTZ R112, R196, R222, R112 ;  /* 0x000000dec4707223 */ /* 0x000fe20000010070 */
[----:B------:R-:W-:Y:S01]  /*1160*/  STL [R1+0x10], R201 ;  /* 0x000010c901007387 */ /* 0x000fe20000100800 */
[----:B---3--:R-:W-:Y:S01]  /*1170*/  FMUL.FTZ R245, R245, R199 ;  /* 0x000000c7f5f57220 */ /* 0x008fe20000410000 */
[----:B------:R-:W-:Y:S01]  /*1180*/  IADD3 R18, R18, 0x100, RZ ;  /* 0x0000010012127810 */ /* 0x000fe20007ffe0ff */
[----:B------:R-:W-:-:S02]  /*1190*/  FADD.FTZ R81, R81, R197 ;  /* 0x000000c551517221 */ /* 0x000fc40000010000 */
[----:B------:R-:W-:Y:S02]  /*11a0*/  FFMA.FTZ R113, R197, R201, R113 ;  /* 0x000000c9c5717223 */ /* 0x000fe40000010071 */
[----:B------:R-:W-:Y:S02]  /*11b0*/  FADD.FTZ R82, R82, R198 ;  /* 0x000000c652527221 */ /* 0x000fe40000010000 */
[----:B------:R-:W-:Y:S02]  /*11c0*/  FADD.FTZ R83, R83, R199 ;  /* 0x000000c753537221 */ /* 0x000fe40000010000 */
[----:B----4-:R-:W-:Y:S02]  /*11d0*/  FMUL.FTZ R9, R202, R196 ;  /* 0x000000c4ca097220 */ /* 0x010fe40000410000 */
[----:B------:R-:W-:Y:S02]  /*11e0*/  FMUL.FTZ R200, R203, R197 ;  /* 0x000000c5cbc87220 */ /* 0x000fe40000410000 */
[----:B------:R-:W-:-:S02]  /*11f0*/  FMUL.FTZ R203, R211, R198 ;  /* 0x000000c6d3cb7220 */ /* 0x000fc40000410000 */
[C---:B------:R-:W-:Y:S02]  /*1200*/  FMUL.FTZ R211, R3.reuse, R15 ;  /* 0x0000000f03d37220 */ /* 0x040fe40000410000 */
[----:B------:R-:W-:Y:S02]  /*1210*/  FMUL.FTZ R202, R3, R16 ;  /* 0x0000001003ca7220 */ /* 0x000fe40000410000 */
[----:B------:R-:W-:Y:S02]  /*1220*/  FADD.FTZ R15, RZ, R9 ;  /* 0x00000009ff0f7221 */ /* 0x000fe40000010000 */
[----:B------:R-:W-:Y:S02]  /*1230*/  FFMA.FTZ R16, R222, R9, RZ ;  /* 0x00000009de107223 */ /* 0x000fe400000100ff */
[----:B------:R-:W-:Y:S02]  /*1240*/  FADD.FTZ R15, R15, R200 ;  /* 0x000000c80f0f7221 */ /* 0x000fe40000010000 */
[----:B------:R-:W-:-:S02]  /*1250*/  FFMA.FTZ R16, R201, R200, R16 ;  /* 0x000000c8c9107223 */ /* 0x000fc40000010010 */
[----:B------:R-:W-:Y:S01]  /*1260*/  FADD.FTZ R15, R15, R203 ;  /* 0x000000cb0f0f7221 */ /* 0x000fe20000010000 */
[----:B------:R-:W-:Y:S01]  /*1270*/  STL [R1+0xc], R202 ;  /* 0x00000cca01007387 */ /* 0x000fe20000100800 */
[----:B------:R-:W-:Y:S02]  /*1280*/  FFMA.FTZ R196, R202, R203, R16 ;  /* 0x000000cbcac47223 */ /* 0x000fe40000010010 */
[----:B------:R-:W-:Y:S01]  /*1290*/  FADD.FTZ R16, R15, R245 ;  /* 0x000000f50f107221 */ /* 0x000fe20000010000 */
[----:B------:R-:W-:Y:S01]  /*12a0*/  STL [R1+0x8], R200 ;  /* 0x000008c801007387 */ /* 0x000fe20000100800 */
[----:B------:R-:W-:Y:S02]  /*12b0*/  FFMA.FTZ R115, R199, R211, R115 ;  /* 0x000000d3c7737223 */ /* 0x000fe40000010073 */
[----:B------:R-:W-:Y:S01]  /*12c0*/  FFMA.FTZ R15, R211, R245, R196 ;  /* 0x000000f5d30f7223 */ /* 0x000fe200000100c4 */
[----:B------:R-:W-:Y:S01]  /*12d0*/  STL [R1+0x4], R203 ;  /* 0x000004cb01007387 */ /* 0x000fe20000100800 */
[----:B------:R-:W-:-:S03]  /*12e0*/  FFMA.FTZ R114, R198, R202, R114 ;  /* 0x000000cac6727223 */ /* 0x000fc60000010072 */
[----:B------:R0:W-:Y:S02]  /*12f0*/  STL [R1], R211 ;  /* 0x000000d301007387 */ /* 0x0001e40000100800 */
[----:B0-----:R-:W-:Y:S02]  /*1300*/  IADD3 R211, R6, 0x100, RZ ;  /* 0x0000010006d37810 */ /* 0x001fe40007ffe0ff */
.L_x_11003:
[----:B------:R-:W-:Y:S05]  /*1310*/  BSYNC B1 ;  /* 0x0000000000017941 */ /* 0x000fea0003800000 */
.L_x_11002:
[----:B------:R-:W-:Y:S01]  /*1320*/  ISETP.GE.U32.AND P4, PT, R0, 0x200, PT ;  /* 0x000002000000780c */ /* 0x000fe20003f86070 */
[----:B------:R-:W-:-:S12]  /*1330*/  BSSY B1, `(.L_x_11004) ;  /* 0x0000030000017945 */ /* 0x000fd80003800000 */
[----:B------:R-:W-:Y:S05]  /*1340*/  @!P4 BRA `(.L_x_11005) ;  /* 0x000002e00000c947 */ /* 0x000fea0003800000 */
[----:B------:R-:W-:Y:S01]  /*1350*/  ISETP.NE.U32.AND P4, PT, RZ, c[0x0][0x218], PT ;  /* 0x00008600ff007a0c */ /* 0x000fe20003f85070 */
[----:B0-----:R-:W-:Y:S01]  /*1360*/  HFMA2.MMA R198, -RZ, RZ, 0, 9.5367431640625e-07 ;  /* 0x00000010ffc67435 */ /* 0x001fe200000001ff */
[----:B------:R-:W0:Y:S01]  /*1370*/  LDC.U8 R199, c[0x0][0x1f0] ;  /* 0x00007c00ffc77b82 */ /* 0x000e220000000000 */
[----:B------:R-:W2:Y:S01]  /*1380*/  LDL R244, [R1+0x50] ;  /* 0x0000500001f47983 */ /* 0x000ea20000100800 */
[----:B------:R-:W-:-:S03]  /*1390*/  ISETP.NE.AND.EX P4, PT, RZ, c[0x0][0x21c], PT, P4 ;  /* 0x00008700ff007a0c */ /* 0x000fc60003f85340 */
[----:B------:R-:W3:Y:S04]  /*13a0*/  LDL R237, [R1+0x54] ;  /* 0x0000540001ed7983 */ /* 0x000ee80000100800 */
[----:B------:R-:W4:Y:S04]  /*13b0*/  LDL R236, [R1+0x58] ;  /* 0x0000580001ec7983 */ /* 0x000f280000100800 */
[----:B------:R-:W2:Y:S02]  /*13c0*/  LDL R221, [R1+0x5c] ;  /* 0x00005c0001dd7983 */ /* 0x000ea40000100800 */
[----:B------:R-:W-:-:S05]  /*13d0*/  @P4 IMAD.WIDE.U32 R196, R211, R198, c[0x0][0x218] ;  /* 0x00008600d3c44625 */ /* 0x000fca00078e00c6 */
[----:B------:R1:W5:Y:S01]  /*13e0*/  @P4 LDG.E.128 R156, [R196.64] ;  /* 0x00000004c49c4981 */ /* 0x000362000c1e1d00 */
[----:B0-----:R-:W-:Y:S01]  /*13f0*/  ISETP.NE.AND P4, PT, R199, RZ, PT ;  /* 0x000000ffc700720c */ /* 0x001fe20003f85270 */
[----:B-1----:R-:W-:-:S05]  /*1400*/  IMAD.WIDE.U32 R196, R211, R198, c[0x0][0x188] ;  /* 0x00006200d3c47625 */ /* 0x002fca00078e00c6 */
[----:B------:R0:W2:Y:S02]  /*1410*/  LDG.E.128 R200, [R196.64] ;  /* 0x00000004c4c87981 */ /* 0x0000a4000c1e1d00 */
[----:B0-----:R-:W-:-:S06]  /*1420*/  IMAD.WIDE.U32 R196, R18, R198, c[0x0][0x208] ;  /* 0x0000820012c47625 */ /* 0x001fcc00078e00c6 */
[----:B------:R-:W3:Y:S01]  /*1430*/  LDG.E.128 R196, [R196.64] ;  /* 0x00000004c4c47981 */ /* 0x000ee2000c1e1d00 */
[----:B-----5:R-:W-:Y:S02]  /*1440*/  FSEL R10, R19, RZ, !P4 ;  /* 0x000000ff130a7208 */ /* 0x020fe40006000000 */
[----:B------:R-:W-:Y:S02]  /*1450*/  IADD3 R18, R18, 0x100, RZ ;  /* 0x0000010012127810 */ /* 0x000fe40007ffe0ff */
[----:B------:R-:W-:Y:S01]  /*1460*/  IADD3 R211, R211, 0x100, RZ ;  /* 0x00000100d3d37810 */ /* 0x000fe20007ffe0ff */
[C---:B--2---:R-:W-:Y:S02]  /*1470*/  FADD.FTZ R200, -R10.reuse, R200 ;  /* 0x000000c80ac87221 */ /* 0x044fe40000010100 */
[----:B------:R-:W-:Y:S02]  /*1480*/  FADD.FTZ R201, -R10, R201 ;  /* 0x000000c90ac97221 */ /* 0x000fe40000010100 */
[----:B------:R-:W-:-:S02]  /*1490*/  FMUL.FTZ R215, R3, R200 ;  /* 0x000000c803d77220 */ /* 0x000fc40000410000 */
[----:B------:R-:W-:Y:S02]  /*14a0*/  FADD.FTZ R202, -R10, R202 ;  /* 0x000000ca0aca7221 */ /* 0x000fe40000010100 */
[----:B------:R-:W-:Y:S02]  /*14b0*/  FMUL.FTZ R214, R3, R201 ;  /* 0x000000c903d67220 */ /* 0x000fe40000410000 */
[----:B---3--:R-:W-:Y:S02]  /*14c0*/  FMUL.FTZ R252, R244, R196 ;  /* 0x000000c4f4fc7220 */ /* 0x008fe40000410000 */
[----:B------:R-:W-:Y:S02]  /*14d0*/  FMUL.FTZ R244, R237, R197 ;  /* 0x000000c5edf47220 */ /* 0x000fe40000410000 */
[----:B------:R-:W-:Y:S02]  /*14e0*/  FADD.FTZ R16, R16, R252 ;  /* 0x000000fc10107221 */ /* 0x000fe40000010000 */
[----:B------:R-:W-:-:S02]  /*14f0*/  FFMA.FTZ R15, R215, R252, R15 ;  /* 0x000000fcd70f7223 */ /* 0x000fc4000001000f */
[----:B------:R-:W-:Y:S02]  /*1500*/  FADD.FTZ R203, -R10, R203 ;  /* 0x000000cb0acb7221 */ /* 0x000fe40000010100 */
[C---:B------:R-:W-:Y:S02]  /*1510*/  FMUL.FTZ R10, R3.reuse, R202 ;  /* 0x000000ca030a7220 */ /* 0x040fe40000410000 */
        /* <DEDUP_REMOVED lines=17> */
.L_x_11005:
[----:B------:R-:W-:Y:S05]  /*1630*/  BSYNC B1 ;  /* 0x0000000000017941 */ /* 0x000fea0003800000 */
.L_x_11004:
        /* <DEDUP_REMOVED lines=49> */
.L_x_11007:
[----:B------:R-:W-:Y:S05]  /*1950*/  BSYNC B1 ;  /* 0x0000000000017941 */ /* 0x000fea0003800000 */
.L_x_11006:
[----:B------:R-:W-:Y:S01]  /*1960*/  ISETP.GE.U32.AND P4, PT, R0, 0x400, PT ;  /* 0x000004000000780c */ /* 0x000fe20003f86070 */
[----:B------:R-:W-:-:S12]  /*1970*/  BSSY B1, `(.L_x_11008) ;  /* 0x000002c000017945 */ /* 0x000fd80003800000 */
[----:B------:R-:W-:Y:S05]  /*1980*/  @!P4 BRA `(.L_x_11009) ;  /* 0x000002a00000c947 */ /* 0x000fea0003800000 */
[----:B------:R-:W-:Y:S01]  /*1990*/  ISETP.NE.U32.AND P4, PT, RZ, c[0x0][0x218], PT ;  /* 0x00008600ff007a0c */ /* 0x000fe20003f85070 */
[----:B0-----:R-:W-:Y:S01]  /*19a0*/  HFMA2.MMA R198, -RZ, RZ, 0, 9.5367431640625e-07 ;  /* 0x00000010ffc67435 */ /* 0x001fe200000001ff */
[----:B------:R-:W0:Y:S02]  /*19b0*/  LDC.U8 R199, c[0x0][0x1f0] ;  /* 0x00007c00ffc77b82 */ /* 0x000e240000000000 */
[----:B------:R-:W-:-:S13]  /*19c0*/  ISETP.NE.AND.EX P4, PT, RZ, c[0x0][0x21c], PT, P4 ;  /* 0x00008700ff007a0c */ /* 0x000fda0003f85340 */
[----:B------:R-:W-:-:S05]  /*19d0*/  @P4 IMAD.WIDE.U32 R196, R211, R198, c[0x0][0x218] ;  /* 0x00008600d3c44625 */ /* 0x000fca00078e00c6 */
[----:B------:R1:W5:Y:S01]  /*19e0*/  @P4 LDG.E.128 R164, [R196.64] ;  /* 0x00000004c4a44981 */ /* 0x000362000c1e1d00 */
[----:B0-----:R-:W-:-:S04]  /*19f0*/  ISETP.NE.AND P4, PT, R199, RZ, PT ;  /* 0x000000ffc700720c */ /* 0x001fc80003f85270 */
[----:B-----5:R-:W-:Y:S01]  /*1a00*/  FSEL R12, R19, RZ, !P4 ;  /* 0x000000ff130c7208 */ /* 0x020fe20006000000 */
[----:B-1----:R-:W-:-:S05]  /*1a10*/  IMAD.WIDE.U32 R196, R211, R198, c[0x0][0x188] ;  /* 0x00006200d3c47625 */ /* 0x002fca00078e00c6 */
[----:B------:R0:W2:Y:S02]  /*1a20*/  LDG.E.128 R200, [R196.64] ;  /* 0x00000004c4c87981 */ /* 0x0000a4000c1e1d00 */
[----:B0-----:R-:W-:-:S06]  /*1a30*/  IMAD.WIDE.U32 R196, R18, R198, c[0x0][0x208] ;  /* 0x0000820012c47625 */ /* 0x001fcc00078e00c6 */
[----:B------:R-:W3:Y:S01]  /*1a40*/  LDG.E.128 R196, [R196.64] ;  /* 0x00000004c4c47981 */ /* 0x000ee2000c1e1d00 */
[----:B------:R-:W-:Y:S02]  /*1a50*/  IADD3 R18, R18, 0x100, RZ ;  /* 0x0000010012127810 */ /* 0x000fe40007ffe0ff */
[----:B------:R-:W-:Y:S01]  /*1a60*/  IADD3 R211, R211, 0x100, RZ ;  /* 0x00000100d3d37810 */ /* 0x000fe20007ffe0ff */
[C---:B--2---:R-:W-:Y:S02]  /*1a70*/  FADD.FTZ R200, -R12.reuse, R200 ;  /* 0x000000c80cc87221 */ /* 0x044fe40000010100 */
[C---:B------:R-:W-:Y:S02]  /*1a80*/  FADD.FTZ R201, -R12.reuse, R201 ;  /* 0x000000c90cc97221 */ /* 0x040fe40000010100 */
[----:B------:R-:W-:Y:S02]  /*1a90*/  FMUL.FTZ R208, R3, R200 ;  /* 0x000000c803d07220 */ /* 0x000fe40000410000 */
[----:B------:R-:W-:-:S02]  /*1aa0*/  FADD.FTZ R202, -R12, R202 ;  /* 0x000000ca0cca7221 */ /* 0x000fc40000010100 */
[C---:B------:R-:W-:Y:S02]  /*1ab0*/  FMUL.FTZ R207, R3.reuse, R201 ;  /* 0x000000c903cf7220 */ /* 0x040fe40000410000 */
[----:B------:R-:W-:Y:S02]  /*1ac0*/  FADD.FTZ R203, -R12, R203 ;  /* 0x000000cb0ccb7221 */ /* 0x000fe40000010100 */
[C---:B------:R-:W-:Y:S02]  /*1ad0*/  FMUL.FTZ R12, R3.reuse, R202 ;  /* 0x000000ca030c7220 */ /* 0x040fe40000410000 */
[----:B------:R-:W-:Y:S02]  /*1ae0*/  FMUL.FTZ R227, R3, R203 ;  /* 0x000000cb03e37220 */ /* 0x000fe40000410000 */
[----:B---3--:R-:W-:Y:S02]  /*1af0*/  FMUL.FTZ R250, R148, R196 ;  /* 0x000000c494fa7220 */ /* 0x008fe40000410000 */
        /* <DEDUP_REMOVED lines=19> */
.L_x_11009:
[----:B------:R-:W-:Y:S05]  /*1c30*/  BSYNC B1 ;  /* 0x0000000000017941 */ /* 0x000fea0003800000 */
.L_x_11008:
[----:B------:R-:W-:Y:S01]  /*1c40*/  BSSY B1, `(.L_x_11010) ;  /* 0x000002c000017945 */ /* 0x000fe20003800000 */
        /* <DEDUP_REMOVED lines=16> */
[----:B------:R-:W-:Y:S02]  /*1d50*/  FADD.FTZ R201, -R13, R201 ;  /* 0x000000c90dc97221 */ /* 0x000fe40000010100 */
[----:B------:R-:W-:Y:S02]  /*1d60*/  FMUL.FTZ R206, R3, R200 ;  /* 0x000000c803ce7220 */ /* 0x000fe40000410000 */
[----:B------:R-:W-:-:S02]  /*1d70*/  FADD.FTZ R202, -R13, R202 ;  /* 0x000000ca0dca7221 */ /* 0x000fc40000010100 */
[----:B------:R-:W-:Y:S02]  /*1d80*/  FMUL.FTZ R205, R3, R201 ;  /* 0x000000c903cd7220 */ /* 0x000fe40000410000 */
        /* <DEDUP_REMOVED lines=23> */
.L_x_11011:
[----:B------:R-:W-:Y:S05]  /*1f00*/  BSYNC B1 ;  /* 0x0000000000017941 */ /* 0x000fea0003800000 */
.L_x_11010:
        /* <DEDUP_REMOVED lines=44> */
.L_x_11013:
[----:B------:R-:W-:Y:S05]  /*21d0*/  BSYNC B1 ;  /* 0x0000000000017941 */ /* 0x000fea0003800000 */
.L_x_11012:
[----:B------:R-:W-:Y:S01]  /*21e0*/  BSSY B1, `(.L_x_11014) ;  /* 0x000002c000017945 */ /* 0x000fe20003800000 */
[----:B------:R-:W-:Y:S05]  /*21f0*/  @!P2 BRA `(.L_x_11015) ;  /* 0x000002a00000a947 */ /* 0x000fea0003800000 */
[----:B------:R-:W-:Y:S01]  /*2200*/  ISETP.NE.U32.AND P4, PT, RZ, c[0x0][0x218], PT ;  /* 0x00008600ff007a0c */ /* 0x000fe20003f85070 */
[----:B------:R-:W-:Y:S01]  /*2210*/  HFMA2.MMA R196, -RZ, RZ, 0, 9.5367431640625e-07 ;  /* 0x00000010ffc47435 */ /* 0x000fe200000001ff */
[----:B------:R-:W1:Y:S02]  /*2220*/  LDC.U8 R197, c[0x0][0x1f0] ;  /* 0x00007c00ffc57b82 */ /* 0x000e640000000000 */
[----:B------:R-:W-:-:S13]  /*2230*/  ISETP.NE.AND.EX P4, PT, RZ, c[0x0][0x21c], PT, P4 ;  /* 0x00008700ff007a0c */ /* 0x000fda0003f85340 */
[----:B------:R-:W-:-:S05]  /*2240*/  @P4 IMAD.WIDE.U32 R4, R211, R196, c[0x0][0x218] ;  /* 0x00008600d3044625 */ /* 0x000fca00078e00c4 */
[----:B------:R2:W5:Y:S01]  /*2250*/  @P4 LDG.E.128 R176, [R4.64] ;  /* 0x0000000404b04981 */ /* 0x000562000c1e1d00 */
[----:B-1----:R-:W-:-:S04]  /*2260*/  ISETP.NE.AND P4, PT, R197, RZ, PT ;  /* 0x000000ffc500720c */ /* 0x002fc80003f85270 */
[----:B-----5:R-:W-:Y:S01]  /*2270*/  FSEL R7, R19, RZ, !P4 ;  /* 0x000000ff13077208 */ /* 0x020fe20006000000 */
[----:B--2---:R-:W-:-:S05]  /*2280*/  IMAD.WIDE.U32 R4, R211, R196, c[0x0][0x188] ;  /* 0x00006200d3047625 */ /* 0x004fca00078e00c4 */
[----:B------:R1:W2:Y:S02]  /*2290*/  LDG.E.128 R200, [R4.64] ;  /* 0x0000000404c87981 */ /* 0x0002a4000c1e1d00 */
[----:B-1----:R-:W-:-:S05]  /*22a0*/  IMAD.WIDE.U32 R4, R18, R196, c[0x0][0x208] ;  /* 0x0000820012047625 */ /* 0x002fca00078e00c4 */
[----:B0-----:R2:W3:Y:S01]  /*22b0*/  LDG.E.128 R196, [R4.64] ;  /* 0x0000000404c47981 */ /* 0x0014e2000c1e1d00 */
        /* <DEDUP_REMOVED lines=30> */
.L_x_11015:
[----:B------:R-:W-:Y:S05]  /*24a0*/  BSYNC B1 ;  /* 0x0000000000017941 */ /* 0x000fea0003800000 */
.L_x_11014:
[----:B------:R-:W-:-:S13]  /*24b0*/  ISETP.GE.U32.AND P4, PT, R0, 0x800, PT ;  /* 0x000008000000780c */ /* 0x000fda0003f86070 */
[----:B------:R-:W-:Y:S05]  /*24c0*/  @!P4 BRA `(.L_x_11001) ;  /* 0x000002800000c947 */ /* 0x000fea0003800000 */
[----:B------:R-:W1:Y:S01]  /*24d0*/  LDC.U8 R199, c[0x0][0x1f0] ;  /* 0x00007c00ffc77b82 */ /* 0x000e620000000000 */
[----:B------:R-:W-:Y:S01]  /*24e0*/  ISETP.NE.U32.AND P4, PT, RZ, c[0x0][0x218], PT ;  /* 0x00008600ff007a0c */ /* 0x000fe20003f85070 */
[----:B0-----:R-:W-:-:S03]  /*24f0*/  HFMA2.MMA R198, -RZ, RZ, 0, 9.5367431640625e-07 ;  /* 0x00000010ffc67435 */ /* 0x001fc600000001ff */
[----:B------:R-:W-:-:S13]  /*2500*/  ISETP.NE.AND.EX P4, PT, RZ, c[0x0][0x21c], PT, P4 ;  /* 0x00008700ff007a0c */ /* 0x000fda0003f85340 */
[----:B------:R-:W-:-:S05]  /*2510*/  @P4 IMAD.WIDE.U32 R196, R211, R198, c[0x0][0x218] ;  /* 0x00008600d3c44625 */ /* 0x000fca00078e00c6 */
[----:B------:R0:W5:Y:S01]  /*2520*/  @P4 LDG.E.128 R180, [R196.64] ;  /* 0x00000004c4b44981 */ /* 0x000162000c1e1d00 */
[----:B-1----:R-:W-:-:S04]  /*2530*/  ISETP.NE.AND P4, PT, R199, RZ, PT ;  /* 0x000000ffc700720c */ /* 0x002fc80003f85270 */
[----:B-----5:R-:W-:Y:S01]  /*2540*/  FSEL R17, R19, RZ, !P4 ;  /* 0x000000ff13117208 */ /* 0x020fe20006000000 */
[----:B------:R-:W-:-:S04]  /*2550*/  IMAD.WIDE.U32 R18, R18, R198, c[0x0][0x208] ;  /* 0x0000820012127625 */ /* 0x000fc800078e00c6 */
[----:B0-----:R-:W-:Y:S01]  /*2560*/  IMAD.WIDE.U32 R196, R211, R198, c[0x0][0x188] ;  /* 0x00006200d3c47625 */ /* 0x001fe200078e00c6 */
[----:B------:R-:W2:Y:S05]  /*2570*/  LDG.E.128 R200, [R18.64] ;  /* 0x0000000412c87981 */ /* 0x000eaa000c1e1d00 */
[----:B------:R-:W3:Y:S01]  /*2580*/  LDG.E.128 R196, [R196.64] ;  /* 0x00000004c4c47981 */ /* 0x000ee2000c1e1d00 */
[----:B--2---:R-:W-:Y:S02]  /*2590*/  FMUL.FTZ R246, R116, R200 ;  /* 0x000000c874f67220 */ /* 0x004fe40000410000 */
[C---:B---3--:R-:W-:Y:S02]  /*25a0*/  FADD.FTZ R196, -R17.reuse, R196 ;  /* 0x000000c411c47221 */ /* 0x048fe40000010100 */
[----:B------:R-:W-:-:S02]  /*25b0*/  FADD.FTZ R197, -R17, R197 ;  /* 0x000000c511c57221 */ /* 0x000fc40000010100 */
[----:B------:R-:W-:Y:S02]  /*25c0*/  FMUL.FTZ R213, R3, R196 ;  /* 0x000000c403d57220 */ /* 0x000fe40000410000 */
[----:B------:R-:W-:Y:S02]  /*25d0*/  FADD.FTZ R19, -R17, R198 ;  /* 0x000000c611137221 */ /* 0x000fe40000010100 */
[----:B------:R-:W-:Y:S02]  /*25e0*/  FMUL.FTZ R212, R3, R197 ;  /* 0x000000c503d47220 */ /* 0x000fe40000410000 */
[----:B------:R-:W-:Y:S02]  /*25f0*/  FMUL.FTZ R238, R117, R201 ;  /* 0x000000c975ee7220 */ /* 0x000fe40000410000 */
[----:B------:R-:W-:Y:S02]  /*2600*/  FADD.FTZ R16, R16, R246 ;  /* 0x000000f610107221 */ /* 0x000fe40000010000 */
[----:B------:R-:W-:-:S02]  /*2610*/  FFMA.FTZ R15, R213, R246, R15 ;  /* 0x000000f6d50f7223 */ /* 0x000fc4000001000f */
[----:B------:R-:W-:Y:S02]  /*2620*/  FADD.FTZ R18, -R17, R199 ;  /* 0x000000c711127221 */ /* 0x000fe40000010100 */
        /* <DEDUP_REMOVED lines=18> */
.L_x_11001:
[----:B------:R-:W-:Y:S05]  /*2750*/  BSYNC B0 ;  /* 0x0000000000007941 */ /* 0x000fea0003800000 */
.L_x_10978:
[----:B-1---5:R-:W2:Y:S04]  /*2760*/  LDL R19, [R1+0x18] ;  /* 0x0000180001137983 */ /* 0x022ea80000100800 */
[----:B------:R-:W1:Y:S02]  /*2770*/  S2R R18, SR_TID.X ;  /* 0x0000000000127919 */ /* 0x000e640000002100 */
[----:B01----:R-:W-:-:S04]  /*2780*/  SHF.R.U32.HI R198, RZ, 0x5, R18 ;  /* 0x00000005ffc67819 */ /* 0x003fc80000011612 */
[----:B------:R-:W-:Y:S02]  /*2790*/  LOP3.LUT R200, R198, 0x7fffff8, RZ, 0xc0, !PT ;  /* 0x07fffff8c6c87812 */ /* 0x000fe400078ec0ff */
[----:B--2---:R-:W-:-:S13]  /*27a0*/  LOP3.LUT P4, RZ, R19, 0xff, RZ, 0xc0, !PT ;  /* 0x000000ff13ff7812 */ /* 0x004fda000788c0ff */
[----:B------:R-:W-:Y:S02]  /*27b0*/  @!P4 IADD3 R200, R200, 0x8, RZ ;  /* 0x00000008c8c8c810 */ /* 0x000fe40007ffe0ff */
[----:B------:R-:W-:Y:S01]  /*27c0*/  LOP3.LUT P4, RZ, R18, 0x1f, RZ, 0xc0, !PT ;  /* 0x0000001f12ff7812 */ /* 0x000fe2000788c0ff */
[----:B------:R-:W-:Y:S10]  /*27d0*/  BRA.DIV ~URZ, `(.L_x_11016) ;  /* 0x000035727f007947 */ /* 0x000ff4000b800000 */
[----:B------:R0:W1:Y:S02]  /*27e0*/  SHFL.DOWN PT, R197, R16, 0x10, 0x1f ;  /* 0x0a001f0010c57f89 */ /* 0x00006400000e0000 */
.L_x_11101:
        /* <DEDUP_REMOVED lines=18> */
.L_x_11102:
[----:B--2---:R-:W2:Y:S01]  /*2910*/  LDL.LU R196, [R1+0x14] ;  /* 0x0000140001c47983 */ /* 0x004ea20000300800 */
[----:B0-----:R-:W-:Y:S01]  /*2920*/  FADD.FTZ R19, R19, R15 ;  /* 0x0000000f13137221 */ /* 0x001fe20000010000 */
[----:B-1----:R-:W-:Y:S01]  /*2930*/  @!P4 LOP3.LUT R15, R198, 0x7, RZ, 0xc0, !PT ;  /* 0x00000007c60fc812 */ /* 0x002fe200078ec0ff */
[----:B------:R-:W-:Y:S01]  /*2940*/  FADD.FTZ R18, R197, R16 ;  /* 0x00000010c5127221 */ /* 0x000fe20000010000 */
[----:B------:R-:W-:Y:S01]  /*2950*/  WARPSYNC 0xffffffff ;  /* 0xffffffff00007948 */ /* 0x000fe20003800000 */
[----:B------:R-:W-:Y:S01]  /*2960*/  LOP3.LUT P5, RZ, R0, 0xffffff00, RZ, 0xc0, !PT ;  /* 0xffffff0000ff7812 */ /* 0x000fe200078ac0ff */
[----:B------:R-:W-:Y:S01]  /*2970*/  BSSY B0, `(.L_x_11018) ;  /* 0x0000088000007945 */ /* 0x000fe20003800000 */
[----:B------:R-:W-:-:S05]  /*2980*/  @!P4 IADD3 R15, R200, R15, RZ ;  /* 0x0000000fc80fc210 */ /* 0x000fca0007ffe0ff */
[----:B------:R0:W-:Y:S04]  /*2990*/  @!P4 STS.64 [R15.X8+0x8000], R18 ;  /* 0x008000120f00c388 */ /* 0x0001e80000008a00 */
[----:B------:R-:W-:Y:S01]  /*29a0*/  BAR.SYNC.DEFER_BLOCKING 0x0 ;  /* 0x0000000000007b1d */ /* 0x000fe20000010000 */
[----:B--2---:R-:W-:-:S13]  /*29b0*/  ISETP.GE.AND P4, PT, R196, 0x1, PT ;  /* 0x00000001c400780c */ /* 0x004fda0003f86270 */
[----:B0-----:R-:W-:Y:S02]  /*29c0*/  @P4 IADD3 R15, R196, -0x1, RZ ;  /* 0xffffffffc40f4810 */ /* 0x001fe40007ffe0ff */
[----:B------:R-:W0:Y:S03]  /*29d0*/  S2R R196, SR_TID.X ;  /* 0x0000000000c47919 */ /* 0x000e260000002100 */
[----:B------:R-:W-:-:S05]  /*29e0*/  @P4 IMAD R15, R15, c[0x0][0x168], RZ ;  /* 0x00005a000f0f4a24 */ /* 0x000fca00078e02ff */
[----:B------:R-:W-:-:S04]  /*29f0*/  @P4 SHF.R.S32.HI R16, RZ, 0x1f, R15 ;  /* 0x0000001fff104819 */ /* 0x000fc8000001140f */
[----:B------:R-:W-:Y:S01]  /*2a00*/  @P4 LEA.HI R16, R16, R15, RZ, 0x2 ;  /* 0x0000000f10104211 */ /* 0x000fe200078f10ff */
[----:B------:R-:W-:Y:S01]  /*2a10*/  HFMA2.MMA R15, -RZ, RZ, 0, 0 ;  /* 0x00000000ff0f7435 */ /* 0x000fe200000001ff */
[----:B0-----:R-:W-:Y:S02]  /*2a20*/  @P4 LOP3.LUT R18, R196, 0xff, RZ, 0xc0, !PT ;  /* 0x000000ffc4124812 */ /* 0x001fe400078ec0ff */
[----:B------:R-:W0:Y:S03]  /*2a30*/  LDS.128 R196, [R200.X8+0x8000] ;  /* 0x00800000c8c47984 */ /* 0x000e260000008c00 */
        /* <DEDUP_REMOVED lines=28> */
.L_x_11021:
[----:B------:R-:W-:Y:S05]  /*2c00*/  BSYNC B1 ;  /* 0x0000000000017941 */ /* 0x000fea0003800000 */
.L_x_11020:
        /* <DEDUP_REMOVED lines=14> */
.L_x_11023:
[----:B------:R-:W-:Y:S05]  /*2cf0*/  BSYNC B1 ;  /* 0x0000000000017941 */ /* 0x000fea0003800000 */
.L_x_11022:
        /* <DEDUP_REMOVED lines=12> */
[----:B------:R-:W2:Y:S04]  /*2dc0*/  LDL R198, [R1+0x10] ;  /* 0x0000100001c67983 */ /* 0x000ea80000100800 */
[----:B------:R-:W3:Y:S01]  /*2dd0*/  LDL R196, [R1+0x8] ;  /* 0x0000080001c47983 */ /* 0x000ee20000100800 */
[----:B0-----:R-:W-:-:S04]  /*2de0*/  ISETP.NE.AND P6, PT, R197, RZ, PT ;  /* 0x000000ffc500720c */ /* 0x001fc80003fc5270 */
[----:B------:R-:W-:Y:S02]  /*2df0*/  FSEL R19, R16, RZ, !P6 ;  /* 0x000000ff10137208 */ /* 0x000fe40007000000 */
[----:B------:R-:W-:-:S04]  /*2e00*/  ISETP.NE.U32.AND P6, PT, RZ, c[0x0][0x218], PT ;  /* 0x00008600ff007a0c */ /* 0x000fc80003fc5070 */
[----:B------:R-:W-:Y:S01]  /*2e10*/  ISETP.NE.AND.EX P6, PT, RZ, c[0x0][0x21c], PT, P6 ;  /* 0x00008700ff007a0c */ /* 0x000fe20003fc5360 */
[----:B--2---:R-:W-:-:S04]  /*2e20*/  FFMA.FTZ R19, R198, R18, R19 ;  /* 0x00000012c6137223 */ /* 0x004fc80000010013 */
[----:B---3--:R-:W-:-:S04]  /*2e30*/  FADD.FTZ R19, R196, -R19 ;  /* 0x80000013c4137221 */ /* 0x008fc80000010000 */
[----:B------:R-:W-:-:S04]  /*2e40*/  FMUL.FTZ R19, R3, R19 ;  /* 0x0000001303137220 */ /* 0x000fc80000410000 */
[----:B------:R-:W-:Y:S02]  /*2e50*/  @P6 FADD.FTZ R19, R153, R19 ;  /* 0x0000001399136221 */ /* 0x000fe40000010000 */
.L_x_11025:
[----:B------:R-:W-:Y:S05]  /*2e60*/  BSYNC B1 ;  /* 0x0000000000017941 */ /* 0x000fea0003800000 */
.L_x_11024:
        /* <DEDUP_REMOVED lines=20> */
.L_x_11027:
[----:B------:R-:W-:Y:S05]  /*2fb0*/  BSYNC B1 ;  /* 0x0000000000017941 */ /* 0x000fea0003800000 */
.L_x_11026:
        /* <DEDUP_REMOVED lines=10> */
[----:B------:R-:W2:Y:S01]  /*3060*/  LDL R196, [R1] ;  /* 0x0000000001c47983 */ /* 0x000ea20000100800 */
[----:B0-----:R-:W-:-:S04]  /*3070*/  ISETP.NE.AND P6, PT, R197, RZ, PT ;  /* 0x000000ffc500720c */ /* 0x001fc80003fc5270 */
[----:B------:R-:W-:Y:S02]  /*3080*/  FSEL R19, R16, RZ, !P6 ;  /* 0x000000ff10137208 */ /* 0x000fe40007000000 */
[----:B------:R-:W-:-:S04]  /*3090*/  ISETP.NE.U32.AND P6, PT, RZ, c[0x0][0x218], PT ;  /* 0x00008600ff007a0c */ /* 0x000fc80003fc5070 */
[----:B------:R-:W-:Y:S01]  /*30a0*/  ISETP.NE.AND.EX P6, PT, RZ, c[0x0][0x21c], PT, P6 ;  /* 0x00008700ff007a0c */ /* 0x000fe20003fc5360 */
[----:B--2---:R-:W-:-:S04]  /*30b0*/  FFMA.FTZ R19, R196, R18, R19 ;  /* 0x00000012c4137223 */ /* 0x004fc80000010013 */
[----:B------:R-:W-:-:S04]  /*30c0*/  FADD.FTZ R19, R245, -R19 ;  /* 0x80000013f5137221 */ /* 0x000fc80000010000 */
[----:B------:R-:W-:-:S04]  /*30d0*/  FMUL.FTZ R19, R3, R19 ;  /* 0x0000001303137220 */ /* 0x000fc80000410000 */
[----:B------:R-:W-:Y:S02]  /*30e0*/  @P6 FADD.FTZ R19, R155, R19 ;  /* 0x000000139b136221 */ /* 0x000fe40000010000 */
.L_x_11029:
[----:B------:R-:W-:Y:S05]  /*30f0*/  BSYNC B1 ;  /* 0x0000000000017941 */ /* 0x000fea0003800000 */
.L_x_11028:
[----:B------:R-:W2:Y:S01]  /*3100*/  LDL R196, [R1+0x8c] ;  /* 0x00008c0001c47983 */ /* 0x000ea20000100800 */
[C---:B------:R-:W-:Y:S01]  /*3110*/  SEL R191, R19.reuse, R191, P5 ;  /* 0x000000bf13bf7207 */ /* 0x040fe20002800000 */
[----:B------:R-:W-:Y:S01]  /*3120*/  @P4 FMUL.FTZ R19, R19, c[0x0][0x1ec] ;  /* 0x00007b0013134a20 */ /* 0x000fe20000410000 */
[----:B------:R-:W-:-:S03]  /*3130*/  ISETP.NE.U32.AND P5, PT, RZ, c[0x0][0x258], PT ;  /* 0x00009600ff007a0c */ /* 0x000fc60003fa5070 */
[-C--:B------:R-:W-:Y:S01]  /*3140*/  @P4 FFMA.FTZ R51, R187, R19.reuse, R51 ;  /* 0x00000013bb334223 */ /* 0x080fe20000010033 */
[----:B------:R-:W-:Y:S01]  /*3150*/  ISETP.NE.AND.EX P5, PT, RZ, c[0x0][0x25c], PT, P5 ;  /* 0x00009700ff007a0c */ /* 0x000fe20003fa5350 */
[----:B--2---:R-:W-:-:S12]  /*3160*/  @P4 FMUL.FTZ R195, R196, R19 ;  /* 0x00000013c4c34220 */ /* 0x004fd80000410000 */
[----:B------:R-:W-:Y:S02]  /*3170*/  @P5 MOV R196, 0x10 ;  /* 0x0000001000c45802 */ /* 0x000fe40000000f00 */
[----:B------:R-:W-:-:S03]  /*3180*/  @P4 MOV R19, 0x10 ;  /* 0x0000001000134802 */ /* 0x000fc60000000f00 */
[C---:B0-----:R-:W-:Y:S01]  /*3190*/  @P5 IMAD.WIDE.U32 R196, R6.reuse, R196, c[0x0][0x258] ;  /* 0x0000960006c45625 */ /* 0x041fe200078e00c4 */
[----:B------:R-:W-:-:S04]  /*31a0*/  IADD3 R6, R6, 0x100, RZ ;  /* 0x0000010006067810 */ /* 0x000fc80007ffe0ff */
[----:B------:R0:W-:Y:S02]  /*31b0*/  @P5 STG.E.128 [R196.64], R188 ;  /* 0x000000bcc4005986 */ /* 0x0001e4000c101d04 */
[C---:B0-----:R-:W-:Y:S01]  /*31c0*/  @P4 IMAD.WIDE.U32 R196, R15.reuse, R19, c[0x0][0x248] ;  /* 0x000092000fc44625 */ /* 0x041fe200078e0013 */
[----:B------:R-:W-:-:S04]  /*31d0*/  IADD3 R15, R15, 0x100, RZ ;  /* 0x000001000f0f7810 */ /* 0x000fc80007ffe0ff */
[----:B------:R0:W-:Y:S03]  /*31e0*/  @P4 STG.E.128 [R196.64], R192 ;  /* 0x000000c0c4004986 */ /* 0x0001e6000c101d04 */
.L_x_11019:
[----:B------:R-:W-:Y:S05]  /*31f0*/  BSYNC B0 ;  /* 0x0000000000007941 */ /* 0x000fea0003800000 */
.L_x_11018:
[----:B------:R-:W-:Y:S01]  /*3200*/  ISETP.GE.U32.AND P5, PT, R0, 0x200, PT ;  /* 0x000002000000780c */ /* 0x000fe20003fa6070 */
[----:B------:R-:W-:-:S12]  /*3210*/  BSSY B0, `(.L_x_11030) ;  /* 0x0000058000007945 */ /* 0x000fd80003800000 */
[----:B------:R-:W-:Y:S05]  /*3220*/  @!P5 BRA `(.L_x_11031) ;  /* 0x000005600000d947 */ /* 0x000fea0003800000 */
[----:B------:R-:W1:Y:S01]  /*3230*/  LDC.U8 R198, c[0x0][0x1f0] ;  /* 0x00007c00ffc67b82 */ /* 0x000e620000000000 */
[----:B------:R-:W-:-:S05]  /*3240*/  @P4 MOV R19, 0x10 ;  /* 0x0000001000134802 */ /* 0x000fca0000000f00 */
[----:B0-----:R-:W-:Y:S01]  /*3250*/  @P4 IMAD.WIDE.U32 R196, R15, R19, c[0x0][0x170] ;  /* 0x00005c000fc44625 */ /* 0x001fe200078e0013 */
[----:B------:R-:W-:Y:S04]  /*3260*/  BSSY B1, `(.L_x_11032) ;  /* 0x000000e000017945 */ /* 0x000fe80003800000 */
[----:B------:R0:W5:Y:S01]  /*3270*/  @P4 LDG.E.128 R184, [R196.64] ;  /* 0x00000004c4b84981 */ /* 0x000162000c1e1d00 */
[----:B-1----:R-:W-:-:S04]  /*3280*/  ISETP.NE.AND P5, PT, R198, RZ, PT ;  /* 0x000000ffc600720c */ /* 0x002fc80003fa5270 */
[----:B------:R-:W-:Y:S02]  /*3290*/  FSEL R19, R16, RZ, !P5 ;  /* 0x000000ff10137208 */ /* 0x000fe40006800000 */
[----:B------:R-:W-:-:S04]  /*32a0*/  @!P3 ISETP.NE.U32.AND P5, PT, RZ, c[0x0][0x218], PT ;  /* 0x00008600ff00ba0c */ /* 0x000fc80003fa5070 */
[----:B------:R-:W-:-:S04]  /*32b0*/  @!P3 ISETP.NE.AND.EX P5, PT, RZ, c[0x0][0x21c], PT, P5 ;  /* 0x00008700ff00ba0c */ /* 0x000fc80003fa5350 */
        /* <DEDUP_REMOVED lines=8> */
.L_x_11033:
[----:B------:R-:W-:Y:S05]  /*3340*/  BSYNC B1 ;  /* 0x0000000000017941 */ /* 0x000fea0003800000 */
.L_x_11032:
        /* <DEDUP_REMOVED lines=18> */
.L_x_11035:
[----:B------:R-:W-:Y:S05]  /*3470*/  BSYNC B1 ;  /* 0x0000000000017941 */ /* 0x000fea0003800000 */
.L_x_11034:
        /* <DEDUP_REMOVED lines=16> */
.L_x_11037:
[----:B------:R-:W-:Y:S05]  /*3580*/  BSYNC B1 ;  /* 0x0000000000017941 */ /* 0x000fea0003800000 */
.L_x_11036:
        /* <DEDUP_REMOVED lines=16> */
.L_x_11039:
[----:B------:R-:W-:Y:S05]  /*3690*/  BSYNC B1 ;  /* 0x0000000000017941 */ /* 0x000fea0003800000 */
.L_x_11038:
[----:B------:R-:W2:Y:S01]  /*36a0*/  LDL R197, [R1+0x6c] ;  /* 0x00006c0001c57983 */ /* 0x000ea20000100800 */
[C---:B------:R-:W-:Y:S01]  /*36b0*/  SEL R191, R196.reuse, R191, P5 ;  /* 0x000000bfc4bf7207 */ /* 0x040fe20002800000 */
[----:B------:R-:W-:Y:S01]  /*36c0*/  @P4 FMUL.FTZ R19, R196, c[0x0][0x1ec] ;  /* 0x00007b00c4134a20 */ /* 0x000fe20000410000 */
[----:B------:R-:W-:-:S03]  /*36d0*/  ISETP.NE.U32.AND P5, PT, RZ, c[0x0][0x258], PT ;  /* 0x00009600ff007a0c */ /* 0x000fc60003fa5070 */
[----:B------:R-:W-:Y:S01]  /*36e0*/  @P4 FFMA.FTZ R47, R187, R19, R47 ;  /* 0x00000013bb2f4223 */ /* 0x000fe2000001002f */
[----:B------:R-:W-:-:S13]  /*36f0*/  ISETP.NE.AND.EX P5, PT, RZ, c[0x0][0x25c], PT, P5 ;  /* 0x00009700ff007a0c */ /* 0x000fda0003fa5350 */
[----:B------:R-:W-:Y:S01]  /*3700*/  @P5 MOV R196, 0x10 ;  /* 0x0000001000c45802 */ /* 0x000fe20000000f00 */
[----:B--2---:R-:W-:Y:S01]  /*3710*/  @P4 FMUL.FTZ R195, R197, R19 ;  /* 0x00000013c5c34220 */ /* 0x004fe20000410000 */
[----:B------:R-:W-:-:S03]  /*3720*/  @P4 MOV R19, 0x10 ;  /* 0x0000001000134802 */ /* 0x000fc60000000f00 */
[C---:B------:R-:W-:Y:S01]  /*3730*/  @P5 IMAD.WIDE.U32 R196, R6.reuse, R196, c[0x0][0x258] ;  /* 0x0000960006c45625 */ /* 0x040fe200078e00c4 */
[----:B------:R-:W-:-:S04]  /*3740*/  IADD3 R6, R6, 0x100, RZ ;  /* 0x0000010006067810 */ /* 0x000fc80007ffe0ff */
[----:B------:R0:W-:Y:S02]  /*3750*/  @P5 STG.E.128 [R196.64], R188 ;  /* 0x000000bcc4005986 */ /* 0x0001e4000c101d04 */
[C---:B0-----:R-:W-:Y:S01]  /*3760*/  @P4 IMAD.WIDE.U32 R196, R15.reuse, R19, c[0x0][0x248] ;  /* 0x000092000fc44625 */ /* 0x041fe200078e0013 */
[----:B------:R-:W-:-:S04]  /*3770*/  IADD3 R15, R15, 0x100, RZ ;  /* 0x000001000f0f7810 */ /* 0x000fc80007ffe0ff */
[----:B------:R0:W-:Y:S03]  /*3780*/  @P4 STG.E.128 [R196.64], R192 ;  /* 0x000000c0c4004986 */ /* 0x0001e6000c101d04 */
.L_x_11031:
[----:B------:R-:W-:Y:S05]  /*3790*/  BSYNC B0 ;  /* 0x0000000000007941 */ /* 0x000fea0003800000 */
.L_x_11030:
        /* <DEDUP_REMOVED lines=20> */
.L_x_11043:
[----:B------:R-:W-:Y:S05]  /*38e0*/  BSYNC B1 ;  /* 0x0000000000017941 */ /* 0x000fea0003800000 */
.L_x_11042:
        /* <DEDUP_REMOVED lines=18> */
.L_x_11045:
[----:B------:R-:W-:Y:S05]  /*3a10*/  BSYNC B1 ;  /* 0x0000000000017941 */ /* 0x000fea0003800000 */
.L_x_11044:
        /* <DEDUP_REMOVED lines=16> */
.L_x_11047:
[----:B------:R-:W-:Y:S05]  /*3b20*/  BSYNC B1 ;  /* 0x0000000000017941 */ /* 0x000fea0003800000 */
.L_x_11046:
        /* <DEDUP_REMOVED lines=16> */
.L_x_11049:
[----:B------:R-:W-:Y:S05]  /*3c30*/  BSYNC B1 ;  /* 0x0000000000017941 */ /* 0x000fea0003800000 */
.L_x_11048:
        /* <DEDUP_REMOVED lines=15> */
.L_x_11041:
[----:B------:R-:W-:Y:S05]  /*3d30*/  BSYNC B0 ;  /* 0x0000000000007941 */ /* 0x000fea0003800000 */
.L_x_11040:
        /* <DEDUP_REMOVED lines=20> */
.L_x_11053:
[----:B------:R-:W-:Y:S05]  /*3e80*/  BSYNC B1 ;  /* 0x0000000000017941 */ /* 0x000fea0003800000 */
.L_x_11052:
        /* <DEDUP_REMOVED lines=18> */
.L_x_11055:
[----:B------:R-:W-:Y:S05]  /*3fb0*/  BSYNC B1 ;  /* 0x0000000000017941 */ /* 0x000fea0003800000 */
.L_x_11054:
        /* <DEDUP_REMOVED lines=16> */
.L_x_11057:
[----:B------:R-:W-:Y:S05]  /*40c0*/  BSYNC B1 ;  /* 0x0000000000017941 */ /* 0x000fea0003800000 */
.L_x_11056:
        /* <DEDUP_REMOVED lines=16> */
.L_x_11059:
[----:B------:R-:W-:Y:S05]  /*41d0*/  BSYNC B1 ;  /* 0x0000000000017941 */ /* 0x000fea0003800000 */
.L_x_11058:
        /* <DEDUP_REMOVED lines=15> */
.L_x_11051:
[----:B------:R-:W-:Y:S05]  /*42d0*/  BSYNC B0 ;  /* 0x0000000000007941 */ /* 0x000fea0003800000 */
.L_x_11050:
[----:B------:R-:W-:Y:S01]  /*42e0*/  BSSY B0, `(.L_x_11060) ;  /* 0x0000054000007945 */ /* 0x000fe20003800000 */
        /* <DEDUP_REMOVED lines=18> */
.L_x_11063:
[----:B------:R-:W-:Y:S05]  /*4410*/  BSYNC B1 ;  /* 0x0000000000017941 */ /* 0x000fea0003800000 */
.L_x_11062:
        /* <DEDUP_REMOVED lines=17> */
.L_x_11065:
[----:B------:R-:W-:Y:S05]  /*4530*/  BSYNC B1 ;  /* 0x0000000000017941 */ /* 0x000fea0003800000 */
.L_x_11064:
        /* <DEDUP_REMOVED lines=15> */
.L_x_11067:
[----:B------:R-:W-:Y:S05]  /*4630*/  BSYNC B1 ;  /* 0x0000000000017941 */ /* 0x000fea0003800000 */
.L_x_11066:
        /* <DEDUP_REMOVED lines=15> */
.L_x_11069:
[----:B------:R-:W-:Y:S05]  /*4730*/  BSYNC B1 ;  /* 0x0000000000017941 */ /* 0x000fea0003800000 */
.L_x_11068:
[C---:B------:R-:W-:Y:S01]  /*4740*/  SEL R191, R196.reuse, R191, P5 ;  /* 0x000000bfc4bf7207 */ /* 0x040fe20002800000 */
[----:B------:R-:W-:Y:S01]  /*4750*/  @P4 FMUL.FTZ R19, R196, c[0x0][0x1ec] ;  /* 0x00007b00c4134a20 */ /* 0x000fe20000410000 */
[----:B------:R-:W-:-:S03]  /*4760*/  ISETP.NE.U32.AND P5, PT, RZ, c[0x0][0x258], PT ;  /* 0x00009600ff007a0c */ /* 0x000fc60003fa5070 */
[-C--:B------:R-:W-:Y:S01]  /*4770*/  @P4 FFMA.FTZ R35, R187, R19.reuse, R35 ;  /* 0x00000013bb234223 */ /* 0x080fe20000010023 */
[----:B------:R-:W-:Y:S01]  /*4780*/  ISETP.NE.AND.EX P5, PT, RZ, c[0x0][0x25c], PT, P5 ;  /* 0x00009700ff007a0c */ /* 0x000fe20003fa5350 */
[----:B------:R-:W-:Y:S01]  /*4790*/  @P4 FMUL.FTZ R195, R143, R19 ;  /* 0x000000138fc34220 */ /* 0x000fe20000410000 */
[----:B------:R-:W-:-:S11]  /*47a0*/  @P4 MOV R19, 0x10 ;  /* 0x0000001000134802 */ /* 0x000fd60000000f00 */
[----:B------:R-:W-:-:S05]  /*47b0*/  @P5 MOV R196, 0x10 ;  /* 0x0000001000c45802 */ /* 0x000fca0000000f00 */
[C---:B------:R-:W-:Y:S01]  /*47c0*/  @P5 IMAD.WIDE.U32 R196, R6.reuse, R196, c[0x0][0x258] ;  /* 0x0000960006c45625 */ /* 0x040fe200078e00c4 */
[----:B------:R-:W-:-:S04]  /*47d0*/  IADD3 R6, R6, 0x100, RZ ;  /* 0x0000010006067810 */ /* 0x000fc80007ffe0ff */
[----:B------:R0:W-:Y:S02]  /*47e0*/  @P5 STG.E.128 [R196.64], R188 ;  /* 0x000000bcc4005986 */ /* 0x0001e4000c101d04 */
[C---:B0-----:R-:W-:Y:S01]  /*47f0*/  @P4 IMAD.WIDE.U32 R196, R15.reuse, R19, c[0x0][0x248] ;  /* 0x000092000fc44625 */ /* 0x041fe200078e0013 */
[----:B------:R-:W-:-:S04]  /*4800*/  IADD3 R15, R15, 0x100, RZ ;  /* 0x000001000f0f7810 */ /* 0x000fc80007ffe0ff */
[----:B------:R0:W-:Y:S03]  /*4810*/  @P4 STG.E.128 [R196.64], R192 ;  /* 0x000000c0c4004986 */ /* 0x0001e6000c101d04 */
.L_x_11061:
[----:B------:R-:W-:Y:S05]  /*4820*/  BSYNC B0 ;  /* 0x0000000000007941 */ /* 0x000fea0003800000 */
.L_x_11060:
        /* <DEDUP_REMOVED lines=19> */
.L_x_11073:
[----:B------:R-:W-:Y:S05]  /*4960*/  BSYNC B1 ;  /* 0x0000000000017941 */ /* 0x000fea0003800000 */
.L_x_11072:
        /* <DEDUP_REMOVED lines=17> */
.L_x_11075:
[----:B------:R-:W-:Y:S05]  /*4a80*/  BSYNC B1 ;  /* 0x0000000000017941 */ /* 0x000fea0003800000 */
.L_x_11074:
        /* <DEDUP_REMOVED lines=15> */
.L_x_11077:
[----:B------:R-:W-:Y:S05]  /*4b80*/  BSYNC B1 ;  /* 0x0000000000017941 */ /* 0x000fea0003800000 */
.L_x_11076:
        /* <DEDUP_REMOVED lines=15> */
.L_x_11079:
[----:B------:R-:W-:Y:S05]  /*4c80*/  BSYNC B1 ;  /* 0x0000000000017941 */ /* 0x000fea0003800000 */
.L_x_11078:
        /* <DEDUP_REMOVED lines=14> */
.L_x_11071:
[----:B------:R-:W-:Y:S05]  /*4d70*/  BSYNC B0 ;  /* 0x0000000000007941 */ /* 0x000fea0003800000 */
.L_x_11070:
        /* <DEDUP_REMOVED lines=19> */
.L_x_11083:
[----:B------:R-:W-:Y:S05]  /*4eb0*/  BSYNC B1 ;  /* 0x0000000000017941 */ /* 0x000fea0003800000 */
.L_x_11082:
        /* <DEDUP_REMOVED lines=17> */
.L_x_11085:
[----:B------:R-:W-:Y:S05]  /*4fd0*/  BSYNC B1 ;  /* 0x0000000000017941 */ /* 0x000fea0003800000 */
.L_x_11084:
        /* <DEDUP_REMOVED lines=15> */
.L_x_11087:
[----:B------:R-:W-:Y:S05]  /*50d0*/  BSYNC B1 ;  /* 0x0000000000017941 */ /* 0x000fea0003800000 */
.L_x_11086:
        /* <DEDUP_REMOVED lines=15> */
.L_x_11089:
[----:B------:R-:W-:Y:S05]  /*51d0*/  BSYNC B1 ;  /* 0x0000000000017941 */ /* 0x000fea0003800000 */
.L_x_11088:
        /* <DEDUP_REMOVED lines=14> */
.L_x_11081:
[----:B------:R-:W-:Y:S05]  /*52c0*/  BSYNC B0 ;  /* 0x0000000000007941 */ /* 0x000fea0003800000 */
.L_x_11080:
[----:B------:R-:W-:Y:S01]  /*52d0*/  ISETP.GE.U32.AND P5, PT, R0, 0x800, PT ;  /* 0x000008000000780c */ /* 0x000fe20003fa6070 */
[----:B------:R-:W-:-:S12]  /*52e0*/  BSSY B0, `(.L_x_11090) ;  /* 0x0000052000007945 */ /* 0x000fd80003800000 */
[----:B------:R-:W-:Y:S05]  /*52f0*/  @!P5 BRA `(.L_x_11091) ;  /* 0x000005000000d947 */ /* 0x000fea0003800000 */
[----:B------:R-:W1:Y:S02]  /*5300*/  LDC.U8 R19, c[0x0][0x1f0] ;  /* 0x00007c00ff137b82 */ /* 0x000e640000000000 */
[----:B-1----:R-:W-:Y:S02]  /*5310*/  ISETP.NE.AND P5, PT, R19, RZ, PT ;  /* 0x000000ff1300720c */ /* 0x002fe40003fa5270 */
[----:B------:R-:W-:Y:S02]  /*5320*/  @P4 MOV R19, 0x10 ;  /* 0x0000001000134802 */ /* 0x000fe40000000f00 */
[----:B------:R-:W-:-:S03]  /*5330*/  FSEL R16, R16, RZ, !P5 ;  /* 0x000000ff10107208 */ /* 0x000fc60006800000 */
[----:B0-----:R-:W-:-:S05]  /*5340*/  @P4 IMAD.WIDE.U32 R196, R15, R19, c[0x0][0x170] ;  /* 0x00005c000fc44625 */ /* 0x001fca00078e0013 */
[----:B------:R0:W5:Y:S01]  /*5350*/  @P4 LDG.E.128 R184, [R196.64] ;  /* 0x00000004c4b84981 */ /* 0x000162000c1e1d00 */
[----:B------:R-:W-:Y:S01]  /*5360*/  @!P3 ISETP.NE.U32.AND P5, PT, RZ, c[0x0][0x218], PT ;  /* 0x00008600ff00ba0c */ /* 0x000fe20003fa5070 */
[----:B------:R-:W-:Y:S03]  /*5370*/  BSSY B1, `(.L_x_11092) ;  /* 0x000000a000017945 */ /* 0x000fe60003800000 */
[----:B------:R-:W-:-:S04]  /*5380*/  @!P3 ISETP.NE.AND.EX P5, PT, RZ, c[0x0][0x21c], PT, P5 ;  /* 0x00008700ff00ba0c */ /* 0x000fc80003fa5350 */
        /* <DEDUP_REMOVED lines=8> */
.L_x_11093:
[----:B0-----:R-:W-:Y:S05]  /*5410*/  BSYNC B1 ;  /* 0x0000000000017941 */ /* 0x001fea0003800000 */
.L_x_11092:
        /* <DEDUP_REMOVED lines=17> */
.L_x_11095:
[----:B------:R-:W-:Y:S05]  /*5530*/  BSYNC B1 ;  /* 0x0000000000017941 */ /* 0x000fea0003800000 */
.L_x_11094:
        /* <DEDUP_REMOVED lines=15> */
.L_x_11097:
[----:B------:R-:W-:Y:S05]  /*5630*/  BSYNC B1 ;  /* 0x0000000000017941 */ /* 0x000fea0003800000 */
.L_x_11096:
        /* <DEDUP_REMOVED lines=15> */
.L_x_11099:
[----:B------:R-:W-:Y:S05]  /*5730*/  BSYNC B1 ;  /* 0x0000000000017941 */ /* 0x000fea0003800000 */
.L_x_11098:
        /* <DEDUP_REMOVED lines=9> */
[----:B------:R0:W-:Y:S02]  /*57d0*/  @P3 STG.E.128 [R18.64], R188 ;  /* 0x000000bc12003986 */ /* 0x0001e4000c101d04 */
[----:B0-----:R-:W-:-:S05]  /*57e0*/  @P4 IMAD.WIDE.U32 R18, R15, R6, c[0x0][0x248] ;  /* 0x000092000f124625 */ /* 0x001fca00078e0006 */
[----:B------:R0:W-:Y:S02]  /*57f0*/  @P4 STG.E.128 [R18.64], R192 ;  /* 0x000000c012004986 */ /* 0x0001e4000c101d04 */
.L_x_11091:
[----:B------:R-:W-:Y:S05]  /*5800*/  BSYNC B0 ;  /* 0x0000000000007941 */ /* 0x000fea0003800000 */
.L_x_11090:
[----:B------:R-:W2:Y:S01]  /*5810*/  LDL.LU R3, [R1+0x18] ;  /* 0x0000180001037983 */ /* 0x000ea20000300800 */
[----:B------:R-:W-:Y:S02]  /*5820*/  IADD3 R2, R2, c[0x0][0x160], RZ ;  /* 0x0000580002027a10 */ /* 0x000fe40007ffe0ff */
[----:B--2---:R-:W-:-:S04]  /*5830*/  LOP3.LUT P3, RZ, R3, 0xff, RZ, 0xc0, !PT ;  /* 0x000000ff03ff7812 */ /* 0x004fc8000786c0ff */
[----:B------:R-:W-:Y:S02]  /*5840*/  SEL R3, RZ, 0x1, P3 ;  /* 0x00000001ff037807 */ /* 0x000fe40001800000 */
[----:B------:R-:W-:-:S03]  /*5850*/  ISETP.GE.AND P3, PT, R2, c[0x0][0x164], PT ;  /* 0x0000590002007a0c */ /* 0x000fc60003f66270 */
[----:B------:R1:W-:Y:S10]  /*5860*/  STL.S16 [R1+0x18], R3 ;  /* 0x0000180301007387 */ /* 0x0003f40000100600 */
[----:B01----:R-:W-:Y:S01]  /*5870*/  @P3 CALL.REL.NOINC `(.L_x_10977) ;  /* 0x0000001000003944 */ /* 0x003fe20003c00000 */
[----:B------:R-:W-:Y:S05]  /*5880*/  BRA `(.L_x_11100) ;  /* 0xffffb0b000007947 */ /* 0x000fea000383ffff */
.L_x_10977:
[----:B------:R-:W0:Y:S01]  /*5890*/  S2UR UR6, SR_CTAID.X ;  /* 0x00000000000679c3 */ /* 0x000e220000002500 */
[----:B------:R-:W0:Y:S01]  /*58a0*/  S2R R3, SR_TID.X ;  /* 0x0000000000037919 */ /* 0x000e220000002100 */
[----:B------:R-:W-:-:S02]  /*58b0*/  LOP3.LUT P3, RZ, R0, 0xffffff00, RZ, 0xc0, !PT ;  /* 0xffffff0000ff7812 */ /* 0x000fc4000786c0ff */
[C---:B------:R-:W-:Y:S02]  /*58c0*/  ISETP.GE.U32.AND P5, PT, R0.reuse, 0x200, PT ;  /* 0x000002000000780c */ /* 0x040fe40003fa6070 */
[----:B------:R-:W-:-:S09]  /*58d0*/  ISETP.GE.U32.AND P4, PT, R0, 0x300, PT ;  /* 0x000003000000780c */ /* 0x000fd20003f86070 */
[----:B------:R-:W-:Y:S02]  /*58e0*/  @P3 MOV R7, 0x10 ;  /* 0x0000001000073802 */ /* 0x000fe40000000f00 */
[----:B------:R-:W-:Y:S02]  /*58f0*/  @P5 MOV R13, 0x10 ;  /* 0x00000010000d5802 */ /* 0x000fe40000000f00 */
[----:B------:R-:W-:Y:S02]  /*5900*/  @P4 MOV R17, 0x10 ;  /* 0x0000001000114802 */ /* 0x000fe40000000f00 */
[C---:B0-----:R-:W-:Y:S02]  /*5910*/  LEA.HI R2, R3.reuse, UR6, RZ, 0x18 ;  /* 0x0000000603027c11 */ /* 0x041fe4000f8fc0ff */
[----:B------:R-:W-:-:S03]  /*5920*/  LOP3.LUT R3, R3, 0xff, RZ, 0xc0, !PT ;  /* 0x000000ff03037812 */ /* 0x000fc600078ec0ff */
[----:B------:R-:W-:-:S05]  /*5930*/  IMAD R2, R2, c[0x0][0x168], RZ ;  /* 0x00005a0002027a24 */ /* 0x000fca00078e02ff */
[----:B-----5:R-:W-:-:S05]  /*5940*/  LEA.HI R116, R2, R3, RZ, 0x1e ;  /* 0x0000000302747211 */ /* 0x020fca00078ff0ff */
        /* <DEDUP_REMOVED lines=13> */
[----:B------:R4:W-:Y:S01]  /*5a20*/  @P5 STG.E.128 [R10.64], R108 ;  /* 0x0000006c0a005986 */ /* 0x0009e2000c101d04 */
[----:B0-----:R-:W-:Y:S02]  /*5a30*/  @P0 MOV R81, 0x10 ;  /* 0x0000001000510802 */ /* 0x001fe40000000f00 */
[----:B------:R-:W-:Y:S01]  /*5a40*/  @P3 MOV R19, 0x10 ;  /* 0x0000001000133802 */ /* 0x000fe20000000f00 */
[----:B------:R-:W-:Y:S01]  /*5a50*/  @P4 IMAD.WIDE.U32 R2, R116, R17, c[0x0][0x220] ;  /* 0x0000880074024625 */ /* 0x000fe200078e0011 */
[----:B------:R-:W-:Y:S01]  /*5a60*/  @P5 STG.E.128 [R12.64], R44 ;  /* 0x0000002c0c005986 */ /* 0x000fe2000c101d04 */
[----:B------:R-:W-:-:S02]  /*5a70*/  @P1 MOV R83, 0x10 ;  /* 0x0000001000531802 */ /* 0x000fc40000000f00 */
[CC--:B------:R-:W-:Y:S01]  /*5a80*/  @P4 IMAD.WIDE.U32 R14, R116.reuse, R17.reuse, c[0x0][0x228] ;  /* 0x00008a00740e4625 */ /* 0x0c0fe200078e0011 */
[----:B------:R0:W-:Y:S01]  /*5a90*/  @P4 STG.E.128 [R2.64], R72 ;  /* 0x0000004802004986 */ /* 0x0001e2000c101d04 */
[----:B-1----:R-:W-:Y:S02]  /*5aa0*/  @P2 MOV R113, 0x10 ;  /* 0x0000001000712802 */ /* 0x002fe40000000f00 */
        /* <DEDUP_REMOVED lines=42> */
.L_x_11016:
[----:B------:R-:W-:Y:S01]  /*5d50*/  HFMA2.MMA R19, -RZ, RZ, 0, 9.5367431640625e-07 ;  /* 0x00000010ff137435 */ /* 0x000fe200000001ff */
[----:B------:R-:W-:-:S02]  /*5d60*/  MOV R196, R16 ;  /* 0x0000001000c47202 */ /* 0x000fc40000000f00 */
[----:B------:R-:W-:Y:S02]  /*5d70*/  MOV R202, 0x1f ;  /* 0x0000001f00ca7802 */ /* 0x000fe40000000f00 */
[----:B------:R-:W-:Y:S02]  /*5d80*/  MOV R199, 0xffffffff ;  /* 0xffffffff00c77802 */ /* 0x000fe40000000f00 */
[----:B------:R-:W-:Y:S02]  /*5d90*/  MOV R18, 0x5db0 ;  /* 0x00005db000127802 */ /* 0x000fe40000000f00 */
[----:B------:R-:W-:Y:S05]  /*5da0*/  CALL.REL.NOINC `($__internal_186_$__cuda_sm70_shflsync_down_p) ;  /* 0x0000046000007944 */ /* 0x000fea0003c00000 */
[----:B-1----:R-:W-:Y:S01]  /*5db0*/  MOV R197, R196 ;  /* 0x000000c400c57202 */ /* 0x002fe20000000f00 */
[----:B------:R-:W-:Y:S05]  /*5dc0*/  BRA `(.L_x_11101) ;  /* 0xffffca2000007947 */ /* 0x000fea000383ffff */
.L_x_11017:
[----:B------:R-:W-:Y:S01]  /*5dd0*/  HFMA2.MMA R19, -RZ, RZ, 0, 9.5367431640625e-07 ;  /* 0x00000010ff137435 */ /* 0x000fe200000001ff */
[----:B------:R-:W-:Y:S02]  /*5de0*/  MOV R196, R15 ;  /* 0x0000000f00c47202 */ /* 0x000fe40000000f00 */
[----:B------:R-:W-:Y:S02]  /*5df0*/  MOV R202, 0x1f ;  /* 0x0000001f00ca7802 */ /* 0x000fe40000000f00 */
[----:B------:R-:W-:-:S02]  /*5e00*/  MOV R199, 0xffffffff ;  /* 0xffffffff00c77802 */ /* 0x000fc40000000f00 */
[----:B------:R-:W-:Y:S02]  /*5e10*/  MOV R18, 0x5e30 ;  /* 0x00005e3000127802 */ /* 0x000fe40000000f00 */
[----:B01----:R-:W-:Y:S05]  /*5e20*/  CALL.REL.NOINC `($__internal_186_$__cuda_sm70_shflsync_down_p) ;  /* 0x000003e000007944 */ /* 0x003fea0003c00000 */
[----:B------:R-:W-:Y:S01]  /*5e30*/  FADD.FTZ R16, R197, R16 ;  /* 0x00000010c5107221 */ /* 0x000fe20000010000 */
[----:B------:R-:W-:Y:S01]  /*5e40*/  HFMA2.MMA R19, -RZ, RZ, 0, 4.76837158203125e-07 ;  /* 0x00000008ff137435 */ /* 0x000fe200000001ff */
[----:B-1----:R-:W-:Y:S01]  /*5e50*/  FADD.FTZ R15, R15, R196 ;  /* 0x000000c40f0f7221 */ /* 0x002fe20000010000 */
[----:B------:R-:W-:Y:S02]  /*5e60*/  MOV R202, 0x1f ;  /* 0x0000001f00ca7802 */ /* 0x000fe40000000f00 */
[----:B------:R-:W-:Y:S02]  /*5e70*/  MOV R199, 0xffffffff ;  /* 0xffffffff00c77802 */ /* 0x000fe40000000f00 */
[----:B------:R-:W-:Y:S02]  /*5e80*/  MOV R196, R16 ;  /* 0x0000001000c47202 */ /* 0x000fe40000000f00 */
[----:B------:R-:W-:Y:S02]  /*5e90*/  MOV R18, 0x5eb0 ;  /* 0x00005eb000127802 */ /* 0x000fe40000000f00 */
[----:B------:R-:W-:Y:S05]  /*5ea0*/  CALL.REL.NOINC `($__internal_186_$__cuda_sm70_shflsync_down_p) ;  /* 0x0000036000007944 */ /* 0x000fea0003c00000 */
[----:B------:R-:W-:Y:S01]  /*5eb0*/  HFMA2.MMA R19, -RZ, RZ, 0, 4.76837158203125e-07 ;  /* 0x00000008ff137435 */ /* 0x000fe200000001ff */
[----:B-1----:R-:W-:-:S02]  /*5ec0*/  MOV R197, R196 ;  /* 0x000000c400c57202 */ /* 0x002fc40000000f00 */
[----:B------:R-:W-:Y:S02]  /*5ed0*/  MOV R196, R15 ;  /* 0x0000000f00c47202 */ /* 0x000fe40000000f00 */
[----:B------:R-:W-:Y:S02]  /*5ee0*/  MOV R202, 0x1f ;  /* 0x0000001f00ca7802 */ /* 0x000fe40000000f00 */
[----:B------:R-:W-:Y:S02]  /*5ef0*/  MOV R199, 0xffffffff ;  /* 0xffffffff00c77802 */ /* 0x000fe40000000f00 */
[----:B------:R-:W-:Y:S02]  /*5f00*/  MOV R18, 0x5f20 ;  /* 0x00005f2000127802 */ /* 0x000fe40000000f00 */
[----:B------:R-:W-:Y:S05]  /*5f10*/  CALL.REL.NOINC `($__internal_186_$__cuda_sm70_shflsync_down_p) ;  /* 0x000002f000007944 */ /* 0x000fea0003c00000 */
[----:B------:R-:W-:Y:S01]  /*5f20*/  FADD.FTZ R16, R197, R16 ;  /* 0x00000010c5107221 */ /* 0x000fe20000010000 */
[----:B------:R-:W-:Y:S01]  /*5f30*/  HFMA2.MMA R19, -RZ, RZ, 0, 2.384185791015625e-07 ;  /* 0x00000004ff137435 */ /* 0x000fe200000001ff */
[----:B-1----:R-:W-:Y:S01]  /*5f40*/  FADD.FTZ R15, R15, R196 ;  /* 0x000000c40f0f7221 */ /* 0x002fe20000010000 */
[----:B------:R-:W-:Y:S02]  /*5f50*/  MOV R202, 0x1f ;  /* 0x0000001f00ca7802 */ /* 0x000fe40000000f00 */
[----:B------:R-:W-:-:S02]  /*5f60*/  MOV R199, 0xffffffff ;  /* 0xffffffff00c77802 */ /* 0x000fc40000000f00 */
[----:B------:R-:W-:Y:S02]  /*5f70*/  MOV R196, R16 ;  /* 0x0000001000c47202 */ /* 0x000fe40000000f00 */
[----:B------:R-:W-:Y:S02]  /*5f80*/  MOV R18, 0x5fa0 ;  /* 0x00005fa000127802 */ /* 0x000fe40000000f00 */
[----:B------:R-:W-:Y:S05]  /*5f90*/  CALL.REL.NOINC `($__internal_186_$__cuda_sm70_shflsync_down_p) ;  /* 0x0000027000007944 */ /* 0x000fea0003c00000 */
[----:B------:R-:W-:Y:S01]  /*5fa0*/  HFMA2.MMA R19, -RZ, RZ, 0, 2.384185791015625e-07 ;  /* 0x00000004ff137435 */ /* 0x000fe200000001ff */
[----:B-1----:R-:W-:Y:S02]  /*5fb0*/  MOV R197, R196 ;  /* 0x000000c400c57202 */ /* 0x002fe40000000f00 */
[----:B------:R-:W-:Y:S02]  /*5fc0*/  MOV R196, R15 ;  /* 0x0000000f00c47202 */ /* 0x000fe40000000f00 */
[----:B------:R-:W-:Y:S02]  /*5fd0*/  MOV R202, 0x1f ;  /* 0x0000001f00ca7802 */ /* 0x000fe40000000f00 */
[----:B------:R-:W-:Y:S02]  /*5fe0*/  MOV R199, 0xffffffff ;  /* 0xffffffff00c77802 */ /* 0x000fe40000000f00 */
[----:B------:R-:W-:-:S02]  /*5ff0*/  MOV R18, 0x6010 ;  /* 0x0000601000127802 */ /* 0x000fc40000000f00 */
[----:B------:R-:W-:Y:S05]  /*6000*/  CALL.REL.NOINC `($__internal_186_$__cuda_sm70_shflsync_down_p) ;  /* 0x0000020000007944 */ /* 0x000fea0003c00000 */
[----:B------:R-:W-:Y:S01]  /*6010*/  FADD.FTZ R16, R197, R16 ;  /* 0x00000010c5107221 */ /* 0x000fe20000010000 */
[----:B------:R-:W-:Y:S01]  /*6020*/  HFMA2.MMA R19, -RZ, RZ, 0, 1.1920928955078125e-07 ;  /* 0x00000002ff137435 */ /* 0x000fe200000001ff */
[----:B-1----:R-:W-:Y:S01]  /*6030*/  FADD.FTZ R15, R15, R196 ;  /* 0x000000c40f0f7221 */ /* 0x002fe20000010000 */
[----:B------:R-:W-:-:S02]  /*6040*/  MOV R202, 0x1f ;  /* 0x0000001f00ca7802 */ /* 0x000fc40000000f00 */
[----:B------:R-:W-:Y:S02]  /*6050*/  MOV R199, 0xffffffff ;  /* 0xffffffff00c77802 */ /* 0x000fe40000000f00 */
[----:B------:R-:W-:Y:S02]  /*6060*/  MOV R196, R16 ;  /* 0x0000001000c47202 */ /* 0x000fe40000000f00 */
[----:B------:R-:W-:Y:S02]  /*6070*/  MOV R18, 0x6090 ;  /* 0x0000609000127802 */ /* 0x000fe40000000f00 */
[----:B------:R-:W-:Y:S05]  /*6080*/  CALL.REL.NOINC `($__internal_186_$__cuda_sm70_shflsync_down_p) ;  /* 0x0000018000007944 */ /* 0x000fea0003c00000 */
[----:B------:R-:W-:Y:S01]  /*6090*/  HFMA2.MMA R19, -RZ, RZ, 0, 1.1920928955078125e-07 ;  /* 0x00000002ff137435 */ /* 0x000fe200000001ff */
[----:B-1----:R-:W-:Y:S02]  /*60a0*/  MOV R197, R196 ;  /* 0x000000c400c57202 */ /* 0x002fe40000000f00 */
[----:B------:R-:W-:Y:S02]  /*60b0*/  MOV R196, R15 ;  /* 0x0000000f00c47202 */ /* 0x000fe40000000f00 */
[----:B------:R-:W-:Y:S02]  /*60c0*/  MOV R202, 0x1f ;  /* 0x0000001f00ca7802 */ /* 0x000fe40000000f00 */
[----:B------:R-:W-:-:S02]  /*60d0*/  MOV R199, 0xffffffff ;  /* 0xffffffff00c77802 */ /* 0x000fc40000000f00 */
[----:B------:R-:W-:Y:S02]  /*60e0*/  MOV R18, 0x6100 ;  /* 0x0000610000127802 */ /* 0x000fe40000000f00 */
[----:B------:R-:W-:Y:S05]  /*60f0*/  CALL.REL.NOINC `($__internal_186_$__cuda_sm70_shflsync_down_p) ;  /* 0x0000011000007944 */ /* 0x000fea0003c00000 */
[----:B------:R-:W-:Y:S01]  /*6100*/  FADD.FTZ R16, R197, R16 ;  /* 0x00000010c5107221 */ /* 0x000fe20000010000 */
[----:B------:R-:W-:Y:S01]  /*6110*/  HFMA2.MMA R19, -RZ, RZ, 0, 5.9604644775390625e-08 ;  /* 0x00000001ff137435 */ /* 0x000fe200000001ff */
[----:B-1----:R-:W-:Y:S01]  /*6120*/  FADD.FTZ R15, R15, R196 ;  /* 0x000000c40f0f7221 */ /* 0x002fe20000010000 */
[----:B------:R-:W-:Y:S02]  /*6130*/  MOV R202, 0x1f ;  /* 0x0000001f00ca7802 */ /* 0x000fe40000000f00 */
[----:B------:R-:W-:Y:S02]  /*6140*/  MOV R199, 0xffffffff ;  /* 0xffffffff00c77802 */ /* 0x000fe40000000f00 */
[----:B------:R-:W-:Y:S02]  /*6150*/  MOV R196, R16 ;  /* 0x0000001000c47202 */ /* 0x000fe40000000f00 */
[----:B------:R-:W-:Y:S02]  /*6160*/  MOV R18, 0x6180 ;  /* 0x0000618000127802 */ /* 0x000fe40000000f00 */
[----:B------:R-:W-:Y:S05]  /*6170*/  CALL.REL.NOINC `($__internal_186_$__cuda_sm70_shflsync_down_p) ;  /* 0x0000009000007944 */ /* 0x000fea0003c00000 */
[----:B------:R-:W-:Y:S01]  /*6180*/  HFMA2.MMA R19, -RZ, RZ, 0, 5.9604644775390625e-08 ;  /* 0x00000001ff137435 */ /* 0x000fe200000001ff */
[----:B-1----:R-:W-:-:S02]  /*6190*/  MOV R197, R196 ;  /* 0x000000c400c57202 */ /* 0x002fc40000000f00 */
[----:B------:R-:W-:Y:S02]  /*61a0*/  MOV R196, R15 ;  /* 0x0000000f00c47202 */ /* 0x000fe40000000f00 */
[----:B------:R-:W-:Y:S02]  /*61b0*/  MOV R202, 0x1f ;  /* 0x0000001f00ca7802 */ /* 0x000fe40000000f00 */
[----:B------:R-:W-:Y:S02]  /*61c0*/  MOV R199, 0xffffffff ;  /* 0xffffffff00c77802 */ /* 0x000fe40000000f00 */
[----:B------:R-:W-:Y:S02]  /*61d0*/  MOV R18, 0x61f0 ;  /* 0x000061f000127802 */ /* 0x000fe40000000f00 */
[----:B------:R-:W-:Y:S05]  /*61e0*/  CALL.REL.NOINC `($__internal_186_$__cuda_sm70_shflsync_down_p) ;  /* 0x0000002000007944 */ /* 0x000fea0003c00000 */
[----:B-1----:R-:W-:Y:S01]  /*61f0*/  MOV R19, R196 ;  /* 0x000000c400137202 */ /* 0x002fe20000000f00 */
[----:B------:R-:W-:Y:S05]  /*6200*/  BRA `(.L_x_11102) ;  /* 0xffffc70000007947 */ /* 0x000fea000383ffff */
        .weak           $__internal_186_$__cuda_sm70_shflsync_down_p
        .type           $__internal_186_$__cuda_sm70_shflsync_down_p,@function
        .size           $__internal_186_$__cuda_sm70_shflsync_down_p,(.L_x_11920 - $__internal_186_$__cuda_sm70_shflsync_down_p)
$__internal_186_$__cuda_sm70_shflsync_down_p:
[----:B------:R-:W-:Y:S04]  /*6210*/  WARPSYNC R199 ;  /* 0x000000c700007348 */ /* 0x000fe80003800000 */
[----:B------:R0:W1:Y:S02]  /*6220*/  SHFL.DOWN PT, R196, R196, R19, R202 ;  /* 0x08000013c4c47389 */ /* 0x00006400000e00ca */
[----:B0-----:R-:W-:-:S06]  /*6230*/  HFMA2.MMA R19, -RZ, RZ, 0, 0 ;  /* 0x00000000ff137435 */ /* 0x001fcc00000001ff */
[----:B------:R-:W-:Y:S05]  /*6240*/  RET.REL.NODEC R18 `(_ZN10layer_norm13ln_bwd_kernelINS_13Kernel_traitsIfffffjLj8192ELj1ELj1ELj8ELj16ENS_18Kernel_traits_baseILj8192EfffffjLj256EEEEELb0ELb1ELb1ELb0EEEvNS_9BwdParamsE) ;  /* 0xffff9db012007950 */ /* 0x000fea0003c3ffff */
.L_x_11103:
        /* <DEDUP_REMOVED lines=11> */
.L_x_11920:


//--------------------- .text._ZN10layer_norm13ln_bwd_kernelINS_13Kernel_traitsIfffffjLj8192ELj1ELj1ELj8ELj16ENS_18Kernel_traits_baseILj8192EfffffjLj256EEEEELb0ELb1ELb1ELb1EEEvNS_9BwdParamsE --------------------------
	.section	.text._ZN10layer_norm13ln_bwd_kernelINS_13Kernel_traitsIfffffjLj8192ELj1ELj1ELj8ELj16ENS_18Kernel_traits_baseILj8192EfffffjLj256EEEEELb0ELb1ELb1ELb1EEEvNS_9BwdParamsE,"ax",@progbits
	.sectioninfo	@"SHI_REGISTERS=255"
	.align	128
        .global         _ZN10layer_norm13ln_bwd_kernelINS_13Kernel_traitsIfffffjLj8192ELj1ELj1ELj8ELj16ENS_18Kernel_traits_baseILj8192EfffffjLj256EEEEELb0ELb1ELb1ELb1EEEvNS_9BwdParamsE
        .type           _ZN10layer_norm13ln_bwd_kernelINS_13Kernel_traitsIfffffjLj8192ELj1ELj1ELj8ELj16ENS_18Kernel_traits_baseILj8192EfffffjLj256EEEEELb0ELb1ELb1ELb1EEEvNS_9BwdParamsE,@function
        .size           _ZN10layer_norm13ln_bwd_kernelINS_13Kernel_traitsIfffffjLj8192ELj1ELj1ELj8ELj16ENS_18Kernel_traits_baseILj8192EfffffjLj256EEEEELb0ELb1ELb1ELb1EEEvNS_9BwdParamsE,(.L_x_11921 - _ZN10layer_norm13ln_bwd_kernelINS_13Kernel_traitsIfffffjLj8192ELj1ELj1ELj8ELj16ENS_18Kernel_traits_baseILj8192EfffffjLj256EEEEELb0ELb1ELb1ELb1EEEvNS_9BwdParamsE)
        .other          _ZN10layer_norm13ln_bwd_kernelINS_13Kernel_traitsIfffffjLj8192ELj1ELj1ELj8ELj16ENS_18Kernel_traits_baseILj8192EfffffjLj256EEEEELb0ELb1ELb1ELb1EEEvNS_9BwdParamsE,@"STO_CUDA_ENTRY STV_DEFAULT"
_ZN10layer_norm13ln_bwd_kernelINS_13Kernel_traitsIfffffjLj8192ELj1ELj1ELj8ELj16ENS_18Kernel_traits_baseILj8192EfffffjLj256EEEEELb0ELb1ELb1ELb1EEEvNS_9BwdParamsE:
.text._ZN10layer_norm13ln_bwd_kernelINS_13Kernel_traitsIfffffjLj8192ELj1ELj1ELj8ELj16ENS_18Kernel_traits_baseILj8192EfffffjLj256EEEEELb0ELb1ELb1ELb1EEEvNS_9BwdParamsE:
        /* <DEDUP_REMOVED lines=57> */
.L_x_11104:
        /* <DEDUP_REMOVED lines=90> */
.L_x_11175:
[----:B------:R-:W-:-:S05]  /*0930*/  MOV R187, 0x4 ;  /* 0x0000000400bb7802 */ /* 0x000fca0000000f00 */
[----:B0-----:R-:W-:-:S05]  /*0940*/  IMAD.WIDE R10, R3, R187, c[0x0][0x1d8] ;  /* 0x00007600030a7625 */ /* 0x001fca00078e02bb */
[----:B------:R0:W2:Y:S02]  /*0950*/  LDG.E R186, [R10.64] ;  /* 0x000000040aba7981 */ /* 0x0000a4000c1e1900 */
[----:B0-----:R-:W-:-:S05]  /*0960*/  IMAD.WIDE R10, R3, R187, c[0x0][0x1a8] ;  /* 0x00006a00030a7625 */ /* 0x001fca00078e02bb */
[----:B-----5:R0:W5:Y:S02]  /*0970*/  LDG.E R2, [R10.64] ;  /* 0x000000040a027981 */ /* 0x020164000c1e1900 */
[----:B0-----:R-:W-:-:S05]  /*0980*/  IMAD.WIDE R10, R3, R187, c[0x0][0x1d0] ;  /* 0x00007400030a7625 */ /* 0x001fca00078e02bb */
        /* <DEDUP_REMOVED lines=16> */
[----:B--2---:R-:W-:Y:S01]  /*0a90*/  ISETP.GT.AND P6, PT, R186, RZ, PT ;  /* 0x000000ffba00720c */ /* 0x004fe20003fc4270 */
[----:B---3--:R0:W-:-:S12]  /*0aa0*/  STL [R1+0x18], R197 ;  /* 0x000018c501007387 */ /* 0x0081d80000100800 */
        /* <DEDUP_REMOVED lines=17> */
[----:B------:R1:W5:Y:S04]  /*0bc0*/  LDG.E.128 R32, [R188.64] ;  /* 0x00000004bc207981 */ /* 0x000368000c1e1d00 */
[----:B------:R1:W5:Y:S04]  /*0bd0*/  LDG.E.128 R28, [R10.64] ;  /* 0x000000040a1c7981 */ /* 0x000368000c1e1d00 */
[----:B--2---:R2:W5:Y:S04]  /*0be0*/  LDG.E.128 R16, [R14.64] ;  /* 0x000000040e107981 */ /* 0x004568000c1e1d00 */
[----:B--2---:R-:W5:Y:S01]  /*0bf0*/  LDG.E.128 R12, [R12.64] ;  /* 0x000000040c0c7981 */ /* 0x004f62000c1e1d00 */
[----:B------:R-:W-:Y:S01]  /*0c00*/  CS2R R186, SRZ ;  /* 0x0000000000ba7805 */ /* 0x000fe2000001ff00 */
[----:B------:R-:W-:Y:S05]  /*0c10*/  BRA `(.L_x_11108) ;  /* 0x0000158000007947 */ /* 0x000fea0003800000 */
.L_x_11107:
[----:B------:R-:W-:Y:S01]  /*0c20*/  MOV R250, 0x10 ;  /* 0x0000001000fa7802 */ /* 0x000fe20000000f00 */
[----:B------:R-:W-:Y:S01]  /*0c30*/  IMAD.WIDE R246, R3, R187, c[0x0][0x1a0] ;  /* 0x0000680003f67625 */ /* 0x000fe200078e02bb */
[C---:B------:R-:W-:Y:S01]  /*0c40*/  IADD3 R242, R0.reuse, 0x500, RZ ;  /* 0x0000050000f27810 */ /* 0x040fe20007ffe0ff */
[----:B------:R-:W-:Y:S01]  /*0c50*/  STL [R1+0xc8], R49 ;  /* 0x0000c83101007387 */ /* 0x000fe20000100800 */
[C---:B------:R-:W-:Y:S01]  /*0c60*/  IADD3 R9, R0.reuse, 0x400, RZ ;  /* 0x0000040000097810 */ /* 0x040fe20007ffe0ff */
[CC--:B------:R-:W-:Y:S01]  /*0c70*/  IMAD.WIDE.U32 R4, R0.reuse, R250.reuse, c[0x0][0x188] ;  /* 0x0000620000047625 */ /* 0x0c0fe200078e00fa */
[----:B------:R-:W-:Y:S01]  /*0c80*/  IADD3 R243, R0, 0x700, RZ ;  /* 0x0000070000f37810 */ /* 0x000fe20007ffe0ff */
[----:B------:R1:W2:Y:S02]  /*0c90*/  LDG.E R246, [R246.64] ;  /* 0x00000004f6f67981 */ /* 0x0002a4000c1e1900 */
[----:B0-----:R-:W-:-:S02]  /*0ca0*/  IMAD.WIDE.U32 R196, R240, R250, c[0x0][0x188] ;  /* 0x00006200f0c47625 */ /* 0x001fc400078e00fa */
[----:B------:R-:W3:Y:S02]  /*0cb0*/  LDG.E.128 R4, [R4.64] ;  /* 0x0000000404047981 */ /* 0x000ee4000c1e1d00 */
[-C--:B------:R-:W-:Y:S02]  /*0cc0*/  IMAD.WIDE.U32 R180, R242, R250.reuse, c[0x0][0x188] ;  /* 0x00006200f2b47625 */ /* 0x080fe400078e00fa */
[----:B------:R-:W4:Y:S02]  /*0cd0*/  LDG.E.128 R196, [R196.64] ;  /* 0x00000004c4c47981 */ /* 0x000f24000c1e1d00 */
[-C--:B------:R-:W-:Y:S02]  /*0ce0*/  IMAD.WIDE.U32 R200, R241, R250.reuse, c[0x0][0x188] ;  /* 0x00006200f1c87625 */ /* 0x080fe400078e00fa */
[----:B------:R0:W4:Y:S02]  /*0cf0*/  LDG.E.128 R212, [R180.64] ;  /* 0x00000004b4d47981 */ /* 0x000124000c1e1d00 */
[----:B------:R-:W-:-:S02]  /*0d00*/  IMAD.WIDE.U32 R204, R244, R250, c[0x0][0x188] ;  /* 0x00006200f4cc7625 */ /* 0x000fc400078e00fa */
[----:B------:R-:W4:Y:S02]  /*0d10*/  LDG.E.128 R200, [R200.64] ;  /* 0x00000004c8c87981 */ /* 0x000f24000c1e1d00 */
[-C--:B------:R-:W-:Y:S02]  /*0d20*/  IMAD.WIDE.U32 R182, R9, R250.reuse, c[0x0][0x188] ;  /* 0x0000620009b67625 */ /* 0x080fe400078e00fa */
[----:B------:R-:W4:Y:S02]  /*0d30*/  LDG.E.128 R204, [R204.64] ;  /* 0x00000004cccc7981 */ /* 0x000f24000c1e1d00 */
[----:B0-----:R-:W-:Y:S02]  /*0d40*/  IMAD.WIDE.U32 R180, R243, R250, c[0x0][0x188] ;  /* 0x00006200f3b47625 */ /* 0x001fe400078e00fa */
[----:B------:R0:W4:Y:S04]  /*0d50*/  LDG.E.128 R208, [R182.64] ;  /* 0x00000004b6d07981 */ /* 0x000128000c1e1d00 */
[----:B------:R0:W4:Y:S01]  /*0d60*/  LDG.E.128 R220, [R180.64] ;  /* 0x00000004b4dc7981 */ /* 0x000122000c1e1d00 */
[----:B------:R-:W-:-:S02]  /*0d70*/  IADD3 R186, R186, -0x1, RZ ;  /* 0xffffffffbaba7810 */ /* 0x000fc40007ffe0ff */
[----:B------:R-:W-:Y:S01]  /*0d80*/  ISETP.NE.U32.AND P0, PT, RZ, c[0x0][0x218], PT ;  /* 0x00008600ff007a0c */ /* 0x000fe20003f05070 */
[----:B------:R-:W1:Y:S01]  /*0d90*/  LDC.U8 R249, c[0x0][0x1f0] ;  /* 0x00007c00fff97b82 */ /* 0x000e620000000000 */
[----:B------:R-:W-:Y:S01]  /*0da0*/  IADD3 R8, R0, 0x600, RZ ;  /* 0x0000060000087810 */ /* 0x000fe20007ffe0ff */
[----:B------:R-:W-:Y:S01]  /*0db0*/  IMAD R186, R186, c[0x0][0x168], RZ ;  /* 0x00005a00baba7a24 */ /* 0x000fe200078e02ff */
[----:B------:R-:W-:Y:S04]  /*0dc0*/  STL [R1+0xc4], R48 ;  /* 0x0000c43001007387 */ /* 0x000fe80000100800 */
[----:B------:R-:W-:Y:S02]  /*0dd0*/  SHF.R.S32.HI R187, RZ, 0x1f, R186 ;  /* 0x0000001fffbb7819 */ /* 0x000fe400000114ba */
[----:B------:R-:W-:Y:S01]  /*0de0*/  ISETP.NE.AND.EX P0, PT, RZ, c[0x0][0x21c], PT, P0 ;  /* 0x00008700ff007a0c */ /* 0x000fe20003f05300 */
[----:B0-----:R-:W-:Y:S01]  /*0df0*/  IMAD.WIDE.U32 R182, R8, R250, c[0x0][0x188] ;  /* 0x0000620008b67625 */ /* 0x001fe200078e00fa */
[----:B------:R-:W-:Y:S01]  /*0e00*/  LEA.HI R186, R187, R186, RZ, 0x2 ;  /* 0x000000babbba7211 */ /* 0x000fe200078f10ff */
[----:B------:R-:W-:Y:S03]  /*0e10*/  STL [R1+0xc0], R47 ;  /* 0x0000c02f01007387 */ /* 0x000fe60000100800 */
[----:B------:R-:W-:Y:S01]  /*0e20*/  LEA.HI.SX32 R245, R186, R234, 0x1e ;  /* 0x000000eabaf57211 */ /* 0x000fe200078ff2ff */
[----:B------:R-:W-:Y:S04]  /*0e30*/  STL [R1+0xbc], R46 ;  /* 0x0000bc2e01007387 */ /* 0x000fe80000100800 */
[C---:B------:R-:W-:Y:S01]  /*0e40*/  IMAD.WIDE.U32 R180, R245.reuse, R250, c[0x0][0x208] ;  /* 0x00008200f5b47625 */ /* 0x040fe200078e00fa */
[----:B------:R0:W-:Y:S04]  /*0e50*/  STL [R1+0xb8], R45 ;  /* 0x0000b82d01007387 */ /* 0x0001e80000100800 */
[----:B------:R0:W4:Y:S04]  /*0e60*/  LDG.E.128 R224, [R180.64] ;  /* 0x00000004b4e07981 */ /* 0x000128000c1e1d00 */
[----:B------:R1:W5:Y:S04]  /*0e70*/  @P0 LDG.E.128 R28, [R10.64] ;  /* 0x000000040a1c0981 */ /* 0x000368000c1e1d00 */
[----:B------:R1:W5:Y:S01]  /*0e80*/  @P0 LDG.E.128 R40, [R184.64] ;  /* 0x00000004b8280981 */ /* 0x000362000c1e1d00 */
[----:B0-----:R-:W-:-:S03]  /*0e90*/  IADD3 R180, R245, 0x100, RZ ;  /* 0x00000100f5b47810 */ /* 0x001fc60007ffe0ff */
[----:B------:R0:W5:Y:S02]  /*0ea0*/  @P0 LDG.E.128 R36, [R190.64] ;  /* 0x00000004be240981 */ /* 0x000164000c1e1d00 */
[-C--:B------:R-:W-:Y:S02]  /*0eb0*/  IMAD.WIDE.U32 R180, R180, R250.reuse, c[0x0][0x208] ;  /* 0x00008200b4b47625 */ /* 0x080fe400078e00fa */
[----:B------:R0:W5:Y:S04]  /*0ec0*/  @P0 LDG.E.128 R32, [R188.64] ;  /* 0x00000004bc200981 */ /* 0x000168000c1e1d00 */
[----:B------:R0:W4:Y:S01]  /*0ed0*/  LDG.E.128 R228, [R180.64] ;  /* 0x00000004b4e47981 */ /* 0x000122000c1e1d00 */
[----:B-1----:R-:W-:-:S03]  /*0ee0*/  @P0 IMAD.WIDE.U32 R10, R9, R250, c[0x0][0x218] ;  /* 0x00008600090a0625 */ /* 0x002fc600078e00fa */
[----:B------:R1:W-:Y:S04]  /*0ef0*/  STL [R1+0xb4], R44 ;  /* 0x0000b42c01007387 */ /* 0x0003e80000100800 */
[----:B------:R1:W4:Y:S01]  /*0f00*/  LDG.E.128 R216, [R182.64] ;  /* 0x00000004b6d87981 */ /* 0x000322000c1e1d00 */
[----:B0-----:R-:W-:Y:S01]  /*0f10*/  IADD3 R180, R245, 0x200, RZ ;  /* 0x00000200f5b47810 */ /* 0x001fe20007ffe0ff */
[-C--:B------:R-:W-:Y:S02]  /*0f20*/  @P0 IMAD.WIDE.U32 R8, R8, R250.reuse, c[0x0][0x218] ;  /* 0x0000860008080625 */ /* 0x080fe400078e00fa */
[----:B------:R0:W5:Y:S02]  /*0f30*/  @P0 LDG.E.128 R24, [R10.64] ;  /* 0x000000040a180981 */ /* 0x000164000c1e1d00 */
[----:B------:R-:W-:-:S02]  /*0f40*/  IMAD.WIDE.U32 R180, R180, R250, c[0x0][0x208] ;  /* 0x00008200b4b47625 */ /* 0x000fc400078e00fa */
[----:B------:R1:W5:Y:S04]  /*0f50*/  @P0 LDG.E.128 R16, [R8.64] ;  /* 0x0000000408100981 */ /* 0x000368000c1e1d00 */
[----:B------:R1:W4:Y:S01]  /*0f60*/  LDG.E.128 R232, [R180.64] ;  /* 0x00000004b4e87981 */ /* 0x000322000c1e1d00 */
[----:B0-----:R-:W-:-:S03]  /*0f70*/  @P0 IMAD.WIDE.U32 R10, R242, R250, c[0x0][0x218] ;  /* 0x00008600f20a0625 */ /* 0x001fc600078e00fa */
[----:B------:R-:W4:Y:S01]  /*0f80*/  LDL R248, [R1+0xa4] ;  /* 0x0000a40001f87983 */ /* 0x000f220000100800 */
[----:B-1----:R-:W-:-:S03]  /*0f90*/  @P0 IMAD.WIDE.U32 R8, R243, R250, c[0x0][0x218] ;  /* 0x00008600f3080625 */ /* 0x002fc600078e00fa */
[----:B------:R0:W5:Y:S01]  /*0fa0*/  @P0 LDG.E.128 R20, [R10.64] ;  /* 0x000000040a140981 */ /* 0x000162000c1e1d00 */
[----:B------:R-:W-:-:S03]  /*0fb0*/  IADD3 R180, R245, 0x300, RZ ;  /* 0x00000300f5b47810 */ /* 0x000fc60007ffe0ff */
[----:B------:R2:W5:Y:S02]  /*0fc0*/  @P0 LDG.E.128 R12, [R8.64] ;  /* 0x00000004080c0981 */ /* 0x000564000c1e1d00 */
[----:B------:R-:W-:Y:S01]  /*0fd0*/  IMAD.WIDE.U32 R180, R180, R250, c[0x0][0x208] ;  /* 0x00008200b4b47625 */ /* 0x000fe200078e00fa */
[----:B------:R-:W-:Y:S01]  /*0fe0*/  ISETP.NE.AND P0, PT, R249, RZ, PT ;  /* 0x000000fff900720c */ /* 0x000fe20003f05270 */
[----:B------:R-:W4:Y:S04]  /*0ff0*/  LDL R247, [R1+0xa8] ;  /* 0x0000a80001f77983 */ /* 0x000f280000100800 */
[----:B------:R1:W4:Y:S01]  /*1000*/  LDG.E.128 R236, [R180.64] ;  /* 0x00000004b4ec7981 */ /* 0x000322000c1e1d00 */
[C---:B------:R-:W-:Y:S02]  /*1010*/  IADD3 R184, R245.reuse, 0x600, RZ ;  /* 0x00000600f5b87810 */ /* 0x040fe40007ffe0ff */
[C---:B------:R-:W-:Y:S01]  /*1020*/  IADD3 R188, R245.reuse, 0x700, RZ ;  /* 0x00000700f5bc7810 */ /* 0x040fe20007ffe0ff */
[----:B------:R-:W4:Y:S04]  /*1030*/  LDL R242, [R1+0xa0] ;  /* 0x0000a00001f27983 */ /* 0x000f280000100800 */
[----:B------:R-:W4:Y:S01]  /*1040*/  LDL R249, [R1+0x9c] ;  /* 0x00009c0001f97983 */ /* 0x000f220000100800 */
[----:B-1----:R-:W-:-:S05]  /*1050*/  IADD3 R180, R245, 0x400, RZ ;  /* 0x00000400f5b47810 */ /* 0x002fca0007ffe0ff */
[----:B------:R-:W-:-:S05]  /*1060*/  IMAD.WIDE.U32 R180, R180, R250, c[0x0][0x208] ;  /* 0x00008200b4b47625 */ /* 0x000fca00078e00fa */
[----:B------:R1:W4:Y:S02]  /*1070*/  LDG.E.128 R192, [R180.64] ;  /* 0x00000004b4c07981 */ /* 0x000324000c1e1d00 */
[----:B-1----:R-:W-:Y:S02]  /*1080*/  IADD3 R180, R245, 0x500, RZ ;  /* 0x00000500f5b47810 */ /* 0x002fe40007ffe0ff */
[----:B------:R-:W4:Y:S01]  /*1090*/  LDL R245, [R1+0xac] ;  /* 0x0000ac0001f57983 */ /* 0x000f220000100800 */
[----:B--2---:R-:W-:-:S05]  /*10a0*/  FSEL R8, R246, RZ, !P0 ;  /* 0x000000fff6087208 */ /* 0x004fca0004000000 */
[C---:B---3--:R-:W-:Y:S02]  /*10b0*/  FADD.FTZ R9, -R8.reuse, R4 ;  /* 0x0000000408097221 */ /* 0x048fe40000010100 */
[C---:B----4-:R-:W-:Y:S02]  /*10c0*/  FADD.FTZ R4, -R8.reuse, R199 ;  /* 0x000000c708047221 */ /* 0x050fe40000010100 */
[C---:B------:R-:W-:Y:S02]  /*10d0*/  FADD.FTZ R199, -R8.reuse, R201 ;  /* 0x000000c908c77221 */ /* 0x040fe40000010100 */
[C---:B------:R-:W-:Y:S02]  /*10e0*/  FADD.FTZ R201, -R8.reuse, R207 ;  /* 0x000000cf08c97221 */ /* 0x040fe40000010100 */
[C---:B------:R-:W-:Y:S02]  /*10f0*/  FADD.FTZ R207, -R8.reuse, R209 ;  /* 0x000000d108cf7221 */ /* 0x040fe40000010100 */
[----:B------:R-:W-:-:S02]  /*1100*/  FADD.FTZ R209, -R8, R215 ;  /* 0x000000d708d17221 */ /* 0x000fc40000010100 */
[----:B------:R-:W2:Y:S01]  /*1110*/  LDL R215, [R1+0x90] ;  /* 0x0000900001d77983 */ /* 0x000ea20000100800 */
[----:B------:R-:W-:-:S03]  /*1120*/  FADD.FTZ R45, -R8, R222 ;  /* 0x000000de082d7221 */ /* 0x000fc60000010100 */
[----:B------:R-:W3:Y:S01]  /*1130*/  LDL R222, [R1+0x94] ;  /* 0x0000940001de7983 */ /* 0x000ee20000100800 */
[C---:B------:R-:W-:Y:S02]  /*1140*/  FADD.FTZ R5, -R8.reuse, R5 ;  /* 0x0000000508057221 */ /* 0x040fe40000010100 */
[C---:B------:R-:W-:Y:S02]  /*1150*/  FADD.FTZ R46, -R8.reuse, R221 ;  /* 0x000000dd082e7221 */ /* 0x040fe40000010100 */
[----:B------:R-:W-:Y:S02]  /*1160*/  FADD.FTZ R47, -R8, R220 ;  /* 0x000000dc082f7221 */ /* 0x000fe40000010100 */
[----:B-----5:R-:W-:Y:S02]  /*1170*/  FMUL.FTZ R221, R2, R5 ;  /* 0x0000000502dd7220 */ /* 0x020fe40000410000 */
[----:B------:R-:W-:-:S04]  /*1180*/  IMAD.WIDE.U32 R180, R180, R250, c[0x0][0x208] ;  /* 0x00008200b4b47625 */ /* 0x000fc800078e00fa */
[-C--:B------:R-:W-:Y:S02]  /*1190*/  IMAD.WIDE.U32 R184, R184, R250.reuse, c[0x0][0x208] ;  /* 0x00008200b8b87625 */ /* 0x080fe400078e00fa */
[----:B------:R-:W4:Y:S02]  /*11a0*/  LDG.E.128 R180, [R180.64] ;  /* 0x00000004b4b47981 */ /* 0x000f24000c1e1d00 */
[----:B------:R-:W-:Y:S02]  /*11b0*/  IMAD.WIDE.U32 R188, R188, R250, c[0x0][0x208] ;  /* 0x00008200bcbc7625 */ /* 0x000fe400078e00fa */
[----:B------:R-:W4:Y:S02]  /*11c0*/  LDL R250, [R1+0x98] ;  /* 0x0000980001fa7983 */ /* 0x000f240000100800 */
[C---:B0-----:R-:W-:Y:S02]  /*11d0*/  FADD.FTZ R10, -R8.reuse, R198 ;  /* 0x000000c6080a7221 */ /* 0x041fe40000010100 */
[----:B------:R-:W-:Y:S01]  /*11e0*/  STL [R1], R221 ;  /* 0x000000dd01007387 */ /* 0x000fe20000100800 */
[----:B------:R-:W-:-:S02]  /*11f0*/  FADD.FTZ R11, -R8, R197 ;  /* 0x000000c5080b7221 */ /* 0x000fc40000010100 */
[----:B------:R-:W-:Y:S01]  /*1200*/  FADD.FTZ R198, -R8, R202 ;  /* 0x000000ca08c67221 */ /* 0x000fe20000010100 */
[----:B------:R-:W4:Y:S01]  /*1210*/  LDG.E.128 R184, [R184.64] ;  /* 0x00000004b8b87981 */ /* 0x000f22000c1e1d00 */
[----:B------:R-:W-:Y:S02]  /*1220*/  FMUL.FTZ R243, R2, R9 ;  /* 0x0000000902f37220 */ /* 0x000fe40000410000 */
[C---:B------:R-:W-:Y:S01]  /*1230*/  FADD.FTZ R197, -R8.reuse, R203 ;  /* 0x000000cb08c57221 */ /* 0x040fe20000010100 */
[----:B------:R-:W4:Y:S01]  /*1240*/  LDG.E.128 R188, [R188.64] ;  /* 0x00000004bcbc7981 */ /* 0x000f22000c1e1d00 */
        /* <DEDUP_REMOVED lines=14> */
[----:B------:R-:W-:-:S05]  /*1330*/  FMUL.FTZ R220, R248, R225 ;  /* 0x000000e1f8dc7220 */ /* 0x000fca0000410000 */
[----:B------:R-:W-:Y:S04]  /*1340*/  STL [R1+0x14], R220 ;  /* 0x000014dc01007387 */ /* 0x000fe80000100800 */
[----:B------:R-:W4:Y:S01]  /*1350*/  LDL R9, [R1+0x8c] ;  /* 0x00008c0001097983 */ /* 0x000f220000100800 */
[C---:B------:R-:W-:Y:S02]  /*1360*/  FADD.FTZ R213, -R8.reuse, R217 ;  /* 0x000000d908d57221 */ /* 0x040fe40000010100 */
[C---:B------:R-:W-:Y:S01]  /*1370*/  FADD.FTZ R49, -R8.reuse, R218 ;  /* 0x000000da08317221 */ /* 0x040fe20000010100 */
[----:B------:R-:W4:Y:S01]  /*1380*/  LDL R217, [R1+0x88] ;  /* 0x0000880001d97983 */ /* 0x000f220000100800 */
[C---:B------:R-:W-:Y:S02]  /*1390*/  FADD.FTZ R48, -R8.reuse, R219 ;  /* 0x000000db08307221 */ /* 0x040fe40000010100 */
[----:B------:R-:W-:Y:S01]  /*13a0*/  FADD.FTZ R44, -R8, R223 ;  /* 0x000000df082c7221 */ /* 0x000fe20000010100 */
[----:B------:R-:W4:Y:S01]  /*13b0*/  LDL R219, [R1+0x80] ;  /* 0x0000800001db7983 */ /* 0x000f220000100800 */
[----:B------:R-:W-:-:S02]  /*13c0*/  FMUL.FTZ R216, R247, R226 ;  /* 0x000000e2f7d87220 */ /* 0x000fc40000410000 */
[C---:B------:R-:W-:Y:S01]  /*13d0*/  FMUL.FTZ R248, R2.reuse, R196 ;  /* 0x000000c402f87220 */ /* 0x040fe20000410000 */
[----:B------:R-:W4:Y:S01]  /*13e0*/  LDL R218, [R1+0x84] ;  /* 0x0000840001da7983 */ /* 0x000f220000100800 */
[----:B------:R-:W-:-:S03]  /*13f0*/  FMUL.FTZ R252, R2, R6 ;  /* 0x0000000602fc7220 */ /* 0x000fc60000410000 */
[----:B------:R-:W-:Y:S01]  /*1400*/  STL [R1+0x10], R216 ;  /* 0x000010d801007387 */ /* 0x000fe20000100800 */
[----:B------:R-:W-:Y:S02]  /*1410*/  FMUL.FTZ R247, R2, R11 ;  /* 0x0000000b02f77220 */ /* 0x000fe40000410000 */
[----:B------:R-:W-:Y:S02]  /*1420*/  FFMA.FTZ R158, R226, R252, R158 ;  /* 0x000000fce29e7223 */ /* 0x000fe4000001009e */
[----:B------:R-:W-:Y:S02]  /*1430*/  FADD.FTZ R126, R126, R226 ;  /* 0x000000e27e7e7221 */ /* 0x000fe40000010000 */
[----:B------:R-:W-:Y:S02]  /*1440*/  FMUL.FTZ R226, R2, R198 ;  /* 0x000000c602e27220 */ /* 0x000fe40000410000 */
[----:B------:R-:W-:-:S05]  /*1450*/  FMUL.FTZ R8, R245, R227 ;  /* 0x000000e3f5087220 */ /* 0x000fca0000410000 */
[----:B------:R0:W-:Y:S01]  /*1460*/  STL [R1+0xc], R8 ;  /* 0x00000c0801007387 */ /* 0x0001e20000100800 */
[----:B------:R-:W-:Y:S02]  /*1470*/  FFMA.FTZ R157, R225, R221, R157 ;  /* 0x000000dde19d7223 */ /* 0x000fe4000001009d */
[----:B------:R-:W-:Y:S02]  /*1480*/  FADD.FTZ R125, R125, R225 ;  /* 0x000000e17d7d7221 */ /* 0x000fe40000010000 */
[----:B------:R-:W-:Y:S02]  /*1490*/  FMUL.FTZ R225, R2, R197 ;  /* 0x000000c502e17220 */ /* 0x000fe40000410000 */
[----:B--2---:R-:W-:Y:S02]  /*14a0*/  FMUL.FTZ R215, R215, R228 ;  /* 0x000000e4d7d77220 */ /* 0x004fe40000410000 */
[----:B---3--:R-:W-:-:S03]  /*14b0*/  FMUL.FTZ R196, R222, R229 ;  /* 0x000000e5dec47220 */ /* 0x008fc60000410000 */
[----:B------:R-:W-:Y:S04]  /*14c0*/  STL [R1+0x8], R215 ;  /* 0x000008d701007387 */ /* 0x000fe80000100800 */
[----:B------:R1:W-:Y:S04]  /*14d0*/  STL [R1+0x4], R196 ;  /* 0x000004c401007387 */ /* 0x0003e80000100800 */
[----:B------:R-:W2:Y:S04]  /*14e0*/  LDL R6, [R1+0x74] ;  /* 0x0000740001067983 */ /* 0x000ea80000100800 */
[----:B------:R-:W3:Y:S04]  /*14f0*/  LDL R11, [R1+0x68] ;  /* 0x00006800010b7983 */ /* 0x000ee80000100800 */
[----:B------:R-:W3:Y:S04]  /*1500*/  LDL R198, [R1+0x60] ;  /* 0x0000600001c67983 */ /* 0x000ee80000100800 */
[----:B------:R-:W3:Y:S01]  /*1510*/  LDL R197, [R1+0x64] ;  /* 0x0000640001c57983 */ /* 0x000ee20000100800 */
[----:B------:R-:W-:-:S02]  /*1520*/  FMUL.FTZ R251, R2, R7 ;  /* 0x0000000702fb7220 */ /* 0x000fc40000410000 */
[----:B------:R-:W-:Y:S01]  /*1530*/  FMUL.FTZ R246, R2, R10 ;  /* 0x0000000a02f67220 */ /* 0x000fe20000410000 */
[----:B------:R-:W3:Y:S01]  /*1540*/  LDL R7, [R1+0x70] ;  /* 0x0000700001077983 */ /* 0x000ee20000100800 */
[----:B------:R-:W-:Y:S02]  /*1550*/  FMUL.FTZ R242, R242, R224 ;  /* 0x000000e0f2f27220 */ /* 0x000fe40000410000 */
[----:B------:R-:W-:Y:S01]  /*1560*/  FFMA.FTZ R159, R227, R251, R159 ;  /* 0x000000fbe39f7223 */ /* 0x000fe2000001009f */
[----:B------:R-:W3:Y:S01]  /*1570*/  LDL R5, [R1+0x78] ;  /* 0x0000780001057983 */ /* 0x000ee20000100800 */
[----:B------:R-:W-:Y:S02]  /*1580*/  FADD.FTZ R127, R127, R227 ;  /* 0x000000e37f7f7221 */ /* 0x000fe40000010000 */
[----:B------:R-:W-:Y:S01]  /*1590*/  FFMA.FTZ R160, R228, R248, R160 ;  /* 0x000000f8e4a07223 */ /* 0x000fe200000100a0 */
[----:B------:R-:W3:Y:S01]  /*15a0*/  LDL R10, [R1+0x6c] ;  /* 0x00006c00010a7983 */ /* 0x000ee20000100800 */
[----:B------:R-:W-:-:S02]  /*15b0*/  FADD.FTZ R120, R120, R228 ;  /* 0x000000e478787221 */ /* 0x000fc40000010000 */
[----:B------:R-:W-:Y:S02]  /*15c0*/  FFMA.FTZ R162, R230, R246, R162 ;  /* 0x000000f6e6a27223 */ /* 0x000fe400000100a2 */
[----:B------:R-:W-:Y:S02]  /*15d0*/  FADD.FTZ R122, R122, R230 ;  /* 0x000000e67a7a7221 */ /* 0x000fe40000010000 */
[----:B----4-:R-:W-:Y:S02]  /*15e0*/  FMUL.FTZ R250, R250, R230 ;  /* 0x000000e6fafa7220 */ /* 0x010fe40000410000 */
[C---:B------:R-:W-:Y:S01]  /*15f0*/  FMUL.FTZ R228, R2.reuse, R200 ;  /* 0x000000c802e47220 */ /* 0x040fe20000410000 */
[----:B------:R-:W-:Y:S01]  /*1600*/  MOV R200, R8 ;  /* 0x0000000800c87202 */ /* 0x000fe20000000f00 */
[----:B------:R-:W-:Y:S01]  /*1610*/  FMUL.FTZ R227, R2, R199 ;  /* 0x000000c702e37220 */ /* 0x000fe20000410000 */
[----:B------:R-:W-:Y:S01]  /*1620*/  MOV R199, R220 ;  /* 0x000000dc00c77202 */ /* 0x000fe20000000f00 */
[----:B0-----:R-:W-:-:S04]  /*1630*/  FADD.FTZ R8, RZ, R242 ;  /* 0x000000f2ff087221 */ /* 0x001fc80000010000 */
[----:B------:R-:W-:-:S04]  /*1640*/  FADD.FTZ R8, R8, R199 ;  /* 0x000000c708087221 */ /* 0x000fc80000010000 */
[----:B------:R-:W-:Y:S02]  /*1650*/  FADD.FTZ R8, R8, R216 ;  /* 0x000000d808087221 */ /* 0x000fe40000010000 */
[----:B------:R-:W-:Y:S02]  /*1660*/  FFMA.FTZ R156, R224, R243, R156 ;  /* 0x000000f3e09c7223 */ /* 0x000fe4000001009c */
[----:B------:R-:W-:Y:S02]  /*1670*/  FADD.FTZ R124, R124, R224 ;  /* 0x000000e07c7c7221 */ /* 0x000fe40000010000 */
[----:B------:R-:W-:Y:S02]  /*1680*/  FADD.FTZ R8, R8, R200 ;  /* 0x000000c808087221 */ /* 0x000fe40000010000 */
[----:B------:R-:W-:Y:S02]  /*1690*/  FMUL.FTZ R245, R2, R4 ;  /* 0x0000000402f57220 */ /* 0x000fe40000410000 */
[----:B------:R-:W4:Y:S01]  /*16a0*/  LDL R4, [R1+0x7c] ;  /* 0x00007c0001047983 */ /* 0x000f220000100800 */
[----:B------:R-:W-:-:S02]  /*16b0*/  FMUL.FTZ R230, R9, R235 ;  /* 0x000000eb09e67220 */ /* 0x000fc40000410000 */
[----:B------:R-:W-:-:S04]  /*16c0*/  FFMA.FTZ R9, R243, R242, RZ ;  /* 0x000000f2f3097223 */ /* 0x000fc800000100ff */
[----:B------:R-:W-:Y:S02]  /*16d0*/  FFMA.FTZ R9, R221, R199, R9 ;  /* 0x000000c7dd097223 */ /* 0x000fe40000010009 */
[----:B------:R-:W-:Y:S01]  /*16e0*/  FADD.FTZ R8, R8, R215 ;  /* 0x000000d708087221 */ /* 0x000fe20000010000 */
[----:B------:R-:W4:Y:S01]  /*16f0*/  LDL R199, [R1+0x3c] ;  /* 0x00003c0001c77983 */ /* 0x000f220000100800 */
[----:B------:R-:W-:-:S04]  /*1700*/  FFMA.FTZ R9, R252, R216, R9 ;  /* 0x000000d8fc097223 */ /* 0x000fc80000010009 */
[----:B------:R-:W-:Y:S02]  /*1710*/  FFMA.FTZ R9, R251, R200, R9 ;  /* 0x000000c8fb097223 */ /* 0x000fe40000010009 */
[----:B------:R-:W-:Y:S02]  /*1720*/  FADD.FTZ R110, R110, R194 ;  /* 0x000000c26e6e7221 */ /* 0x000fe40000010000 */
[----:B------:R-:W-:Y:S02]  /*1730*/  FFMA.FTZ R9, R248, R215, R9 ;  /* 0x000000d7f8097223 */ /* 0x000fe40000010009 */
[----:B------:R-:W-:Y:S02]  /*1740*/  FADD.FTZ R8, R8, R196 ;  /* 0x000000c408087221 */ /* 0x000fe40000010000 */
[----:B------:R-:W-:Y:S02]  /*1750*/  FFMA.FTZ R9, R247, R196, R9 ;  /* 0x000000c4f7097223 */ /* 0x000fe40000010009 */
[----:B-1----:R-:W4:Y:S01]  /*1760*/  LDL R196, [R1+0x58] ;  /* 0x0000580001c47983 */ /* 0x002f220000100800 */
[----:B------:R-:W-:-:S02]  /*1770*/  FFMA.FTZ R164, R232, R228, R164 ;  /* 0x000000e4e8a47223 */ /* 0x000fc400000100a4 */
[----:B------:R-:W-:Y:S02]  /*1780*/  FADD.FTZ R116, R116, R232 ;  /* 0x000000e874747221 */ /* 0x000fe40000010000 */
[----:B------:R-:W-:Y:S02]  /*1790*/  FMUL.FTZ R232, R219, R232 ;  /* 0x000000e8dbe87220 */ /* 0x000fe40000410000 */
[----:B------:R-:W-:Y:S02]  /*17a0*/  FMUL.FTZ R219, R2, R203 ;  /* 0x000000cb02db7220 */ /* 0x000fe40000410000 */
[----:B------:R-:W4:Y:S01]  /*17b0*/  LDL R203, [R1+0x30] ;  /* 0x0000300001cb7983 */ /* 0x000f220000100800 */
[----:B--2---:R-:W-:Y:S02]  /*17c0*/  FMUL.FTZ R224, R6, R237 ;  /* 0x000000ed06e07220 */ /* 0x004fe40000410000 */
[----:B------:R-:W-:Y:S02]  /*17d0*/  FMUL.FTZ R6, R2, R206 ;  /* 0x000000ce02067220 */ /* 0x000fe40000410000 */
[----:B---3--:R-:W-:-:S02]  /*17e0*/  FMUL.FTZ R215, R11, R194 ;  /* 0x000000c20bd77220 */ /* 0x008fc40000410000 */
[----:B------:R-:W-:Y:S02]  /*17f0*/  FFMA.FTZ R174, R194, R6, R174 ;  /* 0x00000006c2ae7223 */ /* 0x000fe400000100ae */
[----:B------:R-:W2:Y:S01]  /*1800*/  LDL R194, [R1+0x5c] ;  /* 0x00005c0001c27983 */ /* 0x000ea20000100800 */
[----:B------:R-:W-:-:S03]  /*1810*/  FMUL.FTZ R221, R198, R192 ;  /* 0x000000c0c6dd7220 */ /* 0x000fc60000410000 */
[----:B------:R-:W3:Y:S01]  /*1820*/  LDL R198, [R1+0x50] ;  /* 0x0000500001c67983 */ /* 0x000ee20000100800 */
[----:B------:R-:W-:-:S03]  /*1830*/  FMUL.FTZ R216, R197, R193 ;  /* 0x000000c1c5d87220 */ /* 0x000fc60000410000 */
[----:B------:R-:W3:Y:S01]  /*1840*/  LDL R197, [R1+0x54] ;  /* 0x0000540001c57983 */ /* 0x000ee20000100800 */
[----:B------:R-:W-:Y:S02]  /*1850*/  FFMA.FTZ R161, R229, R247, R161 ;  /* 0x000000f7e5a17223 */ /* 0x000fe400000100a1 */
[----:B------:R-:W-:Y:S02]  /*1860*/  FADD.FTZ R121, R121, R229 ;  /* 0x000000e579797221 */ /* 0x000fe40000010000 */
[----:B------:R-:W-:Y:S02]  /*1870*/  FMUL.FTZ R229, R7, R236 ;  /* 0x000000ec07e57220 */ /* 0x000fe40000410000 */
[C---:B------:R-:W-:Y:S02]  /*1880*/  FMUL.FTZ R7, R2.reuse, R205 ;  /* 0x000000cd02077220 */ /* 0x040fe40000410000 */
[----:B------:R-:W-:Y:S01]  /*1890*/  FMUL.FTZ R220, R2, R204 ;  /* 0x000000cc02dc7220 */ /* 0x000fe20000410000 */
[----:B------:R-:W3:Y:S01]  /*18a0*/  LDL R205, [R1+0x38] ;  /* 0x0000380001cd7983 */ /* 0x000ee20000100800 */
[----:B------:R-:W-:-:S02]  /*18b0*/  FMUL.FTZ R249, R249, R231 ;  /* 0x000000e7f9f97220 */ /* 0x000fc40000410000 */
[----:B------:R-:W-:Y:S01]  /*18c0*/  FMUL.FTZ R223, R5, R238 ;  /* 0x000000ee05df7220 */ /* 0x000fe20000410000 */
[----:B------:R-:W3:Y:S01]  /*18d0*/  LDL R204, [R1+0x34] ;  /* 0x0000340001cc7983 */ /* 0x000ee20000100800 */
[----:B------:R-:W-:Y:S02]  /*18e0*/  FADD.FTZ R8, R8, R250 ;  /* 0x000000fa08087221 */ /* 0x000fe40000010000 */
[----:B------:R-:W-:Y:S02]  /*18f0*/  FMUL.FTZ R5, R2, R207 ;  /* 0x000000cf02057220 */ /* 0x000fe40000410000 */
[----:B------:R-:W-:Y:S02]  /*1900*/  FFMA.FTZ R175, R195, R7, R175 ;  /* 0x00000007c3af7223 */ /* 0x000fe400000100af */
[----:B------:R-:W-:Y:S02]  /*1910*/  FADD.FTZ R111, R111, R195 ;  /* 0x000000c36f6f7221 */ /* 0x000fe40000010000 */
[----:B------:R-:W-:-:S02]  /*1920*/  FMUL.FTZ R195, R10, R195 ;  /* 0x000000c30ac37220 */ /* 0x000fc40000410000 */
[----:B------:R-:W-:Y:S02]  /*1930*/  FADD.FTZ R10, R8, R249 ;  /* 0x000000f9080a7221 */ /* 0x000fe40000010000 */
[----:B------:R-:W-:Y:S02]  /*1940*/  FFMA.FTZ R165, R233, R227, R165 ;  /* 0x000000e3e9a57223 */ /* 0x000fe400000100a5 */
[----:B------:R-:W-:Y:S02]  /*1950*/  FADD.FTZ R117, R117, R233 ;  /* 0x000000e975757221 */ /* 0x000fe40000010000 */
[----:B------:R-:W-:Y:S02]  /*1960*/  FFMA.FTZ R173, R193, R5, R173 ;  /* 0x00000005c1ad7223 */ /* 0x000fe400000100ad */
[----:B------:R-:W-:Y:S02]  /*1970*/  FADD.FTZ R109, R109, R193 ;  /* 0x000000c16d6d7221 */ /* 0x000fe40000010000 */
[----:B------:R-:W-:-:S02]  /*1980*/  FMUL.FTZ R8, R2, R209 ;  /* 0x000000d102087220 */ /* 0x000fc40000410000 */
[----:B------:R-:W-:Y:S02]  /*1990*/  FMUL.FTZ R233, R218, R233 ;  /* 0x000000e9dae97220 */ /* 0x000fe40000410000 */
[----:B----4-:R-:W-:Y:S02]  /*19a0*/  FMUL.FTZ R222, R4, R239 ;  /* 0x000000ef04de7220 */ /* 0x010fe40000410000 */
[C---:B------:R-:W-:Y:S02]  /*19b0*/  FMUL.FTZ R4, R2.reuse, R208 ;  /* 0x000000d002047220 */ /* 0x040fe40000410000 */
[C---:B------:R-:W-:Y:S02]  /*19c0*/  FMUL.FTZ R193, R2.reuse, R212 ;  /* 0x000000d402c17220 */ /* 0x040fe40000410000 */
[----:B------:R-:W-:Y:S02]  /*19d0*/  FMUL.FTZ R218, R2, R202 ;  /* 0x000000ca02da7220 */ /* 0x000fe40000410000 */
[----:B------:R-:W-:-:S02]  /*19e0*/  FFMA.FTZ R172, R192, R4, R172 ;  /* 0x00000004c0ac7223 */ /* 0x000fc400000100ac */
[----:B------:R-:W-:Y:S02]  /*19f0*/  FADD.FTZ R108, R108, R192 ;  /* 0x000000c06c6c7221 */ /* 0x000fe40000010000 */
[----:B------:R-:W-:Y:S02]  /*1a00*/  FFMA.FTZ R9, R246, R250, R9 ;  /* 0x000000faf6097223 */ /* 0x000fe40000010009 */
[----:B------:R-:W-:Y:S02]  /*1a10*/  FFMA.FTZ R107, R183, R8, R107 ;  /* 0x00000008b76b7223 */ /* 0x000fe4000001006b */
[----:B------:R-:W-:Y:S02]  /*1a20*/  FADD.FTZ R103, R103, R183 ;  /* 0x000000b767677221 */ /* 0x000fe40000010000 */
[----:B------:R-:W-:Y:S02]  /*1a30*/  FMUL.FTZ R192, R2, R211 ;  /* 0x000000d302c07220 */ /* 0x000fe40000410000 */
[----:B------:R-:W-:-:S02]  /*1a40*/  FFMA.FTZ R104, R180, R193, R104 ;  /* 0x000000c1b4687223 */ /* 0x000fc40000010068 */
[----:B------:R-:W-:Y:S02]  /*1a50*/  FADD.FTZ R100, R100, R180 ;  /* 0x000000b464647221 */ /* 0x000fe40000010000 */
[----:B------:R-:W-:Y:S02]  /*1a60*/  FFMA.FTZ R11, R245, R249, R9 ;  /* 0x000000f9f50b7223 */ /* 0x000fe40000010009 */
[----:B------:R-:W-:Y:S02]  /*1a70*/  FMUL.FTZ R9, R2, R210 ;  /* 0x000000d202097220 */ /* 0x000fe40000410000 */
[----:B------:R-:W-:Y:S02]  /*1a80*/  FFMA.FTZ R105, R181, R192, R105 ;  /* 0x000000c0b5697223 */ /* 0x000fe40000010069 */
[----:B------:R-:W-:Y:S02]  /*1a90*/  FADD.FTZ R101, R101, R181 ;  /* 0x000000b565657221 */ /* 0x000fe40000010000 */
[----:B------:R-:W-:-:S02]  /*1aa0*/  FFMA.FTZ R163, R231, R245, R163 ;  /* 0x000000f5e7a37223 */ /* 0x000fc400000100a3 */
[----:B------:R-:W-:Y:S02]  /*1ab0*/  FADD.FTZ R123, R123, R231 ;  /* 0x000000e77b7b7221 */ /* 0x000fe40000010000 */
[----:B------:R-:W-:Y:S02]  /*1ac0*/  FMUL.FTZ R231, R217, R234 ;  /* 0x000000ead9e77220 */ /* 0x000fe40000410000 */
[----:B------:R-:W-:Y:S02]  /*1ad0*/  FMUL.FTZ R217, R2, R201 ;  /* 0x000000c902d97220 */ /* 0x000fe40000410000 */
[----:B------:R-:W-:Y:S02]  /*1ae0*/  FFMA.FTZ R106, R182, R9, R106 ;  /* 0x00000009b66a7223 */ /* 0x000fe4000001006a */
[----:B------:R-:W-:Y:S02]  /*1af0*/  FADD.FTZ R102, R102, R182 ;  /* 0x000000b666667221 */ /* 0x000fe40000010000 */
[----:B------:R-:W-:-:S02]  /*1b00*/  FMUL.FTZ R182, R196, R182 ;  /* 0x000000b6c4b67220 */ /* 0x000fc40000410000 */
[----:B------:R-:W-:Y:S02]  /*1b10*/  FMUL.FTZ R201, R2, R214 ;  /* 0x000000d602c97220 */ /* 0x000fe40000410000 */
[----:B------:R-:W-:Y:S02]  /*1b20*/  FADD.FTZ R92, R92, R184 ;  /* 0x000000b85c5c7221 */ /* 0x000fe40000010000 */
[----:B------:R-:W-:Y:S02]  /*1b30*/  FFMA.FTZ R96, R184, R201, R96 ;  /* 0x000000c9b8607223 */ /* 0x000fe40000010060 */
[----:B------:R-:W-:Y:S02]  /*1b40*/  FMUL.FTZ R203, R203, R184 ;  /* 0x000000b8cbcb7220 */ /* 0x000fe40000410000 */
[C---:B------:R-:W-:Y:S02]  /*1b50*/  FMUL.FTZ R209, R2.reuse, R47 ;  /* 0x0000002f02d17220 */ /* 0x040fe40000410000 */
[----:B------:R-:W-:-:S02]  /*1b60*/  FMUL.FTZ R208, R2, R46 ;  /* 0x0000002e02d07220 */ /* 0x000fc40000410000 */
[C---:B------:R-:W-:Y:S02]  /*1b70*/  FMUL.FTZ R207, R2.reuse, R45 ;  /* 0x0000002d02cf7220 */ /* 0x040fe40000410000 */
[----:B------:R-:W-:Y:S02]  /*1b80*/  FMUL.FTZ R206, R2, R44 ;  /* 0x0000002c02ce7220 */ /* 0x000fe40000410000 */
[----:B--2---:R-:W-:Y:S02]  /*1b90*/  FMUL.FTZ R202, R194, R183 ;  /* 0x000000b7c2ca7220 */ /* 0x004fe40000410000 */
[C---:B------:R-:W-:Y:S02]  /*1ba0*/  FMUL.FTZ R194, R2.reuse, R49 ;  /* 0x0000003102c27220 */ /* 0x040fe40000410000 */
[----:B------:R0:W5:Y:S01]  /*1bb0*/  LDL.LU R49, [R1+0xc8] ;  /* 0x0000c80001317983 */ /* 0x0001620000300800 */
[----:B------:R-:W-:Y:S02]  /*1bc0*/  FMUL.FTZ R183, R2, R48 ;  /* 0x0000003002b77220 */ /* 0x000fe40000410000 */
[----:B---3--:R-:W-:Y:S01]  /*1bd0*/  FMUL.FTZ R180, R198, R180 ;  /* 0x000000b4c6b47220 */ /* 0x008fe20000410000 */
[----:B------:R0:W5:Y:S01]  /*1be0*/  LDL.LU R48, [R1+0xc4] ;  /* 0x0000c40001307983 */ /* 0x0001620000300800 */
[----:B------:R-:W-:-:S03]  /*1bf0*/  FMUL.FTZ R181, R197, R181 ;  /* 0x000000b5c5b57220 */ /* 0x000fc60000410000 */
[----:B------:R-:W2:Y:S04]  /*1c00*/  LDL R198, [R1+0x20] ;  /* 0x0000200001c67983 */ /* 0x000ea80000100800 */
[----:B------:R-:W3:Y:S04]  /*1c10*/  LDL R197, [R1+0x24] ;  /* 0x0000240001c57983 */ /* 0x000ee80000100800 */
[----:B------:R-:W4:Y:S04]  /*1c20*/  LDL R196, [R1+0x28] ;  /* 0x0000280001c47983 */ /* 0x000f280000100800 */
[----:B------:R-:W4:Y:S04]  /*1c30*/  LDL R184, [R1+0x2c] ;  /* 0x00002c0001b87983 */ /* 0x000f280000100800 */
[----:B------:R0:W5:Y:S04]  /*1c40*/  LDL.LU R47, [R1+0xc0] ;  /* 0x0000c000012f7983 */ /* 0x0001680000300800 */
[----:B------:R0:W5:Y:S04]  /*1c50*/  LDL.LU R46, [R1+0xbc] ;  /* 0x0000bc00012e7983 */ /* 0x0001680000300800 */
[----:B------:R0:W5:Y:S04]  /*1c60*/  LDL.LU R45, [R1+0xb8] ;  /* 0x0000b800012d7983 */ /* 0x0001680000300800 */
[----:B------:R0:W5:Y:S01]  /*1c70*/  LDL.LU R44, [R1+0xb4] ;  /* 0x0000b400012c7983 */ /* 0x0001620000300800 */
        /* <DEDUP_REMOVED lines=70> */
[----:B--2---:R-:W-:Y:S02]  /*20e0*/  FMUL.FTZ R211, R198, R188 ;  /* 0x000000bcc6d37220 */ /* 0x004fe40000410000 */
[----:B---3--:R-:W-:Y:S02]  /*20f0*/  FMUL.FTZ R212, R197, R189 ;  /* 0x000000bdc5d47220 */ /* 0x008fe40000410000 */
[----:B------:R-:W-:-:S02]  /*2100*/  FADD.FTZ R10, R10, R211 ;  /* 0x000000d30a0a7221 */ /* 0x000fc40000010000 */
[----:B------:R-:W-:Y:S02]  /*2110*/  FFMA.FTZ R11, R209, R211, R11 ;  /* 0x000000d3d10b7223 */ /* 0x000fe4000001000b */
[----:B----4-:R-:W-:Y:S02]  /*2120*/  FMUL.FTZ R213, R196, R190 ;  /* 0x000000bec4d57220 */ /* 0x010fe40000410000 */
[----:B------:R-:W-:Y:S02]  /*2130*/  FADD.FTZ R10, R10, R212 ;  /* 0x000000d40a0a7221 */ /* 0x000fe40000010000 */
[----:B------:R-:W-:Y:S02]  /*2140*/  FFMA.FTZ R11, R208, R212, R11 ;  /* 0x000000d4d00b7223 */ /* 0x000fe4000001000b */
[----:B------:R-:W-:Y:S02]  /*2150*/  FMUL.FTZ R214, R184, R191 ;  /* 0x000000bfb8d67220 */ /* 0x000fe40000410000 */
[----:B------:R-:W-:-:S02]  /*2160*/  FADD.FTZ R10, R10, R213 ;  /* 0x000000d50a0a7221 */ /* 0x000fc40000010000 */
[----:B------:R-:W-:Y:S02]  /*2170*/  FFMA.FTZ R11, R207, R213, R11 ;  /* 0x000000d5cf0b7223 */ /* 0x000fe4000001000b */
[----:B------:R-:W-:Y:S02]  /*2180*/  FADD.FTZ R186, R10, R214 ;  /* 0x000000d60aba7221 */ /* 0x000fe40000010000 */
[----:B------:R-:W-:Y:S02]  /*2190*/  FFMA.FTZ R187, R206, R214, R11 ;  /* 0x000000d6cebb7223 */ /* 0x000fe4000001000b */
.L_x_11108:
[----:B01----:R-:W-:Y:S05]  /*21a0*/  BSYNC B0 ;  /* 0x0000000000007941 */ /* 0x003fea0003800000 */
.L_x_11106:
        /* <DEDUP_REMOVED lines=9> */
.L_x_11176:
        /* <DEDUP_REMOVED lines=10> */
[----:B------:R-:W1:Y:S04]  /*22e0*/  SHFL.DOWN PT, R184, R11, 0x4, 0x1f ;  /* 0x08801f000bb87f89 */ /* 0x000e6800000e0000 */
[----:B0-----:R-:W0:Y:S01]  /*22f0*/  SHFL.DOWN PT, R186, R10, 0x2, 0x1f ;  /* 0x08401f000aba7f89 */ /* 0x001e2200000e0000 */
[----:B-1----:R-:W-:-:S02]  /*2300*/  FADD.FTZ R11, R11, R184 ;  /* 0x000000b80b0b7221 */ /* 0x002fc40000010000 */
[----:B0-----:R-:W-:-:S03]  /*2310*/  FADD.FTZ R186, R10, R186 ;  /* 0x000000ba0aba7221 */ /* 0x001fc60000010000 */
[----:B------:R-:W0:Y:S04]  /*2320*/  SHFL.DOWN PT, R10, R11, 0x2, 0x1f ;  /* 0x08401f000b0a7f89 */ /* 0x000e2800000e0000 */
[----:B------:R1:W2:Y:S01]  /*2330*/  SHFL.DOWN PT, R187, R186, 0x1, 0x1f ;  /* 0x08201f00babb7f89 */ /* 0x0002a200000e0000 */
[----:B0-----:R-:W-:-:S05]  /*2340*/  FADD.FTZ R185, R11, R10 ;  /* 0x0000000a0bb97221 */ /* 0x001fca0000010000 */
[----:B------:R1:W0:Y:S02]  /*2350*/  SHFL.DOWN PT, R11, R185, 0x1, 0x1f ;  /* 0x08201f00b90b7f89 */ /* 0x00022400000e0000 */
.L_x_11177:
[----:B--2---:R-:W2:Y:S01]  /*2360*/  LDL.LU R189, [R1+0x18] ;  /* 0x0000180001bd7983 */ /* 0x004ea20000300800 */
[----:B------:R-:W-:Y:S01]  /*2370*/  @!P0 LOP3.LUT R184, R188, 0x7, RZ, 0xc0, !PT ;  /* 0x00000007bcb88812 */ /* 0x000fe200078ec0ff */
[----:B------:R-:W-:Y:S01]  /*2380*/  FADD.FTZ R10, R187, R186 ;  /* 0x000000babb0a7221 */ /* 0x000fe20000010000 */
[----:B------:R-:W-:Y:S01]  /*2390*/  WARPSYNC 0xffffffff ;  /* 0xffffffff00007948 */ /* 0x000fe20003800000 */
[----:B0-----:R-:W-:Y:S01]  /*23a0*/  FADD.FTZ R11, R11, R185 ;  /* 0x000000b90b0b7221 */ /* 0x001fe20000010000 */
[----:B------:R-:W-:-:S05]  /*23b0*/  @!P0 IADD3 R184, R196, R184, RZ ;  /* 0x000000b8c4b88210 */ /* 0x000fca0007ffe0ff */
[----:B------:R0:W-:Y:S01]  /*23c0*/  @!P0 STS.64 [R184.X8+0x8000], R10 ;  /* 0x0080000ab8008388 */ /* 0x0001e20000008a00 */
[----:B------:R-:W3:Y:S03]  /*23d0*/  LDC.U8 R234, c[0x0][0x1f0] ;  /* 0x00007c00ffea7b82 */ /* 0x000ee60000000000 */
[----:B------:R-:W-:Y:S01]  /*23e0*/  BAR.SYNC.DEFER_BLOCKING 0x0 ;  /* 0x0000000000007b1d */ /* 0x000fe20000010000 */
[----:B------:R-:W-:-:S04]  /*23f0*/  @!P6 ISETP.NE.U32.AND P3, PT, RZ, c[0x0][0x218], PT ;  /* 0x00008600ff00ea0c */ /* 0x000fc80003f65070 */
[----:B------:R-:W-:Y:S01]  /*2400*/  @!P6 ISETP.NE.AND.EX P3, PT, RZ, c[0x0][0x21c], PT, P3 ;  /* 0x00008700ff00ea0c */ /* 0x000fe20003f65330 */
[----:B------:R-:W-:Y:S01]  /*2410*/  BSSY B0, `(.L_x_11111) ;  /* 0x0000031000007945 */ /* 0x000fe20003800000 */
[----:B------:R-:W-:Y:S02]  /*2420*/  ISETP.NE.U32.AND P1, PT, RZ, c[0x0][0x258], PT ;  /* 0x00009600ff007a0c */ /* 0x000fe40003f25070 */
[----:B------:R-:W-:Y:S02]  /*2430*/  @!P6 ISETP.NE.U32.AND P0, PT, RZ, c[0x0][0x218], PT ;  /* 0x00008600ff00ea0c */ /* 0x000fe40003f05070 */
[----:B------:R-:W-:Y:S02]  /*2440*/  @!P6 ISETP.NE.U32.AND P2, PT, RZ, c[0x0][0x218], PT ;  /* 0x00008600ff00ea0c */ /* 0x000fe40003f45070 */
[----:B---3--:R-:W-:Y:S02]  /*2450*/  ISETP.NE.AND P4, PT, R234, RZ, PT ;  /* 0x000000ffea00720c */ /* 0x008fe40003f85270 */
        /* <DEDUP_REMOVED lines=9> */
[----:B------:R-:W-:Y:S02]  /*24f0*/  @P5 LEA.HI.SX32 R10, R11, R184, 0x1e ;  /* 0x000000b80b0a5211 */ /* 0x000fe400078ff2ff */
[----:B------:R-:W-:-:S05]  /*2500*/  @P5 MOV R11, 0x10 ;  /* 0x00000010000b5802 */ /* 0x000fca0000000f00 */
[----:B-1----:R-:W-:-:S05]  /*2510*/  @P5 IMAD.WIDE.U32 R184, R10, R11, c[0x0][0x170] ;  /* 0x00005c000ab85625 */ /* 0x002fca00078e000b */
[----:B------:R1:W5:Y:S04]  /*2520*/  @P5 LDG.E.128 R80, [R184.64] ;  /* 0x00000004b8505981 */ /* 0x000368000c1e1d00 */
[----:B-1----:R-:W1:Y:S01]  /*2530*/  LDS.128 R184, [R196.X8+0x8010] ;  /* 0x00801000c4b87984 */ /* 0x002e620000008c00 */
        /* <DEDUP_REMOVED lines=13> */
[----:B------:R-:W-:Y:S01]  /*2610*/  FADD.FTZ R11, R191, R11 ;  /* 0x0000000bbf0b7221 */ /* 0x000fe20000010000 */
[----:B-----5:R-:W-:Y:S01]  /*2620*/  @!P6 FSEL R191, R40, RZ, P3 ;  /* 0x000000ff28bfe208 */ /* 0x020fe20001800000 */
[----:B-1----:R-:W-:Y:S02]  /*2630*/  FADD.FTZ R186, R186, R196 ;  /* 0x000000c4baba7221 */ /* 0x002fe40000010000 */
        /* <DEDUP_REMOVED lines=14> */
.L_x_11112:
[----:B------:R-:W-:Y:S05]  /*2720*/  BSYNC B0 ;  /* 0x0000000000007941 */ /* 0x000fea0003800000 */
.L_x_11111:
        /* <DEDUP_REMOVED lines=9> */
[----:B------:R-:W2:Y:S04]  /*27c0*/  LDL R184, [R1] ;  /* 0x0000000001b87983 */ /* 0x000ea80000100800 */
[----:B------:R-:W3:Y:S01]  /*27d0*/  LDL R185, [R1+0x14] ;  /* 0x0000140001b97983 */ /* 0x000ee20000100800 */
[----:B------:R-:W-:-:S04]  /*27e0*/  ISETP.NE.U32.AND P0, PT, RZ, c[0x0][0x218], PT ;  /* 0x00008600ff007a0c */ /* 0x000fc80003f05070 */
[----:B------:R-:W-:Y:S01]  /*27f0*/  ISETP.NE.AND.EX P0, PT, RZ, c[0x0][0x21c], PT, P0 ;  /* 0x00008700ff007a0c */ /* 0x000fe20003f05300 */
[----:B--2---:R-:W-:-:S04]  /*2800*/  FFMA.FTZ R184, R184, R190, R11 ;  /* 0x000000beb8b87223 */ /* 0x004fc8000001000b */
[----:B---3--:R-:W-:-:S04]  /*2810*/  FADD.FTZ R184, R185, -R184 ;  /* 0x800000b8b9b87221 */ /* 0x008fc80000010000 */
[----:B------:R-:W-:-:S04]  /*2820*/  FMUL.FTZ R196, R2, R184 ;  /* 0x000000b802c47220 */ /* 0x000fc80000410000 */
[----:B------:R-:W-:Y:S02]  /*2830*/  @P0 FADD.FTZ R196, R41, R196 ;  /* 0x000000c429c40221 */ /* 0x000fe40000010000 */
.L_x_11114:
[----:B------:R-:W-:Y:S05]  /*2840*/  BSYNC B0 ;  /* 0x0000000000007941 */ /* 0x000fea0003800000 */
.L_x_11113:
[----:B------:R-:W-:Y:S01]  /*2850*/  BSSY B0, `(.L_x_11115) ;  /* 0x000000a000007945 */ /* 0x000fe20003800000 */
[----:B------:R-:W-:Y:S01]  /*2860*/  @!P6 FSEL R197, R42, RZ, P2 ;  /* 0x000000ff2ac5e208 */ /* 0x000fe20001000000 */
[----:B------:R-:W-:Y:S05]  /*2870*/  @!P6 BRA `(.L_x_11116) ;  /* 0x000000700000e947 */ /* 0x000fea0003800000 */
[----:B------:R-:W2:Y:S01]  /*2880*/  LDL R185, [R1+0x10] ;  /* 0x0000100001b97983 */ /* 0x000ea20000100800 */
[----:B------:R-:W-:Y:S01]  /*2890*/  ISETP.NE.U32.AND P0, PT, RZ, c[0x0][0x218], PT ;  /* 0x00008600ff007a0c */ /* 0x000fe20003f05070 */
[----:B------:R-:W-:-:S03]  /*28a0*/  FFMA.FTZ R184, R252, R190, R11 ;  /* 0x000000befcb87223 */ /* 0x000fc6000001000b */
[----:B------:R-:W-:Y:S01]  /*28b0*/  ISETP.NE.AND.EX P0, PT, RZ, c[0x0][0x21c], PT, P0 ;  /* 0x00008700ff007a0c */ /* 0x000fe20003f05300 */
[----:B--2---:R-:W-:-:S04]  /*28c0*/  FADD.FTZ R184, R185, -R184 ;  /* 0x800000b8b9b87221 */ /* 0x004fc80000010000 */
[----:B------:R-:W-:-:S08]  /*28d0*/  FMUL.FTZ R197, R2, R184 ;  /* 0x000000b802c57220 */ /* 0x000fd00000410000 */
[----:B------:R-:W-:Y:S02]  /*28e0*/  @P0 FADD.FTZ R197, R42, R197 ;  /* 0x000000c52ac50221 */ /* 0x000fe40000010000 */
.L_x_11116:
[----:B------:R-:W-:Y:S05]  /*28f0*/  BSYNC B0 ;  /* 0x0000000000007941 */ /* 0x000fea0003800000 */
.L_x_11115:
[----:B------:R-:W-:Y:S01]  /*2900*/  BSSY B0, `(.L_x_11117) ;  /* 0x000000b000007945 */ /* 0x000fe20003800000 */
[----:B------:R-:W-:Y:S02]  /*2910*/  @P3 MOV R188, 0x10 ;  /* 0x0000001000bc3802 */ /* 0x000fe40000000f00 */
        /* <DEDUP_REMOVED lines=9> */
.L_x_11118:
[----:B------:R-:W-:Y:S05]  /*29b0*/  BSYNC B0 ;  /* 0x0000000000007941 */ /* 0x000fea0003800000 */
.L_x_11117:
[----:B------:R-:W2:Y:S04]  /*29c0*/  LDL R236, [R1+0x40] ;  /* 0x0000400001ec7983 */ /* 0x000ea80000100800 */
[----:B------:R-:W3:Y:S04]  /*29d0*/  LDL R235, [R1+0x44] ;  /* 0x0000440001eb7983 */ /* 0x000ee80000100800 */
[----:B------:R-:W4:Y:S04]  /*29e0*/  LDL R234, [R1+0x48] ;  /* 0x0000480001ea7983 */ /* 0x000f280000100800 */
[----:B------:R-:W4:Y:S01]  /*29f0*/  LDL R199, [R1+0x4c] ;  /* 0x00004c0001c77983 */ /* 0x000f220000100800 */
[----:B------:R-:W-:Y:S01]  /*2a00*/  @P3 IMAD.WIDE.U32 R188, R0, R188, c[0x0][0x258] ;  /* 0x0000960000bc3625 */ /* 0x000fe200078e00bc */
[----:B------:R-:W-:-:S02]  /*2a10*/  SEL R184, R191, R76, P1 ;  /* 0x0000004cbfb87207 */ /* 0x000fc40000800000 */
[----:B------:R-:W-:Y:S02]  /*2a20*/  SEL R185, R196, R77, P1 ;  /* 0x0000004dc4b97207 */ /* 0x000fe40000800000 */
[----:B------:R-:W-:Y:S02]  /*2a30*/  SEL R186, R197, R78, P1 ;  /* 0x0000004ec5ba7207 */ /* 0x000fe40000800000 */
[----:B------:R-:W-:-:S05]  /*2a40*/  SEL R187, R198, R79, P1 ;  /* 0x0000004fc6bb7207 */ /* 0x000fca0000800000 */
[----:B------:R0:W-:Y:S02]  /*2a50*/  @P3 STG.E.128 [R188.64], R184 ;  /* 0x000000b8bc003986 */ /* 0x0001e4000c101d04 */
[----:B0-----:R-:W-:Y:S01]  /*2a60*/  @P5 MOV R184, 0x10 ;  /* 0x0000001000b85802 */ /* 0x001fe20000000f00 */
[----:B------:R-:W-:Y:S02]  /*2a70*/  @P5 FMUL.FTZ R186, R191, c[0x0][0x1ec] ;  /* 0x00007b00bfba5a20 */ /* 0x000fe40000410000 */
[----:B------:R-:W-:Y:S01]  /*2a80*/  @P5 FMUL.FTZ R187, R196, c[0x0][0x1ec] ;  /* 0x00007b00c4bb5a20 */ /* 0x000fe20000410000 */
[----:B------:R-:W-:Y:S01]  /*2a90*/  IADD3 R196, R10, 0x100, RZ ;  /* 0x000001000ac47810 */ /* 0x000fe20007ffe0ff */
[----:B------:R-:W-:Y:S02]  /*2aa0*/  @P5 FMUL.FTZ R188, R197, c[0x0][0x1ec] ;  /* 0x00007b00c5bc5a20 */ /* 0x000fe40000410000 */
[----:B------:R-:W-:Y:S02]  /*2ab0*/  @P5 FMUL.FTZ R189, R198, c[0x0][0x1ec] ;  /* 0x00007b00c6bd5a20 */ /* 0x000fe40000410000 */
[----:B------:R-:W-:-:S04]  /*2ac0*/  @P5 IMAD.WIDE.U32 R184, R10, R184, c[0x0][0x248] ;  /* 0x000092000ab85625 */ /* 0x000fc800078e00b8 */
[----:B------:R-:W-:Y:S02]  /*2ad0*/  @P5 FFMA.FTZ R44, R80, R186, R44 ;  /* 0x000000ba502c5223 */ /* 0x000fe4000001002c */
[----:B------:R-:W-:Y:S02]  /*2ae0*/  @P5 FFMA.FTZ R45, R81, R187, R45 ;  /* 0x000000bb512d5223 */ /* 0x000fe4000001002d */
[----:B------:R-:W-:Y:S02]  /*2af0*/  @P5 FFMA.FTZ R46, R82, R188, R46 ;  /* 0x000000bc522e5223 */ /* 0x000fe4000001002e */
[----:B------:R-:W-:Y:S02]  /*2b00*/  @P5 FFMA.FTZ R47, R83, R189, R47 ;  /* 0x000000bd532f5223 */ /* 0x000fe4000001002f */
[----:B--2---:R-:W-:Y:S02]  /*2b10*/  @P5 FMUL.FTZ R176, R236, R186 ;  /* 0x000000baecb05220 */ /* 0x004fe40000410000 */
[----:B---3--:R-:W-:-:S02]  /*2b20*/  @P5 FMUL.FTZ R177, R235, R187 ;  /* 0x000000bbebb15220 */ /* 0x008fc40000410000 */
        /* <DEDUP_REMOVED lines=13> */
[----:B0-----:R-:W2:Y:S01]  /*2c00*/  LDL R199, [R1+0x8] ;  /* 0x0000080001c77983 */ /* 0x001ea20000100800 */
[----:B------:R-:W-:Y:S01]  /*2c10*/  ISETP.NE.U32.AND P2, PT, RZ, c[0x0][0x218], PT ;  /* 0x00008600ff007a0c */ /* 0x000fe20003f45070 */
[----:B------:R-:W-:-:S03]  /*2c20*/  FFMA.FTZ R184, R248, R190, R11 ;  /* 0x000000bef8b87223 */ /* 0x000fc6000001000b */
[----:B------:R-:W-:Y:S01]  /*2c30*/  ISETP.NE.AND.EX P2, PT, RZ, c[0x0][0x21c], PT, P2 ;  /* 0x00008700ff007a0c */ /* 0x000fe20003f45320 */
[----:B--2---:R-:W-:-:S04]  /*2c40*/  FADD.FTZ R184, R199, -R184 ;  /* 0x800000b8c7b87221 */ /* 0x004fc80000010000 */
[----:B------:R-:W-:-:S08]  /*2c50*/  FMUL.FTZ R191, R2, R184 ;  /* 0x000000b802bf7220 */ /* 0x000fd00000410000 */
[----:B------:R-:W-:Y:S02]  /*2c60*/  @P2 FADD.FTZ R191, R36, R191 ;  /* 0x000000bf24bf2221 */ /* 0x000fe40000010000 */
.L_x_11120:
[----:B0-----:R-:W-:Y:S05]  /*2c70*/  BSYNC B0 ;  /* 0x0000000000007941 */ /* 0x001fea0003800000 */
.L_x_11119:
        /* <DEDUP_REMOVED lines=16> */
.L_x_11122:
[----:B------:R-:W-:Y:S05]  /*2d80*/  BSYNC B0 ;  /* 0x0000000000007941 */ /* 0x000fea0003800000 */
.L_x_11121:
        /* <DEDUP_REMOVED lines=9> */
.L_x_11124:
[----:B------:R-:W-:Y:S05]  /*2e20*/  BSYNC B0 ;  /* 0x0000000000007941 */ /* 0x000fea0003800000 */
.L_x_11123:
        /* <DEDUP_REMOVED lines=9> */
.L_x_11126:
[----:B------:R-:W-:Y:S05]  /*2ec0*/  BSYNC B0 ;  /* 0x0000000000007941 */ /* 0x000fea0003800000 */
.L_x_11125:
[----:B------:R-:W-:Y:S02]  /*2ed0*/  SEL R184, R191, R76, P1 ;  /* 0x0000004cbfb87207 */ /* 0x000fe40000800000 */
[----:B------:R-:W-:Y:S02]  /*2ee0*/  SEL R185, R197, R77, P1 ;  /* 0x0000004dc5b97207 */ /* 0x000fe40000800000 */
[----:B------:R-:W-:Y:S02]  /*2ef0*/  SEL R186, R198, R78, P1 ;  /* 0x0000004ec6ba7207 */ /* 0x000fe40000800000 */
[----:B------:R-:W-:-:S05]  /*2f00*/  SEL R187, R199, R79, P1 ;  /* 0x0000004fc7bb7207 */ /* 0x000fca0000800000 */
[----:B------:R0:W-:Y:S02]  /*2f10*/  @P3 STG.E.128 [R188.64], R184 ;  /* 0x000000b8bc003986 */ /* 0x0001e4000c101d04 */
[----:B0-----:R-:W-:Y:S01]  /*2f20*/  @P5 MOV R184, 0x10 ;  /* 0x0000001000b85802 */ /* 0x001fe20000000f00 */
[----:B------:R-:W-:Y:S02]  /*2f30*/  @P5 FMUL.FTZ R186, R191, c[0x0][0x1ec] ;  /* 0x00007b00bfba5a20 */ /* 0x000fe40000410000 */
[----:B------:R-:W-:Y:S02]  /*2f40*/  @P5 FMUL.FTZ R187, R197, c[0x0][0x1ec] ;  /* 0x00007b00c5bb5a20 */ /* 0x000fe40000410000 */
[----:B------:R-:W-:Y:S02]  /*2f50*/  @P5 FMUL.FTZ R188, R198, c[0x0][0x1ec] ;  /* 0x00007b00c6bc5a20 */ /* 0x000fe40000410000 */
[----:B------:R-:W-:Y:S02]  /*2f60*/  @P5 FMUL.FTZ R189, R199, c[0x0][0x1ec] ;  /* 0x00007b00c7bd5a20 */ /* 0x000fe40000410000 */
[----:B------:R-:W-:Y:S01]  /*2f70*/  @P5 IMAD.WIDE.U32 R184, R196, R184, c[0x0][0x248] ;  /* 0x00009200c4b85625 */ /* 0x000fe200078e00b8 */
[----:B------:R-:W-:-:S03]  /*2f80*/  IADD3 R196, R10, 0x200, RZ ;  /* 0x000002000ac47810 */ /* 0x000fc60007ffe0ff */
[----:B------:R-:W-:Y:S02]  /*2f90*/  @P5 FMUL.FTZ R176, R128, R186 ;  /* 0x000000ba80b05220 */ /* 0x000fe40000410000 */
[----:B------:R-:W-:Y:S02]  /*2fa0*/  @P5 FMUL.FTZ R177, R129, R187 ;  /* 0x000000bb81b15220 */ /* 0x000fe40000410000 */
[----:B------:R-:W-:Y:S02]  /*2fb0*/  @P5 FMUL.FTZ R178, R130, R188 ;  /* 0x000000bc82b25220 */ /* 0x000fe40000410000 */
[----:B------:R-:W-:Y:S02]  /*2fc0*/  @P5 FMUL.FTZ R179, R131, R189 ;  /* 0x000000bd83b35220 */ /* 0x000fe40000410000 */
[----:B-----5:R-:W-:Y:S02]  /*2fd0*/  @P5 FFMA.FTZ R48, R80, R186, R48 ;  /* 0x000000ba50305223 */ /* 0x020fe40000010030 */
[----:B------:R-:W-:Y:S01]  /*2fe0*/  @P5 FFMA.FTZ R49, R81, R187, R49 ;  /* 0x000000bb51315223 */ /* 0x000fe20000010031 */
[----:B------:R0:W-:Y:S01]  /*2ff0*/  @P5 STG.E.128 [R184.64], R176 ;  /* 0x000000b0b8005986 */ /* 0x0001e2000c101d04 */
[----:B------:R-:W-:-:S02]  /*3000*/  @P5 FFMA.FTZ R50, R82, R188, R50 ;  /* 0x000000bc52325223 */ /* 0x000fc40000010032 */
[----:B------:R-:W-:Y:S01]  /*3010*/  @P5 FFMA.FTZ R51, R83, R189, R51 ;  /* 0x000000bd53335223 */ /* 0x000fe20000010033 */
        /* <DEDUP_REMOVED lines=16> */
.L_x_11128:
[----:B0-----:R-:W-:Y:S05]  /*3120*/  BSYNC B0 ;  /* 0x0000000000007941 */ /* 0x001fea0003800000 */
.L_x_11127:
        /* <DEDUP_REMOVED lines=15> */
.L_x_11130:
[----:B------:R-:W-:Y:S05]  /*3220*/  BSYNC B0 ;  /* 0x0000000000007941 */ /* 0x000fea0003800000 */
.L_x_11129:
        /* <DEDUP_REMOVED lines=9> */
.L_x_11132:
[----:B------:R-:W-:Y:S05]  /*32c0*/  BSYNC B0 ;  /* 0x0000000000007941 */ /* 0x000fea0003800000 */
.L_x_11131:
        /* <DEDUP_REMOVED lines=9> */
.L_x_11134:
[----:B------:R-:W-:Y:S05]  /*3360*/  BSYNC B0 ;  /* 0x0000000000007941 */ /* 0x000fea0003800000 */
.L_x_11133:
[----:B------:R-:W-:Y:S02]  /*3370*/  SEL R184, R191, R76, P1 ;  /* 0x0000004cbfb87207 */ /* 0x000fe40000800000 */
[----:B------:R-:W-:Y:S02]  /*3380*/  SEL R185, R197, R77, P1 ;  /* 0x0000004dc5b97207 */ /* 0x000fe40000800000 */
[----:B------:R-:W-:Y:S02]  /*3390*/  SEL R186, R198, R78, P1 ;  /* 0x0000004ec6ba7207 */ /* 0x000fe40000800000 */
[----:B------:R-:W-:-:S05]  /*33a0*/  SEL R187, R199, R79, P1 ;  /* 0x0000004fc7bb7207 */ /* 0x000fca0000800000 */
[----:B------:R0:W-:Y:S02]  /*33b0*/  @P3 STG.E.128 [R188.64], R184 ;  /* 0x000000b8bc003986 */ /* 0x0001e4000c101d04 */
[----:B0-----:R-:W-:Y:S01]  /*33c0*/  @P5 MOV R184, 0x10 ;  /* 0x0000001000b85802 */ /* 0x001fe20000000f00 */
[----:B------:R-:W-:Y:S01]  /*33d0*/  @P5 FMUL.FTZ R186, R191, c[0x0][0x1ec] ;  /* 0x00007b00bfba5a20 */ /* 0x000fe20000410000 */
[----:B------:R-:W-:Y:S01]  /*33e0*/  IADD3 R191, R10, 0x300, RZ ;  /* 0x000003000abf7810 */ /* 0x000fe20007ffe0ff */
[----:B------:R-:W-:Y:S02]  /*33f0*/  @P5 FMUL.FTZ R187, R197, c[0x0][0x1ec] ;  /* 0x00007b00c5bb5a20 */ /* 0x000fe40000410000 */
[----:B------:R-:W-:Y:S02]  /*3400*/  @P5 FMUL.FTZ R188, R198, c[0x0][0x1ec] ;  /* 0x00007b00c6bc5a20 */ /* 0x000fe40000410000 */
[----:B------:R-:W-:Y:S02]  /*3410*/  @P5 FMUL.FTZ R189, R199, c[0x0][0x1ec] ;  /* 0x00007b00c7bd5a20 */ /* 0x000fe40000410000 */
[----:B------:R-:W-:-:S04]  /*3420*/  @P5 IMAD.WIDE.U32 R184, R196, R184, c[0x0][0x248] ;  /* 0x00009200c4b85625 */ /* 0x000fc800078e00b8 */
        /* <DEDUP_REMOVED lines=25> */
.L_x_11136:
[----:B0-----:R-:W-:Y:S05]  /*35c0*/  BSYNC B0 ;  /* 0x0000000000007941 */ /* 0x001fea0003800000 */
.L_x_11135:
        /* <DEDUP_REMOVED lines=15> */
.L_x_11138:
[----:B------:R-:W-:Y:S05]  /*36c0*/  BSYNC B0 ;  /* 0x0000000000007941 */ /* 0x000fea0003800000 */
.L_x_11137:
        /* <DEDUP_REMOVED lines=9> */
.L_x_11140:
[----:B------:R-:W-:Y:S05]  /*3760*/  BSYNC B0 ;  /* 0x0000000000007941 */ /* 0x000fea0003800000 */
.L_x_11139:
        /* <DEDUP_REMOVED lines=9> */
.L_x_11142:
[----:B------:R-:W-:Y:S05]  /*3800*/  BSYNC B0 ;  /* 0x0000000000007941 */ /* 0x000fea0003800000 */
.L_x_11141:
        /* <DEDUP_REMOVED lines=37> */
.L_x_11144:
[----:B0-----:R-:W-:Y:S05]  /*3a60*/  BSYNC B0 ;  /* 0x0000000000007941 */ /* 0x001fea0003800000 */
.L_x_11143:
        /* <DEDUP_REMOVED lines=16> */
.L_x_11146:
[----:B------:R-:W-:Y:S05]  /*3b70*/  BSYNC B0 ;  /* 0x0000000000007941 */ /* 0x000fea0003800000 */
.L_x_11145:
        /* <DEDUP_REMOVED lines=9> */
.L_x_11148:
[----:B------:R-:W-:Y:S05]  /*3c10*/  BSYNC B0 ;  /* 0x0000000000007941 */ /* 0x000fea0003800000 */
.L_x_11147:
        /* <DEDUP_REMOVED lines=9> */
.L_x_11150:
[----:B------:R-:W-:Y:S05]  /*3cb0*/  BSYNC B0 ;  /* 0x0000000000007941 */ /* 0x000fea0003800000 */
.L_x_11149:
        /* <DEDUP_REMOVED lines=37> */
.L_x_11152:
[----:B0-----:R-:W-:Y:S05]  /*3f10*/  BSYNC B0 ;  /* 0x0000000000007941 */ /* 0x001fea0003800000 */
.L_x_11151:
        /* <DEDUP_REMOVED lines=16> */
.L_x_11154:
[----:B------:R-:W-:Y:S05]  /*4020*/  BSYNC B0 ;  /* 0x0000000000007941 */ /* 0x000fea0003800000 */
.L_x_11153:
        /* <DEDUP_REMOVED lines=9> */
.L_x_11156:
[----:B------:R-:W-:Y:S05]  /*40c0*/  BSYNC B0 ;  /* 0x0000000000007941 */ /* 0x000fea0003800000 */
.L_x_11155:
        /* <DEDUP_REMOVED lines=9> */
.L_x_11158:
[----:B------:R-:W-:Y:S05]  /*4160*/  BSYNC B0 ;  /* 0x0000000000007941 */ /* 0x000fea0003800000 */
.L_x_11157:
        /* <DEDUP_REMOVED lines=37> */
.L_x_11160:
[----:B0-----:R-:W-:Y:S05]  /*43c0*/  BSYNC B0 ;  /* 0x0000000000007941 */ /* 0x001fea0003800000 */
.L_x_11159:
        /* <DEDUP_REMOVED lines=16> */
.L_x_11162:
[----:B------:R-:W-:Y:S05]  /*44d0*/  BSYNC B0 ;  /* 0x0000000000007941 */ /* 0x000fea0003800000 */
.L_x_11161:
        /* <DEDUP_REMOVED lines=9> */
.L_x_11164:
[----:B------:R-:W-:Y:S05]  /*4570*/  BSYNC B0 ;  /* 0x0000000000007941 */ /* 0x000fea0003800000 */
.L_x_11163:
        /* <DEDUP_REMOVED lines=9> */
.L_x_11166:
[----:B------:R-:W-:Y:S05]  /*4610*/  BSYNC B0 ;  /* 0x0000000000007941 */ /* 0x000fea0003800000 */
.L_x_11165:
        /* <DEDUP_REMOVED lines=10> */
[----:B------:R-:W-:-:S02]  /*46c0*/  @P5 FMUL.FTZ R176, R148, R186 ;  /* 0x000000ba94b05220 */ /* 0x000fc40000410000 */
[----:B-----5:R-:W-:Y:S01]  /*46d0*/  @P5 FFMA.FTZ R68, R80, R186, R68 ;  /* 0x000000ba50445223 */ /* 0x020fe20000010044 */
[----:B------:R-:W-:Y:S01]  /*46e0*/  IADD3 R186, R10, 0x700, RZ ;  /* 0x000007000aba7810 */ /* 0x000fe20007ffe0ff */
[----:B------:R-:W-:Y:S01]  /*46f0*/  @P5 IMAD.WIDE.U32 R184, R191, R184, c[0x0][0x248] ;  /* 0x00009200bfb85625 */ /* 0x000fe200078e00b8 */
[----:B------:R-:W-:-:S03]  /*4700*/  @P5 MOV R10, 0x10 ;  /* 0x00000010000a5802 */ /* 0x000fc60000000f00 */
[----:B------:R-:W-:Y:S02]  /*4710*/  @P5 FMUL.FTZ R177, R149, R187 ;  /* 0x000000bb95b15220 */ /* 0x000fe40000410000 */
[-C--:B------:R-:W-:Y:S02]  /*4720*/  @P5 FMUL.FTZ R178, R150, R188.reuse ;  /* 0x000000bc96b25220 */ /* 0x080fe40000410000 */
[----:B------:R-:W-:Y:S02]  /*4730*/  @P5 FMUL.FTZ R179, R151, R189 ;  /* 0x000000bd97b35220 */ /* 0x000fe40000410000 */
[----:B------:R-:W-:Y:S02]  /*4740*/  @P5 FFMA.FTZ R69, R81, R187, R69 ;  /* 0x000000bb51455223 */ /* 0x000fe40000010045 */
[----:B------:R-:W-:Y:S01]  /*4750*/  @P5 FFMA.FTZ R70, R82, R188, R70 ;  /* 0x000000bc52465223 */ /* 0x000fe20000010046 */
[----:B------:R0:W-:Y:S01]  /*4760*/  @P5 STG.E.128 [R184.64], R176 ;  /* 0x000000b0b8005986 */ /* 0x0001e2000c101d04 */
[----:B------:R-:W-:-:S02]  /*4770*/  @P5 FFMA.FTZ R71, R83, R189, R71 ;  /* 0x000000bd53475223 */ /* 0x000fc40000010047 */
[----:B0-----:R-:W-:-:S05]  /*4780*/  @P5 IMAD.WIDE.U32 R184, R186, R10, c[0x0][0x170] ;  /* 0x00005c00bab85625 */ /* 0x001fca00078e000a */
        /* <DEDUP_REMOVED lines=14> */
.L_x_11168:
[----:B0-----:R-:W-:Y:S05]  /*4870*/  BSYNC B0 ;  /* 0x0000000000007941 */ /* 0x001fea0003800000 */
.L_x_11167:
        /* <DEDUP_REMOVED lines=17> */
.L_x_11170:
[----:B------:R-:W-:Y:S05]  /*4990*/  BSYNC B0 ;  /* 0x0000000000007941 */ /* 0x000fea0003800000 */
.L_x_11169:
        /* <DEDUP_REMOVED lines=11> */
.L_x_11172:
[----:B------:R-:W-:Y:S05]  /*4a50*/  BSYNC B0 ;  /* 0x0000000000007941 */ /* 0x000fea0003800000 */
.L_x_11171:
        /* <DEDUP_REMOVED lines=15> */
.L_x_11174:
[----:B------:R-:W-:Y:S05]  /*4b50*/  BSYNC B0 ;  /* 0x0000000000007941 */ /* 0x000fea0003800000 */
.L_x_11173:
[----:B------:R-:W2:Y:S01]  /*4b60*/  LDL.LU R184, [R1+0xb0] ;  /* 0x0000b00001b87983 */ /* 0x000ea20000300800 */
[C---:B------:R-:W-:Y:S01]  /*4b70*/  SEL R79, R10.reuse, R79, P1 ;  /* 0x0000004f0a4f7207 */ /* 0x040fe20000800000 */
[----:B------:R-:W-:Y:S01]  /*4b80*/  @P5 FMUL.FTZ R2, R10, c[0x0][0x1ec] ;  /* 0x00007b000a025a20 */ /* 0x000fe20000410000 */
[----:B------:R-:W-:Y:S02]  /*4b90*/  @P3 IADD3 R0, R0, 0x700, RZ ;  /* 0x0000070000003810 */ /* 0x000fe40007ffe0ff */
[----:B------:R-:W-:Y:S01]  /*4ba0*/  @P3 MOV R10, 0x10 ;  /* 0x00000010000a3802 */ /* 0x000fe20000000f00 */
[-C--:B------:R-:W-:Y:S01]  /*4bb0*/  @P5 FMUL.FTZ R179, R155, R2.reuse ;  /* 0x000000029bb35220 */ /* 0x080fe20000410000 */
[----:B------:R-:W-:Y:S01]  /*4bc0*/  IADD3 R3, R3, c[0x0][0x160], RZ ;  /* 0x0000580003037a10 */ /* 0x000fe20007ffe0ff */
[----:B------:R-:W-:Y:S02]  /*4bd0*/  @P5 FFMA.FTZ R75, R83, R2, R75 ;  /* 0x00000002534b5223 */ /* 0x000fe4000001004b */
[----:B------:R-:W-:Y:S01]  /*4be0*/  @P3 IMAD.WIDE.U32 R10, R0, R10, c[0x0][0x258] ;  /* 0x00009600000a3625 */ /* 0x000fe200078e000a */
[----:B------:R-:W-:-:S02]  /*4bf0*/  @P5 MOV R0, 0x10 ;  /* 0x0000001000005802 */ /* 0x000fc40000000f00 */
[----:B------:R-:W-:Y:S02]  /*4c00*/  ISETP.GE.AND P0, PT, R3, c[0x0][0x164], PT ;  /* 0x0000590003007a0c */ /* 0x000fe40003f06270 */
[----:B------:R0:W-:Y:S02]  /*4c10*/  @P3 STG.E.128 [R10.64], R76 ;  /* 0x0000004c0a003986 */ /* 0x0001e4000c101d04 */
[----:B0-----:R-:W-:-:S05]  /*4c20*/  @P5 IMAD.WIDE.U32 R10, R186, R0, c[0x0][0x248] ;  /* 0x00009200ba0a5625 */ /* 0x001fca00078e0000 */
[----:B------:R0:W-:Y:S01]  /*4c30*/  @P5 STG.E.128 [R10.64], R176 ;  /* 0x000000b00a005986 */ /* 0x0001e2000c101d04 */
[----:B--2---:R-:W-:-:S04]  /*4c40*/  LOP3.LUT P1, RZ, R184, 0xff, RZ, 0xc0, !PT ;  /* 0x000000ffb8ff7812 */ /* 0x004fc8000782c0ff */
[----:B------:R-:W-:-:S05]  /*4c50*/  SEL R0, RZ, 0x1, P1 ;  /* 0x00000001ff007807 */ /* 0x000fca0000800000 */
[----:B------:R0:W-:Y:S02]  /*4c60*/  STL.S16 [R1+0xb0], R0 ;  /* 0x0000b00001007387 */ /* 0x0001e40000100600 */
[----:B0-----:R-:W-:Y:S01]  /*4c70*/  @P0 CALL.REL.NOINC `(.L_x_11105) ;  /* 0x0000001000000944 */ /* 0x001fe20003c00000 */
[----:B------:R-:W-:Y:S05]  /*4c80*/  BRA `(.L_x_11175) ;  /* 0xffffbca000007947 */ /* 0x000fea000383ffff */
.L_x_11105:
        /* <DEDUP_REMOVED lines=35> */
.L_x_11109:
[----:B------:R-:W-:Y:S01]  /*4ec0*/  HFMA2.MMA R11, -RZ, RZ, 0, 9.5367431640625e-07 ;  /* 0x00000010ff0b7435 */ /* 0x000fe200000001ff */
[----:B------:R-:W-:-:S02]  /*4ed0*/  MOV R184, R186 ;  /* 0x000000ba00b87202 */ /* 0x000fc40000000f00 */
[----:B------:R-:W-:Y:S02]  /*4ee0*/  MOV R190, 0x1f ;  /* 0x0000001f00be7802 */ /* 0x000fe40000000f00 */
[----:B------:R-:W-:Y:S02]  /*4ef0*/  MOV R189, 0xffffffff ;  /* 0xffffffff00bd7802 */ /* 0x000fe40000000f00 */
[----:B------:R-:W-:Y:S02]  /*4f00*/  MOV R10, 0x4f20 ;  /* 0x00004f20000a7802 */ /* 0x000fe40000000f00 */
[----:B-----5:R-:W-:Y:S05]  /*4f10*/  CALL.REL.NOINC `($__internal_187_$__cuda_sm70_shflsync_down_p) ;  /* 0x0000046000007944 */ /* 0x020fea0003c00000 */
[----:B-1----:R-:W-:Y:S01]  /*4f20*/  MOV R185, R184 ;  /* 0x000000b800b97202 */ /* 0x002fe20000000f00 */
[----:B------:R-:W-:Y:S05]  /*4f30*/  BRA `(.L_x_11176) ;  /* 0xffffd30000007947 */ /* 0x000fea000383ffff */
.L_x_11110:
[----:B------:R-:W-:Y:S01]  /*4f40*/  HFMA2.MMA R11, -RZ, RZ, 0, 9.5367431640625e-07 ;  /* 0x00000010ff0b7435 */ /* 0x000fe200000001ff */
[----:B------:R-:W-:Y:S02]  /*4f50*/  MOV R184, R187 ;  /* 0x000000bb00b87202 */ /* 0x000fe40000000f00 */
[----:B------:R-:W-:Y:S02]  /*4f60*/  MOV R190, 0x1f ;  /* 0x0000001f00be7802 */ /* 0x000fe40000000f00 */
[----:B------:R-:W-:-:S02]  /*4f70*/  MOV R189, 0xffffffff ;  /* 0xffffffff00bd7802 */ /* 0x000fc40000000f00 */
[----:B------:R-:W-:Y:S02]  /*4f80*/  MOV R10, 0x4fa0 ;  /* 0x00004fa0000a7802 */ /* 0x000fe40000000f00 */
[----:B01---5:R-:W-:Y:S05]  /*4f90*/  CALL.REL.NOINC `($__internal_187_$__cuda_sm70_shflsync_down_p) ;  /* 0x000003e000007944 */ /* 0x023fea0003c00000 */
[----:B------:R-:W-:Y:S01]  /*4fa0*/  FADD.FTZ R186, R185, R186 ;  /* 0x000000bab9ba7221 */ /* 0x000fe20000010000 */
[----:B------:R-:W-:Y:S01]  /*4fb0*/  HFMA2.MMA R11, -RZ, RZ, 0, 4.76837158203125e-07 ;  /* 0x00000008ff0b7435 */ /* 0x000fe200000001ff */
[----:B-1----:R-:W-:Y:S01]  /*4fc0*/  FADD.FTZ R187, R187, R184 ;  /* 0x000000b8bbbb7221 */ /* 0x002fe20000010000 */
[----:B------:R-:W-:Y:S02]  /*4fd0*/  MOV R190, 0x1f ;  /* 0x0000001f00be7802 */ /* 0x000fe40000000f00 */
[----:B------:R-:W-:Y:S02]  /*4fe0*/  MOV R189, 0xffffffff ;  /* 0xffffffff00bd7802 */ /* 0x000fe40000000f00 */
[----:B------:R-:W-:Y:S02]  /*4ff0*/  MOV R184, R186 ;  /* 0x000000ba00b87202 */ /* 0x000fe40000000f00 */
[----:B------:R-:W-:Y:S02]  /*5000*/  MOV R10, 0x5020 ;  /* 0x00005020000a7802 */ /* 0x000fe40000000f00 */
[----:B------:R-:W-:Y:S05]  /*5010*/  CALL.REL.NOINC `($__internal_187_$__cuda_sm70_shflsync_down_p) ;  /* 0x0000036000007944 */ /* 0x000fea0003c00000 */
[----:B------:R-:W-:Y:S01]  /*5020*/  HFMA2.MMA R11, -RZ, RZ, 0, 4.76837158203125e-07 ;  /* 0x00000008ff0b7435 */ /* 0x000fe200000001ff */
[----:B-1----:R-:W-:-:S02]  /*5030*/  MOV R185, R184 ;  /* 0x000000b800b97202 */ /* 0x002fc40000000f00 */
[----:B------:R-:W-:Y:S02]  /*5040*/  MOV R184, R187 ;  /* 0x000000bb00b87202 */ /* 0x000fe40000000f00 */
[----:B------:R-:W-:Y:S02]  /*5050*/  MOV R190, 0x1f ;  /* 0x0000001f00be7802 */ /* 0x000fe40000000f00 */
[----:B------:R-:W-:Y:S02]  /*5060*/  MOV R189, 0xffffffff ;  /* 0xffffffff00bd7802 */ /* 0x000fe40000000f00 */
[----:B------:R-:W-:Y:S02]  /*5070*/  MOV R10, 0x5090 ;  /* 0x00005090000a7802 */ /* 0x000fe40000000f00 */
[----:B------:R-:W-:Y:S05]  /*5080*/  CALL.REL.NOINC `($__internal_187_$__cuda_sm70_shflsync_down_p) ;  /* 0x000002f000007944 */ /* 0x000fea0003c00000 */
[----:B------:R-:W-:Y:S01]  /*5090*/  FADD.FTZ R186, R185, R186 ;  /* 0x000000bab9ba7221 */ /* 0x000fe20000010000 */
[----:B------:R-:W-:Y:S01]  /*50a0*/  HFMA2.MMA R11, -RZ, RZ, 0, 2.384185791015625e-07 ;  /* 0x00000004ff0b7435 */ /* 0x000fe200000001ff */
[----:B-1----:R-:W-:Y:S01]  /*50b0*/  FADD.FTZ R187, R187, R184 ;  /* 0x000000b8bbbb7221 */ /* 0x002fe20000010000 */
[----:B------:R-:W-:Y:S02]  /*50c0*/  MOV R190, 0x1f ;  /* 0x0000001f00be7802 */ /* 0x000fe40000000f00 */
[----:B------:R-:W-:-:S02]  /*50d0*/  MOV R189, 0xffffffff ;  /* 0xffffffff00bd7802 */ /* 0x000fc40000000f00 */
[----:B------:R-:W-:Y:S02]  /*50e0*/  MOV R184, R186 ;  /* 0x000000ba00b87202 */ /* 0x000fe40000000f00 */
[----:B------:R-:W-:Y:S02]  /*50f0*/  MOV R10, 0x5110 ;  /* 0x00005110000a7802 */ /* 0x000fe40000000f00 */
[----:B------:R-:W-:Y:S05]  /*5100*/  CALL.REL.NOINC `($__internal_187_$__cuda_sm70_shflsync_down_p) ;  /* 0x0000027000007944 */ /* 0x000fea0003c00000 */
[----:B------:R-:W-:Y:S01]  /*5110*/  HFMA2.MMA R11, -RZ, RZ, 0, 2.384185791015625e-07 ;  /* 0x00000004ff0b7435 */ /* 0x000fe200000001ff */
[----:B-1----:R-:W-:Y:S02]  /*5120*/  MOV R185, R184 ;  /* 0x000000b800b97202 */ /* 0x002fe40000000f00 */
[----:B------:R-:W-:Y:S02]  /*5130*/  MOV R184, R187 ;  /* 0x000000bb00b87202 */ /* 0x000fe40000000f00 */
[----:B------:R-:W-:Y:S02]  /*5140*/  MOV R190, 0x1f ;  /* 0x0000001f00be7802 */ /* 0x000fe40000000f00 */
[----:B------:R-:W-:Y:S02]  /*5150*/  MOV R189, 0xffffffff ;  /* 0xffffffff00bd7802 */ /* 0x000fe40000000f00 */
[----:B------:R-:W-:-:S02]  /*5160*/  MOV R10, 0x5180 ;  /* 0x00005180000a7802 */ /* 0x000fc40000000f00 */
[----:B------:R-:W-:Y:S05]  /*5170*/  CALL.REL.NOINC `($__internal_187_$__cuda_sm70_shflsync_down_p) ;  /* 0x0000020000007944 */ /* 0x000fea0003c00000 */
[----:B------:R-:W-:Y:S01]  /*5180*/  FADD.FTZ R186, R185, R186 ;  /* 0x000000bab9ba7221 */ /* 0x000fe20000010000 */
[----:B------:R-:W-:Y:S01]  /*5190*/  HFMA2.MMA R11, -RZ, RZ, 0, 1.1920928955078125e-07 ;  /* 0x00000002ff0b7435 */ /* 0x000fe200000001ff */
[----:B-1----:R-:W-:Y:S01]  /*51a0*/  FADD.FTZ R185, R187, R184 ;  /* 0x000000b8bbb97221 */ /* 0x002fe20000010000 */
[----:B------:R-:W-:-:S02]  /*51b0*/  MOV R190, 0x1f ;  /* 0x0000001f00be7802 */ /* 0x000fc40000000f00 */
[----:B------:R-:W-:Y:S02]  /*51c0*/  MOV R189, 0xffffffff ;  /* 0xffffffff00bd7802 */ /* 0x000fe40000000f00 */
[----:B------:R-:W-:Y:S02]  /*51d0*/  MOV R184, R186 ;  /* 0x000000ba00b87202 */ /* 0x000fe40000000f00 */
[----:B------:R-:W-:Y:S02]  /*51e0*/  MOV R10, 0x5200 ;  /* 0x00005200000a7802 */ /* 0x000fe40000000f00 */
[----:B------:R-:W-:Y:S05]  /*51f0*/  CALL.REL.NOINC `($__internal_187_$__cuda_sm70_shflsync_down_p) ;  /* 0x0000018000007944 */ /* 0x000fea0003c00000 */
[----:B------:R-:W-:Y:S01]  /*5200*/  HFMA2.MMA R11, -RZ, RZ, 0, 1.1920928955078125e-07 ;  /* 0x00000002ff0b7435 */ /* 0x000fe200000001ff */
[----:B-1----:R-:W-:Y:S02]  /*5210*/  MOV R187, R184 ;  /* 0x000000b800bb7202 */ /* 0x002fe40000000f00 */
[----:B------:R-:W-:Y:S02]  /*5220*/  MOV R184, R185 ;  /* 0x000000b900b87202 */ /* 0x000fe40000000f00 */
[----:B------:R-:W-:Y:S02]  /*5230*/  MOV R190, 0x1f ;  /* 0x0000001f00be7802 */ /* 0x000fe40000000f00 */
[----:B------:R-:W-:-:S02]  /*5240*/  MOV R189, 0xffffffff ;  /* 0xffffffff00bd7802 */ /* 0x000fc40000000f00 */
[----:B------:R-:W-:Y:S02]  /*5250*/  MOV R10, 0x5270 ;  /* 0x00005270000a7802 */ /* 0x000fe40000000f00 */
[----:B------:R-:W-:Y:S05]  /*5260*/  CALL.REL.NOINC `($__internal_187_$__cuda_sm70_shflsync_down_p) ;  /* 0x0000011000007944 */ /* 0x000fea0003c00000 */
[----:B------:R-:W-:Y:S01]  /*5270*/  FADD.FTZ R186, R187, R186 ;  /* 0x000000babbba7221 */ /* 0x000fe20000010000 */
[----:B------:R-:W-:Y:S01]  /*5280*/  HFMA2.MMA R11, -RZ, RZ, 0, 5.9604644775390625e-08 ;  /* 0x00000001ff0b7435 */ /* 0x000fe200000001ff */
[----:B-1----:R-:W-:Y:S01]  /*5290*/  FADD.FTZ R185, R185, R184 ;  /* 0x000000b8b9b97221 */ /* 0x002fe20000010000 */
[----:B------:R-:W-:Y:S02]  /*52a0*/  MOV R190, 0x1f ;  /* 0x0000001f00be7802 */ /* 0x000fe40000000f00 */
[----:B------:R-:W-:Y:S02]  /*52b0*/  MOV R189, 0xffffffff ;  /* 0xffffffff00bd7802 */ /* 0x000fe40000000f00 */
[----:B------:R-:W-:Y:S02]  /*52c0*/  MOV R184, R186 ;  /* 0x000000ba00b87202 */ /* 0x000fe40000000f00 */
[----:B------:R-:W-:Y:S02]  /*52d0*/  MOV R10, 0x52f0 ;  /* 0x000052f0000a7802 */ /* 0x000fe40000000f00 */
[----:B------:R-:W-:Y:S05]  /*52e0*/  CALL.REL.NOINC `($__internal_187_$__cuda_sm70_shflsync_down_p) ;  /* 0x0000009000007944 */ /* 0x000fea0003c00000 */
[----:B------:R-:W-:Y:S01]  /*52f0*/  HFMA2.MMA R11, -RZ, RZ, 0, 5.9604644775390625e-08 ;  /* 0x00000001ff0b7435 */ /* 0x000fe200000001ff */
[----:B-1----:R-:W-:-:S02]  /*5300*/  MOV R187, R184 ;  /* 0x000000b800bb7202 */ /* 0x002fc40000000f00 */
[----:B------:R-:W-:Y:S02]  /*5310*/  MOV R184, R185 ;  /* 0x000000b900b87202 */ /* 0x000fe40000000f00 */
[----:B------:R-:W-:Y:S02]  /*5320*/  MOV R190, 0x1f ;  /* 0x0000001f00be7802 */ /* 0x000fe40000000f00 */
[----:B------:R-:W-:Y:S02]  /*5330*/  MOV R189, 0xffffffff ;  /* 0xffffffff00bd7802 */ /* 0x000fe40000000f00 */
[----:B------:R-:W-:Y:S02]  /*5340*/  MOV R10, 0x5360 ;  /* 0x00005360000a7802 */ /* 0x000fe40000000f00 */
[----:B------:R-:W-:Y:S05]  /*5350*/  CALL.REL.NOINC `($__internal_187_$__cuda_sm70_shflsync_down_p) ;  /* 0x0000002000007944 */ /* 0x000fea0003c00000 */
[----:B-1----:R-:W-:Y:S01]  /*5360*/  MOV R11, R184 ;  /* 0x000000b8000b7202 */ /* 0x002fe20000000f00 */
[----:B------:R-:W-:Y:S05]  /*5370*/  BRA `(.L_x_11177) ;  /* 0xffffcfe000007947 */ /* 0x000fea000383ffff */
        .weak           $__internal_187_$__cuda_sm70_shflsync_down_p
        .type           $__internal_187_$__cuda_sm70_shflsync_down_p,@function
        .size           $__internal_187_$__cuda_sm70_shflsync_down_p,(.L_x_11921 - $__internal_187_$__cuda_sm70_shflsync_down_p)
$__internal_187_$__cuda_sm70_shflsync_down_p:
[----:B------:R-:W-:Y:S04]  /*5380*/  WARPSYNC R189 ;  /* 0x000000bd00007348 */ /* 0x000fe80003800000 */
[----:B------:R0:W1:Y:S02]  /*5390*/  SHFL.DOWN PT, R184, R184, R11, R190 ;  /* 0x0800000bb8b87389 */ /* 0x00006400000e00be */
[----:B0-----:R-:W-:-:S06]  /*53a0*/  HFMA2.MMA R11, -RZ, RZ, 0, 0 ;  /* 0x00000000ff0b7435 */ /* 0x001fcc00000001ff */
[----:B------:R-:W-:Y:S05]  /*53b0*/  RET.REL.NODEC R10 `(_ZN10layer_norm13ln_bwd_kernelINS_13Kernel_traitsIfffffjLj8192ELj1ELj1ELj8ELj16ENS_18Kernel_traits_baseILj8192EfffffjLj256EEEEELb0ELb1ELb1ELb1EEEvNS_9BwdParamsE) ;  /* 0xffffac400a007950 */ /* 0x000fea0003c3ffff */
.L_x_11178:
        /* <DEDUP_REMOVED lines=12> */
.L_x_11921:


//--------------------- .text._ZN10layer_norm13ln_bwd_kernelINS_13Kernel_traitsIfffffjLj8192ELj1ELj1ELj8ELj16ENS_18Kernel_traits_baseILj8192EfffffjLj256EEEEELb1ELb0ELb0ELb0EEEvNS_9BwdParamsE --------------------------
	.section	.text._ZN10layer_norm13ln_bwd_kernelINS_13Kernel_traitsIfffffjLj8192ELj1ELj1ELj8ELj16ENS_18Kernel_traits_baseILj8192EfffffjLj256EEEEELb1ELb0ELb0ELb0EEEvNS_9BwdParamsE,"ax",@progbits
	.sectioninfo	@"SHI_REGISTERS=239"
	.align	128
        .global         _ZN10layer_norm13ln_bwd_kernelINS_13Kernel_traitsIfffffjLj8192ELj1ELj1ELj8ELj16ENS_18Kernel_traits_baseILj8192EfffffjLj256EEEEELb1ELb0ELb0ELb0EEEvNS_9BwdParamsE
        .type           _ZN10layer_norm13ln_bwd_kernelINS_13Kernel_traitsIfffffjLj8192ELj1ELj1ELj8ELj16ENS_18Kernel_traits_baseILj8192EfffffjLj256EEEEELb1ELb0ELb0ELb0EEEvNS_9BwdParamsE,@function
        .size           _ZN10layer_norm13ln_bwd_kernelINS_13Kernel_traitsIfffffjLj8192ELj1ELj1ELj8ELj16ENS_18Kernel_traits_baseILj8192EfffffjLj256EEEEELb1ELb0ELb0ELb0EEEvNS_9BwdParamsE,(.L_x_11922 - _ZN10layer_norm13ln_bwd_kernelINS_13Kernel_traitsIfffffjLj8192ELj1ELj1ELj8ELj16ENS_18Kernel_traits_baseILj8192EfffffjLj256EEEEELb1ELb0ELb0ELb0EEEvNS_9BwdParamsE)
        .other          _ZN10layer_norm13ln_bwd_kernelINS_13Kernel_traitsIfffffjLj8192ELj1ELj1ELj8ELj16ENS_18Kernel_traits_baseILj8192EfffffjLj256EEEEELb1ELb0ELb0ELb0EEEvNS_9BwdParamsE,@"STO_CUDA_ENTRY STV_DEFAULT"
_ZN10layer_norm13ln_bwd_kernelINS_13Kernel_traitsIfffffjLj8192ELj1ELj1ELj8ELj16ENS_18Kernel_traits_baseILj8192EfffffjLj256EEEEELb1ELb0ELb0ELb0EEEvNS_9BwdParamsE:
.text._ZN10layer_norm13ln_bwd_kernelINS_13Kernel_traitsIfffffjLj8192ELj1ELj1ELj8ELj16ENS_18Kernel_traits_baseILj8192EfffffjLj256EEEEELb1ELb0ELb0ELb0EEEvNS_9BwdParamsE:
        /* <DEDUP_REMOVED lines=93> */
.L_x_11214:
[----:B------:R-:W-:Y:S02]  /*05d0*/  ISETP.NE.U32.AND P5, PT, RZ, c[0x0][0x1c0], PT ;  /* 0x00007000ff007a0c */ /* 0x000fe40003fa5070 */
[----:B------:R-:W-:-:S02]  /*05e0*/  SHF.R.S32.HI R160, RZ, 0x1f, R3 ;  /* 0x0000001fffa07819 */ /* 0x000fc40000011403 */
[----:B------:R-:W-:Y:S02]  /*05f0*/  ISETP.NE.AND.EX P5, PT, RZ, c[0x0][0x1c4], PT, P5 ;  /* 0x00007100ff007a0c */ /* 0x000fe40003fa5350 */
[----:B------:R-:W-:-:S11]  /*0600*/  MOV R5, 0x3f800000 ;  /* 0x3f80000000057802 */ /* 0x000fd60000000f00 */
[----:B------:R-:W-:-:S04]  /*0610*/  @P5 LEA R164, P6, R3, c[0x0][0x1c0], 0x2 ;  /* 0x0000700003a45a11 */ /* 0x000fc800078c10ff */
[C---:B------:R-:W-:Y:S02]  /*0620*/  @P5 LEA.HI.X R165, R3.reuse, c[0x0][0x1c4], R160, 0x2, P6 ;  /* 0x0000710003a55a11 */ /* 0x040fe400030f14a0 */
[----:B------:R-:W-:Y:S01]  /*0630*/  MOV R160, 0x4 ;  /* 0x0000000400a07802 */ /* 0x000fe20000000f00 */
[C---:B------:R-:W-:Y:S01]  /*0640*/  IMAD R15, R3.reuse, c[0x0][0x168], RZ ;  /* 0x00005a00030f7a24 */ /* 0x040fe200078e02ff */
[----:B------:R-:W-:Y:S01]  /*0650*/  LOP3.LUT P6, RZ, R6, 0xffffff00, RZ, 0xc0, !PT ;  /* 0xffffff0006ff7812 */ /* 0x000fe200078cc0ff */
[----:B-----5:R1:W5:Y:S01]  /*0660*/  @P5 LDG.E R5, [R164.64] ;  /* 0x00000004a4055981 */ /* 0x020362000c1e1900 */
[----:B------:R-:W-:Y:S01]  /*0670*/  LOP3.LUT P5, RZ, R4, 0xff, RZ, 0xc0, !PT ;  /* 0x000000ff04ff7812 */ /* 0x000fe200078ac0ff */
[----:B------:R-:W-:Y:S01]  /*0680*/  IMAD.WIDE R162, R3, R160, c[0x0][0x1a0] ;  /* 0x0000680003a27625 */ /* 0x000fe200078e02a0 */
[----:B------:R-:W-:-:S03]  /*0690*/  SHF.R.U32.HI R168, RZ, 0x5, R0 ;  /* 0x00000005ffa87819 */ /* 0x000fc60000011600 */
[----:B------:R-:W-:Y:S01]  /*06a0*/  IMAD.WIDE R160, R3, R160, c[0x0][0x1a8] ;  /* 0x00006a0003a07625 */ /* 0x000fe200078e02a0 */
[----:B------:R2:W5:Y:S01]  /*06b0*/  LDG.E R169, [R162.64] ;  /* 0x00000004a2a97981 */ /* 0x000562000c1e1900 */
[----:B------:R-:W-:-:S03]  /*06c0*/  LOP3.LUT R225, R168, 0x7fffff8, RZ, 0xc0, !PT ;  /* 0x07fffff8a8e17812 */ /* 0x000fc600078ec0ff */
[----:B------:R2:W5:Y:S01]  /*06d0*/  LDG.E R177, [R160.64] ;  /* 0x00000004a0b17981 */ /* 0x000562000c1e1900 */
[----:B-1----:R-:W-:Y:S01]  /*06e0*/  SHF.R.S32.HI R164, RZ, 0x1f, R15 ;  /* 0x0000001fffa47819 */ /* 0x002fe2000001140f */
[----:B------:R-:W-:Y:S01]  /*06f0*/  BSSY B0, `(.L_x_11180) ;  /* 0x0000035000007945 */ /* 0x000fe20003800000 */
[----:B------:R-:W-:Y:S02]  /*0700*/  @!P5 IADD3 R225, R225, 0x8, RZ ;  /* 0x00000008e1e1d810 */ /* 0x000fe40007ffe0ff */
[----:B------:R-:W-:Y:S02]  /*0710*/  LEA.HI R15, R164, R15, RZ, 0x2 ;  /* 0x0000000fa40f7211 */ /* 0x000fe400078f10ff */
[----:B------:R-:W-:-:S04]  /*0720*/  LOP3.LUT R164, R0, 0xff, RZ, 0xc0, !PT ;  /* 0x000000ff00a47812 */ /* 0x000fc800078ec0ff */
[----:B------:R-:W-:Y:S01]  /*0730*/  LEA.HI.SX32 R15, R15, R164, 0x1e ;  /* 0x000000a40f0f7211 */ /* 0x000fe200078ff2ff */
[----:B------:R-:W-:-:S03]  /*0740*/  CS2R R170, SRZ ;  /* 0x0000000000aa7805 */ /* 0x000fc6000001ff00 */
[----:B------:R-:W-:Y:S01]  /*0750*/  MOV R172, R15 ;  /* 0x0000000f00ac7202 */ /* 0x000fe20000000f00 */
[----:B------:R-:W-:Y:S05]  /*0760*/  @!P6 BRA `(.L_x_11181) ;  /* 0x000002d00000e947 */ /* 0x000fea0003800000 */
[----:B--2---:R-:W-:-:S04]  /*0770*/  LEA R170, P5, R15, c[0x0][0x190], 0x2 ;  /* 0x000064000faa7a11 */ /* 0x004fc800078a10ff */
        /* <DEDUP_REMOVED lines=11> */
[----:B------:R-:W3:Y:S04]  /*0830*/  LDG.E.128 R164, [R164.64] ;  /* 0x00000004a4a47981 */ /* 0x000ee8000c1e1d00 */
[----:B------:R-:W4:Y:S01]  /*0840*/  LDG.E.128 R160, [R160.64] ;  /* 0x00000004a0a07981 */ /* 0x000f22000c1e1d00 */
[----:B0-----:R-:W-:-:S04]  /*0850*/  ISETP.NE.AND P5, PT, R2, RZ, PT ;  /* 0x000000ff0200720c */ /* 0x001fc80003fa5270 */
[----:B-----5:R-:W-:Y:S02]  /*0860*/  FSEL R174, R169, RZ, !P5 ;  /* 0x000000ffa9ae7208 */ /* 0x020fe40006800000 */
[----:B--2---:R-:W-:Y:S01]  /*0870*/  IADD3 R172, R15, 0x100, RZ ;  /* 0x000001000fac7810 */ /* 0x004fe20007ffe0ff */
[----:B---3--:R-:W-:Y:S02]  /*0880*/  FMUL.FTZ R185, R148, R164 ;  /* 0x000000a494b97220 */ /* 0x008fe40000410000 */
[C---:B----4-:R-:W-:Y:S02]  /*0890*/  FADD.FTZ R16, -R174.reuse, R160 ;  /* 0x000000a0ae107221 */ /* 0x050fe40000010100 */
[C---:B------:R-:W-:Y:S02]  /*08a0*/  FADD.FTZ R182, -R174.reuse, R161 ;  /* 0x000000a1aeb67221 */ /* 0x040fe40000010100 */
        /* <DEDUP_REMOVED lines=23> */
[----:B-1----:R-:W-:Y:S02]  /*0a20*/  FADD.FTZ R171, R160, R223 ;  /* 0x000000dfa0ab7221 */ /* 0x002fe40000010000 */
[----:B------:R-:W-:Y:S02]  /*0a30*/  FFMA.FTZ R170, R234, R223, R161 ;  /* 0x000000dfeaaa7223 */ /* 0x000fe400000100a1 */
.L_x_11181:
[----:B--2---:R-:W-:Y:S05]  /*0a40*/  BSYNC B0 ;  /* 0x0000000000007941 */ /* 0x004fea0003800000 */
.L_x_11180:
[----:B------:R-:W-:Y:S01]  /*0a50*/  ISETP.GE.U32.AND P5, PT, R6, 0x200, PT ;  /* 0x000002000600780c */ /* 0x000fe20003fa6070 */
[----:B------:R-:W-:-:S12]  /*0a60*/  BSSY B0, `(.L_x_11182) ;  /* 0x000002f000007945 */ /* 0x000fd80003800000 */
        /* <DEDUP_REMOVED lines=15> */
[----:B0-----:R-:W-:-:S04]  /*0b60*/  ISETP.NE.AND P5, PT, R2, RZ, PT ;  /* 0x000000ff0200720c */ /* 0x001fc80003fa5270 */
[----:B-----5:R-:W-:Y:S02]  /*0b70*/  FSEL R230, R169, RZ, !P5 ;  /* 0x000000ffa9e67208 */ /* 0x020fe40006800000 */
[----:B------:R-:W-:-:S03]  /*0b80*/  IADD3 R172, R172, 0x100, RZ ;  /* 0x00000100acac7810 */ /* 0x000fc60007ffe0ff */
[C---:B---3--:R-:W-:Y:S02]  /*0b90*/  FADD.FTZ R180, -R230.reuse, R160 ;  /* 0x000000a0e6b47221 */ /* 0x048fe40000010100 */
[----:B------:R-:W-:Y:S02]  /*0ba0*/  FADD.FTZ R190, -R230, R161 ;  /* 0x000000a1e6be7221 */ /* 0x000fe40000010100 */
[C---:B------:R-:W-:Y:S02]  /*0bb0*/  FMUL.FTZ R17, R177.reuse, R180 ;  /* 0x000000b4b1117220 */ /* 0x040fe40000410000 */
[----:B------:R-:W-:Y:S02]  /*0bc0*/  FMUL.FTZ R180, R177, R190 ;  /* 0x000000beb1b47220 */ /* 0x000fe40000410000 */
[----:B--2---:R-:W-:Y:S02]  /*0bd0*/  FMUL.FTZ R190, R144, R164 ;  /* 0x000000a490be7220 */ /* 0x004fe40000410000 */
        /* <DEDUP_REMOVED lines=23> */
.L_x_11183:
[----:B-1----:R-:W-:Y:S05]  /*0d50*/  BSYNC B0 ;  /* 0x0000000000007941 */ /* 0x002fea0003800000 */
.L_x_11182:
        /* <DEDUP_REMOVED lines=47> */
.L_x_11185:
[----:B-1----:R-:W-:Y:S05]  /*1050*/  BSYNC B0 ;  /* 0x0000000000007941 */ /* 0x002fea0003800000 */
.L_x_11184:
        /* <DEDUP_REMOVED lines=18> */
[----:B------:R-:W-:Y:S01]  /*1180*/  IADD3 R172, R172, 0x100, RZ ;  /* 0x00000100acac7810 */ /* 0x000fe20007ffe0ff */
[----:B--2---:R-:W-:Y:S02]  /*1190*/  FMUL.FTZ R183, R136, R160 ;  /* 0x000000a088b77220 */ /* 0x004fe40000410000 */
[C---:B---3--:R-:W-:Y:S02]  /*11a0*/  FADD.FTZ R18, -R222.reuse, R164 ;  /* 0x000000a4de127221 */ /* 0x048fe40000010100 */
[----:B------:R-:W-:Y:S02]  /*11b0*/  FADD.FTZ R194, -R222, R165 ;  /* 0x000000a5dec27221 */ /* 0x000fe40000010100 */
[C---:B------:R-:W-:Y:S02]  /*11c0*/  FMUL.FTZ R18, R177.reuse, R18 ;  /* 0x00000012b1127220 */ /* 0x040fe40000410000 */
[----:B------:R-:W-:-:S02]  /*11d0*/  FMUL.FTZ R23, R177, R194 ;  /* 0x000000c2b1177220 */ /* 0x000fc40000410000 */
[----:B------:R-:W-:Y:S02]  /*11e0*/  FADD.FTZ R166, -R222, R166 ;  /* 0x000000a6dea67221 */ /* 0x000fe40000010100 */
        /* <DEDUP_REMOVED lines=22> */
.L_x_11187:
[----:B-1----:R-:W-:Y:S05]  /*1350*/  BSYNC B0 ;  /* 0x0000000000007941 */ /* 0x002fea0003800000 */
.L_x_11186:
        /* <DEDUP_REMOVED lines=24> */
[----:B------:R-:W-:-:S02]  /*14e0*/  FADD.FTZ R68, R68, R160 ;  /* 0x000000a044447221 */ /* 0x000fc40000010000 */
        /* <DEDUP_REMOVED lines=22> */
.L_x_11189:
[----:B-1----:R-:W-:Y:S05]  /*1650*/  BSYNC B0 ;  /* 0x0000000000007941 */ /* 0x002fea0003800000 */
.L_x_11188:
        /* <DEDUP_REMOVED lines=47> */
.L_x_11191:
[----:B-1----:R-:W-:Y:S05]  /*1950*/  BSYNC B0 ;  /* 0x0000000000007941 */ /* 0x002fea0003800000 */
.L_x_11190:
        /* <DEDUP_REMOVED lines=47> */
.L_x_11193:
[----:B-1----:R-:W-:Y:S05]  /*1c50*/  BSYNC B0 ;  /* 0x0000000000007941 */ /* 0x002fea0003800000 */
.L_x_11192:
[----:B------:R-:W-:Y:S01]  /*1c60*/  ISETP.GE.U32.AND P5, PT, R6, 0x800, PT ;  /* 0x000008000600780c */ /* 0x000fe20003fa6070 */
[----:B------:R-:W-:-:S12]  /*1c70*/  BSSY B0, `(.L_x_11194) ;  /* 0x000002e000007945 */ /* 0x000fd80003800000 */
[----:B------:R-:W-:Y:S05]  /*1c80*/  @!P5 BRA `(.L_x_11195) ;  /* 0x000002c00000d947 */ /* 0x000fea0003800000 */
[----:B0-----:R-:W-:-:S04]  /*1c90*/  ISETP.NE.AND P5, PT, R2, RZ, PT ;  /* 0x000000ff0200720c */ /* 0x001fc80003fa5270 */
        /* <DEDUP_REMOVED lines=16> */
[----:B------:R-:W-:Y:S02]  /*1da0*/  FADD.FTZ R176, -R169, R165 ;  /* 0x000000a5a9b07221 */ /* 0x000fe40000010100 */
[C---:B------:R-:W-:Y:S02]  /*1db0*/  FMUL.FTZ R22, R177.reuse, R22 ;  /* 0x00000016b1167220 */ /* 0x040fe40000410000 */
[----:B--2---:R-:W-:Y:S02]  /*1dc0*/  FMUL.FTZ R179, R120, R160 ;  /* 0x000000a078b37220 */ /* 0x004fe40000410000 */
        /* <DEDUP_REMOVED lines=24> */
.L_x_11195:
[----:B0-----:R-:W-:Y:S05]  /*1f50*/  BSYNC B0 ;  /* 0x0000000000007941 */ /* 0x001fea0003800000 */
.L_x_11194:
[----:B------:R-:W-:Y:S01]  /*1f60*/  LOP3.LUT P5, RZ, R0, 0x1f, RZ, 0xc0, !PT ;  /* 0x0000001f00ff7812 */ /* 0x000fe200078ac0ff */
[----:B------:R-:W-:Y:S10]  /*1f70*/  BRA.DIV ~URZ, `(.L_x_11196) ;  /* 0x000020a27f007947 */ /* 0x000ff4000b800000 */
[----:B------:R0:W1:Y:S02]  /*1f80*/  SHFL.DOWN PT, R162, R171, 0x10, 0x1f ;  /* 0x0a001f00aba27f89 */ /* 0x00006400000e0000 */
.L_x_11215:
        /* <DEDUP_REMOVED lines=18> */
.L_x_11216:
        /* <DEDUP_REMOVED lines=80> */
.L_x_11199:
[----:B------:R-:W-:Y:S05]  /*25b0*/  BSYNC B0 ;  /* 0x0000000000007941 */ /* 0x000fea0003800000 */
.L_x_11198:
        /* <DEDUP_REMOVED lines=51> */
.L_x_11201:
[----:B------:R-:W-:Y:S05]  /*28f0*/  BSYNC B0 ;  /* 0x0000000000007941 */ /* 0x000fea0003800000 */
.L_x_11200:
        /* <DEDUP_REMOVED lines=50> */
.L_x_11203:
[----:B------:R-:W-:Y:S05]  /*2c20*/  BSYNC B0 ;  /* 0x0000000000007941 */ /* 0x000fea0003800000 */
.L_x_11202:
        /* <DEDUP_REMOVED lines=50> */
.L_x_11205:
[----:B------:R-:W-:Y:S05]  /*2f50*/  BSYNC B0 ;  /* 0x0000000000007941 */ /* 0x000fea0003800000 */
.L_x_11204:
        /* <DEDUP_REMOVED lines=50> */
.L_x_11207:
[----:B------:R-:W-:Y:S05]  /*3280*/  BSYNC B0 ;  /* 0x0000000000007941 */ /* 0x000fea0003800000 */
.L_x_11206:
        /* <DEDUP_REMOVED lines=50> */
.L_x_11209:
[----:B------:R-:W-:Y:S05]  /*35b0*/  BSYNC B0 ;  /* 0x0000000000007941 */ /* 0x000fea0003800000 */
.L_x_11208:
        /* <DEDUP_REMOVED lines=50> */
.L_x_11211:
[----:B------:R-:W-:Y:S05]  /*38e0*/  BSYNC B0 ;  /* 0x0000000000007941 */ /* 0x000fea0003800000 */
.L_x_11210:
        /* <DEDUP_REMOVED lines=40> */
[----:B------:R-:W-:Y:S01]  /*3b70*/  SEL R160, R160, RZ, P5 ;  /* 0x000000ffa0a07207 */ /* 0x000fe20002800000 */
[----:B------:R-:W-:Y:S01]  /*3b80*/  FMUL.FTZ R5, R5, c[0x0][0x1e8] ;  /* 0x00007a0005057a20 */ /* 0x000fe20000410000 */
[----:B------:R-:W-:-:S04]  /*3b90*/  LOP3.LUT P5, RZ, R14, 0xff00, RZ, 0xc0, !PT ;  /* 0x0000ff000eff7812 */ /* 0x000fc800078ac0ff */
[----:B------:R-:W-:Y:S02]  /*3ba0*/  SEL R161, R161, RZ, P5 ;  /* 0x000000ffa1a17207 */ /* 0x000fe40002800000 */
[----:B------:R-:W-:-:S04]  /*3bb0*/  LOP3.LUT P5, RZ, R14, 0xff0000, RZ, 0xc0, !PT ;  /* 0x00ff00000eff7812 */ /* 0x000fc800078ac0ff */
[----:B0-----:R-:W-:Y:S01]  /*3bc0*/  SEL R162, R165, RZ, P5 ;  /* 0x000000ffa5a27207 */ /* 0x001fe20002800000 */
[----:B------:R-:W-:Y:S01]  /*3bd0*/  IMAD.WIDE.U32 R164, R15, R166, c[0x0][0x248] ;  /* 0x000092000fa47625 */ /* 0x000fe200078e00a6 */
[----:B------:R-:W-:-:S04]  /*3be0*/  LOP3.LUT P5, RZ, R14, 0xff000000, RZ, 0xc0, !PT ;  /* 0xff0000000eff7812 */ /* 0x000fc800078ac0ff */
[----:B------:R-:W-:-:S05]  /*3bf0*/  SEL R163, R5, RZ, P5 ;  /* 0x000000ff05a37207 */ /* 0x000fca0002800000 */
[----:B------:R0:W-:Y:S04]  /*3c00*/  STG.E.128 [R164.64], R160 ;  /* 0x000000a0a4007986 */ /* 0x0001e8000c101d04 */
.L_x_11213:
[----:B------:R-:W-:Y:S05]  /*3c10*/  BSYNC B0 ;  /* 0x0000000000007941 */ /* 0x000fea0003800000 */
.L_x_11212:
[----:B------:R-:W-:Y:S02]  /*3c20*/  LOP3.LUT P5, RZ, R4, 0xff, RZ, 0xc0, !PT ;  /* 0x000000ff04ff7812 */ /* 0x000fe400078ac0ff */
[----:B------:R-:W-:Y:S02]  /*3c30*/  IADD3 R3, R3, c[0x0][0x160], RZ ;  /* 0x0000580003037a10 */ /* 0x000fe40007ffe0ff */
[----:B------:R-:W-:Y:S02]  /*3c40*/  SEL R4, RZ, 0x1, P5 ;  /* 0x00000001ff047807 */ /* 0x000fe40002800000 */
[----:B------:R-:W-:-:S13]  /*3c50*/  ISETP.GE.AND P5, PT, R3, c[0x0][0x164], PT ;  /* 0x0000590003007a0c */ /* 0x000fda0003fa6270 */
[----:B0-----:R-:W-:Y:S01]  /*3c60*/  @P5 CALL.REL.NOINC `(.L_x_11179) ;  /* 0x0000001000005944 */ /* 0x001fe20003c00000 */
[----:B------:R-:W-:Y:S05]  /*3c70*/  BRA `(.L_x_11214) ;  /* 0xffffc95000007947 */ /* 0x000fea000383ffff */
.L_x_11179:
        /* <DEDUP_REMOVED lines=58> */
.L_x_11196:
[----:B------:R-:W-:Y:S01]  /*4020*/  HFMA2.MMA R172, -RZ, RZ, 0, 9.5367431640625e-07 ;  /* 0x00000010ffac7435 */ /* 0x000fe200000001ff */
[----:B------:R-:W-:Y:S02]  /*4030*/  MOV R163, R171 ;  /* 0x000000ab00a37202 */ /* 0x000fe40000000f00 */
[----:B------:R-:W-:Y:S02]  /*4040*/  MOV R215, 0x1f ;  /* 0x0000001f00d77802 */ /* 0x000fe40000000f00 */
[----:B------:R-:W-:-:S02]  /*4050*/  MOV R174, 0xffffffff ;  /* 0xffffffff00ae7802 */ /* 0x000fc40000000f00 */
[----:B------:R-:W-:Y:S02]  /*4060*/  MOV R160, 0x4080 ;  /* 0x0000408000a07802 */ /* 0x000fe40000000f00 */
[----:B-----5:R-:W-:Y:S05]  /*4070*/  CALL.REL.NOINC `($__internal_188_$__cuda_sm70_shflsync_down_p) ;  /* 0x0000045000007944 */ /* 0x020fea0003c00000 */
[----:B-1----:R-:W-:Y:S01]  /*4080*/  MOV R162, R215 ;  /* 0x000000d700a27202 */ /* 0x002fe20000000f00 */
[----:B0-----:R-:W-:Y:S05]  /*4090*/  BRA `(.L_x_11215) ;  /* 0xffffdef000007947 */ /* 0x001fea000383ffff */
.L_x_11197:
[----:B------:R-:W-:Y:S01]  /*40a0*/  HFMA2.MMA R172, -RZ, RZ, 0, 9.5367431640625e-07 ;  /* 0x00000010ffac7435 */ /* 0x000fe200000001ff */
[----:B------:R-:W-:Y:S02]  /*40b0*/  MOV R163, R170 ;  /* 0x000000aa00a37202 */ /* 0x000fe40000000f00 */
[----:B------:R-:W-:Y:S02]  /*40c0*/  MOV R215, 0x1f ;  /* 0x0000001f00d77802 */ /* 0x000fe40000000f00 */
[----:B------:R-:W-:Y:S02]  /*40d0*/  MOV R174, 0xffffffff ;  /* 0xffffffff00ae7802 */ /* 0x000fe40000000f00 */
[----:B------:R-:W-:Y:S02]  /*40e0*/  MOV R160, 0x4100 ;  /* 0x0000410000a07802 */ /* 0x000fe40000000f00 */
[----:B01---5:R-:W-:Y:S05]  /*40f0*/  CALL.REL.NOINC `($__internal_188_$__cuda_sm70_shflsync_down_p) ;  /* 0x000003d000007944 */ /* 0x023fea0003c00000 */
[----:B------:R-:W-:Y:S01]  /*4100*/  FADD.FTZ R171, R162, R171 ;  /* 0x000000aba2ab7221 */ /* 0x000fe20000010000 */
[----:B0-----:R-:W-:Y:S01]  /*4110*/  HFMA2.MMA R172, -RZ, RZ, 0, 4.76837158203125e-07 ;  /* 0x00000008ffac7435 */ /* 0x001fe200000001ff */
[----:B-1----:R-:W-:Y:S01]  /*4120*/  FADD.FTZ R170, R170, R215 ;  /* 0x000000d7aaaa7221 */ /* 0x002fe20000010000 */
[----:B------:R-:W-:-:S02]  /*4130*/  MOV R215, 0x1f ;  /* 0x0000001f00d77802 */ /* 0x000fc40000000f00 */
[----:B------:R-:W-:Y:S02]  /*4140*/  MOV R174, 0xffffffff ;  /* 0xffffffff00ae7802 */ /* 0x000fe40000000f00 */
[----:B------:R-:W-:Y:S02]  /*4150*/  MOV R163, R171 ;  /* 0x000000ab00a37202 */ /* 0x000fe40000000f00 */
[----:B------:R-:W-:Y:S02]  /*4160*/  MOV R160, 0x4180 ;  /* 0x0000418000a07802 */ /* 0x000fe40000000f00 */
[----:B------:R-:W-:Y:S05]  /*4170*/  CALL.REL.NOINC `($__internal_188_$__cuda_sm70_shflsync_down_p) ;  /* 0x0000035000007944 */ /* 0x000fea0003c00000 */
[----:B0-----:R-:W-:Y:S01]  /*4180*/  HFMA2.MMA R172, -RZ, RZ, 0, 4.76837158203125e-07 ;  /* 0x00000008ffac7435 */ /* 0x001fe200000001ff */
[----:B-1----:R-:W-:Y:S02]  /*4190*/  MOV R162, R215 ;  /* 0x000000d700a27202 */ /* 0x002fe40000000f00 */
[----:B------:R-:W-:Y:S02]  /*41a0*/  MOV R163, R170 ;  /* 0x000000aa00a37202 */ /* 0x000fe40000000f00 */
[----:B------:R-:W-:Y:S02]  /*41b0*/  MOV R215, 0x1f ;  /* 0x0000001f00d77802 */ /* 0x000fe40000000f00 */
[----:B------:R-:W-:-:S02]  /*41c0*/  MOV R174, 0xffffffff ;  /* 0xffffffff00ae7802 */ /* 0x000fc40000000f00 */
[----:B------:R-:W-:Y:S02]  /*41d0*/  MOV R160, 0x41f0 ;  /* 0x000041f000a07802 */ /* 0x000fe40000000f00 */
[----:B------:R-:W-:Y:S05]  /*41e0*/  CALL.REL.NOINC `($__internal_188_$__cuda_sm70_shflsync_down_p) ;  /* 0x000002e000007944 */ /* 0x000fea0003c00000 */
[----:B------:R-:W-:Y:S01]  /*41f0*/  FADD.FTZ R171, R162, R171 ;  /* 0x000000aba2ab7221 */ /* 0x000fe20000010000 */
[----:B0-----:R-:W-:Y:S01]  /*4200*/  HFMA2.MMA R172, -RZ, RZ, 0, 2.384185791015625e-07 ;  /* 0x00000004ffac7435 */ /* 0x001fe200000001ff */
[----:B-1----:R-:W-:Y:S01]  /*4210*/  FADD.FTZ R170, R170, R215 ;  /* 0x000000d7aaaa7221 */ /* 0x002fe20000010000 */
[----:B------:R-:W-:Y:S02]  /*4220*/  MOV R215, 0x1f ;  /* 0x0000001f00d77802 */ /* 0x000fe40000000f00 */
[----:B------:R-:W-:Y:S02]  /*4230*/  MOV R174, 0xffffffff ;  /* 0xffffffff00ae7802 */ /* 0x000fe40000000f00 */
[----:B------:R-:W-:Y:S02]  /*4240*/  MOV R163, R171 ;  /* 0x000000ab00a37202 */ /* 0x000fe40000000f00 */
[----:B------:R-:W-:Y:S02]  /*4250*/  MOV R160, 0x4270 ;  /* 0x0000427000a07802 */ /* 0x000fe40000000f00 */
[----:B------:R-:W-:Y:S05]  /*4260*/  CALL.REL.NOINC `($__internal_188_$__cuda_sm70_shflsync_down_p) ;  /* 0x0000026000007944 */ /* 0x000fea0003c00000 */
[----:B0-----:R-:W-:Y:S01]  /*4270*/  HFMA2.MMA R172, -RZ, RZ, 0, 2.384185791015625e-07 ;  /* 0x00000004ffac7435 */ /* 0x001fe200000001ff */
[----:B-1----:R-:W-:-:S02]  /*4280*/  MOV R162, R215 ;  /* 0x000000d700a27202 */ /* 0x002fc40000000f00 */
[----:B------:R-:W-:Y:S02]  /*4290*/  MOV R163, R170 ;  /* 0x000000aa00a37202 */ /* 0x000fe40000000f00 */
[----:B------:R-:W-:Y:S02]  /*42a0*/  MOV R215, 0x1f ;  /* 0x0000001f00d77802 */ /* 0x000fe40000000f00 */
[----:B------:R-:W-:Y:S02]  /*42b0*/  MOV R174, 0xffffffff ;  /* 0xffffffff00ae7802 */ /* 0x000fe40000000f00 */
[----:B------:R-:W-:Y:S02]  /*42c0*/  MOV R160, 0x42e0 ;  /* 0x000042e000a07802 */ /* 0x000fe40000000f00 */
[----:B------:R-:W-:Y:S05]  /*42d0*/  CALL.REL.NOINC `($__internal_188_$__cuda_sm70_shflsync_down_p) ;  /* 0x000001f000007944 */ /* 0x000fea0003c00000 */
[----:B------:R-:W-:Y:S01]  /*42e0*/  FADD.FTZ R171, R162, R171 ;  /* 0x000000aba2ab7221 */ /* 0x000fe20000010000 */
[----:B0-----:R-:W-:Y:S01]  /*42f0*/  HFMA2.MMA R172, -RZ, RZ, 0, 1.1920928955078125e-07 ;  /* 0x00000002ffac7435 */ /* 0x001fe200000001ff */
[----:B-1----:R-:W-:Y:S01]  /*4300*/  FADD.FTZ R166, R170, R215 ;  /* 0x000000d7aaa67221 */ /* 0x002fe20000010000 */
[----:B------:R-:W-:Y:S02]  /*4310*/  MOV R215, 0x1f ;  /* 0x0000001f00d77802 */ /* 0x000fe40000000f00 */
[----:B------:R-:W-:-:S02]  /*4320*/  MOV R174, 0xffffffff ;  /* 0xffffffff00ae7802 */ /* 0x000fc40000000f00 */
[----:B------:R-:W-:Y:S02]  /*4330*/  MOV R163, R171 ;  /* 0x000000ab00a37202 */ /* 0x000fe40000000f00 */
[----:B------:R-:W-:Y:S02]  /*4340*/  MOV R160, 0x4360 ;  /* 0x0000436000a07802 */ /* 0x000fe40000000f00 */
[----:B------:R-:W-:Y:S05]  /*4350*/  CALL.REL.NOINC `($__internal_188_$__cuda_sm70_shflsync_down_p) ;  /* 0x0000017000007944 */ /* 0x000fea0003c00000 */
[----:B0-----:R-:W-:Y:S01]  /*4360*/  HFMA2.MMA R172, -RZ, RZ, 0, 1.1920928955078125e-07 ;  /* 0x00000002ffac7435 */ /* 0x001fe200000001ff */
[----:B-1----:R-:W-:Y:S02]  /*4370*/  MOV R162, R215 ;  /* 0x000000d700a27202 */ /* 0x002fe40000000f00 */
[----:B------:R-:W-:Y:S02]  /*4380*/  MOV R163, R166 ;  /* 0x000000a600a37202 */ /* 0x000fe40000000f00 */
[----:B------:R-:W-:Y:S02]  /*4390*/  MOV R215, 0x1f ;  /* 0x0000001f00d77802 */ /* 0x000fe40000000f00 */
[----:B------:R-:W-:Y:S02]  /*43a0*/  MOV R174, 0xffffffff ;  /* 0xffffffff00ae7802 */ /* 0x000fe40000000f00 */
[----:B------:R-:W-:-:S02]  /*43b0*/  MOV R160, 0x43d0 ;  /* 0x000043d000a07802 */ /* 0x000fc40000000f00 */
[----:B------:R-:W-:Y:S05]  /*43c0*/  CALL.REL.NOINC `($__internal_188_$__cuda_sm70_shflsync_down_p) ;  /* 0x0000010000007944 */ /* 0x000fea0003c00000 */
[----:B------:R-:W-:Y:S01]  /*43d0*/  FADD.FTZ R164, R162, R171 ;  /* 0x000000aba2a47221 */ /* 0x000fe20000010000 */
[----:B0-----:R-:W-:Y:S01]  /*43e0*/  HFMA2.MMA R172, -RZ, RZ, 0, 5.9604644775390625e-08 ;  /* 0x00000001ffac7435 */ /* 0x001fe200000001ff */
[----:B-1----:R-:W-:Y:S01]  /*43f0*/  FADD.FTZ R166, R166, R215 ;  /* 0x000000d7a6a67221 */ /* 0x002fe20000010000 */
[----:B------:R-:W-:-:S02]  /*4400*/  MOV R215, 0x1f ;  /* 0x0000001f00d77802 */ /* 0x000fc40000000f00 */
[----:B------:R-:W-:Y:S02]  /*4410*/  MOV R174, 0xffffffff ;  /* 0xffffffff00ae7802 */ /* 0x000fe40000000f00 */
[----:B------:R-:W-:Y:S02]  /*4420*/  MOV R163, R164 ;  /* 0x000000a400a37202 */ /* 0x000fe40000000f00 */
[----:B------:R-:W-:Y:S02]  /*4430*/  MOV R160, 0x4450 ;  /* 0x0000445000a07802 */ /* 0x000fe40000000f00 */
[----:B------:R-:W-:Y:S05]  /*4440*/  CALL.REL.NOINC `($__internal_188_$__cuda_sm70_shflsync_down_p) ;  /* 0x0000008000007944 */ /* 0x000fea0003c00000 */
[----:B0-----:R-:W-:Y:S01]  /*4450*/  HFMA2.MMA R172, -RZ, RZ, 0, 5.9604644775390625e-08 ;  /* 0x00000001ffac7435 */ /* 0x001fe200000001ff */
[----:B-1----:R-:W-:Y:S02]  /*4460*/  MOV R167, R215 ;  /* 0x000000d700a77202 */ /* 0x002fe40000000f00 */
[----:B------:R-:W-:Y:S02]  /*4470*/  MOV R163, R166 ;  /* 0x000000a600a37202 */ /* 0x000fe40000000f00 */
[----:B------:R-:W-:Y:S02]  /*4480*/  MOV R215, 0x1f ;  /* 0x0000001f00d77802 */ /* 0x000fe40000000f00 */
[----:B------:R-:W-:-:S02]  /*4490*/  MOV R174, 0xffffffff ;  /* 0xffffffff00ae7802 */ /* 0x000fc40000000f00 */
[----:B------:R-:W-:Y:S02]  /*44a0*/  MOV R160, 0x44c0 ;  /* 0x000044c000a07802 */ /* 0x000fe40000000f00 */
[----:B------:R-:W-:Y:S05]  /*44b0*/  CALL.REL.NOINC `($__internal_188_$__cuda_sm70_shflsync_down_p) ;  /* 0x0000001000007944 */ /* 0x000fea0003c00000 */
[----:B01----:R-:W-:Y:S05]  /*44c0*/  BRA `(.L_x_11216) ;  /* 0xffffdbe000007947 */ /* 0x003fea000383ffff */
        .weak           $__internal_188_$__cuda_sm70_shflsync_down_p
        .type           $__internal_188_$__cuda_sm70_shflsync_down_p,@function
        .size           $__internal_188_$__cuda_sm70_shflsync_down_p,(.L_x_11922 - $__internal_188_$__cuda_sm70_shflsync_down_p)
$__internal_188_$__cuda_sm70_shflsync_down_p:
[----:B------:R-:W-:Y:S01]  /*44d0*/  HFMA2.MMA R161, -RZ, RZ, 0, 0 ;  /* 0x00000000ffa17435 */ /* 0x000fe200000001ff */
[----:B------:R-:W-:Y:S04]  /*44e0*/  WARPSYNC R174 ;  /* 0x000000ae00007348 */ /* 0x000fe80003800000 */
[----:B------:R0:W1:Y:S01]  /*44f0*/  SHFL.DOWN PT, R215, R163, R172, R215 ;  /* 0x080000aca3d77389 */ /* 0x00006200000e00d7 */
[----:B------:R-:W-:Y:S05]  /*4500*/  RET.REL.NODEC R160 `(_ZN10layer_norm13ln_bwd_kernelINS_13Kernel_traitsIfffffjLj8192ELj1ELj1ELj8ELj16ENS_18Kernel_traits_baseILj8192EfffffjLj256EEEEELb1ELb0ELb0ELb0EEEvNS_9BwdParamsE) ;  /* 0xffffbaf0a0007950 */ /* 0x000fea0003c3ffff */
.L_x_11217:
        /* <DEDUP_REMOVED lines=15> */
.L_x_11922:


//--------------------- .text._ZN10layer_norm13ln_bwd_kernelINS_13Kernel_traitsIfffffjLj8192ELj1ELj1ELj8ELj16ENS_18Kernel_traits_baseILj8192EfffffjLj256EEEEELb1ELb0ELb0ELb1EEEvNS_9BwdParamsE --------------------------
	.section	.text._ZN10layer_norm13ln_bwd_kernelINS_13Kernel_traitsIfffffjLj8192ELj1ELj1ELj8ELj16ENS_18Kernel_traits_baseILj8192EfffffjLj256EEEEELb1ELb0ELb0ELb1EEEvNS_9BwdParamsE,"ax",@progbits
	.sectioninfo	@"SHI_REGISTERS=255"
	.align	128
        .global         _ZN10layer_norm13ln_bwd_kernelINS_13Kernel_traitsIfffffjLj8192ELj1ELj1ELj8ELj16ENS_18Kernel_traits_baseILj8192EfffffjLj256EEEEELb1ELb0ELb0ELb1EEEvNS_9BwdParamsE
        .type           _ZN10layer_norm13ln_bwd_kernelINS_13Kernel_traitsIfffffjLj8192ELj1ELj1ELj8ELj16ENS_18Kernel_traits_baseILj8192EfffffjLj256EEEEELb1ELb0ELb0ELb1EEEvNS_9BwdParamsE,@function
        .size           _ZN10layer_norm13ln_bwd_kernelINS_13Kernel_traitsIfffffjLj8192ELj1ELj1ELj8ELj16ENS_18Kernel_traits_baseILj8192EfffffjLj256EEEEELb1ELb0ELb0ELb1EEEvNS_9BwdParamsE,(.L_x_11923 - _ZN10layer_norm13ln_bwd_kernelINS_13Kernel_traitsIfffffjLj8192ELj1ELj1ELj8ELj16ENS_18Kernel_traits_baseILj8192EfffffjLj256EEEEELb1ELb0ELb0ELb1EEEvNS_9BwdParamsE)
        .other          _ZN10layer_norm13ln_bwd_kernelINS_13Kernel_traitsIfffffjLj8192ELj1ELj1ELj8ELj16ENS_18Kernel_traits_baseILj8192EfffffjLj256EEEEELb1ELb0ELb0ELb1EEEvNS_9BwdParamsE,@"STO_CUDA_ENTRY STV_DEFAULT"
_ZN10layer_norm13ln_bwd_kernelINS_13Kernel_traitsIfffffjLj8192ELj1ELj1ELj8ELj16ENS_18Kernel_traits_baseILj8192EfffffjLj256EEEEELb1ELb0ELb0ELb1EEEvNS_9BwdParamsE:
.text._ZN10layer_norm13ln_bwd_kernelINS_13Kernel_traitsIfffffjLj8192ELj1ELj1ELj8ELj16ENS_18Kernel_traits_baseILj8192EfffffjLj256EEEEELb1ELb0ELb0ELb1EEEvNS_9BwdParamsE:
        /* <DEDUP_REMOVED lines=40> */
.L_x_11218:
        /* <DEDUP_REMOVED lines=48> */
.L_x_11230:
[----:B------:R-:W0:Y:S01]  /*0580*/  S2R R2, SR_TID.X ;  /* 0x0000000000027919 */ /* 0x000e220000002100 */
[----:B------:R-:W-:Y:S01]  /*0590*/  IMAD R0, R171, c[0x0][0x168], RZ ;  /* 0x00005a00ab007a24 */ /* 0x000fe200078e02ff */
[----:B------:R-:W-:-:S04]  /*05a0*/  MOV R4, 0x4 ;  /* 0x0000000400047802 */ /* 0x000fc80000000f00 */
[----:B------:R-:W-:-:S04]  /*05b0*/  SHF.R.S32.HI R3, RZ, 0x1f, R0 ;  /* 0x0000001fff037819 */ /* 0x000fc80000011400 */
[----:B------:R-:W-:Y:S02]  /*05c0*/  LEA.HI R3, R3, R0, RZ, 0x2 ;  /* 0x0000000003037211 */ /* 0x000fe400078f10ff */
[----:B0-----:R-:W-:-:S04]  /*05d0*/  LOP3.LUT R160, R2, 0xff, RZ, 0xc0, !PT ;  /* 0x000000ff02a07812 */ /* 0x001fc800078ec0ff */
[----:B------:R-:W-:Y:S01]  /*05e0*/  LEA.HI.SX32 R160, R3, R160, 0x1e ;  /* 0x000000a003a07211 */ /* 0x000fe200078ff2ff */
[----:B------:R-:W-:-:S03]  /*05f0*/  IMAD.WIDE R2, R171, R4, c[0x0][0x1a0] ;  /* 0x00006800ab027625 */ /* 0x000fc600078e0204 */
[C---:B------:R-:W-:Y:S02]  /*0600*/  SHF.L.U32 R181, R160.reuse, 0x4, RZ ;  /* 0x00000004a0b57819 */ /* 0x040fe400000006ff */
[C---:B------:R-:W-:Y:S01]  /*0610*/  IADD3 R161, R160.reuse, 0x100, RZ ;  /* 0x00000100a0a17810 */ /* 0x040fe20007ffe0ff */
[----:B------:R0:W2:Y:S01]  /*0620*/  LDG.E R223, [R2.64] ;  /* 0x0000000402df7981 */ /* 0x0000a2000c1e1900 */
[----:B------:R-:W-:Y:S02]  /*0630*/  SHF.R.U32.HI R180, RZ, 0x1c, R160 ;  /* 0x0000001cffb47819 */ /* 0x000fe400000116a0 */
[----:B------:R-:W-:Y:S02]  /*0640*/  IADD3 R100, P0, R181, c[0x0][0x188], RZ ;  /* 0x00006200b5647a10 */ /* 0x000fe40007f1e0ff */
[----:B------:R-:W-:Y:S02]  /*0650*/  SHF.L.U32 R177, R161, 0x4, RZ ;  /* 0x00000004a1b17819 */ /* 0x000fe400000006ff */
[----:B------:R-:W-:-:S02]  /*0660*/  IADD3 R187, R160, 0x200, RZ ;  /* 0x00000200a0bb7810 */ /* 0x000fc40007ffe0ff */
[----:B------:R-:W-:Y:S02]  /*0670*/  IADD3.X R101, R180, c[0x0][0x18c], RZ, P0, !PT ;  /* 0x00006300b4657a10 */ /* 0x000fe400007fe4ff */
[----:B------:R-:W-:Y:S02]  /*0680*/  SHF.R.U32.HI R176, RZ, 0x1c, R161 ;  /* 0x0000001cffb07819 */ /* 0x000fe400000116a1 */
[----:B------:R-:W-:Y:S02]  /*0690*/  IADD3 R108, P0, R177, c[0x0][0x188], RZ ;  /* 0x00006200b16c7a10 */ /* 0x000fe40007f1e0ff */
[----:B------:R-:W-:Y:S02]  /*06a0*/  SHF.L.U32 R174, R187, 0x4, RZ ;  /* 0x00000004bbae7819 */ /* 0x000fe400000006ff */
[----:B------:R-:W-:Y:S01]  /*06b0*/  IADD3 R185, R160, 0x300, RZ ;  /* 0x00000300a0b97810 */ /* 0x000fe20007ffe0ff */
[----:B------:R-:W-:Y:S01]  /*06c0*/  IMAD.WIDE R4, R171, R4, c[0x0][0x1a8] ;  /* 0x00006a00ab047625 */ /* 0x000fe200078e0204 */
[----:B------:R-:W-:Y:S01]  /*06d0*/  IADD3.X R109, R176, c[0x0][0x18c], RZ, P0, !PT ;  /* 0x00006300b06d7a10 */ /* 0x000fe200007fe4ff */
[----:B------:R-:W3:Y:S01]  /*06e0*/  LDG.E.128 R100, [R100.64] ;  /* 0x0000000464647981 */ /* 0x000ee2000c1e1d00 */
[----:B------:R-:W-:-:S02]  /*06f0*/  SHF.R.U32.HI R173, RZ, 0x1c, R187 ;  /* 0x0000001cffad7819 */ /* 0x000fc400000116bb */
[----:B------:R-:W-:Y:S01]  /*0700*/  IADD3 R116, P0, R174, c[0x0][0x188], RZ ;  /* 0x00006200ae747a10 */ /* 0x000fe20007f1e0ff */
[----:B------:R1:W4:Y:S01]  /*0710*/  LDG.E R16, [R4.64] ;  /* 0x0000000404107981 */ /* 0x000322000c1e1900 */
[----:B------:R-:W-:Y:S02]  /*0720*/  MOV R183, 0x10 ;  /* 0x0000001000b77802 */ /* 0x000fe40000000f00 */
[----:B------:R-:W-:Y:S01]  /*0730*/  SHF.L.U32 R15, R185, 0x4, RZ ;  /* 0x00000004b90f7819 */ /* 0x000fe200000006ff */
[----:B------:R-:W4:Y:S01]  /*0740*/  LDG.E.128 R108, [R108.64] ;  /* 0x000000046c6c7981 */ /* 0x000f22000c1e1d00 */
[----:B------:R-:W-:Y:S01]  /*0750*/  IADD3.X R117, R173, c[0x0][0x18c], RZ, P0, !PT ;  /* 0x00006300ad757a10 */ /* 0x000fe200007fe4ff */
[----:B------:R-:W-:Y:S01]  /*0760*/  IMAD.WIDE.U32 R104, R160, R183, c[0x0][0x208] ;  /* 0x00008200a0687625 */ /* 0x000fe200078e00b7 */
[----:B------:R-:W-:Y:S02]  /*0770*/  SHF.R.U32.HI R14, RZ, 0x1c, R185 ;  /* 0x0000001cff0e7819 */ /* 0x000fe400000116b9 */
[----:B------:R-:W-:-:S02]  /*0780*/  IADD3 R124, P0, R15, c[0x0][0x188], RZ ;  /* 0x000062000f7c7a10 */ /* 0x000fc40007f1e0ff */
[----:B------:R-:W4:Y:S02]  /*0790*/  LDG.E.128 R116, [R116.64] ;  /* 0x0000000474747981 */ /* 0x000f24000c1e1d00 */
[----:B------:R-:W-:Y:S02]  /*07a0*/  IADD3.X R125, R14, c[0x0][0x18c], RZ, P0, !PT ;  /* 0x000063000e7d7a10 */ /* 0x000fe400007fe4ff */
[----:B------:R-:W4:Y:S04]  /*07b0*/  LDG.E.128 R104, [R104.64] ;  /* 0x0000000468687981 */ /* 0x000f28000c1e1d00 */
[----:B------:R-:W4:Y:S01]  /*07c0*/  LDG.E.128 R124, [R124.64] ;  /* 0x000000047c7c7981 */ /* 0x000f22000c1e1d00 */
[----:B------:R-:W-:-:S06]  /*07d0*/  IMAD.WIDE.U32 R112, R161, R183, c[0x0][0x208] ;  /* 0x00008200a1707625 */ /* 0x000fcc00078e00b7 */
[----:B------:R-:W4:Y:S01]  /*07e0*/  LDG.E.128 R112, [R112.64] ;  /* 0x0000000470707981 */ /* 0x000f22000c1e1d00 */
[C---:B------:R-:W-:Y:S01]  /*07f0*/  IADD3 R188, R160.reuse, 0x400, RZ ;  /* 0x00000400a0bc7810 */ /* 0x040fe20007ffe0ff */
[----:B------:R-:W-:Y:S01]  /*0800*/  IMAD.WIDE.U32 R120, R187, R183, c[0x0][0x208] ;  /* 0x00008200bb787625 */ /* 0x000fe200078e00b7 */
[----:B------:R-:W-:Y:S02]  /*0810*/  IADD3 R0, R160, 0x500, RZ ;  /* 0x00000500a0007810 */ /* 0x000fe40007ffe0ff */
[----:B------:R-:W-:Y:S02]  /*0820*/  SHF.L.U32 R13, R188, 0x4, RZ ;  /* 0x00000004bc0d7819 */ /* 0x000fe400000006ff */
[----:B------:R-:W-:Y:S01]  /*0830*/  SHF.R.U32.HI R12, RZ, 0x1c, R188 ;  /* 0x0000001cff0c7819 */ /* 0x000fe200000116bc */
[----:B------:R-:W4:Y:S01]  /*0840*/  LDG.E.128 R120, [R120.64] ;  /* 0x0000000478787981 */ /* 0x000f22000c1e1d00 */
[----:B------:R-:W-:Y:S02]  /*0850*/  IADD3 R132, P0, R13, c[0x0][0x188], RZ ;  /* 0x000062000d847a10 */ /* 0x000fe40007f1e0ff */
[----:B------:R-:W-:-:S02]  /*0860*/  SHF.L.U32 R11, R0, 0x4, RZ ;  /* 0x00000004000b7819 */ /* 0x000fc400000006ff */
[----:B------:R-:W-:Y:S02]  /*0870*/  IADD3 R190, R160, 0x600, RZ ;  /* 0x00000600a0be7810 */ /* 0x000fe40007ffe0ff */
[----:B------:R-:W-:Y:S02]  /*0880*/  IADD3.X R133, R12, c[0x0][0x18c], RZ, P0, !PT ;  /* 0x000063000c857a10 */ /* 0x000fe400007fe4ff */
[----:B------:R-:W-:Y:S02]  /*0890*/  SHF.R.U32.HI R10, RZ, 0x1c, R0 ;  /* 0x0000001cff0a7819 */ /* 0x000fe40000011600 */
[----:B------:R-:W-:Y:S02]  /*08a0*/  IADD3 R140, P0, R11, c[0x0][0x188], RZ ;  /* 0x000062000b8c7a10 */ /* 0x000fe40007f1e0ff */
[----:B------:R-:W-:Y:S01]  /*08b0*/  SHF.L.U32 R9, R190, 0x4, RZ ;  /* 0x00000004be097819 */ /* 0x000fe200000006ff */
[----:B------:R-:W-:Y:S01]  /*08c0*/  IMAD.WIDE.U32 R128, R185, R183, c[0x0][0x208] ;  /* 0x00008200b9807625 */ /* 0x000fe200078e00b7 */
[----:B------:R-:W-:Y:S01]  /*08d0*/  IADD3.X R141, R10, c[0x0][0x18c], RZ, P0, !PT ;  /* 0x000063000a8d7a10 */ /* 0x000fe200007fe4ff */
[----:B------:R-:W4:Y:S01]  /*08e0*/  LDG.E.128 R132, [R132.64] ;  /* 0x0000000484847981 */ /* 0x000f22000c1e1d00 */
[----:B------:R-:W-:-:S02]  /*08f0*/  SHF.R.U32.HI R8, RZ, 0x1c, R190 ;  /* 0x0000001cff087819 */ /* 0x000fc400000116be */
[----:B------:R-:W-:Y:S01]  /*0900*/  IADD3 R148, P0, R9, c[0x0][0x188], RZ ;  /* 0x0000620009947a10 */ /* 0x000fe20007f1e0ff */
[----:B------:R-:W4:Y:S03]  /*0910*/  LDG.E.128 R128, [R128.64] ;  /* 0x0000000480807981 */ /* 0x000f26000c1e1d00 */
[----:B------:R-:W-:Y:S01]  /*0920*/  IADD3.X R149, R8, c[0x0][0x18c], RZ, P0, !PT ;  /* 0x0000630008957a10 */ /* 0x000fe200007fe4ff */
[-C--:B------:R-:W-:Y:S01]  /*0930*/  IMAD.WIDE.U32 R136, R188, R183.reuse, c[0x0][0x208] ;  /* 0x00008200bc887625 */ /* 0x080fe200078e00b7 */
[----:B------:R-:W-:Y:S01]  /*0940*/  ISETP.NE.U32.AND P1, PT, RZ, c[0x0][0x1c0], PT ;  /* 0x00007000ff007a0c */ /* 0x000fe20003f25070 */
[----:B------:R-:W4:Y:S04]  /*0950*/  LDG.E.128 R140, [R140.64] ;  /* 0x000000048c8c7981 */ /* 0x000f28000c1e1d00 */
[----:B------:R-:W4:Y:S04]  /*0960*/  LDG.E.128 R148, [R148.64] ;  /* 0x0000000494947981 */ /* 0x000f28000c1e1d00 */
[----:B------:R-:W4:Y:S01]  /*0970*/  LDG.E.128 R136, [R136.64] ;  /* 0x0000000488887981 */ /* 0x000f22000c1e1d00 */
[----:B------:R-:W-:Y:S01]  /*0980*/  ISETP.NE.AND.EX P1, PT, RZ, c[0x0][0x1c4], PT, P1 ;  /* 0x00007100ff007a0c */ /* 0x000fe20003f25310 */
[----:B------:R-:W-:Y:S01]  /*0990*/  IMAD.WIDE.U32 R144, R0, R183, c[0x0][0x208] ;  /* 0x0000820000907625 */ /* 0x000fe200078e00b7 */
[----:B------:R-:W-:-:S02]  /*09a0*/  ISETP.NE.U32.AND P0, PT, RZ, c[0x0][0x218], PT ;  /* 0x00008600ff007a0c */ /* 0x000fc40003f05070 */
[----:B0-----:R-:W-:-:S03]  /*09b0*/  SHF.R.S32.HI R2, RZ, 0x1f, R171 ;  /* 0x0000001fff027819 */ /* 0x001fc600000114ab */
[----:B------:R-:W4:Y:S01]  /*09c0*/  LDG.E.128 R144, [R144.64] ;  /* 0x0000000490907981 */ /* 0x000f22000c1e1d00 */
[----:B------:R-:W-:Y:S02]  /*09d0*/  LEA R156, P3, R160, c[0x0][0x190], 0x2 ;  /* 0x00006400a09c7a11 */ /* 0x000fe400078610ff */
[----:B------:R-:W-:-:S03]  /*09e0*/  ISETP.NE.AND.EX P0, PT, RZ, c[0x0][0x21c], PT, P0 ;  /* 0x00008700ff007a0c */ /* 0x000fc60003f05300 */
[C---:B-1----:R-:W-:Y:S02]  /*09f0*/  @P1 LEA R4, P2, R171.reuse, c[0x0][0x1c0], 0x2 ;  /* 0x00007000ab041a11 */ /* 0x042fe400078410ff */
[----:B------:R-:W-:Y:S02]  /*0a00*/  MOV R7, 0x3f800000 ;  /* 0x3f80000000077802 */ /* 0x000fe40000000f00 */
[----:B------:R-:W-:Y:S02]  /*0a10*/  @P1 LEA.HI.X R5, R171, c[0x0][0x1c4], R2, 0x2, P2 ;  /* 0x00007100ab051a11 */ /* 0x000fe400010f1402 */
[----:B------:R-:W-:Y:S02]  /*0a20*/  IADD3 R191, R160, 0x700, RZ ;  /* 0x00000700a0bf7810 */ /* 0x000fe40007ffe0ff */
[----:B------:R-:W-:Y:S01]  /*0a30*/  LEA R2, P2, R161, c[0x0][0x190], 0x2 ;  /* 0x00006400a1027a11 */ /* 0x000fe200078410ff */
[----:B------:R-:W-:Y:S01]  /*0a40*/  IMAD.WIDE.U32 R152, R190, R183, c[0x0][0x208] ;  /* 0x00008200be987625 */ /* 0x000fe200078e00b7 */
[----:B------:R-:W-:Y:S01]  /*0a50*/  LEA.HI.X R157, R160, c[0x0][0x194], RZ, 0x2, P3 ;  /* 0x00006500a09d7a11 */ /* 0x000fe200018f14ff */
[----:B-----5:R0:W5:Y:S01]  /*0a60*/  @P1 LDG.E R7, [R4.64] ;  /* 0x0000000404071981 */ /* 0x020162000c1e1900 */
[----:B------:R-:W-:-:S02]  /*0a70*/  SHF.L.U32 R6, R191, 0x4, RZ ;  /* 0x00000004bf067819 */ /* 0x000fc400000006ff */
[----:B------:R-:W-:Y:S01]  /*0a80*/  LEA.HI.X R3, R161, c[0x0][0x194], RZ, 0x2, P2 ;  /* 0x00006500a1037a11 */ /* 0x000fe200010f14ff */
[----:B------:R1:W5:Y:S01]  /*0a90*/  LDG.E R179, [R156.64] ;  /* 0x000000049cb37981 */ /* 0x000362000c1e1900 */
[----:B------:R-:W-:Y:S02]  /*0aa0*/  LEA R158, P1, R187, c[0x0][0x190], 0x2 ;  /* 0x00006400bb9e7a11 */ /* 0x000fe400078210ff */
[----:B------:R-:W-:Y:S01]  /*0ab0*/  LEA R162, P2, R185, c[0x0][0x190], 0x2 ;  /* 0x00006400b9a27a11 */ /* 0x000fe200078410ff */
[----:B------:R-:W4:Y:S01]  /*0ac0*/  LDG.E.128 R152, [R152.64] ;  /* 0x0000000498987981 */ /* 0x000f22000c1e1d00 */
[----:B0-----:R-:W-:-:S03]  /*0ad0*/  SHF.R.U32.HI R5, RZ, 0x1c, R191 ;  /* 0x0000001cff057819 */ /* 0x001fc600000116bf */
[----:B------:R0:W5:Y:S01]  /*0ae0*/  LDG.E R178, [R2.64] ;  /* 0x0000000402b27981 */ /* 0x000162000c1e1900 */
[----:B-1----:R-:W-:Y:S02]  /*0af0*/  IADD3 R156, P3, R6, c[0x0][0x188], RZ ;  /* 0x00006200069c7a10 */ /* 0x002fe40007f7e0ff */
[----:B------:R-:W-:Y:S02]  /*0b00*/  LEA.HI.X R159, R187, c[0x0][0x194], RZ, 0x2, P1 ;  /* 0x00006500bb9f7a11 */ /* 0x000fe400008f14ff */
[----:B------:R-:W-:Y:S02]  /*0b10*/  IADD3.X R157, R5, c[0x0][0x18c], RZ, P3, !PT ;  /* 0x00006300059d7a10 */ /* 0x000fe40001ffe4ff */
[----:B------:R-:W-:Y:S01]  /*0b20*/  LEA.HI.X R163, R185, c[0x0][0x194], RZ, 0x2, P2 ;  /* 0x00006500b9a37a11 */ /* 0x000fe200010f14ff */
[----:B------:R1:W5:Y:S01]  /*0b30*/  LDG.E R175, [R158.64] ;  /* 0x000000049eaf7981 */ /* 0x000362000c1e1900 */
[----:B0-----:R-:W-:-:S03]  /*0b40*/  @P0 LEA R2, P1, R160, c[0x0][0x218], 0x4 ;  /* 0x00008600a0020a11 */ /* 0x001fc600078220ff */
[----:B------:R0:W5:Y:S01]  /*0b50*/  LDG.E R172, [R162.64] ;  /* 0x00000004a2ac7981 */ /* 0x000162000c1e1900 */
[----:B------:R-:W-:Y:S02]  /*0b60*/  @P0 LEA.HI.X R3, R160, c[0x0][0x21c], RZ, 0x4, P1 ;  /* 0x00008700a0030a11 */ /* 0x000fe400008f24ff */
[C---:B------:R-:W-:Y:S01]  /*0b70*/  @P0 LEA R160, P1, R161.reuse, c[0x0][0x218], 0x4 ;  /* 0x00008600a1a00a11 */ /* 0x040fe200078220ff */
[----:B-1----:R-:W4:Y:S03]  /*0b80*/  LDG.E.128 R156, [R156.64] ;  /* 0x000000049c9c7981 */ /* 0x002f26000c1e1d00 */
[----:B------:R-:W-:Y:S01]  /*0b90*/  @P0 LEA.HI.X R161, R161, c[0x0][0x21c], RZ, 0x4, P1 ;  /* 0x00008700a1a10a11 */ /* 0x000fe200008f24ff */
[----:B0-----:R-:W-:Y:S01]  /*0ba0*/  IMAD.WIDE.U32 R162, R191, R183, c[0x0][0x208] ;  /* 0x00008200bfa27625 */ /* 0x001fe200078e00b7 */
[----:B------:R-:W-:-:S03]  /*0bb0*/  LEA R182, P2, R188, c[0x0][0x190], 0x2 ;  /* 0x00006400bcb67a11 */ /* 0x000fc600078410ff */
[----:B------:R0:W5:Y:S04]  /*0bc0*/  @P0 LDG.E.128 R68, [R160.64] ;  /* 0x00000004a0440981 */ /* 0x000168000c1e1d00 */
[----:B------:R1:W5:Y:S04]  /*0bd0*/  @P0 LDG.E.128 R64, [R2.64] ;  /* 0x0000000402400981 */ /* 0x000368000c1e1d00 */
[----:B0-----:R-:W4:Y:S01]  /*0be0*/  LDG.E.128 R160, [R162.64] ;  /* 0x00000004a2a07981 */ /* 0x001f22000c1e1d00 */
[----:B------:R-:W-:Y:S02]  /*0bf0*/  @P0 LEA R186, P1, R187, c[0x0][0x218], 0x4 ;  /* 0x00008600bbba0a11 */ /* 0x000fe400078220ff */
[----:B------:R-:W-:-:S02]  /*0c00*/  LEA.HI.X R183, R188, c[0x0][0x194], RZ, 0x2, P2 ;  /* 0x00006500bcb77a11 */ /* 0x000fc400010f14ff */
[----:B------:R-:W-:Y:S02]  /*0c10*/  @P0 LEA.HI.X R187, R187, c[0x0][0x21c], RZ, 0x4, P1 ;  /* 0x00008700bbbb0a11 */ /* 0x000fe400008f24ff */
[C---:B------:R-:W-:Y:S01]  /*0c20*/  @P0 LEA R184, P2, R185.reuse, c[0x0][0x218], 0x4 ;  /* 0x00008600b9b80a11 */ /* 0x040fe200078420ff */
[----:B------:R0:W5:Y:S01]  /*0c30*/  LDG.E R4, [R182.64] ;  /* 0x00000004b6047981 */ /* 0x000162000c1e1900 */
[C---:B-1----:R-:W-:Y:S02]  /*0c40*/  LEA R2, P3, R0.reuse, c[0x0][0x190], 0x2 ;  /* 0x0000640000027a11 */ /* 0x042fe400078610ff */
[----:B------:R-:W-:Y:S01]  /*0c50*/  @P0 LEA.HI.X R185, R185, c[0x0][0x21c], RZ, 0x4, P2 ;  /* 0x00008700b9b90a11 */ /* 0x000fe200010f24ff */
[----:B------:R1:W5:Y:S01]  /*0c60*/  @P0 LDG.E.128 R72, [R186.64] ;  /* 0x00000004ba480981 */ /* 0x000362000c1e1d00 */
[----:B------:R-:W-:-:S03]  /*0c70*/  LEA.HI.X R3, R0, c[0x0][0x194], RZ, 0x2, P3 ;  /* 0x0000650000037a11 */ /* 0x000fc600018f14ff */
[----:B------:R1:W5:Y:S01]  /*0c80*/  @P0 LDG.E.128 R76, [R184.64] ;  /* 0x00000004b84c0981 */ /* 0x000362000c1e1d00 */
[----:B0-----:R-:W-:-:S03]  /*0c90*/  @P0 LEA R182, P1, R188, c[0x0][0x218], 0x4 ;  /* 0x00008600bcb60a11 */ /* 0x001fc600078220ff */
[----:B------:R0:W5:Y:S01]  /*0ca0*/  LDG.E R3, [R2.64] ;  /* 0x0000000402037981 */ /* 0x000162000c1e1900 */
[----:B-1----:R-:W-:Y:S02]  /*0cb0*/  LEA R186, P2, R190, c[0x0][0x190], 0x2 ;  /* 0x00006400beba7a11 */ /* 0x002fe400078410ff */
[----:B------:R-:W-:Y:S02]  /*0cc0*/  @P0 LEA.HI.X R183, R188, c[0x0][0x21c], RZ, 0x4, P1 ;  /* 0x00008700bcb70a11 */ /* 0x000fe400008f24ff */
[C---:B------:R-:W-:Y:S02]  /*0cd0*/  LEA.HI.X R187, R190.reuse, c[0x0][0x194], RZ, 0x2, P2 ;  /* 0x00006500bebb7a11 */ /* 0x040fe400010f14ff */
[C---:B------:R-:W-:Y:S01]  /*0ce0*/  LEA R188, P3, R191.reuse, c[0x0][0x190], 0x2 ;  /* 0x00006400bfbc7a11 */ /* 0x040fe200078610ff */
[----:B------:R1:W5:Y:S01]  /*0cf0*/  @P0 LDG.E.128 R80, [R182.64] ;  /* 0x00000004b6500981 */ /* 0x000362000c1e1d00 */
[C---:B------:R-:W-:Y:S02]  /*0d00*/  @P0 LEA R184, P2, R190.reuse, c[0x0][0x218], 0x4 ;  /* 0x00008600beb80a11 */ /* 0x040fe400078420ff */
[----:B------:R-:W-:Y:S01]  /*0d10*/  LEA.HI.X R189, R191, c[0x0][0x194], RZ, 0x2, P3 ;  /* 0x00006500bfbd7a11 */ /* 0x000fe200018f14ff */
[----:B0-----:R0:W5:Y:S01]  /*0d20*/  LDG.E R2, [R186.64] ;  /* 0x00000004ba027981 */ /* 0x001162000c1e1900 */
[----:B------:R-:W-:-:S02]  /*0d30*/  @P0 LEA.HI.X R185, R190, c[0x0][0x21c], RZ, 0x4, P2 ;  /* 0x00008700beb90a11 */ /* 0x000fc400010f24ff */
[C---:B-1----:R-:W-:Y:S01]  /*0d40*/  @P0 LEA R182, P1, R0.reuse, c[0x0][0x218], 0x4 ;  /* 0x0000860000b60a11 */ /* 0x042fe200078220ff */
[----:B------:R-:W-:Y:S02]  /*0d50*/  ULDC.U8 UR6, c[0x0][0x1f0] ;  /* 0x00007c0000067ab9 */ /* 0x000fe40000000000 */
[----:B------:R1:W5:Y:S01]  /*0d60*/  @P0 LDG.E.128 R88, [R184.64] ;  /* 0x00000004b8580981 */ /* 0x000362000c1e1d00 */
[C---:B0-----:R-:W-:Y:S02]  /*0d70*/  @P0 LEA R186, P3, R191.reuse, c[0x0][0x218], 0x4 ;  /* 0x00008600bfba0a11 */ /* 0x041fe400078620ff */
[----:B------:R-:W-:Y:S02]  /*0d80*/  @P0 LEA.HI.X R183, R0, c[0x0][0x21c], RZ, 0x4, P1 ;  /* 0x0000870000b70a11 */ /* 0x000fe400008f24ff */
[----:B------:R-:W-:Y:S01]  /*0d90*/  @P0 LEA.HI.X R187, R191, c[0x0][0x21c], RZ, 0x4, P3 ;  /* 0x00008700bfbb0a11 */ /* 0x000fe200018f24ff */
[----:B------:R0:W5:Y:S04]  /*0da0*/  LDG.E R0, [R188.64] ;  /* 0x00000004bc007981 */ /* 0x000168000c1e1900 */
[----:B------:R0:W5:Y:S04]  /*0db0*/  @P0 LDG.E.128 R84, [R182.64] ;  /* 0x00000004b6540981 */ /* 0x000168000c1e1d00 */
[----:B------:R4:W5:Y:S01]  /*0dc0*/  @P0 LDG.E.128 R92, [R186.64] ;  /* 0x00000004ba5c0981 */ /* 0x000962000c1e1d00 */
[----:B------:R-:W-:-:S04]  /*0dd0*/  ISETP.NE.AND P0, PT, RZ, UR6, PT ;  /* 0x00000006ff007c0c */ /* 0x000fc8000bf05270 */
[----:B--2---:R-:W-:-:S05]  /*0de0*/  FSEL R223, R223, RZ, !P0 ;  /* 0x000000ffdfdf7208 */ /* 0x004fca0004000000 */
[----:B---3--:R-:W-:-:S04]  /*0df0*/  FADD.FTZ R101, -R223, R101 ;  /* 0x00000065df657221 */ /* 0x008fc80000010100 */
[C---:B----4-:R-:W-:Y:S02]  /*0e00*/  FMUL.FTZ R186, R16.reuse, R101 ;  /* 0x0000006510ba7220 */ /* 0x050fe40000410000 */
[C---:B------:R-:W-:Y:S02]  /*0e10*/  FADD.FTZ R101, -R223.reuse, R108 ;  /* 0x0000006cdf657221 */ /* 0x040fe40000010100 */
[C---:B------:R-:W-:Y:S02]  /*0e20*/  FADD.FTZ R193, -R223.reuse, R102 ;  /* 0x00000066dfc17221 */ /* 0x040fe40000010100 */
[----:B0-----:R-:W-:Y:S02]  /*0e30*/  FMUL.FTZ R182, R16, R101 ;  /* 0x0000006510b67220 */ /* 0x001fe40000410000 */
[C---:B------:R-:W-:Y:S02]  /*0e40*/  FADD.FTZ R101, -R223.reuse, R116 ;  /* 0x00000074df657221 */ /* 0x040fe40000010100 */
[----:B------:R-:W-:-:S02]  /*0e50*/  FADD.FTZ R191, -R223, R100 ;  /* 0x00000064dfbf7221 */ /* 0x000fc40000010100 */
[----:B------:R-:W-:Y:S02]  /*0e60*/  FMUL.FTZ R190, R60, R104 ;  /* 0x000000683cbe7220 */ /* 0x000fe40000410000 */
[C---:B------:R-:W-:Y:S02]  /*0e70*/  FADD.FTZ R103, -R223.reuse, R103 ;  /* 0x00000067df677221 */ /* 0x040fe40000010100 */
[C---:B------:R-:W-:Y:S02]  /*0e80*/  FMUL.FTZ R196, R16.reuse, R101 ;  /* 0x0000006510c47220 */ /* 0x040fe40000410000 */
[----:B------:R-:W-:Y:S02]  /*0e90*/  FMUL.FTZ R189, R16, R193 ;  /* 0x000000c110bd7220 */ /* 0x000fe40000410000 */
[----:B------:R-:W-:Y:S02]  /*0ea0*/  FADD.FTZ R101, -R223, R124 ;  /* 0x0000007cdf657221 */ /* 0x000fe40000010100 */
[----:B------:R-:W-:-:S02]  /*0eb0*/  FMUL.FTZ R193, R61, R105 ;  /* 0x000000693dc17220 */ /* 0x000fc40000410000 */
[----:B------:R-:W-:Y:S02]  /*0ec0*/  FADD.FTZ R100, RZ, R190 ;  /* 0x000000beff647221 */ /* 0x000fe40000010000 */
[C---:B------:R-:W-:Y:S02]  /*0ed0*/  FMUL.FTZ R183, R16.reuse, R191 ;  /* 0x000000bf10b77220 */ /* 0x040fe40000410000 */
[C---:B------:R-:W-:Y:S02]  /*0ee0*/  FMUL.FTZ R192, R16.reuse, R103 ;  /* 0x0000006710c07220 */ /* 0x040fe40000410000 */
[----:B------:R-:W-:Y:S02]  /*0ef0*/  FADD.FTZ R103, -R223, R110 ;  /* 0x0000006edf677221 */ /* 0x000fe40000010100 */
[----:B------:R-:W-:Y:S02]  /*0f00*/  FMUL.FTZ R116, R16, R101 ;  /* 0x0000006510747220 */ /* 0x000fe40000410000 */
[----:B------:R-:W-:-:S02]  /*0f10*/  FADD.FTZ R101, R100, R193 ;  /* 0x000000c164657221 */ /* 0x000fc40000010000 */
[----:B------:R-:W-:Y:S02]  /*0f20*/  FFMA.FTZ R100, R183, R190, RZ ;  /* 0x000000beb7647223 */ /* 0x000fe400000100ff */
[----:B------:R-:W-:Y:S02]  /*0f30*/  FMUL.FTZ R188, R16, R103 ;  /* 0x0000006710bc7220 */ /* 0x000fe40000410000 */
[----:B------:R-:W-:Y:S02]  /*0f40*/  FADD.FTZ R103, -R223, R118 ;  /* 0x00000076df677221 */ /* 0x000fe40000010100 */
[----:B------:R-:W-:Y:S02]  /*0f50*/  FMUL.FTZ R194, R62, R106 ;  /* 0x0000006a3ec27220 */ /* 0x000fe40000410000 */
[----:B------:R-:W-:Y:S02]  /*0f60*/  FFMA.FTZ R100, R186, R193, R100 ;  /* 0x000000c1ba647223 */ /* 0x000fe40000010064 */
[----:B------:R-:W-:-:S02]  /*0f70*/  FMUL.FTZ R198, R16, R103 ;  /* 0x0000006710c67220 */ /* 0x000fc40000410000 */
[----:B------:R-:W-:Y:S02]  /*0f80*/  FMUL.FTZ R195, R63, R107 ;  /* 0x0000006b3fc37220 */ /* 0x000fe40000410000 */
[----:B------:R-:W-:Y:S02]  /*0f90*/  FADD.FTZ R103, -R223, R126 ;  /* 0x0000007edf677221 */ /* 0x000fe40000010100 */
[----:B------:R-:W-:Y:S02]  /*0fa0*/  FADD.FTZ R102, R101, R194 ;  /* 0x000000c265667221 */ /* 0x000fe40000010000 */
[----:B------:R-:W-:Y:S02]  /*0fb0*/  FFMA.FTZ R100, R189, R194, R100 ;  /* 0x000000c2bd647223 */ /* 0x000fe40000010064 */
[----:B-1----:R-:W-:Y:S02]  /*0fc0*/  FMUL.FTZ R184, R56, R112 ;  /* 0x0000007038b87220 */ /* 0x002fe40000410000 */
[----:B------:R-:W-:-:S02]  /*0fd0*/  FMUL.FTZ R118, R16, R103 ;  /* 0x0000006710767220 */ /* 0x000fc40000410000 */
[----:B------:R-:W-:Y:S02]  /*0fe0*/  FADD.FTZ R101, R102, R195 ;  /* 0x000000c366657221 */ /* 0x000fe40000010000 */
[----:B------:R-:W-:Y:S02]  /*0ff0*/  FADD.FTZ R109, -R223, R109 ;  /* 0x0000006ddf6d7221 */ /* 0x000fe40000010100 */
[----:B------:R-:W-:Y:S02]  /*1000*/  FFMA.FTZ R103, R192, R195, R100 ;  /* 0x000000c3c0677223 */ /* 0x000fe40000010064 */
[----:B------:R-:W-:Y:S02]  /*1010*/  FMUL.FTZ R187, R57, R113 ;  /* 0x0000007139bb7220 */ /* 0x000fe40000410000 */
[----:B------:R-:W-:Y:S02]  /*1020*/  FADD.FTZ R100, R101, R184 ;  /* 0x000000b865647221 */ /* 0x000fe40000010000 */
[----:B------:R-:W-:-:S02]  /*1030*/  FMUL.FTZ R185, R16, R109 ;  /* 0x0000006d10b97220 */ /* 0x000fc40000410000 */
[----:B------:R-:W-:Y:S02]  /*1040*/  FFMA.FTZ R102, R182, R184, R103 ;  /* 0x000000b8b6667223 */ /* 0x000fe40000010067 */
[----:B------:R-:W-:Y:S02]  /*1050*/  FMUL.FTZ R191, R58, R114 ;  /* 0x000000723abf7220 */ /* 0x000fe40000410000 */
[----:B------:R-:W-:Y:S02]  /*1060*/  FADD.FTZ R100, R100, R187 ;  /* 0x000000bb64647221 */ /* 0x000fe40000010000 */
[----:B------:R-:W-:Y:S02]  /*1070*/  FADD.FTZ R111, -R223, R111 ;  /* 0x0000006fdf6f7221 */ /* 0x000fe40000010100 */
[----:B------:R-:W-:Y:S02]  /*1080*/  FFMA.FTZ R102, R185, R187, R102 ;  /* 0x000000bbb9667223 */ /* 0x000fe40000010066 */
[----:B------:R-:W-:-:S02]  /*1090*/  FMUL.FTZ R208, R59, R115 ;  /* 0x000000733bd07220 */ /* 0x000fc40000410000 */
[----:B------:R-:W-:Y:S02]  /*10a0*/  FADD.FTZ R101, R100, R191 ;  /* 0x000000bf64657221 */ /* 0x000fe40000010000 */
[----:B------:R-:W-:Y:S02]  /*10b0*/  FMUL.FTZ R207, R16, R111 ;  /* 0x0000006f10cf7220 */ /* 0x000fe40000410000 */
[----:B------:R-:W-:Y:S02]  /*10c0*/  FFMA.FTZ R102, R188, R191, R102 ;  /* 0x000000bfbc667223 */ /* 0x000fe40000010066 */
[----:B------:R-:W-:Y:S02]  /*10d0*/  FMUL.FTZ R199, R52, R120 ;  /* 0x0000007834c77220 */ /* 0x000fe40000410000 */
[----:B------:R-:W-:Y:S02]  /*10e0*/  FADD.FTZ R100, R101, R208 ;  /* 0x000000d065647221 */ /* 0x000fe40000010000 */
[----:B------:R-:W-:-:S02]  /*10f0*/  FADD.FTZ R117, -R223, R117 ;  /* 0x00000075df757221 */ /* 0x000fc40000010100 */
[----:B------:R-:W-:Y:S02]  /*1100*/  FFMA.FTZ R102, R207, R208, R102 ;  /* 0x000000d0cf667223 */ /* 0x000fe40000010066 */
[----:B------:R-:W-:Y:S02]  /*1110*/  FMUL.FTZ R201, R53, R121 ;  /* 0x0000007935c97220 */ /* 0x000fe40000410000 */
[----:B------:R-:W-:Y:S02]  /*1120*/  FADD.FTZ R100, R100, R199 ;  /* 0x000000c764647221 */ /* 0x000fe40000010000 */
[----:B------:R-:W-:Y:S02]  /*1130*/  FMUL.FTZ R197, R16, R117 ;  /* 0x0000007510c57220 */ /* 0x000fe40000410000 */
[----:B------:R-:W-:Y:S02]  /*1140*/  FFMA.FTZ R102, R196, R199, R102 ;  /* 0x000000c7c4667223 */ /* 0x000fe40000010066 */
[----:B------:R-:W-:-:S02]  /*1150*/  FMUL.FTZ R203, R54, R122 ;  /* 0x0000007a36cb7220 */ /* 0x000fc40000410000 */
[----:B------:R-:W-:Y:S02]  /*1160*/  FADD.FTZ R100, R100, R201 ;  /* 0x000000c964647221 */ /* 0x000fe40000010000 */
[----:B------:R-:W-:Y:S02]  /*1170*/  FADD.FTZ R119, -R223, R119 ;  /* 0x00000077df777221 */ /* 0x000fe40000010100 */
[----:B------:R-:W-:Y:S02]  /*1180*/  FFMA.FTZ R102, R197, R201, R102 ;  /* 0x000000c9c5667223 */ /* 0x000fe40000010066 */
[----:B------:R-:W-:Y:S02]  /*1190*/  FADD.FTZ R117, -R223, R125 ;  /* 0x0000007ddf757221 */ /* 0x000fe40000010100 */
[----:B------:R-:W-:Y:S02]  /*11a0*/  FMUL.FTZ R205, R55, R123 ;  /* 0x0000007b37cd7220 */ /* 0x000fe40000410000 */
[----:B------:R-:W-:-:S02]  /*11b0*/  FADD.FTZ R100, R100, R203 ;  /* 0x000000cb64647221 */ /* 0x000fc40000010000 */
[----:B------:R-:W-:Y:S02]  /*11c0*/  FMUL.FTZ R200, R16, R119 ;  /* 0x0000007710c87220 */ /* 0x000fe40000410000 */
[----:B------:R-:W-:Y:S02]  /*11d0*/  FFMA.FTZ R102, R198, R203, R102 ;  /* 0x000000cbc6667223 */ /* 0x000fe40000010066 */
[----:B------:R-:W-:Y:S02]  /*11e0*/  FADD.FTZ R234, R128, R234 ;  /* 0x000000ea80ea7221 */ /* 0x000fe40000010000 */
[----:B------:R-:W-:Y:S02]  /*11f0*/  FMUL.FTZ R117, R16, R117 ;  /* 0x0000007510757220 */ /* 0x000fe40000410000 */
        /* <DEDUP_REMOVED lines=12> */
[C---:B------:R-:W-:Y:S02]  /*12c0*/  FADD.FTZ R236, R130.reuse, R236 ;  /* 0x000000ec82ec7221 */ /* 0x040fe40000010000 */
[----:B------:R-:W-:-:S02]  /*12d0*/  FFMA.FTZ R164, R130, R118, R164 ;  /* 0x0000007682a47223 */ /* 0x000fc400000100a4 */
[C---:B------:R-:W-:Y:S02]  /*12e0*/  FADD.FTZ R119, -R223.reuse, R132 ;  /* 0x00000084df777221 */ /* 0x040fe40000010100 */
[----:B------:R-:W-:Y:S02]  /*12f0*/  FMUL.FTZ R126, R16, R101 ;  /* 0x00000065107e7220 */ /* 0x000fe40000410000 */
[----:B------:R-:W-:Y:S02]  /*1300*/  FMUL.FTZ R130, R50, R130 ;  /* 0x0000008232827220 */ /* 0x000fe40000410000 */
[----:B------:R-:W-:Y:S02]  /*1310*/  FADD.FTZ R101, R100, R129 ;  /* 0x0000008164657221 */ /* 0x000fe40000010000 */
[----:B------:R-:W-:Y:S02]  /*1320*/  FADD.FTZ R127, -R223, R127 ;  /* 0x0000007fdf7f7221 */ /* 0x000fe40000010100 */
[----:B------:R-:W-:-:S02]  /*1330*/  FFMA.FTZ R103, R117, R129, R102 ;  /* 0x0000008175677223 */ /* 0x000fc40000010066 */
[----:B------:R-:W-:Y:S02]  /*1340*/  FADD.FTZ R133, -R223, R133 ;  /* 0x00000085df857221 */ /* 0x000fe40000010100 */
[C---:B------:R-:W-:Y:S02]  /*1350*/  FMUL.FTZ R119, R16.reuse, R119 ;  /* 0x0000007710777220 */ /* 0x040fe40000410000 */
[----:B------:R-:W-:Y:S02]  /*1360*/  FMUL.FTZ R210, R51, R131 ;  /* 0x0000008333d27220 */ /* 0x000fe40000410000 */
[----:B------:R-:W-:Y:S02]  /*1370*/  FADD.FTZ R101, R101, R130 ;  /* 0x0000008265657221 */ /* 0x000fe40000010000 */
[----:B------:R-:W-:Y:S02]  /*1380*/  FMUL.FTZ R209, R16, R127 ;  /* 0x0000007f10d17220 */ /* 0x000fe40000410000 */
[----:B------:R-:W-:-:S02]  /*1390*/  FFMA.FTZ R103, R118, R130, R103 ;  /* 0x0000008276677223 */ /* 0x000fc40000010067 */
[C---:B------:R-:W-:Y:S02]  /*13a0*/  FADD.FTZ R230, R120.reuse, R230 ;  /* 0x000000e678e67221 */ /* 0x040fe40000010000 */
[----:B------:R-:W-:Y:S02]  /*13b0*/  FFMA.FTZ R26, R120, R196, R26 ;  /* 0x000000c4781a7223 */ /* 0x000fe4000001001a */
[----:B------:R-:W-:Y:S02]  /*13c0*/  FADD.FTZ R125, -R223, R134 ;  /* 0x00000086df7d7221 */ /* 0x000fe40000010100 */
[----:B------:R-:W-:Y:S02]  /*13d0*/  FADD.FTZ R238, R136, R238 ;  /* 0x000000ee88ee7221 */ /* 0x000fe40000010000 */
[----:B------:R-:W-:Y:S02]  /*13e0*/  FMUL.FTZ R120, R16, R133 ;  /* 0x0000008510787220 */ /* 0x000fe40000410000 */
[----:B------:R-:W-:-:S02]  /*13f0*/  FFMA.FTZ R166, R136, R119, R166 ;  /* 0x0000007788a67223 */ /* 0x000fc400000100a6 */
[----:B------:R-:W-:Y:S02]  /*1400*/  FMUL.FTZ R136, R44, R136 ;  /* 0x000000882c887220 */ /* 0x000fe40000410000 */
[----:B------:R-:W-:Y:S02]  /*1410*/  FADD.FTZ R101, R101, R210 ;  /* 0x000000d265657221 */ /* 0x000fe40000010000 */
[----:B------:R-:W-:Y:S02]  /*1420*/  FFMA.FTZ R103, R209, R210, R103 ;  /* 0x000000d2d1677223 */ /* 0x000fe40000010067 */
[----:B------:R-:W-:Y:S02]  /*1430*/  FMUL.FTZ R125, R16, R125 ;  /* 0x0000007d107d7220 */ /* 0x000fe40000410000 */
[----:B------:R-:W-:Y:S02]  /*1440*/  FADD.FTZ R135, -R223, R135 ;  /* 0x00000087df877221 */ /* 0x000fe40000010100 */
[----:B------:R-:W-:-:S02]  /*1450*/  FADD.FTZ R237, R137, R237 ;  /* 0x000000ed89ed7221 */ /* 0x000fc40000010000 */
[----:B------:R-:W-:Y:S02]  /*1460*/  FFMA.FTZ R165, R137, R120, R165 ;  /* 0x0000007889a57223 */ /* 0x000fe400000100a5 */
[----:B------:R-:W-:Y:S02]  /*1470*/  FMUL.FTZ R137, R45, R137 ;  /* 0x000000892d897220 */ /* 0x000fe40000410000 */
[----:B------:R-:W-:Y:S02]  /*1480*/  FADD.FTZ R100, R101, R136 ;  /* 0x0000008865647221 */ /* 0x000fe40000010000 */
[----:B------:R-:W-:Y:S02]  /*1490*/  FFMA.FTZ R101, R119, R136, R103 ;  /* 0x0000008877657223 */ /* 0x000fe40000010067 */
[C---:B------:R-:W-:Y:S02]  /*14a0*/  FADD.FTZ R229, R121.reuse, R229 ;  /* 0x000000e579e57221 */ /* 0x040fe40000010000 */
[----:B------:R-:W-:-:S02]  /*14b0*/  FFMA.FTZ R25, R121, R197, R25 ;  /* 0x000000c579197223 */ /* 0x000fc40000010019 */
[C---:B------:R-:W-:Y:S02]  /*14c0*/  FADD.FTZ R240, R138.reuse, R240 ;  /* 0x000000f08af07221 */ /* 0x040fe40000010000 */
[----:B------:R-:W-:Y:S02]  /*14d0*/  FFMA.FTZ R168, R138, R125, R168 ;  /* 0x0000007d8aa87223 */ /* 0x000fe400000100a8 */
[----:B------:R-:W-:Y:S02]  /*14e0*/  FMUL.FTZ R202, R46, R138 ;  /* 0x0000008a2eca7220 */ /* 0x000fe40000410000 */
[----:B------:R-:W-:Y:S02]  /*14f0*/  FMUL.FTZ R138, R16, R135 ;  /* 0x00000087108a7220 */ /* 0x000fe40000410000 */
[----:B------:R-:W-:Y:S02]  /*1500*/  FADD.FTZ R121, -R223, R140 ;  /* 0x0000008cdf797221 */ /* 0x000fe40000010100 */
[----:B------:R-:W-:-:S02]  /*1510*/  FADD.FTZ R103, R100, R137 ;  /* 0x0000008964677221 */ /* 0x000fc40000010000 */
[----:B------:R-:W-:Y:S02]  /*1520*/  FFMA.FTZ R101, R120, R137, R101 ;  /* 0x0000008978657223 */ /* 0x000fe40000010065 */
[C---:B------:R-:W-:Y:S02]  /*1530*/  FADD.FTZ R239, R139.reuse, R239 ;  /* 0x000000ef8bef7221 */ /* 0x040fe40000010000 */
[----:B------:R-:W-:Y:S02]  /*1540*/  FFMA.FTZ R167, R139, R138, R167 ;  /* 0x0000008a8ba77223 */ /* 0x000fe400000100a7 */
[----:B------:R-:W-:Y:S02]  /*1550*/  FADD.FTZ R141, -R223, R141 ;  /* 0x0000008ddf8d7221 */ /* 0x000fe40000010100 */
[----:B------:R-:W-:Y:S02]  /*1560*/  FMUL.FTZ R121, R16, R121 ;  /* 0x0000007910797220 */ /* 0x000fe40000410000 */
[----:B------:R-:W-:-:S02]  /*1570*/  FMUL.FTZ R139, R47, R139 ;  /* 0x0000008b2f8b7220 */ /* 0x000fc40000410000 */
[----:B------:R-:W-:Y:S02]  /*1580*/  FADD.FTZ R100, R103, R202 ;  /* 0x000000ca67647221 */ /* 0x000fe40000010000 */
[----:B------:R-:W-:Y:S02]  /*1590*/  FFMA.FTZ R101, R125, R202, R101 ;  /* 0x000000ca7d657223 */ /* 0x000fe40000010065 */
[C---:B------:R-:W-:Y:S02]  /*15a0*/  FADD.FTZ R232, R122.reuse, R232 ;  /* 0x000000e87ae87221 */ /* 0x040fe40000010000 */
[----:B------:R-:W-:Y:S02]  /*15b0*/  FFMA.FTZ R28, R122, R198, R28 ;  /* 0x000000c67a1c7223 */ /* 0x000fe4000001001c */
[C---:B------:R-:W-:Y:S02]  /*15c0*/  FADD.FTZ R231, R123.reuse, R231 ;  /* 0x000000e77be77221 */ /* 0x040fe40000010000 */
        /* <DEDUP_REMOVED lines=8> */
[----:B------:R-:W-:Y:S02]  /*1650*/  FADD.FTZ R143, -R223, R143 ;  /* 0x0000008fdf8f7221 */ /* 0x000fe40000010100 */
[C---:B------:R-:W-:Y:S02]  /*1660*/  FADD.FTZ R241, R145.reuse, R241 ;  /* 0x000000f191f17221 */ /* 0x040fe40000010000 */
        /* <DEDUP_REMOVED lines=36> */
[----:B------:R-:W-:Y:S02]  /*18b0*/  FADD.FTZ R133, -R223, R156 ;  /* 0x0000009cdf857221 */ /* 0x000fe40000010100 */
[C---:B------:R-:W-:Y:S02]  /*18c0*/  FADD.FTZ R221, R104.reuse, R221 ;  /* 0x000000dd68dd7221 */ /* 0x040fe40000010000 */
[----:B------:R-:W-:-:S02]  /*18d0*/  FFMA.FTZ R18, R104, R183, R18 ;  /* 0x000000b768127223 */ /* 0x000fc40000010012 */
[----:B------:R-:W-:Y:S01]  /*18e0*/  FMUL.FTZ R154, R38, R154 ;  /* 0x0000009a269a7220 */ /* 0x000fe20000410000 */
[----:B------:R-:W0:Y:S01]  /*18f0*/  S2R R104, SR_TID.X ;  /* 0x0000000000687919 */ /* 0x000e220000002100 */
[----:B------:R-:W-:Y:S02]  /*1900*/  FADD.FTZ R101, R100, R153 ;  /* 0x0000009964657221 */ /* 0x000fe40000010000 */
[----:B------:R-:W-:Y:S02]  /*1910*/  FFMA.FTZ R102, R127, R153, R102 ;  /* 0x000000997f667223 */ /* 0x000fe40000010066 */
[C---:B------:R-:W-:Y:S02]  /*1920*/  FADD.FTZ R247, R155.reuse, R247 ;  /* 0x000000f79bf77221 */ /* 0x040fe40000010000 */
[----:B------:R-:W-:Y:S02]  /*1930*/  FFMA.FTZ R214, R155, R132, R214 ;  /* 0x000000849bd67223 */ /* 0x000fe400000100d6 */
[----:B------:R-:W-:-:S02]  /*1940*/  FMUL.FTZ R133, R16, R133 ;  /* 0x0000008510857220 */ /* 0x000fc40000410000 */
[----:B------:R-:W-:Y:S02]  /*1950*/  FMUL.FTZ R155, R39, R155 ;  /* 0x0000009b279b7220 */ /* 0x000fe40000410000 */
[----:B------:R-:W-:Y:S02]  /*1960*/  FADD.FTZ R157, -R223, R157 ;  /* 0x0000009ddf9d7221 */ /* 0x000fe40000010100 */
[----:B------:R-:W-:Y:S02]  /*1970*/  FADD.FTZ R100, R101, R154 ;  /* 0x0000009a65647221 */ /* 0x000fe40000010000 */
[----:B------:R-:W-:Y:S02]  /*1980*/  FFMA.FTZ R102, R131, R154, R102 ;  /* 0x0000009a83667223 */ /* 0x000fe40000010066 */
[C---:B------:R-:W-:Y:S02]  /*1990*/  FADD.FTZ R250, R160.reuse, R250 ;  /* 0x000000faa0fa7221 */ /* 0x040fe40000010000 */
        /* <DEDUP_REMOVED lines=19> */
[----:B------:R-:W-:Y:S02]  /*1ad0*/  FMUL.FTZ R140, R16, R159 ;  /* 0x0000009f108c7220 */ /* 0x000fe40000410000 */
[----:B------:R-:W-:Y:S02]  /*1ae0*/  FADD.FTZ R100, R103, R162 ;  /* 0x000000a267647221 */ /* 0x000fe40000010000 */
[----:B------:R-:W-:Y:S01]  /*1af0*/  FFMA.FTZ R101, R135, R162, R101 ;  /* 0x000000a287657223 */ /* 0x000fe20000010065 */
[----:B0-----:R-:W-:Y:S01]  /*1b00*/  LOP3.LUT P1, RZ, R104, 0x1f, RZ, 0xc0, !PT ;  /* 0x0000001f68ff7812 */ /* 0x001fe2000782c0ff */
        /* <DEDUP_REMOVED lines=18> */
.L_x_11231:
        /* <DEDUP_REMOVED lines=18> */
.L_x_11232:
        /* <DEDUP_REMOVED lines=74> */
.L_x_11222:
[----:B------:R-:W-:Y:S01]  /*21f0*/  FMUL.FTZ R110, R110, R7 ;  /* 0x000000076e6e7220 */ /* 0x000fe20000410000 */
[----:B------:R-:W-:Y:S01]  /*2200*/  IADD3.X R109, R180, c[0x0][0x24c], RZ, P4, !PT ;  /* 0x00009300b46d7a10 */ /* 0x000fe200027fe4ff */
[----:B------:R-:W-:Y:S01]  /*2210*/  FMUL.FTZ R114, R16, R207 ;  /* 0x000000cf10727220 */ /* 0x000fe20000410000 */
[C---:B------:R-:W-:Y:S01]  /*2220*/  LOP3.LUT P4, RZ, R179.reuse, 0xff000000, RZ, 0xc0, !PT ;  /* 0xff000000b3ff7812 */ /* 0x040fe2000788c0ff */
[----:B------:R-:W-:Y:S01]  /*2230*/  FMUL.FTZ R107, R110, c[0x0][0x1e8] ;  /* 0x00007a006e6b7a20 */ /* 0x000fe20000410000 */
[----:B------:R-:W-:Y:S01]  /*2240*/  LOP3.LUT P5, RZ, R179, 0xff, RZ, 0xc0, !PT ;  /* 0x000000ffb3ff7812 */ /* 0x000fe200078ac0ff */
[-C--:B------:R-:W-:Y:S01]  /*2250*/  FMUL.FTZ R189, R189, R7.reuse ;  /* 0x00000007bdbd7220 */ /* 0x080fe20000410000 */
[----:B------:R-:W-:Y:S01]  /*2260*/  LOP3.LUT P6, RZ, R179, 0xff00, RZ, 0xc0, !PT ;  /* 0x0000ff00b3ff7812 */ /* 0x000fe200078cc0ff */
[----:B------:R-:W-:Y:S01]  /*2270*/  @P0 FADD.FTZ R114, R71, R114 ;  /* 0x0000007247720221 */ /* 0x000fe20000010000 */
[----:B------:R-:W-:Y:S01]  /*2280*/  SEL R107, R107, RZ, P4 ;  /* 0x000000ff6b6b7207 */ /* 0x000fe20002000000 */
[-C--:B------:R-:W-:Y:S01]  /*2290*/  FMUL.FTZ R183, R183, R7.reuse ;  /* 0x00000007b7b77220 */ /* 0x080fe20000410000 */
[----:B------:R-:W-:Y:S01]  /*22a0*/  LOP3.LUT P4, RZ, R179, 0xff0000, RZ, 0xc0, !PT ;  /* 0x00ff0000b3ff7812 */ /* 0x000fe2000788c0ff */
[----:B------:R-:W-:-:S02]  /*22b0*/  FMUL.FTZ R106, R106, R7 ;  /* 0x000000076a6a7220 */ /* 0x000fc40000410000 */
[----:B------:R-:W-:Y:S02]  /*22c0*/  FMUL.FTZ R189, R189, c[0x0][0x1e8] ;  /* 0x00007a00bdbd7a20 */ /* 0x000fe40000410000 */
[----:B0-----:R-:W-:Y:S02]  /*22d0*/  FMUL.FTZ R105, R106, c[0x0][0x1e8] ;  /* 0x00007a006a697a20 */ /* 0x001fe40000410000 */
[----:B------:R-:W-:Y:S01]  /*22e0*/  FMUL.FTZ R100, R114, R7 ;  /* 0x0000000772647220 */ /* 0x000fe20000410000 */
[----:B------:R-:W-:Y:S01]  /*22f0*/  SEL R106, R189, RZ, P4 ;  /* 0x000000ffbd6a7207 */ /* 0x000fe20002000000 */
[----:B------:R-:W-:Y:S01]  /*2300*/  FMUL.FTZ R104, R183, c[0x0][0x1e8] ;  /* 0x00007a00b7687a20 */ /* 0x000fe20000410000 */
[----:B------:R-:W-:Y:S01]  /*2310*/  SEL R105, R105, RZ, P6 ;  /* 0x000000ff69697207 */ /* 0x000fe20003000000 */
[-C--:B------:R-:W-:Y:S01]  /*2320*/  FFMA.FTZ R188, R188, R113.reuse, R112 ;  /* 0x00000071bcbc7223 */ /* 0x080fe20000010070 */
[----:B------:R-:W-:Y:S01]  /*2330*/  LOP3.LUT P4, RZ, R178, 0xff, RZ, 0xc0, !PT ;  /* 0x000000ffb2ff7812 */ /* 0x000fe2000788c0ff */
[----:B------:R-:W-:Y:S01]  /*2340*/  FMUL.FTZ R103, R100, c[0x0][0x1e8] ;  /* 0x00007a0064677a20 */ /* 0x000fe20000410000 */
[----:B------:R-:W-:Y:S01]  /*2350*/  SEL R104, R104, RZ, P5 ;  /* 0x000000ff68687207 */ /* 0x000fe20002800000 */
[----:B------:R-:W-:Y:S01]  /*2360*/  FADD.FTZ R191, R191, -R188 ;  /* 0x800000bcbfbf7221 */ /* 0x000fe20000010000 */
[----:B------:R-:W-:Y:S01]  /*2370*/  LOP3.LUT P5, RZ, R178, 0xff000000, RZ, 0xc0, !PT ;  /* 0xff000000b2ff7812 */ /* 0x000fe200078ac0ff */
        /* <DEDUP_REMOVED lines=8> */
[----:B------:R-:W-:-:S02]  /*2400*/  FADD.FTZ R187, R187, -R100 ;  /* 0x80000064bbbb7221 */ /* 0x000fc40000010000 */
[----:B------:R-:W-:Y:S02]  /*2410*/  FFMA.FTZ R100, R197, R113, R112 ;  /* 0x00000071c5647223 */ /* 0x000fe40000010070 */
[----:B------:R-:W-:Y:S02]  /*2420*/  @P0 FADD.FTZ R191, R70, R191 ;  /* 0x000000bf46bf0221 */ /* 0x000fe40000010000 */
[C---:B------:R-:W-:Y:S02]  /*2430*/  FMUL.FTZ R115, R16.reuse, R101 ;  /* 0x0000006510737220 */ /* 0x040fe40000410000 */
[----:B------:R-:W-:Y:S02]  /*2440*/  FMUL.FTZ R142, R16, R187 ;  /* 0x000000bb108e7220 */ /* 0x000fe40000410000 */
[----:B------:R-:W-:Y:S02]  /*2450*/  FADD.FTZ R201, R201, -R100 ;  /* 0x80000064c9c97221 */ /* 0x000fe40000010000 */
[----:B------:R-:W-:-:S02]  /*2460*/  FMUL.FTZ R100, R191, R7 ;  /* 0x00000007bf647220 */ /* 0x000fc40000410000 */
[----:B------:R-:W-:Y:S02]  /*2470*/  @P0 FADD.FTZ R115, R68, R115 ;  /* 0x0000007344730221 */ /* 0x000fe40000010000 */
[----:B------:R-:W-:Y:S02]  /*2480*/  @P0 FADD.FTZ R142, R69, R142 ;  /* 0x0000008e458e0221 */ /* 0x000fe40000010000 */
[----:B------:R-:W-:Y:S02]  /*2490*/  FMUL.FTZ R102, R100, c[0x0][0x1e8] ;  /* 0x00007a0064667a20 */ /* 0x000fe40000410000 */
[-C--:B------:R-:W-:Y:S02]  /*24a0*/  FMUL.FTZ R101, R142, R7.reuse ;  /* 0x000000078e657220 */ /* 0x080fe40000410000 */
[----:B------:R-:W-:Y:S01]  /*24b0*/  FMUL.FTZ R100, R115, R7 ;  /* 0x0000000773647220 */ /* 0x000fe20000410000 */
[----:B------:R-:W-:Y:S01]  /*24c0*/  SEL R102, R102, RZ, P5 ;  /* 0x000000ff66667207 */ /* 0x000fe20002800000 */
[----:B------:R-:W-:Y:S01]  /*24d0*/  FMUL.FTZ R101, R101, c[0x0][0x1e8] ;  /* 0x00007a0065657a20 */ /* 0x000fe20000410000 */
[----:B------:R-:W-:Y:S01]  /*24e0*/  IADD3 R110, P5, R177, c[0x0][0x248], RZ ;  /* 0x00009200b16e7a10 */ /* 0x000fe20007fbe0ff */
[----:B------:R-:W-:-:S02]  /*24f0*/  FMUL.FTZ R100, R100, c[0x0][0x1e8] ;  /* 0x00007a0064647a20 */ /* 0x000fc40000410000 */
[-CC-:B------:R-:W-:Y:S01]  /*2500*/  FFMA.FTZ R196, R196, R113.reuse, R112.reuse ;  /* 0x00000071c4c47223 */ /* 0x180fe20000010070 */
[----:B------:R-:W-:Y:S01]  /*2510*/  IADD3.X R111, R176, c[0x0][0x24c], RZ, P5, !PT ;  /* 0x00009300b06f7a10 */ /* 0x000fe20002ffe4ff */
[-CC-:B------:R-:W-:Y:S01]  /*2520*/  FFMA.FTZ R198, R198, R113.reuse, R112.reuse ;  /* 0x00000071c6c67223 */ /* 0x180fe20000010070 */
[----:B------:R-:W-:Y:S01]  /*2530*/  SEL R101, R101, RZ, P6 ;  /* 0x000000ff65657207 */ /* 0x000fe20003000000 */
[-CC-:B------:R-:W-:Y:S01]  /*2540*/  FFMA.FTZ R200, R200, R113.reuse, R112.reuse ;  /* 0x00000071c8c87223 */ /* 0x180fe20000010070 */
[----:B------:R-:W-:Y:S01]  /*2550*/  SEL R100, R100, RZ, P4 ;  /* 0x000000ff64647207 */ /* 0x000fe20002000000 */
[----:B------:R-:W-:Y:S02]  /*2560*/  FFMA.FTZ R209, R209, R113, R112 ;  /* 0x00000071d1d17223 */ /* 0x000fe40000010070 */
[----:B------:R-:W-:Y:S02]  /*2570*/  FADD.FTZ R199, R199, -R196 ;  /* 0x800000c4c7c77221 */ /* 0x000fe40000010000 */
[----:B------:R-:W-:-:S02]  /*2580*/  FADD.FTZ R203, R203, -R198 ;  /* 0x800000c6cbcb7221 */ /* 0x000fc40000010000 */
[----:B------:R-:W-:Y:S02]  /*2590*/  FADD.FTZ R205, R205, -R200 ;  /* 0x800000c8cdcd7221 */ /* 0x000fe40000010000 */
[----:B------:R-:W-:Y:S01]  /*25a0*/  FADD.FTZ R209, R210, -R209 ;  /* 0x800000d1d2d17221 */ /* 0x000fe20000010000 */
        /* <DEDUP_REMOVED lines=8> */
.L_x_11223:
        /* <DEDUP_REMOVED lines=18> */
.L_x_11224:
[----:B------:R-:W-:Y:S01]  /*2750*/  FMUL.FTZ R108, R108, R7 ;  /* 0x000000076c6c7220 */ /* 0x000fe20000410000 */
[C---:B------:R-:W-:Y:S01]  /*2760*/  LOP3.LUT P5, RZ, R175.reuse, 0xff000000, RZ, 0xc0, !PT ;  /* 0xff000000afff7812 */ /* 0x040fe200078ac0ff */
[----:B------:R-:W-:Y:S01]  /*2770*/  FMUL.FTZ R142, R16, R209 ;  /* 0x000000d1108e7220 */ /* 0x000fe20000410000 */
[----:B------:R-:W-:Y:S01]  /*2780*/  LOP3.LUT P4, RZ, R175, 0xff00, RZ, 0xc0, !PT ;  /* 0x0000ff00afff7812 */ /* 0x000fe2000788c0ff */
[----:B0-----:R-:W-:Y:S02]  /*2790*/  FMUL.FTZ R103, R108, c[0x0][0x1e8] ;  /* 0x00007a006c677a20 */ /* 0x001fe40000410000 */
[-C--:B------:R-:W-:Y:S02]  /*27a0*/  FMUL.FTZ R199, R199, R7.reuse ;  /* 0x00000007c7c77220 */ /* 0x080fe40000410000 */
[----:B------:R-:W-:Y:S01]  /*27b0*/  FMUL.FTZ R203, R203, R7 ;  /* 0x00000007cbcb7220 */ /* 0x000fe20000410000 */
[----:B------:R-:W-:Y:S01]  /*27c0*/  SEL R103, R103, RZ, P5 ;  /* 0x000000ff67677207 */ /* 0x000fe20002800000 */
[----:B------:R-:W-:Y:S01]  /*27d0*/  @P0 FADD.FTZ R142, R79, R142 ;  /* 0x0000008e4f8e0221 */ /* 0x000fe20000010000 */
[----:B------:R-:W-:Y:S01]  /*27e0*/  LOP3.LUT P5, RZ, R175, 0xff0000, RZ, 0xc0, !PT ;  /* 0x00ff0000afff7812 */ /* 0x000fe200078ac0ff */
[----:B------:R-:W-:-:S02]  /*27f0*/  FMUL.FTZ R100, R199, c[0x0][0x1e8] ;  /* 0x00007a00c7647a20 */ /* 0x000fc40000410000 */
[----:B------:R-:W-:Y:S02]  /*2800*/  FMUL.FTZ R102, R203, c[0x0][0x1e8] ;  /* 0x00007a00cb667a20 */ /* 0x000fe40000410000 */
[-C--:B------:R-:W-:Y:S01]  /*2810*/  FMUL.FTZ R104, R142, R7.reuse ;  /* 0x000000078e687220 */ /* 0x080fe20000410000 */
[----:B------:R-:W-:Y:S01]  /*2820*/  SEL R100, R100, RZ, P6 ;  /* 0x000000ff64647207 */ /* 0x000fe20003000000 */
[----:B------:R-:W-:Y:S01]  /*2830*/  FMUL.FTZ R106, R106, R7 ;  /* 0x000000076a6a7220 */ /* 0x000fe20000410000 */
[----:B------:R-:W-:Y:S01]  /*2840*/  SEL R102, R102, RZ, P5 ;  /* 0x000000ff66667207 */ /* 0x000fe20002800000 */
[----:B------:R-:W-:Y:S01]  /*2850*/  FMUL.FTZ R104, R104, c[0x0][0x1e8] ;  /* 0x00007a0068687a20 */ /* 0x000fe20000410000 */
[----:B------:R-:W-:Y:S01]  /*2860*/  LOP3.LUT P6, RZ, R172, 0xff000000, RZ, 0xc0, !PT ;  /* 0xff000000acff7812 */ /* 0x000fe200078cc0ff */
[----:B------:R-:W-:Y:S01]  /*2870*/  FMUL.FTZ R101, R106, c[0x0][0x1e8] ;  /* 0x00007a006a657a20 */ /* 0x000fe20000410000 */
[----:B------:R-:W-:Y:S01]  /*2880*/  IADD3 R174, P5, R174, c[0x0][0x248], RZ ;  /* 0x00009200aeae7a10 */ /* 0x000fe20007fbe0ff */
[-CC-:B------:R-:W-:Y:S01]  /*2890*/  FFMA.FTZ R109, R118, R113.reuse, R112.reuse ;  /* 0x00000071766d7223 */ /* 0x180fe20000010070 */
[----:B------:R-:W-:Y:S01]  /*28a0*/  SEL R107, R104, RZ, P6 ;  /* 0x000000ff686b7207 */ /* 0x000fe20003000000 */
[-CC-:B------:R-:W-:Y:S01]  /*28b0*/  FFMA.FTZ R105, R116, R113.reuse, R112.reuse ;  /* 0x0000007174697223 */ /* 0x180fe20000010070 */
[----:B------:R-:W-:Y:S01]  /*28c0*/  SEL R101, R101, RZ, P4 ;  /* 0x000000ff65657207 */ /* 0x000fe20002000000 */
[----:B------:R-:W-:Y:S01]  /*28d0*/  FADD.FTZ R109, R130, -R109 ;  /* 0x8000006d826d7221 */ /* 0x000fe20000010000 */
[----:B------:R-:W-:Y:S01]  /*28e0*/  IADD3.X R175, R173, c[0x0][0x24c], RZ, P5, !PT ;  /* 0x00009300adaf7a10 */ /* 0x000fe20002ffe4ff */
[----:B------:R-:W-:Y:S01]  /*28f0*/  FFMA.FTZ R104, R117, R113, R112 ;  /* 0x0000007175687223 */ /* 0x000fe20000010070 */
[----:B------:R-:W-:Y:S01]  /*2900*/  LOP3.LUT P6, RZ, R172, 0xff0000, RZ, 0xc0, !PT ;  /* 0x00ff0000acff7812 */ /* 0x000fe200078cc0ff */
[----:B------:R-:W-:Y:S01]  /*2910*/  FMUL.FTZ R111, R16, R109 ;  /* 0x0000006d106f7220 */ /* 0x000fe20000410000 */
[----:B------:R-:W-:Y:S01]  /*2920*/  LOP3.LUT P4, RZ, R172, 0xff, RZ, 0xc0, !PT ;  /* 0x000000ffacff7812 */ /* 0x000fe2000788c0ff */
[----:B------:R-:W-:Y:S01]  /*2930*/  FADD.FTZ R105, R128, -R105 ;  /* 0x8000006980697221 */ /* 0x000fe20000010000 */
[----:B------:R0:W-:Y:S01]  /*2940*/  STG.E.128 [R174.64], R100 ;  /* 0x00000064ae007986 */ /* 0x0001e2000c101d04 */
[----:B------:R-:W-:Y:S01]  /*2950*/  FADD.FTZ R129, R129, -R104 ;  /* 0x8000006881817221 */ /* 0x000fe20000010000 */
[----:B------:R-:W-:Y:S01]  /*2960*/  LOP3.LUT P5, RZ, R172, 0xff00, RZ, 0xc0, !PT ;  /* 0x0000ff00acff7812 */ /* 0x000fe200078ac0ff */
[----:B------:R-:W-:-:S02]  /*2970*/  @P0 FADD.FTZ R111, R78, R111 ;  /* 0x0000006f4e6f0221 */ /* 0x000fc40000010000 */
[C---:B------:R-:W-:Y:S02]  /*2980*/  FMUL.FTZ R115, R16.reuse, R105 ;  /* 0x0000006910737220 */ /* 0x040fe40000410000 */
[----:B------:R-:W-:Y:S02]  /*2990*/  FMUL.FTZ R114, R16, R129 ;  /* 0x0000008110727220 */ /* 0x000fe40000410000 */
[----:B------:R-:W-:Y:S02]  /*29a0*/  FMUL.FTZ R104, R111, R7 ;  /* 0x000000076f687220 */ /* 0x000fe40000410000 */
[----:B------:R-:W-:Y:S02]  /*29b0*/  @P0 FADD.FTZ R115, R76, R115 ;  /* 0x000000734c730221 */ /* 0x000fe40000010000 */
[----:B------:R-:W-:Y:S02]  /*29c0*/  @P0 FADD.FTZ R114, R77, R114 ;  /* 0x000000724d720221 */ /* 0x000fe40000010000 */
[----:B------:R-:W-:-:S02]  /*29d0*/  FMUL.FTZ R106, R104, c[0x0][0x1e8] ;  /* 0x00007a00686a7a20 */ /* 0x000fc40000410000 */
[-C--:B------:R-:W-:Y:S02]  /*29e0*/  FMUL.FTZ R104, R115, R7.reuse ;  /* 0x0000000773687220 */ /* 0x080fe40000410000 */
[----:B------:R-:W-:Y:S01]  /*29f0*/  FMUL.FTZ R105, R114, R7 ;  /* 0x0000000772697220 */ /* 0x000fe20000410000 */
[----:B------:R-:W-:Y:S01]  /*2a00*/  SEL R106, R106, RZ, P6 ;  /* 0x000000ff6a6a7207 */ /* 0x000fe20003000000 */
[-CC-:B------:R-:W-:Y:S01]  /*2a10*/  FFMA.FTZ R138, R138, R113.reuse, R112.reuse ;  /* 0x000000718a8a7223 */ /* 0x180fe20000010070 */
[----:B------:R-:W-:Y:S01]  /*2a20*/  IADD3 R108, P6, R15, c[0x0][0x248], RZ ;  /* 0x000092000f6c7a10 */ /* 0x000fe20007fde0ff */
[----:B------:R-:W-:Y:S02]  /*2a30*/  FMUL.FTZ R105, R105, c[0x0][0x1e8] ;  /* 0x00007a0069697a20 */ /* 0x000fe40000410000 */
[----:B------:R-:W-:Y:S01]  /*2a40*/  FMUL.FTZ R104, R104, c[0x0][0x1e8] ;  /* 0x00007a0068687a20 */ /* 0x000fe20000410000 */
        /* <DEDUP_REMOVED lines=9> */
[----:B------:R-:W-:Y:S02]  /*2ae0*/  FADD.FTZ R125, R202, -R125 ;  /* 0x8000007dca7d7221 */ /* 0x000fe40000010000 */
[----:B------:R-:W-:Y:S01]  /*2af0*/  FMUL.FTZ R116, R16, R139 ;  /* 0x0000008b10747220 */ /* 0x000fe20000410000 */
[----:B------:R-:W-:Y:S05]  /*2b00*/  @!P2 BRA `(.L_x_11225) ;  /* 0x000000700000a947 */ /* 0x000fea0003800000 */
[----:B0-----:R-:W-:Y:S02]  /*2b10*/  IADD3 R110, P4, R15, c[0x0][0x258], RZ ;  /* 0x000096000f6e7a10 */ /* 0x001fe40007f9e0ff */
[----:B------:R-:W-:-:S02]  /*2b20*/  SEL R102, R111, R98, P1 ;  /* 0x000000626f667207 */ /* 0x000fc40000800000 */
[----:B------:R-:W-:Y:S02]  /*2b30*/  SEL R103, R142, R99, P1 ;  /* 0x000000638e677207 */ /* 0x000fe40000800000 */
[----:B------:R-:W-:Y:S02]  /*2b40*/  SEL R101, R114, R97, P1 ;  /* 0x0000006172657207 */ /* 0x000fe40000800000 */
[----:B------:R-:W-:Y:S02]  /*2b50*/  IADD3.X R111, R14, c[0x0][0x25c], RZ, P4, !PT ;  /* 0x000097000e6f7a10 */ /* 0x000fe400027fe4ff */
[----:B------:R-:W-:-:S05]  /*2b60*/  SEL R100, R115, R96, P1 ;  /* 0x0000006073647207 */ /* 0x000fca0000800000 */
[----:B------:R0:W-:Y:S02]  /*2b70*/  STG.E.128 [R110.64], R100 ;  /* 0x000000646e007986 */ /* 0x0001e4000c101d04 */
.L_x_11225:
[----:B0-----:R0:W-:Y:S01]  /*2b80*/  STG.E.128 [R108.64], R104 ;  /* 0x000000686c007986 */ /* 0x0011e2000c101d04 */
[----:B------:R-:W-:Y:S01]  /*2b90*/  @P0 FADD.FTZ R116, R83, R116 ;  /* 0x0000007453740221 */ /* 0x000fe20000010000 */
[----:B------:R-:W-:Y:S01]  /*2ba0*/  LOP3.LUT P6, RZ, R4, 0xff, RZ, 0xc0, !PT ;  /* 0x000000ff04ff7812 */ /* 0x000fe200078cc0ff */
[C---:B------:R-:W-:Y:S02]  /*2bb0*/  FMUL.FTZ R119, R16.reuse, R119 ;  /* 0x0000007710777220 */ /* 0x040fe40000410000 */
[----:B------:R-:W-:Y:S02]  /*2bc0*/  FMUL.FTZ R110, R16, R137 ;  /* 0x00000089106e7220 */ /* 0x000fe40000410000 */
        /* <DEDUP_REMOVED lines=14> */
.L_x_11226:
        /* <DEDUP_REMOVED lines=20> */
[C---:B------:R-:W-:Y:S01]  /*2df0*/  LOP3.LUT P6, RZ, R3.reuse, 0xff0000, RZ, 0xc0, !PT ;  /* 0x00ff000003ff7812 */ /* 0x040fe200078cc0ff */
[----:B------:R-:W-:Y:S01]  /*2e00*/  FFMA.FTZ R122, R122, R113, R112 ;  /* 0x000000717a7a7223 */ /* 0x000fe20000010070 */
[C---:B------:R-:W-:Y:S01]  /*2e10*/  LOP3.LUT P5, RZ, R3.reuse, 0xff000000, RZ, 0xc0, !PT ;  /* 0xff00000003ff7812 */ /* 0x040fe200078ac0ff */
        /* <DEDUP_REMOVED lines=35> */
.L_x_11227:
[----:B0-----:R0:W-:Y:S01]  /*3050*/  STG.E.128 [R104.64], R12 ;  /* 0x0000000c68007986 */ /* 0x0011e2000c101d04 */
        /* <DEDUP_REMOVED lines=24> */
.L_x_11228:
[----:B0-----:R-:W-:Y:S01]  /*31e0*/  FMUL.FTZ R4, R4, R7 ;  /* 0x0000000704047220 */ /* 0x001fe20000410000 */
[C---:B------:R-:W-:Y:S01]  /*31f0*/  LOP3.LUT P5, RZ, R2.reuse, 0xff00, RZ, 0xc0, !PT ;  /* 0x0000ff0002ff7812 */ /* 0x040fe200078ac0ff */
[-CC-:B------:R-:W-:Y:S01]  /*3200*/  FFMA.FTZ R133, R133, R113.reuse, R112.reuse ;  /* 0x0000007185857223 */ /* 0x180fe20000010070 */
[----:B------:R-:W-:Y:S01]  /*3210*/  LOP3.LUT P4, RZ, R2, 0xff0000, RZ, 0xc0, !PT ;  /* 0x00ff000002ff7812 */ /* 0x000fe2000788c0ff */
[-CC-:B------:R-:W-:Y:S01]  /*3220*/  FFMA.FTZ R134, R134, R113.reuse, R112.reuse ;  /* 0x0000007186867223 */ /* 0x180fe20000010070 */
[----:B------:R-:W-:Y:S01]  /*3230*/  LOP3.LUT P6, RZ, R2, 0xff, RZ, 0xc0, !PT ;  /* 0x000000ff02ff7812 */ /* 0x000fe200078cc0ff */
[-CC-:B------:R-:W-:Y:S01]  /*3240*/  FFMA.FTZ R135, R135, R113.reuse, R112.reuse ;  /* 0x0000007187877223 */ /* 0x180fe20000010070 */
[----:B------:R-:W-:Y:S01]  /*3250*/  IADD3 R171, R171, c[0x0][0x160], RZ ;  /* 0x00005800abab7a10 */ /* 0x000fe20007ffe0ff */
[----:B------:R-:W-:Y:S01]  /*3260*/  FFMA.FTZ R112, R140, R113, R112 ;  /* 0x000000718c707223 */ /* 0x000fe20000010070 */
[----:B------:R-:W-:Y:S01]  /*3270*/  SEL R211, RZ, 0x1, P3 ;  /* 0x00000001ffd37807 */ /* 0x000fe20001800000 */
[----:B------:R-:W-:-:S02]  /*3280*/  FMUL.FTZ R4, R4, c[0x0][0x1e8] ;  /* 0x00007a0004047a20 */ /* 0x000fc40000410000 */
[----:B------:R-:W-:Y:S02]  /*3290*/  FADD.FTZ R133, R160, -R133 ;  /* 0x80000085a0857221 */ /* 0x000fe40000010000 */
[----:B------:R-:W-:Y:S01]  /*32a0*/  FADD.FTZ R161, R161, -R134 ;  /* 0x80000086a1a17221 */ /* 0x000fe20000010000 */
[----:B------:R-:W-:Y:S01]  /*32b0*/  SEL R13, R4, RZ, P5 ;  /* 0x000000ff040d7207 */ /* 0x000fe20002800000 */
[----:B------:R-:W-:Y:S01]  /*32c0*/  FADD.FTZ R135, R162, -R135 ;  /* 0x80000087a2877221 */ /* 0x000fe20000010000 */
[----:B------:R-:W-:Y:S01]  /*32d0*/  LOP3.LUT P5, RZ, R2, 0xff000000, RZ, 0xc0, !PT ;  /* 0xff00000002ff7812 */ /* 0x000fe200078ac0ff */
[-C--:B------:R-:W-:Y:S02]  /*32e0*/  FMUL.FTZ R131, R131, R7.reuse ;  /* 0x0000000783837220 */ /* 0x080fe40000410000 */
[----:B------:R-:W-:Y:S02]  /*32f0*/  FADD.FTZ R141, R141, -R112 ;  /* 0x800000708d8d7221 */ /* 0x000fe40000010000 */
[----:B------:R-:W-:-:S02]  /*3300*/  FMUL.FTZ R3, R3, R7 ;  /* 0x0000000703037220 */ /* 0x000fc40000410000 */
[----:B------:R-:W-:Y:S02]  /*3310*/  FMUL.FTZ R14, R131, c[0x0][0x1e8] ;  /* 0x00007a00830e7a20 */ /* 0x000fe40000410000 */
[C---:B------:R-:W-:Y:S02]  /*3320*/  FMUL.FTZ R133, R16.reuse, R133 ;  /* 0x0000008510857220 */ /* 0x040fe40000410000 */
[----:B------:R-:W-:Y:S01]  /*3330*/  FMUL.FTZ R4, R16, R161 ;  /* 0x000000a110047220 */ /* 0x000fe20000410000 */
[----:B------:R-:W-:Y:S01]  /*3340*/  SEL R14, R14, RZ, P4 ;  /* 0x000000ff0e0e7207 */ /* 0x000fe20002000000 */
[----:B------:R-:W-:Y:S01]  /*3350*/  FMUL.FTZ R135, R16, R135 ;  /* 0x0000008710877220 */ /* 0x000fe20000410000 */
[----:B------:R-:W-:Y:S01]  /*3360*/  IADD3 R2, P4, R9, c[0x0][0x248], RZ ;  /* 0x0000920009027a10 */ /* 0x000fe20007f9e0ff */
[----:B------:R-:W-:Y:S02]  /*3370*/  FMUL.FTZ R100, R100, R7 ;  /* 0x0000000764647220 */ /* 0x000fe40000410000 */
[----:B------:R-:W-:-:S02]  /*3380*/  FMUL.FTZ R16, R16, R141 ;  /* 0x0000008d10107220 */ /* 0x000fc40000410000 */
[----:B------:R-:W-:Y:S02]  /*3390*/  FMUL.FTZ R3, R3, c[0x0][0x1e8] ;  /* 0x00007a0003037a20 */ /* 0x000fe40000410000 */
[----:B------:R-:W-:Y:S02]  /*33a0*/  FMUL.FTZ R15, R100, c[0x0][0x1e8] ;  /* 0x00007a00640f7a20 */ /* 0x000fe40000410000 */
[----:B------:R-:W-:Y:S01]  /*33b0*/  @P0 FADD.FTZ R133, R92, R133 ;  /* 0x000000855c850221 */ /* 0x000fe20000010000 */
[----:B------:R-:W-:Y:S01]  /*33c0*/  SEL R12, R3, RZ, P6 ;  /* 0x000000ff030c7207 */ /* 0x000fe20003000000 */
[----:B------:R-:W-:Y:S01]  /*33d0*/  @P0 FADD.FTZ R4, R93, R4 ;  /* 0x000000045d040221 */ /* 0x000fe20000010000 */
[----:B------:R-:W-:Y:S01]  /*33e0*/  SEL R15, R15, RZ, P5 ;  /* 0x000000ff0f0f7207 */ /* 0x000fe20002800000 */
[----:B------:R-:W-:Y:S01]  /*33f0*/  @P0 FADD.FTZ R135, R94, R135 ;  /* 0x000000875e870221 */ /* 0x000fe20000010000 */
[----:B------:R-:W-:Y:S01]  /*3400*/  IADD3.X R3, R8, c[0x0][0x24c], RZ, P4, !PT ;  /* 0x0000930008037a10 */ /* 0x000fe200027fe4ff */
[----:B------:R-:W-:Y:S01]  /*3410*/  @P0 FADD.FTZ R16, R95, R16 ;  /* 0x000000105f100221 */ /* 0x000fe20000010000 */
[C---:B------:R-:W-:Y:S01]  /*3420*/  SEL R96, R133.reuse, R96, P1 ;  /* 0x0000006085607207 */ /* 0x040fe20000800000 */
[----:B------:R-:W-:Y:S01]  /*3430*/  FMUL.FTZ R133, R133, R7 ;  /* 0x0000000785857220 */ /* 0x000fe20000410000 */
[----:B------:R-:W-:Y:S01]  /*3440*/  SEL R97, R4, R97, P1 ;  /* 0x0000006104617207 */ /* 0x000fe20000800000 */
[----:B------:R0:W-:Y:S01]  /*3450*/  STG.E.128 [R2.64], R12 ;  /* 0x0000000c02007986 */ /* 0x0001e2000c101d04 */
[C---:B------:R-:W-:Y:S01]  /*3460*/  SEL R98, R135.reuse, R98, P1 ;  /* 0x0000006287627207 */ /* 0x040fe20000800000 */
[----:B------:R-:W-:Y:S01]  /*3470*/  FMUL.FTZ R135, R135, R7 ;  /* 0x0000000787877220 */ /* 0x000fe20000410000 */
[----:B------:R-:W-:-:S02]  /*3480*/  SEL R99, R16, R99, P1 ;  /* 0x0000006310637207 */ /* 0x000fc40000800000 */
[C---:B------:R-:W-:Y:S02]  /*3490*/  LOP3.LUT P5, RZ, R0.reuse, 0xff, RZ, 0xc0, !PT ;  /* 0x000000ff00ff7812 */ /* 0x040fe400078ac0ff */
[C---:B------:R-:W-:Y:S02]  /*34a0*/  LOP3.LUT P6, RZ, R0.reuse, 0xff00, RZ, 0xc0, !PT ;  /* 0x0000ff0000ff7812 */ /* 0x040fe400078cc0ff */
[----:B------:R-:W-:Y:S02]  /*34b0*/  LOP3.LUT P4, RZ, R0, 0xff0000, RZ, 0xc0, !PT ;  /* 0x00ff000000ff7812 */ /* 0x000fe4000788c0ff */
[----:B------:R-:W-:Y:S02]  /*34c0*/  @P2 IADD3 R8, P0, R6, c[0x0][0x258], RZ ;  /* 0x0000960006082a10 */ /* 0x000fe40007f1e0ff */
[----:B------:R-:W-:Y:S01]  /*34d0*/  LOP3.LUT P1, RZ, R0, 0xff000000, RZ, 0xc0, !PT ;  /* 0xff00000000ff7812 */ /* 0x000fe2000782c0ff */
[-C--:B------:R-:W-:Y:S01]  /*34e0*/  FMUL.FTZ R0, R4, R7.reuse ;  /* 0x0000000704007220 */ /* 0x080fe20000410000 */
[----:B------:R-:W-:Y:S01]  /*34f0*/  @P2 IADD3.X R9, R5, c[0x0][0x25c], RZ, P0, !PT ;  /* 0x0000970005092a10 */ /* 0x000fe200007fe4ff */
[----:B------:R-:W-:Y:S01]  /*3500*/  FMUL.FTZ R7, R16, R7 ;  /* 0x0000000710077220 */ /* 0x000fe20000410000 */
[----:B------:R-:W-:Y:S01]  /*3510*/  IADD3 R10, P0, R6, c[0x0][0x248], RZ ;  /* 0x00009200060a7a10 */ /* 0x000fe20007f1e0ff */
[----:B------:R-:W-:-:S02]  /*3520*/  FMUL.FTZ R4, R133, c[0x0][0x1e8] ;  /* 0x00007a0085047a20 */ /* 0x000fc40000410000 */
[----:B------:R-:W-:Y:S01]  /*3530*/  FMUL.FTZ R0, R0, c[0x0][0x1e8] ;  /* 0x00007a0000007a20 */ /* 0x000fe20000410000 */
[----:B------:R-:W-:Y:S01]  /*3540*/  IADD3.X R11, R5, c[0x0][0x24c], RZ, P0, !PT ;  /* 0x00009300050b7a10 */ /* 0x000fe200007fe4ff */
[----:B------:R-:W-:Y:S01]  /*3550*/  FMUL.FTZ R6, R135, c[0x0][0x1e8] ;  /* 0x00007a0087067a20 */ /* 0x000fe20000410000 */
[----:B------:R-:W-:Y:S01]  /*3560*/  SEL R4, R4, RZ, P5 ;  /* 0x000000ff04047207 */ /* 0x000fe20002800000 */
[----:B------:R-:W-:Y:S01]  /*3570*/  FMUL.FTZ R7, R7, c[0x0][0x1e8] ;  /* 0x00007a0007077a20 */ /* 0x000fe20000410000 */
[----:B------:R-:W-:Y:S01]  /*3580*/  SEL R5, R0, RZ, P6 ;  /* 0x000000ff00057207 */ /* 0x000fe20003000000 */
[----:B------:R0:W-:Y:S01]  /*3590*/  @P2 STG.E.128 [R8.64], R96 ;  /* 0x0000006008002986 */ /* 0x0001e2000c101d04 */
[----:B------:R-:W-:Y:S02]  /*35a0*/  SEL R6, R6, RZ, P4 ;  /* 0x000000ff06067207 */ /* 0x000fe40002000000 */
[----:B------:R-:W-:Y:S02]  /*35b0*/  SEL R7, R7, RZ, P1 ;  /* 0x000000ff07077207 */ /* 0x000fe40000800000 */
[----:B------:R-:W-:-:S03]  /*35c0*/  ISETP.GE.AND P0, PT, R171, c[0x0][0x164], PT ;  /* 0x00005900ab007a0c */ /* 0x000fc60003f06270 */
[----:B------:R0:W-:Y:S10]  /*35d0*/  STG.E.128 [R10.64], R4 ;  /* 0x000000040a007986 */ /* 0x0001f4000c101d04 */
[----:B0-----:R-:W-:Y:S01]  /*35e0*/  @P0 CALL.REL.NOINC `(.L_x_11229) ;  /* 0x0000001000000944 */ /* 0x001fe20003c00000 */
[----:B------:R-:W-:Y:S05]  /*35f0*/  BRA `(.L_x_11230) ;  /* 0xffffcf8000007947 */ /* 0x000fea000383ffff */
.L_x_11229:
        /* <DEDUP_REMOVED lines=39> */
.L_x_11219:
        /* <DEDUP_REMOVED lines=26> */
.L_x_11220:
[----:B------:R-:W-:Y:S01]  /*3a10*/  HFMA2.MMA R108, -RZ, RZ, 0, 9.5367431640625e-07 ;  /* 0x00000010ff6c7435 */ /* 0x000fe200000001ff */
[----:B------:R-:W-:-:S02]  /*3a20*/  MOV R103, R105 ;  /* 0x0000006900677202 */ /* 0x000fc40000000f00 */
[----:B------:R-:W-:Y:S02]  /*3a30*/  MOV R104, 0x1f ;  /* 0x0000001f00687802 */ /* 0x000fe40000000f00 */
[----:B------:R-:W-:Y:S02]  /*3a40*/  MOV R109, 0xffffffff ;  /* 0xffffffff006d7802 */ /* 0x000fe40000000f00 */
[----:B------:R-:W-:Y:S02]  /*3a50*/  MOV R100, 0x3a70 ;  /* 0x00003a7000647802 */ /* 0x000fe40000000f00 */
[----:B-----5:R-:W-:Y:S05]  /*3a60*/  CALL.REL.NOINC `($__internal_189_$__cuda_sm70_shflsync_down_p) ;  /* 0x0000045000007944 */ /* 0x020fea0003c00000 */
[----:B-1----:R-:W-:Y:S01]  /*3a70*/  MOV R102, R108 ;  /* 0x0000006c00667202 */ /* 0x002fe20000000f00 */
[----:B0-----:R-:W-:Y:S05]  /*3a80*/  BRA `(.L_x_11231) ;  /* 0xffffe1a000007947 */ /* 0x001fea000383ffff */
.L_x_11221:
[----:B------:R-:W-:Y:S01]  /*3a90*/  HFMA2.MMA R108, -RZ, RZ, 0, 9.5367431640625e-07 ;  /* 0x00000010ff6c7435 */ /* 0x000fe200000001ff */
[----:B------:R-:W-:Y:S02]  /*3aa0*/  MOV R103, R107 ;  /* 0x0000006b00677202 */ /* 0x000fe40000000f00 */
[----:B------:R-:W-:Y:S02]  /*3ab0*/  MOV R104, 0x1f ;  /* 0x0000001f00687802 */ /* 0x000fe40000000f00 */
[----:B------:R-:W-:-:S02]  /*3ac0*/  MOV R109, 0xffffffff ;  /* 0xffffffff006d7802 */ /* 0x000fc40000000f00 */
[----:B------:R-:W-:Y:S02]  /*3ad0*/  MOV R100, 0x3af0 ;  /* 0x00003af000647802 */ /* 0x000fe40000000f00 */
[----:B01---5:R-:W-:Y:S05]  /*3ae0*/  CALL.REL.NOINC `($__internal_189_$__cuda_sm70_shflsync_down_p) ;  /* 0x000003d000007944 */ /* 0x023fea0003c00000 */
[----:B------:R-:W-:Y:S01]  /*3af0*/  FADD.FTZ R105, R105, R102 ;  /* 0x0000006669697221 */ /* 0x000fe20000010000 */
[----:B0-----:R-:W-:Y:S01]  /*3b00*/  MOV R104, 0x1f ;  /* 0x0000001f00687802 */ /* 0x001fe20000000f00 */
[----:B-1----:R-:W-:Y:S01]  /*3b10*/  FADD.FTZ R107, R107, R108 ;  /* 0x0000006c6b6b7221 */ /* 0x002fe20000010000 */
[----:B------:R-:W-:Y:S01]  /*3b20*/  HFMA2.MMA R108, -RZ, RZ, 0, 4.76837158203125e-07 ;  /* 0x00000008ff6c7435 */ /* 0x000fe200000001ff */
[----:B------:R-:W-:Y:S02]  /*3b30*/  MOV R109, 0xffffffff ;  /* 0xffffffff006d7802 */ /* 0x000fe40000000f00 */
[----:B------:R-:W-:Y:S02]  /*3b40*/  MOV R103, R105 ;  /* 0x0000006900677202 */ /* 0x000fe40000000f00 */
[----:B------:R-:W-:Y:S02]  /*3b50*/  MOV R100, 0x3b70 ;  /* 0x00003b7000647802 */ /* 0x000fe40000000f00 */
[----:B------:R-:W-:Y:S05]  /*3b60*/  CALL.REL.NOINC `($__internal_189_$__cuda_sm70_shflsync_down_p) ;  /* 0x0000035000007944 */ /* 0x000fea0003c00000 */
[----:B-1----:R-:W-:Y:S01]  /*3b70*/  MOV R102, R108 ;  /* 0x0000006c00667202 */ /* 0x002fe20000000f00 */
[----:B------:R-:W-:Y:S01]  /*3b80*/  HFMA2.MMA R108, -RZ, RZ, 0, 4.76837158203125e-07 ;  /* 0x00000008ff6c7435 */ /* 0x000fe200000001ff */
[----:B0-----:R-:W-:-:S02]  /*3b90*/  MOV R103, R107 ;  /* 0x0000006b00677202 */ /* 0x001fc40000000f00 */
[----:B------:R-:W-:Y:S02]  /*3ba0*/  MOV R104, 0x1f ;  /* 0x0000001f00687802 */ /* 0x000fe40000000f00 */
[----:B------:R-:W-:Y:S02]  /*3bb0*/  MOV R109, 0xffffffff ;  /* 0xffffffff006d7802 */ /* 0x000fe40000000f00 */
[----:B------:R-:W-:Y:S02]  /*3bc0*/  MOV R100, 0x3be0 ;  /* 0x00003be000647802 */ /* 0x000fe40000000f00 */
[----:B------:R-:W-:Y:S05]  /*3bd0*/  CALL.REL.NOINC `($__internal_189_$__cuda_sm70_shflsync_down_p) ;  /* 0x000002e000007944 */ /* 0x000fea0003c00000 */
[----:B------:R-:W-:Y:S01]  /*3be0*/  FADD.FTZ R105, R102, R105 ;  /* 0x0000006966697221 */ /* 0x000fe20000010000 */
[----:B0-----:R-:W-:Y:S01]  /*3bf0*/  MOV R104, 0x1f ;  /* 0x0000001f00687802 */ /* 0x001fe20000000f00 */
[----:B-1----:R-:W-:Y:S01]  /*3c00*/  FADD.FTZ R107, R107, R108 ;  /* 0x0000006c6b6b7221 */ /* 0x002fe20000010000 */
[----:B------:R-:W-:Y:S01]  /*3c10*/  HFMA2.MMA R108, -RZ, RZ, 0, 2.384185791015625e-07 ;  /* 0x00000004ff6c7435 */ /* 0x000fe200000001ff */
[----:B------:R-:W-:Y:S02]  /*3c20*/  MOV R109, 0xffffffff ;  /* 0xffffffff006d7802 */ /* 0x000fe40000000f00 */
[----:B------:R-:W-:-:S02]  /*3c30*/  MOV R103, R105 ;  /* 0x0000006900677202 */ /* 0x000fc40000000f00 */
[----:B------:R-:W-:Y:S02]  /*3c40*/  MOV R100, 0x3c60 ;  /* 0x00003c6000647802 */ /* 0x000fe40000000f00 */
[----:B------:R-:W-:Y:S05]  /*3c50*/  CALL.REL.NOINC `($__internal_189_$__cuda_sm70_shflsync_down_p) ;  /* 0x0000026000007944 */ /* 0x000fea0003c00000 */
[----:B-1----:R-:W-:Y:S01]  /*3c60*/  MOV R102, R108 ;  /* 0x0000006c00667202 */ /* 0x002fe20000000f00 */
[----:B------:R-:W-:Y:S01]  /*3c70*/  HFMA2.MMA R108, -RZ, RZ, 0, 2.384185791015625e-07 ;  /* 0x00000004ff6c7435 */ /* 0x000fe200000001ff */
[----:B0-----:R-:W-:Y:S02]  /*3c80*/  MOV R103, R107 ;  /* 0x0000006b00677202 */ /* 0x001fe40000000f00 */
[----:B------:R-:W-:Y:S02]  /*3c90*/  MOV R104, 0x1f ;  /* 0x0000001f00687802 */ /* 0x000fe40000000f00 */
[----:B------:R-:W-:Y:S02]  /*3ca0*/  MOV R109, 0xffffffff ;  /* 0xffffffff006d7802 */ /* 0x000fe40000000f00 */
[----:B------:R-:W-:Y:S02]  /*3cb0*/  MOV R100, 0x3cd0 ;  /* 0x00003cd000647802 */ /* 0x000fe40000000f00 */
[----:B------:R-:W-:Y:S05]  /*3cc0*/  CALL.REL.NOINC `($__internal_189_$__cuda_sm70_shflsync_down_p) ;  /* 0x000001f000007944 */ /* 0x000fea0003c00000 */
[----:B------:R-:W-:Y:S01]  /*3cd0*/  FADD.FTZ R105, R102, R105 ;  /* 0x0000006966697221 */ /* 0x000fe20000010000 */
[----:B0-----:R-:W-:Y:S01]  /*3ce0*/  MOV R104, 0x1f ;  /* 0x0000001f00687802 */ /* 0x001fe20000000f00 */
[----:B-1----:R-:W-:Y:S01]  /*3cf0*/  FADD.FTZ R107, R107, R108 ;  /* 0x0000006c6b6b7221 */ /* 0x002fe20000010000 */
[----:B------:R-:W-:Y:S01]  /*3d00*/  HFMA2.MMA R108, -RZ, RZ, 0, 1.1920928955078125e-07 ;  /* 0x00000002ff6c7435 */ /* 0x000fe200000001ff */
[----:B------:R-:W-:-:S02]  /*3d10*/  MOV R109, 0xffffffff ;  /* 0xffffffff006d7802 */ /* 0x000fc40000000f00 */
[----:B------:R-:W-:Y:S02]  /*3d20*/  MOV R103, R105 ;  /* 0x0000006900677202 */ /* 0x000fe40000000f00 */
[----:B------:R-:W-:Y:S02]  /*3d30*/  MOV R100, 0x3d50 ;  /* 0x00003d5000647802 */ /* 0x000fe40000000f00 */
[----:B------:R-:W-:Y:S05]  /*3d40*/  CALL.REL.NOINC `($__internal_189_$__cuda_sm70_shflsync_down_p) ;  /* 0x0000017000007944 */ /* 0x000fea0003c00000 */
[----:B-1----:R-:W-:Y:S01]  /*3d50*/  MOV R102, R108 ;  /* 0x0000006c00667202 */ /* 0x002fe20000000f00 */
[----:B------:R-:W-:Y:S01]  /*3d60*/  HFMA2.MMA R108, -RZ, RZ, 0, 1.1920928955078125e-07 ;  /* 0x00000002ff6c7435 */ /* 0x000fe200000001ff */
[----:B0-----:R-:W-:Y:S02]  /*3d70*/  MOV R103, R107 ;  /* 0x0000006b00677202 */ /* 0x001fe40000000f00 */
[----:B------:R-:W-:Y:S02]  /*3d80*/  MOV R104, 0x1f ;  /* 0x0000001f00687802 */ /* 0x000fe40000000f00 */
[----:B------:R-:W-:Y:S02]  /*3d90*/  MOV R109, 0xffffffff ;  /* 0xffffffff006d7802 */ /* 0x000fe40000000f00 */
[----:B------:R-:W-:-:S02]  /*3da0*/  MOV R100, 0x3dc0 ;  /* 0x00003dc000647802 */ /* 0x000fc40000000f00 */
[----:B------:R-:W-:Y:S05]  /*3db0*/  CALL.REL.NOINC `($__internal_189_$__cuda_sm70_shflsync_down_p) ;  /* 0x0000010000007944 */ /* 0x000fea0003c00000 */
[----:B------:R-:W-:Y:S01]  /*3dc0*/  FADD.FTZ R105, R102, R105 ;  /* 0x0000006966697221 */ /* 0x000fe20000010000 */
[----:B0-----:R-:W-:Y:S01]  /*3dd0*/  MOV R104, 0x1f ;  /* 0x0000001f00687802 */ /* 0x001fe20000000f00 */
[----:B-1----:R-:W-:Y:S01]  /*3de0*/  FADD.FTZ R107, R107, R108 ;  /* 0x0000006c6b6b7221 */ /* 0x002fe20000010000 */
[----:B------:R-:W-:Y:S01]  /*3df0*/  HFMA2.MMA R108, -RZ, RZ, 0, 5.9604644775390625e-08 ;  /* 0x00000001ff6c7435 */ /* 0x000fe200000001ff */
[----:B------:R-:W-:-:S02]  /*3e00*/  MOV R109, 0xffffffff ;  /* 0xffffffff006d7802 */ /* 0x000fc40000000f00 */
[----:B------:R-:W-:Y:S02]  /*3e10*/  MOV R103, R105 ;  /* 0x0000006900677202 */ /* 0x000fe40000000f00 */
[----:B------:R-:W-:Y:S02]  /*3e20*/  MOV R100, 0x3e40 ;  /* 0x00003e4000647802 */ /* 0x000fe40000000f00 */
[----:B------:R-:W-:Y:S05]  /*3e30*/  CALL.REL.NOINC `($__internal_189_$__cuda_sm70_shflsync_down_p) ;  /* 0x0000008000007944 */ /* 0x000fea0003c00000 */
[----:B-1----:R-:W-:Y:S01]  /*3e40*/  MOV R106, R108 ;  /* 0x0000006c006a7202 */ /* 0x002fe20000000f00 */
[----:B------:R-:W-:Y:S01]  /*3e50*/  HFMA2.MMA R108, -RZ, RZ, 0, 5.9604644775390625e-08 ;  /* 0x00000001ff6c7435 */ /* 0x000fe200000001ff */
[----:B0-----:R-:W-:Y:S02]  /*3e60*/  MOV R103, R107 ;  /* 0x0000006b00677202 */ /* 0x001fe40000000f00 */
[----:B------:R-:W-:Y:S02]  /*3e70*/  MOV R104, 0x1f ;  /* 0x0000001f00687802 */ /* 0x000fe40000000f00 */
[----:B------:R-:W-:Y:S02]  /*3e80*/  MOV R109, 0xffffffff ;  /* 0xffffffff006d7802 */ /* 0x000fe40000000f00 */
[----:B------:R-:W-:-:S02]  /*3e90*/  MOV R100, 0x3eb0 ;  /* 0x00003eb000647802 */ /* 0x000fc40000000f00 */
[----:B------:R-:W-:Y:S05]  /*3ea0*/  CALL.REL.NOINC `($__internal_189_$__cuda_sm70_shflsync_down_p) ;  /* 0x0000001000007944 */ /* 0x000fea0003c00000 */
[----:B01----:R-:W-:Y:S05]  /*3eb0*/  BRA `(.L_x_11232) ;  /* 0xffffde9000007947 */ /* 0x003fea000383ffff */
        .weak           $__internal_189_$__cuda_sm70_shflsync_down_p
        .type           $__internal_189_$__cuda_sm70_shflsync_down_p,@function
        .size           $__internal_189_$__cuda_sm70_shflsync_down_p,(.L_x_11923 - $__internal_189_$__cuda_sm70_shflsync_down_p)
$__internal_189_$__cuda_sm70_shflsync_down_p:
[----:B------:R-:W-:Y:S01]  /*3ec0*/  HFMA2.MMA R101, -RZ, RZ, 0, 0 ;  /* 0x00000000ff657435 */ /* 0x000fe200000001ff */
[----:B------:R-:W-:Y:S04]  /*3ed0*/  WARPSYNC R109 ;  /* 0x0000006d00007348 */ /* 0x000fe80003800000 */
[----:B------:R0:W1:Y:S01]  /*3ee0*/  SHFL.DOWN PT, R108, R103, R108, R104 ;  /* 0x0800006c676c7389 */ /* 0x00006200000e0068 */
[----:B------:R-:W-:Y:S05]  /*3ef0*/  RET.REL.NODEC R100 `(_ZN10layer_norm13ln_bwd_kernelINS_13Kernel_traitsIfffffjLj8192ELj1ELj1ELj8ELj16ENS_18Kernel_traits_baseILj8192EfffffjLj256EEEEELb1ELb0ELb0ELb1EEEvNS_9BwdParamsE) ;  /* 0xffffc10064007950 */ /* 0x000fea0003c3ffff */
.L_x_11233:
        /* <DEDUP_REMOVED lines=16> */
.L_x_11923:


//--------------------- .text._ZN10layer_norm22ln_bwd_finalize_kernelINS_22Kernel_traits_finalizeILj8192EfffffjLb0ELj1024ELj4ENS_18Kernel_traits_baseILj8192EfffffjLj1024EEEEELb0ELb0EEEvNS_9BwdParamsE --------------------------
	.section	.text._ZN10layer_norm22ln_bwd_finalize_kernelINS_22Kernel_traits_finalizeILj8192EfffffjLb0ELj1024ELj4ENS_18Kernel_traits_baseILj8192EfffffjLj1024EEEEELb0ELb0EEEvNS_9BwdParamsE,"ax",@progbits
	.sectioninfo	@"SHI_REGISTERS=30"
	.align	128
        .global         _ZN10layer_norm22ln_bwd_finalize_kernelINS_22Kernel_traits_finalizeILj8192EfffffjLb0ELj1024ELj4ENS_18Kernel_traits_baseILj8192EfffffjLj1024EEEEELb0ELb0EEEvNS_9BwdParamsE
        .type           _ZN10layer_norm22ln_bwd_finalize_kernelINS_22Kernel_traits_finalizeILj8192EfffffjLb0ELj1024ELj4ENS_18Kernel_traits_baseILj8192EfffffjLj1024EEEEELb0ELb0EEEvNS_9BwdParamsE,@function
        .size           _ZN10layer_norm22ln_bwd_finalize_kernelINS_22Kernel_traits_finalizeILj8192EfffffjLb0ELj1024ELj4ENS_18Kernel_traits_baseILj8192EfffffjLj1024EEEEELb0ELb0EEEvNS_9BwdParamsE,(.L_x_11924 - _ZN10layer_norm22ln_bwd_finalize_kernelINS_22Kernel_traits_finalizeILj8192EfffffjLb0ELj1024ELj4ENS_18Kernel_traits_baseILj8192EfffffjLj1024EEEEELb0ELb0EEEvNS_9BwdParamsE)
        .other          _ZN10layer_norm22ln_bwd_finalize_kernelINS_22Kernel_traits_finalizeILj8192EfffffjLb0ELj1024ELj4ENS_18Kernel_traits_baseILj8192EfffffjLj1024EEEEELb0ELb0EEEvNS_9BwdParamsE,@"STO_CUDA_ENTRY STV_DEFAULT"
_ZN10layer_norm22ln_bwd_finalize_kernelINS_22Kernel_traits_finalizeILj8192EfffffjLb0ELj1024ELj4ENS_18Kernel_traits_baseILj8192EfffffjLj1024EEEEELb0ELb0EEEvNS_9BwdParamsE:
.text._ZN10layer_norm22ln_bwd_finalize_kernelINS_22Kernel_traits_finalizeILj8192EfffffjLb0ELj1024ELj4ENS_18Kernel_traits_baseILj8192EfffffjLj1024EEEEELb0ELb0EEEvNS_9BwdParamsE:
        /* <DEDUP_REMOVED lines=19> */
.L_x_11247:
        /* <DEDUP_REMOVED lines=28> */
.L_x_11238:
        /* <DEDUP_REMOVED lines=35> */
.L_x_11237:
[----:B------:R-:W-:Y:S05]  /*0520*/  BSYNC B1 ;  /* 0x0000000000017941 */ /* 0x000fea0003800000 */
.L_x_11236:
        /* <DEDUP_REMOVED lines=23> */
.L_x_11240:
[----:B------:R-:W-:Y:S05]  /*06a0*/  BSYNC B1 ;  /* 0x0000000000017941 */ /* 0x000fea0003800000 */
.L_x_11239:
        /* <DEDUP_REMOVED lines=11> */
.L_x_11241:
[----:B------:R-:W-:Y:S05]  /*0760*/  BSYNC B1 ;  /* 0x0000000000017941 */ /* 0x000fea0003800000 */
.L_x_11235:
[----:B------:R-:W-:Y:S05]  /*0770*/  BSYNC B0 ;  /* 0x0000000000007941 */ /* 0x000fea0003800000 */
.L_x_11234:
        /* <DEDUP_REMOVED lines=11> */
.L_x_11248:
        /* <DEDUP_REMOVED lines=18> */
.L_x_11249:
[----:B---3--:R-:W-:Y:S02]  /*0950*/  FADD.FTZ R4, R4, R9 ;  /* 0x0000000904047221 */ /* 0x008fe40000010000 */
[----:B-12---:R-:W-:-:S03]  /*0960*/  FADD.FTZ R6, R5, R6 ;  /* 0x0000000605067221 */ /* 0x006fc60000010000 */
[----:B------:R1:W-:Y:S04]  /*0970*/  @!P1 STS [R17.X4+0x2000], R4 ;  /* 0x0020000411009388 */ /* 0x0003e80000004800 */
[----:B------:R1:W-:Y:S02]  /*0980*/  @!P1 STS [R17.X4+0x2080], R6 ;  /* 0x0020800611009388 */ /* 0x0003e40000004800 */
.L_x_11242:
        /* <DEDUP_REMOVED lines=15> */
.L_x_11246:
[----:B------:R-:W-:Y:S05]  /*0a80*/  BSYNC B0 ;  /* 0x0000000000007941 */ /* 0x000fea0003800000 */
.L_x_11245:
[C---:B------:R-:W-:Y:S02]  /*0a90*/  ISETP.GT.U32.AND P1, PT, R18.reuse, -0x2001, PT ;  /* 0xffffdfff1200780c */ /* 0x040fe40003f24070 */
[----:B------:R-:W-:Y:S02]  /*0aa0*/  IADD3 R18, R18, 0x2000, RZ ;  /* 0x0000200012127810 */ /* 0x000fe40007ffe0ff */
[----:B------:R-:W-:-:S09]  /*0ab0*/  IADD3 R19, R19, 0x1000, RZ ;  /* 0x0000100013137810 */ /* 0x000fd20007ffe0ff */
[----:B01----:R-:W-:Y:S05]  /*0ac0*/  @P1 BRA `(.L_x_11247) ;  /* 0xfffff66000001947 */ /* 0x003fea000383ffff */
[----:B------:R-:W-:Y:S05]  /*0ad0*/  EXIT ;  /* 0x000000000000794d */ /* 0x000fea0003800000 */
.L_x_11243:
[----:B--2---:R-:W-:Y:S01]  /*0ae0*/  IMAD.MOV.U32 R9, RZ, RZ, R5 ;  /* 0x000000ffff097224 */ /* 0x004fe200078e0005 */
[----:B------:R-:W-:Y:S01]  /*0af0*/  MOV R8, 0x1 ;  /* 0x0000000100087802 */ /* 0x000fe20000000f00 */
[----:B------:R-:W-:Y:S01]  /*0b00*/  IMAD.MOV.U32 R7, RZ, RZ, 0x1f ;  /* 0x0000001fff077424 */ /* 0x000fe200078e00ff */
[----:B------:R-:W-:Y:S02]  /*0b10*/  MOV R10, 0xffffffff ;  /* 0xffffffff000a7802 */ /* 0x000fe40000000f00 */
[----:B------:R-:W-:Y:S02]  /*0b20*/  MOV R2, 0xb40 ;  /* 0x00000b4000027802 */ /* 0x000fe40000000f00 */
[----:B01----:R-:W-:Y:S05]  /*0b30*/  CALL.REL.NOINC `($__internal_190_$__cuda_sm70_shflsync_bfly_p) ;  /* 0x000003b000007944 */ /* 0x003fea0003c00000 */
[----:B-1----:R-:W-:Y:S01]  /*0b40*/  IMAD.MOV.U32 R2, RZ, RZ, R7 ;  /* 0x000000ffff027224 */ /* 0x002fe200078e0007 */
[----:B0-----:R-:W-:Y:S05]  /*0b50*/  BRA `(.L_x_11248) ;  /* 0xfffffcd000007947 */ /* 0x001fea000383ffff */
.L_x_11244:
[----:B------:R-:W-:Y:S01]  /*0b60*/  HFMA2.MMA R8, -RZ, RZ, 0, 1.1920928955078125e-07 ;  /* 0x00000002ff087435 */ /* 0x000fe200000001ff */
[----:B------:R-:W-:Y:S01]  /*0b70*/  MOV R7, 0x1f ;  /* 0x0000001f00077802 */ /* 0x000fe20000000f00 */
[----:B------:R-:W-:Y:S01]  /*0b80*/  IMAD.MOV.U32 R10, RZ, RZ, -0x1 ;  /* 0xffffffffff0a7424 */ /* 0x000fe200078e00ff */
[----:B------:R-:W-:-:S03]  /*0b90*/  MOV R2, 0xbb0 ;  /* 0x00000bb000027802 */ /* 0x000fc60000000f00 */
[----:B012---:R-:W-:Y:S05]  /*0ba0*/  CALL.REL.NOINC `($__internal_190_$__cuda_sm70_shflsync_bfly_p) ;  /* 0x0000034000007944 */ /* 0x007fea0003c00000 */
[----:B0-----:R-:W-:Y:S01]  /*0bb0*/  HFMA2.MMA R8, -RZ, RZ, 0, 2.384185791015625e-07 ;  /* 0x00000004ff087435 */ /* 0x001fe200000001ff */
[----:B-1----:R-:W-:Y:S01]  /*0bc0*/  FADD.FTZ R9, R9, R7 ;  /* 0x0000000709097221 */ /* 0x002fe20000010000 */
[----:B------:R-:W-:Y:S01]  /*0bd0*/  MOV R7, 0x1f ;  /* 0x0000001f00077802 */ /* 0x000fe20000000f00 */
[----:B------:R-:W-:Y:S01]  /*0be0*/  IMAD.MOV.U32 R10, RZ, RZ, -0x1 ;  /* 0xffffffffff0a7424 */ /* 0x000fe200078e00ff */
[----:B------:R-:W-:-:S02]  /*0bf0*/  MOV R2, 0xc10 ;  /* 0x00000c1000027802 */ /* 0x000fc40000000f00 */
[----:B------:R-:W-:Y:S05]  /*0c00*/  CALL.REL.NOINC `($__internal_190_$__cuda_sm70_shflsync_bfly_p) ;  /* 0x000002e000007944 */ /* 0x000fea0003c00000 */
[----:B0-----:R-:W-:Y:S01]  /*0c10*/  HFMA2.MMA R8, -RZ, RZ, 0, 4.76837158203125e-07 ;  /* 0x00000008ff087435 */ /* 0x001fe200000001ff */
[----:B-1----:R-:W-:Y:S01]  /*0c20*/  FADD.FTZ R9, R9, R7 ;  /* 0x0000000709097221 */ /* 0x002fe20000010000 */
[----:B------:R-:W-:Y:S01]  /*0c30*/  MOV R7, 0x1f ;  /* 0x0000001f00077802 */ /* 0x000fe20000000f00 */
[----:B------:R-:W-:Y:S01]  /*0c40*/  IMAD.MOV.U32 R10, RZ, RZ, -0x1 ;  /* 0xffffffffff0a7424 */ /* 0x000fe200078e00ff */
[----:B------:R-:W-:-:S02]  /*0c50*/  MOV R2, 0xc70 ;  /* 0x00000c7000027802 */ /* 0x000fc40000000f00 */
[----:B------:R-:W-:Y:S05]  /*0c60*/  CALL.REL.NOINC `($__internal_190_$__cuda_sm70_shflsync_bfly_p) ;  /* 0x0000028000007944 */ /* 0x000fea0003c00000 */
[----:B-1----:R-:W-:Y:S01]  /*0c70*/  FADD.FTZ R6, R9, R7 ;  /* 0x0000000709067221 */ /* 0x002fe20000010000 */
[----:B0-----:R-:W-:Y:S01]  /*0c80*/  HFMA2.MMA R8, -RZ, RZ, 0, 9.5367431640625e-07 ;  /* 0x00000010ff087435 */ /* 0x001fe200000001ff */
[----:B------:R-:W-:Y:S01]  /*0c90*/  MOV R7, 0x1f ;  /* 0x0000001f00077802 */ /* 0x000fe20000000f00 */
[----:B------:R-:W-:Y:S01]  /*0ca0*/  IMAD.MOV.U32 R10, RZ, RZ, -0x1 ;  /* 0xffffffffff0a7424 */ /* 0x000fe200078e00ff */
[----:B------:R-:W-:-:S02]  /*0cb0*/  MOV R2, 0xce0 ;  /* 0x00000ce000027802 */ /* 0x000fc40000000f00 */
[----:B------:R-:W-:Y:S02]  /*0cc0*/  MOV R9, R6 ;  /* 0x0000000600097202 */ /* 0x000fe40000000f00 */
[----:B------:R-:W-:Y:S05]  /*0cd0*/  CALL.REL.NOINC `($__internal_190_$__cuda_sm70_shflsync_bfly_p) ;  /* 0x0000021000007944 */ /* 0x000fea0003c00000 */
[----:B0-----:R-:W-:Y:S01]  /*0ce0*/  HFMA2.MMA R8, -RZ, RZ, 0, 5.9604644775390625e-08 ;  /* 0x00000001ff087435 */ /* 0x001fe200000001ff */
[----:B-1----:R-:W-:Y:S01]  /*0cf0*/  MOV R5, R7 ;  /* 0x0000000700057202 */ /* 0x002fe20000000f00 */
[----:B------:R-:W-:Y:S01]  /*0d00*/  IMAD.MOV.U32 R9, RZ, RZ, R4 ;  /* 0x000000ffff097224 */ /* 0x000fe200078e0004 */
[----:B------:R-:W-:Y:S01]  /*0d10*/  MOV R7, 0x1f ;  /* 0x0000001f00077802 */ /* 0x000fe20000000f00 */
[----:B------:R-:W-:Y:S01]  /*0d20*/  IMAD.MOV.U32 R10, RZ, RZ, -0x1 ;  /* 0xffffffffff0a7424 */ /* 0x000fe200078e00ff */
[----:B------:R-:W-:Y:S02]  /*0d30*/  MOV R2, 0xd50 ;  /* 0x00000d5000027802 */ /* 0x000fe40000000f00 */
[----:B------:R-:W-:Y:S05]  /*0d40*/  CALL.REL.NOINC `($__internal_190_$__cuda_sm70_shflsync_bfly_p) ;  /* 0x000001a000007944 */ /* 0x000fea0003c00000 */
[----:B0-----:R-:W-:Y:S01]  /*0d50*/  HFMA2.MMA R8, -RZ, RZ, 0, 1.1920928955078125e-07 ;  /* 0x00000002ff087435 */ /* 0x001fe200000001ff */
[----:B-1----:R-:W-:Y:S01]  /*0d60*/  FADD.FTZ R9, R4, R7 ;  /* 0x0000000704097221 */ /* 0x002fe20000010000 */
[----:B------:R-:W-:Y:S01]  /*0d70*/  MOV R7, 0x1f ;  /* 0x0000001f00077802 */ /* 0x000fe20000000f00 */
[----:B------:R-:W-:Y:S01]  /*0d80*/  IMAD.MOV.U32 R10, RZ, RZ, -0x1 ;  /* 0xffffffffff0a7424 */ /* 0x000fe200078e00ff */
[----:B------:R-:W-:Y:S02]  /*0d90*/  MOV R2, 0xdb0 ;  /* 0x00000db000027802 */ /* 0x000fe40000000f00 */
[----:B------:R-:W-:Y:S05]  /*0da0*/  CALL.REL.NOINC `($__internal_190_$__cuda_sm70_shflsync_bfly_p) ;  /* 0x0000014000007944 */ /* 0x000fea0003c00000 */
        /* <DEDUP_REMOVED lines=12> */
[----:B0-----:R-:W-:Y:S01]  /*0e70*/  HFMA2.MMA R8, -RZ, RZ, 0, 9.5367431640625e-07 ;  /* 0x00000010ff087435 */ /* 0x001fe200000001ff */
[----:B-1----:R-:W-:Y:S01]  /*0e80*/  FADD.FTZ R9, R9, R7 ;  /* 0x0000000709097221 */ /* 0x002fe20000010000 */
[----:B------:R-:W-:Y:S01]  /*0e90*/  MOV R7, 0x1f ;  /* 0x0000001f00077802 */ /* 0x000fe20000000f00 */
[----:B------:R-:W-:Y:S01]  /*0ea0*/  IMAD.MOV.U32 R10, RZ, RZ, -0x1 ;  /* 0xffffffffff0a7424 */ /* 0x000fe200078e00ff */
[----:B------:R-:W-:-:S02]  /*0eb0*/  MOV R2, 0xed0 ;  /* 0x00000ed000027802 */ /* 0x000fc40000000f00 */
[----:B------:R-:W-:Y:S05]  /*0ec0*/  CALL.REL.NOINC `($__internal_190_$__cuda_sm70_shflsync_bfly_p) ;  /* 0x0000002000007944 */ /* 0x000fea0003c00000 */
[----:B-1----:R-:W-:Y:S01]  /*0ed0*/  MOV R4, R7 ;  /* 0x0000000700047202 */ /* 0x002fe20000000f00 */
[----:B0-----:R-:W-:Y:S05]  /*0ee0*/  BRA `(.L_x_11249) ;  /* 0xfffffa6000007947 */ /* 0x001fea000383ffff */
        .weak           $__internal_190_$__cuda_sm70_shflsync_bfly_p
        .type           $__internal_190_$__cuda_sm70_shflsync_bfly_p,@function
        .size           $__internal_190_$__cuda_sm70_shflsync_bfly_p,(.L_x_11924 - $__internal_190_$__cuda_sm70_shflsync_bfly_p)
$__internal_190_$__cuda_sm70_shflsync_bfly_p:
[----:B------:R-:W-:Y:S01]  /*0ef0*/  HFMA2.MMA R3, -RZ, RZ, 0, 0 ;  /* 0x00000000ff037435 */ /* 0x000fe200000001ff */
[----:B------:R-:W-:Y:S04]  /*0f00*/  WARPSYNC R10 ;  /* 0x0000000a00007348 */ /* 0x000fe80003800000 */
[----:B------:R0:W1:Y:S01]  /*0f10*/  SHFL.BFLY PT, R7, R9, R8, R7 ;  /* 0x0c00000809077389 */ /* 0x00006200000e0007 */
[----:B------:R-:W-:Y:S05]  /*0f20*/  RET.REL.NODEC R2 `(_ZN10layer_norm22ln_bwd_finalize_kernelINS_22Kernel_traits_finalizeILj8192EfffffjLb0ELj1024ELj4ENS_18Kernel_traits_baseILj8192EfffffjLj1024EEEEELb0ELb0EEEvNS_9BwdParamsE) ;  /* 0xfffff0d002007950 */ /* 0x000fea0003c3ffff */
.L_x_11250:
        /* <DEDUP_REMOVED lines=13> */
.L_x_11924:


//--------------------- .text._ZN10layer_norm13ln_bwd_kernelINS_13Kernel_traitsIfffffjLj8192ELj1ELj1ELj8ELj16ENS_18Kernel_traits_baseILj8192EfffffjLj256EEEEELb1ELb0ELb1ELb0EEEvNS_9BwdParamsE --------------------------
	.section	.text._ZN10layer_norm13ln_bwd_kernelINS_13Kernel_traitsIfffffjLj8192ELj1ELj1ELj8ELj16ENS_18Kernel_traits_baseILj8192EfffffjLj256EEEEELb1ELb0ELb1ELb0EEEvNS_9BwdParamsE,"ax",@progbits
	.sectioninfo	@"SHI_REGISTERS=240"
	.align	128
        .global         _ZN10layer_norm13ln_bwd_kernelINS_13Kernel_traitsIfffffjLj8192ELj1ELj1ELj8ELj16ENS_18Kernel_traits_baseILj8192EfffffjLj256EEEEELb1ELb0ELb1ELb0EEEvNS_9BwdParamsE
        .type           _ZN10layer_norm13ln_bwd_kernelINS_13Kernel_traitsIfffffjLj8192ELj1ELj1ELj8ELj16ENS_18Kernel_traits_baseILj8192EfffffjLj256EEEEELb1ELb0ELb1ELb0EEEvNS_9BwdParamsE,@function
        .size           _ZN10layer_norm13ln_bwd_kernelINS_13Kernel_traitsIfffffjLj8192ELj1ELj1ELj8ELj16ENS_18Kernel_traits_baseILj8192EfffffjLj256EEEEELb1ELb0ELb1ELb0EEEvNS_9BwdParamsE,(.L_x_11925 - _ZN10layer_norm13ln_bwd_kernelINS_13Kernel_traitsIfffffjLj8192ELj1ELj1ELj8ELj16ENS_18Kernel_traits_baseILj8192EfffffjLj256EEEEELb1ELb0ELb1ELb0EEEvNS_9BwdParamsE)
        .other          _ZN10layer_norm13ln_bwd_kernelINS_13Kernel_traitsIfffffjLj8192ELj1ELj1ELj8ELj16ENS_18Kernel_traits_baseILj8192EfffffjLj256EEEEELb1ELb0ELb1ELb0EEEvNS_9BwdParamsE,@"STO_CUDA_ENTRY STV_DEFAULT"
_ZN10layer_norm13ln_bwd_kernelINS_13Kernel_traitsIfffffjLj8192ELj1ELj1ELj8ELj16ENS_18Kernel_traits_baseILj8192EfffffjLj256EEEEELb1ELb0ELb1ELb0EEEvNS_9BwdParamsE:
.text._ZN10layer_norm13ln_bwd_kernelINS_13Kernel_traitsIfffffjLj8192ELj1ELj1ELj8ELj16ENS_18Kernel_traits_baseILj8192EfffffjLj256EEEEELb1ELb0ELb1ELb0EEEvNS_9BwdParamsE:
        /* <DEDUP_REMOVED lines=41> */
[----:B------:R-:W1:Y:S01]  /*0290*/  S2UR UR6, SR_CTAID.X ;  /* 0x00000000000679c3 */ /* 0x000e620000002500 */
[----:B------:R-:W-:Y:S01]  /*02a0*/  @P5 LOP3.LUT R5, R5, 0x2, RZ, 0xfc, !PT ;  /* 0x0000000205055812 */ /* 0x000fe200078efcff */
[----:B------:R0:W5:Y:S01]  /*02b0*/  @P6 LDG.E.128 R152, [R2.64] ;  /* 0x0000000402986981 */ /* 0x000162000c1e1d00 */
[----:B------:R-:W-:Y:S01]  /*02c0*/  ISETP.NE.AND P6, PT, R0, RZ, PT ;  /* 0x000000ff0000720c */ /* 0x000fe20003fc5270 */
[C---:B------:R-:W-:Y:S01]  /*02d0*/  @P1 IMAD.WIDE.U32 R18, R4.reuse, R19, c[0x0][0x1b0] ;  /* 0x00006c0004121625 */ /* 0x040fe200078e0013 */
[----:B------:R-:W-:Y:S01]  /*02e0*/  @P1 IADD3 R4, R4, 0x100, RZ ;  /* 0x0000010004041810 */ /* 0x000fe20007ffe0ff */
[----:B------:R0:W5:Y:S01]  /*02f0*/  @P0 LDG.E.128 R136, [R16.64] ;  /* 0x0000000410880981 */ /* 0x000162000c1e1d00 */
[----:B------:R-:W-:-:S02]  /*0300*/  ISETP.GE.U32.AND P3, PT, R9, 0x800, PT ;  /* 0x000008000900780c */ /* 0x000fc40003f66070 */
[----:B------:R-:W-:Y:S01]  /*0310*/  LOP3.LUT R5, R5, 0xfffffffe, RZ, 0xc0, !PT ;  /* 0xfffffffe05057812 */ /* 0x000fe200078ec0ff */
[C---:B------:R-:W-:Y:S01]  /*0320*/  @P2 IMAD.WIDE.U32 R20, R4.reuse, R21, c[0x0][0x1b0] ;  /* 0x00006c0004142625 */ /* 0x040fe200078e0015 */
[----:B------:R0:W5:Y:S01]  /*0330*/  @P1 LDG.E.128 R132, [R18.64] ;  /* 0x0000000412841981 */ /* 0x000162000c1e1d00 */
[----:B------:R-:W-:Y:S02]  /*0340*/  @P2 IADD3 R4, R4, 0x100, RZ ;  /* 0x0000010004042810 */ /* 0x000fe40007ffe0ff */
[----:B------:R-:W-:Y:S01]  /*0350*/  @P4 LOP3.LUT R5, R5, 0x1, RZ, 0xfc, !PT ;  /* 0x0000000105054812 */ /* 0x000fe200078efcff */
[----:B------:R0:W5:Y:S03]  /*0360*/  @P2 LDG.E.128 R128, [R20.64] ;  /* 0x0000000414802981 */ /* 0x000166000c1e1d00 */
[----:B------:R-:W-:Y:S01]  /*0370*/  LOP3.LUT R5, R5, 0xffffffef, RZ, 0xc0, !PT ;  /* 0xffffffef05057812 */ /* 0x000fe200078ec0ff */
[----:B------:R0:W5:Y:S03]  /*0380*/  @P6 LDG.E.128 R148, [R6.64] ;  /* 0x0000000406946981 */ /* 0x000166000c1e1d00 */
[----:B------:R-:W-:Y:S01]  /*0390*/  @P3 LOP3.LUT R5, R5, 0x10, RZ, 0xfc, !PT ;  /* 0x0000001005053812 */ /* 0x000fe200078efcff */
[----:B------:R-:W-:Y:S01]  /*03a0*/  @P3 IMAD.MOV.U32 R5, RZ, RZ, 0x10 ;  /* 0x00000010ff053424 */ /* 0x000fe200078e00ff */
[----:B------:R1:W5:Y:S03]  /*03b0*/  @P4 LDG.E.128 R140, [R12.64] ;  /* 0x000000040c8c4981 */ /* 0x000366000c1e1d00 */
[----:B------:R-:W-:-:S05]  /*03c0*/  @P3 IMAD.WIDE.U32 R4, R4, R5, c[0x0][0x1b0] ;  /* 0x00006c0004043625 */ /* 0x000fca00078e0005 */
[----:B------:R0:W5:Y:S01]  /*03d0*/  @P3 LDG.E.128 R124, [R4.64] ;  /* 0x00000004047c3981 */ /* 0x000162000c1e1d00 */
        /* <DEDUP_REMOVED lines=38> */
.L_x_11365:
        /* <DEDUP_REMOVED lines=19> */
[----:B-1---5:R-:W-:Y:S01]  /*0770*/  ISETP.GE.AND P4, PT, R10, 0x1, PT ;  /* 0x000000010a00780c */ /* 0x022fe20003f86270 */
        /* <DEDUP_REMOVED lines=17> */
.L_x_11255:
[----:B------:R-:W-:Y:S05]  /*0890*/  BSYNC B1 ;  /* 0x0000000000017941 */ /* 0x000fea0003800000 */
.L_x_11254:
[----:B------:R-:W-:Y:S01]  /*08a0*/  ISETP.GE.U32.AND P4, PT, R9, 0x200, PT ;  /* 0x000002000900780c */ /* 0x000fe20003f86070 */
[----:B------:R-:W-:-:S12]  /*08b0*/  BSSY B1, `(.L_x_11256) ;  /* 0x000000a000017945 */ /* 0x000fd80003800000 */
[----:B------:R-:W-:Y:S05]  /*08c0*/  @!P4 BRA `(.L_x_11257) ;  /* 0x000000800000c947 */ /* 0x000fea0003800000 */
[----:B------:R-:W-:-:S04]  /*08d0*/  ISETP.NE.U32.AND P4, PT, RZ, c[0x0][0x218], PT ;  /* 0x00008600ff007a0c */ /* 0x000fc80003f85070 */
[----:B------:R-:W-:Y:S01]  /*08e0*/  ISETP.NE.AND.EX P4, PT, RZ, c[0x0][0x21c], PT, P4 ;  /* 0x00008700ff007a0c */ /* 0x000fe20003f85340 */
[----:B-1----:R-:W-:-:S05]  /*08f0*/  IMAD.WIDE.U32 R164, R173, R172, c[0x0][0x190] ;  /* 0x00006400ada47625 */ /* 0x002fca00078e00ac */
[----:B------:R1:W5:Y:S07]  /*0900*/  LDG.E R7, [R164.64] ;  /* 0x00000004a4077981 */ /* 0x00036e000c1e1900 */
[----:B------:R-:W-:-:S05]  /*0910*/  @P4 IMAD.WIDE.U32 R166, R168, R175, c[0x0][0x218] ;  /* 0x00008600a8a64625 */ /* 0x000fca00078e00af */
[----:B------:R1:W5:Y:S01]  /*0920*/  @P4 LDG.E.128 R52, [R166.64] ;  /* 0x00000004a6344981 */ /* 0x000362000c1e1d00 */
[----:B------:R-:W-:Y:S02]  /*0930*/  IADD3 R173, R173, 0x100, RZ ;  /* 0x00000100adad7810 */ /* 0x000fe40007ffe0ff */
[----:B------:R-:W-:Y:S02]  /*0940*/  IADD3 R168, R168, 0x100, RZ ;  /* 0x00000100a8a87810 */ /* 0x000fe40007ffe0ff */
.L_x_11257:
[----:B------:R-:W-:Y:S05]  /*0950*/  BSYNC B1 ;  /* 0x0000000000017941 */ /* 0x000fea0003800000 */
.L_x_11256:
        /* <DEDUP_REMOVED lines=11> */
.L_x_11259:
[----:B------:R-:W-:Y:S05]  /*0a10*/  BSYNC B1 ;  /* 0x0000000000017941 */ /* 0x000fea0003800000 */
.L_x_11258:
        /* <DEDUP_REMOVED lines=11> */
.L_x_11261:
[----:B------:R-:W-:Y:S05]  /*0ad0*/  BSYNC B1 ;  /* 0x0000000000017941 */ /* 0x000fea0003800000 */
.L_x_11260:
[----:B------:R-:W-:Y:S01]  /*0ae0*/  BSSY B1, `(.L_x_11262) ;  /* 0x000000a000017945 */ /* 0x000fe20003800000 */
        /* <DEDUP_REMOVED lines=9> */
.L_x_11263:
[----:B------:R-:W-:Y:S05]  /*0b80*/  BSYNC B1 ;  /* 0x0000000000017941 */ /* 0x000fea0003800000 */
.L_x_11262:
        /* <DEDUP_REMOVED lines=10> */
.L_x_11265:
[----:B------:R-:W-:Y:S05]  /*0c30*/  BSYNC B1 ;  /* 0x0000000000017941 */ /* 0x000fea0003800000 */
.L_x_11264:
        /* <DEDUP_REMOVED lines=10> */
.L_x_11267:
[----:B------:R-:W-:Y:S05]  /*0ce0*/  BSYNC B1 ;  /* 0x0000000000017941 */ /* 0x000fea0003800000 */
.L_x_11266:
[----:B------:R-:W-:Y:S01]  /*0cf0*/  ISETP.GE.U32.AND P4, PT, R9, 0x800, PT ;  /* 0x000008000900780c */ /* 0x000fe20003f86070 */
[----:B------:R-:W-:Y:S01]  /*0d00*/  HFMA2.MMA R177, -RZ, RZ, 0, 0 ;  /* 0x00000000ffb17435 */ /* 0x000fe200000001ff */
[----:B------:R-:W-:-:S11]  /*0d10*/  MOV R179, RZ ;  /* 0x000000ff00b37202 */ /* 0x000fd60000000f00 */
[----:B------:R-:W-:Y:S05]  /*0d20*/  @!P4 BRA `(.L_x_11268) ;  /* 0x000018600000c947 */ /* 0x000fea0003800000 */
[----:B------:R-:W-:-:S04]  /*0d30*/  ISETP.NE.U32.AND P4, PT, RZ, c[0x0][0x218], PT ;  /* 0x00008600ff007a0c */ /* 0x000fc80003f85070 */
[----:B------:R-:W-:Y:S01]  /*0d40*/  ISETP.NE.AND.EX P4, PT, RZ, c[0x0][0x21c], PT, P4 ;  /* 0x00008700ff007a0c */ /* 0x000fe20003f85340 */
[----:B------:R-:W-:-:S05]  /*0d50*/  IMAD.WIDE.U32 R172, R173, R172, c[0x0][0x190] ;  /* 0x00006400adac7625 */ /* 0x000fca00078e00ac */
[----:B------:R2:W5:Y:S07]  /*0d60*/  LDG.E R0, [R172.64] ;  /* 0x00000004ac007981 */ /* 0x00056e000c1e1900 */
[----:B-1----:R-:W-:-:S05]  /*0d70*/  @P4 IMAD.WIDE.U32 R164, R168, R175, c[0x0][0x218] ;  /* 0x00008600a8a44625 */ /* 0x002fca00078e00af */
[----:B------:R2:W5:Y:S01]  /*0d80*/  @P4 LDG.E.128 R28, [R164.64] ;  /* 0x00000004a41c4981 */ /* 0x000562000c1e1d00 */
[----:B------:R-:W-:Y:S01]  /*0d90*/  IMAD.MOV.U32 R177, RZ, RZ, RZ ;  /* 0x000000ffffb17224 */ /* 0x000fe200078e00ff */
[----:B------:R-:W-:Y:S05]  /*0da0*/  BRA `(.L_x_11268) ;  /* 0x000017e000007947 */ /* 0x000fea0003800000 */
.L_x_11253:
[----:B-1---5:R-:W-:Y:S01]  /*0db0*/  ISETP.GE.AND P4, PT, R10, 0x1, PT ;  /* 0x000000010a00780c */ /* 0x022fe20003f86270 */
[----:B------:R-:W-:Y:S01]  /*0dc0*/  BSSY B1, `(.L_x_11269) ;  /* 0x000003b000017945 */ /* 0x000fe20003800000 */
[----:B------:R-:W-:Y:S01]  /*0dd0*/  LOP3.LUT P5, RZ, R9, 0xffffff00, RZ, 0xc0, !PT ;  /* 0xffffff0009ff7812 */ /* 0x000fe200078ac0ff */
[----:B------:R-:W-:Y:S01]  /*0de0*/  HFMA2.MMA R179, -RZ, RZ, 0, 0 ;  /* 0x00000000ffb37435 */ /* 0x000fe200000001ff */
        /* <DEDUP_REMOVED lines=15> */
[----:B0-----:R-:W-:-:S03]  /*0ee0*/  ISETP.NE.AND P4, PT, R14, RZ, PT ;  /* 0x000000ff0e00720c */ /* 0x001fc60003f85270 */
        /* <DEDUP_REMOVED lines=40> */
.L_x_11270:
[----:B0-----:R-:W-:Y:S05]  /*1170*/  BSYNC B1 ;  /* 0x0000000000017941 */ /* 0x001fea0003800000 */
.L_x_11269:
        /* <DEDUP_REMOVED lines=22> */
[----:B------:R-:W-:Y:S02]  /*12e0*/  FADD.FTZ R166, -R230, R166 ;  /* 0x000000a6e6a67221 */ /* 0x000fe40000010100 */
[----:B------:R-:W-:Y:S02]  /*12f0*/  FMUL.FTZ R188, R11, R188 ;  /* 0x000000bc0bbc7220 */ /* 0x000fe40000410000 */
[----:B------:R-:W-:Y:S02]  /*1300*/  FMUL.FTZ R213, R149, R169 ;  /* 0x000000a995d57220 */ /* 0x000fe40000410000 */
[----:B------:R-:W-:Y:S02]  /*1310*/  FADD.FTZ R164, R179, R195 ;  /* 0x000000c3b3a47221 */ /* 0x000fe40000010000 */
[----:B------:R-:W-:-:S02]  /*1320*/  FFMA.FTZ R177, R22, R195, R177 ;  /* 0x000000c316b17223 */ /* 0x000fc400000100b1 */
[----:B------:R-:W-:Y:S02]  /*1330*/  FADD.FTZ R230, -R230, R167 ;  /* 0x000000a7e6e67221 */ /* 0x000fe40000010100 */
[C---:B------:R-:W-:Y:S02]  /*1340*/  FMUL.FTZ R193, R11.reuse, R166 ;  /* 0x000000a60bc17220 */ /* 0x040fe40000410000 */
        /* <DEDUP_REMOVED lines=17> */
.L_x_11272:
[----:B0-----:R-:W-:Y:S05]  /*1460*/  BSYNC B1 ;  /* 0x0000000000017941 */ /* 0x001fea0003800000 */
.L_x_11271:
        /* <DEDUP_REMOVED lines=24> */
[----:B0-----:R-:W-:Y:S02]  /*15f0*/  FMUL.FTZ R211, R145, R169 ;  /* 0x000000a991d37220 */ /* 0x001fe40000410000 */
[----:B------:R-:W-:Y:S02]  /*1600*/  FADD.FTZ R164, R179, R198 ;  /* 0x000000c6b3a47221 */ /* 0x000fe40000010000 */
[----:B------:R-:W-:-:S02]  /*1610*/  FFMA.FTZ R177, R21, R198, R177 ;  /* 0x000000c615b17223 */ /* 0x000fc400000100b1 */
[----:B-1----:R-:W-:Y:S02]  /*1620*/  FADD.FTZ R214, -R181, R167 ;  /* 0x000000a7b5d67221 */ /* 0x002fe40000010100 */
        /* <DEDUP_REMOVED lines=18> */
.L_x_11274:
[----:B------:R-:W-:Y:S05]  /*1750*/  BSYNC B1 ;  /* 0x0000000000017941 */ /* 0x000fea0003800000 */
.L_x_11273:
        /* <DEDUP_REMOVED lines=46> */
.L_x_11276:
[----:B------:R-:W-:Y:S05]  /*1a40*/  BSYNC B1 ;  /* 0x0000000000017941 */ /* 0x000fea0003800000 */
.L_x_11275:
        /* <DEDUP_REMOVED lines=20> */
[C---:B------:R-:W-:Y:S02]  /*1b90*/  FADD.FTZ R166, -R196.reuse, R166 ;  /* 0x000000a6c4a67221 */ /* 0x040fe40000010100 */
[----:B------:R-:W-:Y:S02]  /*1ba0*/  FADD.FTZ R214, -R196, R167 ;  /* 0x000000a7c4d67221 */ /* 0x000fe40000010100 */
[----:B---3--:R-:W-:Y:S02]  /*1bb0*/  FMUL.FTZ R196, R136, R168 ;  /* 0x000000a888c47220 */ /* 0x008fe40000410000 */
[----:B-1----:R-:W-:Y:S02]  /*1bc0*/  FMUL.FTZ R182, R11, R224 ;  /* 0x000000e00bb67220 */ /* 0x002fe40000410000 */
[----:B0-----:R-:W-:Y:S02]  /*1bd0*/  FMUL.FTZ R207, R137, R169 ;  /* 0x000000a989cf7220 */ /* 0x001fe40000410000 */
        /* <DEDUP_REMOVED lines=20> */
.L_x_11278:
[----:B------:R-:W-:Y:S05]  /*1d20*/  BSYNC B1 ;  /* 0x0000000000017941 */ /* 0x000fea0003800000 */
.L_x_11277:
        /* <DEDUP_REMOVED lines=45> */
.L_x_11280:
[----:B------:R-:W-:Y:S05]  /*2000*/  BSYNC B1 ;  /* 0x0000000000017941 */ /* 0x000fea0003800000 */
.L_x_11279:
        /* <DEDUP_REMOVED lines=23> */
[----:B------:R-:W-:Y:S02]  /*2180*/  FADD.FTZ R64, R64, R164 ;  /* 0x000000a440407221 */ /* 0x000fe40000010000 */
[----:B------:R-:W-:Y:S02]  /*2190*/  FMUL.FTZ R26, R11, R220 ;  /* 0x000000dc0b1a7220 */ /* 0x000fe40000410000 */
[----:B------:R-:W-:-:S02]  /*21a0*/  FFMA.FTZ R96, R164, R17, R96 ;  /* 0x00000011a4607223 */ /* 0x000fc40000010060 */
[----:B0-----:R-:W-:Y:S02]  /*21b0*/  FMUL.FTZ R203, R129, R165 ;  /* 0x000000a581cb7220 */ /* 0x001fe40000410000 */
        /* <DEDUP_REMOVED lines=18> */
.L_x_11282:
[----:B------:R-:W-:Y:S05]  /*22e0*/  BSYNC B1 ;  /* 0x0000000000017941 */ /* 0x000fea0003800000 */
.L_x_11281:
        /* <DEDUP_REMOVED lines=42> */
.L_x_11268:
[----:B0-----:R-:W-:Y:S05]  /*2590*/  BSYNC B0 ;  /* 0x0000000000007941 */ /* 0x001fea0003800000 */
.L_x_11252:
[----:B------:R-:W-:Y:S02]  /*25a0*/  LOP3.LUT P4, RZ, R12, 0xff, RZ, 0xc0, !PT ;  /* 0x000000ff0cff7812 */ /* 0x000fe4000788c0ff */
[----:B-1----:R-:W-:-:S04]  /*25b0*/  SHF.R.U32.HI R166, RZ, 0x5, R15 ;  /* 0x00000005ffa67819 */ /* 0x002fc8000001160f */
[----:B------:R-:W-:-:S07]  /*25c0*/  LOP3.LUT R233, R166, 0x7fffff8, RZ, 0xc0, !PT ;  /* 0x07fffff8a6e97812 */ /* 0x000fce00078ec0ff */
[----:B------:R-:W-:Y:S02]  /*25d0*/  @!P4 IADD3 R233, R233, 0x8, RZ ;  /* 0x00000008e9e9c810 */ /* 0x000fe40007ffe0ff */
[----:B------:R-:W-:Y:S01]  /*25e0*/  LOP3.LUT P4, RZ, R15, 0x1f, RZ, 0xc0, !PT ;  /* 0x0000001f0fff7812 */ /* 0x000fe2000788c0ff */
[----:B------:R-:W-:Y:S10]  /*25f0*/  BRA.DIV ~URZ, `(.L_x_11283) ;  /* 0x000032b27f007947 */ /* 0x000ff4000b800000 */
[----:B------:R0:W1:Y:S02]  /*2600*/  SHFL.DOWN PT, R168, R179, 0x10, 0x1f ;  /* 0x0a001f00b3a87f89 */ /* 0x00006400000e0000 */
.L_x_11366:
[----:B------:R-:W-:Y:S05]  /*2610*/  BRA.DIV ~URZ, `(.L_x_11284) ;  /* 0x000033127f007947 */ /* 0x000fea000b800000 */
[----:B--2---:R-:W2:Y:S01]  /*2620*/  SHFL.DOWN PT, R164, R177, 0x10, 0x1f ;  /* 0x0a001f00b1a47f89 */ /* 0x004ea200000e0000 */
        /* <DEDUP_REMOVED lines=16> */
.L_x_11367:
        /* <DEDUP_REMOVED lines=53> */
.L_x_11288:
[----:B------:R-:W-:Y:S05]  /*2a80*/  BSYNC B1 ;  /* 0x0000000000017941 */ /* 0x000fea0003800000 */
.L_x_11287:
        /* <DEDUP_REMOVED lines=17> */
.L_x_11290:
[----:B------:R-:W-:Y:S05]  /*2ba0*/  BSYNC B1 ;  /* 0x0000000000017941 */ /* 0x000fea0003800000 */
.L_x_11289:
        /* <DEDUP_REMOVED lines=17> */
.L_x_11292:
[----:B------:R-:W-:Y:S05]  /*2cc0*/  BSYNC B1 ;  /* 0x0000000000017941 */ /* 0x000fea0003800000 */
.L_x_11291:
        /* <DEDUP_REMOVED lines=22> */
.L_x_11294:
[----:B------:R-:W-:Y:S05]  /*2e30*/  BSYNC B1 ;  /* 0x0000000000017941 */ /* 0x000fea0003800000 */
.L_x_11293:
        /* <DEDUP_REMOVED lines=8> */
[----:B------:R-:W-:-:S05]  /*2ec0*/  @P5 MOV R167, 0x10 ;  /* 0x0000001000a75802 */ /* 0x000fca0000000f00 */
[C---:B------:R-:W-:Y:S01]  /*2ed0*/  @P5 IMAD.WIDE.U32 R166, R16.reuse, R167, c[0x0][0x258] ;  /* 0x0000960010a65625 */ /* 0x040fe200078e00a7 */
[----:B------:R-:W-:-:S04]  /*2ee0*/  IADD3 R16, R16, 0x100, RZ ;  /* 0x0000010010107810 */ /* 0x000fc80007ffe0ff */
[----:B------:R0:W-:Y:S01]  /*2ef0*/  @P5 STG.E.128 [R166.64], R156 ;  /* 0x0000009ca6005986 */ /* 0x0001e2000c101d04 */
[----:B------:R-:W-:-:S04]  /*2f00*/  @P4 LOP3.LUT P5, RZ, R8, 0xff000000, RZ, 0xc0, !PT ;  /* 0xff00000008ff4812 */ /* 0x000fc800078ac0ff */
[----:B------:R-:W-:-:S05]  /*2f10*/  @P4 SEL R163, R170, RZ, P5 ;  /* 0x000000ffaaa34207 */ /* 0x000fca0002800000 */
[----:B------:R0:W-:Y:S04]  /*2f20*/  @P4 STG.E.128 [R164.64], R160 ;  /* 0x000000a0a4004986 */ /* 0x0001e8000c101d04 */
.L_x_11286:
[----:B------:R-:W-:Y:S05]  /*2f30*/  BSYNC B0 ;  /* 0x0000000000007941 */ /* 0x000fea0003800000 */
.L_x_11285:
        /* <DEDUP_REMOVED lines=16> */
.L_x_11298:
[----:B------:R-:W-:Y:S05]  /*3040*/  BSYNC B1 ;  /* 0x0000000000017941 */ /* 0x000fea0003800000 */
.L_x_11297:
        /* <DEDUP_REMOVED lines=15> */
.L_x_11300:
[----:B------:R-:W-:Y:S05]  /*3140*/  BSYNC B1 ;  /* 0x0000000000017941 */ /* 0x000fea0003800000 */
.L_x_11299:
        /* <DEDUP_REMOVED lines=15> */
.L_x_11302:
[----:B------:R-:W-:Y:S05]  /*3240*/  BSYNC B1 ;  /* 0x0000000000017941 */ /* 0x000fea0003800000 */
.L_x_11301:
        /* <DEDUP_REMOVED lines=17> */
.L_x_11304:
[----:B------:R-:W-:Y:S05]  /*3360*/  BSYNC B1 ;  /* 0x0000000000017941 */ /* 0x000fea0003800000 */
.L_x_11303:
        /* <DEDUP_REMOVED lines=18> */
.L_x_11296:
[----:B------:R-:W-:Y:S05]  /*3490*/  BSYNC B0 ;  /* 0x0000000000007941 */ /* 0x000fea0003800000 */
.L_x_11295:
        /* <DEDUP_REMOVED lines=16> */
.L_x_11308:
[----:B------:R-:W-:Y:S05]  /*35a0*/  BSYNC B1 ;  /* 0x0000000000017941 */ /* 0x000fea0003800000 */
.L_x_11307:
        /* <DEDUP_REMOVED lines=15> */
.L_x_11310:
[----:B------:R-:W-:Y:S05]  /*36a0*/  BSYNC B1 ;  /* 0x0000000000017941 */ /* 0x000fea0003800000 */
.L_x_11309:
        /* <DEDUP_REMOVED lines=15> */
.L_x_11312:
[----:B------:R-:W-:Y:S05]  /*37a0*/  BSYNC B1 ;  /* 0x0000000000017941 */ /* 0x000fea0003800000 */
.L_x_11311:
        /* <DEDUP_REMOVED lines=17> */
.L_x_11314:
[----:B------:R-:W-:Y:S05]  /*38c0*/  BSYNC B1 ;  /* 0x0000000000017941 */ /* 0x000fea0003800000 */
.L_x_11313:
[----:B------:R-:W-:Y:S01]  /*38d0*/  SEL R156, R165, R156, P5 ;  /* 0x0000009ca59c7207 */ /* 0x000fe20002800000 */
[----:B------:R-:W-:Y:S01]  /*38e0*/  @P4 IMAD.MOV.U32 R165, RZ, RZ, 0x10 ;  /* 0x00000010ffa54424 */ /* 0x000fe200078e00ff */
[----:B------:R-:W-:Y:S02]  /*38f0*/  SEL R157, R164, R157, P5 ;  /* 0x0000009da49d7207 */ /* 0x000fe40002800000 */
[----:B------:R-:W-:Y:S01]  /*3900*/  SEL R158, R167, R158, P5 ;  /* 0x0000009ea79e7207 */ /* 0x000fe20002800000 */
[----:B------:R-:W-:Y:S01]  /*3910*/  @P4 IMAD.WIDE.U32 R164, R10, R165, c[0x0][0x248] ;  /* 0x000092000aa44625 */ /* 0x000fe200078e00a5 */
[C---:B------:R-:W-:Y:S02]  /*3920*/  SEL R159, R170.reuse, R159, P5 ;  /* 0x0000009faa9f7207 */ /* 0x040fe40002800000 */
[----:B------:R-:W-:Y:S01]  /*3930*/  ISETP.NE.U32.AND P5, PT, RZ, c[0x0][0x258], PT ;  /* 0x00009600ff007a0c */ /* 0x000fe20003fa5070 */
[----:B------:R-:W-:Y:S01]  /*3940*/  @P4 FMUL.FTZ R170, R170, c[0x0][0x1ec] ;  /* 0x00007b00aaaa4a20 */ /* 0x000fe20000410000 */
[----:B------:R-:W-:-:S02]  /*3950*/  IADD3 R10, R10, 0x100, RZ ;  /* 0x000001000a0a7810 */ /* 0x000fc40007ffe0ff */
[----:B------:R-:W-:Y:S01]  /*3960*/  ISETP.NE.AND.EX P5, PT, RZ, c[0x0][0x25c], PT, P5 ;  /* 0x00009700ff007a0c */ /* 0x000fe20003fa5350 */
[----:B------:R-:W-:-:S12]  /*3970*/  @P4 FMUL.FTZ R170, R170, c[0x0][0x1e8] ;  /* 0x00007a00aaaa4a20 */ /* 0x000fd80000410000 */
[----:B------:R-:W-:-:S05]  /*3980*/  @P5 MOV R167, 0x10 ;  /* 0x0000001000a75802 */ /* 0x000fca0000000f00 */
[C---:B------:R-:W-:Y:S01]  /*3990*/  @P5 IMAD.WIDE.U32 R166, R16.reuse, R167, c[0x0][0x258] ;  /* 0x0000960010a65625 */ /* 0x040fe200078e00a7 */
[----:B------:R-:W-:-:S04]  /*39a0*/  IADD3 R16, R16, 0x100, RZ ;  /* 0x0000010010107810 */ /* 0x000fc80007ffe0ff */
[----:B------:R0:W-:Y:S01]  /*39b0*/  @P5 STG.E.128 [R166.64], R156 ;  /* 0x0000009ca6005986 */ /* 0x0001e2000c101d04 */
[----:B------:R-:W-:-:S04]  /*39c0*/  @P4 LOP3.LUT P5, RZ, R6, 0xff000000, RZ, 0xc0, !PT ;  /* 0xff00000006ff4812 */ /* 0x000fc800078ac0ff */
[----:B------:R-:W-:-:S05]  /*39d0*/  @P4 SEL R163, R170, RZ, P5 ;  /* 0x000000ffaaa34207 */ /* 0x000fca0002800000 */
[----:B------:R0:W-:Y:S04]  /*39e0*/  @P4 STG.E.128 [R164.64], R160 ;  /* 0x000000a0a4004986 */ /* 0x0001e8000c101d04 */
.L_x_11306:
[----:B------:R-:W-:Y:S05]  /*39f0*/  BSYNC B0 ;  /* 0x0000000000007941 */ /* 0x000fea0003800000 */
.L_x_11305:
        /* <DEDUP_REMOVED lines=16> */
.L_x_11318:
[----:B------:R-:W-:Y:S05]  /*3b00*/  BSYNC B1 ;  /* 0x0000000000017941 */ /* 0x000fea0003800000 */
.L_x_11317:
        /* <DEDUP_REMOVED lines=15> */
.L_x_11320:
[----:B------:R-:W-:Y:S05]  /*3c00*/  BSYNC B1 ;  /* 0x0000000000017941 */ /* 0x000fea0003800000 */
.L_x_11319:
        /* <DEDUP_REMOVED lines=15> */
.L_x_11322:
[----:B------:R-:W-:Y:S05]  /*3d00*/  BSYNC B1 ;  /* 0x0000000000017941 */ /* 0x000fea0003800000 */
.L_x_11321:
        /* <DEDUP_REMOVED lines=17> */
.L_x_11324:
[----:B------:R-:W-:Y:S05]  /*3e20*/  BSYNC B1 ;  /* 0x0000000000017941 */ /* 0x000fea0003800000 */
.L_x_11323:
        /* <DEDUP_REMOVED lines=18> */
.L_x_11316:
[----:B------:R-:W-:Y:S05]  /*3f50*/  BSYNC B0 ;  /* 0x0000000000007941 */ /* 0x000fea0003800000 */
.L_x_11315:
        /* <DEDUP_REMOVED lines=15> */
.L_x_11328:
[----:B------:R-:W-:Y:S05]  /*4050*/  BSYNC B1 ;  /* 0x0000000000017941 */ /* 0x000fea0003800000 */
.L_x_11327:
        /* <DEDUP_REMOVED lines=15> */
.L_x_11330:
[----:B------:R-:W-:Y:S05]  /*4150*/  BSYNC B1 ;  /* 0x0000000000017941 */ /* 0x000fea0003800000 */
.L_x_11329:
        /* <DEDUP_REMOVED lines=15> */
.L_x_11332:
[----:B------:R-:W-:Y:S05]  /*4250*/  BSYNC B1 ;  /* 0x0000000000017941 */ /* 0x000fea0003800000 */
.L_x_11331:
        /* <DEDUP_REMOVED lines=17> */
.L_x_11334:
[----:B------:R-:W-:Y:S05]  /*4370*/  BSYNC B1 ;  /* 0x0000000000017941 */ /* 0x000fea0003800000 */
.L_x_11333:
        /* <DEDUP_REMOVED lines=18> */
.L_x_11326:
[----:B------:R-:W-:Y:S05]  /*44a0*/  BSYNC B0 ;  /* 0x0000000000007941 */ /* 0x000fea0003800000 */
.L_x_11325:
        /* <DEDUP_REMOVED lines=15> */
.L_x_11338:
[----:B------:R-:W-:Y:S05]  /*45a0*/  BSYNC B1 ;  /* 0x0000000000017941 */ /* 0x000fea0003800000 */
.L_x_11337:
        /* <DEDUP_REMOVED lines=15> */
.L_x_11340:
[----:B------:R-:W-:Y:S05]  /*46a0*/  BSYNC B1 ;  /* 0x0000000000017941 */ /* 0x000fea0003800000 */
.L_x_11339:
        /* <DEDUP_REMOVED lines=15> */
.L_x_11342:
[----:B------:R-:W-:Y:S05]  /*47a0*/  BSYNC B1 ;  /* 0x0000000000017941 */ /* 0x000fea0003800000 */
.L_x_11341:
        /* <DEDUP_REMOVED lines=17> */
.L_x_11344:
[----:B------:R-:W-:Y:S05]  /*48c0*/  BSYNC B1 ;  /* 0x0000000000017941 */ /* 0x000fea0003800000 */
.L_x_11343:
        /* <DEDUP_REMOVED lines=18> */
.L_x_11336:
[----:B------:R-:W-:Y:S05]  /*49f0*/  BSYNC B0 ;  /* 0x0000000000007941 */ /* 0x000fea0003800000 */
.L_x_11335:
        /* <DEDUP_REMOVED lines=15> */
.L_x_11348:
[----:B------:R-:W-:Y:S05]  /*4af0*/  BSYNC B1 ;  /* 0x0000000000017941 */ /* 0x000fea0003800000 */
.L_x_11347:
        /* <DEDUP_REMOVED lines=15> */
.L_x_11350:
[----:B------:R-:W-:Y:S05]  /*4bf0*/  BSYNC B1 ;  /* 0x0000000000017941 */ /* 0x000fea0003800000 */
.L_x_11349:
        /* <DEDUP_REMOVED lines=15> */
.L_x_11352:
[----:B------:R-:W-:Y:S05]  /*4cf0*/  BSYNC B1 ;  /* 0x0000000000017941 */ /* 0x000fea0003800000 */
.L_x_11351:
        /* <DEDUP_REMOVED lines=17> */
.L_x_11354:
[----:B------:R-:W-:Y:S05]  /*4e10*/  BSYNC B1 ;  /* 0x0000000000017941 */ /* 0x000fea0003800000 */
.L_x_11353:
        /* <DEDUP_REMOVED lines=18> */
.L_x_11346:
[----:B------:R-:W-:Y:S05]  /*4f40*/  BSYNC B0 ;  /* 0x0000000000007941 */ /* 0x000fea0003800000 */
.L_x_11345:
        /* <DEDUP_REMOVED lines=16> */
.L_x_11358:
[----:B------:R-:W-:Y:S05]  /*5050*/  BSYNC B1 ;  /* 0x0000000000017941 */ /* 0x000fea0003800000 */
.L_x_11357:
        /* <DEDUP_REMOVED lines=15> */
.L_x_11360:
[----:B------:R-:W-:Y:S05]  /*5150*/  BSYNC B1 ;  /* 0x0000000000017941 */ /* 0x000fea0003800000 */
.L_x_11359:
        /* <DEDUP_REMOVED lines=15> */
.L_x_11362:
[----:B------:R-:W-:Y:S05]  /*5250*/  BSYNC B1 ;  /* 0x0000000000017941 */ /* 0x000fea0003800000 */
.L_x_11361:
        /* <DEDUP_REMOVED lines=17> */
.L_x_11364:
[----:B------:R-:W-:Y:S05]  /*5370*/  BSYNC B1 ;  /* 0x0000000000017941 */ /* 0x000fea0003800000 */
.L_x_11363:
        /* <DEDUP_REMOVED lines=16> */
.L_x_11356:
[----:B------:R-:W-:Y:S05]  /*5480*/  BSYNC B0 ;  /* 0x0000000000007941 */ /* 0x000fea0003800000 */
.L_x_11355:
[----:B------:R-:W-:Y:S02]  /*5490*/  LOP3.LUT P3, RZ, R12, 0xff, RZ, 0xc0, !PT ;  /* 0x000000ff0cff7812 */ /* 0x000fe4000786c0ff */
[----:B------:R-:W-:Y:S02]  /*54a0*/  IADD3 R13, R13, c[0x0][0x160], RZ ;  /* 0x000058000d0d7a10 */ /* 0x000fe40007ffe0ff */
[----:B------:R-:W-:Y:S02]  /*54b0*/  SEL R12, RZ, 0x1, P3 ;  /* 0x00000001ff0c7807 */ /* 0x000fe40001800000 */
[----:B------:R-:W-:-:S13]  /*54c0*/  ISETP.GE.AND P3, PT, R13, c[0x0][0x164], PT ;  /* 0x000059000d007a0c */ /* 0x000fda0003f66270 */
[----:B0----5:R-:W-:Y:S01]  /*54d0*/  @P3 CALL.REL.NOINC `(.L_x_11251) ;  /* 0x0000001000003944 */ /* 0x021fe20003c00000 */
[----:B------:R-:W-:Y:S05]  /*54e0*/  BRA `(.L_x_11365) ;  /* 0xffffb15000007947 */ /* 0x000fea000383ffff */
.L_x_11251:
[----:B0-----:R-:W0:Y:S01]  /*54f0*/  S2UR UR6, SR_CTAID.X ;  /* 0x00000000000679c3 */ /* 0x001e220000002500 */
[----:B------:R-:W0:Y:S01]  /*5500*/  S2R R2, SR_TID.X ;  /* 0x0000000000027919 */ /* 0x000e220000002100 */
[C---:B------:R-:W-:Y:S01]  /*5510*/  LOP3.LUT P3, RZ, R9.reuse, 0xffffff00, RZ, 0xc0, !PT ;  /* 0xffffff0009ff7812 */ /* 0x040fe2000786c0ff */
[----:B------:R-:W-:Y:S01]  /*5520*/  @P0 IMAD.MOV.U32 R19, RZ, RZ, 0x10 ;  /* 0x00000010ff130424 */ /* 0x000fe200078e00ff */
        /* <DEDUP_REMOVED lines=56> */
.L_x_11283:
[----:B--2---:R-:W-:Y:S01]  /*58b0*/  HFMA2.MMA R173, -RZ, RZ, 0, 9.5367431640625e-07 ;  /* 0x00000010ffad7435 */ /* 0x004fe200000001ff */
[----:B------:R-:W-:Y:S01]  /*58c0*/  MOV R170, R179 ;  /* 0x000000b300aa7202 */ /* 0x000fe20000000f00 */
[----:B------:R-:W-:Y:S01]  /*58d0*/  IMAD.MOV.U32 R172, RZ, RZ, 0x1f ;  /* 0x0000001fffac7424 */ /* 0x000fe200078e00ff */
[----:B------:R-:W-:Y:S02]  /*58e0*/  MOV R175, 0xffffffff ;  /* 0xffffffff00af7802 */ /* 0x000fe40000000f00 */
[----:B------:R-:W-:-:S02]  /*58f0*/  MOV R164, 0x5910 ;  /* 0x0000591000a47802 */ /* 0x000fc40000000f00 */
[----:B-----5:R-:W-:Y:S05]  /*5900*/  CALL.REL.NOINC `($__internal_191_$__cuda_sm70_shflsync_down_p) ;  /* 0x0000046000007944 */ /* 0x020fea0003c00000 */
[----:B-1----:R-:W-:Y:S01]  /*5910*/  MOV R168, R170 ;  /* 0x000000aa00a87202 */ /* 0x002fe20000000f00 */
[----:B0-----:R-:W-:Y:S05]  /*5920*/  BRA `(.L_x_11366) ;  /* 0xffffcce000007947 */ /* 0x001fea000383ffff */
.L_x_11284:
[----:B--2---:R-:W-:Y:S01]  /*5930*/  HFMA2.MMA R173, -RZ, RZ, 0, 9.5367431640625e-07 ;  /* 0x00000010ffad7435 */ /* 0x004fe200000001ff */
[----:B------:R-:W-:Y:S01]  /*5940*/  IMAD.MOV.U32 R170, RZ, RZ, R177 ;  /* 0x000000ffffaa7224 */ /* 0x000fe200078e00b1 */
[----:B------:R-:W-:Y:S01]  /*5950*/  MOV R172, 0x1f ;  /* 0x0000001f00ac7802 */ /* 0x000fe20000000f00 */
[----:B------:R-:W-:Y:S01]  /*5960*/  IMAD.MOV.U32 R175, RZ, RZ, -0x1 ;  /* 0xffffffffffaf7424 */ /* 0x000fe200078e00ff */
[----:B------:R-:W-:-:S02]  /*5970*/  MOV R164, 0x5990 ;  /* 0x0000599000a47802 */ /* 0x000fc40000000f00 */
[----:B01---5:R-:W-:Y:S05]  /*5980*/  CALL.REL.NOINC `($__internal_191_$__cuda_sm70_shflsync_down_p) ;  /* 0x000003e000007944 */ /* 0x023fea0003c00000 */
[----:B------:R-:W-:Y:S01]  /*5990*/  FADD.FTZ R168, R168, R179 ;  /* 0x000000b3a8a87221 */ /* 0x000fe20000010000 */
[----:B0-----:R-:W-:Y:S01]  /*59a0*/  HFMA2.MMA R173, -RZ, RZ, 0, 4.76837158203125e-07 ;  /* 0x00000008ffad7435 */ /* 0x001fe200000001ff */
[----:B-1----:R-:W-:Y:S01]  /*59b0*/  FADD.FTZ R177, R177, R170 ;  /* 0x000000aab1b17221 */ /* 0x002fe20000010000 */
[----:B------:R-:W-:Y:S01]  /*59c0*/  MOV R172, 0x1f ;  /* 0x0000001f00ac7802 */ /* 0x000fe20000000f00 */
[----:B------:R-:W-:Y:S01]  /*59d0*/  IMAD.MOV.U32 R175, RZ, RZ, -0x1 ;  /* 0xffffffffffaf7424 */ /* 0x000fe200078e00ff */
[----:B------:R-:W-:-:S02]  /*59e0*/  MOV R170, R168 ;  /* 0x000000a800aa7202 */ /* 0x000fc40000000f00 */
[----:B------:R-:W-:Y:S02]  /*59f0*/  MOV R164, 0x5a10 ;  /* 0x00005a1000a47802 */ /* 0x000fe40000000f00 */
[----:B------:R-:W-:Y:S05]  /*5a00*/  CALL.REL.NOINC `($__internal_191_$__cuda_sm70_shflsync_down_p) ;  /* 0x0000036000007944 */ /* 0x000fea0003c00000 */
[----:B0-----:R-:W-:Y:S01]  /*5a10*/  HFMA2.MMA R173, -RZ, RZ, 0, 4.76837158203125e-07 ;  /* 0x00000008ffad7435 */ /* 0x001fe200000001ff */
[----:B-1----:R-:W-:Y:S01]  /*5a20*/  MOV R167, R170 ;  /* 0x000000aa00a77202 */ /* 0x002fe20000000f00 */
[----:B------:R-:W-:Y:S01]  /*5a30*/  IMAD.MOV.U32 R170, RZ, RZ, R177 ;  /* 0x000000ffffaa7224 */ /* 0x000fe200078e00b1 */
[----:B------:R-:W-:Y:S01]  /*5a40*/  MOV R172, 0x1f ;  /* 0x0000001f00ac7802 */ /* 0x000fe20000000f00 */
[----:B------:R-:W-:Y:S01]  /*5a50*/  IMAD.MOV.U32 R175, RZ, RZ, -0x1 ;  /* 0xffffffffffaf7424 */ /* 0x000fe200078e00ff */
[----:B------:R-:W-:Y:S02]  /*5a60*/  MOV R164, 0x5a80 ;  /* 0x00005a8000a47802 */ /* 0x000fe40000000f00 */
[----:B------:R-:W-:Y:S05]  /*5a70*/  CALL.REL.NOINC `($__internal_191_$__cuda_sm70_shflsync_down_p) ;  /* 0x000002f000007944 */ /* 0x000fea0003c00000 */
[----:B------:R-:W-:Y:S01]  /*5a80*/  FADD.FTZ R168, R167, R168 ;  /* 0x000000a8a7a87221 */ /* 0x000fe20000010000 */
[----:B0-----:R-:W-:Y:S01]  /*5a90*/  HFMA2.MMA R173, -RZ, RZ, 0, 2.384185791015625e-07 ;  /* 0x00000004ffad7435 */ /* 0x001fe200000001ff */
[----:B-1----:R-:W-:Y:S01]  /*5aa0*/  FADD.FTZ R177, R177, R170 ;  /* 0x000000aab1b17221 */ /* 0x002fe20000010000 */
[----:B------:R-:W-:Y:S01]  /*5ab0*/  MOV R172, 0x1f ;  /* 0x0000001f00ac7802 */ /* 0x000fe20000000f00 */
[----:B------:R-:W-:Y:S01]  /*5ac0*/  IMAD.MOV.U32 R175, RZ, RZ, -0x1 ;  /* 0xffffffffffaf7424 */ /* 0x000fe200078e00ff */
[----:B------:R-:W-:-:S02]  /*5ad0*/  MOV R170, R168 ;  /* 0x000000a800aa7202 */ /* 0x000fc40000000f00 */
[----:B------:R-:W-:Y:S02]  /*5ae0*/  MOV R164, 0x5b00 ;  /* 0x00005b0000a47802 */ /* 0x000fe40000000f00 */
[----:B------:R-:W-:Y:S05]  /*5af0*/  CALL.REL.NOINC `($__internal_191_$__cuda_sm70_shflsync_down_p) ;  /* 0x0000027000007944 */ /* 0x000fea0003c00000 */
[----:B0-----:R-:W-:Y:S01]  /*5b00*/  HFMA2.MMA R173, -RZ, RZ, 0, 2.384185791015625e-07 ;  /* 0x00000004ffad7435 */ /* 0x001fe200000001ff */
[----:B-1----:R-:W-:Y:S01]  /*5b10*/  MOV R167, R170 ;  /* 0x000000aa00a77202 */ /* 0x002fe20000000f00 */
[----:B------:R-:W-:Y:S01]  /*5b20*/  IMAD.MOV.U32 R170, RZ, RZ, R177 ;  /* 0x000000ffffaa7224 */ /* 0x000fe200078e00b1 */
[----:B------:R-:W-:Y:S01]  /*5b30*/  MOV R172, 0x1f ;  /* 0x0000001f00ac7802 */ /* 0x000fe20000000f00 */
[----:B------:R-:W-:Y:S01]  /*5b40*/  IMAD.MOV.U32 R175, RZ, RZ, -0x1 ;  /* 0xffffffffffaf7424 */ /* 0x000fe200078e00ff */
[----:B------:R-:W-:Y:S02]  /*5b50*/  MOV R164, 0x5b70 ;  /* 0x00005b7000a47802 */ /* 0x000fe40000000f00 */
[----:B------:R-:W-:Y:S05]  /*5b60*/  CALL.REL.NOINC `($__internal_191_$__cuda_sm70_shflsync_down_p) ;  /* 0x0000020000007944 */ /* 0x000fea0003c00000 */
[----:B------:R-:W-:Y:S01]  /*5b70*/  FADD.FTZ R168, R167, R168 ;  /* 0x000000a8a7a87221 */ /* 0x000fe20000010000 */
[----:B0-----:R-:W-:Y:S01]  /*5b80*/  HFMA2.MMA R173, -RZ, RZ, 0, 1.1920928955078125e-07 ;  /* 0x00000002ffad7435 */ /* 0x001fe200000001ff */
[----:B-1----:R-:W-:Y:S01]  /*5b90*/  FADD.FTZ R171, R177, R170 ;  /* 0x000000aab1ab7221 */ /* 0x002fe20000010000 */
[----:B------:R-:W-:Y:S01]  /*5ba0*/  MOV R172, 0x1f ;  /* 0x0000001f00ac7802 */ /* 0x000fe20000000f00 */
[----:B------:R-:W-:Y:S01]  /*5bb0*/  IMAD.MOV.U32 R175, RZ, RZ, -0x1 ;  /* 0xffffffffffaf7424 */ /* 0x000fe200078e00ff */
[----:B------:R-:W-:-:S02]  /*5bc0*/  MOV R170, R168 ;  /* 0x000000a800aa7202 */ /* 0x000fc40000000f00 */
[----:B------:R-:W-:Y:S02]  /*5bd0*/  MOV R164, 0x5bf0 ;  /* 0x00005bf000a47802 */ /* 0x000fe40000000f00 */
[----:B------:R-:W-:Y:S05]  /*5be0*/  CALL.REL.NOINC `($__internal_191_$__cuda_sm70_shflsync_down_p) ;  /* 0x0000018000007944 */ /* 0x000fea0003c00000 */
[----:B0-----:R-:W-:Y:S01]  /*5bf0*/  HFMA2.MMA R173, -RZ, RZ, 0, 1.1920928955078125e-07 ;  /* 0x00000002ffad7435 */ /* 0x001fe200000001ff */
[----:B-1----:R-:W-:Y:S01]  /*5c00*/  MOV R167, R170 ;  /* 0x000000aa00a77202 */ /* 0x002fe20000000f00 */
[----:B------:R-:W-:Y:S01]  /*5c10*/  IMAD.MOV.U32 R170, RZ, RZ, R171 ;  /* 0x000000ffffaa7224 */ /* 0x000fe200078e00ab */
[----:B------:R-:W-:Y:S01]  /*5c20*/  MOV R172, 0x1f ;  /* 0x0000001f00ac7802 */ /* 0x000fe20000000f00 */
[----:B------:R-:W-:Y:S01]  /*5c30*/  IMAD.MOV.U32 R175, RZ, RZ, -0x1 ;  /* 0xffffffffffaf7424 */ /* 0x000fe200078e00ff */
[----:B------:R-:W-:Y:S02]  /*5c40*/  MOV R164, 0x5c60 ;  /* 0x00005c6000a47802 */ /* 0x000fe40000000f00 */
[----:B------:R-:W-:Y:S05]  /*5c50*/  CALL.REL.NOINC `($__internal_191_$__cuda_sm70_shflsync_down_p) ;  /* 0x0000011000007944 */ /* 0x000fea0003c00000 */
[----:B------:R-:W-:Y:S01]  /*5c60*/  FADD.FTZ R169, R167, R168 ;  /* 0x000000a8a7a97221 */ /* 0x000fe20000010000 */
[----:B0-----:R-:W-:Y:S01]  /*5c70*/  HFMA2.MMA R173, -RZ, RZ, 0, 5.9604644775390625e-08 ;  /* 0x00000001ffad7435 */ /* 0x001fe200000001ff */
[----:B-1----:R-:W-:Y:S01]  /*5c80*/  FADD.FTZ R171, R171, R170 ;  /* 0x000000aaabab7221 */ /* 0x002fe20000010000 */
[----:B------:R-:W-:Y:S01]  /*5c90*/  MOV R172, 0x1f ;  /* 0x0000001f00ac7802 */ /* 0x000fe20000000f00 */
[----:B------:R-:W-:Y:S01]  /*5ca0*/  IMAD.MOV.U32 R175, RZ, RZ, -0x1 ;  /* 0xffffffffffaf7424 */ /* 0x000fe200078e00ff */
[----:B------:R-:W-:-:S02]  /*5cb0*/  MOV R170, R169 ;  /* 0x000000a900aa7202 */ /* 0x000fc40000000f00 */
[----:B------:R-:W-:Y:S02]  /*5cc0*/  MOV R164, 0x5ce0 ;  /* 0x00005ce000a47802 */ /* 0x000fe40000000f00 */
[----:B------:R-:W-:Y:S05]  /*5cd0*/  CALL.REL.NOINC `($__internal_191_$__cuda_sm70_shflsync_down_p) ;  /* 0x0000009000007944 */ /* 0x000fea0003c00000 */
[----:B0-----:R-:W-:Y:S01]  /*5ce0*/  HFMA2.MMA R173, -RZ, RZ, 0, 5.9604644775390625e-08 ;  /* 0x00000001ffad7435 */ /* 0x001fe200000001ff */
[----:B-1----:R-:W-:Y:S01]  /*5cf0*/  MOV R214, R170 ;  /* 0x000000aa00d67202 */ /* 0x002fe20000000f00 */
[----:B------:R-:W-:Y:S01]  /*5d00*/  IMAD.MOV.U32 R170, RZ, RZ, R171 ;  /* 0x000000ffffaa7224 */ /* 0x000fe200078e00ab */
[----:B------:R-:W-:Y:S01]  /*5d10*/  MOV R172, 0x1f ;  /* 0x0000001f00ac7802 */ /* 0x000fe20000000f00 */
[----:B------:R-:W-:Y:S01]  /*5d20*/  IMAD.MOV.U32 R175, RZ, RZ, -0x1 ;  /* 0xffffffffffaf7424 */ /* 0x000fe200078e00ff */
[----:B------:R-:W-:Y:S02]  /*5d30*/  MOV R164, 0x5d50 ;  /* 0x00005d5000a47802 */ /* 0x000fe40000000f00 */
[----:B------:R-:W-:Y:S05]  /*5d40*/  CALL.REL.NOINC `($__internal_191_$__cuda_sm70_shflsync_down_p) ;  /* 0x0000002000007944 */ /* 0x000fea0003c00000 */
[----:B-1----:R-:W-:Y:S01]  /*5d50*/  MOV R164, R170 ;  /* 0x000000aa00a47202 */ /* 0x002fe20000000f00 */
[----:B0-----:R-:W-:Y:S05]  /*5d60*/  BRA `(.L_x_11367) ;  /* 0xffffc9c000007947 */ /* 0x001fea000383ffff */
        .weak           $__internal_191_$__cuda_sm70_shflsync_down_p
        .type           $__internal_191_$__cuda_sm70_shflsync_down_p,@function
        .size           $__internal_191_$__cuda_sm70_shflsync_down_p,(.L_x_11925 - $__internal_191_$__cuda_sm70_shflsync_down_p)
$__internal_191_$__cuda_sm70_shflsync_down_p:
[----:B------:R-:W-:Y:S01]  /*5d70*/  HFMA2.MMA R165, -RZ, RZ, 0, 0 ;  /* 0x00000000ffa57435 */ /* 0x000fe200000001ff */
[----:B------:R-:W-:Y:S04]  /*5d80*/  WARPSYNC R175 ;  /* 0x000000af00007348 */ /* 0x000fe80003800000 */
[----:B------:R0:W1:Y:S01]  /*5d90*/  SHFL.DOWN PT, R170, R170, R173, R172 ;  /* 0x080000adaaaa7389 */ /* 0x00006200000e00ac */
[----:B------:R-:W-:Y:S05]  /*5da0*/  RET.REL.NODEC R164 `(_ZN10layer_norm13ln_bwd_kernelINS_13Kernel_traitsIfffffjLj8192ELj1ELj1ELj8ELj16ENS_18Kernel_traits_baseILj8192EfffffjLj256EEEEELb1ELb0ELb1ELb0EEEvNS_9BwdParamsE) ;  /* 0xffffa250a4007950 */ /* 0x000fea0003c3ffff */
.L_x_11368:
        /* <DEDUP_REMOVED lines=13> */
.L_x_11925:


//--------------------- .text._ZN10layer_norm22ln_bwd_finalize_kernelINS_22Kernel_traits_finalizeILj8192EfffffjLb0ELj1024ELj4ENS_18Kernel_traits_baseILj8192EfffffjLj1024EEEEELb0ELb1EEEvNS_9BwdParamsE --------------------------
	.section	.text._ZN10layer_norm22ln_bwd_finalize_kernelINS_22Kernel_traits_finalizeILj8192EfffffjLb0ELj1024ELj4ENS_18Kernel_traits_baseILj8192EfffffjLj1024EEEEELb0ELb1EEEvNS_9BwdParamsE,"ax",@progbits
	.sectioninfo	@"SHI_REGISTERS=32"
	.align	128
        .global         _ZN10layer_norm22ln_bwd_finalize_kernelINS_22Kernel_traits_finalizeILj8192EfffffjLb0ELj1024ELj4ENS_18Kernel_traits_baseILj8192EfffffjLj1024EEEEELb0ELb1EEEvNS_9BwdParamsE
        .type           _ZN10layer_norm22ln_bwd_finalize_kernelINS_22Kernel_traits_finalizeILj8192EfffffjLb0ELj1024ELj4ENS_18Kernel_traits_baseILj8192EfffffjLj1024EEEEELb0ELb1EEEvNS_9BwdParamsE,@function
        .size           _ZN10layer_norm22ln_bwd_finalize_kernelINS_22Kernel_traits_finalizeILj8192EfffffjLb0ELj1024ELj4ENS_18Kernel_traits_baseILj8192EfffffjLj1024EEEEELb0ELb1EEEvNS_9BwdParamsE,(.L_x_11926 - _ZN10layer_norm22ln_bwd_finalize_kernelINS_22Kernel_traits_finalizeILj8192EfffffjLb0ELj1024ELj4ENS_18Kernel_traits_baseILj8192EfffffjLj1024EEEEELb0ELb1EEEvNS_9BwdParamsE)
        .other          _ZN10layer_norm22ln_bwd_finalize_kernelINS_22Kernel_traits_finalizeILj8192EfffffjLb0ELj1024ELj4ENS_18Kernel_traits_baseILj8192EfffffjLj1024EEEEELb0ELb1EEEvNS_9BwdParamsE,@"STO_CUDA_ENTRY STV_DEFAULT"
_ZN10layer_norm22ln_bwd_finalize_kernelINS_22Kernel_traits_finalizeILj8192EfffffjLb0ELj1024ELj4ENS_18Kernel_traits_baseILj8192EfffffjLj1024EEEEELb0ELb1EEEvNS_9BwdParamsE:
.text._ZN10layer_norm22ln_bwd_finalize_kernelINS_22Kernel_traits_finalizeILj8192EfffffjLb0ELj1024ELj4ENS_18Kernel_traits_baseILj8192EfffffjLj1024EEEEELb0ELb1EEEvNS_9BwdParamsE:
        /* <DEDUP_REMOVED lines=19> */
.L_x_11379:
        /* <DEDUP_REMOVED lines=27> */
.L_x_11373:
        /* <DEDUP_REMOVED lines=35> */
.L_x_11372:
[----:B------:R-:W-:Y:S05]  /*0510*/  BSYNC B1 ;  /* 0x0000000000017941 */ /* 0x000fea0003800000 */
.L_x_11371:
        /* <DEDUP_REMOVED lines=23> */
.L_x_11375:
[----:B------:R-:W-:Y:S05]  /*0690*/  BSYNC B1 ;  /* 0x0000000000017941 */ /* 0x000fea0003800000 */
.L_x_11374:
        /* <DEDUP_REMOVED lines=10> */
.L_x_11370:
[----:B------:R-:W-:Y:S05]  /*0740*/  BSYNC B0 ;  /* 0x0000000000007941 */ /* 0x000fea0003800000 */
.L_x_11369:
        /* <DEDUP_REMOVED lines=11> */
.L_x_11380:
        /* <DEDUP_REMOVED lines=18> */
.L_x_11381:
[----:B------:R-:W-:Y:S01]  /*0920*/  @!P1 SHF.R.U32.HI R2, RZ, 0x3, R0 ;  /* 0x00000003ff029819 */ /* 0x000fe20000011600 */
[----:B---3--:R-:W-:Y:S02]  /*0930*/  FADD.FTZ R5, R5, R10 ;  /* 0x0000000a05057221 */ /* 0x008fe40000010000 */
[----:B--2---:R-:W-:Y:S01]  /*0940*/  FADD.FTZ R7, R7, R4 ;  /* 0x0000000407077221 */ /* 0x004fe20000010000 */
[----:B------:R-:W-:-:S05]  /*0950*/  @!P1 LOP3.LUT R2, R2, 0x1ffffffc, RZ, 0xc0, !PT ;  /* 0x1ffffffc02029812 */ /* 0x000fca00078ec0ff */
[----:B------:R2:W-:Y:S04]  /*0960*/  @!P1 STS [R2+0x2000], R5 ;  /* 0x0020000502009388 */ /* 0x0005e80000000800 */
[----:B------:R2:W-:Y:S02]  /*0970*/  @!P1 STS [R2+0x2080], R7 ;  /* 0x0020800702009388 */ /* 0x0005e40000000800 */
.L_x_11376:
        /* <DEDUP_REMOVED lines=14> */
.L_x_11377:
[----:B------:R-:W-:Y:S01]  /*0a60*/  HFMA2.MMA R9, -RZ, RZ, 0, 5.9604644775390625e-08 ;  /* 0x00000001ff097435 */ /* 0x000fe200000001ff */
[----:B--2---:R-:W-:Y:S01]  /*0a70*/  IMAD.MOV.U32 R10, RZ, RZ, R4 ;  /* 0x000000ffff0a7224 */ /* 0x004fe200078e0004 */
[----:B------:R-:W-:Y:S01]  /*0a80*/  MOV R11, 0xffffffff ;  /* 0xffffffff000b7802 */ /* 0x000fe20000000f00 */
[----:B------:R-:W-:Y:S01]  /*0a90*/  IMAD.MOV.U32 R6, RZ, RZ, 0x1f ;  /* 0x0000001fff067424 */ /* 0x000fe200078e00ff */
[----:B------:R-:W-:-:S02]  /*0aa0*/  MOV R2, 0xac0 ;  /* 0x00000ac000027802 */ /* 0x000fc40000000f00 */
[----:B01----:R-:W-:Y:S05]  /*0ab0*/  CALL.REL.NOINC `($__internal_192_$__cuda_sm70_shflsync_bfly_p) ;  /* 0x000003c000007944 */ /* 0x003fea0003c00000 */
[----:B-1----:R-:W-:Y:S01]  /*0ac0*/  MOV R3, R6 ;  /* 0x0000000600037202 */ /* 0x002fe20000000f00 */
[----:B0-----:R-:W-:Y:S05]  /*0ad0*/  BRA `(.L_x_11380) ;  /* 0xfffffd2000007947 */ /* 0x001fea000383ffff */
.L_x_11378:
[----:B------:R-:W-:Y:S01]  /*0ae0*/  HFMA2.MMA R9, -RZ, RZ, 0, 1.1920928955078125e-07 ;  /* 0x00000002ff097435 */ /* 0x000fe200000001ff */
[----:B------:R-:W-:Y:S01]  /*0af0*/  IMAD.MOV.U32 R10, RZ, RZ, R13 ;  /* 0x000000ffff0a7224 */ /* 0x000fe200078e000d */
[----:B------:R-:W-:Y:S01]  /*0b00*/  MOV R6, 0x1f ;  /* 0x0000001f00067802 */ /* 0x000fe20000000f00 */
[----:B------:R-:W-:Y:S01]  /*0b10*/  IMAD.MOV.U32 R11, RZ, RZ, -0x1 ;  /* 0xffffffffff0b7424 */ /* 0x000fe200078e00ff */
[----:B------:R-:W-:-:S02]  /*0b20*/  MOV R2, 0xb40 ;  /* 0x00000b4000027802 */ /* 0x000fc40000000f00 */
[----:B012---:R-:W-:Y:S05]  /*0b30*/  CALL.REL.NOINC `($__internal_192_$__cuda_sm70_shflsync_bfly_p) ;  /* 0x0000034000007944 */ /* 0x007fea0003c00000 */
[----:B0-----:R-:W-:Y:S01]  /*0b40*/  HFMA2.MMA R9, -RZ, RZ, 0, 2.384185791015625e-07 ;  /* 0x00000004ff097435 */ /* 0x001fe200000001ff */
[----:B-1----:R-:W-:Y:S01]  /*0b50*/  FADD.FTZ R10, R13, R6 ;  /* 0x000000060d0a7221 */ /* 0x002fe20000010000 */
[----:B------:R-:W-:Y:S01]  /*0b60*/  MOV R6, 0x1f ;  /* 0x0000001f00067802 */ /* 0x000fe20000000f00 */
[----:B------:R-:W-:Y:S01]  /*0b70*/  IMAD.MOV.U32 R11, RZ, RZ, -0x1 ;  /* 0xffffffffff0b7424 */ /* 0x000fe200078e00ff */
[----:B------:R-:W-:-:S02]  /*0b80*/  MOV R2, 0xba0 ;  /* 0x00000ba000027802 */ /* 0x000fc40000000f00 */
[----:B------:R-:W-:Y:S05]  /*0b90*/  CALL.REL.NOINC `($__internal_192_$__cuda_sm70_shflsync_bfly_p) ;  /* 0x000002e000007944 */ /* 0x000fea0003c00000 */
[----:B0-----:R-:W-:Y:S01]  /*0ba0*/  HFMA2.MMA R9, -RZ, RZ, 0, 4.76837158203125e-07 ;  /* 0x00000008ff097435 */ /* 0x001fe200000001ff */
[----:B-1----:R-:W-:Y:S01]  /*0bb0*/  FADD.FTZ R10, R10, R6 ;  /* 0x000000060a0a7221 */ /* 0x002fe20000010000 */
[----:B------:R-:W-:Y:S01]  /*0bc0*/  MOV R6, 0x1f ;  /* 0x0000001f00067802 */ /* 0x000fe20000000f00 */
[----:B------:R-:W-:Y:S01]  /*0bd0*/  IMAD.MOV.U32 R11, RZ, RZ, -0x1 ;  /* 0xffffffffff0b7424 */ /* 0x000fe200078e00ff */
[----:B------:R-:W-:-:S02]  /*0be0*/  MOV R2, 0xc00 ;  /* 0x00000c0000027802 */ /* 0x000fc40000000f00 */
[----:B------:R-:W-:Y:S05]  /*0bf0*/  CALL.REL.NOINC `($__internal_192_$__cuda_sm70_shflsync_bfly_p) ;  /* 0x0000028000007944 */ /* 0x000fea0003c00000 */
[----:B-1----:R-:W-:Y:S01]  /*0c00*/  FADD.FTZ R4, R10, R6 ;  /* 0x000000060a047221 */ /* 0x002fe20000010000 */
[----:B0-----:R-:W-:Y:S01]  /*0c10*/  HFMA2.MMA R9, -RZ, RZ, 0, 9.5367431640625e-07 ;  /* 0x00000010ff097435 */ /* 0x001fe200000001ff */
[----:B------:R-:W-:Y:S01]  /*0c20*/  MOV R6, 0x1f ;  /* 0x0000001f00067802 */ /* 0x000fe20000000f00 */
[----:B------:R-:W-:Y:S01]  /*0c30*/  IMAD.MOV.U32 R11, RZ, RZ, -0x1 ;  /* 0xffffffffff0b7424 */ /* 0x000fe200078e00ff */
[----:B------:R-:W-:-:S02]  /*0c40*/  MOV R2, 0xc70 ;  /* 0x00000c7000027802 */ /* 0x000fc40000000f00 */
[----:B------:R-:W-:Y:S02]  /*0c50*/  MOV R10, R4 ;  /* 0x00000004000a7202 */ /* 0x000fe40000000f00 */
[----:B------:R-:W-:Y:S05]  /*0c60*/  CALL.REL.NOINC `($__internal_192_$__cuda_sm70_shflsync_bfly_p) ;  /* 0x0000021000007944 */ /* 0x000fea0003c00000 */
[----:B0-----:R-:W-:Y:S01]  /*0c70*/  HFMA2.MMA R9, -RZ, RZ, 0, 5.9604644775390625e-08 ;  /* 0x00000001ff097435 */ /* 0x001fe200000001ff */
[----:B-1----:R-:W-:Y:S01]  /*0c80*/  MOV R7, R6 ;  /* 0x0000000600077202 */ /* 0x002fe20000000f00 */
[----:B------:R-:W-:Y:S01]  /*0c90*/  IMAD.MOV.U32 R10, RZ, RZ, R5 ;  /* 0x000000ffff0a7224 */ /* 0x000fe200078e0005 */
[----:B------:R-:W-:Y:S01]  /*0ca0*/  MOV R6, 0x1f ;  /* 0x0000001f00067802 */ /* 0x000fe20000000f00 */
[----:B------:R-:W-:Y:S01]  /*0cb0*/  IMAD.MOV.U32 R11, RZ, RZ, -0x1 ;  /* 0xffffffffff0b7424 */ /* 0x000fe200078e00ff */
[----:B------:R-:W-:Y:S02]  /*0cc0*/  MOV R2, 0xce0 ;  /* 0x00000ce000027802 */ /* 0x000fe40000000f00 */
[----:B------:R-:W-:Y:S05]  /*0cd0*/  CALL.REL.NOINC `($__internal_192_$__cuda_sm70_shflsync_bfly_p) ;  /* 0x000001a000007944 */ /* 0x000fea0003c00000 */
[----:B0-----:R-:W-:Y:S01]  /*0ce0*/  HFMA2.MMA R9, -RZ, RZ, 0, 1.1920928955078125e-07 ;  /* 0x00000002ff097435 */ /* 0x001fe200000001ff */
[----:B-1----:R-:W-:Y:S01]  /*0cf0*/  FADD.FTZ R10, R5, R6 ;  /* 0x00000006050a7221 */ /* 0x002fe20000010000 */
[----:B------:R-:W-:Y:S01]  /*0d00*/  MOV R6, 0x1f ;  /* 0x0000001f00067802 */ /* 0x000fe20000000f00 */
[----:B------:R-:W-:Y:S01]  /*0d10*/  IMAD.MOV.U32 R11, RZ, RZ, -0x1 ;  /* 0xffffffffff0b7424 */ /* 0x000fe200078e00ff */
[----:B------:R-:W-:Y:S02]  /*0d20*/  MOV R2, 0xd40 ;  /* 0x00000d4000027802 */ /* 0x000fe40000000f00 */
[----:B------:R-:W-:Y:S05]  /*0d30*/  CALL.REL.NOINC `($__internal_192_$__cuda_sm70_shflsync_bfly_p) ;  /* 0x0000014000007944 */ /* 0x000fea0003c00000 */
        /* <DEDUP_REMOVED lines=12> */
[----:B0-----:R-:W-:Y:S01]  /*0e00*/  HFMA2.MMA R9, -RZ, RZ, 0, 9.5367431640625e-07 ;  /* 0x00000010ff097435 */ /* 0x001fe200000001ff */
[----:B-1----:R-:W-:Y:S01]  /*0e10*/  FADD.FTZ R10, R10, R6 ;  /* 0x000000060a0a7221 */ /* 0x002fe20000010000 */
[----:B------:R-:W-:Y:S01]  /*0e20*/  MOV R6, 0x1f ;  /* 0x0000001f00067802 */ /* 0x000fe20000000f00 */
[----:B------:R-:W-:Y:S01]  /*0e30*/  IMAD.MOV.U32 R11, RZ, RZ, -0x1 ;  /* 0xffffffffff0b7424 */ /* 0x000fe200078e00ff */
[----:B------:R-:W-:-:S02]  /*0e40*/  MOV R2, 0xe60 ;  /* 0x00000e6000027802 */ /* 0x000fc40000000f00 */
[----:B------:R-:W-:Y:S05]  /*0e50*/  CALL.REL.NOINC `($__internal_192_$__cuda_sm70_shflsync_bfly_p) ;  /* 0x0000002000007944 */ /* 0x000fea0003c00000 */
[----:B-1----:R-:W-:Y:S01]  /*0e60*/  MOV R5, R6 ;  /* 0x0000000600057202 */ /* 0x002fe20000000f00 */
[----:B0-----:R-:W-:Y:S05]  /*0e70*/  BRA `(.L_x_11381) ;  /* 0xfffffaa000007947 */ /* 0x001fea000383ffff */
        .weak           $__internal_192_$__cuda_sm70_shflsync_bfly_p
        .type           $__internal_192_$__cuda_sm70_shflsync_bfly_p,@function
        .size           $__internal_192_$__cuda_sm70_shflsync_bfly_p,(.L_x_11926 - $__internal_192_$__cuda_sm70_shflsync_bfly_p)
$__internal_192_$__cuda_sm70_shflsync_bfly_p:
[----:B------:R-:W-:Y:S01]  /*0e80*/  HFMA2.MMA R3, -RZ, RZ, 0, 0 ;  /* 0x00000000ff037435 */ /* 0x000fe200000001ff */
[----:B------:R-:W-:Y:S04]  /*0e90*/  WARPSYNC R11 ;  /* 0x0000000b00007348 */ /* 0x000fe80003800000 */
[----:B------:R0:W1:Y:S01]  /*0ea0*/  SHFL.BFLY PT, R6, R10, R9, R6 ;  /* 0x0c0000090a067389 */ /* 0x00006200000e0006 */
[----:B------:R-:W-:Y:S05]  /*0eb0*/  RET.REL.NODEC R2 `(_ZN10layer_norm22ln_bwd_finalize_kernelINS_22Kernel_traits_finalizeILj8192EfffffjLb0ELj1024ELj4ENS_18Kernel_traits_baseILj8192EfffffjLj1024EEEEELb0ELb1EEEvNS_9BwdParamsE) ;  /* 0xfffff14002007950 */ /* 0x000fea0003c3ffff */
.L_x_11382:
        /* <DEDUP_REMOVED lines=12> */
.L_x_11926:


//--------------------- .text._ZN10layer_norm13ln_bwd_kernelINS_13Kernel_traitsIfffffjLj8192ELj1ELj1ELj8ELj16ENS_18Kernel_traits_baseILj8192EfffffjLj256EEEEELb1ELb0ELb1ELb1EEEvNS_9BwdParamsE --------------------------
	.section	.text._ZN10layer_norm13ln_bwd_kernelINS_13Kernel_traitsIfffffjLj8192ELj1ELj1ELj8ELj16ENS_18Kernel_traits_baseILj8192EfffffjLj256EEEEELb1ELb0ELb1ELb1EEEvNS_9BwdParamsE,"ax",@progbits
	.sectioninfo	@"SHI_REGISTERS=248"
	.align	128
        .global         _ZN10layer_norm13ln_bwd_kernelINS_13Kernel_traitsIfffffjLj8192ELj1ELj1ELj8ELj16ENS_18Kernel_traits_baseILj8192EfffffjLj256EEEEELb1ELb0ELb1ELb1EEEvNS_9BwdParamsE
        .type           _ZN10layer_norm13ln_bwd_kernelINS_13Kernel_traitsIfffffjLj8192ELj1ELj1ELj8ELj16ENS_18Kernel_traits_baseILj8192EfffffjLj256EEEEELb1ELb0ELb1ELb1EEEvNS_9BwdParamsE,@function
        .size           _ZN10layer_norm13ln_bwd_kernelINS_13Kernel_traitsIfffffjLj8192ELj1ELj1ELj8ELj16ENS_18Kernel_traits_baseILj8192EfffffjLj256EEEEELb1ELb0ELb1ELb1EEEvNS_9BwdParamsE,(.L_x_11927 - _ZN10layer_norm13ln_bwd_kernelINS_13Kernel_traitsIfffffjLj8192ELj1ELj1ELj8ELj16ENS_18Kernel_traits_baseILj8192EfffffjLj256EEEEELb1ELb0ELb1ELb1EEEvNS_9BwdParamsE)
        .other          _ZN10layer_norm13ln_bwd_kernelINS_13Kernel_traitsIfffffjLj8192ELj1ELj1ELj8ELj16ENS_18Kernel_traits_baseILj8192EfffffjLj256EEEEELb1ELb0ELb1ELb1EEEvNS_9BwdParamsE,@"STO_CUDA_ENTRY STV_DEFAULT"
_ZN10layer_norm13ln_bwd_kernelINS_13Kernel_traitsIfffffjLj8192ELj1ELj1ELj8ELj16ENS_18Kernel_traits_baseILj8192EfffffjLj256EEEEELb1ELb0ELb1ELb1EEEvNS_9BwdParamsE:
.text._ZN10layer_norm13ln_bwd_kernelINS_13Kernel_traitsIfffffjLj8192ELj1ELj1ELj8ELj16ENS_18Kernel_traits_baseILj8192EfffffjLj256EEEEELb1ELb0ELb1ELb1EEEvNS_9BwdParamsE:
        /* <DEDUP_REMOVED lines=40> */
.L_x_11383:
        /* <DEDUP_REMOVED lines=46> */
.L_x_11454:
[----:B------:R-:W-:-:S05]  /*0560*/  MOV R235, 0x4 ;  /* 0x0000000400eb7802 */ /* 0x000fca0000000f00 */
[----:B------:R-:W-:-:S06]  /*0570*/  IMAD.WIDE R166, R12, R235, c[0x0][0x1d8] ;  /* 0x000076000ca67625 */ /* 0x000fcc00078e02eb */
        /* <DEDUP_REMOVED lines=14> */
[C---:B0-----:R-:W-:Y:S02]  /*0660*/  IADD3 R166, R8.reuse, 0x200, RZ ;  /* 0x0000020008a67810 */ /* 0x041fe40007ffe0ff */
[----:B------:R-:W-:Y:S01]  /*0670*/  IADD3 R14, R8, 0x300, RZ ;  /* 0x00000300080e7810 */ /* 0x000fe20007ffe0ff */
[----:B------:R-:W-:-:S04]  /*0680*/  IMAD.WIDE.U32 R242, R168, R233, c[0x0][0x218] ;  /* 0x00008600a8f27625 */ /* 0x000fc800078e00e9 */
[----:B------:R-:W-:-:S04]  /*0690*/  IMAD.WIDE.U32 R240, R166, R233, c[0x0][0x218] ;  /* 0x00008600a6f07625 */ /* 0x000fc800078e00e9 */
[----:B------:R-:W-:Y:S01]  /*06a0*/  IMAD.WIDE.U32 R238, R14, R233, c[0x0][0x218] ;  /* 0x000086000eee7625 */ /* 0x000fe200078e00e9 */
[----:B--2---:R-:W-:-:S13]  /*06b0*/  ISETP.GT.AND P6, PT, R167, RZ, PT ;  /* 0x000000ffa700720c */ /* 0x004fda0003fc4270 */
[----:B------:R-:W-:Y:S05]  /*06c0*/  @P6 BRA `(.L_x_11386) ;  /* 0x0000031000006947 */ /* 0x000fea0003800000 */
[----:B-1---5:R-:W-:Y:S01]  /*06d0*/  ISETP.GE.AND P0, PT, R225, 0x1, PT ;  /* 0x00000001e100780c */ /* 0x022fe20003f06270 */
        /* <DEDUP_REMOVED lines=11> */
[----:B------:R-:W-:Y:S01]  /*0790*/  IMAD.WIDE.U32 R6, R6, R235, c[0x0][0x190] ;  /* 0x0000640006067625 */ /* 0x000fe200078e00eb */
[C---:B------:R-:W-:Y:S01]  /*07a0*/  IADD3 R166, R174.reuse, 0x400, RZ ;  /* 0x00000400aea67810 */ /* 0x040fe20007ffe0ff */
[----:B------:R0:W5:Y:S01]  /*07b0*/  LDG.E R226, [R170.64] ;  /* 0x00000004aae27981 */ /* 0x000162000c1e1900 */
[----:B------:R-:W-:-:S02]  /*07c0*/  IADD3 R164, R174, 0x500, RZ ;  /* 0x00000500aea47810 */ /* 0x000fc40007ffe0ff */
[----:B------:R-:W-:Y:S01]  /*07d0*/  IADD3 R14, R174, 0x600, RZ ;  /* 0x00000600ae0e7810 */ /* 0x000fe20007ffe0ff */
[-C--:B------:R-:W-:Y:S01]  /*07e0*/  IMAD.WIDE.U32 R168, R168, R235.reuse, c[0x0][0x190] ;  /* 0x00006400a8a87625 */ /* 0x080fe200078e00eb */
[----:B------:R1:W5:Y:S01]  /*07f0*/  LDG.E R224, [R6.64] ;  /* 0x0000000406e07981 */ /* 0x000362000c1e1900 */
[----:B------:R-:W-:Y:S02]  /*0800*/  IADD3 R172, R174, 0x200, RZ ;  /* 0x00000200aeac7810 */ /* 0x000fe40007ffe0ff */
[-C--:B------:R-:W-:Y:S01]  /*0810*/  IMAD.WIDE.U32 R166, R166, R235.reuse, c[0x0][0x190] ;  /* 0x00006400a6a67625 */ /* 0x080fe200078e00eb */
[C---:B------:R-:W-:Y:S01]  /*0820*/  @P0 IADD3 R176, R8.reuse, 0x400, RZ ;  /* 0x0000040008b00810 */ /* 0x040fe20007ffe0ff */
[----:B------:R2:W5:Y:S01]  /*0830*/  @P0 LDG.E.128 R112, [R244.64] ;  /* 0x00000004f4700981 */ /* 0x000562000c1e1d00 */
[----:B------:R-:W-:Y:S01]  /*0840*/  @P0 IADD3 R178, R8, 0x500, RZ ;  /* 0x0000050008b20810 */ /* 0x000fe20007ffe0ff */
[-C--:B------:R-:W-:Y:S01]  /*0850*/  IMAD.WIDE.U32 R164, R164, R235.reuse, c[0x0][0x190] ;  /* 0x00006400a4a47625 */ /* 0x080fe200078e00eb */
[C---:B------:R-:W-:Y:S01]  /*0860*/  @P0 IADD3 R190, R8.reuse, 0x600, RZ ;  /* 0x0000060008be0810 */ /* 0x040fe20007ffe0ff */
[----:B------:R2:W5:Y:S01]  /*0870*/  @P0 LDG.E.128 R116, [R242.64] ;  /* 0x00000004f2740981 */ /* 0x000562000c1e1d00 */
[----:B------:R-:W-:Y:S01]  /*0880*/  @P0 IADD3 R234, R8, 0x700, RZ ;  /* 0x0000070008ea0810 */ /* 0x000fe20007ffe0ff */
[----:B0-----:R-:W-:-:S02]  /*0890*/  IMAD.WIDE.U32 R170, R14, R235, c[0x0][0x190] ;  /* 0x000064000eaa7625 */ /* 0x001fc400078e00eb */
[----:B------:R0:W5:Y:S02]  /*08a0*/  LDG.E R14, [R168.64] ;  /* 0x00000004a80e7981 */ /* 0x000164000c1e1900 */
[----:B------:R-:W-:Y:S02]  /*08b0*/  IMAD.WIDE.U32 R172, R172, R235, c[0x0][0x190] ;  /* 0x00006400acac7625 */ /* 0x000fe400078e00eb */
[----:B-1----:R1:W5:Y:S04]  /*08c0*/  LDG.E R7, [R166.64] ;  /* 0x00000004a6077981 */ /* 0x002368000c1e1900 */
[----:B------:R3:W5:Y:S01]  /*08d0*/  LDG.E R6, [R164.64] ;  /* 0x00000004a4067981 */ /* 0x000762000c1e1900 */
[----:B0-----:R-:W-:-:S03]  /*08e0*/  @P0 IMAD.WIDE.U32 R168, R176, R233, c[0x0][0x218] ;  /* 0x00008600b0a80625 */ /* 0x001fc600078e00e9 */
[----:B------:R0:W5:Y:S01]  /*08f0*/  LDG.E R5, [R170.64] ;  /* 0x00000004aa057981 */ /* 0x000162000c1e1900 */
[----:B-1----:R-:W-:-:S03]  /*0900*/  @P0 IMAD.WIDE.U32 R166, R178, R233, c[0x0][0x218] ;  /* 0x00008600b2a60625 */ /* 0x002fc600078e00e9 */
[----:B------:R2:W5:Y:S01]  /*0910*/  @P0 LDG.E.128 R120, [R240.64] ;  /* 0x00000004f0780981 */ /* 0x000562000c1e1d00 */
[----:B---3--:R-:W-:-:S03]  /*0920*/  @P0 IMAD.WIDE.U32 R164, R190, R233, c[0x0][0x218] ;  /* 0x00008600bea40625 */ /* 0x008fc600078e00e9 */
[----:B------:R2:W5:Y:S01]  /*0930*/  @P0 LDG.E.128 R124, [R238.64] ;  /* 0x00000004ee7c0981 */ /* 0x000562000c1e1d00 */
[----:B0-----:R-:W-:-:S03]  /*0940*/  @P0 IMAD.WIDE.U32 R170, R234, R233, c[0x0][0x218] ;  /* 0x00008600eaaa0625 */ /* 0x001fc600078e00e9 */
[----:B------:R2:W5:Y:S04]  /*0950*/  @P0 LDG.E.128 R128, [R168.64] ;  /* 0x00000004a8800981 */ /* 0x000568000c1e1d00 */
[----:B------:R2:W5:Y:S04]  /*0960*/  @P0 LDG.E.128 R132, [R166.64] ;  /* 0x00000004a6840981 */ /* 0x000568000c1e1d00 */
[----:B------:R2:W5:Y:S04]  /*0970*/  @P0 LDG.E.128 R136, [R164.64] ;  /* 0x00000004a4880981 */ /* 0x000568000c1e1d00 */
[----:B------:R2:W5:Y:S04]  /*0980*/  @P0 LDG.E.128 R140, [R170.64] ;  /* 0x00000004aa8c0981 */ /* 0x000568000c1e1d00 */
[----:B------:R0:W5:Y:S02]  /*0990*/  LDG.E R218, [R172.64] ;  /* 0x00000004acda7981 */ /* 0x000164000c1e1900 */
[----:B0-----:R-:W-:-:S02]  /*09a0*/  IADD3 R172, R174, 0x700, RZ ;  /* 0x00000700aeac7810 */ /* 0x001fc40007ffe0ff */
[----:B------:R-:W-:-:S03]  /*09b0*/  CS2R R174, SRZ ;  /* 0x0000000000ae7805 */ /* 0x000fc6000001ff00 */
[----:B------:R-:W-:Y:S01]  /*09c0*/  IMAD.WIDE.U32 R172, R172, R235, c[0x0][0x190] ;  /* 0x00006400acac7625 */ /* 0x000fe200078e00eb */
[----:B------:R-:W-:Y:S05]  /*09d0*/  BRA `(.L_x_11387) ;  /* 0x000013f000007947 */ /* 0x000fea0003800000 */
.L_x_11386:
[----:B-1----:R-:W-:Y:S01]  /*09e0*/  IADD3 R0, R167, -0x1, RZ ;  /* 0xffffffffa7007810 */ /* 0x002fe20007ffe0ff */
[----:B------:R-:W-:-:S04]  /*09f0*/  IMAD.WIDE R6, R12, R235, c[0x0][0x1a0] ;  /* 0x000068000c067625 */ /* 0x000fc800078e02eb */
[----:B------:R-:W-:Y:S02]  /*0a00*/  IMAD R0, R0, c[0x0][0x168], RZ ;  /* 0x00005a0000007a24 */ /* 0x000fe400078e02ff */
[----:B------:R-:W-:-:S03]  /*0a10*/  IMAD.WIDE.U32 R212, R8, R233, c[0x0][0x188] ;  /* 0x0000620008d47625 */ /* 0x000fc600078e00e9 */
[----:B------:R-:W-:-:S03]  /*0a20*/  SHF.R.S32.HI R3, RZ, 0x1f, R0 ;  /* 0x0000001fff037819 */ /* 0x000fc60000011400 */
[----:B------:R-:W2:Y:S01]  /*0a30*/  LDG.E.128 R212, [R212.64] ;  /* 0x00000004d4d47981 */ /* 0x000ea2000c1e1d00 */
[----:B------:R-:W-:-:S03]  /*0a40*/  LEA.HI R2, R3, R0, RZ, 0x2 ;  /* 0x0000000003027211 */ /* 0x000fc600078f10ff */
[----:B------:R0:W3:Y:S01]  /*0a50*/  LDG.E R0, [R6.64] ;  /* 0x0000000406007981 */ /* 0x0000e2000c1e1900 */
[----:B------:R-:W-:Y:S01]  /*0a60*/  LEA.HI.SX32 R2, R2, R5, 0x1e ;  /* 0x0000000502027211 */ /* 0x000fe200078ff2ff */
[----:B------:R-:W-:Y:S01]  /*0a70*/  IMAD.WIDE.U32 R166, R166, R233, c[0x0][0x188] ;  /* 0x00006200a6a67625 */ /* 0x000fe200078e00e9 */
[----:B------:R-:W-:-:S03]  /*0a80*/  IADD3 R4, R8, 0x400, RZ ;  /* 0x0000040008047810 */ /* 0x000fc60007ffe0ff */
[-C--:B------:R-:W-:Y:S02]  /*0a90*/  IMAD.WIDE.U32 R152, R2, R233.reuse, c[0x0][0x208] ;  /* 0x0000820002987625 */ /* 0x080fe400078e00e9 */
[----:B------:R-:W4:Y:S02]  /*0aa0*/  LDG.E.128 R164, [R166.64] ;  /* 0x00000004a6a47981 */ /* 0x000f24000c1e1d00 */
        /* <DEDUP_REMOVED lines=40> */
[----:B0-----:R-:W-:-:S04]  /*0d30*/  @P0 SHF.R.S32.HI R6, RZ, 0x1f, R3 ;  /* 0x0000001fff060819 */ /* 0x001fc80000011403 */
[----:B------:R-:W-:Y:S02]  /*0d40*/  @P0 LEA.HI R6, R6, R3, RZ, 0x2 ;  /* 0x0000000306060211 */ /* 0x000fe400078f10ff */
[----:B------:R-:W-:Y:S02]  /*0d50*/  MOV R234, RZ ;  /* 0x000000ff00ea7202 */ /* 0x000fe40000000f00 */
[----:B------:R-:W-:Y:S02]  /*0d60*/  @P0 LEA.HI.SX32 R234, R6, R5, 0x1e ;  /* 0x0000000506ea0211 */ /* 0x000fe400078ff2ff */
[----:B------:R-:W-:-:S04]  /*0d70*/  ISETP.NE.U32.AND P0, PT, RZ, c[0x0][0x218], PT ;  /* 0x00008600ff007a0c */ /* 0x000fc80003f05070 */
[----:B------:R-:W-:Y:S02]  /*0d80*/  ISETP.NE.AND.EX P0, PT, RZ, c[0x0][0x21c], PT, P0 ;  /* 0x00008700ff007a0c */ /* 0x000fe40003f05300 */
[C---:B------:R-:W-:Y:S02]  /*0d90*/  IADD3 R2, R234.reuse, 0x100, RZ ;  /* 0x00000100ea027810 */ /* 0x040fe40007ffe0ff */
[----:B------:R-:W-:-:S03]  /*0da0*/  IADD3 R6, R234, 0x600, RZ ;  /* 0x00000600ea067810 */ /* 0x000fc60007ffe0ff */
[----:B------:R-:W-:Y:S01]  /*0db0*/  IMAD.WIDE.U32 R2, R2, R235, c[0x0][0x190] ;  /* 0x0000640002027625 */ /* 0x000fe200078e00eb */
[----:B------:R-:W-:-:S04]  /*0dc0*/  IADD3 R14, R234, 0x300, RZ ;  /* 0x00000300ea0e7810 */ /* 0x000fc80007ffe0ff */
[----:B------:R0:W5:Y:S01]  /*0dd0*/  LDG.E R224, [R2.64] ;  /* 0x0000000402e07981 */ /* 0x000162000c1e1900 */
[----:B------:R-:W-:-:S03]  /*0de0*/  @P0 IMAD.WIDE.U32 R236, R4, R233, c[0x0][0x218] ;  /* 0x0000860004ec0625 */ /* 0x000fc600078e00e9 */
[----:B------:R1:W5:Y:S01]  /*0df0*/  @P0 LDG.E.128 R112, [R244.64] ;  /* 0x00000004f4700981 */ /* 0x000362000c1e1d00 */
[----:B------:R-:W-:-:S03]  /*0e00*/  @P0 IMAD.WIDE.U32 R222, R222, R233, c[0x0][0x218] ;  /* 0x00008600dede0625 */ /* 0x000fc600078e00e9 */
[----:B------:R1:W5:Y:S01]  /*0e10*/  @P0 LDG.E.128 R116, [R242.64] ;  /* 0x00000004f2740981 */ /* 0x000362000c1e1d00 */
[----:B------:R-:W-:-:S03]  /*0e20*/  @P0 IMAD.WIDE.U32 R228, R228, R233, c[0x0][0x218] ;  /* 0x00008600e4e40625 */ /* 0x000fc600078e00e9 */
[----:B------:R1:W5:Y:S01]  /*0e30*/  @P0 LDG.E.128 R120, [R240.64] ;  /* 0x00000004f0780981 */ /* 0x000362000c1e1d00 */
[----:B------:R-:W-:-:S03]  /*0e40*/  @P0 IMAD.WIDE.U32 R230, R230, R233, c[0x0][0x218] ;  /* 0x00008600e6e60625 */ /* 0x000fc600078e00e9 */
[----:B------:R1:W5:Y:S04]  /*0e50*/  @P0 LDG.E.128 R124, [R238.64] ;  /* 0x00000004ee7c0981 */ /* 0x000368000c1e1d00 */
[----:B------:R0:W5:Y:S04]  /*0e60*/  @P0 LDG.E.128 R128, [R236.64] ;  /* 0x00000004ec800981 */ /* 0x000168000c1e1d00 */
[----:B------:R0:W5:Y:S04]  /*0e70*/  @P0 LDG.E.128 R132, [R222.64] ;  /* 0x00000004de840981 */ /* 0x000168000c1e1d00 */
[----:B------:R1:W5:Y:S04]  /*0e80*/  @P0 LDG.E.128 R136, [R228.64] ;  /* 0x00000004e4880981 */ /* 0x000368000c1e1d00 */
[----:B------:R1:W5:Y:S01]  /*0e90*/  @P0 LDG.E.128 R140, [R230.64] ;  /* 0x00000004e68c0981 */ /* 0x000362000c1e1d00 */
[----:B------:R-:W-:Y:S01]  /*0ea0*/  ISETP.NE.AND P0, PT, R11, RZ, PT ;  /* 0x000000ff0b00720c */ /* 0x000fe20003f05270 */
[----:B0-----:R-:W-:-:S04]  /*0eb0*/  IMAD.WIDE.U32 R2, R6, R235, c[0x0][0x190] ;  /* 0x0000640006027625 */ /* 0x001fc800078e00eb */
[----:B------:R-:W-:Y:S01]  /*0ec0*/  IMAD.WIDE.U32 R14, R14, R235, c[0x0][0x190] ;  /* 0x000064000e0e7625 */ /* 0x000fe200078e00eb */
[----:B------:R0:W5:Y:S05]  /*0ed0*/  LDG.E R5, [R2.64] ;  /* 0x0000000402057981 */ /* 0x00016a000c1e1900 */
[----:B------:R0:W5:Y:S01]  /*0ee0*/  LDG.E R14, [R14.64] ;  /* 0x000000040e0e7981 */ /* 0x000162000c1e1900 */
[C---:B------:R-:W-:Y:S02]  /*0ef0*/  IADD3 R216, R234.reuse, 0x500, RZ ;  /* 0x00000500ead87810 */ /* 0x040fe40007ffe0ff */
[----:B------:R-:W-:-:S03]  /*0f00*/  IADD3 R218, R234, 0x200, RZ ;  /* 0x00000200eada7810 */ /* 0x000fc60007ffe0ff */
[----:B------:R-:W-:-:S05]  /*0f10*/  IMAD.WIDE.U32 R216, R216, R235, c[0x0][0x190] ;  /* 0x00006400d8d87625 */ /* 0x000fca00078e00eb */
[----:B------:R0:W5:Y:S01]  /*0f20*/  LDG.E R6, [R216.64] ;  /* 0x00000004d8067981 */ /* 0x000162000c1e1900 */
[----:B------:R-:W-:Y:S01]  /*0f30*/  IMAD.WIDE.U32 R218, R218, R235, c[0x0][0x190] ;  /* 0x00006400dada7625 */ /* 0x000fe200078e00eb */
[----:B------:R-:W-:-:S03]  /*0f40*/  IADD3 R220, R234, 0x400, RZ ;  /* 0x00000400eadc7810 */ /* 0x000fc60007ffe0ff */
[-C--:B------:R-:W-:Y:S02]  /*0f50*/  IMAD.WIDE.U32 R226, R234, R235.reuse, c[0x0][0x190] ;  /* 0x00006400eae27625 */ /* 0x080fe400078e00eb */
[----:B------:R0:W5:Y:S02]  /*0f60*/  LDG.E R218, [R218.64] ;  /* 0x00000004dada7981 */ /* 0x000164000c1e1900 */
[----:B------:R-:W-:Y:S02]  /*0f70*/  IMAD.WIDE.U32 R220, R220, R235, c[0x0][0x190] ;  /* 0x00006400dcdc7625 */ /* 0x000fe400078e00eb */
[----:B------:R0:W5:Y:S04]  /*0f80*/  LDG.E R226, [R226.64] ;  /* 0x00000004e2e27981 */ /* 0x000168000c1e1900 */
[----:B------:R0:W5:Y:S01]  /*0f90*/  LDG.E R7, [R220.64] ;  /* 0x00000004dc077981 */ /* 0x000162000c1e1900 */
[----:B---3--:R-:W-:-:S05]  /*0fa0*/  FSEL R233, R0, RZ, !P0 ;  /* 0x000000ff00e97208 */ /* 0x008fca0004000000 */
[C---:B--2---:R-:W-:Y:S02]  /*0fb0*/  FADD.FTZ R4, -R233.reuse, R212 ;  /* 0x000000d4e9047221 */ /* 0x044fe40000010100 */
[C---:B------:R-:W-:Y:S02]  /*0fc0*/  FADD.FTZ R0, -R233.reuse, R213 ;  /* 0x000000d5e9007221 */ /* 0x040fe40000010100 */
[----:B0-----:R-:W-:Y:S02]  /*0fd0*/  FADD.FTZ R2, -R233, R214 ;  /* 0x000000d6e9027221 */ /* 0x001fe40000010100 */
[C---:B------:R-:W-:Y:S02]  /*0fe0*/  FMUL.FTZ R4, R9.reuse, R4 ;  /* 0x0000000409047220 */ /* 0x040fe40000410000 */
[C---:B------:R-:W-:Y:S02]  /*0ff0*/  FMUL.FTZ R3, R9.reuse, R0 ;  /* 0x0000000009037220 */ /* 0x040fe40000410000 */
[----:B------:R-:W-:-:S02]  /*1000*/  FMUL.FTZ R2, R9, R2 ;  /* 0x0000000209027220 */ /* 0x000fc40000410000 */
[----:B------:R-:W-:Y:S02]  /*1010*/  FADD.FTZ R212, -R233, R215 ;  /* 0x000000d7e9d47221 */ /* 0x000fe40000010100 */
[----:B----4-:R-:W-:Y:S02]  /*1020*/  FFMA.FTZ R48, R152, R4, R48 ;  /* 0x0000000498307223 */ /* 0x010fe40000010030 */
[----:B------:R-:W-:Y:S02]  /*1030*/  FADD.FTZ R108, R108, R152 ;  /* 0x000000986c6c7221 */ /* 0x000fe40000010000 */
[----:B------:R-:W-:Y:S02]  /*1040*/  FMUL.FTZ R15, R44, R152 ;  /* 0x000000982c0f7220 */ /* 0x000fe40000410000 */
[----:B------:R-:W-:Y:S02]  /*1050*/  FFMA.FTZ R49, R153, R3, R49 ;  /* 0x0000000399317223 */ /* 0x000fe40000010031 */
[----:B------:R-:W-:-:S02]  /*1060*/  FADD.FTZ R109, R109, R153 ;  /* 0x000000996d6d7221 */ /* 0x000fc40000010000 */
[----:B------:R-:W-:Y:S02]  /*1070*/  FMUL.FTZ R152, R45, R153 ;  /* 0x000000992d987220 */ /* 0x000fe40000410000 */
[C---:B------:R-:W-:Y:S02]  /*1080*/  FADD.FTZ R164, -R233.reuse, R164 ;  /* 0x000000a4e9a47221 */ /* 0x040fe40000010100 */
[----:B------:R-:W-:Y:S02]  /*1090*/  FFMA.FTZ R50, R154, R2, R50 ;  /* 0x000000029a327223 */ /* 0x000fe40000010032 */
[----:B------:R-:W-:Y:S02]  /*10a0*/  FADD.FTZ R110, R110, R154 ;  /* 0x0000009a6e6e7221 */ /* 0x000fe40000010000 */
[----:B------:R-:W-:Y:S02]  /*10b0*/  FMUL.FTZ R153, R46, R154 ;  /* 0x0000009a2e997220 */ /* 0x000fe40000410000 */
[----:B------:R-:W-:-:S02]  /*10c0*/  FADD.FTZ R156, -R233, R156 ;  /* 0x0000009ce99c7221 */ /* 0x000fc40000010100 */
[----:B------:R-:W-:Y:S02]  /*10d0*/  FMUL.FTZ R0, R9, R212 ;  /* 0x000000d409007220 */ /* 0x000fe40000410000 */
[C---:B------:R-:W-:Y:S02]  /*10e0*/  FADD.FTZ R154, -R233.reuse, R157 ;  /* 0x0000009de99a7221 */ /* 0x040fe40000010100 */
[C---:B------:R-:W-:Y:S02]  /*10f0*/  FADD.FTZ R212, -R233.reuse, R159 ;  /* 0x0000009fe9d47221 */ /* 0x040fe40000010100 */
[----:B------:R-:W-:Y:S02]  /*1100*/  FADD.FTZ R166, -R233, R166 ;  /* 0x000000a6e9a67221 */ /* 0x000fe40000010100 */
[C---:B------:R-:W-:Y:S02]  /*1110*/  FMUL.FTZ R215, R9.reuse, R164 ;  /* 0x000000a409d77220 */ /* 0x040fe40000410000 */
[----:B------:R-:W-:-:S02]  /*1120*/  FMUL.FTZ R159, R9, R156 ;  /* 0x0000009c099f7220 */ /* 0x000fc40000410000 */
[----:B------:R-:W-:Y:S02]  /*1130*/  FADD.FTZ R164, -R233, R181 ;  /* 0x000000b5e9a47221 */ /* 0x000fe40000010100 */
[C---:B------:R-:W-:Y:S02]  /*1140*/  FMUL.FTZ R156, R9.reuse, R154 ;  /* 0x0000009a099c7220 */ /* 0x040fe40000410000 */
[C---:B------:R-:W-:Y:S02]  /*1150*/  FMUL.FTZ R154, R9.reuse, R212 ;  /* 0x000000d4099a7220 */ /* 0x040fe40000410000 */
[----:B------:R-:W-:Y:S02]  /*1160*/  FMUL.FTZ R213, R9, R166 ;  /* 0x000000a609d57220 */ /* 0x000fe40000410000 */
[C---:B------:R-:W-:Y:S02]  /*1170*/  FADD.FTZ R212, -R233.reuse, R165 ;  /* 0x000000a5e9d47221 */ /* 0x040fe40000010100 */
[----:B------:R-:W-:-:S02]  /*1180*/  FADD.FTZ R166, -R233, R182 ;  /* 0x000000b6e9a67221 */ /* 0x000fc40000010100 */
[C---:B------:R-:W-:Y:S02]  /*1190*/  FMUL.FTZ R182, R9.reuse, R164 ;  /* 0x000000a409b67220 */ /* 0x040fe40000410000 */
[----:B------:R-:W-:Y:S02]  /*11a0*/  FADD.FTZ R165, RZ, R15 ;  /* 0x0000000fffa57221 */ /* 0x000fe40000010000 */
[----:B------:R-:W-:Y:S02]  /*11b0*/  FFMA.FTZ R164, R4, R15, RZ ;  /* 0x0000000f04a47223 */ /* 0x000fe400000100ff */
        /* <DEDUP_REMOVED lines=10> */
[----:B------:R-:W-:Y:S02]  /*1260*/  FADD.FTZ R158, -R233, R158 ;  /* 0x0000009ee99e7221 */ /* 0x000fe40000010100 */
[----:B------:R-:W-:Y:S02]  /*1270*/  FMUL.FTZ R160, R40, R160 ;  /* 0x000000a028a07220 */ /* 0x000fe40000410000 */
[----:B------:R-:W-:Y:S02]  /*1280*/  FADD.FTZ R165, R166, R155 ;  /* 0x0000009ba6a57221 */ /* 0x000fe40000010000 */
[----:B------:R-:W-:Y:S02]  /*1290*/  FFMA.FTZ R166, R0, R155, R164 ;  /* 0x0000009b00a67223 */ /* 0x000fe400000100a4 */
[----:B------:R-:W-:-:S02]  /*12a0*/  FMUL.FTZ R157, R9, R158 ;  /* 0x0000009e099d7220 */ /* 0x000fc40000410000 */
[----:B------:R-:W-:Y:S02]  /*12b0*/  FFMA.FTZ R53, R161, R156, R53 ;  /* 0x0000009ca1357223 */ /* 0x000fe40000010035 */
[----:B------:R-:W-:Y:S02]  /*12c0*/  FADD.FTZ R105, R105, R161 ;  /* 0x000000a169697221 */ /* 0x000fe40000010000 */
[----:B------:R-:W-:Y:S02]  /*12d0*/  FADD.FTZ R164, R165, R160 ;  /* 0x000000a0a5a47221 */ /* 0x000fe40000010000 */
[----:B------:R-:W-:Y:S02]  /*12e0*/  FMUL.FTZ R161, R41, R161 ;  /* 0x000000a129a17220 */ /* 0x000fe40000410000 */
[----:B------:R-:W-:Y:S02]  /*12f0*/  FFMA.FTZ R165, R159, R160, R166 ;  /* 0x000000a09fa57223 */ /* 0x000fe400000100a6 */
[----:B------:R-:W-:-:S02]  /*1300*/  FFMA.FTZ R54, R162, R157, R54 ;  /* 0x0000009da2367223 */ /* 0x000fc40000010036 */
[----:B------:R-:W-:Y:S02]  /*1310*/  FADD.FTZ R106, R106, R162 ;  /* 0x000000a26a6a7221 */ /* 0x000fe40000010000 */
[----:B------:R-:W-:Y:S02]  /*1320*/  FADD.FTZ R158, -R233, R167 ;  /* 0x000000a7e99e7221 */ /* 0x000fe40000010100 */
        /* <DEDUP_REMOVED lines=25> */
[----:B-1----:R-:W-:Y:S02]  /*14c0*/  FMUL.FTZ R228, R32, R176 ;  /* 0x000000b020e47220 */ /* 0x002fe40000410000 */
        /* <DEDUP_REMOVED lines=62> */
[----:B------:R-:W-:Y:S02]  /*18b0*/  FADD.FTZ R196, -R233, R196 ;  /* 0x000000c4e9c47221 */ /* 0x000fe40000010100 */
[----:B------:R-:W-:Y:S02]  /*18c0*/  FMUL.FTZ R194, R26, R194 ;  /* 0x000000c21ac27220 */ /* 0x000fe40000410000 */
[----:B------:R-:W-:Y:S02]  /*18d0*/  FADD.FTZ R167, R164, R193 ;  /* 0x000000c1a4a77221 */ /* 0x000fe40000010000 */
[----:B------:R-:W-:Y:S02]  /*18e0*/  FFMA.FTZ R165, R232, R193, R165 ;  /* 0x000000c1e8a57223 */ /* 0x000fe400000100a5 */
[----:B------:R-:W-:Y:S02]  /*18f0*/  FFMA.FTZ R58, R170, R213, R58 ;  /* 0x000000d5aa3a7223 */ /* 0x000fe4000001003a */
[----:B------:R-:W-:-:S02]  /*1900*/  FADD.FTZ R102, R102, R170 ;  /* 0x000000aa66667221 */ /* 0x000fc40000010000 */
        /* <DEDUP_REMOVED lines=53> */
[----:B------:R-:W-:Y:S01]  /*1c60*/  FFMA.FTZ R165, R206, R209, R165 ;  /* 0x000000d1cea57223 */ /* 0x000fe200000100a5 */
[----:B------:R-:W-:Y:S01]  /*1c70*/  IADD3 R172, R234, 0x700, RZ ;  /* 0x00000700eaac7810 */ /* 0x000fe20007ffe0ff */
        /* <DEDUP_REMOVED lines=18> */
[----:B------:R-:W-:-:S04]  /*1da0*/  IMAD.WIDE.U32 R172, R172, R235, c[0x0][0x190] ;  /* 0x00006400acac7625 */ /* 0x000fc800078e00eb */
[----:B------:R-:W-:Y:S02]  /*1db0*/  FADD.FTZ R174, R164, R237 ;  /* 0x000000eda4ae7221 */ /* 0x000fe40000010000 */
[----:B------:R-:W-:Y:S02]  /*1dc0*/  FFMA.FTZ R175, R204, R237, R165 ;  /* 0x000000edccaf7223 */ /* 0x000fe400000100a5 */
.L_x_11387:
[----:B--2---:R-:W-:Y:S05]  /*1dd0*/  BSYNC B0 ;  /* 0x0000000000007941 */ /* 0x004fea0003800000 */
.L_x_11385:
[----:B------:R0:W5:Y:S01]  /*1de0*/  LDG.E R211, [R172.64] ;  /* 0x00000004acd37981 */ /* 0x000162000c1e1900 */
[----:B------:R-:W-:Y:S02]  /*1df0*/  LOP3.LUT P1, RZ, R10, 0xff, RZ, 0xc0, !PT ;  /* 0x000000ff0aff7812 */ /* 0x000fe4000782c0ff */
[----:B------:R-:W-:Y:S02]  /*1e00*/  SHF.R.U32.HI R166, RZ, 0x5, R13 ;  /* 0x00000005ffa67819 */ /* 0x000fe4000001160d */
[----:B------:R-:W-:Y:S02]  /*1e10*/  LOP3.LUT P0, RZ, R13, 0x1f, RZ, 0xc0, !PT ;  /* 0x0000001f0dff7812 */ /* 0x000fe4000780c0ff */
[----:B------:R-:W-:-:S07]  /*1e20*/  LOP3.LUT R233, R166, 0x7fffff8, RZ, 0xc0, !PT ;  /* 0x07fffff8a6e97812 */ /* 0x000fce00078ec0ff */
[----:B------:R-:W-:Y:S01]  /*1e30*/  @!P1 IADD3 R233, R233, 0x8, RZ ;  /* 0x00000008e9e99810 */ /* 0x000fe20007ffe0ff */
[----:B------:R-:W-:Y:S05]  /*1e40*/  BRA.DIV ~URZ, `(.L_x_11388) ;  /* 0x00002bb27f007947 */ /* 0x000fea000b800000 */
[----:B0-----:R0:W1:Y:S02]  /*1e50*/  SHFL.DOWN PT, R167, R174, 0x10, 0x1f ;  /* 0x0a001f00aea77f89 */ /* 0x00106400000e0000 */
.L_x_11455:
        /* <DEDUP_REMOVED lines=18> */
.L_x_11456:
        /* <DEDUP_REMOVED lines=59> */
.L_x_11391:
[----:B------:R-:W-:Y:S05]  /*2330*/  BSYNC B0 ;  /* 0x0000000000007941 */ /* 0x000fea0003800000 */
.L_x_11390:
        /* <DEDUP_REMOVED lines=8> */
.L_x_11393:
[----:B------:R-:W-:Y:S05]  /*23c0*/  BSYNC B0 ;  /* 0x0000000000007941 */ /* 0x000fea0003800000 */
.L_x_11392:
        /* <DEDUP_REMOVED lines=8> */
.L_x_11395:
[----:B------:R-:W-:Y:S05]  /*2450*/  BSYNC B0 ;  /* 0x0000000000007941 */ /* 0x000fea0003800000 */
.L_x_11394:
        /* <DEDUP_REMOVED lines=8> */
.L_x_11397:
[----:B------:R-:W-:Y:S05]  /*24e0*/  BSYNC B0 ;  /* 0x0000000000007941 */ /* 0x000fea0003800000 */
.L_x_11396:
[----:B------:R-:W-:Y:S01]  /*24f0*/  @P5 FMUL.FTZ R167, R166, c[0x0][0x1ec] ;  /* 0x00007b00a6a75a20 */ /* 0x000fe20000410000 */
[----:B------:R-:W-:Y:S01]  /*2500*/  @P5 LEA.HI R178, R168, R225, RZ, 0x2 ;  /* 0x000000e1a8b25211 */ /* 0x000fe200078f10ff */
[----:B------:R-:W-:Y:S01]  /*2510*/  @P5 FMUL.FTZ R168, R169, c[0x0][0x1ec] ;  /* 0x00007b00a9a85a20 */ /* 0x000fe20000410000 */
[----:B------:R-:W-:Y:S01]  /*2520*/  ISETP.NE.AND.EX P0, PT, RZ, c[0x0][0x25c], PT, P0 ;  /* 0x00009700ff007a0c */ /* 0x000fe20003f05300 */
[----:B------:R-:W-:Y:S01]  /*2530*/  @P5 FMUL.FTZ R167, R167, c[0x0][0x1e8] ;  /* 0x00007a00a7a75a20 */ /* 0x000fe20000410000 */
[----:B------:R-:W-:Y:S01]  /*2540*/  HFMA2.MMA R174, -RZ, RZ, 0, 0 ;  /* 0x00000000ffae7435 */ /* 0x000fe200000001ff */
[----:B------:R-:W-:Y:S01]  /*2550*/  @P5 FMUL.FTZ R170, R176, c[0x0][0x1ec] ;  /* 0x00007b00b0aa5a20 */ /* 0x000fe20000410000 */
[----:B------:R-:W-:Y:S01]  /*2560*/  @P5 LOP3.LUT P1, RZ, R226, 0xff000000, RZ, 0xc0, !PT ;  /* 0xff000000e2ff5812 */ /* 0x000fe2000782c0ff */
        /* <DEDUP_REMOVED lines=30> */
.L_x_11399:
[----:B------:R-:W-:Y:S05]  /*2750*/  BSYNC B0 ;  /* 0x0000000000007941 */ /* 0x000fea0003800000 */
.L_x_11398:
        /* <DEDUP_REMOVED lines=23> */
.L_x_11401:
[----:B------:R-:W-:Y:S05]  /*28d0*/  BSYNC B0 ;  /* 0x0000000000007941 */ /* 0x000fea0003800000 */
.L_x_11400:
        /* <DEDUP_REMOVED lines=8> */
.L_x_11403:
[----:B------:R-:W-:Y:S05]  /*2960*/  BSYNC B0 ;  /* 0x0000000000007941 */ /* 0x000fea0003800000 */
.L_x_11402:
        /* <DEDUP_REMOVED lines=14> */
.L_x_11405:
[----:B------:R-:W-:Y:S05]  /*2a50*/  BSYNC B0 ;  /* 0x0000000000007941 */ /* 0x000fea0003800000 */
.L_x_11404:
        /* <DEDUP_REMOVED lines=27> */
.L_x_11407:
[----:B------:R-:W-:Y:S05]  /*2c10*/  BSYNC B0 ;  /* 0x0000000000007941 */ /* 0x000fea0003800000 */
.L_x_11406:
        /* <DEDUP_REMOVED lines=23> */
.L_x_11409:
[----:B------:R-:W-:Y:S05]  /*2d90*/  BSYNC B0 ;  /* 0x0000000000007941 */ /* 0x000fea0003800000 */
.L_x_11408:
        /* <DEDUP_REMOVED lines=8> */
.L_x_11411:
[----:B------:R-:W-:Y:S05]  /*2e20*/  BSYNC B0 ;  /* 0x0000000000007941 */ /* 0x000fea0003800000 */
.L_x_11410:
        /* <DEDUP_REMOVED lines=14> */
.L_x_11413:
[----:B------:R-:W-:Y:S05]  /*2f10*/  BSYNC B0 ;  /* 0x0000000000007941 */ /* 0x000fea0003800000 */
.L_x_11412:
        /* <DEDUP_REMOVED lines=27> */
.L_x_11415:
[----:B------:R-:W-:Y:S05]  /*30d0*/  BSYNC B0 ;  /* 0x0000000000007941 */ /* 0x000fea0003800000 */
.L_x_11414:
        /* <DEDUP_REMOVED lines=23> */
.L_x_11417:
[----:B------:R-:W-:Y:S05]  /*3250*/  BSYNC B0 ;  /* 0x0000000000007941 */ /* 0x000fea0003800000 */
.L_x_11416:
        /* <DEDUP_REMOVED lines=8> */
.L_x_11419:
[----:B------:R-:W-:Y:S05]  /*32e0*/  BSYNC B0 ;  /* 0x0000000000007941 */ /* 0x000fea0003800000 */
.L_x_11418:
        /* <DEDUP_REMOVED lines=14> */
.L_x_11421:
[----:B------:R-:W-:Y:S05]  /*33d0*/  BSYNC B0 ;  /* 0x0000000000007941 */ /* 0x000fea0003800000 */
.L_x_11420:
        /* <DEDUP_REMOVED lines=27> */
.L_x_11423:
[----:B------:R-:W-:Y:S05]  /*3590*/  BSYNC B0 ;  /* 0x0000000000007941 */ /* 0x000fea0003800000 */
.L_x_11422:
        /* <DEDUP_REMOVED lines=23> */
.L_x_11425:
[----:B------:R-:W-:Y:S05]  /*3710*/  BSYNC B0 ;  /* 0x0000000000007941 */ /* 0x000fea0003800000 */
.L_x_11424:
        /* <DEDUP_REMOVED lines=8> */
.L_x_11427:
[----:B------:R-:W-:Y:S05]  /*37a0*/  BSYNC B0 ;  /* 0x0000000000007941 */ /* 0x000fea0003800000 */
.L_x_11426:
        /* <DEDUP_REMOVED lines=14> */
.L_x_11429:
[----:B------:R-:W-:Y:S05]  /*3890*/  BSYNC B0 ;  /* 0x0000000000007941 */ /* 0x000fea0003800000 */
.L_x_11428:
        /* <DEDUP_REMOVED lines=14> */
[----:B------:R-:W-:Y:S02]  /*3980*/  @P5 MOV R176, 0x10 ;  /* 0x0000001000b05802 */ /* 0x000fe40000000f00 */
[----:B------:R-:W-:Y:S02]  /*3990*/  @P5 IADD3 R169, R174, 0x400, RZ ;  /* 0x00000400aea95810 */ /* 0x000fe40007ffe0ff */
        /* <DEDUP_REMOVED lines=11> */
.L_x_11431:
[----:B------:R-:W-:Y:S05]  /*3a50*/  BSYNC B0 ;  /* 0x0000000000007941 */ /* 0x000fea0003800000 */
.L_x_11430:
        /* <DEDUP_REMOVED lines=23> */
.L_x_11433:
[----:B------:R-:W-:Y:S05]  /*3bd0*/  BSYNC B0 ;  /* 0x0000000000007941 */ /* 0x000fea0003800000 */
.L_x_11432:
        /* <DEDUP_REMOVED lines=8> */
.L_x_11435:
[----:B------:R-:W-:Y:S05]  /*3c60*/  BSYNC B0 ;  /* 0x0000000000007941 */ /* 0x000fea0003800000 */
.L_x_11434:
        /* <DEDUP_REMOVED lines=14> */
.L_x_11437:
[----:B------:R-:W-:Y:S05]  /*3d50*/  BSYNC B0 ;  /* 0x0000000000007941 */ /* 0x000fea0003800000 */
.L_x_11436:
        /* <DEDUP_REMOVED lines=27> */
.L_x_11439:
[----:B------:R-:W-:Y:S05]  /*3f10*/  BSYNC B0 ;  /* 0x0000000000007941 */ /* 0x000fea0003800000 */
.L_x_11438:
        /* <DEDUP_REMOVED lines=23> */
.L_x_11441:
[----:B------:R-:W-:Y:S05]  /*4090*/  BSYNC B0 ;  /* 0x0000000000007941 */ /* 0x000fea0003800000 */
.L_x_11440:
        /* <DEDUP_REMOVED lines=8> */
.L_x_11443:
[----:B------:R-:W-:Y:S05]  /*4120*/  BSYNC B0 ;  /* 0x0000000000007941 */ /* 0x000fea0003800000 */
.L_x_11442:
        /* <DEDUP_REMOVED lines=14> */
.L_x_11445:
[----:B------:R-:W-:Y:S05]  /*4210*/  BSYNC B0 ;  /* 0x0000000000007941 */ /* 0x000fea0003800000 */
.L_x_11444:
        /* <DEDUP_REMOVED lines=27> */
.L_x_11447:
[----:B------:R-:W-:Y:S05]  /*43d0*/  BSYNC B0 ;  /* 0x0000000000007941 */ /* 0x000fea0003800000 */
.L_x_11446:
        /* <DEDUP_REMOVED lines=20> */
.L_x_11449:
[----:B------:R-:W-:Y:S05]  /*4520*/  BSYNC B0 ;  /* 0x0000000000007941 */ /* 0x000fea0003800000 */
.L_x_11448:
        /* <DEDUP_REMOVED lines=12> */
.L_x_11451:
[----:B------:R-:W-:Y:S05]  /*45f0*/  BSYNC B0 ;  /* 0x0000000000007941 */ /* 0x000fea0003800000 */
.L_x_11450:
        /* <DEDUP_REMOVED lines=19> */
.L_x_11453:
[----:B------:R-:W-:Y:S05]  /*4730*/  BSYNC B0 ;  /* 0x0000000000007941 */ /* 0x000fea0003800000 */
.L_x_11452:
[----:B------:R-:W-:Y:S01]  /*4740*/  @P5 FMUL.FTZ R5, R6, c[0x0][0x1ec] ;  /* 0x00007b0006055a20 */ /* 0x000fe20000410000 */
[----:B------:R-:W-:Y:S02]  /*4750*/  @P0 IADD3 R8, R8, 0x700, RZ ;  /* 0x0000070008080810 */ /* 0x000fe40007ffe0ff */
[----:B------:R-:W-:Y:S01]  /*4760*/  @P0 MOV R9, 0x10 ;  /* 0x0000001000090802 */ /* 0x000fe20000000f00 */
[----:B------:R-:W-:Y:S01]  /*4770*/  @P5 FMUL.FTZ R5, R5, c[0x0][0x1e8] ;  /* 0x00007a0005055a20 */ /* 0x000fe20000410000 */
[----:B------:R-:W-:Y:S02]  /*4780*/  @P5 IADD3 R7, R174, 0x700, RZ ;  /* 0x00000700ae075810 */ /* 0x000fe40007ffe0ff */
[----:B------:R-:W-:Y:S01]  /*4790*/  @P5 MOV R14, 0x10 ;  /* 0x00000010000e5802 */ /* 0x000fe20000000f00 */
[----:B------:R-:W-:Y:S01]  /*47a0*/  @P0 IMAD.WIDE.U32 R8, R8, R9, c[0x0][0x258] ;  /* 0x0000960008080625 */ /* 0x000fe200078e0009 */
[----:B------:R-:W-:Y:S02]  /*47b0*/  @P5 LOP3.LUT P2, RZ, R211, 0xff000000, RZ, 0xc0, !PT ;  /* 0xff000000d3ff5812 */ /* 0x000fe4000784c0ff */
[----:B------:R-:W-:Y:S01]  /*47c0*/  SEL R151, R6, R151, P1 ;  /* 0x0000009706977207 */ /* 0x000fe20000800000 */
[----:B------:R-:W-:Y:S01]  /*47d0*/  @P5 IMAD.WIDE.U32 R6, R7, R14, c[0x0][0x248] ;  /* 0x0000920007065625 */ /* 0x000fe200078e000e */
[----:B------:R-:W-:-:S02]  /*47e0*/  @P5 SEL R147, R5, RZ, P2 ;  /* 0x000000ff05935207 */ /* 0x000fc40001000000 */
        /* <DEDUP_REMOVED lines=8> */
.L_x_11384:
[----:B------:R-:W0:Y:S01]  /*4870*/  S2UR UR6, SR_CTAID.X ;  /* 0x00000000000679c3 */ /* 0x000e220000002500 */
[----:B------:R-:W-:Y:S01]  /*4880*/  HFMA2.MMA R5, -RZ, RZ, 0, 9.5367431640625e-07 ;  /* 0x00000010ff057435 */ /* 0x000fe200000001ff */
[C---:B0-----:R-:W-:Y:S02]  /*4890*/  LEA.HI R0, R13.reuse, UR6, RZ, 0x18 ;  /* 0x000000060d007c11 */ /* 0x041fe4000f8fc0ff */
[----:B------:R-:W-:-:S03]  /*48a0*/  LOP3.LUT R13, R13, 0xff, RZ, 0xc0, !PT ;  /* 0x000000ff0d0d7812 */ /* 0x000fc600078ec0ff */
        /* <DEDUP_REMOVED lines=21> */
.L_x_11388:
[----:B0-----:R-:W-:Y:S01]  /*4a00*/  HFMA2.MMA R173, -RZ, RZ, 0, 9.5367431640625e-07 ;  /* 0x00000010ffad7435 */ /* 0x001fe200000001ff */
[----:B------:R-:W-:-:S02]  /*4a10*/  MOV R168, R174 ;  /* 0x000000ae00a87202 */ /* 0x000fc40000000f00 */
[----:B------:R-:W-:Y:S02]  /*4a20*/  MOV R170, 0x1f ;  /* 0x0000001f00aa7802 */ /* 0x000fe40000000f00 */
[----:B------:R-:W-:Y:S02]  /*4a30*/  MOV R177, 0xffffffff ;  /* 0xffffffff00b17802 */ /* 0x000fe40000000f00 */
[----:B------:R-:W-:Y:S02]  /*4a40*/  MOV R164, 0x4a60 ;  /* 0x00004a6000a47802 */ /* 0x000fe40000000f00 */
[----:B-----5:R-:W-:Y:S05]  /*4a50*/  CALL.REL.NOINC `($__internal_193_$__cuda_sm70_shflsync_down_p) ;  /* 0x0000046000007944 */ /* 0x020fea0003c00000 */
[----:B-1----:R-:W-:Y:S01]  /*4a60*/  MOV R167, R168 ;  /* 0x000000a800a77202 */ /* 0x002fe20000000f00 */
[----:B0-----:R-:W-:Y:S05]  /*4a70*/  BRA `(.L_x_11455) ;  /* 0xffffd3e000007947 */ /* 0x001fea000383ffff */
.L_x_11389:
[----:B------:R-:W-:Y:S01]  /*4a80*/  HFMA2.MMA R173, -RZ, RZ, 0, 9.5367431640625e-07 ;  /* 0x00000010ffad7435 */ /* 0x000fe200000001ff */
[----:B------:R-:W-:Y:S02]  /*4a90*/  MOV R168, R175 ;  /* 0x000000af00a87202 */ /* 0x000fe40000000f00 */
[----:B------:R-:W-:Y:S02]  /*4aa0*/  MOV R170, 0x1f ;  /* 0x0000001f00aa7802 */ /* 0x000fe40000000f00 */
[----:B------:R-:W-:-:S02]  /*4ab0*/  MOV R177, 0xffffffff ;  /* 0xffffffff00b17802 */ /* 0x000fc40000000f00 */
[----:B------:R-:W-:Y:S02]  /*4ac0*/  MOV R164, 0x4ae0 ;  /* 0x00004ae000a47802 */ /* 0x000fe40000000f00 */
[----:B01---5:R-:W-:Y:S05]  /*4ad0*/  CALL.REL.NOINC `($__internal_193_$__cuda_sm70_shflsync_down_p) ;  /* 0x000003e000007944 */ /* 0x023fea0003c00000 */
[----:B------:R-:W-:Y:S01]  /*4ae0*/  FADD.FTZ R174, R167, R174 ;  /* 0x000000aea7ae7221 */ /* 0x000fe20000010000 */
[----:B0-----:R-:W-:Y:S01]  /*4af0*/  HFMA2.MMA R173, -RZ, RZ, 0, 4.76837158203125e-07 ;  /* 0x00000008ffad7435 */ /* 0x001fe200000001ff */
[----:B-1----:R-:W-:Y:S01]  /*4b00*/  FADD.FTZ R175, R175, R168 ;  /* 0x000000a8afaf7221 */ /* 0x002fe20000010000 */
[----:B------:R-:W-:Y:S02]  /*4b10*/  MOV R170, 0x1f ;  /* 0x0000001f00aa7802 */ /* 0x000fe40000000f00 */
[----:B------:R-:W-:Y:S02]  /*4b20*/  MOV R177, 0xffffffff ;  /* 0xffffffff00b17802 */ /* 0x000fe40000000f00 */
[----:B------:R-:W-:Y:S02]  /*4b30*/  MOV R168, R174 ;  /* 0x000000ae00a87202 */ /* 0x000fe40000000f00 */
[----:B------:R-:W-:Y:S02]  /*4b40*/  MOV R164, 0x4b60 ;  /* 0x00004b6000a47802 */ /* 0x000fe40000000f00 */
[----:B------:R-:W-:Y:S05]  /*4b50*/  CALL.REL.NOINC `($__internal_193_$__cuda_sm70_shflsync_down_p) ;  /* 0x0000036000007944 */ /* 0x000fea0003c00000 */
[----:B0-----:R-:W-:Y:S01]  /*4b60*/  HFMA2.MMA R173, -RZ, RZ, 0, 4.76837158203125e-07 ;  /* 0x00000008ffad7435 */ /* 0x001fe200000001ff */
[----:B-1----:R-:W-:-:S02]  /*4b70*/  MOV R167, R168 ;  /* 0x000000a800a77202 */ /* 0x002fc40000000f00 */
[----:B------:R-:W-:Y:S02]  /*4b80*/  MOV R168, R175 ;  /* 0x000000af00a87202 */ /* 0x000fe40000000f00 */
[----:B------:R-:W-:Y:S02]  /*4b90*/  MOV R170, 0x1f ;  /* 0x0000001f00aa7802 */ /* 0x000fe40000000f00 */
[----:B------:R-:W-:Y:S02]  /*4ba0*/  MOV R177, 0xffffffff ;  /* 0xffffffff00b17802 */ /* 0x000fe40000000f00 */
[----:B------:R-:W-:Y:S02]  /*4bb0*/  MOV R164, 0x4bd0 ;  /* 0x00004bd000a47802 */ /* 0x000fe40000000f00 */
[----:B------:R-:W-:Y:S05]  /*4bc0*/  CALL.REL.NOINC `($__internal_193_$__cuda_sm70_shflsync_down_p) ;  /* 0x000002f000007944 */ /* 0x000fea0003c00000 */
[----:B------:R-:W-:Y:S01]  /*4bd0*/  FADD.FTZ R174, R167, R174 ;  /* 0x000000aea7ae7221 */ /* 0x000fe20000010000 */
[----:B0-----:R-:W-:Y:S01]  /*4be0*/  HFMA2.MMA R173, -RZ, RZ, 0, 2.384185791015625e-07 ;  /* 0x00000004ffad7435 */ /* 0x001fe200000001ff */
[----:B-1----:R-:W-:Y:S01]  /*4bf0*/  FADD.FTZ R175, R175, R168 ;  /* 0x000000a8afaf7221 */ /* 0x002fe20000010000 */
[----:B------:R-:W-:Y:S02]  /*4c00*/  MOV R170, 0x1f ;  /* 0x0000001f00aa7802 */ /* 0x000fe40000000f00 */
[----:B------:R-:W-:-:S02]  /*4c10*/  MOV R177, 0xffffffff ;  /* 0xffffffff00b17802 */ /* 0x000fc40000000f00 */
[----:B------:R-:W-:Y:S02]  /*4c20*/  MOV R168, R174 ;  /* 0x000000ae00a87202 */ /* 0x000fe40000000f00 */
[----:B------:R-:W-:Y:S02]  /*4c30*/  MOV R164, 0x4c50 ;  /* 0x00004c5000a47802 */ /* 0x000fe40000000f00 */
[----:B------:R-:W-:Y:S05]  /*4c40*/  CALL.REL.NOINC `($__internal_193_$__cuda_sm70_shflsync_down_p) ;  /* 0x0000027000007944 */ /* 0x000fea0003c00000 */
[----:B0-----:R-:W-:Y:S01]  /*4c50*/  HFMA2.MMA R173, -RZ, RZ, 0, 2.384185791015625e-07 ;  /* 0x00000004ffad7435 */ /* 0x001fe200000001ff */
[----:B-1----:R-:W-:Y:S02]  /*4c60*/  MOV R167, R168 ;  /* 0x000000a800a77202 */ /* 0x002fe40000000f00 */
[----:B------:R-:W-:Y:S02]  /*4c70*/  MOV R168, R175 ;  /* 0x000000af00a87202 */ /* 0x000fe40000000f00 */
[----:B------:R-:W-:Y:S02]  /*4c80*/  MOV R170, 0x1f ;  /* 0x0000001f00aa7802 */ /* 0x000fe40000000f00 */
[----:B------:R-:W-:Y:S02]  /*4c90*/  MOV R177, 0xffffffff ;  /* 0xffffffff00b17802 */ /* 0x000fe40000000f00 */
[----:B------:R-:W-:-:S02]  /*4ca0*/  MOV R164, 0x4cc0 ;  /* 0x00004cc000a47802 */ /* 0x000fc40000000f00 */
[----:B------:R-:W-:Y:S05]  /*4cb0*/  CALL.REL.NOINC `($__internal_193_$__cuda_sm70_shflsync_down_p) ;  /* 0x0000020000007944 */ /* 0x000fea0003c00000 */
[----:B------:R-:W-:Y:S01]  /*4cc0*/  FADD.FTZ R174, R167, R174 ;  /* 0x000000aea7ae7221 */ /* 0x000fe20000010000 */
[----:B0-----:R-:W-:Y:S01]  /*4cd0*/  HFMA2.MMA R173, -RZ, RZ, 0, 1.1920928955078125e-07 ;  /* 0x00000002ffad7435 */ /* 0x001fe200000001ff */
[----:B-1----:R-:W-:Y:S01]  /*4ce0*/  FADD.FTZ R171, R175, R168 ;  /* 0x000000a8afab7221 */ /* 0x002fe20000010000 */
[----:B------:R-:W-:-:S02]  /*4cf0*/  MOV R170, 0x1f ;  /* 0x0000001f00aa7802 */ /* 0x000fc40000000f00 */
[----:B------:R-:W-:Y:S02]  /*4d00*/  MOV R177, 0xffffffff ;  /* 0xffffffff00b17802 */ /* 0x000fe40000000f00 */
[----:B------:R-:W-:Y:S02]  /*4d10*/  MOV R168, R174 ;  /* 0x000000ae00a87202 */ /* 0x000fe40000000f00 */
[----:B------:R-:W-:Y:S02]  /*4d20*/  MOV R164, 0x4d40 ;  /* 0x00004d4000a47802 */ /* 0x000fe40000000f00 */
[----:B------:R-:W-:Y:S05]  /*4d30*/  CALL.REL.NOINC `($__internal_193_$__cuda_sm70_shflsync_down_p) ;  /* 0x0000018000007944 */ /* 0x000fea0003c00000 */
[----:B0-----:R-:W-:Y:S01]  /*4d40*/  HFMA2.MMA R173, -RZ, RZ, 0, 1.1920928955078125e-07 ;  /* 0x00000002ffad7435 */ /* 0x001fe200000001ff */
[----:B-1----:R-:W-:Y:S02]  /*4d50*/  MOV R167, R168 ;  /* 0x000000a800a77202 */ /* 0x002fe40000000f00 */
[----:B------:R-:W-:Y:S02]  /*4d60*/  MOV R168, R171 ;  /* 0x000000ab00a87202 */ /* 0x000fe40000000f00 */
[----:B------:R-:W-:Y:S02]  /*4d70*/  MOV R170, 0x1f ;  /* 0x0000001f00aa7802 */ /* 0x000fe40000000f00 */
[----:B------:R-:W-:-:S02]  /*4d80*/  MOV R177, 0xffffffff ;  /* 0xffffffff00b17802 */ /* 0x000fc40000000f00 */
[----:B------:R-:W-:Y:S02]  /*4d90*/  MOV R164, 0x4db0 ;  /* 0x00004db000a47802 */ /* 0x000fe40000000f00 */
[----:B------:R-:W-:Y:S05]  /*4da0*/  CALL.REL.NOINC `($__internal_193_$__cuda_sm70_shflsync_down_p) ;  /* 0x0000011000007944 */ /* 0x000fea0003c00000 */
[----:B------:R-:W-:Y:S01]  /*4db0*/  FADD.FTZ R169, R167, R174 ;  /* 0x000000aea7a97221 */ /* 0x000fe20000010000 */
[----:B0-----:R-:W-:Y:S01]  /*4dc0*/  HFMA2.MMA R173, -RZ, RZ, 0, 5.9604644775390625e-08 ;  /* 0x00000001ffad7435 */ /* 0x001fe200000001ff */
[----:B-1----:R-:W-:Y:S01]  /*4dd0*/  FADD.FTZ R171, R171, R168 ;  /* 0x000000a8abab7221 */ /* 0x002fe20000010000 */
[----:B------:R-:W-:Y:S02]  /*4de0*/  MOV R170, 0x1f ;  /* 0x0000001f00aa7802 */ /* 0x000fe40000000f00 */
[----:B------:R-:W-:Y:S02]  /*4df0*/  MOV R177, 0xffffffff ;  /* 0xffffffff00b17802 */ /* 0x000fe40000000f00 */
[----:B------:R-:W-:Y:S02]  /*4e00*/  MOV R168, R169 ;  /* 0x000000a900a87202 */ /* 0x000fe40000000f00 */
[----:B------:R-:W-:Y:S02]  /*4e10*/  MOV R164, 0x4e30 ;  /* 0x00004e3000a47802 */ /* 0x000fe40000000f00 */
[----:B------:R-:W-:Y:S05]  /*4e20*/  CALL.REL.NOINC `($__internal_193_$__cuda_sm70_shflsync_down_p) ;  /* 0x0000009000007944 */ /* 0x000fea0003c00000 */
[----:B0-----:R-:W-:Y:S01]  /*4e30*/  HFMA2.MMA R173, -RZ, RZ, 0, 5.9604644775390625e-08 ;  /* 0x00000001ffad7435 */ /* 0x001fe200000001ff */
[----:B-1----:R-:W-:-:S02]  /*4e40*/  MOV R190, R168 ;  /* 0x000000a800be7202 */ /* 0x002fc40000000f00 */
[----:B------:R-:W-:Y:S02]  /*4e50*/  MOV R168, R171 ;  /* 0x000000ab00a87202 */ /* 0x000fe40000000f00 */
[----:B------:R-:W-:Y:S02]  /*4e60*/  MOV R170, 0x1f ;  /* 0x0000001f00aa7802 */ /* 0x000fe40000000f00 */
[----:B------:R-:W-:Y:S02]  /*4e70*/  MOV R177, 0xffffffff ;  /* 0xffffffff00b17802 */ /* 0x000fe40000000f00 */
[----:B------:R-:W-:Y:S02]  /*4e80*/  MOV R164, 0x4ea0 ;  /* 0x00004ea000a47802 */ /* 0x000fe40000000f00 */
[----:B------:R-:W-:Y:S05]  /*4e90*/  CALL.REL.NOINC `($__internal_193_$__cuda_sm70_shflsync_down_p) ;  /* 0x0000002000007944 */ /* 0x000fea0003c00000 */
[----:B-1----:R-:W-:Y:S01]  /*4ea0*/  MOV R164, R168 ;  /* 0x000000a800a47202 */ /* 0x002fe20000000f00 */
[----:B0-----:R-:W-:Y:S05]  /*4eb0*/  BRA `(.L_x_11456) ;  /* 0xffffd0c000007947 */ /* 0x001fea000383ffff */
        .weak           $__internal_193_$__cuda_sm70_shflsync_down_p
        .type           $__internal_193_$__cuda_sm70_shflsync_down_p,@function
        .size           $__internal_193_$__cuda_sm70_shflsync_down_p,(.L_x_11927 - $__internal_193_$__cuda_sm70_shflsync_down_p)
$__internal_193_$__cuda_sm70_shflsync_down_p:
[----:B------:R-:W-:Y:S01]  /*4ec0*/  HFMA2.MMA R165, -RZ, RZ, 0, 0 ;  /* 0x00000000ffa57435 */ /* 0x000fe200000001ff */
[----:B------:R-:W-:Y:S04]  /*4ed0*/  WARPSYNC R177 ;  /* 0x000000b100007348 */ /* 0x000fe80003800000 */
[----:B------:R0:W1:Y:S01]  /*4ee0*/  SHFL.DOWN PT, R168, R168, R173, R170 ;  /* 0x080000ada8a87389 */ /* 0x00006200000e00aa */
[----:B------:R-:W-:Y:S05]  /*4ef0*/  RET.REL.NODEC R164 `(_ZN10layer_norm13ln_bwd_kernelINS_13Kernel_traitsIfffffjLj8192ELj1ELj1ELj8ELj16ENS_18Kernel_traits_baseILj8192EfffffjLj256EEEEELb1ELb0ELb1ELb1EEEvNS_9BwdParamsE) ;  /* 0xffffb100a4007950 */ /* 0x000fea0003c3ffff */
.L_x_11457:
        /* <DEDUP_REMOVED lines=16> */
.L_x_11927:


//--------------------- .text._ZN10layer_norm13ln_bwd_kernelINS_13Kernel_traitsIfffffjLj8192ELj1ELj1ELj8ELj16ENS_18Kernel_traits_baseILj8192EfffffjLj256EEEEELb1ELb1ELb0ELb0EEEvNS_9BwdParamsE --------------------------
	.section	.text._ZN10layer_norm13ln_bwd_kernelINS_13Kernel_traitsIfffffjLj8192ELj1ELj1ELj8ELj16ENS_18Kernel_traits_baseILj8192EfffffjLj256EEEEELb1ELb1ELb0ELb0EEEvNS_9BwdParamsE,"ax",@progbits
	.sectioninfo	@"SHI_REGISTERS=255"
	.align	128
        .global         _ZN10layer_norm13ln_bwd_kernelINS_13Kernel_traitsIfffffjLj8192ELj1ELj1ELj8ELj16ENS_18Kernel_traits_baseILj8192EfffffjLj256EEEEELb1ELb1ELb0ELb0EEEvNS_9BwdParamsE
        .type           _ZN10layer_norm13ln_bwd_kernelINS_13Kernel_traitsIfffffjLj8192ELj1ELj1ELj8ELj16ENS_18Kernel_traits_baseILj8192EfffffjLj256EEEEELb1ELb1ELb0ELb0EEEvNS_9BwdParamsE,@function
        .size           _ZN10layer_norm13ln_bwd_kernelINS_13Kernel_traitsIfffffjLj8192ELj1ELj1ELj8ELj16ENS_18Kernel_traits_baseILj8192EfffffjLj256EEEEELb1ELb1ELb0ELb0EEEvNS_9BwdParamsE,(.L_x_11928 - _ZN10layer_norm13ln_bwd_kernelINS_13Kernel_traitsIfffffjLj8192ELj1ELj1ELj8ELj16ENS_18Kernel_traits_baseILj8192EfffffjLj256EEEEELb1ELb1ELb0ELb0EEEvNS_9BwdParamsE)
        .other          _ZN10layer_norm13ln_bwd_kernelINS_13Kernel_traitsIfffffjLj8192ELj1ELj1ELj8ELj16ENS_18Kernel_traits_baseILj8192EfffffjLj256EEEEELb1ELb1ELb0ELb0EEEvNS_9BwdParamsE,@"STO_CUDA_ENTRY STV_DEFAULT"
_ZN10layer_norm13ln_bwd_kernelINS_13Kernel_traitsIfffffjLj8192ELj1ELj1ELj8ELj16ENS_18Kernel_traits_baseILj8192EfffffjLj256EEEEELb1ELb1ELb0ELb0EEEvNS_9BwdParamsE:
.text._ZN10layer_norm13ln_bwd_kernelINS_13Kernel_traitsIfffffjLj8192ELj1ELj1ELj8ELj16ENS_18Kernel_traits_baseILj8192EfffffjLj256EEEEELb1ELb1ELb0ELb0EEEvNS_9BwdParamsE:
[----:B------:R-:W-:-:S04]  /*0000*/  MOV R1, c[0x0][0x28] ;  /* 0x00000a0000017a02 */ /* 0x000fc80000000f00 */
[----:B------:R-:W-:-:S05]  /*0010*/  IADD3 R1, R1, -0x90, RZ ;  /* 0xffffff7001017810 */ /* 0x000fca0007ffe0ff */
[----:B------:R0:W2:Y:S04]  /*0020*/  LDL.64 R52, [R1+0x80] ;  /* 0x0000800001347983 */ /* 0x0000a80000100a00 */
[----:B------:R0:W2:Y:S04]  /*0030*/  LDL.64 R54, [R1+0x88] ;  /* 0x0000880001367983 */ /* 0x0000a80000100a00 */
[----:B------:R0:W3:Y:S04]  /*0040*/  LDL.64 R56, [R1+0x60] ;  /* 0x0000600001387983 */ /* 0x0000e80000100a00 */
[----:B------:R0:W3:Y:S04]  /*0050*/  LDL.64 R58, [R1+0x68] ;  /* 0x00006800013a7983 */ /* 0x0000e80000100a00 */
[----:B------:R0:W4:Y:S04]  /*0060*/  LDL.64 R60, [R1+0x10] ;  /* 0x00001000013c7983 */ /* 0x0001280000100a00 */
[----:B------:R0:W4:Y:S04]  /*0070*/  LDL.64 R62, [R1+0x18] ;  /* 0x00001800013e7983 */ /* 0x0001280000100a00 */
        /* <DEDUP_REMOVED lines=16> */
[C---:B------:R-:W-:Y:S02]  /*0180*/  ISETP.GE.U32.AND P5, PT, R5.reuse, 0x200, PT ;  /* 0x000002000500780c */ /* 0x040fe40003fa6070 */
[----:B------:R-:W-:Y:S01]  /*0190*/  LOP3.LUT R0, R136, 0xff, RZ, 0xc0, !PT ;  /* 0x000000ff88007812 */ /* 0x000fe200078ec0ff */
[----:B------:R0:W4:Y:S01]  /*01a0*/  LDL.64 R64, [R1+0x20] ;  /* 0x0000200001407983 */ /* 0x0001220000100a00 */
[----:B------:R-:W-:-:S03]  /*01b0*/  ISETP.GE.U32.AND P1, PT, R5, 0x300, PT ;  /* 0x000003000500780c */ /* 0x000fc60003f26070 */
[----:B------:R0:W4:Y:S02]  /*01c0*/  LDL.64 R66, [R1+0x28] ;  /* 0x0000280001427983 */ /* 0x0001240000100a00 */
[----:B------:R-:W-:-:S04]  /*01d0*/  @P6 MOV R7, 0x10 ;  /* 0x0000001000076802 */ /* 0x000fc80000000f00 */
[----:B------:R-:W-:Y:S01]  /*01e0*/  @P5 MOV R11, 0x10 ;  /* 0x00000010000b5802 */ /* 0x000fe20000000f00 */
[----:B------:R-:W-:Y:S01]  /*01f0*/  @P6 IMAD.WIDE.U32 R2, R0, R7, c[0x0][0x1b0] ;  /* 0x00006c0000026625 */ /* 0x000fe200078e0007 */
[----:B------:R-:W-:-:S03]  /*0200*/  ISETP.GE.U32.AND P4, PT, R5, 0x400, PT ;  /* 0x000004000500780c */ /* 0x000fc60003f86070 */
[C---:B------:R-:W-:Y:S01]  /*0210*/  @P6 IMAD.WIDE.U32 R6, R0.reuse, R7, c[0x0][0x1c8] ;  /* 0x0000720000066625 */ /* 0x040fe200078e0007 */
[----:B------:R-:W-:Y:S02]  /*0220*/  @P6 LOP3.LUT R0, R0, 0x100, RZ, 0xfc, !PT ;  /* 0x0000010000006812 */ /* 0x000fe400078efcff */
[----:B------:R-:W-:-:S03]  /*0230*/  @P1 MOV R15, 0x10 ;  /* 0x00000010000f1802 */ /* 0x000fc60000000f00 */
[----:B------:R-:W-:-:S04]  /*0240*/  @P5 IMAD.WIDE.U32 R8, R0, R11, c[0x0][0x1b0] ;  /* 0x00006c0000085625 */ /* 0x000fc800078e000b */
[C---:B------:R-:W-:Y:S01]  /*0250*/  @P5 IMAD.WIDE.U32 R10, R0.reuse, R11, c[0x0][0x1c8] ;  /* 0x00007200000a5625 */ /* 0x040fe200078e000b */
[----:B------:R-:W-:Y:S02]  /*0260*/  @P5 IADD3 R0, R0, 0x100, RZ ;  /* 0x0000010000005810 */ /* 0x000fe40007ffe0ff */
[----:B------:R-:W-:-:S03]  /*0270*/  @P4 MOV R19, 0x10 ;  /* 0x0000001000134802 */ /* 0x000fc60000000f00 */
[----:B------:R-:W-:-:S04]  /*0280*/  @P1 IMAD.WIDE.U32 R12, R0, R15, c[0x0][0x1b0] ;  /* 0x00006c00000c1625 */ /* 0x000fc800078e000f */
[C---:B------:R-:W-:Y:S01]  /*0290*/  @P1 IMAD.WIDE.U32 R14, R0.reuse, R15, c[0x0][0x1c8] ;  /* 0x00007200000e1625 */ /* 0x040fe200078e000f */
[----:B------:R-:W-:-:S05]  /*02a0*/  @P1 IADD3 R0, R0, 0x100, RZ ;  /* 0x0000010000001810 */ /* 0x000fca0007ffe0ff */
[----:B------:R-:W-:Y:S01]  /*02b0*/  @P4 IMAD.WIDE.U32 R16, R0, R19, c[0x0][0x1b0] ;  /* 0x00006c0000104625 */ /* 0x000fe200078e0013 */
[----:B--2---:R-:W2:Y:S04]  /*02c0*/  @P6 LDG.E.128 R52, [R2.64] ;  /* 0x0000000402346981 */ /* 0x004ea8000c1e1d00 */
[----:B---3--:R-:W3:Y:S04]  /*02d0*/  @P5 LDG.E.128 R56, [R10.64] ;  /* 0x000000040a385981 */ /* 0x008ee8000c1e1d00 */
[----:B----4-:R-:W4:Y:S04]  /*02e0*/  @P4 LDG.E.128 R60, [R16.64] ;  /* 0x00000004103c4981 */ /* 0x010f28000c1e1d00 */
[----:B------:R-:W4:Y:S04]  /*02f0*/  @P1 LDG.E.128 R68, [R14.64] ;  /* 0x000000040e441981 */ /* 0x000f28000c1e1d00 */
[----:B------:R-:W4:Y:S01]  /*0300*/  @P1 LDG.E.128 R72, [R12.64] ;  /* 0x000000040c481981 */ /* 0x000f22000c1e1d00 */
[----:B------:R-:W-:-:S02]  /*0310*/  ISETP.GE.U32.AND P3, PT, R5, 0x500, PT ;  /* 0x000005000500780c */ /* 0x000fc40003f66070 */
[C---:B------:R-:W-:Y:S01]  /*0320*/  ISETP.GE.U32.AND P2, PT, R5.reuse, 0x600, PT ;  /* 0x000006000500780c */ /* 0x040fe20003f46070 */
[C---:B------:R-:W-:Y:S01]  /*0330*/  @P4 IMAD.WIDE.U32 R18, R0.reuse, R19, c[0x0][0x1c8] ;  /* 0x0000720000124625 */ /* 0x040fe200078e0013 */
[----:B------:R-:W-:Y:S02]  /*0340*/  ISETP.GE.U32.AND P0, PT, R5, 0x700, PT ;  /* 0x000007000500780c */ /* 0x000fe40003f06070 */
[----:B------:R-:W-:Y:S01]  /*0350*/  @P4 IADD3 R0, R0, 0x100, RZ ;  /* 0x0000010000004810 */ /* 0x000fe20007ffe0ff */
[----:B------:R1:W4:Y:S04]  /*0360*/  @P5 LDG.E.128 R76, [R8.64] ;  /* 0x00000004084c5981 */ /* 0x000328000c1e1d00 */
[----:B------:R-:W4:Y:S04]  /*0370*/  @P6 LDG.E.128 R80, [R6.64] ;  /* 0x0000000406506981 */ /* 0x000f28000c1e1d00 */
[----:B------:R-:W4:Y:S04]  /*0380*/  @P4 LDG.E.128 R64, [R18.64] ;  /* 0x0000000412404981 */ /* 0x000f28000c1e1d00 */
[----:B--2---:R-:W-:Y:S04]  /*0390*/  @P6 STL.64 [R1+0x80], R52 ;  /* 0x0000803401006387 */ /* 0x004fe80000100a00 */
[----:B------:R2:W-:Y:S04]  /*03a0*/  @P6 STL.64 [R1+0x88], R54 ;  /* 0x0000883601006387 */ /* 0x0005e80000100a00 */
[----:B---3--:R-:W-:Y:S01]  /*03b0*/  @P5 STL.64 [R1+0x60], R56 ;  /* 0x0000603801005387 */ /* 0x008fe20000100a00 */
[----:B--2---:R-:W-:-:S03]  /*03c0*/  @P3 MOV R55, 0x10 ;  /* 0x0000001000373802 */ /* 0x004fc60000000f00 */
[----:B------:R2:W-:Y:S02]  /*03d0*/  @P5 STL.64 [R1+0x68], R58 ;  /* 0x0000683a01005387 */ /* 0x0005e40000100a00 */
[----:B------:R-:W-:-:S04]  /*03e0*/  @P3 IMAD.WIDE.U32 R52, R0, R55, c[0x0][0x1b0] ;  /* 0x00006c0000343625 */ /* 0x000fc800078e0037 */
[C---:B------:R-:W-:Y:S01]  /*03f0*/  @P3 IMAD.WIDE.U32 R54, R0.reuse, R55, c[0x0][0x1c8] ;  /* 0x0000720000363625 */ /* 0x040fe200078e0037 */
[----:B------:R-:W-:Y:S02]  /*0400*/  @P3 IADD3 R0, R0, 0x100, RZ ;  /* 0x0000010000003810 */ /* 0x000fe40007ffe0ff */
[----:B--2---:R-:W-:Y:S01]  /*0410*/  @P2 MOV R59, 0x10 ;  /* 0x00000010003b2802 */ /* 0x004fe20000000f00 */
[----:B----4-:R2:W-:Y:S04]  /*0420*/  @P4 STL.64 [R1+0x10], R60 ;  /* 0x0000103c01004387 */ /* 0x0105e80000100a00 */
[CC--:B------:R-:W-:Y:S01]  /*0430*/  @P2 IMAD.WIDE.U32 R56, R0.reuse, R59.reuse, c[0x0][0x1b0] ;  /* 0x00006c0000382625 */ /* 0x0c0fe200078e003b */
[----:B------:R-:W3:Y:S01]  /*0440*/  S2UR UR6, SR_CTAID.X ;  /* 0x00000000000679c3 */ /* 0x000ee20000002500 */
[----:B------:R4:W5:Y:S02]  /*0450*/  @P3 LDG.E.128 R20, [R52.64] ;  /* 0x0000000434143981 */ /* 0x000964000c1e1d00 */
[C---:B-1----:R-:W-:Y:S01]  /*0460*/  @P2 IMAD.WIDE.U32 R8, R0.reuse, R59, c[0x0][0x1c8] ;  /* 0x0000720000082625 */ /* 0x042fe200078e003b */
[----:B------:R-:W-:Y:S01]  /*0470*/  @P2 IADD3 R0, R0, 0x100, RZ ;  /* 0x0000010000002810 */ /* 0x000fe20007ffe0ff */
[----:B------:R1:W5:Y:S01]  /*0480*/  @P3 LDG.E.128 R24, [R54.64] ;  /* 0x0000000436183981 */ /* 0x000362000c1e1d00 */
[----:B--2---:R-:W-:-:S03]  /*0490*/  @P0 MOV R61, 0x10 ;  /* 0x00000010003d0802 */ /* 0x004fc60000000f00 */
[----:B------:R0:W5:Y:S02]  /*04a0*/  @P2 LDG.E.128 R32, [R8.64] ;  /* 0x0000000408202981 */ /* 0x000164000c1e1d00 */
[CC--:B------:R-:W-:Y:S02]  /*04b0*/  @P0 IMAD.WIDE.U32 R10, R0.reuse, R61.reuse, c[0x0][0x1b0] ;  /* 0x00006c00000a0625 */ /* 0x0c0fe400078e003d */
[----:B------:R2:W-:Y:S04]  /*04c0*/  @P4 STL.64 [R1+0x18], R62 ;  /* 0x0000183e01004387 */ /* 0x0005e80000100a00 */
[----:B------:R0:W5:Y:S04]  /*04d0*/  @P0 LDG.E.128 R36, [R10.64] ;  /* 0x000000040a240981 */ /* 0x000168000c1e1d00 */
[----:B------:R0:W-:Y:S04]  /*04e0*/  @P1 STL.64 [R1+0x40], R68 ;  /* 0x0000404401001387 */ /* 0x0001e80000100a00 */
[----:B------:R0:W-:Y:S04]  /*04f0*/  @P1 STL.64 [R1+0x48], R70 ;  /* 0x0000484601001387 */ /* 0x0001e80000100a00 */
[----:B------:R0:W-:Y:S04]  /*0500*/  @P1 STL.64 [R1+0x30], R72 ;  /* 0x0000304801001387 */ /* 0x0001e80000100a00 */
[----:B------:R0:W-:Y:S01]  /*0510*/  @P1 STL.64 [R1+0x38], R74 ;  /* 0x0000384a01001387 */ /* 0x0001e20000100a00 */
[----:B------:R-:W-:Y:S01]  /*0520*/  ISETP.GE.U32.AND P1, PT, R5, 0x800, PT ;  /* 0x000008000500780c */ /* 0x000fe20003f26070 */
[C---:B------:R-:W-:Y:S01]  /*0530*/  @P0 IMAD.WIDE.U32 R60, R0.reuse, R61, c[0x0][0x1c8] ;  /* 0x00007200003c0625 */ /* 0x040fe200078e003d */
[----:B------:R-:W-:Y:S01]  /*0540*/  @P0 IADD3 R0, R0, 0x100, RZ ;  /* 0x0000010000000810 */ /* 0x000fe20007ffe0ff */
[----:B------:R-:W-:Y:S01]  /*0550*/  @P6 STL.64 [R1+0x70], R80 ;  /* 0x0000705001006387 */ /* 0x000fe20000100a00 */
        /* <DEDUP_REMOVED lines=8> */
[----:B---3--:R-:W-:Y:S01]  /*05e0*/  LEA.HI R0, R136, UR6, RZ, 0x18 ;  /* 0x0000000688007c11 */ /* 0x008fe2000f8fc0ff */
[----:B------:R3:W5:Y:S04]  /*05f0*/  @P1 LDG.E.128 R44, [R6.64] ;  /* 0x00000004062c1981 */ /* 0x000768000c1e1d00 */
[----:B------:R3:W5:Y:S01]  /*0600*/  @P1 LDG.E.128 R48, [R2.64] ;  /* 0x0000000402301981 */ /* 0x000762000c1e1d00 */
[----:B------:R-:W-:-:S03]  /*0610*/  ISETP.GE.AND P1, PT, R0, c[0x0][0x164], PT ;  /* 0x0000590000007a0c */ /* 0x000fc60003f26270 */
[----:B------:R-:W-:Y:S04]  /*0620*/  @P6 STL.64 [R1+0x78], R82 ;  /* 0x0000785201006387 */ /* 0x000fe80000100a00 */
[----:B------:R3:W-:Y:S01]  /*0630*/  @P5 STL.64 [R1+0x50], R76 ;  /* 0x0000504c01005387 */ /* 0x0007e20000100a00 */
[----:B----4-:R-:W-:-:S03]  /*0640*/  CS2R R52, SRZ ;  /* 0x0000000000347805 */ /* 0x010fc6000001ff00 */
[----:B------:R4:W-:Y:S01]  /*0650*/  @P5 STL.64 [R1+0x58], R78 ;  /* 0x0000584e01005387 */ /* 0x0009e20000100a00 */
[----:B-1----:R-:W-:Y:S01]  /*0660*/  CS2R R54, SRZ ;  /* 0x0000000000367805 */ /* 0x002fe2000001ff00 */
[----:B0-----:R-:W-:Y:S02]  /*0670*/  CS2R R56, SRZ ;  /* 0x0000000000387805 */ /* 0x001fe4000001ff00 */
[----:B------:R0:W-:Y:S01]  /*0680*/  @P4 STL.64 [R1+0x20], R64 ;  /* 0x0000204001004387 */ /* 0x0001e20000100a00 */
[----:B------:R-:W-:Y:S01]  /*0690*/  CS2R R58, SRZ ;  /* 0x00000000003a7805 */ /* 0x000fe2000001ff00 */
[----:B------:R-:W-:Y:S01]  /*06a0*/  CS2R R60, SRZ ;  /* 0x00000000003c7805 */ /* 0x000fe2000001ff00 */
[----:B--2---:R-:W-:Y:S01]  /*06b0*/  CS2R R62, SRZ ;  /* 0x00000000003e7805 */ /* 0x004fe2000001ff00 */
[----:B------:R1:W-:Y:S01]  /*06c0*/  @P4 STL.64 [R1+0x28], R66 ;  /* 0x0000284201004387 */ /* 0x0003e20000100a00 */
[----:B------:R-:W-:Y:S01]  /*06d0*/  CS2R R68, SRZ ;  /* 0x0000000000447805 */ /* 0x000fe2000001ff00 */
[----:B------:R-:W-:Y:S01]  /*06e0*/  CS2R R70, SRZ ;  /* 0x0000000000467805 */ /* 0x000fe2000001ff00 */
[----:B------:R-:W-:Y:S01]  /*06f0*/  CS2R R72, SRZ ;  /* 0x0000000000487805 */ /* 0x000fe2000001ff00 */
[----:B------:R-:W-:Y:S01]  /*0700*/  CS2R R74, SRZ ;  /* 0x00000000004a7805 */ /* 0x000fe2000001ff00 */
[----:B---3--:R-:W-:Y:S01]  /*0710*/  CS2R R76, SRZ ;  /* 0x00000000004c7805 */ /* 0x008fe2000001ff00 */
[----:B----4-:R-:W-:Y:S01]  /*0720*/  CS2R R78, SRZ ;  /* 0x00000000004e7805 */ /* 0x010fe2000001ff00 */
[----:B------:R-:W-:Y:S01]  /*0730*/  CS2R R80, SRZ ;  /* 0x0000000000507805 */ /* 0x000fe2000001ff00 */
[----:B0-----:R-:W-:Y:S01]  /*0740*/  CS2R R64, SRZ ;  /* 0x0000000000407805 */ /* 0x001fe2000001ff00 */
        /* <DEDUP_REMOVED lines=35> */
.L_x_11493:
        /* <DEDUP_REMOVED lines=31> */
[----:B------:R-:W-:Y:S01]  /*0b70*/  @P1 LEA.HI.X R7, R4, c[0x0][0x21c], RZ, 0x4, P2 ;  /* 0x0000870004071a11 */ /* 0x000fe200010f24ff */
[----:B------:R-:W-:-:S04]  /*0b80*/  HFMA2.MMA R184, -RZ, RZ, 0, 9.5367431640625e-07 ;  /* 0x00000010ffb87435 */ /* 0x000fc800000001ff */
[----:B------:R1:W5:Y:S06]  /*0b90*/  @P1 LDG.E.128 R140, [R6.64] ;  /* 0x00000004068c1981 */ /* 0x00036c000c1e1d00 */
[C---:B------:R-:W-:Y:S01]  /*0ba0*/  IMAD.WIDE.U32 R184, R4.reuse, R184, c[0x0][0x208] ;  /* 0x0000820004b87625 */ /* 0x040fe200078e00b8 */
[----:B-1----:R-:W-:-:S04]  /*0bb0*/  LEA R6, P1, R4, c[0x0][0x190], 0x2 ;  /* 0x0000640004067a11 */ /* 0x002fc800078210ff */
[C---:B------:R-:W-:Y:S02]  /*0bc0*/  LEA.HI.X R7, R4.reuse, c[0x0][0x194], RZ, 0x2, P1 ;  /* 0x0000650004077a11 */ /* 0x040fe400008f14ff */
[----:B------:R-:W-:-:S03]  /*0bd0*/  LEA R186, P1, R4, c[0x0][0x188], 0x4 ;  /* 0x0000620004ba7a11 */ /* 0x000fc600078220ff */
[----:B------:R1:W5:Y:S01]  /*0be0*/  LDG.E R6, [R6.64] ;  /* 0x0000000406067981 */ /* 0x000362000c1e1900 */
[----:B------:R-:W-:Y:S02]  /*0bf0*/  LEA.HI.X R187, R4, c[0x0][0x18c], RZ, 0x4, P1 ;  /* 0x0000630004bb7a11 */ /* 0x000fe400008f24ff */
[----:B0-----:R-:W-:-:S03]  /*0c00*/  ISETP.NE.AND P1, PT, R188, RZ, PT ;  /* 0x000000ffbc00720c */ /* 0x001fc60003f25270 */
[----:B------:R0:W1:Y:S01]  /*0c10*/  LDG.E.128 R188, [R186.64] ;  /* 0x00000004babc7981 */ /* 0x000062000c1e1d00 */
[----:B-----5:R-:W-:-:S03]  /*0c20*/  FSEL R15, R204, RZ, !P1 ;  /* 0x000000ffcc0f7208 */ /* 0x020fc60004800000 */
[----:B0-----:R-:W2:Y:S01]  /*0c30*/  LDG.E.128 R184, [R184.64] ;  /* 0x00000004b8b87981 */ /* 0x001ea2000c1e1d00 */
[----:B------:R-:W-:Y:S01]  /*0c40*/  IADD3 R212, R4, 0x100, RZ ;  /* 0x0000010004d47810 */ /* 0x000fe20007ffe0ff */
[C---:B-1----:R-:W-:Y:S02]  /*0c50*/  FADD.FTZ R7, -R15.reuse, R188 ;  /* 0x000000bc0f077221 */ /* 0x042fe40000010100 */
[C---:B------:R-:W-:Y:S02]  /*0c60*/  FADD.FTZ R189, -R15.reuse, R189 ;  /* 0x000000bd0fbd7221 */ /* 0x040fe40000010100 */
[C---:B------:R-:W-:Y:S02]  /*0c70*/  FADD.FTZ R190, -R15.reuse, R190 ;  /* 0x000000be0fbe7221 */ /* 0x040fe40000010100 */
[----:B------:R-:W-:Y:S02]  /*0c80*/  FADD.FTZ R191, -R15, R191 ;  /* 0x000000bf0fbf7221 */ /* 0x000fe40000010100 */
[----:B------:R-:W-:-:S02]  /*0c90*/  FMUL.FTZ R7, R3, R7 ;  /* 0x0000000703077220 */ /* 0x000fc40000410000 */
[----:B------:R-:W-:Y:S02]  /*0ca0*/  FMUL.FTZ R221, R3, R189 ;  /* 0x000000bd03dd7220 */ /* 0x000fe40000410000 */
[----:B--2---:R-:W-:Y:S02]  /*0cb0*/  FMUL.FTZ R15, R236, R184 ;  /* 0x000000b8ec0f7220 */ /* 0x004fe40000410000 */
[----:B------:R-:W-:Y:S02]  /*0cc0*/  FADD.FTZ R80, R80, R184 ;  /* 0x000000b850507221 */ /* 0x000fe40000010000 */
[----:B------:R-:W-:Y:S02]  /*0cd0*/  FFMA.FTZ R52, R184, R7, R52 ;  /* 0x00000007b8347223 */ /* 0x000fe40000010034 */
[----:B------:R-:W-:Y:S02]  /*0ce0*/  FADD.FTZ R81, R81, R185 ;  /* 0x000000b951517221 */ /* 0x000fe40000010000 */
[----:B------:R-:W-:-:S02]  /*0cf0*/  FFMA.FTZ R53, R185, R221, R53 ;  /* 0x000000ddb9357223 */ /* 0x000fc40000010035 */
[----:B---3--:R-:W-:Y:S02]  /*0d00*/  FMUL.FTZ R245, R225, R185 ;  /* 0x000000b9e1f57220 */ /* 0x008fe40000410000 */
        /* <DEDUP_REMOVED lines=16> */
.L_x_11460:
[----:B-1----:R-:W-:Y:S05]  /*0e10*/  BSYNC B0 ;  /* 0x0000000000007941 */ /* 0x002fea0003800000 */
.L_x_11459:
        /* <DEDUP_REMOVED lines=11> */
[----:B------:R-:W-:Y:S01]  /*0ed0*/  @P1 LEA.HI.X R185, R212, c[0x0][0x21c], RZ, 0x4, P2 ;  /* 0x00008700d4b91a11 */ /* 0x000fe200010f24ff */
[----:B------:R-:W-:-:S04]  /*0ee0*/  HFMA2.MMA R188, -RZ, RZ, 0, 9.5367431640625e-07 ;  /* 0x00000010ffbc7435 */ /* 0x000fc800000001ff */
[----:B------:R1:W5:Y:S01]  /*0ef0*/  @P1 LDG.E.128 R144, [R184.64] ;  /* 0x00000004b8901981 */ /* 0x000362000c1e1d00 */
[----:B------:R-:W-:-:S04]  /*0f00*/  LEA R214, P1, R212, c[0x0][0x190], 0x2 ;  /* 0x00006400d4d67a11 */ /* 0x000fc800078210ff */
[C---:B------:R-:W-:Y:S02]  /*0f10*/  LEA.HI.X R215, R212.reuse, c[0x0][0x194], RZ, 0x2, P1 ;  /* 0x00006500d4d77a11 */ /* 0x040fe400008f14ff */
[C---:B-1----:R-:W-:Y:S01]  /*0f20*/  LEA R184, P1, R212.reuse, c[0x0][0x188], 0x4 ;  /* 0x00006200d4b87a11 */ /* 0x042fe200078220ff */
[C---:B------:R-:W-:Y:S02]  /*0f30*/  IMAD.WIDE.U32 R188, R212.reuse, R188, c[0x0][0x208] ;  /* 0x00008200d4bc7625 */ /* 0x040fe400078e00bc */
[----:B------:R1:W5:Y:S01]  /*0f40*/  LDG.E R8, [R214.64] ;  /* 0x00000004d6087981 */ /* 0x000362000c1e1900 */
[----:B------:R-:W-:Y:S02]  /*0f50*/  LEA.HI.X R185, R212, c[0x0][0x18c], RZ, 0x4, P1 ;  /* 0x00006300d4b97a11 */ /* 0x000fe400008f24ff */
[----:B0-----:R-:W-:Y:S01]  /*0f60*/  ISETP.NE.AND P1, PT, R186, RZ, PT ;  /* 0x000000ffba00720c */ /* 0x001fe20003f25270 */
[----:B------:R-:W2:Y:S04]  /*0f70*/  LDG.E.128 R188, [R188.64] ;  /* 0x00000004bcbc7981 */ /* 0x000ea8000c1e1d00 */
[----:B------:R-:W3:Y:S01]  /*0f80*/  LDG.E.128 R184, [R184.64] ;  /* 0x00000004b8b87981 */ /* 0x000ee2000c1e1d00 */
[----:B-----5:R-:W-:-:S02]  /*0f90*/  FSEL R193, R204, RZ, !P1 ;  /* 0x000000ffccc17208 */ /* 0x020fc40004800000 */
[----:B------:R-:W-:Y:S01]  /*0fa0*/  IADD3 R212, R212, 0x100, RZ ;  /* 0x00000100d4d47810 */ /* 0x000fe20007ffe0ff */
[----:B--2---:R-:W-:Y:S02]  /*0fb0*/  FMUL.FTZ R234, R234, R188 ;  /* 0x000000bceaea7220 */ /* 0x004fe40000410000 */
[C---:B---3--:R-:W-:Y:S02]  /*0fc0*/  FADD.FTZ R184, -R193.reuse, R184 ;  /* 0x000000b8c1b87221 */ /* 0x048fe40000010100 */
[----:B------:R-:W-:Y:S02]  /*0fd0*/  FADD.FTZ R185, -R193, R185 ;  /* 0x000000b9c1b97221 */ /* 0x000fe40000010100 */
[C---:B------:R-:W-:Y:S02]  /*0fe0*/  FMUL.FTZ R208, R3.reuse, R184 ;  /* 0x000000b803d07220 */ /* 0x040fe40000410000 */
[----:B------:R-:W-:Y:S02]  /*0ff0*/  FMUL.FTZ R207, R3, R185 ;  /* 0x000000b903cf7220 */ /* 0x000fe40000410000 */
[----:B------:R-:W-:-:S02]  /*1000*/  FADD.FTZ R186, -R193, R186 ;  /* 0x000000bac1ba7221 */ /* 0x000fc40000010100 */
[----:B------:R-:W-:Y:S02]  /*1010*/  FMUL.FTZ R244, R244, R189 ;  /* 0x000000bdf4f47220 */ /* 0x000fe40000410000 */
[----:B------:R-:W-:Y:S02]  /*1020*/  FADD.FTZ R184, R203, R234 ;  /* 0x000000eacbb87221 */ /* 0x000fe40000010000 */
[----:B------:R-:W-:Y:S02]  /*1030*/  FFMA.FTZ R185, R208, R234, R202 ;  /* 0x000000ead0b97223 */ /* 0x000fe400000100ca */
[----:B------:R-:W-:Y:S02]  /*1040*/  FADD.FTZ R187, -R193, R187 ;  /* 0x000000bbc1bb7221 */ /* 0x000fe40000010100 */
[----:B------:R-:W-:Y:S02]  /*1050*/  FMUL.FTZ R193, R3, R186 ;  /* 0x000000ba03c17220 */ /* 0x000fe40000410000 */
[----:B----4-:R-:W-:-:S02]  /*1060*/  FMUL.FTZ R235, R235, R190 ;  /* 0x000000beebeb7220 */ /* 0x010fc40000410000 */
[----:B------:R-:W-:Y:S02]  /*1070*/  FADD.FTZ R184, R184, R244 ;  /* 0x000000f4b8b87221 */ /* 0x000fe40000010000 */
[----:B------:R-:W-:Y:S01]  /*1080*/  FFMA.FTZ R185, R207, R244, R185 ;  /* 0x000000f4cfb97223 */ /* 0x000fe200000100b9 */
[----:B------:R0:W-:Y:S01]  /*1090*/  STL [R1], R234 ;  /* 0x000000ea01007387 */ /* 0x0001e20000100800 */
[----:B------:R-:W-:Y:S02]  /*10a0*/  FMUL.FTZ R220, R220, R191 ;  /* 0x000000bfdcdc7220 */ /* 0x000fe40000410000 */
[----:B------:R-:W-:Y:S02]  /*10b0*/  FADD.FTZ R184, R184, R235 ;  /* 0x000000ebb8b87221 */ /* 0x000fe40000010000 */
[----:B------:R-:W-:Y:S02]  /*10c0*/  FFMA.FTZ R185, R193, R235, R185 ;  /* 0x000000ebc1b97223 */ /* 0x000fe400000100b9 */
[----:B0-----:R-:W-:-:S02]  /*10d0*/  FMUL.FTZ R234, R3, R187 ;  /* 0x000000bb03ea7220 */ /* 0x001fc40000410000 */
        /* <DEDUP_REMOVED lines=10> */
.L_x_11462:
[----:B-1----:R-:W-:Y:S05]  /*1180*/  BSYNC B0 ;  /* 0x0000000000007941 */ /* 0x002fea0003800000 */
.L_x_11461:
        /* <DEDUP_REMOVED lines=14> */
[C---:B------:R-:W-:Y:S02]  /*1270*/  LEA.HI.X R215, R212.reuse, c[0x0][0x194], RZ, 0x2, P1 ;  /* 0x00006500d4d77a11 */ /* 0x040fe400008f14ff */
[----:B------:R-:W-:Y:S01]  /*1280*/  LEA R186, P1, R212, c[0x0][0x188], 0x4 ;  /* 0x00006200d4ba7a11 */ /* 0x000fe200078220ff */
[----:B-1----:R-:W-:-:S03]  /*1290*/  HFMA2.MMA R184, -RZ, RZ, 0, 9.5367431640625e-07 ;  /* 0x00000010ffb87435 */ /* 0x002fc600000001ff */
[----:B------:R-:W-:Y:S01]  /*12a0*/  LEA.HI.X R187, R212, c[0x0][0x18c], RZ, 0x4, P1 ;  /* 0x00006300d4bb7a11 */ /* 0x000fe200008f24ff */
[----:B------:R1:W5:Y:S01]  /*12b0*/  LDG.E R9, [R214.64] ;  /* 0x00000004d6097981 */ /* 0x000362000c1e1900 */
[----:B0-----:R-:W-:-:S03]  /*12c0*/  ISETP.NE.AND P1, PT, R188, RZ, PT ;  /* 0x000000ffbc00720c */ /* 0x001fc60003f25270 */
[----:B------:R0:W2:Y:S02]  /*12d0*/  LDG.E.128 R188, [R186.64] ;  /* 0x00000004babc7981 */ /* 0x0000a4000c1e1d00 */
[----:B------:R-:W-:-:S06]  /*12e0*/  IMAD.WIDE.U32 R184, R212, R184, c[0x0][0x208] ;  /* 0x00008200d4b87625 */ /* 0x000fcc00078e00b8 */
[----:B0-----:R-:W3:Y:S01]  /*12f0*/  LDG.E.128 R184, [R184.64] ;  /* 0x00000004b8b87981 */ /* 0x001ee2000c1e1d00 */
[----:B-----5:R-:W-:Y:S02]  /*1300*/  FSEL R16, R204, RZ, !P1 ;  /* 0x000000ffcc107208 */ /* 0x020fe40004800000 */
[----:B------:R-:W-:-:S03]  /*1310*/  IADD3 R212, R212, 0x100, RZ ;  /* 0x00000100d4d47810 */ /* 0x000fc60007ffe0ff */
[C---:B--2---:R-:W-:Y:S02]  /*1320*/  FADD.FTZ R188, -R16.reuse, R188 ;  /* 0x000000bc10bc7221 */ /* 0x044fe40000010100 */
[----:B------:R-:W-:Y:S02]  /*1330*/  FADD.FTZ R189, -R16, R189 ;  /* 0x000000bd10bd7221 */ /* 0x000fe40000010100 */
[C---:B------:R-:W-:Y:S02]  /*1340*/  FMUL.FTZ R206, R3.reuse, R188 ;  /* 0x000000bc03ce7220 */ /* 0x040fe40000410000 */
[----:B------:R-:W-:Y:S02]  /*1350*/  FMUL.FTZ R205, R3, R189 ;  /* 0x000000bd03cd7220 */ /* 0x000fe40000410000 */
[----:B---3--:R-:W-:Y:S02]  /*1360*/  FMUL.FTZ R252, R243, R184 ;  /* 0x000000b8f3fc7220 */ /* 0x008fe40000410000 */
[----:B------:R-:W-:-:S02]  /*1370*/  FADD.FTZ R88, R88, R184 ;  /* 0x000000b858587221 */ /* 0x000fc40000010000 */
[----:B------:R-:W-:Y:S02]  /*1380*/  FFMA.FTZ R60, R184, R206, R60 ;  /* 0x000000ceb83c7223 */ /* 0x000fe4000001003c */
[----:B------:R-:W-:Y:S02]  /*1390*/  FADD.FTZ R89, R89, R185 ;  /* 0x000000b959597221 */ /* 0x000fe40000010000 */
[----:B------:R-:W-:Y:S02]  /*13a0*/  FFMA.FTZ R61, R185, R205, R61 ;  /* 0x000000cdb93d7223 */ /* 0x000fe4000001003d */
[----:B------:R-:W-:Y:S02]  /*13b0*/  FMUL.FTZ R243, R233, R185 ;  /* 0x000000b9e9f37220 */ /* 0x000fe40000410000 */
[----:B------:R-:W-:Y:S02]  /*13c0*/  FADD.FTZ R190, -R16, R190 ;  /* 0x000000be10be7221 */ /* 0x000fe40000010100 */
[----:B------:R-:W-:-:S02]  /*13d0*/  FADD.FTZ R184, R203, R252 ;  /* 0x000000fccbb87221 */ /* 0x000fc40000010000 */
[----:B------:R-:W-:Y:S02]  /*13e0*/  FFMA.FTZ R185, R206, R252, R202 ;  /* 0x000000fcceb97223 */ /* 0x000fe400000100ca */
[----:B------:R-:W-:Y:S02]  /*13f0*/  FADD.FTZ R191, -R16, R191 ;  /* 0x000000bf10bf7221 */ /* 0x000fe40000010100 */
        /* <DEDUP_REMOVED lines=14> */
.L_x_11464:
[----:B-1----:R-:W-:Y:S05]  /*14e0*/  BSYNC B0 ;  /* 0x0000000000007941 */ /* 0x002fea0003800000 */
.L_x_11463:
[----:B------:R-:W0:Y:S01]  /*14f0*/  LDC.U8 R214, c[0x0][0x1f0] ;  /* 0x00007c00ffd67b82 */ /* 0x000e220000000000 */
        /* <DEDUP_REMOVED lines=19> */
[----:B------:R0:W2:Y:S01]  /*1630*/  LDG.E.128 R188, [R186.64] ;  /* 0x00000004babc7981 */ /* 0x0000a2000c1e1d00 */
[----:B-----5:R-:W-:Y:S01]  /*1640*/  FSEL R17, R204, RZ, !P1 ;  /* 0x000000ffcc117208 */ /* 0x020fe20004800000 */
[----:B------:R-:W-:-:S06]  /*1650*/  IMAD.WIDE.U32 R184, R212, R184, c[0x0][0x208] ;  /* 0x00008200d4b87625 */ /* 0x000fcc00078e00b8 */
[----:B0-----:R-:W3:Y:S01]  /*1660*/  LDG.E.128 R184, [R184.64] ;  /* 0x00000004b8b87981 */ /* 0x001ee2000c1e1d00 */
[----:B------:R-:W-:Y:S01]  /*1670*/  IADD3 R212, R212, 0x100, RZ ;  /* 0x00000100d4d47810 */ /* 0x000fe20007ffe0ff */
[C---:B--2---:R-:W-:Y:S02]  /*1680*/  FADD.FTZ R188, -R17.reuse, R188 ;  /* 0x000000bc11bc7221 */ /* 0x044fe40000010100 */
[----:B------:R-:W-:Y:S02]  /*1690*/  FADD.FTZ R189, -R17, R189 ;  /* 0x000000bd11bd7221 */ /* 0x000fe40000010100 */
[C---:B-1----:R-:W-:Y:S02]  /*16a0*/  FMUL.FTZ R201, R3.reuse, R188 ;  /* 0x000000bc03c97220 */ /* 0x042fe40000410000 */
[----:B------:R-:W-:Y:S02]  /*16b0*/  FMUL.FTZ R200, R3, R189 ;  /* 0x000000bd03c87220 */ /* 0x000fe40000410000 */
[----:B---3--:R-:W-:-:S02]  /*16c0*/  FMUL.FTZ R251, R231, R184 ;  /* 0x000000b8e7fb7220 */ /* 0x008fc40000410000 */
[----:B------:R-:W-:Y:S02]  /*16d0*/  FADD.FTZ R92, R92, R184 ;  /* 0x000000b85c5c7221 */ /* 0x000fe40000010000 */
[----:B------:R-:W-:Y:S02]  /*16e0*/  FFMA.FTZ R64, R184, R201, R64 ;  /* 0x000000c9b8407223 */ /* 0x000fe40000010040 */
[----:B------:R-:W-:Y:S02]  /*16f0*/  FADD.FTZ R93, R93, R185 ;  /* 0x000000b95d5d7221 */ /* 0x000fe40000010000 */
[----:B------:R-:W-:Y:S02]  /*1700*/  FFMA.FTZ R65, R185, R200, R65 ;  /* 0x000000c8b9417223 */ /* 0x000fe40000010041 */
[----:B------:R-:W-:Y:S02]  /*1710*/  FMUL.FTZ R242, R230, R185 ;  /* 0x000000b9e6f27220 */ /* 0x000fe40000410000 */
[----:B------:R-:W-:-:S02]  /*1720*/  FADD.FTZ R190, -R17, R190 ;  /* 0x000000be11be7221 */ /* 0x000fc40000010100 */
[----:B------:R-:W-:Y:S02]  /*1730*/  FADD.FTZ R184, R203, R251 ;  /* 0x000000fbcbb87221 */ /* 0x000fe40000010000 */
[----:B------:R-:W-:Y:S02]  /*1740*/  FFMA.FTZ R185, R201, R251, R202 ;  /* 0x000000fbc9b97223 */ /* 0x000fe400000100ca */
[----:B------:R-:W-:Y:S02]  /*1750*/  FADD.FTZ R191, -R17, R191 ;  /* 0x000000bf11bf7221 */ /* 0x000fe40000010100 */
        /* <DEDUP_REMOVED lines=14> */
.L_x_11466:
[----:B------:R-:W-:Y:S05]  /*1840*/  BSYNC B0 ;  /* 0x0000000000007941 */ /* 0x000fea0003800000 */
.L_x_11465:
[----:B------:R-:W-:Y:S01]  /*1850*/  ISETP.GE.U32.AND P1, PT, R5, 0x500, PT ;  /* 0x000005000500780c */ /* 0x000fe20003f26070 */
[----:B------:R-:W-:-:S12]  /*1860*/  BSSY B0, `(.L_x_11467) ;  /* 0x000002f000007945 */ /* 0x000fd80003800000 */
[----:B------:R-:W-:Y:S05]  /*1870*/  @!P1 BRA `(.L_x_11468) ;  /* 0x000002d000009947 */ /* 0x000fea0003800000 */
[----:B------:R-:W-:-:S04]  /*1880*/  ISETP.NE.U32.AND P1, PT, RZ, c[0x0][0x218], PT ;  /* 0x00008600ff007a0c */ /* 0x000fc80003f25070 */
[----:B------:R-:W-:-:S13]  /*1890*/  ISETP.NE.AND.EX P1, PT, RZ, c[0x0][0x21c], PT, P1 ;  /* 0x00008700ff007a0c */ /* 0x000fda0003f25310 */
[----:B------:R-:W-:-:S04]  /*18a0*/  @P1 LEA R184, P2, R212, c[0x0][0x218], 0x4 ;  /* 0x00008600d4b81a11 */ /* 0x000fc800078420ff */
[----:B------:R-:W-:-:S05]  /*18b0*/  @P1 LEA.HI.X R185, R212, c[0x0][0x21c], RZ, 0x4, P2 ;  /* 0x00008700d4b91a11 */ /* 0x000fca00010f24ff */
[----:B------:R1:W5:Y:S01]  /*18c0*/  @P1 LDG.E.128 R156, [R184.64] ;  /* 0x00000004b89c1981 */ /* 0x000362000c1e1d00 */
[----:B------:R-:W-:-:S04]  /*18d0*/  LEA R198, P1, R212, c[0x0][0x190], 0x2 ;  /* 0x00006400d4c67a11 */ /* 0x000fc800078210ff */
[C---:B------:R-:W-:Y:S02]  /*18e0*/  LEA.HI.X R199, R212.reuse, c[0x0][0x194], RZ, 0x2, P1 ;  /* 0x00006500d4c77a11 */ /* 0x040fe400008f14ff */
[C---:B------:R-:W-:Y:S02]  /*18f0*/  LEA R186, P1, R212.reuse, c[0x0][0x188], 0x4 ;  /* 0x00006200d4ba7a11 */ /* 0x040fe400078220ff */
[----:B-1----:R-:W-:Y:S01]  /*1900*/  MOV R184, 0x10 ;  /* 0x0000001000b87802 */ /* 0x002fe20000000f00 */
[----:B------:R1:W5:Y:S01]  /*1910*/  LDG.E R11, [R198.64] ;  /* 0x00000004c60b7981 */ /* 0x000362000c1e1900 */
[----:B------:R-:W-:Y:S02]  /*1920*/  LEA.HI.X R187, R212, c[0x0][0x18c], RZ, 0x4, P1 ;  /* 0x00006300d4bb7a11 */ /* 0x000fe400008f24ff */
[----:B0-----:R-:W-:Y:S01]  /*1930*/  ISETP.NE.AND P1, PT, R214, RZ, PT ;  /* 0x000000ffd600720c */ /* 0x001fe20003f25270 */
[----:B------:R-:W-:Y:S02]  /*1940*/  IMAD.WIDE.U32 R184, R212, R184, c[0x0][0x208] ;  /* 0x00008200d4b87625 */ /* 0x000fe400078e00b8 */
[----:B------:R0:W2:Y:S01]  /*1950*/  LDG.E.128 R188, [R186.64] ;  /* 0x00000004babc7981 */ /* 0x0000a2000c1e1d00 */
[----:B-----5:R-:W-:-:S03]  /*1960*/  FSEL R18, R204, RZ, !P1 ;  /* 0x000000ffcc127208 */ /* 0x020fc60004800000 */
        /* <DEDUP_REMOVED lines=30> */
.L_x_11468:
[----:B------:R-:W-:Y:S05]  /*1b50*/  BSYNC B0 ;  /* 0x0000000000007941 */ /* 0x000fea0003800000 */
.L_x_11467:
        /* <DEDUP_REMOVED lines=48> */
.L_x_11470:
[----:B------:R-:W-:Y:S05]  /*1e60*/  BSYNC B0 ;  /* 0x0000000000007941 */ /* 0x000fea0003800000 */
.L_x_11469:
[----:B------:R-:W-:Y:S01]  /*1e70*/  BSSY B0, `(.L_x_11471) ;  /* 0x000002f000007945 */ /* 0x000fe20003800000 */
        /* <DEDUP_REMOVED lines=46> */
.L_x_11472:
[----:B------:R-:W-:Y:S05]  /*2160*/  BSYNC B0 ;  /* 0x0000000000007941 */ /* 0x000fea0003800000 */
.L_x_11471:
        /* <DEDUP_REMOVED lines=13> */
[C---:B------:R-:W-:Y:S01]  /*2240*/  IMAD.WIDE.U32 R188, R212.reuse, R188, c[0x0][0x208] ;  /* 0x00008200d4bc7625 */ /* 0x040fe200078e00bc */
[----:B-1----:R-:W-:-:S03]  /*2250*/  LEA R184, P1, R212, c[0x0][0x188], 0x4 ;  /* 0x00006200d4b87a11 */ /* 0x002fc600078220ff */
[----:B------:R0:W5:Y:S01]  /*2260*/  LDG.E R14, [R214.64] ;  /* 0x00000004d60e7981 */ /* 0x000162000c1e1900 */
[----:B------:R-:W-:-:S03]  /*2270*/  LEA.HI.X R185, R212, c[0x0][0x18c], RZ, 0x4, P1 ;  /* 0x00006300d4b97a11 */ /* 0x000fc600008f24ff */
[----:B------:R-:W2:Y:S04]  /*2280*/  LDG.E.128 R188, [R188.64] ;  /* 0x00000004bcbc7981 */ /* 0x000ea8000c1e1d00 */
[----:B------:R-:W3:Y:S01]  /*2290*/  LDG.E.128 R184, [R184.64] ;  /* 0x00000004b8b87981 */ /* 0x000ee2000c1e1d00 */
[----:B--2---:R-:W-:Y:S02]  /*22a0*/  FMUL.FTZ R247, R48, R188 ;  /* 0x000000bc30f77220 */ /* 0x004fe40000410000 */
[C---:B---3--:R-:W-:Y:S02]  /*22b0*/  FADD.FTZ R184, -R204.reuse, R184 ;  /* 0x000000b8ccb87221 */ /* 0x048fe40000010100 */
[----:B------:R-:W-:Y:S02]  /*22c0*/  FADD.FTZ R185, -R204, R185 ;  /* 0x000000b9ccb97221 */ /* 0x000fe40000010100 */
[----:B------:R-:W-:-:S02]  /*22d0*/  FMUL.FTZ R218, R3, R184 ;  /* 0x000000b803da7220 */ /* 0x000fc40000410000 */
        /* <DEDUP_REMOVED lines=9> */
[----:B------:R-:W-:Y:S01]  /*2370*/  FFMA.FTZ R185, R209, R238, R185 ;  /* 0x000000eed1b97223 */ /* 0x000fe200000100b9 */
[----:B------:R1:W-:Y:S01]  /*2380*/  STL [R1+0x8], R218 ;  /* 0x000008da01007387 */ /* 0x0003e20000100800 */
[----:B------:R-:W-:Y:S02]  /*2390*/  FFMA.FTZ R176, R188, R218, R176 ;  /* 0x000000dabcb07223 */ /* 0x000fe400000100b0 */
[----:B------:R-:W-:Y:S01]  /*23a0*/  FFMA.FTZ R177, R189, R209, R177 ;  /* 0x000000d1bdb17223 */ /* 0x000fe200000100b1 */
[----:B------:R2:W-:Y:S01]  /*23b0*/  STL [R1+0x4], R209 ;  /* 0x000004d101007387 */ /* 0x0005e20000100800 */
[----:B------:R-:W-:-:S02]  /*23c0*/  FADD.FTZ R184, R184, R222 ;  /* 0x000000deb8b87221 */ /* 0x000fc40000010000 */
[----:B------:R-:W-:Y:S02]  /*23d0*/  FFMA.FTZ R185, R246, R222, R185 ;  /* 0x000000def6b97223 */ /* 0x000fe400000100b9 */
[----:B-1----:R-:W-:Y:S02]  /*23e0*/  FMUL.FTZ R218, R3, R187 ;  /* 0x000000bb03da7220 */ /* 0x002fe40000410000 */
[----:B--2---:R-:W-:Y:S02]  /*23f0*/  FMUL.FTZ R209, R51, R191 ;  /* 0x000000bf33d17220 */ /* 0x004fe40000410000 */
[----:B------:R-:W-:Y:S02]  /*2400*/  FADD.FTZ R172, R172, R188 ;  /* 0x000000bcacac7221 */ /* 0x000fe40000010000 */
[----:B------:R-:W-:Y:S02]  /*2410*/  FADD.FTZ R173, R173, R189 ;  /* 0x000000bdadad7221 */ /* 0x000fe40000010000 */
[----:B------:R-:W-:-:S02]  /*2420*/  FADD.FTZ R174, R174, R190 ;  /* 0x000000beaeae7221 */ /* 0x000fc40000010000 */
[----:B------:R-:W-:Y:S02]  /*2430*/  FFMA.FTZ R178, R190, R246, R178 ;  /* 0x000000f6beb27223 */ /* 0x000fe400000100b2 */
[----:B------:R-:W-:Y:S02]  /*2440*/  FADD.FTZ R175, R175, R191 ;  /* 0x000000bfafaf7221 */ /* 0x000fe40000010000 */
[----:B------:R-:W-:Y:S02]  /*2450*/  FFMA.FTZ R179, R191, R218, R179 ;  /* 0x000000dabfb37223 */ /* 0x000fe400000100b3 */
[----:B------:R-:W-:Y:S02]  /*2460*/  FADD.FTZ R203, R184, R209 ;  /* 0x000000d1b8cb7221 */ /* 0x000fe40000010000 */
[----:B------:R-:W-:Y:S02]  /*2470*/  FFMA.FTZ R202, R218, R209, R185 ;  /* 0x000000d1daca7223 */ /* 0x000fe400000100b9 */
.L_x_11474:
[----:B0-----:R-:W-:Y:S05]  /*2480*/  BSYNC B0 ;  /* 0x0000000000007941 */ /* 0x001fea0003800000 */
.L_x_11473:
        /* <DEDUP_REMOVED lines=9> */
.L_x_11494:
        /* <DEDUP_REMOVED lines=18> */
.L_x_11495:
        /* <DEDUP_REMOVED lines=34> */
[----:B------:R-:W2:Y:S04]  /*2860*/  LDL R215, [R1+0x78] ;  /* 0x0000780001d77983 */ /* 0x000ea80000100800 */
[----:B------:R-:W3:Y:S01]  /*2870*/  LDL R214, [R1+0x7c] ;  /* 0x00007c0001d67983 */ /* 0x000ee20000100800 */
[----:B------:R-:W-:-:S04]  /*2880*/  ISETP.NE.AND P1, PT, R212, RZ, PT ;  /* 0x000000ffd400720c */ /* 0x000fc80003f25270 */
[----:B------:R-:W-:Y:S01]  /*2890*/  IMAD.WIDE.U32 R184, R4, R204, c[0x0][0x170] ;  /* 0x00005c0004b87625 */ /* 0x000fe200078e00cc */
[----:B------:R-:W-:-:S05]  /*28a0*/  FSEL R191, R188, RZ, !P1 ;  /* 0x000000ffbcbf7208 */ /* 0x000fca0004800000 */
[----:B------:R-:W4:Y:S01]  /*28b0*/  LDG.E.128 R184, [R184.64] ;  /* 0x00000004b8b87981 */ /* 0x000f22000c1e1d00 */
[----:B------:R-:W-:Y:S01]  /*28c0*/  ISETP.NE.U32.AND P4, PT, RZ, c[0x0][0x218], PT ;  /* 0x00008600ff007a0c */ /* 0x000fe20003f85070 */
[----:B------:R-:W-:Y:S01]  /*28d0*/  FFMA.FTZ R190, R7, R189, R191 ;  /* 0x000000bd07be7223 */ /* 0x000fe200000100bf */
[----:B------:R-:W-:Y:S02]  /*28e0*/  ISETP.NE.U32.AND P5, PT, RZ, c[0x0][0x258], PT ;  /* 0x00009600ff007a0c */ /* 0x000fe40003fa5070 */
[----:B------:R-:W-:Y:S01]  /*28f0*/  ISETP.NE.AND.EX P4, PT, RZ, c[0x0][0x21c], PT, P4 ;  /* 0x00008700ff007a0c */ /* 0x000fe20003f85340 */
[----:B------:R-:W-:Y:S01]  /*2900*/  FADD.FTZ R190, R15, -R190 ;  /* 0x800000be0fbe7221 */ /* 0x000fe20000010000 */
[----:B------:R-:W-:Y:S02]  /*2910*/  ISETP.NE.AND.EX P5, PT, RZ, c[0x0][0x25c], PT, P5 ;  /* 0x00009700ff007a0c */ /* 0x000fe40003fa5350 */
[C---:B------:R-:W-:Y:S01]  /*2920*/  LOP3.LUT P3, RZ, R6.reuse, 0xff, RZ, 0xc0, !PT ;  /* 0x000000ff06ff7812 */ /* 0x040fe2000786c0ff */
[----:B------:R-:W-:Y:S01]  /*2930*/  FMUL.FTZ R190, R3, R190 ;  /* 0x000000be03be7220 */ /* 0x000fe20000410000 */
[----:B------:R-:W-:-:S07]  /*2940*/  LOP3.LUT P2, RZ, R6, 0xff00, RZ, 0xc0, !PT ;  /* 0x0000ff0006ff7812 */ /* 0x000fce000784c0ff */
[----:B------:R-:W-:-:S05]  /*2950*/  @P4 FADD.FTZ R190, R140, R190 ;  /* 0x000000be8cbe4221 */ /* 0x000fca0000010000 */
[C---:B------:R-:W-:Y:S01]  /*2960*/  SEL R180, R190.reuse, R180, P5 ;  /* 0x000000b4beb47207 */ /* 0x040fe20002800000 */
[----:B------:R-:W-:-:S04]  /*2970*/  FMUL.FTZ R190, R190, R2 ;  /* 0x00000002bebe7220 */ /* 0x000fc80000410000 */
[----:B0-----:R-:W-:-:S04]  /*2980*/  FMUL.FTZ R203, R190, c[0x0][0x1e8] ;  /* 0x00007a00becb7a20 */ /* 0x001fc80000410000 */
[----:B----4-:R-:W-:-:S05]  /*2990*/  FMUL.FTZ R184, R203, R184 ;  /* 0x000000b8cbb87220 */ /* 0x010fca0000410000 */
[----:B------:R-:W-:-:S05]  /*29a0*/  FSEL R184, R184, RZ, P3 ;  /* 0x000000ffb8b87208 */ /* 0x000fca0001800000 */
[----:B------:R-:W-:Y:S02]  /*29b0*/  FADD.FTZ R108, R108, R184 ;  /* 0x000000b86c6c7221 */ /* 0x000fe40000010000 */
[----:B------:R-:W-:-:S04]  /*29c0*/  FFMA.FTZ R184, R221, R189, R191 ;  /* 0x000000bdddb87223 */ /* 0x000fc800000100bf */
[----:B------:R-:W-:-:S04]  /*29d0*/  FADD.FTZ R184, R245, -R184 ;  /* 0x800000b8f5b87221 */ /* 0x000fc80000010000 */
[----:B------:R-:W-:-:S04]  /*29e0*/  FMUL.FTZ R184, R3, R184 ;  /* 0x000000b803b87220 */ /* 0x000fc80000410000 */
[----:B------:R-:W-:-:S05]  /*29f0*/  @P4 FADD.FTZ R184, R141, R184 ;  /* 0x000000b88db84221 */ /* 0x000fca0000010000 */
[C---:B------:R-:W-:Y:S01]  /*2a00*/  SEL R181, R184.reuse, R181, P5 ;  /* 0x000000b5b8b57207 */ /* 0x040fe20002800000 */
[----:B------:R-:W-:-:S04]  /*2a10*/  FMUL.FTZ R184, R184, R2 ;  /* 0x00000002b8b87220 */ /* 0x000fc80000410000 */
[----:B------:R-:W-:Y:S02]  /*2a20*/  FMUL.FTZ R190, R184, c[0x0][0x1e8] ;  /* 0x00007a00b8be7a20 */ /* 0x000fe40000410000 */
[----:B------:R-:W-:Y:S02]  /*2a30*/  FFMA.FTZ R184, R219, R189, R191 ;  /* 0x000000bddbb87223 */ /* 0x000fe400000100bf */
[----:B------:R-:W-:Y:S02]  /*2a40*/  FMUL.FTZ R185, R185, R190 ;  /* 0x000000beb9b97220 */ /* 0x000fe40000410000 */
[----:B------:R-:W-:-:S03]  /*2a50*/  FADD.FTZ R184, R237, -R184 ;  /* 0x800000b8edb87221 */ /* 0x000fc60000010000 */
[----:B------:R-:W-:Y:S01]  /*2a60*/  FSEL R185, R185, RZ, P2 ;  /* 0x000000ffb9b97208 */ /* 0x000fe20001000000 */
[----:B------:R-:W-:-:S04]  /*2a70*/  FMUL.FTZ R184, R3, R184 ;  /* 0x000000b803b87220 */ /* 0x000fc80000410000 */
[----:B------:R-:W-:Y:S02]  /*2a80*/  FADD.FTZ R109, R109, R185 ;  /* 0x000000b96d6d7221 */ /* 0x000fe40000010000 */
[----:B------:R-:W-:Y:S02]  /*2a90*/  FFMA.FTZ R185, R236, R189, R191 ;  /* 0x000000bdecb97223 */ /* 0x000fe400000100bf */
[----:B------:R-:W-:Y:S02]  /*2aa0*/  @P4 FADD.FTZ R184, R142, R184 ;  /* 0x000000b88eb84221 */ /* 0x000fe40000010000 */
[----:B------:R-:W-:-:S03]  /*2ab0*/  FADD.FTZ R185, R225, -R185 ;  /* 0x800000b9e1b97221 */ /* 0x000fc60000010000 */
[C---:B------:R-:W-:Y:S01]  /*2ac0*/  SEL R182, R184.reuse, R182, P5 ;  /* 0x000000b6b8b67207 */ /* 0x040fe20002800000 */
[----:B------:R-:W-:Y:S02]  /*2ad0*/  FMUL.FTZ R185, R3, R185 ;  /* 0x000000b903b97220 */ /* 0x000fe40000410000 */
[----:B------:R-:W-:Y:S02]  /*2ae0*/  FMUL.FTZ R184, R184, R2 ;  /* 0x00000002b8b87220 */ /* 0x000fe40000410000 */
[----:B------:R-:W-:Y:S02]  /*2af0*/  @P4 FADD.FTZ R185, R143, R185 ;  /* 0x000000b98fb94221 */ /* 0x000fe40000010000 */
[----:B------:R-:W-:-:S03]  /*2b00*/  FMUL.FTZ R191, R184, c[0x0][0x1e8] ;  /* 0x00007a00b8bf7a20 */ /* 0x000fc60000410000 */
[C---:B------:R-:W-:Y:S01]  /*2b10*/  SEL R183, R185.reuse, R183, P5 ;  /* 0x000000b7b9b77207 */ /* 0x040fe20002800000 */
[----:B------:R-:W-:Y:S01]  /*2b20*/  FMUL.FTZ R185, R185, R2 ;  /* 0x00000002b9b97220 */ /* 0x000fe20000410000 */
[----:B------:R-:W-:Y:S01]  /*2b30*/  LOP3.LUT P4, RZ, R6, 0xff000000, RZ, 0xc0, !PT ;  /* 0xff00000006ff7812 */ /* 0x000fe2000788c0ff */
[----:B------:R-:W-:Y:S02]  /*2b40*/  FMUL.FTZ R184, R186, R191 ;  /* 0x000000bfbab87220 */ /* 0x000fe40000410000 */
[----:B------:R-:W-:Y:S01]  /*2b50*/  FMUL.FTZ R202, R185, c[0x0][0x1e8] ;  /* 0x00007a00b9ca7a20 */ /* 0x000fe20000410000 */
[----:B------:R-:W4:Y:S01]  /*2b60*/  LDL R186, [R1+0x74] ;  /* 0x0000740001ba7983 */ /* 0x000f220000100800 */
[----:B------:R-:W-:Y:S02]  /*2b70*/  LOP3.LUT P1, RZ, R6, 0xff0000, RZ, 0xc0, !PT ;  /* 0x00ff000006ff7812 */ /* 0x000fe4000782c0ff */
[----:B------:R-:W-:Y:S01]  /*2b80*/  FMUL.FTZ R187, R187, R202 ;  /* 0x000000cabbbb7220 */ /* 0x000fe20000410000 */
[----:B------:R-:W-:-:S02]  /*2b90*/  ISETP.NE.U32.AND P5, PT, RZ, c[0x0][0x258], PT ;  /* 0x00009600ff007a0c */ /* 0x000fc40003fa5070 */
[----:B------:R-:W-:Y:S02]  /*2ba0*/  FSEL R184, R184, RZ, P1 ;  /* 0x000000ffb8b87208 */ /* 0x000fe40000800000 */
[----:B------:R-:W-:Y:S02]  /*2bb0*/  FSEL R187, R187, RZ, P4 ;  /* 0x000000ffbbbb7208 */ /* 0x000fe40002000000 */
[----:B------:R-:W-:Y:S01]  /*2bc0*/  ISETP.NE.AND.EX P5, PT, RZ, c[0x0][0x25c], PT, P5 ;  /* 0x00009700ff007a0c */ /* 0x000fe20003fa5350 */
[----:B------:R-:W-:Y:S02]  /*2bd0*/  FADD.FTZ R110, R110, R184 ;  /* 0x000000b86e6e7221 */ /* 0x000fe40000010000 */
[----:B------:R-:W-:Y:S02]  /*2be0*/  FADD.FTZ R111, R111, R187 ;  /* 0x000000bb6f6f7221 */ /* 0x000fe40000010000 */
[----:B------:R-:W3:Y:S08]  /*2bf0*/  LDL R187, [R1+0x70] ;  /* 0x0000700001bb7983 */ /* 0x000ef00000100800 */
[----:B------:R-:W-:-:S05]  /*2c00*/  @P5 IMAD.WIDE.U32 R184, R4, R204, c[0x0][0x258] ;  /* 0x0000960004b85625 */ /* 0x000fca00078e00cc */
[----:B------:R4:W-:Y:S02]  /*2c10*/  @P5 STG.E.128 [R184.64], R180 ;  /* 0x000000b4b8005986 */ /* 0x0009e4000c101d04 */
[----:B----4-:R-:W-:Y:S02]  /*2c20*/  FMUL.FTZ R185, R186, R190 ;  /* 0x000000bebab97220 */ /* 0x010fe40000410000 */
[----:B--2---:R-:W-:Y:S02]  /*2c30*/  FMUL.FTZ R186, R215, R191 ;  /* 0x000000bfd7ba7220 */ /* 0x004fe40000410000 */
[----:B------:R-:W-:Y:S01]  /*2c40*/  IMAD.WIDE.U32 R190, R4, R204, c[0x0][0x248] ;  /* 0x0000920004be7625 */ /* 0x000fe200078e00cc */
[----:B------:R-:W-:Y:S02]  /*2c50*/  SEL R185, R185, RZ, P2 ;  /* 0x000000ffb9b97207 */ /* 0x000fe40001000000 */
[----:B------:R-:W-:Y:S02]  /*2c60*/  SEL R186, R186, RZ, P1 ;  /* 0x000000ffbaba7207 */ /* 0x000fe40000800000 */
[----:B------:R-:W-:Y:S01]  /*2c70*/  IADD3 R4, R4, 0x100, RZ ;  /* 0x0000010004047810 */ /* 0x000fe20007ffe0ff */
[----:B---3--:R-:W-:-:S02]  /*2c80*/  FMUL.FTZ R184, R187, R203 ;  /* 0x000000cbbbb87220 */ /* 0x008fc40000410000 */
[----:B------:R-:W-:-:S03]  /*2c90*/  FMUL.FTZ R187, R214, R202 ;  /* 0x000000cad6bb7220 */ /* 0x000fc60000410000 */
[----:B------:R-:W-:Y:S02]  /*2ca0*/  SEL R184, R184, RZ, P3 ;  /* 0x000000ffb8b87207 */ /* 0x000fe40001800000 */
[----:B------:R-:W-:-:S05]  /*2cb0*/  SEL R187, R187, RZ, P4 ;  /* 0x000000ffbbbb7207 */ /* 0x000fca0002000000 */
[----:B------:R0:W-:Y:S02]  /*2cc0*/  STG.E.128 [R190.64], R184 ;  /* 0x000000b8be007986 */ /* 0x0001e4000c101d04 */
.L_x_11478:
[----:B-1----:R-:W-:Y:S05]  /*2cd0*/  BSYNC B0 ;  /* 0x0000000000007941 */ /* 0x002fea0003800000 */
.L_x_11477:
[----:B------:R-:W-:Y:S01]  /*2ce0*/  ISETP.GE.U32.AND P1, PT, R5, 0x200, PT ;  /* 0x000002000500780c */ /* 0x000fe20003f26070 */
[----:B------:R-:W-:-:S12]  /*2cf0*/  BSSY B0, `(.L_x_11479) ;  /* 0x000004d000007945 */ /* 0x000fd80003800000 */
[----:B------:R-:W-:Y:S05]  /*2d00*/  @!P1 BRA `(.L_x_11480) ;  /* 0x000004b000009947 */ /* 0x000fea0003800000 */
[----:B------:R-:W2:Y:S01]  /*2d10*/  LDL R202, [R1] ;  /* 0x0000000001ca7983 */ /* 0x000ea20000100800 */
[----:B0-----:R-:W-:Y:S02]  /*2d20*/  MOV R184, 0x10 ;  /* 0x0000001000b87802 */ /* 0x001fe40000000f00 */
[----:B------:R-:W-:Y:S01]  /*2d30*/  ISETP.NE.AND P1, PT, R212, RZ, PT ;  /* 0x000000ffd400720c */ /* 0x000fe20003f25270 */
[----:B------:R-:W3:Y:S02]  /*2d40*/  LDL R215, [R1+0x64] ;  /* 0x0000640001d77983 */ /* 0x000ee40000100800 */
[----:B------:R-:W-:Y:S01]  /*2d50*/  IMAD.WIDE.U32 R184, R4, R184, c[0x0][0x170] ;  /* 0x00005c0004b87625 */ /* 0x000fe200078e00b8 */
[----:B------:R-:W-:Y:S01]  /*2d60*/  FSEL R191, R188, RZ, !P1 ;  /* 0x000000ffbcbf7208 */ /* 0x000fe20004800000 */
[----:B------:R-:W4:Y:S04]  /*2d70*/  LDL R214, [R1+0x68] ;  /* 0x0000680001d67983 */ /* 0x000f280000100800 */
[----:B------:R-:W3:Y:S01]  /*2d80*/  LDG.E.128 R184, [R184.64] ;  /* 0x00000004b8b87981 */ /* 0x000ee2000c1e1d00 */
[----:B------:R-:W-:Y:S01]  /*2d90*/  ISETP.NE.U32.AND P4, PT, RZ, c[0x0][0x218], PT ;  /* 0x00008600ff007a0c */ /* 0x000fe20003f85070 */
[----:B------:R-:W-:-:S02]  /*2da0*/  FFMA.FTZ R190, R208, R189, R191 ;  /* 0x000000bdd0be7223 */ /* 0x000fc400000100bf */
[----:B-----5:R-:W3:Y:S01]  /*2db0*/  LDL R204, [R1+0x6c] ;  /* 0x00006c0001cc7983 */ /* 0x020ee20000100800 */
[----:B------:R-:W-:Y:S02]  /*2dc0*/  ISETP.NE.AND.EX P4, PT, RZ, c[0x0][0x21c], PT, P4 ;  /* 0x00008700ff007a0c */ /* 0x000fe40003f85340 */
[----:B------:R-:W-:-:S04]  /*2dd0*/  ISETP.NE.U32.AND P5, PT, RZ, c[0x0][0x258], PT ;  /* 0x00009600ff007a0c */ /* 0x000fc80003fa5070 */
[----:B------:R-:W-:Y:S02]  /*2de0*/  ISETP.NE.AND.EX P5, PT, RZ, c[0x0][0x25c], PT, P5 ;  /* 0x00009700ff007a0c */ /* 0x000fe40003fa5350 */
[C---:B------:R-:W-:Y:S02]  /*2df0*/  LOP3.LUT P1, RZ, R8.reuse, 0xff, RZ, 0xc0, !PT ;  /* 0x000000ff08ff7812 */ /* 0x040fe4000782c0ff */
[----:B------:R-:W-:Y:S01]  /*2e00*/  LOP3.LUT P2, RZ, R8, 0xff00, RZ, 0xc0, !PT ;  /* 0x0000ff0008ff7812 */ /* 0x000fe2000784c0ff */
[----:B--2---:R-:W-:-:S04]  /*2e10*/  FADD.FTZ R190, R202, -R190 ;  /* 0x800000becabe7221 */ /* 0x004fc80000010000 */
[----:B------:R-:W-:-:S04]  /*2e20*/  FMUL.FTZ R190, R3, R190 ;  /* 0x000000be03be7220 */ /* 0x000fc80000410000 */
[----:B------:R-:W-:-:S05]  /*2e30*/  @P4 FADD.FTZ R190, R144, R190 ;  /* 0x000000be90be4221 */ /* 0x000fca0000010000 */
[C---:B------:R-:W-:Y:S01]  /*2e40*/  SEL R180, R190.reuse, R180, P5 ;  /* 0x000000b4beb47207 */ /* 0x040fe20002800000 */
[----:B------:R-:W-:-:S04]  /*2e50*/  FMUL.FTZ R190, R190, R2 ;  /* 0x00000002bebe7220 */ /* 0x000fc80000410000 */
[----:B------:R-:W-:-:S04]  /*2e60*/  FMUL.FTZ R203, R190, c[0x0][0x1e8] ;  /* 0x00007a00becb7a20 */ /* 0x000fc80000410000 */
[----:B---3--:R-:W-:-:S05]  /*2e70*/  FMUL.FTZ R184, R203, R184 ;  /* 0x000000b8cbb87220 */ /* 0x008fca0000410000 */
        /* <DEDUP_REMOVED lines=9> */
[----:B------:R-:W-:-:S04]  /*2f10*/  FFMA.FTZ R184, R193, R189, R191 ;  /* 0x000000bdc1b87223 */ /* 0x000fc800000100bf */
[----:B------:R-:W-:Y:S02]  /*2f20*/  FADD.FTZ R184, R235, -R184 ;  /* 0x800000b8ebb87221 */ /* 0x000fe40000010000 */
[----:B------:R-:W-:Y:S02]  /*2f30*/  FMUL.FTZ R185, R185, R190 ;  /* 0x000000beb9b97220 */ /* 0x000fe40000410000 */
[----:B------:R-:W-:-:S04]  /*2f40*/  FMUL.FTZ R184, R3, R184 ;  /* 0x000000b803b87220 */ /* 0x000fc80000410000 */
[----:B------:R-:W-:Y:S01]  /*2f50*/  @P4 FADD.FTZ R184, R146, R184 ;  /* 0x000000b892b84221 */ /* 0x000fe20000010000 */
[----:B------:R-:W-:-:S04]  /*2f60*/  FSEL R185, R185, RZ, P2 ;  /* 0x000000ffb9b97208 */ /* 0x000fc80001000000 */
[C---:B------:R-:W-:Y:S01]  /*2f70*/  SEL R182, R184.reuse, R182, P5 ;  /* 0x000000b6b8b67207 */ /* 0x040fe20002800000 */
[----:B------:R-:W-:Y:S02]  /*2f80*/  FMUL.FTZ R184, R184, R2 ;  /* 0x00000002b8b87220 */ /* 0x000fe40000410000 */
[----:B------:R-:W-:Y:S02]  /*2f90*/  FADD.FTZ R113, R113, R185 ;  /* 0x000000b971717221 */ /* 0x000fe40000010000 */
[----:B------:R-:W-:Y:S02]  /*2fa0*/  FFMA.FTZ R185, R234, R189, R191 ;  /* 0x000000bdeab97223 */ /* 0x000fe400000100bf */
[----:B------:R-:W-:-:S04]  /*2fb0*/  FMUL.FTZ R191, R184, c[0x0][0x1e8] ;  /* 0x00007a00b8bf7a20 */ /* 0x000fc80000410000 */
[----:B------:R-:W-:Y:S02]  /*2fc0*/  FMUL.FTZ R184, R186, R191 ;  /* 0x000000bfbab87220 */ /* 0x000fe40000410000 */
[----:B------:R-:W2:Y:S01]  /*2fd0*/  LDL R186, [R1+0x60] ;  /* 0x0000600001ba7983 */ /* 0x000ea20000100800 */
[----:B------:R-:W-:-:S04]  /*2fe0*/  FADD.FTZ R185, R220, -R185 ;  /* 0x800000b9dcb97221 */ /* 0x000fc80000010000 */
[----:B------:R-:W-:-:S04]  /*2ff0*/  FMUL.FTZ R185, R3, R185 ;  /* 0x000000b903b97220 */ /* 0x000fc80000410000 */
[----:B------:R-:W-:-:S05]  /*3000*/  @P4 FADD.FTZ R185, R147, R185 ;  /* 0x000000b993b94221 */ /* 0x000fca0000010000 */
[----:B------:R-:W-:Y:S02]  /*3010*/  SEL R183, R185, R183, P5 ;  /* 0x000000b7b9b77207 */ /* 0x000fe40002800000 */
[----:B------:R-:W-:-:S04]  /*3020*/  ISETP.NE.U32.AND P5, PT, RZ, c[0x0][0x258], PT ;  /* 0x00009600ff007a0c */ /* 0x000fc80003fa5070 */
[----:B------:R-:W-:Y:S02]  /*3030*/  ISETP.NE.AND.EX P5, PT, RZ, c[0x0][0x25c], PT, P5 ;  /* 0x00009700ff007a0c */ /* 0x000fe40003fa5350 */
[----:B------:R-:W-:Y:S01]  /*3040*/  LOP3.LUT P3, RZ, R8, 0xff0000, RZ, 0xc0, !PT ;  /* 0x00ff000008ff7812 */ /* 0x000fe2000786c0ff */
[----:B------:R-:W-:-:S03]  /*3050*/  FMUL.FTZ R185, R185, R2 ;  /* 0x00000002b9b97220 */ /* 0x000fc60000410000 */
[----:B------:R-:W-:Y:S01]  /*3060*/  FSEL R184, R184, RZ, P3 ;  /* 0x000000ffb8b87208 */ /* 0x000fe20001800000 */
[----:B------:R-:W-:-:S04]  /*3070*/  FMUL.FTZ R202, R185, c[0x0][0x1e8] ;  /* 0x00007a00b9ca7a20 */ /* 0x000fc80000410000 */
[----:B------:R-:W-:Y:S02]  /*3080*/  FADD.FTZ R114, R114, R184 ;  /* 0x000000b872727221 */ /* 0x000fe40000010000 */
[----:B------:R-:W-:Y:S01]  /*3090*/  @P5 LEA R184, P6, R4, c[0x0][0x258], 0x4 ;  /* 0x0000960004b85a11 */ /* 0x000fe200078c20ff */
[----:B------:R-:W-:Y:S01]  /*30a0*/  FMUL.FTZ R187, R187, R202 ;  /* 0x000000cabbbb7220 */ /* 0x000fe20000410000 */
[----:B------:R-:W-:Y:S02]  /*30b0*/  LOP3.LUT P4, RZ, R8, 0xff000000, RZ, 0xc0, !PT ;  /* 0xff00000008ff7812 */ /* 0x000fe4000788c0ff */
[----:B------:R-:W-:Y:S02]  /*30c0*/  @P5 LEA.HI.X R185, R4, c[0x0][0x25c], RZ, 0x4, P6 ;  /* 0x0000970004b95a11 */ /* 0x000fe400030f24ff */
[----:B------:R-:W-:-:S03]  /*30d0*/  FSEL R187, R187, RZ, P4 ;  /* 0x000000ffbbbb7208 */ /* 0x000fc60002000000 */
[----:B------:R0:W-:Y:S02]  /*30e0*/  @P5 STG.E.128 [R184.64], R180 ;  /* 0x000000b4b8005986 */ /* 0x0001e4000c101d04 */
[----:B------:R-:W-:Y:S02]  /*30f0*/  FADD.FTZ R115, R115, R187 ;  /* 0x000000bb73737221 */ /* 0x000fe40000010000 */
[----:B------:R-:W-:-:S05]  /*3100*/  FMUL.FTZ R187, R204, R202 ;  /* 0x000000caccbb7220 */ /* 0x000fca0000410000 */
[----:B------:R-:W-:Y:S01]  /*3110*/  SEL R187, R187, RZ, P4 ;  /* 0x000000ffbbbb7207 */ /* 0x000fe20002000000 */
[----:B0-----:R-:W-:-:S05]  /*3120*/  FMUL.FTZ R185, R215, R190 ;  /* 0x000000bed7b97220 */ /* 0x001fca0000410000 */
[----:B------:R-:W-:Y:S01]  /*3130*/  SEL R185, R185, RZ, P2 ;  /* 0x000000ffb9b97207 */ /* 0x000fe20001000000 */
[----:B--2---:R-:W-:Y:S02]  /*3140*/  FMUL.FTZ R184, R186, R203 ;  /* 0x000000cbbab87220 */ /* 0x004fe40000410000 */
[----:B----4-:R-:W-:-:S03]  /*3150*/  FMUL.FTZ R186, R214, R191 ;  /* 0x000000bfd6ba7220 */ /* 0x010fc60000410000 */
[----:B------:R-:W-:Y:S02]  /*3160*/  SEL R184, R184, RZ, P1 ;  /* 0x000000ffb8b87207 */ /* 0x000fe40000800000 */
[----:B------:R-:W-:Y:S02]  /*3170*/  LEA R190, P1, R4, c[0x0][0x248], 0x4 ;  /* 0x0000920004be7a11 */ /* 0x000fe400078220ff */
[----:B------:R-:W-:Y:S02]  /*3180*/  SEL R186, R186, RZ, P3 ;  /* 0x000000ffbaba7207 */ /* 0x000fe40001800000 */
[----:B------:R-:W-:-:S05]  /*3190*/  LEA.HI.X R191, R4, c[0x0][0x24c], RZ, 0x4, P1 ;  /* 0x0000930004bf7a11 */ /* 0x000fca00008f24ff */
[----:B------:R0:W-:Y:S01]  /*31a0*/  STG.E.128 [R190.64], R184 ;  /* 0x000000b8be007986 */ /* 0x0001e2000c101d04 */
[----:B------:R-:W-:-:S03]  /*31b0*/  IADD3 R4, R4, 0x100, RZ ;  /* 0x0000010004047810 */ /* 0x000fc60007ffe0ff */
.L_x_11480:
[----:B------:R-:W-:Y:S05]  /*31c0*/  BSYNC B0 ;  /* 0x0000000000007941 */ /* 0x000fea0003800000 */
.L_x_11479:
[----:B------:R-:W-:Y:S01]  /*31d0*/  ISETP.GE.U32.AND P1, PT, R5, 0x300, PT ;  /* 0x000003000500780c */ /* 0x000fe20003f26070 */
[----:B------:R-:W-:-:S12]  /*31e0*/  BSSY B0, `(.L_x_11481) ;  /* 0x000004c000007945 */ /* 0x000fd80003800000 */
[----:B------:R-:W-:Y:S05]  /*31f0*/  @!P1 BRA `(.L_x_11482) ;  /* 0x000004a000009947 */ /* 0x000fea0003800000 */
[----:B0-----:R-:W-:Y:S01]  /*3200*/  HFMA2.MMA R184, -RZ, RZ, 0, 9.5367431640625e-07 ;  /* 0x00000010ffb87435 */ /* 0x001fe200000001ff */
[----:B------:R-:W2:Y:S04]  /*3210*/  LDL R215, [R1+0x44] ;  /* 0x0000440001d77983 */ /* 0x000ea80000100800 */
[----:B------:R-:W3:Y:S04]  /*3220*/  LDL R214, [R1+0x48] ;  /* 0x0000480001d67983 */ /* 0x000ee80000100800 */
[----:B-----5:R-:W4:Y:S01]  /*3230*/  LDL R204, [R1+0x4c] ;  /* 0x00004c0001cc7983 */ /* 0x020f220000100800 */
[----:B------:R-:W-:Y:S01]  /*3240*/  IMAD.WIDE.U32 R184, R4, R184, c[0x0][0x170] ;  /* 0x00005c0004b87625 */ /* 0x000fe200078e00b8 */
[----:B------:R-:W-:-:S02]  /*3250*/  ISETP.NE.AND P1, PT, R212, RZ, PT ;  /* 0x000000ffd400720c */ /* 0x000fc40003f25270 */
[----:B------:R-:W-:Y:S02]  /*3260*/  ISETP.NE.U32.AND P4, PT, RZ, c[0x0][0x218], PT ;  /* 0x00008600ff007a0c */ /* 0x000fe40003f85070 */
[----:B------:R-:W-:Y:S01]  /*3270*/  FSEL R191, R188, RZ, !P1 ;  /* 0x000000ffbcbf7208 */ /* 0x000fe20004800000 */
[----:B------:R-:W2:Y:S01]  /*3280*/  LDG.E.128 R184, [R184.64] ;  /* 0x00000004b8b87981 */ /* 0x000ea2000c1e1d00 */
[----:B------:R-:W-:Y:S02]  /*3290*/  ISETP.NE.AND.EX P4, PT, RZ, c[0x0][0x21c], PT, P4 ;  /* 0x00008700ff007a0c */ /* 0x000fe40003f85340 */
[----:B------:R-:W-:Y:S01]  /*32a0*/  ISETP.NE.U32.AND P5, PT, RZ, c[0x0][0x258], PT ;  /* 0x00009600ff007a0c */ /* 0x000fe20003fa5070 */
[----:B------:R-:W-:Y:S01]  /*32b0*/  FFMA.FTZ R190, R206, R189, R191 ;  /* 0x000000bdcebe7223 */ /* 0x000fe200000100bf */
[C---:B------:R-:W-:Y:S02]  /*32c0*/  LOP3.LUT P1, RZ, R9.reuse, 0xff, RZ, 0xc0, !PT ;  /* 0x000000ff09ff7812 */ /* 0x040fe4000782c0ff */
[----:B------:R-:W-:Y:S01]  /*32d0*/  ISETP.NE.AND.EX P5, PT, RZ, c[0x0][0x25c], PT, P5 ;  /* 0x00009700ff007a0c */ /* 0x000fe20003fa5350 */
[----:B------:R-:W-:Y:S01]  /*32e0*/  FADD.FTZ R190, R252, -R190 ;  /* 0x800000befcbe7221 */ /* 0x000fe20000010000 */
[----:B------:R-:W-:-:S03]  /*32f0*/  LOP3.LUT P2, RZ, R9, 0xff00, RZ, 0xc0, !PT ;  /* 0x0000ff0009ff7812 */ /* 0x000fc6000784c0ff */
[----:B------:R-:W-:-:S04]  /*3300*/  FMUL.FTZ R190, R3, R190 ;  /* 0x000000be03be7220 */ /* 0x000fc80000410000 */
[----:B------:R-:W-:-:S05]  /*3310*/  @P4 FADD.FTZ R190, R148, R190 ;  /* 0x000000be94be4221 */ /* 0x000fca0000010000 */
[C---:B------:R-:W-:Y:S01]  /*3320*/  SEL R180, R190.reuse, R180, P5 ;  /* 0x000000b4beb47207 */ /* 0x040fe20002800000 */
[----:B------:R-:W-:-:S04]  /*3330*/  FMUL.FTZ R190, R190, R2 ;  /* 0x00000002bebe7220 */ /* 0x000fc80000410000 */
[----:B------:R-:W-:-:S04]  /*3340*/  FMUL.FTZ R203, R190, c[0x0][0x1e8] ;  /* 0x00007a00becb7a20 */ /* 0x000fc80000410000 */
[----:B--2---:R-:W-:-:S05]  /*3350*/  FMUL.FTZ R184, R203, R184 ;  /* 0x000000b8cbb87220 */ /* 0x004fca0000410000 */
        /* <DEDUP_REMOVED lines=14> */
[----:B------:R-:W-:Y:S02]  /*3440*/  @P4 FADD.FTZ R184, R150, R184 ;  /* 0x000000b896b84221 */ /* 0x000fe40000010000 */
[----:B------:R-:W-:Y:S02]  /*3450*/  FADD.FTZ R117, R117, R185 ;  /* 0x000000b975757221 */ /* 0x000fe40000010000 */
[----:B------:R-:W-:Y:S01]  /*3460*/  FFMA.FTZ R185, R232, R189, R191 ;  /* 0x000000bde8b97223 */ /* 0x000fe200000100bf */
[C---:B------:R-:W-:Y:S01]  /*3470*/  SEL R182, R184.reuse, R182, P5 ;  /* 0x000000b6b8b67207 */ /* 0x040fe20002800000 */
[----:B------:R-:W-:Y:S02]  /*3480*/  FMUL.FTZ R184, R184, R2 ;  /* 0x00000002b8b87220 */ /* 0x000fe40000410000 */
[----:B------:R-:W-:Y:S02]  /*3490*/  FADD.FTZ R185, R217, -R185 ;  /* 0x800000b9d9b97221 */ /* 0x000fe40000010000 */
[----:B------:R-:W-:-:S04]  /*34a0*/  FMUL.FTZ R191, R184, c[0x0][0x1e8] ;  /* 0x00007a00b8bf7a20 */ /* 0x000fc80000410000 */
[----:B------:R-:W-:Y:S02]  /*34b0*/  FMUL.FTZ R184, R186, R191 ;  /* 0x000000bfbab87220 */ /* 0x000fe40000410000 */
[----:B------:R-:W2:Y:S01]  /*34c0*/  LDL R186, [R1+0x40] ;  /* 0x0000400001ba7983 */ /* 0x000ea20000100800 */
[----:B------:R-:W-:Y:S01]  /*34d0*/  FMUL.FTZ R185, R3, R185 ;  /* 0x000000b903b97220 */ /* 0x000fe20000410000 */
[----:B------:R-:W-:-:S03]  /*34e0*/  LOP3.LUT P3, RZ, R9, 0xff0000, RZ, 0xc0, !PT ;  /* 0x00ff000009ff7812 */ /* 0x000fc6000786c0ff */
[----:B------:R-:W-:Y:S01]  /*34f0*/  @P4 FADD.FTZ R185, R151, R185 ;  /* 0x000000b997b94221 */ /* 0x000fe20000010000 */
[----:B------:R-:W-:Y:S02]  /*3500*/  FSEL R184, R184, RZ, P3 ;  /* 0x000000ffb8b87208 */ /* 0x000fe40001800000 */
[----:B------:R-:W-:Y:S02]  /*3510*/  LOP3.LUT P4, RZ, R9, 0xff000000, RZ, 0xc0, !PT ;  /* 0xff00000009ff7812 */ /* 0x000fe4000788c0ff */
[C---:B------:R-:W-:Y:S01]  /*3520*/  SEL R183, R185.reuse, R183, P5 ;  /* 0x000000b7b9b77207 */ /* 0x040fe20002800000 */
[----:B------:R-:W-:Y:S01]  /*3530*/  FMUL.FTZ R185, R185, R2 ;  /* 0x00000002b9b97220 */ /* 0x000fe20000410000 */
[----:B------:R-:W-:Y:S01]  /*3540*/  ISETP.NE.U32.AND P5, PT, RZ, c[0x0][0x258], PT ;  /* 0x00009600ff007a0c */ /* 0x000fe20003fa5070 */
[----:B------:R-:W-:Y:S02]  /*3550*/  FADD.FTZ R118, R118, R184 ;  /* 0x000000b876767221 */ /* 0x000fe40000010000 */
[----:B------:R-:W-:Y:S01]  /*3560*/  FMUL.FTZ R202, R185, c[0x0][0x1e8] ;  /* 0x00007a00b9ca7a20 */ /* 0x000fe20000410000 */
[----:B------:R-:W-:-:S03]  /*3570*/  ISETP.NE.AND.EX P5, PT, RZ, c[0x0][0x25c], PT, P5 ;  /* 0x00009700ff007a0c */ /* 0x000fc60003fa5350 */
[----:B------:R-:W-:-:S05]  /*3580*/  FMUL.FTZ R187, R187, R202 ;  /* 0x000000cabbbb7220 */ /* 0x000fca0000410000 */
[----:B------:R-:W-:-:S05]  /*3590*/  FSEL R187, R187, RZ, P4 ;  /* 0x000000ffbbbb7208 */ /* 0x000fca0002000000 */
[----:B------:R-:W-:Y:S01]  /*35a0*/  @P5 LEA R184, P6, R4, c[0x0][0x258], 0x4 ;  /* 0x0000960004b85a11 */ /* 0x000fe200078c20ff */
[----:B------:R-:W-:Y:S02]  /*35b0*/  FADD.FTZ R119, R119, R187 ;  /* 0x000000bb77777221 */ /* 0x000fe40000010000 */
[----:B----4-:R-:W-:Y:S01]  /*35c0*/  FMUL.FTZ R187, R204, R202 ;  /* 0x000000caccbb7220 */ /* 0x010fe20000410000 */
[----:B------:R-:W-:-:S04]  /*35d0*/  @P5 LEA.HI.X R185, R4, c[0x0][0x25c], RZ, 0x4, P6 ;  /* 0x0000970004b95a11 */ /* 0x000fc800030f24ff */
[----:B------:R-:W-:Y:S01]  /*35e0*/  SEL R187, R187, RZ, P4 ;  /* 0x000000ffbbbb7207 */ /* 0x000fe20002000000 */
[----:B------:R0:W-:Y:S02]  /*35f0*/  @P5 STG.E.128 [R184.64], R180 ;  /* 0x000000b4b8005986 */ /* 0x0001e4000c101d04 */
[----:B0-----:R-:W-:-:S05]  /*3600*/  FMUL.FTZ R185, R215, R190 ;  /* 0x000000bed7b97220 */ /* 0x001fca0000410000 */
[----:B------:R-:W-:Y:S01]  /*3610*/  SEL R185, R185, RZ, P2 ;  /* 0x000000ffb9b97207 */ /* 0x000fe20001000000 */
[----:B--2---:R-:W-:Y:S02]  /*3620*/  FMUL.FTZ R184, R186, R203 ;  /* 0x000000cbbab87220 */ /* 0x004fe40000410000 */
[----:B---3--:R-:W-:-:S03]  /*3630*/  FMUL.FTZ R186, R214, R191 ;  /* 0x000000bfd6ba7220 */ /* 0x008fc60000410000 */
[----:B------:R-:W-:Y:S02]  /*3640*/  SEL R184, R184, RZ, P1 ;  /* 0x000000ffb8b87207 */ /* 0x000fe40000800000 */
[----:B------:R-:W-:Y:S02]  /*3650*/  LEA R190, P1, R4, c[0x0][0x248], 0x4 ;  /* 0x0000920004be7a11 */ /* 0x000fe400078220ff */
[----:B------:R-:W-:Y:S02]  /*3660*/  SEL R186, R186, RZ, P3 ;  /* 0x000000ffbaba7207 */ /* 0x000fe40001800000 */
[C---:B------:R-:W-:Y:S02]  /*3670*/  LEA.HI.X R191, R4.reuse, c[0x0][0x24c], RZ, 0x4, P1 ;  /* 0x0000930004bf7a11 */ /* 0x040fe400008f24ff */
[----:B------:R-:W-:-:S03]  /*3680*/  IADD3 R4, R4, 0x100, RZ ;  /* 0x0000010004047810 */ /* 0x000fc60007ffe0ff */
[----:B------:R0:W-:Y:S04]  /*3690*/  STG.E.128 [R190.64], R184 ;  /* 0x000000b8be007986 */ /* 0x0001e8000c101d04 */
.L_x_11482:
[----:B------:R-:W-:Y:S05]  /*36a0*/  BSYNC B0 ;  /* 0x0000000000007941 */ /* 0x000fea0003800000 */
.L_x_11481:
[----:B------:R-:W-:Y:S01]  /*36b0*/  ISETP.GE.U32.AND P1, PT, R5, 0x400, PT ;  /* 0x000004000500780c */ /* 0x000fe20003f26070 */
[----:B------:R-:W-:-:S12]  /*36c0*/  BSSY B0, `(.L_x_11483) ;  /* 0x000004c000007945 */ /* 0x000fd80003800000 */
[----:B------:R-:W-:Y:S05]  /*36d0*/  @!P1 BRA `(.L_x_11484) ;  /* 0x000004a000009947 */ /* 0x000fea0003800000 */
[----:B0-----:R-:W-:Y:S01]  /*36e0*/  MOV R184, 0x10 ;  /* 0x0000001000b87802 */ /* 0x001fe20000000f00 */
[----:B------:R-:W2:Y:S04]  /*36f0*/  LDL R215, [R1+0x24] ;  /* 0x0000240001d77983 */ /* 0x000ea80000100800 */
[----:B------:R-:W-:Y:S01]  /*3700*/  IMAD.WIDE.U32 R184, R4, R184, c[0x0][0x170] ;  /* 0x00005c0004b87625 */ /* 0x000fe200078e00b8 */
[----:B------:R-:W3:Y:S04]  /*3710*/  LDL R214, [R1+0x28] ;  /* 0x0000280001d67983 */ /* 0x000ee80000100800 */
[----:B-----5:R-:W4:Y:S01]  /*3720*/  LDL R204, [R1+0x2c] ;  /* 0x00002c0001cc7983 */ /* 0x020f220000100800 */
        /* <DEDUP_REMOVED lines=12> */
[----:B------:R-:W-:-:S04]  /*37f0*/  FMUL.FTZ R190, R190, R2 ;  /* 0x00000002bebe7220 */ /* 0x000fc80000410000 */
[----:B------:R-:W-:Y:S01]  /*3800*/  FMUL.FTZ R203, R190, c[0x0][0x1e8] ;  /* 0x00007a00becb7a20 */ /* 0x000fe20000410000 */
[C---:B------:R-:W-:Y:S02]  /*3810*/  LOP3.LUT P1, RZ, R10.reuse, 0xff, RZ, 0xc0, !PT ;  /* 0x000000ff0aff7812 */ /* 0x040fe4000782c0ff */
[----:B------:R-:W-:Y:S01]  /*3820*/  LOP3.LUT P2, RZ, R10, 0xff00, RZ, 0xc0, !PT ;  /* 0x0000ff000aff7812 */ /* 0x000fe2000784c0ff */
        /* <DEDUP_REMOVED lines=41> */
[----:B----4-:R-:W-:-:S05]  /*3ac0*/  FMUL.FTZ R187, R204, R202 ;  /* 0x000000caccbb7220 */ /* 0x010fca0000410000 */
[----:B------:R-:W-:Y:S01]  /*3ad0*/  SEL R187, R187, RZ, P4 ;  /* 0x000000ffbbbb7207 */ /* 0x000fe20002000000 */
[----:B0-----:R-:W-:-:S05]  /*3ae0*/  FMUL.FTZ R185, R215, R190 ;  /* 0x000000bed7b97220 */ /* 0x001fca0000410000 */
[----:B------:R-:W-:Y:S01]  /*3af0*/  SEL R185, R185, RZ, P2 ;  /* 0x000000ffb9b97207 */ /* 0x000fe20001000000 */
[----:B--2---:R-:W-:Y:S02]  /*3b00*/  FMUL.FTZ R184, R186, R203 ;  /* 0x000000cbbab87220 */ /* 0x004fe40000410000 */
[----:B---3--:R-:W-:-:S03]  /*3b10*/  FMUL.FTZ R186, R214, R191 ;  /* 0x000000bfd6ba7220 */ /* 0x008fc60000410000 */
[----:B------:R-:W-:Y:S02]  /*3b20*/  SEL R184, R184, RZ, P1 ;  /* 0x000000ffb8b87207 */ /* 0x000fe40000800000 */
[----:B------:R-:W-:Y:S02]  /*3b30*/  LEA R190, P1, R4, c[0x0][0x248], 0x4 ;  /* 0x0000920004be7a11 */ /* 0x000fe400078220ff */
[----:B------:R-:W-:Y:S02]  /*3b40*/  SEL R186, R186, RZ, P3 ;  /* 0x000000ffbaba7207 */ /* 0x000fe40001800000 */
[----:B------:R-:W-:-:S05]  /*3b50*/  LEA.HI.X R191, R4, c[0x0][0x24c], RZ, 0x4, P1 ;  /* 0x0000930004bf7a11 */ /* 0x000fca00008f24ff */
[----:B------:R0:W-:Y:S01]  /*3b60*/  STG.E.128 [R190.64], R184 ;  /* 0x000000b8be007986 */ /* 0x0001e2000c101d04 */
[----:B------:R-:W-:-:S03]  /*3b70*/  IADD3 R4, R4, 0x100, RZ ;  /* 0x0000010004047810 */ /* 0x000fc60007ffe0ff */
.L_x_11484:
[----:B------:R-:W-:Y:S05]  /*3b80*/  BSYNC B0 ;  /* 0x0000000000007941 */ /* 0x000fea0003800000 */
.L_x_11483:
        /* <DEDUP_REMOVED lines=8> */
[----:B------:R-:W2:Y:S01]  /*3c10*/  LDG.E.128 R184, [R184.64] ;  /* 0x00000004b8b87981 */ /* 0x000ea2000c1e1d00 */
[----:B------:R-:W-:Y:S01]  /*3c20*/  ISETP.NE.AND.EX P4, PT, RZ, c[0x0][0x21c], PT, P4 ;  /* 0x00008700ff007a0c */ /* 0x000fe20003f85340 */
[----:B------:R-:W-:Y:S01]  /*3c30*/  FFMA.FTZ R190, R199, R189, R191 ;  /* 0x000000bdc7be7223 */ /* 0x000fe200000100bf */
[----:B------:R-:W-:Y:S02]  /*3c40*/  ISETP.NE.U32.AND P5, PT, RZ, c[0x0][0x258], PT ;  /* 0x00009600ff007a0c */ /* 0x000fe40003fa5070 */
[C---:B------:R-:W-:Y:S01]  /*3c50*/  LOP3.LUT P1, RZ, R11.reuse, 0xff, RZ, 0xc0, !PT ;  /* 0x000000ff0bff7812 */ /* 0x040fe2000782c0ff */
[----:B------:R-:W-:Y:S01]  /*3c60*/  FADD.FTZ R190, R250, -R190 ;  /* 0x800000befabe7221 */ /* 0x000fe20000010000 */
[----:B------:R-:W-:Y:S02]  /*3c70*/  ISETP.NE.AND.EX P5, PT, RZ, c[0x0][0x25c], PT, P5 ;  /* 0x00009700ff007a0c */ /* 0x000fe40003fa5350 */
[----:B------:R-:W-:Y:S01]  /*3c80*/  LOP3.LUT P2, RZ, R11, 0xff00, RZ, 0xc0, !PT ;  /* 0x0000ff000bff7812 */ /* 0x000fe2000784c0ff */
[----:B-----5:R-:W-:Y:S01]  /*3c90*/  FMUL.FTZ R190, R3, R190 ;  /* 0x000000be03be7220 */ /* 0x020fe20000410000 */
[----:B------:R-:W-:-:S03]  /*3ca0*/  LOP3.LUT P3, RZ, R11, 0xff0000, RZ, 0xc0, !PT ;  /* 0x00ff00000bff7812 */ /* 0x000fc6000786c0ff */
        /* <DEDUP_REMOVED lines=26> */
[----:B------:R-:W-:Y:S01]  /*3e50*/  @P4 FADD.FTZ R185, R159, R185 ;  /* 0x000000b99fb94221 */ /* 0x000fe20000010000 */
[----:B------:R-:W-:Y:S01]  /*3e60*/  LOP3.LUT P4, RZ, R11, 0xff000000, RZ, 0xc0, !PT ;  /* 0xff0000000bff7812 */ /* 0x000fe2000788c0ff */
[----:B------:R-:W-:-:S03]  /*3e70*/  FMUL.FTZ R191, R184, c[0x0][0x1e8] ;  /* 0x00007a00b8bf7a20 */ /* 0x000fc60000410000 */
[C---:B------:R-:W-:Y:S01]  /*3e80*/  SEL R183, R185.reuse, R183, P5 ;  /* 0x000000b7b9b77207 */ /* 0x040fe20002800000 */
[-C--:B------:R-:W-:Y:S01]  /*3e90*/  FMUL.FTZ R184, R186, R191.reuse ;  /* 0x000000bfbab87220 */ /* 0x080fe20000410000 */
[----:B------:R-:W-:Y:S01]  /*3ea0*/  ISETP.NE.U32.AND P5, PT, RZ, c[0x0][0x258], PT ;  /* 0x00009600ff007a0c */ /* 0x000fe20003fa5070 */
[----:B------:R-:W-:Y:S02]  /*3eb0*/  FMUL.FTZ R185, R185, R2 ;  /* 0x00000002b9b97220 */ /* 0x000fe40000410000 */
[----:B------:R-:W-:Y:S01]  /*3ec0*/  FMUL.FTZ R186, R26, R191 ;  /* 0x000000bf1aba7220 */ /* 0x000fe20000410000 */
[----:B------:R-:W-:Y:S01]  /*3ed0*/  ISETP.NE.AND.EX P5, PT, RZ, c[0x0][0x25c], PT, P5 ;  /* 0x00009700ff007a0c */ /* 0x000fe20003fa5350 */
[----:B------:R-:W-:Y:S01]  /*3ee0*/  FMUL.FTZ R202, R185, c[0x0][0x1e8] ;  /* 0x00007a00b9ca7a20 */ /* 0x000fe20000410000 */
[----:B------:R-:W-:Y:S02]  /*3ef0*/  FSEL R184, R184, RZ, P3 ;  /* 0x000000ffb8b87208 */ /* 0x000fe40001800000 */
[----:B------:R-:W-:Y:S01]  /*3f00*/  SEL R186, R186, RZ, P3 ;  /* 0x000000ffbaba7207 */ /* 0x000fe20001800000 */
[----:B------:R-:W-:-:S02]  /*3f10*/  FMUL.FTZ R187, R187, R202 ;  /* 0x000000cabbbb7220 */ /* 0x000fc40000410000 */
[----:B------:R-:W-:-:S03]  /*3f20*/  FADD.FTZ R126, R126, R184 ;  /* 0x000000b87e7e7221 */ /* 0x000fc60000010000 */
[----:B------:R-:W-:-:S03]  /*3f30*/  FSEL R187, R187, RZ, P4 ;  /* 0x000000ffbbbb7208 */ /* 0x000fc60002000000 */
[C---:B------:R-:W-:Y:S02]  /*3f40*/  @P5 LEA R184, P6, R4.reuse, c[0x0][0x258], 0x4 ;  /* 0x0000960004b85a11 */ /* 0x040fe400078c20ff */
[----:B------:R-:W-:Y:S02]  /*3f50*/  FADD.FTZ R127, R127, R187 ;  /* 0x000000bb7f7f7221 */ /* 0x000fe40000010000 */
[----:B------:R-:W-:Y:S01]  /*3f60*/  @P5 LEA.HI.X R185, R4, c[0x0][0x25c], RZ, 0x4, P6 ;  /* 0x0000970004b95a11 */ /* 0x000fe200030f24ff */
[----:B------:R-:W-:-:S04]  /*3f70*/  FMUL.FTZ R187, R27, R202 ;  /* 0x000000ca1bbb7220 */ /* 0x000fc80000410000 */
[----:B------:R0:W-:Y:S01]  /*3f80*/  @P5 STG.E.128 [R184.64], R180 ;  /* 0x000000b4b8005986 */ /* 0x0001e2000c101d04 */
[----:B------:R-:W-:Y:S01]  /*3f90*/  SEL R187, R187, RZ, P4 ;  /* 0x000000ffbbbb7207 */ /* 0x000fe20002000000 */
[----:B0-----:R-:W-:Y:S02]  /*3fa0*/  FMUL.FTZ R184, R24, R203 ;  /* 0x000000cb18b87220 */ /* 0x001fe40000410000 */
[----:B------:R-:W-:-:S03]  /*3fb0*/  FMUL.FTZ R185, R25, R190 ;  /* 0x000000be19b97220 */ /* 0x000fc60000410000 */
[----:B------:R-:W-:Y:S02]  /*3fc0*/  SEL R184, R184, RZ, P1 ;  /* 0x000000ffb8b87207 */ /* 0x000fe40000800000 */
[C---:B------:R-:W-:Y:S02]  /*3fd0*/  LEA R190, P1, R4.reuse, c[0x0][0x248], 0x4 ;  /* 0x0000920004be7a11 */ /* 0x040fe400078220ff */
[----:B------:R-:W-:Y:S02]  /*3fe0*/  SEL R185, R185, RZ, P2 ;  /* 0x000000ffb9b97207 */ /* 0x000fe40001000000 */
[C---:B------:R-:W-:Y:S02]  /*3ff0*/  LEA.HI.X R191, R4.reuse, c[0x0][0x24c], RZ, 0x4, P1 ;  /* 0x0000930004bf7a11 */ /* 0x040fe400008f24ff */
[----:B------:R-:W-:-:S03]  /*4000*/  IADD3 R4, R4, 0x100, RZ ;  /* 0x0000010004047810 */ /* 0x000fc60007ffe0ff */
[----:B------:R0:W-:Y:S04]  /*4010*/  STG.E.128 [R190.64], R184 ;  /* 0x000000b8be007986 */ /* 0x0001e8000c101d04 */
.L_x_11486:
[----:B------:R-:W-:Y:S05]  /*4020*/  BSYNC B0 ;  /* 0x0000000000007941 */ /* 0x000fea0003800000 */
.L_x_11485:
[----:B------:R-:W-:Y:S01]  /*4030*/  ISETP.GE.U32.AND P1, PT, R5, 0x600, PT ;  /* 0x000006000500780c */ /* 0x000fe20003f26070 */
[----:B------:R-:W-:-:S12]  /*4040*/  BSSY B0, `(.L_x_11487) ;  /* 0x0000048000007945 */ /* 0x000fd80003800000 */
[----:B------:R-:W-:Y:S05]  /*4050*/  @!P1 BRA `(.L_x_11488) ;  /* 0x0000046000009947 */ /* 0x000fea0003800000 */
[----:B0-----:R-:W-:Y:S02]  /*4060*/  MOV R184, 0x10 ;  /* 0x0000001000b87802 */ /* 0x001fe40000000f00 */
[----:B------:R-:W-:-:S03]  /*4070*/  ISETP.NE.AND P1, PT, R212, RZ, PT ;  /* 0x000000ffd400720c */ /* 0x000fc60003f25270 */
[----:B------:R-:W-:Y:S01]  /*4080*/  IMAD.WIDE.U32 R184, R4, R184, c[0x0][0x170] ;  /* 0x00005c0004b87625 */ /* 0x000fe200078e00b8 */
[----:B------:R-:W-:-:S05]  /*4090*/  FSEL R191, R188, RZ, !P1 ;  /* 0x000000ffbcbf7208 */ /* 0x000fca0004800000 */
[----:B------:R-:W2:Y:S01]  /*40a0*/  LDG.E.128 R184, [R184.64] ;  /* 0x00000004b8b87981 */ /* 0x000ea2000c1e1d00 */
[----:B------:R-:W-:Y:S01]  /*40b0*/  ISETP.NE.U32.AND P4, PT, RZ, c[0x0][0x218], PT ;  /* 0x00008600ff007a0c */ /* 0x000fe20003f85070 */
[----:B------:R-:W-:Y:S01]  /*40c0*/  FFMA.FTZ R190, R197, R189, R191 ;  /* 0x000000bdc5be7223 */ /* 0x000fe200000100bf */
[----:B------:R-:W-:Y:S02]  /*40d0*/  ISETP.NE.U32.AND P5, PT, RZ, c[0x0][0x258], PT ;  /* 0x00009600ff007a0c */ /* 0x000fe40003fa5070 */
[----:B------:R-:W-:Y:S01]  /*40e0*/  ISETP.NE.AND.EX P4, PT, RZ, c[0x0][0x21c], PT, P4 ;  /* 0x00008700ff007a0c */ /* 0x000fe20003f85340 */
[----:B------:R-:W-:Y:S01]  /*40f0*/  FADD.FTZ R190, R249, -R190 ;  /* 0x800000bef9be7221 */ /* 0x000fe20000010000 */
[----:B------:R-:W-:Y:S02]  /*4100*/  ISETP.NE.AND.EX P5, PT, RZ, c[0x0][0x25c], PT, P5 ;  /* 0x00009700ff007a0c */ /* 0x000fe40003fa5350 */
[C---:B------:R-:W-:Y:S01]  /*4110*/  LOP3.LUT P1, RZ, R12.reuse, 0xff, RZ, 0xc0, !PT ;  /* 0x000000ff0cff7812 */ /* 0x040fe2000782c0ff */
[----:B-----5:R-:W-:Y:S01]  /*4120*/  FMUL.FTZ R190, R3, R190 ;  /* 0x000000be03be7220 */ /* 0x020fe20000410000 */
[----:B------:R-:W-:-:S02]  /*4130*/  LOP3.LUT P2, RZ, R12, 0xff00, RZ, 0xc0, !PT ;  /* 0x0000ff000cff7812 */ /* 0x000fc4000784c0ff */
[----:B------:R-:W-:-:S05]  /*4140*/  LOP3.LUT P3, RZ, R12, 0xff0000, RZ, 0xc0, !PT ;  /* 0x00ff00000cff7812 */ /* 0x000fca000786c0ff */
        /* <DEDUP_REMOVED lines=55> */
.L_x_11488:
[----:B------:R-:W-:Y:S05]  /*44c0*/  BSYNC B0 ;  /* 0x0000000000007941 */ /* 0x000fea0003800000 */
.L_x_11487:
[----:B------:R-:W-:Y:S01]  /*44d0*/  BSSY B0, `(.L_x_11489) ;  /* 0x0000048000007945 */ /* 0x000fe20003800000 */
        /* <DEDUP_REMOVED lines=71> */
.L_x_11490:
[----:B------:R-:W-:Y:S05]  /*4950*/  BSYNC B0 ;  /* 0x0000000000007941 */ /* 0x000fea0003800000 */
.L_x_11489:
[----:B------:R-:W-:Y:S01]  /*4960*/  ISETP.GE.U32.AND P1, PT, R5, 0x800, PT ;  /* 0x000008000500780c */ /* 0x000fe20003f26070 */
[----:B------:R-:W-:-:S12]  /*4970*/  BSSY B0, `(.L_x_11491) ;  /* 0x0000049000007945 */ /* 0x000fd80003800000 */
[----:B------:R-:W-:Y:S05]  /*4980*/  @!P1 BRA `(.L_x_11492) ;  /* 0x0000047000009947 */ /* 0x000fea0003800000 */
[----:B0-----:R-:W2:Y:S04]  /*4990*/  LDL R186, [R1+0x8] ;  /* 0x0000080001ba7983 */ /* 0x001ea80000100800 */
[----:B------:R-:W3:Y:S01]  /*49a0*/  LDL R185, [R1+0x4] ;  /* 0x0000040001b97983 */ /* 0x000ee20000100800 */
[----:B------:R-:W-:-:S04]  /*49b0*/  ISETP.NE.AND P1, PT, R212, RZ, PT ;  /* 0x000000ffd400720c */ /* 0x000fc80003f25270 */
[----:B------:R-:W-:-:S05]  /*49c0*/  FSEL R184, R188, RZ, !P1 ;  /* 0x000000ffbcb87208 */ /* 0x000fca0004800000 */
[-CC-:B--2---:R-:W-:Y:S02]  /*49d0*/  FFMA.FTZ R187, R186, R189.reuse, R184.reuse ;  /* 0x000000bdbabb7223 */ /* 0x184fe400000100b8 */
[-CC-:B---3--:R-:W-:Y:S02]  /*49e0*/  FFMA.FTZ R186, R185, R189.reuse, R184.reuse ;  /* 0x000000bdb9ba7223 */ /* 0x188fe400000100b8 */
        /* <DEDUP_REMOVED lines=10> */
[----:B------:R-:W-:-:S05]  /*4a90*/  MOV R184, 0x10 ;  /* 0x0000001000b87802 */ /* 0x000fca0000000f00 */
[----:B------:R-:W-:-:S06]  /*4aa0*/  IMAD.WIDE.U32 R184, R4, R184, c[0x0][0x170] ;  /* 0x00005c0004b87625 */ /* 0x000fcc00078e00b8 */
[----:B------:R-:W2:Y:S01]  /*4ab0*/  LDG.E.128 R184, [R184.64] ;  /* 0x00000004b8b87981 */ /* 0x000ea2000c1e1d00 */
[----:B------:R-:W-:Y:S02]  /*4ac0*/  ISETP.NE.U32.AND P3, PT, RZ, c[0x0][0x218], PT ;  /* 0x00008600ff007a0c */ /* 0x000fe40003f65070 */
[----:B------:R-:W-:Y:S02]  /*4ad0*/  ISETP.NE.U32.AND P4, PT, RZ, c[0x0][0x258], PT ;  /* 0x00009600ff007a0c */ /* 0x000fe40003f85070 */
[----:B------:R-:W-:Y:S02]  /*4ae0*/  ISETP.NE.AND.EX P3, PT, RZ, c[0x0][0x21c], PT, P3 ;  /* 0x00008700ff007a0c */ /* 0x000fe40003f65330 */
[----:B------:R-:W-:Y:S02]  /*4af0*/  ISETP.NE.AND.EX P4, PT, RZ, c[0x0][0x25c], PT, P4 ;  /* 0x00009700ff007a0c */ /* 0x000fe40003f85340 */
[C---:B------:R-:W-:Y:S02]  /*4b00*/  LOP3.LUT P2, RZ, R14.reuse, 0xff, RZ, 0xc0, !PT ;  /* 0x000000ff0eff7812 */ /* 0x040fe4000784c0ff */
[----:B------:R-:W-:-:S07]  /*4b10*/  LOP3.LUT P1, RZ, R14, 0xff00, RZ, 0xc0, !PT ;  /* 0x0000ff000eff7812 */ /* 0x000fce000782c0ff */
[----:B------:R-:W-:Y:S02]  /*4b20*/  @P3 FADD.FTZ R189, R168, R189 ;  /* 0x000000bda8bd3221 */ /* 0x000fe40000010000 */
[----:B------:R-:W-:Y:S02]  /*4b30*/  @P3 FADD.FTZ R190, R169, R190 ;  /* 0x000000bea9be3221 */ /* 0x000fe40000010000 */
[----:B------:R-:W-:Y:S01]  /*4b40*/  @P3 FADD.FTZ R188, R170, R188 ;  /* 0x000000bcaabc3221 */ /* 0x000fe20000010000 */
[C---:B------:R-:W-:Y:S01]  /*4b50*/  SEL R180, R189.reuse, R180, P4 ;  /* 0x000000b4bdb47207 */ /* 0x040fe20002000000 */
[----:B------:R-:W-:Y:S01]  /*4b60*/  FMUL.FTZ R189, R189, R2 ;  /* 0x00000002bdbd7220 */ /* 0x000fe20000410000 */
[----:B------:R-:W-:Y:S01]  /*4b70*/  SEL R181, R190, R181, P4 ;  /* 0x000000b5beb57207 */ /* 0x000fe20002000000 */
[----:B------:R-:W-:Y:S01]  /*4b80*/  @P3 FADD.FTZ R3, R171, R3 ;  /* 0x00000003ab033221 */ /* 0x000fe20000010000 */
[----:B------:R-:W-:Y:S01]  /*4b90*/  ISETP.NE.U32.AND P3, PT, RZ, c[0x0][0x258], PT ;  /* 0x00009600ff007a0c */ /* 0x000fe20003f65070 */
[----:B------:R-:W-:Y:S01]  /*4ba0*/  FMUL.FTZ R189, R189, c[0x0][0x1e8] ;  /* 0x00007a00bdbd7a20 */ /* 0x000fe20000410000 */
[----:B------:R-:W-:Y:S01]  /*4bb0*/  SEL R182, R188, R182, P4 ;  /* 0x000000b6bcb67207 */ /* 0x000fe20002000000 */
[-C--:B------:R-:W-:Y:S01]  /*4bc0*/  FMUL.FTZ R190, R190, R2.reuse ;  /* 0x00000002bebe7220 */ /* 0x080fe20000410000 */
[----:B------:R-:W-:Y:S01]  /*4bd0*/  ISETP.NE.AND.EX P3, PT, RZ, c[0x0][0x25c], PT, P3 ;  /* 0x00009700ff007a0c */ /* 0x000fe20003f65330 */
[----:B------:R-:W-:Y:S01]  /*4be0*/  FMUL.FTZ R188, R188, R2 ;  /* 0x00000002bcbc7220 */ /* 0x000fe20000410000 */
[----:B------:R-:W-:Y:S01]  /*4bf0*/  SEL R183, R3, R183, P4 ;  /* 0x000000b703b77207 */ /* 0x000fe20002000000 */
[----:B------:R-:W-:-:S02]  /*4c00*/  FMUL.FTZ R190, R190, c[0x0][0x1e8] ;  /* 0x00007a00bebe7a20 */ /* 0x000fc40000410000 */
[----:B------:R-:W-:-:S04]  /*4c10*/  FMUL.FTZ R191, R3, R2 ;  /* 0x0000000203bf7220 */ /* 0x000fc80000410000 */
[----:B------:R-:W-:Y:S02]  /*4c20*/  FMUL.FTZ R191, R191, c[0x0][0x1e8] ;  /* 0x00007a00bfbf7a20 */ /* 0x000fe40000410000 */
[----:B--2---:R-:W-:Y:S02]  /*4c30*/  FMUL.FTZ R184, R189, R184 ;  /* 0x000000b8bdb87220 */ /* 0x004fe40000410000 */
[----:B------:R-:W-:-:S03]  /*4c40*/  FMUL.FTZ R185, R185, R190 ;  /* 0x000000beb9b97220 */ /* 0x000fc60000410000 */
[----:B------:R-:W-:Y:S02]  /*4c50*/  FSEL R184, R184, RZ, P2 ;  /* 0x000000ffb8b87208 */ /* 0x000fe40001000000 */
[----:B------:R-:W-:-:S03]  /*4c60*/  FSEL R185, R185, RZ, P1 ;  /* 0x000000ffb9b97208 */ /* 0x000fc60000800000 */
[----:B------:R-:W-:Y:S01]  /*4c70*/  FADD.FTZ R136, R136, R184 ;  /* 0x000000b888887221 */ /* 0x000fe20000010000 */
[----:B------:R-:W-:Y:S01]  /*4c80*/  @P3 LEA R184, P4, R4, c[0x0][0x258], 0x4 ;  /* 0x0000960004b83a11 */ /* 0x000fe200078820ff */
[----:B------:R-:W-:-:S03]  /*4c90*/  FADD.FTZ R137, R137, R185 ;  /* 0x000000b989897221 */ /* 0x000fc60000010000 */
[----:B------:R-:W-:-:S05]  /*4ca0*/  @P3 LEA.HI.X R185, R4, c[0x0][0x25c], RZ, 0x4, P4 ;  /* 0x0000970004b93a11 */ /* 0x000fca00020f24ff */
[----:B------:R0:W-:Y:S01]  /*4cb0*/  @P3 STG.E.128 [R184.64], R180 ;  /* 0x000000b4b8003986 */ /* 0x0001e2000c101d04 */
[----:B------:R-:W-:-:S04]  /*4cc0*/  LEA R2, P3, R4, c[0x0][0x248], 0x4 ;  /* 0x0000920004027a11 */ /* 0x000fc800078620ff */
[----:B------:R-:W-:Y:S01]  /*4cd0*/  LEA.HI.X R3, R4, c[0x0][0x24c], RZ, 0x4, P3 ;  /* 0x0000930004037a11 */ /* 0x000fe200018f24ff */
[----:B------:R-:W-:-:S05]  /*4ce0*/  FMUL.FTZ R4, R44, R189 ;  /* 0x000000bd2c047220 */ /* 0x000fca0000410000 */
[----:B0-----:R-:W-:Y:S01]  /*4cf0*/  SEL R184, R4, RZ, P2 ;  /* 0x000000ff04b87207 */ /* 0x001fe20001000000 */
[----:B------:R-:W-:-:S05]  /*4d00*/  FMUL.FTZ R4, R45, R190 ;  /* 0x000000be2d047220 */ /* 0x000fca0000410000 */
[----:B------:R-:W-:Y:S01]  /*4d10*/  SEL R185, R4, RZ, P1 ;  /* 0x000000ff04b97207 */ /* 0x000fe20000800000 */
[----:B------:R-:W-:Y:S01]  /*4d20*/  FMUL.FTZ R4, R188, c[0x0][0x1e8] ;  /* 0x00007a00bc047a20 */ /* 0x000fe20000410000 */
[----:B------:R-:W-:-:S03]  /*4d30*/  LOP3.LUT P1, RZ, R14, 0xff0000, RZ, 0xc0, !PT ;  /* 0x00ff00000eff7812 */ /* 0x000fc6000782c0ff */
[-C--:B------:R-:W-:Y:S02]  /*4d40*/  FMUL.FTZ R186, R186, R4.reuse ;  /* 0x00000004baba7220 */ /* 0x080fe40000410000 */
[----:B------:R-:W-:-:S03]  /*4d50*/  FMUL.FTZ R188, R46, R4 ;  /* 0x000000042ebc7220 */ /* 0x000fc60000410000 */
[----:B------:R-:W-:Y:S02]  /*4d60*/  FSEL R4, R186, RZ, P1 ;  /* 0x000000ffba047208 */ /* 0x000fe40000800000 */
[----:B------:R-:W-:Y:S01]  /*4d70*/  SEL R186, R188, RZ, P1 ;  /* 0x000000ffbcba7207 */ /* 0x000fe20000800000 */
[-C--:B------:R-:W-:Y:S01]  /*4d80*/  FMUL.FTZ R188, R187, R191.reuse ;  /* 0x000000bfbbbc7220 */ /* 0x080fe20000410000 */
[----:B------:R-:W-:Y:S01]  /*4d90*/  LOP3.LUT P1, RZ, R14, 0xff000000, RZ, 0xc0, !PT ;  /* 0xff0000000eff7812 */ /* 0x000fe2000782c0ff */
[----:B------:R-:W-:Y:S02]  /*4da0*/  FMUL.FTZ R187, R47, R191 ;  /* 0x000000bf2fbb7220 */ /* 0x000fe40000410000 */
[----:B------:R-:W-:Y:S01]  /*4db0*/  FADD.FTZ R138, R138, R4 ;  /* 0x000000048a8a7221 */ /* 0x000fe20000010000 */
[----:B------:R-:W-:Y:S02]  /*4dc0*/  FSEL R188, R188, RZ, P1 ;  /* 0x000000ffbcbc7208 */ /* 0x000fe40000800000 */
[----:B------:R-:W-:-:S03]  /*4dd0*/  SEL R187, R187, RZ, P1 ;  /* 0x000000ffbbbb7207 */ /* 0x000fc60000800000 */
[----:B------:R-:W-:Y:S02]  /*4de0*/  FADD.FTZ R139, R139, R188 ;  /* 0x000000bc8b8b7221 */ /* 0x000fe40000010000 */
[----:B------:R0:W-:Y:S04]  /*4df0*/  STG.E.128 [R2.64], R184 ;  /* 0x000000b802007986 */ /* 0x0001e8000c101d04 */
.L_x_11492:
[----:B------:R-:W-:Y:S05]  /*4e00*/  BSYNC B0 ;  /* 0x0000000000007941 */ /* 0x000fea0003800000 */
.L_x_11491:
        /* <DEDUP_REMOVED lines=8> */
.L_x_11458:
[----:B------:R-:W0:Y:S01]  /*4e90*/  S2UR UR6, SR_CTAID.X ;  /* 0x00000000000679c3 */ /* 0x000e220000002500 */
[----:B------:R-:W0:Y:S01]  /*4ea0*/  S2R R2, SR_TID.X ;  /* 0x0000000000027919 */ /* 0x000e220000002100 */
[----:B------:R-:W-:-:S02]  /*4eb0*/  LOP3.LUT P1, RZ, R5, 0xffffff00, RZ, 0xc0, !PT ;  /* 0xffffff0005ff7812 */ /* 0x000fc4000782c0ff */
[C---:B------:R-:W-:Y:S02]  /*4ec0*/  ISETP.GE.U32.AND P5, PT, R5.reuse, 0x200, PT ;  /* 0x000002000500780c */ /* 0x040fe40003fa6070 */
[C---:B------:R-:W-:Y:S02]  /*4ed0*/  ISETP.GE.U32.AND P4, PT, R5.reuse, 0x300, PT ;  /* 0x000003000500780c */ /* 0x040fe40003f86070 */
[C---:B------:R-:W-:Y:S02]  /*4ee0*/  ISETP.GE.U32.AND P3, PT, R5.reuse, 0x400, PT ;  /* 0x000004000500780c */ /* 0x040fe40003f66070 */
[----:B------:R-:W-:Y:S02]  /*4ef0*/  ISETP.GE.U32.AND P2, PT, R5, 0x500, PT ;  /* 0x000005000500780c */ /* 0x000fe40003f46070 */
[----:B-----5:R-:W-:-:S03]  /*4f00*/  @P0 MOV R31, 0x10 ;  /* 0x00000010001f0802 */ /* 0x020fc60000000f00 */
[----:B------:R-:W-:Y:S02]  /*4f10*/  @P1 MOV R9, 0x10 ;  /* 0x0000001000091802 */ /* 0x000fe40000000f00 */
[----:B------:R-:W-:Y:S02]  /*4f20*/  @P5 MOV R15, 0x10 ;  /* 0x00000010000f5802 */ /* 0x000fe40000000f00 */
[----:B------:R-:W-:Y:S02]  /*4f30*/  @P4 MOV R19, 0x10 ;  /* 0x0000001000134802 */ /* 0x000fe40000000f00 */
[----:B------:R-:W-:Y:S02]  /*4f40*/  @P3 MOV R21, 0x10 ;  /* 0x0000001000153802 */ /* 0x000fe40000000f00 */
[----:B------:R-:W-:Y:S02]  /*4f50*/  @P2 MOV R27, 0x10 ;  /* 0x00000010001b2802 */ /* 0x000fe40000000f00 */
[----:B0-----:R-:W-:-:S02]  /*4f60*/  LEA.HI R0, R2, UR6, RZ, 0x18 ;  /* 0x0000000602007c11 */ /* 0x001fc4000f8fc0ff */
        /* <DEDUP_REMOVED lines=17> */
[CC--:B0-----:R-:W-:Y:S01]  /*5080*/  @P4 IMAD.WIDE.U32 R2, R0.reuse, R19.reuse, c[0x0][0x220] ;  /* 0x0000880000024625 */ /* 0x0c1fe200078e0013 */
[----:B------:R-:W-:Y:S01]  /*5090*/  @P1 MOV R29, 0x10 ;  /* 0x00000010001d1802 */ /* 0x000fe20000000f00 */
[----:B------:R-:W-:Y:S02]  /*50a0*/  @P5 STG.E.128 [R14.64], R112 ;  /* 0x000000700e005986 */ /* 0x000fe4000c101d04 */
[----:B------:R-:W-:-:S02]  /*50b0*/  @P4 IMAD.WIDE.U32 R16, R0, R19, c[0x0][0x228] ;  /* 0x00008a0000104625 */ /* 0x000fc400078e0013 */
[----:B------:R0:W-:Y:S02]  /*50c0*/  @P4 STG.E.128 [R2.64], R88 ;  /* 0x0000005802004986 */ /* 0x0001e4000c101d04 */
        /* <DEDUP_REMOVED lines=22> */
[----:B------:R2:W-:Y:S01]  /*5230*/  @P1 STG.E.128 [R12.64], R72 ;  /* 0x000000480c001986 */ /* 0x0005e2000c101d04 */
[----:B------:R-:W-:-:S03]  /*5240*/  @P1 IADD3 R0, R0, 0x100, RZ ;  /* 0x0000010000001810 */ /* 0x000fc60007ffe0ff */
[----:B------:R2:W-:Y:S01]  /*5250*/  @P1 STG.E.128 [R28.64], R128 ;  /* 0x000000801c001986 */ /* 0x0005e2000c101d04 */
[----:B------:R-:W-:Y:S01]  /*5260*/  ISETP.GE.U32.AND P1, PT, R5, 0x800, PT ;  /* 0x000008000500780c */ /* 0x000fe20003f26070 */
[----:B0-----:R-:W-:-:S04]  /*5270*/  @P0 IMAD.WIDE.U32 R2, R0, R31, c[0x0][0x220] ;  /* 0x0000880000020625 */ /* 0x001fc800078e001f */
        /* <DEDUP_REMOVED lines=15> */
.L_x_11475:
[----:B------:R-:W-:Y:S01]  /*5370*/  HFMA2.MMA R186, -RZ, RZ, 0, 9.5367431640625e-07 ;  /* 0x00000010ffba7435 */ /* 0x000fe200000001ff */
[----:B------:R-:W-:-:S02]  /*5380*/  MOV R185, R203 ;  /* 0x000000cb00b97202 */ /* 0x000fc40000000f00 */
[----:B------:R-:W-:Y:S02]  /*5390*/  MOV R215, 0x1f ;  /* 0x0000001f00d77802 */ /* 0x000fe40000000f00 */
[----:B-----5:R-:W-:Y:S02]  /*53a0*/  MOV R204, 0xffffffff ;  /* 0xffffffff00cc7802 */ /* 0x020fe40000000f00 */
[----:B------:R-:W-:Y:S02]  /*53b0*/  MOV R184, 0x53d0 ;  /* 0x000053d000b87802 */ /* 0x000fe40000000f00 */
[----:B------:R-:W-:Y:S05]  /*53c0*/  CALL.REL.NOINC `($__internal_194_$__cuda_sm70_shflsync_down_p) ;  /* 0x0000046000007944 */ /* 0x000fea0003c00000 */
[----:B-1----:R-:W-:Y:S01]  /*53d0*/  MOV R187, R186 ;  /* 0x000000ba00bb7202 */ /* 0x002fe20000000f00 */
[----:B------:R-:W-:Y:S05]  /*53e0*/  BRA `(.L_x_11494) ;  /* 0xffffd13000007947 */ /* 0x000fea000383ffff */
.L_x_11476:
[----:B------:R-:W-:Y:S01]  /*53f0*/  HFMA2.MMA R186, -RZ, RZ, 0, 9.5367431640625e-07 ;  /* 0x00000010ffba7435 */ /* 0x000fe200000001ff */
[----:B------:R-:W-:Y:S02]  /*5400*/  MOV R185, R202 ;  /* 0x000000ca00b97202 */ /* 0x000fe40000000f00 */
[----:B------:R-:W-:Y:S02]  /*5410*/  MOV R215, 0x1f ;  /* 0x0000001f00d77802 */ /* 0x000fe40000000f00 */
[----:B-----5:R-:W-:-:S02]  /*5420*/  MOV R204, 0xffffffff ;  /* 0xffffffff00cc7802 */ /* 0x020fc40000000f00 */
[----:B------:R-:W-:Y:S02]  /*5430*/  MOV R184, 0x5450 ;  /* 0x0000545000b87802 */ /* 0x000fe40000000f00 */
[----:B01----:R-:W-:Y:S05]  /*5440*/  CALL.REL.NOINC `($__internal_194_$__cuda_sm70_shflsync_down_p) ;  /* 0x000003e000007944 */ /* 0x003fea0003c00000 */
[----:B------:R-:W-:Y:S01]  /*5450*/  FADD.FTZ R187, R187, R203 ;  /* 0x000000cbbbbb7221 */ /* 0x000fe20000010000 */
[----:B------:R-:W-:Y:S01]  /*5460*/  MOV R215, 0x1f ;  /* 0x0000001f00d77802 */ /* 0x000fe20000000f00 */
[----:B-1----:R-:W-:Y:S01]  /*5470*/  FADD.FTZ R189, R202, R186 ;  /* 0x000000bacabd7221 */ /* 0x002fe20000010000 */
[----:B------:R-:W-:Y:S01]  /*5480*/  HFMA2.MMA R186, -RZ, RZ, 0, 4.76837158203125e-07 ;  /* 0x00000008ffba7435 */ /* 0x000fe200000001ff */
[----:B------:R-:W-:Y:S02]  /*5490*/  MOV R204, 0xffffffff ;  /* 0xffffffff00cc7802 */ /* 0x000fe40000000f00 */
[----:B------:R-:W-:Y:S02]  /*54a0*/  MOV R185, R187 ;  /* 0x000000bb00b97202 */ /* 0x000fe40000000f00 */
[----:B------:R-:W-:Y:S02]  /*54b0*/  MOV R184, 0x54d0 ;  /* 0x000054d000b87802 */ /* 0x000fe40000000f00 */
[----:B------:R-:W-:Y:S05]  /*54c0*/  CALL.REL.NOINC `($__internal_194_$__cuda_sm70_shflsync_down_p) ;  /* 0x0000036000007944 */ /* 0x000fea0003c00000 */
[----:B-1----:R-:W-:Y:S01]  /*54d0*/  MOV R190, R186 ;  /* 0x000000ba00be7202 */ /* 0x002fe20000000f00 */
[----:B------:R-:W-:Y:S01]  /*54e0*/  HFMA2.MMA R186, -RZ, RZ, 0, 4.76837158203125e-07 ;  /* 0x00000008ffba7435 */ /* 0x000fe200000001ff */
[----:B------:R-:W-:-:S02]  /*54f0*/  MOV R185, R189 ;  /* 0x000000bd00b97202 */ /* 0x000fc40000000f00 */
[----:B------:R-:W-:Y:S02]  /*5500*/  MOV R215, 0x1f ;  /* 0x0000001f00d77802 */ /* 0x000fe40000000f00 */
[----:B------:R-:W-:Y:S02]  /*5510*/  MOV R204, 0xffffffff ;  /* 0xffffffff00cc7802 */ /* 0x000fe40000000f00 */
[----:B------:R-:W-:Y:S02]  /*5520*/  MOV R184, 0x5540 ;  /* 0x0000554000b87802 */ /* 0x000fe40000000f00 */
[----:B------:R-:W-:Y:S05]  /*5530*/  CALL.REL.NOINC `($__internal_194_$__cuda_sm70_shflsync_down_p) ;  /* 0x000002f000007944 */ /* 0x000fea0003c00000 */
[----:B------:R-:W-:Y:S01]  /*5540*/  FADD.FTZ R187, R190, R187 ;  /* 0x000000bbbebb7221 */ /* 0x000fe20000010000 */
[----:B------:R-:W-:Y:S01]  /*5550*/  MOV R215, 0x1f ;  /* 0x0000001f00d77802 */ /* 0x000fe20000000f00 */
[----:B-1----:R-:W-:Y:S01]  /*5560*/  FADD.FTZ R189, R189, R186 ;  /* 0x000000babdbd7221 */ /* 0x002fe20000010000 */
[----:B------:R-:W-:Y:S01]  /*5570*/  HFMA2.MMA R186, -RZ, RZ, 0, 2.384185791015625e-07 ;  /* 0x00000004ffba7435 */ /* 0x000fe200000001ff */
[----:B------:R-:W-:Y:S02]  /*5580*/  MOV R204, 0xffffffff ;  /* 0xffffffff00cc7802 */ /* 0x000fe40000000f00 */
[----:B------:R-:W-:-:S02]  /*5590*/  MOV R185, R187 ;  /* 0x000000bb00b97202 */ /* 0x000fc40000000f00 */
[----:B------:R-:W-:Y:S02]  /*55a0*/  MOV R184, 0x55c0 ;  /* 0x000055c000b87802 */ /* 0x000fe40000000f00 */
[----:B------:R-:W-:Y:S05]  /*55b0*/  CALL.REL.NOINC `($__internal_194_$__cuda_sm70_shflsync_down_p) ;  /* 0x0000027000007944 */ /* 0x000fea0003c00000 */
[----:B-1----:R-:W-:Y:S01]  /*55c0*/  MOV R190, R186 ;  /* 0x000000ba00be7202 */ /* 0x002fe20000000f00 */
[----:B------:R-:W-:Y:S01]  /*55d0*/  HFMA2.MMA R186, -RZ, RZ, 0, 2.384185791015625e-07 ;  /* 0x00000004ffba7435 */ /* 0x000fe200000001ff */
[----:B------:R-:W-:Y:S02]  /*55e0*/  MOV R185, R189 ;  /* 0x000000bd00b97202 */ /* 0x000fe40000000f00 */
[----:B------:R-:W-:Y:S02]  /*55f0*/  MOV R215, 0x1f ;  /* 0x0000001f00d77802 */ /* 0x000fe40000000f00 */
[----:B------:R-:W-:Y:S02]  /*5600*/  MOV R204, 0xffffffff ;  /* 0xffffffff00cc7802 */ /* 0x000fe40000000f00 */
[----:B------:R-:W-:Y:S02]  /*5610*/  MOV R184, 0x5630 ;  /* 0x0000563000b87802 */ /* 0x000fe40000000f00 */
[----:B------:R-:W-:Y:S05]  /*5620*/  CALL.REL.NOINC `($__internal_194_$__cuda_sm70_shflsync_down_p) ;  /* 0x0000020000007944 */ /* 0x000fea0003c00000 */
[----:B------:R-:W-:Y:S01]  /*5630*/  FADD.FTZ R187, R190, R187 ;  /* 0x000000bbbebb7221 */ /* 0x000fe20000010000 */
[----:B------:R-:W-:Y:S01]  /*5640*/  MOV R215, 0x1f ;  /* 0x0000001f00d77802 */ /* 0x000fe20000000f00 */
[----:B-1----:R-:W-:Y:S01]  /*5650*/  FADD.FTZ R189, R189, R186 ;  /* 0x000000babdbd7221 */ /* 0x002fe20000010000 */
[----:B------:R-:W-:Y:S01]  /*5660*/  HFMA2.MMA R186, -RZ, RZ, 0, 1.1920928955078125e-07 ;  /* 0x00000002ffba7435 */ /* 0x000fe200000001ff */
[----:B------:R-:W-:-:S02]  /*5670*/  MOV R204, 0xffffffff ;  /* 0xffffffff00cc7802 */ /* 0x000fc40000000f00 */
[----:B------:R-:W-:Y:S02]  /*5680*/  MOV R185, R187 ;  /* 0x000000bb00b97202 */ /* 0x000fe40000000f00 */
[----:B------:R-:W-:Y:S02]  /*5690*/  MOV R184, 0x56b0 ;  /* 0x000056b000b87802 */ /* 0x000fe40000000f00 */
[----:B------:R-:W-:Y:S05]  /*56a0*/  CALL.REL.NOINC `($__internal_194_$__cuda_sm70_shflsync_down_p) ;  /* 0x0000018000007944 */ /* 0x000fea0003c00000 */
[----:B-1----:R-:W-:Y:S01]  /*56b0*/  MOV R190, R186 ;  /* 0x000000ba00be7202 */ /* 0x002fe20000000f00 */
[----:B------:R-:W-:Y:S01]  /*56c0*/  HFMA2.MMA R186, -RZ, RZ, 0, 1.1920928955078125e-07 ;  /* 0x00000002ffba7435 */ /* 0x000fe200000001ff */
[----:B------:R-:W-:Y:S02]  /*56d0*/  MOV R185, R189 ;  /* 0x000000bd00b97202 */ /* 0x000fe40000000f00 */
[----:B------:R-:W-:Y:S02]  /*56e0*/  MOV R215, 0x1f ;  /* 0x0000001f00d77802 */ /* 0x000fe40000000f00 */
[----:B------:R-:W-:Y:S02]  /*56f0*/  MOV R204, 0xffffffff ;  /* 0xffffffff00cc7802 */ /* 0x000fe40000000f00 */
[----:B------:R-:W-:-:S02]  /*5700*/  MOV R184, 0x5720 ;  /* 0x0000572000b87802 */ /* 0x000fc40000000f00 */
[----:B------:R-:W-:Y:S05]  /*5710*/  CALL.REL.NOINC `($__internal_194_$__cuda_sm70_shflsync_down_p) ;  /* 0x0000011000007944 */ /* 0x000fea0003c00000 */
[----:B------:R-:W-:Y:S01]  /*5720*/  FADD.FTZ R190, R190, R187 ;  /* 0x000000bbbebe7221 */ /* 0x000fe20000010000 */
[----:B------:R-:W-:Y:S01]  /*5730*/  MOV R215, 0x1f ;  /* 0x0000001f00d77802 */ /* 0x000fe20000000f00 */
[----:B-1----:R-:W-:Y:S01]  /*5740*/  FADD.FTZ R187, R189, R186 ;  /* 0x000000babdbb7221 */ /* 0x002fe20000010000 */
[----:B------:R-:W-:Y:S01]  /*5750*/  HFMA2.MMA R186, -RZ, RZ, 0, 5.9604644775390625e-08 ;  /* 0x00000001ffba7435 */ /* 0x000fe200000001ff */
[----:B------:R-:W-:-:S02]  /*5760*/  MOV R204, 0xffffffff ;  /* 0xffffffff00cc7802 */ /* 0x000fc40000000f00 */
[----:B------:R-:W-:Y:S02]  /*5770*/  MOV R185, R190 ;  /* 0x000000be00b97202 */ /* 0x000fe40000000f00 */
[----:B------:R-:W-:Y:S02]  /*5780*/  MOV R184, 0x57a0 ;  /* 0x000057a000b87802 */ /* 0x000fe40000000f00 */
[----:B------:R-:W-:Y:S05]  /*5790*/  CALL.REL.NOINC `($__internal_194_$__cuda_sm70_shflsync_down_p) ;  /* 0x0000009000007944 */ /* 0x000fea0003c00000 */
[----:B-1----:R-:W-:Y:S01]  /*57a0*/  MOV R189, R186 ;  /* 0x000000ba00bd7202 */ /* 0x002fe20000000f00 */
[----:B------:R-:W-:Y:S01]  /*57b0*/  HFMA2.MMA R186, -RZ, RZ, 0, 5.9604644775390625e-08 ;  /* 0x00000001ffba7435 */ /* 0x000fe200000001ff */
[----:B------:R-:W-:Y:S02]  /*57c0*/  MOV R185, R187 ;  /* 0x000000bb00b97202 */ /* 0x000fe40000000f00 */
[----:B------:R-:W-:Y:S02]  /*57d0*/  MOV R215, 0x1f ;  /* 0x0000001f00d77802 */ /* 0x000fe40000000f00 */
[----:B------:R-:W-:Y:S02]  /*57e0*/  MOV R204, 0xffffffff ;  /* 0xffffffff00cc7802 */ /* 0x000fe40000000f00 */
[----:B------:R-:W-:-:S02]  /*57f0*/  MOV R184, 0x5810 ;  /* 0x0000581000b87802 */ /* 0x000fc40000000f00 */
[----:B------:R-:W-:Y:S05]  /*5800*/  CALL.REL.NOINC `($__internal_194_$__cuda_sm70_shflsync_down_p) ;  /* 0x0000002000007944 */ /* 0x000fea0003c00000 */
[----:B-1----:R-:W-:Y:S01]  /*5810*/  MOV R185, R186 ;  /* 0x000000ba00b97202 */ /* 0x002fe20000000f00 */
[----:B------:R-:W-:Y:S05]  /*5820*/  BRA `(.L_x_11495) ;  /* 0xffffce1000007947 */ /* 0x000fea000383ffff */
        .weak           $__internal_194_$__cuda_sm70_shflsync_down_p
        .type           $__internal_194_$__cuda_sm70_shflsync_down_p,@function
        .size           $__internal_194_$__cuda_sm70_shflsync_down_p,(.L_x_11928 - $__internal_194_$__cuda_sm70_shflsync_down_p)
$__internal_194_$__cuda_sm70_shflsync_down_p:
[----:B------:R-:W-:Y:S04]  /*5830*/  WARPSYNC R204 ;  /* 0x000000cc00007348 */ /* 0x000fe80003800000 */
[----:B------:R0:W1:Y:S02]  /*5840*/  SHFL.DOWN PT, R186, R185, R186, R215 ;  /* 0x080000bab9ba7389 */ /* 0x00006400000e00d7 */
[----:B0-----:R-:W-:-:S06]  /*5850*/  HFMA2.MMA R185, -RZ, RZ, 0, 0 ;  /* 0x00000000ffb97435 */ /* 0x001fcc00000001ff */
[----:B------:R-:W-:Y:S05]  /*5860*/  RET.REL.NODEC R184 `(_ZN10layer_norm13ln_bwd_kernelINS_13Kernel_traitsIfffffjLj8192ELj1ELj1ELj8ELj16ENS_18Kernel_traits_baseILj8192EfffffjLj256EEEEELb1ELb1ELb0ELb0EEEvNS_9BwdParamsE) ;  /* 0xffffa790b8007950 */ /* 0x000fea0003c3ffff */
.L_x_11496:
        /* <DEDUP_REMOVED lines=9> */
.L_x_11928:


//--------------------- .text._ZN10layer_norm13ln_bwd_kernelINS_13Kernel_traitsIfffffjLj8192ELj1ELj1ELj8ELj16ENS_18Kernel_traits_baseILj8192EfffffjLj256EEEEELb1ELb1ELb0ELb1EEEvNS_9BwdParamsE --------------------------
	.section	.text._ZN10layer_norm13ln_bwd_kernelINS_13Kernel_traitsIfffffjLj8192ELj1ELj1ELj8ELj16ENS_18Kernel_traits_baseILj8192EfffffjLj256EEEEELb1ELb1ELb0ELb1EEEvNS_9BwdParamsE,"ax",@progbits
	.sectioninfo	@"SHI_REGISTERS=255"
	.align	128
        .global         _ZN10layer_norm13ln_bwd_kernelINS_13Kernel_traitsIfffffjLj8192ELj1ELj1ELj8ELj16ENS_18Kernel_traits_baseILj8192EfffffjLj256EEEEELb1ELb1ELb0ELb1EEEvNS_9BwdParamsE
        .type           _ZN10layer_norm13ln_bwd_kernelINS_13Kernel_traitsIfffffjLj8192ELj1ELj1ELj8ELj16ENS_18Kernel_traits_baseILj8192EfffffjLj256EEEEELb1ELb1ELb0ELb1EEEvNS_9BwdParamsE,@function
        .size           _ZN10layer_norm13ln_bwd_kernelINS_13Kernel_traitsIfffffjLj8192ELj1ELj1ELj8ELj16ENS_18Kernel_traits_baseILj8192EfffffjLj256EEEEELb1ELb1ELb0ELb1EEEvNS_9BwdParamsE,(.L_x_11929 - _ZN10layer_norm13ln_bwd_kernelINS_13Kernel_traitsIfffffjLj8192ELj1ELj1ELj8ELj16ENS_18Kernel_traits_baseILj8192EfffffjLj256EEEEELb1ELb1ELb0ELb1EEEvNS_9BwdParamsE)
        .other          _ZN10layer_norm13ln_bwd_kernelINS_13Kernel_traitsIfffffjLj8192ELj1ELj1ELj8ELj16ENS_18Kernel_traits_baseILj8192EfffffjLj256EEEEELb1ELb1ELb0ELb1EEEvNS_9BwdParamsE,@"STO_CUDA_ENTRY STV_DEFAULT"
_ZN10layer_norm13ln_bwd_kernelINS_13Kernel_traitsIfffffjLj8192ELj1ELj1ELj8ELj16ENS_18Kernel_traits_baseILj8192EfffffjLj256EEEEELb1ELb1ELb0ELb1EEEvNS_9BwdParamsE:
.text._ZN10layer_norm13ln_bwd_kernelINS_13Kernel_traitsIfffffjLj8192ELj1ELj1ELj8ELj16ENS_18Kernel_traits_baseILj8192EfffffjLj256EEEEELb1ELb1ELb0ELb1EEEvNS_9BwdParamsE:
        /* <DEDUP_REMOVED lines=57> */
.L_x_11497:
[----:B------:R-:W-:-:S04]  /*0390*/  SHF.L.U32 R0, R0, 0x4, RZ ;  /* 0x0000000400007819 */ /* 0x000fc800000006ff */
[----:B------:R-:W-:-:S04]  /*03a0*/  LOP3.LUT R0, R0, 0xff0, RZ, 0xc0, !PT ;  /* 0x00000ff000007812 */ /* 0x000fc800078ec0ff */
[C---:B------:R-:W-:Y:S02]  /*03b0*/  IADD3 R2, P0, R0.reuse, c[0x0][0x1b0], RZ ;  /* 0x00006c0000027a10 */ /* 0x040fe40007f1e0ff */
[----:B------:R-:W-:Y:S02]  /*03c0*/  IADD3 R4, P1, R0, c[0x0][0x1c8], RZ ;  /* 0x0000720000047a10 */ /* 0x000fe40007f3e0ff */
[----:B------:R-:W-:Y:S02]  /*03d0*/  IADD3.X R3, RZ, c[0x0][0x1b4], RZ, P0, !PT ;  /* 0x00006d00ff037a10 */ /* 0x000fe400007fe4ff */
[----:B------:R-:W-:-:S03]  /*03e0*/  IADD3.X R5, RZ, c[0x0][0x1cc], RZ, P1, !PT ;  /* 0x00007300ff057a10 */ /* 0x000fc60000ffe4ff */
[----:B------:R0:W5:Y:S04]  /*03f0*/  LDG.E.128 R116, [R2.64] ;  /* 0x0000000402747981 */ /* 0x000168000c1e1d00 */
[----:B------:R0:W5:Y:S04]  /*0400*/  LDG.E.128 R112, [R2.64+0x1000] ;  /* 0x0010000402707981 */ /* 0x000168000c1e1d00 */
[----:B------:R0:W5:Y:S04]  /*0410*/  LDG.E.128 R108, [R2.64+0x2000] ;  /* 0x00200004026c7981 */ /* 0x000168000c1e1d00 */
        /* <DEDUP_REMOVED lines=16> */
[----:B------:R0:W-:Y:S01]  /*0520*/  STL [R1+0xc4], RZ ;  /* 0x0000c4ff01007387 */ /* 0x0001e20000100800 */
[----:B------:R-:W-:Y:S01]  /*0530*/  HFMA2.MMA R201, -RZ, RZ, 0, 0 ;  /* 0x00000000ffc97435 */ /* 0x000fe200000001ff */
[----:B------:R-:W-:Y:S01]  /*0540*/  CS2R R250, SRZ ;  /* 0x0000000000fa7805 */ /* 0x000fe2000001ff00 */
[----:B------:R-:W-:Y:S01]  /*0550*/  CS2R R248, SRZ ;  /* 0x0000000000f87805 */ /* 0x000fe2000001ff00 */
[----:B------:R0:W-:Y:S01]  /*0560*/  STL [R1+0xc0], RZ ;  /* 0x0000c0ff01007387 */ /* 0x0001e20000100800 */
[----:B------:R-:W-:Y:S01]  /*0570*/  CS2R R246, SRZ ;  /* 0x0000000000f67805 */ /* 0x000fe2000001ff00 */
        /* <DEDUP_REMOVED lines=24> */
[----:B------:R-:W-:-:S02]  /*0700*/  MOV R202, RZ ;  /* 0x000000ff00ca7202 */ /* 0x000fc40000000f00 */
        /* <DEDUP_REMOVED lines=41> */
[----:B------:R0:W-:Y:S02]  /*09a0*/  STL [R1], RZ ;  /* 0x000000ff01007387 */ /* 0x0001e40000100800 */
.L_x_11502:
[----:B0-----:R-:W0:Y:S01]  /*09b0*/  S2R R4, SR_TID.X ;  /* 0x0000000000047919 */ /* 0x001e220000002100 */
[----:B------:R-:W-:Y:S01]  /*09c0*/  IMAD R0, R21, c[0x0][0x168], RZ ;  /* 0x00005a0015007a24 */ /* 0x000fe200078e02ff */
[----:B------:R-:W-:-:S02]  /*09d0*/  MOV R2, 0x4 ;  /* 0x0000000400027802 */ /* 0x000fc40000000f00 */
[----:B------:R-:W2:Y:S02]  /*09e0*/  LDL.LU R198, [R1+0x14] ;  /* 0x0000140001c67983 */ /* 0x000ea40000300800 */
[----:B------:R-:W-:-:S04]  /*09f0*/  SHF.R.S32.HI R3, RZ, 0x1f, R0 ;  /* 0x0000001fff037819 */ /* 0x000fc80000011400 */
[----:B------:R-:W-:Y:S02]  /*0a00*/  LEA.HI R3, R3, R0, RZ, 0x2 ;  /* 0x0000000003037211 */ /* 0x000fe400078f10ff */
[----:B0-----:R-:W-:-:S04]  /*0a10*/  LOP3.LUT R22, R4, 0xff, RZ, 0xc0, !PT ;  /* 0x000000ff04167812 */ /* 0x001fc800078ec0ff */
[----:B------:R-:W-:-:S04]  /*0a20*/  LEA.HI.SX32 R22, R3, R22, 0x1e ;  /* 0x0000001603167211 */ /* 0x000fc800078ff2ff */
[C---:B------:R-:W-:Y:S02]  /*0a30*/  SHF.L.U32 R191, R22.reuse, 0x4, RZ ;  /* 0x0000000416bf7819 */ /* 0x040fe400000006ff */
[----:B------:R-:W-:Y:S02]  /*0a40*/  IADD3 R184, R22, 0x100, RZ ;  /* 0x0000010016b87810 */ /* 0x000fe40007ffe0ff */
[----:B------:R-:W-:Y:S02]  /*0a50*/  SHF.R.U32.HI R190, RZ, 0x1c, R22 ;  /* 0x0000001cffbe7819 */ /* 0x000fe40000011616 */
[----:B------:R-:W-:Y:S02]  /*0a60*/  IADD3 R124, P0, R191, c[0x0][0x188], RZ ;  /* 0x00006200bf7c7a10 */ /* 0x000fe40007f1e0ff */
[----:B------:R-:W-:Y:S02]  /*0a70*/  SHF.L.U32 R188, R184, 0x4, RZ ;  /* 0x00000004b8bc7819 */ /* 0x000fe400000006ff */
[----:B------:R-:W-:-:S02]  /*0a80*/  IADD3 R192, R22, 0x300, RZ ;  /* 0x0000030016c07810 */ /* 0x000fc40007ffe0ff */
[----:B------:R-:W-:Y:S02]  /*0a90*/  IADD3.X R125, R190, c[0x0][0x18c], RZ, P0, !PT ;  /* 0x00006300be7d7a10 */ /* 0x000fe400007fe4ff */
[----:B------:R-:W-:Y:S02]  /*0aa0*/  SHF.R.U32.HI R23, RZ, 0x1c, R184 ;  /* 0x0000001cff177819 */ /* 0x000fe400000116b8 */
[----:B------:R-:W-:Y:S02]  /*0ab0*/  IADD3 R128, P0, R188, c[0x0][0x188], RZ ;  /* 0x00006200bc807a10 */ /* 0x000fe40007f1e0ff */
[----:B------:R-:W-:Y:S01]  /*0ac0*/  SHF.L.U32 R18, R192, 0x4, RZ ;  /* 0x00000004c0127819 */ /* 0x000fe200000006ff */
[----:B------:R-:W-:Y:S01]  /*0ad0*/  IMAD.WIDE R196, R21, R2, c[0x0][0x1a0] ;  /* 0x0000680015c47625 */ /* 0x000fe200078e0202 */
[----:B------:R-:W-:Y:S01]  /*0ae0*/  IADD3.X R129, R23, c[0x0][0x18c], RZ, P0, !PT ;  /* 0x0000630017817a10 */ /* 0x000fe200007fe4ff */
[----:B------:R-:W3:Y:S01]  /*0af0*/  LDG.E.128 R124, [R124.64] ;  /* 0x000000047c7c7981 */ /* 0x000ee2000c1e1d00 */
[----:B------:R-:W-:-:S02]  /*0b00*/  SHF.R.U32.HI R17, RZ, 0x1c, R192 ;  /* 0x0000001cff117819 */ /* 0x000fc400000116c0 */
[----:B------:R-:W-:Y:S01]  /*0b10*/  IADD3 R136, P0, R18, c[0x0][0x188], RZ ;  /* 0x0000620012887a10 */ /* 0x000fe20007f1e0ff */
[----:B------:R-:W4:Y:S03]  /*0b20*/  LDG.E R196, [R196.64] ;  /* 0x00000004c4c47981 */ /* 0x000f26000c1e1900 */
[----:B------:R-:W-:Y:S02]  /*0b30*/  IADD3.X R137, R17, c[0x0][0x18c], RZ, P0, !PT ;  /* 0x0000630011897a10 */ /* 0x000fe400007fe4ff */
[C---:B------:R-:W-:Y:S02]  /*0b40*/  IADD3 R6, R22.reuse, 0x200, RZ ;  /* 0x0000020016067810 */ /* 0x040fe40007ffe0ff */
[C---:B------:R-:W-:Y:S02]  /*0b50*/  IADD3 R193, R22.reuse, 0x400, RZ ;  /* 0x0000040016c17810 */ /* 0x040fe40007ffe0ff */
[----:B------:R-:W-:Y:S01]  /*0b60*/  IADD3 R194, R22, 0x500, RZ ;  /* 0x0000050016c27810 */ /* 0x000fe20007ffe0ff */
[----:B------:R-:W2:Y:S01]  /*0b70*/  LDG.E.128 R136, [R136.64] ;  /* 0x0000000488887981 */ /* 0x000ea2000c1e1d00 */
[----:B------:R-:W-:-:S02]  /*0b80*/  SHF.L.U32 R20, R6, 0x4, RZ ;  /* 0x0000000406147819 */ /* 0x000fc400000006ff */
[----:B------:R-:W-:Y:S02]  /*0b90*/  SHF.R.U32.HI R19, RZ, 0x1c, R6 ;  /* 0x0000001cff137819 */ /* 0x000fe40000011606 */
[C---:B------:R-:W-:Y:S02]  /*0ba0*/  IADD3 R195, R22.reuse, 0x600, RZ ;  /* 0x0000060016c37810 */ /* 0x040fe40007ffe0ff */
[----:B------:R-:W-:Y:S01]  /*0bb0*/  IADD3 R0, R22, 0x700, RZ ;  /* 0x0000070016007810 */ /* 0x000fe20007ffe0ff */
[----:B------:R-:W-:Y:S01]  /*0bc0*/  IMAD.WIDE R2, R21, R2, c[0x0][0x1a8] ;  /* 0x00006a0015027625 */ /* 0x000fe200078e0202 */
[----:B------:R-:W-:Y:S02]  /*0bd0*/  IADD3 R132, P1, R20, c[0x0][0x188], RZ ;  /* 0x0000620014847a10 */ /* 0x000fe40007f3e0ff */
[----:B------:R-:W-:Y:S02]  /*0be0*/  MOV R7, 0x3f800000 ;  /* 0x3f80000000077802 */ /* 0x000fe40000000f00 */
[----:B------:R-:W-:Y:S01]  /*0bf0*/  MOV R185, 0x10 ;  /* 0x0000001000b97802 */ /* 0x000fe20000000f00 */
[----:B------:R0:W2:Y:S01]  /*0c00*/  LDG.E R8, [R2.64] ;  /* 0x0000000402087981 */ /* 0x0000a2000c1e1900 */
[----:B------:R-:W-:-:S02]  /*0c10*/  SHF.L.U32 R16, R193, 0x4, RZ ;  /* 0x00000004c1107819 */ /* 0x000fc400000006ff */
[----:B------:R-:W-:Y:S01]  /*0c20*/  IADD3.X R133, R19, c[0x0][0x18c], RZ, P1, !PT ;  /* 0x0000630013857a10 */ /* 0x000fe20000ffe4ff */
[----:B------:R-:W-:Y:S01]  /*0c30*/  ULDC.U8 UR6, c[0x0][0x1f0] ;  /* 0x00007c0000067ab9 */ /* 0x000fe20000000000 */
[----:B------:R-:W-:Y:S01]  /*0c40*/  SHF.R.U32.HI R15, RZ, 0x1c, R193 ;  /* 0x0000001cff0f7819 */ /* 0x000fe200000116c1 */
[----:B------:R-:W2:Y:S01]  /*0c50*/  LDG.E.128 R128, [R128.64] ;  /* 0x0000000480807981 */ /* 0x000ea2000c1e1d00 */
[----:B------:R-:W-:Y:S02]  /*0c60*/  IADD3 R140, P1, R16, c[0x0][0x188], RZ ;  /* 0x00006200108c7a10 */ /* 0x000fe40007f3e0ff */
[----:B------:R-:W-:Y:S02]  /*0c70*/  SHF.L.U32 R14, R194, 0x4, RZ ;  /* 0x00000004c20e7819 */ /* 0x000fe400000006ff */
[----:B------:R-:W-:Y:S02]  /*0c80*/  SHF.L.U32 R12, R195, 0x4, RZ ;  /* 0x00000004c30c7819 */ /* 0x000fe400000006ff */
[----:B------:R-:W-:-:S02]  /*0c90*/  SHF.R.U32.HI R13, RZ, 0x1c, R194 ;  /* 0x0000001cff0d7819 */ /* 0x000fc400000116c2 */
[----:B------:R-:W-:Y:S02]  /*0ca0*/  SHF.R.U32.HI R11, RZ, 0x1c, R195 ;  /* 0x0000001cff0b7819 */ /* 0x000fe400000116c3 */
[----:B------:R-:W-:Y:S02]  /*0cb0*/  SHF.L.U32 R10, R0, 0x4, RZ ;  /* 0x00000004000a7819 */ /* 0x000fe400000006ff */
[----:B------:R-:W-:Y:S01]  /*0cc0*/  SHF.R.U32.HI R9, RZ, 0x1c, R0 ;  /* 0x0000001cff097819 */ /* 0x000fe20000011600 */
[-C--:B------:R-:W-:Y:S01]  /*0cd0*/  IMAD.WIDE.U32 R156, R22, R185.reuse, c[0x0][0x208] ;  /* 0x00008200169c7625 */ /* 0x080fe200078e00b9 */
[----:B------:R-:W-:Y:S01]  /*0ce0*/  IADD3.X R141, R15, c[0x0][0x18c], RZ, P1, !PT ;  /* 0x000063000f8d7a10 */ /* 0x000fe20000ffe4ff */
[----:B------:R-:W2:Y:S01]  /*0cf0*/  LDG.E.128 R132, [R132.64] ;  /* 0x0000000484847981 */ /* 0x000ea2000c1e1d00 */
[----:B------:R-:W-:Y:S02]  /*0d00*/  IADD3 R144, P0, R14, c[0x0][0x188], RZ ;  /* 0x000062000e907a10 */ /* 0x000fe40007f1e0ff */
[----:B------:R-:W-:Y:S01]  /*0d10*/  IADD3 R148, P1, R12, c[0x0][0x188], RZ ;  /* 0x000062000c947a10 */ /* 0x000fe20007f3e0ff */
[----:B------:R-:W-:Y:S01]  /*0d20*/  IMAD.WIDE.U32 R164, R6, R185, c[0x0][0x208] ;  /* 0x0000820006a47625 */ /* 0x000fe200078e00b9 */
[----:B------:R-:W-:Y:S01]  /*0d30*/  IADD3.X R145, R13, c[0x0][0x18c], RZ, P0, !PT ;  /* 0x000063000d917a10 */ /* 0x000fe200007fe4ff */
[----:B------:R-:W2:Y:S01]  /*0d40*/  LDG.E.128 R156, [R156.64] ;  /* 0x000000049c9c7981 */ /* 0x000ea2000c1e1d00 */
[----:B------:R-:W-:-:S02]  /*0d50*/  IADD3.X R149, R11, c[0x0][0x18c], RZ, P1, !PT ;  /* 0x000063000b957a10 */ /* 0x000fc40000ffe4ff */
[----:B------:R-:W-:Y:S01]  /*0d60*/  IADD3 R152, P0, R10, c[0x0][0x188], RZ ;  /* 0x000062000a987a10 */ /* 0x000fe20007f1e0ff */
[-C--:B------:R-:W-:Y:S01]  /*0d70*/  IMAD.WIDE.U32 R168, R192, R185.reuse, c[0x0][0x208] ;  /* 0x00008200c0a87625 */ /* 0x080fe200078e00b9 */
[----:B------:R-:W-:Y:S01]  /*0d80*/  ISETP.NE.U32.AND P1, PT, RZ, c[0x0][0x1c0], PT ;  /* 0x00007000ff007a0c */ /* 0x000fe20003f25070 */
[----:B------:R-:W2:Y:S01]  /*0d90*/  LDG.E.128 R144, [R144.64] ;  /* 0x0000000490907981 */ /* 0x000ea2000c1e1d00 */
[----:B------:R-:W-:Y:S02]  /*0da0*/  IADD3.X R153, R9, c[0x0][0x18c], RZ, P0, !PT ;  /* 0x0000630009997a10 */ /* 0x000fe400007fe4ff */
[----:B------:R-:W-:Y:S01]  /*0db0*/  ISETP.NE.AND.EX P1, PT, RZ, c[0x0][0x1c4], PT, P1 ;  /* 0x00007100ff007a0c */ /* 0x000fe20003f25310 */
[-C--:B------:R-:W-:Y:S01]  /*0dc0*/  IMAD.WIDE.U32 R174, R193, R185.reuse, c[0x0][0x208] ;  /* 0x00008200c1ae7625 */ /* 0x080fe200078e00b9 */
[----:B------:R-:W-:Y:S01]  /*0dd0*/  ISETP.NE.U32.AND P0, PT, RZ, c[0x0][0x218], PT ;  /* 0x00008600ff007a0c */ /* 0x000fe20003f05070 */
[----:B------:R-:W2:Y:S03]  /*0de0*/  LDG.E.128 R168, [R168.64] ;  /* 0x00000004a8a87981 */ /* 0x000ea6000c1e1d00 */
[----:B------:R-:W-:Y:S01]  /*0df0*/  ISETP.NE.AND.EX P0, PT, RZ, c[0x0][0x21c], PT, P0 ;  /* 0x00008700ff007a0c */ /* 0x000fe20003f05300 */
[-C--:B------:R-:W-:Y:S01]  /*0e00*/  IMAD.WIDE.U32 R176, R194, R185.reuse, c[0x0][0x208] ;  /* 0x00008200c2b07625 */ /* 0x080fe200078e00b9 */
[----:B0-----:R-:W-:Y:S01]  /*0e10*/  SHF.R.S32.HI R2, RZ, 0x1f, R21 ;  /* 0x0000001fff027819 */ /* 0x001fe20000011415 */
[----:B------:R-:W2:Y:S04]  /*0e20*/  LDG.E.128 R148, [R148.64] ;  /* 0x0000000494947981 */ /* 0x000ea8000c1e1d00 */
[----:B------:R-:W-:Y:S01]  /*0e30*/  @P1 LEA R4, P2, R21, c[0x0][0x1c0], 0x2 ;  /* 0x0000700015041a11 */ /* 0x000fe200078410ff */
[----:B------:R-:W-:Y:S01]  /*0e40*/  IMAD.WIDE.U32 R180, R195, R185, c[0x0][0x208] ;  /* 0x00008200c3b47625 */ /* 0x000fe200078e00b9 */
[----:B------:R-:W2:Y:S02]  /*0e50*/  LDG.E.128 R176, [R176.64] ;  /* 0x00000004b0b07981 */ /* 0x000ea4000c1e1d00 */
[----:B------:R-:W-:-:S02]  /*0e60*/  @P1 LEA.HI.X R5, R21, c[0x0][0x1c4], R2, 0x2, P2 ;  /* 0x0000710015051a11 */ /* 0x000fc400010f1402 */
[C---:B------:R-:W-:Y:S01]  /*0e70*/  @P0 LEA R2, P2, R22.reuse, c[0x0][0x218], 0x4 ;  /* 0x0000860016020a11 */ /* 0x040fe200078420ff */
[----:B------:R-:W2:Y:S03]  /*0e80*/  LDG.E.128 R152, [R152.64] ;  /* 0x0000000498987981 */ /* 0x000ea6000c1e1d00 */
[----:B------:R-:W-:Y:S01]  /*0e90*/  @P0 LEA.HI.X R3, R22, c[0x0][0x21c], RZ, 0x4, P2 ;  /* 0x0000870016030a11 */ /* 0x000fe200010f24ff */
[----:B-----5:R0:W5:Y:S04]  /*0ea0*/  @P1 LDG.E R7, [R4.64] ;  /* 0x0000000404071981 */ /* 0x020168000c1e1900 */
[----:B------:R1:W5:Y:S01]  /*0eb0*/  @P0 LDG.E.128 R52, [R2.64] ;  /* 0x0000000402340981 */ /* 0x000362000c1e1d00 */
[----:B------:R-:W-:-:S03]  /*0ec0*/  IMAD.WIDE.U32 R160, R184, R185, c[0x0][0x208] ;  /* 0x00008200b8a07625 */ /* 0x000fc600078e00b9 */
[----:B------:R-:W2:Y:S01]  /*0ed0*/  LDG.E.128 R140, [R140.64] ;  /* 0x000000048c8c7981 */ /* 0x000ea2000c1e1d00 */
[----:B0-----:R-:W-:Y:S02]  /*0ee0*/  @P0 LEA R4, P1, R184, c[0x0][0x218], 0x4 ;  /* 0x00008600b8040a11 */ /* 0x001fe400078220ff */
[----:B------:R-:W-:Y:S01]  /*0ef0*/  @P0 LEA R172, P2, R6, c[0x0][0x218], 0x4 ;  /* 0x0000860006ac0a11 */ /* 0x000fe200078420ff */
[----:B------:R-:W2:Y:S01]  /*0f00*/  LDG.E.128 R160, [R160.64] ;  /* 0x00000004a0a07981 */ /* 0x000ea2000c1e1d00 */
[----:B------:R-:W-:Y:S02]  /*0f10*/  @P0 LEA.HI.X R5, R184, c[0x0][0x21c], RZ, 0x4, P1 ;  /* 0x00008700b8050a11 */ /* 0x000fe400008f24ff */
[C---:B-1----:R-:W-:Y:S01]  /*0f20*/  @P0 LEA R2, P1, R192.reuse, c[0x0][0x218], 0x4 ;  /* 0x00008600c0020a11 */ /* 0x042fe200078220ff */
[----:B------:R-:W2:Y:S03]  /*0f30*/  LDG.E.128 R180, [R180.64] ;  /* 0x00000004b4b47981 */ /* 0x000ea6000c1e1d00 */
[----:B------:R-:W-:Y:S01]  /*0f40*/  @P0 LEA.HI.X R3, R192, c[0x0][0x21c], RZ, 0x4, P1 ;  /* 0x00008700c0030a11 */ /* 0x000fe200008f24ff */
[----:B------:R0:W5:Y:S04]  /*0f50*/  @P0 LDG.E.128 R48, [R4.64] ;  /* 0x0000000404300981 */ /* 0x000168000c1e1d00 */
[----:B------:R1:W5:Y:S04]  /*0f60*/  @P0 LDG.E.128 R40, [R2.64] ;  /* 0x0000000402280981 */ /* 0x000368000c1e1d00 */
[----:B------:R-:W2:Y:S01]  /*0f70*/  LDG.E.128 R164, [R164.64] ;  /* 0x00000004a4a47981 */ /* 0x000ea2000c1e1d00 */
[----:B-1----:R-:W-:-:S04]  /*0f80*/  @P0 LEA R2, P1, R193, c[0x0][0x218], 0x4 ;  /* 0x00008600c1020a11 */ /* 0x002fc800078220ff */
[----:B------:R-:W-:-:S05]  /*0f90*/  @P0 LEA.HI.X R3, R193, c[0x0][0x21c], RZ, 0x4, P1 ;  /* 0x00008700c1030a11 */ /* 0x000fca00008f24ff */
[----:B------:R1:W5:Y:S02]  /*0fa0*/  @P0 LDG.E.128 R36, [R2.64] ;  /* 0x0000000402240981 */ /* 0x000364000c1e1d00 */
[----:B-1----:R-:W-:-:S04]  /*0fb0*/  @P0 LEA R2, P1, R194, c[0x0][0x218], 0x4 ;  /* 0x00008600c2020a11 */ /* 0x002fc800078220ff */
[----:B------:R-:W-:-:S05]  /*0fc0*/  @P0 LEA.HI.X R3, R194, c[0x0][0x21c], RZ, 0x4, P1 ;  /* 0x00008700c2030a11 */ /* 0x000fca00008f24ff */
[----:B------:R1:W5:Y:S02]  /*0fd0*/  @P0 LDG.E.128 R32, [R2.64] ;  /* 0x0000000402200981 */ /* 0x000364000c1e1d00 */
[----:B-1----:R-:W-:-:S04]  /*0fe0*/  @P0 LEA R2, P1, R195, c[0x0][0x218], 0x4 ;  /* 0x00008600c3020a11 */ /* 0x002fc800078220ff */
[----:B------:R-:W-:-:S05]  /*0ff0*/  @P0 LEA.HI.X R3, R195, c[0x0][0x21c], RZ, 0x4, P1 ;  /* 0x00008700c3030a11 */ /* 0x000fca00008f24ff */
[----:B------:R1:W5:Y:S01]  /*1000*/  @P0 LDG.E.128 R28, [R2.64] ;  /* 0x00000004021c0981 */ /* 0x000362000c1e1d00 */
[----:B------:R-:W-:-:S05]  /*1010*/  @P0 LEA.HI.X R173, R6, c[0x0][0x21c], RZ, 0x4, P2 ;  /* 0x0000870006ad0a11 */ /* 0x000fca00010f24ff */
[----:B------:R0:W5:Y:S01]  /*1020*/  @P0 LDG.E.128 R44, [R172.64] ;  /* 0x00000004ac2c0981 */ /* 0x000162000c1e1d00 */
[----:B-1----:R-:W-:-:S04]  /*1030*/  @P0 LEA R2, P1, R0, c[0x0][0x218], 0x4 ;  /* 0x0000860000020a11 */ /* 0x002fc800078220ff */
[----:B------:R-:W-:Y:S01]  /*1040*/  @P0 LEA.HI.X R3, R0, c[0x0][0x21c], RZ, 0x4, P1 ;  /* 0x0000870000030a11 */ /* 0x000fe200008f24ff */
[----:B0-----:R-:W2:Y:S04]  /*1050*/  LDG.E.128 R172, [R174.64] ;  /* 0x00000004aeac7981 */ /* 0x001ea8000c1e1d00 */
[----:B------:R0:W5:Y:S01]  /*1060*/  @P0 LDG.E.128 R24, [R2.64] ;  /* 0x0000000402180981 */ /* 0x000162000c1e1d00 */
[----:B------:R-:W-:-:S04]  /*1070*/  LEA R4, P0, R22, c[0x0][0x190], 0x2 ;  /* 0x0000640016047a11 */ /* 0x000fc800078010ff */
[----:B------:R-:W-:Y:S02]  /*1080*/  LEA.HI.X R5, R22, c[0x0][0x194], RZ, 0x2, P0 ;  /* 0x0000650016057a11 */ /* 0x000fe400000f14ff */
[----:B0-----:R-:W-:-:S03]  /*1090*/  LEA R2, P1, R184, c[0x0][0x190], 0x2 ;  /* 0x00006400b8027a11 */ /* 0x001fc600078210ff */
[----:B------:R0:W5:Y:S01]  /*10a0*/  LDG.E R189, [R4.64] ;  /* 0x0000000404bd7981 */ /* 0x000162000c1e1900 */
[----:B------:R-:W-:-:S05]  /*10b0*/  LEA.HI.X R3, R184, c[0x0][0x194], RZ, 0x2, P1 ;  /* 0x00006500b8037a11 */ /* 0x000fca00008f14ff */
[----:B------:R1:W5:Y:S01]  /*10c0*/  LDG.E R22, [R2.64] ;  /* 0x0000000402167981 */ /* 0x000362000c1e1900 */
[----:B0-----:R-:W-:-:S04]  /*10d0*/  LEA R4, P0, R6, c[0x0][0x190], 0x2 ;  /* 0x0000640006047a11 */ /* 0x001fc800078010ff */
[----:B------:R-:W-:Y:S02]  /*10e0*/  LEA.HI.X R5, R6, c[0x0][0x194], RZ, 0x2, P0 ;  /* 0x0000650006057a11 */ /* 0x000fe400000f14ff */
[----:B-1----:R-:W-:-:S03]  /*10f0*/  LEA R2, P1, R192, c[0x0][0x190], 0x2 ;  /* 0x00006400c0027a11 */ /* 0x002fc600078210ff */
[----:B------:R0:W5:Y:S01]  /*1100*/  LDG.E R6, [R4.64] ;  /* 0x0000000404067981 */ /* 0x000162000c1e1900 */
[----:B------:R-:W-:Y:S02]  /*1110*/  LEA.HI.X R3, R192, c[0x0][0x194], RZ, 0x2, P1 ;  /* 0x00006500c0037a11 */ /* 0x000fe400008f14ff */
[----:B------:R-:W-:-:S03]  /*1120*/  LEA R192, P0, R193, c[0x0][0x190], 0x2 ;  /* 0x00006400c1c07a11 */ /* 0x000fc600078010ff */
[----:B0-----:R0:W5:Y:S01]  /*1130*/  LDG.E R5, [R2.64] ;  /* 0x0000000402057981 */ /* 0x001162000c1e1900 */
[----:B------:R-:W-:-:S05]  /*1140*/  LEA.HI.X R193, R193, c[0x0][0x194], RZ, 0x2, P0 ;  /* 0x00006500c1c17a11 */ /* 0x000fca00000f14ff */
[----:B------:R1:W5:Y:S01]  /*1150*/  LDG.E R4, [R192.64] ;  /* 0x00000004c0047981 */ /* 0x000362000c1e1900 */
[----:B0-----:R-:W-:-:S04]  /*1160*/  LEA R2, P1, R194, c[0x0][0x190], 0x2 ;  /* 0x00006400c2027a11 */ /* 0x001fc800078210ff */
[----:B------:R-:W-:Y:S02]  /*1170*/  LEA.HI.X R3, R194, c[0x0][0x194], RZ, 0x2, P1 ;  /* 0x00006500c2037a11 */ /* 0x000fe400008f14ff */
[----:B------:R-:W-:-:S04]  /*1180*/  LEA R194, P0, R195, c[0x0][0x190], 0x2 ;  /* 0x00006400c3c27a11 */ /* 0x000fc800078010ff */
[----:B------:R-:W-:Y:S01]  /*1190*/  LEA.HI.X R195, R195, c[0x0][0x194], RZ, 0x2, P0 ;  /* 0x00006500c3c37a11 */ /* 0x000fe200000f14ff */
[----:B------:R0:W5:Y:S01]  /*11a0*/  LDG.E R3, [R2.64] ;  /* 0x0000000402037981 */ /* 0x000162000c1e1900 */
[----:B------:R-:W-:-:S03]  /*11b0*/  ISETP.NE.AND P0, PT, RZ, UR6, PT ;  /* 0x00000006ff007c0c */ /* 0x000fc6000bf05270 */
[----:B0-----:R4:W5:Y:S02]  /*11c0*/  LDG.E R2, [R194.64] ;  /* 0x00000004c2027981 */ /* 0x001964000c1e1900 */
[----:B----4-:R-:W-:-:S05]  /*11d0*/  FSEL R194, R196, RZ, !P0 ;  /* 0x000000ffc4c27208 */ /* 0x010fca0004000000 */
[C---:B---3--:R-:W-:Y:S02]  /*11e0*/  FADD.FTZ R204, -R194.reuse, R124 ;  /* 0x0000007cc2cc7221 */ /* 0x048fe40000010100 */
[C---:B------:R-:W-:Y:S02]  /*11f0*/  FADD.FTZ R203, -R194.reuse, R125 ;  /* 0x0000007dc2cb7221 */ /* 0x040fe40000010100 */
[C---:B------:R-:W-:Y:S02]  /*1200*/  FADD.FTZ R205, -R194.reuse, R126 ;  /* 0x0000007ec2cd7221 */ /* 0x040fe40000010100 */
[C---:B--2---:R-:W-:Y:S02]  /*1210*/  FADD.FTZ R124, -R194.reuse, R136 ;  /* 0x00000088c27c7221 */ /* 0x044fe40000010100 */
[----:B------:R-:W2:Y:S01]  /*1220*/  LDL.LU R136, [R1+0x8] ;  /* 0x0000080001887983 */ /* 0x000ea20000300800 */
[C---:B------:R-:W-:Y:S02]  /*1230*/  FADD.FTZ R125, -R194.reuse, R137 ;  /* 0x00000089c27d7221 */ /* 0x040fe40000010100 */
[C---:B------:R-:W-:Y:S01]  /*1240*/  FADD.FTZ R126, -R194.reuse, R138 ;  /* 0x0000008ac27e7221 */ /* 0x040fe20000010100 */
[----:B------:R-:W3:Y:S01]  /*1250*/  LDL.LU R137, [R1+0xc] ;  /* 0x00000c0001897983 */ /* 0x000ee20000300800 */
[----:B------:R-:W-:-:S02]  /*1260*/  FADD.FTZ R207, -R194, R127 ;  /* 0x0000007fc2cf7221 */ /* 0x000fc40000010100 */
[----:B------:R-:W-:Y:S01]  /*1270*/  FADD.FTZ R127, -R194, R139 ;  /* 0x0000008bc27f7221 */ /* 0x000fe20000010100 */
[----:B------:R-:W4:Y:S04]  /*1280*/  LDL.LU R138, [R1+0x4] ;  /* 0x00000400018a7983 */ /* 0x000f280000300800 */
[----:B------:R-:W4:Y:S01]  /*1290*/  LDL.LU R139, [R1] ;  /* 0x00000000018b7983 */ /* 0x000f220000300800 */
[----:B------:R-:W-:Y:S02]  /*12a0*/  FMUL.FTZ R203, R8, R203 ;  /* 0x000000cb08cb7220 */ /* 0x000fe40000410000 */
[----:B------:R-:W-:Y:S02]  /*12b0*/  FADD.FTZ R135, -R194, R135 ;  /* 0x00000087c2877221 */ /* 0x000fe40000010100 */
[----:B------:R-:W-:-:S02]  /*12c0*/  FADD.FTZ R239, R157, R239 ;  /* 0x000000ef9def7221 */ /* 0x000fc40000010000 */
[----:B------:R-:W-:Y:S02]  /*12d0*/  FFMA.FTZ R201, R157, R203, R201 ;  /* 0x000000cb9dc97223 */ /* 0x000fe400000100c9 */
[----:B------:R-:W-:Y:S02]  /*12e0*/  FMUL.FTZ R208, R117, R157 ;  /* 0x0000009d75d07220 */ /* 0x000fe40000410000 */
[----:B------:R-:W-:Y:S02]  /*12f0*/  FMUL.FTZ R157, R8, R135 ;  /* 0x00000087089d7220 */ /* 0x000fe40000410000 */
[----:B--2---:R-:W-:Y:S02]  /*1300*/  FADD.FTZ R136, R173, R136 ;  /* 0x00000088ad887221 */ /* 0x004fe40000010000 */
[----:B---3--:R-:W-:Y:S02]  /*1310*/  FADD.FTZ R137, R172, R137 ;  /* 0x00000089ac897221 */ /* 0x008fe40000010000 */
[----:B----4-:R-:W-:-:S02]  /*1320*/  FADD.FTZ R138, R170, R138 ;  /* 0x0000008aaa8a7221 */ /* 0x010fc40000010000 */
[----:B------:R-:W-:-:S03]  /*1330*/  FADD.FTZ R139, R171, R139 ;  /* 0x0000008bab8b7221 */ /* 0x000fc60000010000 */
[----:B------:R0:W-:Y:S04]  /*1340*/  STL [R1+0x4], R138 ;  /* 0x0000048a01007387 */ /* 0x0001e80000100800 */
[----:B0-----:R-:W2:Y:S04]  /*1350*/  LDL.LU R138, [R1+0x10] ;  /* 0x00001000018a7983 */ /* 0x001ea80000300800 */
[----:B------:R-:W-:Y:S04]  /*1360*/  STL [R1], R139 ;  /* 0x0000008b01007387 */ /* 0x000fe80000100800 */
[----:B------:R0:W-:Y:S04]  /*1370*/  STL [R1+0xc], R137 ;  /* 0x00000c8901007387 */ /* 0x0001e80000100800 */
[----:B0-----:R-:W3:Y:S04]  /*1380*/  LDL.LU R137, [R1+0x1c] ;  /* 0x00001c0001897983 */ /* 0x001ee80000300800 */
[----:B------:R0:W-:Y:S04]  /*1390*/  STL [R1+0x8], R136 ;  /* 0x0000088801007387 */ /* 0x0001e80000100800 */
[----:B0-----:R-:W4:Y:S04]  /*13a0*/  LDL.LU R136, [R1+0x18] ;  /* 0x0000180001887983 */ /* 0x001f280000300800 */
[----:B------:R-:W4:Y:S01]  /*13b0*/  LDL.LU R135, [R1+0x24] ;  /* 0x0000240001877983 */ /* 0x000f220000300800 */
[----:B------:R-:W-:-:S02]  /*13c0*/  FADD.FTZ R198, R174, R198 ;  /* 0x000000c6aec67221 */ /* 0x000fc40000010000 */
[----:B------:R-:W-:-:S03]  /*13d0*/  FADD.FTZ R199, -R194, R144 ;  /* 0x00000090c2c77221 */ /* 0x000fc60000010100 */
[----:B------:R-:W-:Y:S01]  /*13e0*/  STL [R1+0x14], R198 ;  /* 0x000014c601007387 */ /* 0x000fe20000100800 */
[C---:B------:R-:W-:Y:S02]  /*13f0*/  FADD.FTZ R197, -R194.reuse, R145 ;  /* 0x00000091c2c57221 */ /* 0x040fe40000010100 */
[C---:B------:R-:W-:Y:S02]  /*1400*/  FADD.FTZ R144, -R194.reuse, R146 ;  /* 0x00000092c2907221 */ /* 0x040fe40000010100 */
[----:B------:R-:W-:Y:S01]  /*1410*/  FADD.FTZ R145, -R194, R147 ;  /* 0x00000093c2917221 */ /* 0x000fe20000010100 */
[----:B-1----:R-:W-:Y:S01]  /*1420*/  LEA R192, P1, R0, c[0x0][0x190], 0x2 ;  /* 0x0000640000c07a11 */ /* 0x002fe200078210ff */
        /* <DEDUP_REMOVED lines=8> */
[----:B------:R-:W-:-:S02]  /*14b0*/  FADD.FTZ R150, -R194, R152 ;  /* 0x00000098c2967221 */ /* 0x000fc40000010100 */
[C---:B------:R-:W-:Y:S02]  /*14c0*/  FADD.FTZ R151, -R194.reuse, R153 ;  /* 0x00000099c2977221 */ /* 0x040fe40000010100 */
[C---:B------:R-:W-:Y:S02]  /*14d0*/  FADD.FTZ R152, -R194.reuse, R154 ;  /* 0x0000009ac2987221 */ /* 0x040fe40000010100 */
[----:B------:R-:W-:Y:S01]  /*14e0*/  FADD.FTZ R153, -R194, R155 ;  /* 0x0000009bc2997221 */ /* 0x000fe20000010100 */
[----:B------:R-:W-:Y:S01]  /*14f0*/  LEA.HI.X R193, R0, c[0x0][0x194], RZ, 0x2, P1 ;  /* 0x0000650000c17a11 */ /* 0x000fe200008f14ff */
[C---:B------:R-:W-:Y:S02]  /*1500*/  FMUL.FTZ R205, R8.reuse, R205 ;  /* 0x000000cd08cd7220 */ /* 0x040fe40000410000 */
[C---:B------:R-:W-:Y:S02]  /*1510*/  FMUL.FTZ R154, R8.reuse, R132 ;  /* 0x00000084089a7220 */ /* 0x040fe40000410000 */
[----:B------:R-:W-:-:S02]  /*1520*/  FMUL.FTZ R155, R8, R133 ;  /* 0x00000085089b7220 */ /* 0x000fc40000410000 */
[----:B------:R-:W-:Y:S02]  /*1530*/  FADD.FTZ R133, RZ, R206 ;  /* 0x000000ceff857221 */ /* 0x000fe40000010000 */
[----:B------:R-:W-:Y:S02]  /*1540*/  FFMA.FTZ R132, R204, R206, RZ ;  /* 0x000000cecc847223 */ /* 0x000fe400000100ff */
[----:B------:R-:W-:Y:S02]  /*1550*/  FADD.FTZ R242, R158, R242 ;  /* 0x000000f29ef27221 */ /* 0x000fe40000010000 */
[----:B------:R-:W-:Y:S02]  /*1560*/  FMUL.FTZ R207, R8, R207 ;  /* 0x000000cf08cf7220 */ /* 0x000fe40000410000 */
[----:B------:R-:W-:Y:S02]  /*1570*/  FFMA.FTZ R210, R158, R205, R210 ;  /* 0x000000cd9ed27223 */ /* 0x000fe400000100d2 */
[----:B------:R-:W-:-:S02]  /*1580*/  IMAD.WIDE.U32 R184, R0, R185, c[0x0][0x208] ;  /* 0x0000820000b87625 */ /* 0x000fc400078e00b9 */
[----:B------:R0:W5:Y:S02]  /*1590*/  LDG.E R0, [R192.64] ;  /* 0x00000004c0007981 */ /* 0x000164000c1e1900 */
[----:B------:R-:W-:Y:S02]  /*15a0*/  FMUL.FTZ R158, R118, R158 ;  /* 0x0000009e769e7220 */ /* 0x000fe40000410000 */
[----:B------:R-:W-:Y:S01]  /*15b0*/  FADD.FTZ R133, R133, R208 ;  /* 0x000000d085857221 */ /* 0x000fe20000010000 */
[----:B------:R-:W4:Y:S01]  /*15c0*/  LDG.E.128 R184, [R184.64] ;  /* 0x00000004b8b87981 */ /* 0x000f22000c1e1d00 */
[----:B------:R-:W-:Y:S02]  /*15d0*/  FFMA.FTZ R132, R203, R208, R132 ;  /* 0x000000d0cb847223 */ /* 0x000fe40000010084 */
[----:B------:R-:W-:Y:S02]  /*15e0*/  FADD.FTZ R241, R159, R241 ;  /* 0x000000f19ff17221 */ /* 0x000fe40000010000 */
[----:B0-----:R-:W-:-:S02]  /*15f0*/  FADD.FTZ R192, -R194, R128 ;  /* 0x00000080c2c07221 */ /* 0x001fc40000010100 */
[----:B------:R-:W-:Y:S02]  /*1600*/  FFMA.FTZ R209, R159, R207, R209 ;  /* 0x000000cf9fd17223 */ /* 0x000fe400000100d1 */
[----:B------:R-:W-:Y:S02]  /*1610*/  FMUL.FTZ R159, R119, R159 ;  /* 0x0000009f779f7220 */ /* 0x000fe40000410000 */
[----:B------:R-:W-:Y:S02]  /*1620*/  FADD.FTZ R133, R133, R158 ;  /* 0x0000009e85857221 */ /* 0x000fe40000010000 */
[----:B------:R-:W-:Y:S02]  /*1630*/  FFMA.FTZ R132, R205, R158, R132 ;  /* 0x0000009ecd847223 */ /* 0x000fe40000010084 */
[C---:B------:R-:W-:Y:S02]  /*1640*/  FADD.FTZ R193, -R194.reuse, R129 ;  /* 0x00000081c2c17221 */ /* 0x040fe40000010100 */
[----:B------:R-:W-:-:S02]  /*1650*/  FADD.FTZ R195, -R194, R130 ;  /* 0x00000082c2c37221 */ /* 0x000fc40000010100 */
[----:B------:R-:W-:Y:S02]  /*1660*/  FADD.FTZ R196, -R194, R131 ;  /* 0x00000083c2c47221 */ /* 0x000fe40000010100 */
[----:B------:R-:W-:Y:S02]  /*1670*/  FMUL.FTZ R192, R8, R192 ;  /* 0x000000c008c07220 */ /* 0x000fe40000410000 */
        /* <DEDUP_REMOVED lines=8> */
[C---:B------:R-:W-:Y:S02]  /*1700*/  FADD.FTZ R240, R156.reuse, R240 ;  /* 0x000000f09cf07221 */ /* 0x040fe40000010000 */
[----:B------:R-:W-:-:S02]  /*1710*/  FFMA.FTZ R202, R156, R204, R202 ;  /* 0x000000cc9cca7223 */ /* 0x000fc400000100ca */
[C---:B------:R-:W-:Y:S02]  /*1720*/  FADD.FTZ R244, R160.reuse, R244 ;  /* 0x000000f4a0f47221 */ /* 0x040fe40000010000 */
[----:B------:R-:W-:Y:S02]  /*1730*/  FFMA.FTZ R212, R160, R192, R212 ;  /* 0x000000c0a0d47223 */ /* 0x000fe400000100d4 */
[C---:B------:R-:W-:Y:S02]  /*1740*/  FMUL.FTZ R160, R8.reuse, R195 ;  /* 0x000000c308a07220 */ /* 0x040fe40000410000 */
[----:B------:R-:W-:Y:S02]  /*1750*/  FMUL.FTZ R156, R8, R134 ;  /* 0x00000086089c7220 */ /* 0x000fe40000410000 */
[----:B------:R-:W-:Y:S02]  /*1760*/  FMUL.FTZ R195, R113, R161 ;  /* 0x000000a171c37220 */ /* 0x000fe40000410000 */
[----:B------:R-:W-:-:S02]  /*1770*/  FADD.FTZ R133, R133, R194 ;  /* 0x000000c285857221 */ /* 0x000fc40000010000 */
[----:B------:R-:W-:Y:S02]  /*1780*/  FFMA.FTZ R134, R192, R194, R132 ;  /* 0x000000c2c0867223 */ /* 0x000fe40000010084 */
[----:B------:R-:W-:Y:S02]  /*1790*/  FMUL.FTZ R193, R8, R193 ;  /* 0x000000c108c17220 */ /* 0x000fe40000410000 */
[----:B------:R-:W-:Y:S02]  /*17a0*/  FADD.FTZ R132, R133, R195 ;  /* 0x000000c385847221 */ /* 0x000fe40000010000 */
[----:B------:R-:W-:Y:S02]  /*17b0*/  FFMA.FTZ R133, R193, R195, R134 ;  /* 0x000000c3c1857223 */ /* 0x000fe40000010086 */
[----:B--2---:R-:W-:-:S05]  /*17c0*/  FADD.FTZ R138, R175, R138 ;  /* 0x0000008aaf8a7221 */ /* 0x004fca0000010000 */
[----:B------:R0:W-:Y:S04]  /*17d0*/  STL [R1+0x10], R138 ;  /* 0x0000108a01007387 */ /* 0x0001e80000100800 */
[----:B0-----:R-:W2:Y:S01]  /*17e0*/  LDL.LU R138, [R1+0x20] ;  /* 0x00002000018a7983 */ /* 0x001ea20000300800 */
[----:B---3--:R-:W-:-:S05]  /*17f0*/  FADD.FTZ R137, R176, R137 ;  /* 0x00000089b0897221 */ /* 0x008fca0000010000 */
[----:B------:R0:W-:Y:S01]  /*1800*/  STL [R1+0x1c], R137 ;  /* 0x00001c8901007387 */ /* 0x0001e20000100800 */
[----:B----4-:R-:W-:-:S03]  /*1810*/  FADD.FTZ R136, R177, R136 ;  /* 0x00000088b1887221 */ /* 0x010fc60000010000 */
[----:B0-----:R-:W3:Y:S04]  /*1820*/  LDL.LU R137, [R1+0x2c] ;  /* 0x00002c0001897983 */ /* 0x001ee80000300800 */
[----:B------:R0:W-:Y:S04]  /*1830*/  STL [R1+0x18], R136 ;  /* 0x0000188801007387 */ /* 0x0001e80000100800 */
[----:B0-----:R-:W4:Y:S01]  /*1840*/  LDL.LU R136, [R1+0x28] ;  /* 0x0000280001887983 */ /* 0x001f220000300800 */
[----:B------:R-:W-:-:S05]  /*1850*/  FADD.FTZ R135, R178, R135 ;  /* 0x00000087b2877221 */ /* 0x000fca0000010000 */
[----:B------:R0:W-:Y:S04]  /*1860*/  STL [R1+0x24], R135 ;  /* 0x0000248701007387 */ /* 0x0001e80000100800 */
[----:B0-----:R-:W4:Y:S04]  /*1870*/  LDL.LU R135, [R1+0x34] ;  /* 0x0000340001877983 */ /* 0x001f280000300800 */
[----:B------:R-:W4:Y:S01]  /*1880*/  LDL.LU R134, [R1+0x30] ;  /* 0x0000300001867983 */ /* 0x000f220000300800 */
[C---:B------:R-:W-:Y:S02]  /*1890*/  FADD.FTZ R243, R161.reuse, R243 ;  /* 0x000000f3a1f37221 */ /* 0x040fe40000010000 */
[----:B------:R-:W-:-:S02]  /*18a0*/  FFMA.FTZ R211, R161, R193, R211 ;  /* 0x000000c1a1d37223 */ /* 0x000fc400000100d3 */
[----:B------:R-:W-:Y:S02]  /*18b0*/  FADD.FTZ R246, R162, R246 ;  /* 0x000000f6a2f67221 */ /* 0x000fe40000010000 */
[----:B------:R-:W-:Y:S02]  /*18c0*/  FMUL.FTZ R161, R8, R196 ;  /* 0x000000c408a17220 */ /* 0x000fe40000410000 */
[----:B------:R-:W-:Y:S02]  /*18d0*/  FFMA.FTZ R214, R162, R160, R214 ;  /* 0x000000a0a2d67223 */ /* 0x000fe400000100d6 */
[----:B------:R-:W-:Y:S02]  /*18e0*/  FMUL.FTZ R162, R114, R162 ;  /* 0x000000a272a27220 */ /* 0x000fe40000410000 */
[----:B--2---:R-:W-:-:S05]  /*18f0*/  FADD.FTZ R138, R179, R138 ;  /* 0x0000008ab38a7221 */ /* 0x004fca0000010000 */
[----:B------:R-:W-:Y:S01]  /*1900*/  STL [R1+0x20], R138 ;  /* 0x0000208a01007387 */ /* 0x000fe20000100800 */
[----:B---3--:R-:W-:-:S05]  /*1910*/  FADD.FTZ R137, R180, R137 ;  /* 0x00000089b4897221 */ /* 0x008fca0000010000 */
[----:B------:R0:W-:Y:S01]  /*1920*/  STL [R1+0x2c], R137 ;  /* 0x00002c8901007387 */ /* 0x0001e20000100800 */
[----:B----4-:R-:W-:-:S03]  /*1930*/  FADD.FTZ R136, R181, R136 ;  /* 0x00000088b5887221 */ /* 0x010fc60000010000 */
[----:B0-----:R-:W2:Y:S04]  /*1940*/  LDL.LU R137, [R1+0x3c] ;  /* 0x00003c0001897983 */ /* 0x001ea80000300800 */
        /* <DEDUP_REMOVED lines=29> */
[----:B------:R-:W-:Y:S02]  /*1b20*/  FMUL.FTZ R124, R8, R124 ;  /* 0x0000007c087c7220 */ /* 0x000fe40000410000 */
[----:B------:R-:W-:Y:S02]  /*1b30*/  FFMA.FTZ R217, R167, R157, R217 ;  /* 0x0000009da7d97223 */ /* 0x000fe400000100d9 */
[----:B------:R-:W-:Y:S02]  /*1b40*/  FMUL.FTZ R167, R111, R167 ;  /* 0x000000a76fa77220 */ /* 0x000fe40000410000 */
[----:B------:R-:W-:-:S02]  /*1b50*/  FADD.FTZ R132, R132, R166 ;  /* 0x000000a684847221 */ /* 0x000fc40000010000 */
[----:B------:R-:W-:Y:S02]  /*1b60*/  FFMA.FTZ R133, R156, R166, R133 ;  /* 0x000000a69c857223 */ /* 0x000fe40000010085 */
[----:B------:R-:W-:Y:S02]  /*1b70*/  FADD.FTZ R252, R168, R252 ;  /* 0x000000fca8fc7221 */ /* 0x000fe40000010000 */
[----:B------:R-:W-:Y:S02]  /*1b80*/  FMUL.FTZ R125, R8, R125 ;  /* 0x0000007d087d7220 */ /* 0x000fe40000410000 */
        /* <DEDUP_REMOVED lines=10> */
[----:B------:R-:W-:Y:S02]  /*1c30*/  FMUL.FTZ R127, R8, R127 ;  /* 0x0000007f087f7220 */ /* 0x000fe40000410000 */
[----:B------:R-:W-:Y:S02]  /*1c40*/  FFMA.FTZ R222, R170, R126, R222 ;  /* 0x0000007eaade7223 */ /* 0x000fe400000100de */
[----:B------:R-:W-:Y:S02]  /*1c50*/  FMUL.FTZ R170, R106, R170 ;  /* 0x000000aa6aaa7220 */ /* 0x000fe40000410000 */
[----:B------:R-:W-:Y:S02]  /*1c60*/  FADD.FTZ R132, R132, R169 ;  /* 0x000000a984847221 */ /* 0x000fe40000010000 */
[----:B------:R-:W-:-:S02]  /*1c70*/  FFMA.FTZ R133, R125, R169, R133 ;  /* 0x000000a97d857223 */ /* 0x000fc40000010085 */
[----:B------:R-:W-:Y:S02]  /*1c80*/  FMUL.FTZ R128, R8, R128 ;  /* 0x0000008008807220 */ /* 0x000fe40000410000 */
[----:B------:R-:W-:Y:S02]  /*1c90*/  FFMA.FTZ R221, R171, R127, R221 ;  /* 0x0000007fabdd7223 */ /* 0x000fe400000100dd */
        /* <DEDUP_REMOVED lines=63> */
[----:B------:R-:W-:-:S02]  /*2090*/  FADD.FTZ R132, R132, R183 ;  /* 0x000000b784847221 */ /* 0x000fc40000010000 */
[----:B------:R-:W-:Y:S02]  /*20a0*/  FFMA.FTZ R133, R149, R183, R133 ;  /* 0x000000b795857223 */ /* 0x000fe40000010085 */
[----:B------:R-:W-:Y:S02]  /*20b0*/  FFMA.FTZ R235, R185, R151, R235 ;  /* 0x00000097b9eb7223 */ /* 0x000fe400000100eb */
[C---:B------:R-:W-:Y:S02]  /*20c0*/  FMUL.FTZ R152, R8.reuse, R152 ;  /* 0x0000009808987220 */ /* 0x040fe40000410000 */
[----:B------:R-:W-:Y:S02]  /*20d0*/  FMUL.FTZ R153, R8, R153 ;  /* 0x0000009908997220 */ /* 0x000fe40000410000 */
[----:B------:R-:W-:Y:S02]  /*20e0*/  FFMA.FTZ R238, R186, R152, R238 ;  /* 0x00000098baee7223 */ /* 0x000fe400000100ee */
[----:B------:R-:W-:-:S02]  /*20f0*/  FFMA.FTZ R237, R187, R153, R237 ;  /* 0x00000099bbed7223 */ /* 0x000fc400000100ed */
[----:B--2---:R-:W-:-:S05]  /*2100*/  FADD.FTZ R137, R184, R137 ;  /* 0x00000089b8897221 */ /* 0x004fca0000010000 */
[----:B------:R-:W-:Y:S01]  /*2110*/  STL [R1+0x3c], R137 ;  /* 0x00003c8901007387 */ /* 0x000fe20000100800 */
[----:B---3--:R-:W-:-:S05]  /*2120*/  FADD.FTZ R136, R185, R136 ;  /* 0x00000088b9887221 */ /* 0x008fca0000010000 */
[----:B------:R0:W-:Y:S01]  /*2130*/  STL [R1+0x38], R136 ;  /* 0x0000388801007387 */ /* 0x0001e20000100800 */
[----:B------:R-:W-:-:S03]  /*2140*/  FMUL.FTZ R184, R88, R184 ;  /* 0x000000b858b87220 */ /* 0x000fc60000410000 */
[----:B0-----:R-:W0:Y:S01]  /*2150*/  S2R R136, SR_TID.X ;  /* 0x0000000000887919 */ /* 0x001e220000002100 */
[----:B------:R-:W-:Y:S02]  /*2160*/  FMUL.FTZ R185, R89, R185 ;  /* 0x000000b959b97220 */ /* 0x000fe40000410000 */
[----:B------:R-:W-:Y:S02]  /*2170*/  FADD.FTZ R132, R132, R184 ;  /* 0x000000b884847221 */ /* 0x000fe40000010000 */
[----:B------:R-:W-:Y:S02]  /*2180*/  FFMA.FTZ R133, R150, R184, R133 ;  /* 0x000000b896857223 */ /* 0x000fe40000010085 */
[----:B----4-:R-:W-:Y:S02]  /*2190*/  FADD.FTZ R135, R186, R135 ;  /* 0x00000087ba877221 */ /* 0x010fe40000010000 */
[----:B------:R-:W-:Y:S02]  /*21a0*/  FMUL.FTZ R186, R90, R186 ;  /* 0x000000ba5aba7220 */ /* 0x000fe40000410000 */
[----:B------:R-:W-:-:S02]  /*21b0*/  FADD.FTZ R132, R132, R185 ;  /* 0x000000b984847221 */ /* 0x000fc40000010000 */
[----:B------:R-:W-:Y:S02]  /*21c0*/  FFMA.FTZ R133, R151, R185, R133 ;  /* 0x000000b997857223 */ /* 0x000fe40000010085 */
[----:B------:R-:W-:Y:S02]  /*21d0*/  FADD.FTZ R134, R187, R134 ;  /* 0x00000086bb867221 */ /* 0x000fe40000010000 */
[----:B------:R-:W-:Y:S02]  /*21e0*/  FMUL.FTZ R187, R91, R187 ;  /* 0x000000bb5bbb7220 */ /* 0x000fe40000410000 */
[----:B------:R-:W-:Y:S02]  /*21f0*/  FADD.FTZ R132, R132, R186 ;  /* 0x000000ba84847221 */ /* 0x000fe40000010000 */
[----:B------:R-:W-:Y:S01]  /*2200*/  FFMA.FTZ R133, R152, R186, R133 ;  /* 0x000000ba98857223 */ /* 0x000fe20000010085 */
[----:B------:R-:W-:Y:S01]  /*2210*/  STL [R1+0x44], R135 ;  /* 0x0000448701007387 */ /* 0x000fe20000100800 */
[----:B------:R-:W-:Y:S01]  /*2220*/  FFMA.FTZ R228, R176, R199, R228 ;  /* 0x000000c7b0e47223 */ /* 0x000fe200000100e4 */
[----:B0-----:R-:W-:Y:S01]  /*2230*/  LOP3.LUT P1, RZ, R136, 0x1f, RZ, 0xc0, !PT ;  /* 0x0000001f88ff7812 */ /* 0x001fe2000782c0ff */
[----:B------:R-:W-:Y:S01]  /*2240*/  FFMA.FTZ R227, R177, R197, R227 ;  /* 0x000000c5b1e37223 */ /* 0x000fe200000100e3 */
[----:B------:R0:W-:Y:S01]  /*2250*/  STL [R1+0x40], R134 ;  /* 0x0000408601007387 */ /* 0x0001e20000100800 */
[----:B------:R-:W-:-:S02]  /*2260*/  FADD.FTZ R136, R132, R187 ;  /* 0x000000bb84887221 */ /* 0x000fc40000010000 */
[----:B0-----:R-:W-:Y:S01]  /*2270*/  FFMA.FTZ R134, R153, R187, R133 ;  /* 0x000000bb99867223 */ /* 0x001fe20000010085 */
[----:B------:R-:W-:Y:S05]  /*2280*/  BRA.DIV ~URZ, `(.L_x_11499) ;  /* 0x00002f127f007947 */ /* 0x000fea000b800000 */
[----:B------:R0:W1:Y:S02]  /*2290*/  SHFL.DOWN PT, R137, R136, 0x10, 0x1f ;  /* 0x0a001f0088897f89 */ /* 0x00006400000e0000 */
.L_x_11503:
        /* <DEDUP_REMOVED lines=18> */
.L_x_11504:
[----:B--2---:R-:W2:Y:S01]  /*23c0*/  S2R R135, SR_TID.X ;  /* 0x0000000000877919 */ /* 0x004ea20000002100 */
[----:B------:R-:W-:Y:S01]  /*23d0*/  LOP3.LUT P3, RZ, R200, 0xff, RZ, 0xc0, !PT ;  /* 0x000000ffc8ff7812 */ /* 0x000fe2000786c0ff */
[----:B------:R-:W-:Y:S01]  /*23e0*/  FADD.FTZ R132, R137, R136 ;  /* 0x0000008889847221 */ /* 0x000fe20000010000 */
[----:B------:R-:W-:Y:S01]  /*23f0*/  PLOP3.LUT P0, PT, PT, PT, PT, 0x80, 0x0 ;  /* 0x000000000000781c */ /* 0x000fe20003f0f070 */
[----:B0-----:R-:W-:Y:S01]  /*2400*/  FADD.FTZ R133, R133, R134 ;  /* 0x0000008685857221 */ /* 0x001fe20000010000 */
[----:B------:R-:W-:Y:S01]  /*2410*/  @!P1 PLOP3.LUT P0, PT, P3, PT, PT, 0x80, 0x0 ;  /* 0x000000000000981c */ /* 0x000fe20001f0f070 */
[----:B------:R-:W-:Y:S01]  /*2420*/  ULDC.U8 UR6, c[0x0][0x1f0] ;  /* 0x00007c0000067ab9 */ /* 0x000fe20000000000 */
[----:B--2---:R-:W-:-:S04]  /*2430*/  SHF.R.U32.HI R176, RZ, 0x5, R135 ;  /* 0x00000005ffb07819 */ /* 0x004fc80000011687 */
[----:B------:R-:W-:-:S07]  /*2440*/  @!P1 LOP3.LUT R135, R176, 0x7fffff8, RZ, 0xc0, !PT ;  /* 0x07fffff8b0879812 */ /* 0x000fce00078ec0ff */
[----:B------:R-:W-:Y:S02]  /*2450*/  @!P0 IADD3 R135, R135, 0x8, RZ ;  /* 0x0000000887878810 */ /* 0x000fe40007ffe0ff */
[----:B-1----:R-:W-:Y:S02]  /*2460*/  IADD3 R136, P0, R191, c[0x0][0x170], RZ ;  /* 0x00005c00bf887a10 */ /* 0x002fe40007f1e0ff */
[----:B------:R-:W-:Y:S02]  /*2470*/  @!P1 LOP3.LUT R135, R135, 0x7, R176, 0xf8, !PT ;  /* 0x0000000787879812 */ /* 0x000fe400078ef8b0 */
[----:B------:R-:W-:Y:S02]  /*2480*/  IADD3.X R137, R190, c[0x0][0x174], RZ, P0, !PT ;  /* 0x00005d00be897a10 */ /* 0x000fe400007fe4ff */
[----:B------:R-:W-:Y:S01]  /*2490*/  ISETP.NE.AND P0, PT, RZ, UR6, PT ;  /* 0x00000006ff007c0c */ /* 0x000fe2000bf05270 */
[----:B------:R-:W-:Y:S01]  /*24a0*/  @!P1 STS.64 [R135.X8+0x8000], R132 ;  /* 0x0080008487009388 */ /* 0x000fe20000008a00 */
[----:B------:R-:W-:Y:S03]  /*24b0*/  WARPSYNC 0xffffffff ;  /* 0xffffffff00007948 */ /* 0x000fe60003800000 */
[----:B------:R-:W-:Y:S06]  /*24c0*/  BAR.SYNC.DEFER_BLOCKING 0x0 ;  /* 0x0000000000007b1d */ /* 0x000fec0000010000 */
[----:B------:R-:W2:Y:S01]  /*24d0*/  LDG.E.128 R136, [R136.64] ;  /* 0x0000000488887981 */ /* 0x000ea2000c1e1d00 */
[----:B------:R-:W-:-:S04]  /*24e0*/  LOP3.LUT R176, R176, 0x7fffff8, RZ, 0xc0, !PT ;  /* 0x07fffff8b0b07812 */ /* 0x000fc800078ec0ff */
[----:B------:R-:W-:-:S04]  /*24f0*/  @!P3 IADD3 R176, R176, 0x8, RZ ;  /* 0x00000008b0b0b810 */ /* 0x000fc80007ffe0ff */
[----:B------:R-:W-:-:S05]  /*2500*/  SHF.L.U32 R176, R176, 0x3, RZ ;  /* 0x00000003b0b07819 */ /* 0x000fca00000006ff */
[----:B------:R-:W0:Y:S04]  /*2510*/  LDS.128 R140, [R176+0x8000] ;  /* 0x00800000b08c7984 */ /* 0x000e280000000c00 */
[----:B------:R-:W1:Y:S01]  /*2520*/  LDS.128 R132, [R176+0x8010] ;  /* 0x00801000b0847984 */ /* 0x000e620000000c00 */
[----:B0-----:R-:W-:Y:S02]  /*2530*/  FADD.FTZ R140, RZ, R140 ;  /* 0x0000008cff8c7221 */ /* 0x001fe40000010000 */
[----:B------:R-:W-:Y:S02]  /*2540*/  FADD.FTZ R141, RZ, R141 ;  /* 0x0000008dff8d7221 */ /* 0x000fe40000010000 */
[----:B------:R-:W-:Y:S02]  /*2550*/  FADD.FTZ R142, R142, R140 ;  /* 0x0000008c8e8e7221 */ /* 0x000fe40000010000 */
[----:B------:R-:W-:-:S02]  /*2560*/  FADD.FTZ R141, R143, R141 ;  /* 0x0000008d8f8d7221 */ /* 0x000fc40000010000 */
[----:B-1----:R-:W-:Y:S02]  /*2570*/  FADD.FTZ R132, R142, R132 ;  /* 0x000000848e847221 */ /* 0x002fe40000010000 */
[----:B------:R-:W-:Y:S02]  /*2580*/  FADD.FTZ R133, R141, R133 ;  /* 0x000000858d857221 */ /* 0x000fe40000010000 */
[----:B------:R-:W0:Y:S01]  /*2590*/  LDS.128 R140, [R176+0x8020] ;  /* 0x00802000b08c7984 */ /* 0x000e220000000c00 */
[----:B------:R-:W-:Y:S02]  /*25a0*/  FADD.FTZ R134, R134, R132 ;  /* 0x0000008486867221 */ /* 0x000fe40000010000 */
[----:B------:R-:W-:Y:S02]  /*25b0*/  FADD.FTZ R133, R135, R133 ;  /* 0x0000008587857221 */ /* 0x000fe40000010000 */
[----:B0-----:R-:W-:Y:S02]  /*25c0*/  FADD.FTZ R140, R134, R140 ;  /* 0x0000008c868c7221 */ /* 0x001fe40000010000 */
[----:B------:R-:W-:-:S02]  /*25d0*/  FADD.FTZ R141, R133, R141 ;  /* 0x0000008d858d7221 */ /* 0x000fc40000010000 */
[----:B------:R-:W0:Y:S01]  /*25e0*/  LDS.128 R132, [R176+0x8030] ;  /* 0x00803000b0847984 */ /* 0x000e220000000c00 */
[----:B------:R-:W-:Y:S02]  /*25f0*/  FADD.FTZ R140, R142, R140 ;  /* 0x0000008c8e8c7221 */ /* 0x000fe40000010000 */
[----:B------:R-:W-:Y:S01]  /*2600*/  FADD.FTZ R141, R143, R141 ;  /* 0x0000008d8f8d7221 */ /* 0x000fe20000010000 */
[----:B------:R-:W-:-:S04]  /*2610*/  ISETP.NE.U32.AND P1, PT, RZ, c[0x0][0x258], PT ;  /* 0x00009600ff007a0c */ /* 0x000fc80003f25070 */
[----:B------:R-:W-:Y:S02]  /*2620*/  ISETP.NE.AND.EX P1, PT, RZ, c[0x0][0x25c], PT, P1 ;  /* 0x00009700ff007a0c */ /* 0x000fe40003f25310 */
[----:B------:R-:W-:Y:S01]  /*2630*/  ISETP.NE.U32.AND P2, PT, RZ, c[0x0][0x258], PT ;  /* 0x00009600ff007a0c */ /* 0x000fe20003f45070 */
[----:B0-----:R-:W-:Y:S02]  /*2640*/  FADD.FTZ R132, R140, R132 ;  /* 0x000000848c847221 */ /* 0x001fe40000010000 */
[----:B------:R-:W-:Y:S02]  /*2650*/  FADD.FTZ R133, R141, R133 ;  /* 0x000000858d857221 */ /* 0x000fe40000010000 */
[----:B------:R-:W-:Y:S02]  /*2660*/  FADD.FTZ R132, R134, R132 ;  /* 0x0000008486847221 */ /* 0x000fe40000010000 */
        /* <DEDUP_REMOVED lines=12> */
[----:B------:R-:W-:Y:S01]  /*2730*/  ISETP.NE.AND.EX P2, PT, RZ, c[0x0][0x25c], PT, P2 ;  /* 0x00009700ff007a0c */ /* 0x000fe20003f45320 */
[----:B------:R-:W-:Y:S01]  /*2740*/  FADD.FTZ R205, R158, -R205 ;  /* 0x800000cd9ecd7221 */ /* 0x000fe20000010000 */
[----:B------:R-:W-:Y:S01]  /*2750*/  @P1 IADD3 R140, P4, R191, c[0x0][0x258], RZ ;  /* 0x00009600bf8c1a10 */ /* 0x000fe20007f9e0ff */
[----:B------:R-:W-:Y:S01]  /*2760*/  FADD.FTZ R159, R159, -R207 ;  /* 0x800000cf9f9f7221 */ /* 0x000fe20000010000 */
[----:B-----5:R-:W-:Y:S01]  /*2770*/  LOP3.LUT P5, RZ, R189, 0xff, RZ, 0xc0, !PT ;  /* 0x000000ffbdff7812 */ /* 0x020fe200078ac0ff */
[C---:B------:R-:W-:Y:S01]  /*2780*/  FMUL.FTZ R142, R8.reuse, R204 ;  /* 0x000000cc088e7220 */ /* 0x040fe20000410000 */
[----:B------:R-:W3:Y:S01]  /*2790*/  LDL.LU R206, [R1+0xc0] ;  /* 0x0000c00001ce7983 */ /* 0x000ee20000300800 */
[----:B------:R-:W-:-:S02]  /*27a0*/  FMUL.FTZ R200, R8, R203 ;  /* 0x000000cb08c87220 */ /* 0x000fc40000410000 */
[----:B------:R-:W-:Y:S01]  /*27b0*/  FMUL.FTZ R203, R8, R205 ;  /* 0x000000cd08cb7220 */ /* 0x000fe20000410000 */
[----:B------:R-:W-:Y:S01]  /*27c0*/  @P1 IADD3.X R141, R190, c[0x0][0x25c], RZ, P4, !PT ;  /* 0x00009700be8d1a10 */ /* 0x000fe200027fe4ff */
[----:B------:R-:W-:Y:S01]  /*27d0*/  FMUL.FTZ R204, R8, R159 ;  /* 0x0000009f08cc7220 */ /* 0x000fe20000410000 */
[----:B------:R-:W4:Y:S01]  /*27e0*/  LDL.LU R208, [R1+0xc4] ;  /* 0x0000c40001d07983 */ /* 0x000f220000300800 */
[----:B------:R-:W-:Y:S02]  /*27f0*/  @P0 FADD.FTZ R142, R52, R142 ;  /* 0x0000008e348e0221 */ /* 0x000fe40000010000 */
[----:B------:R-:W-:Y:S02]  /*2800*/  @P0 FADD.FTZ R200, R53, R200 ;  /* 0x000000c835c80221 */ /* 0x000fe40000010000 */
[----:B------:R-:W-:Y:S02]  /*2810*/  @P0 FADD.FTZ R203, R54, R203 ;  /* 0x000000cb36cb0221 */ /* 0x000fe40000010000 */
[----:B------:R-:W-:Y:S01]  /*2820*/  @P0 FADD.FTZ R204, R55, R204 ;  /* 0x000000cc37cc0221 */ /* 0x000fe20000010000 */
[----:B------:R-:W-:Y:S01]  /*2830*/  SEL R132, R142, R120, P2 ;  /* 0x000000788e847207 */ /* 0x000fe20001000000 */
[--C-:B------:R-:W-:Y:S01]  /*2840*/  FFMA.FTZ R192, R192, R177, R176.reuse ;  /* 0x000000b1c0c07223 */ /* 0x100fe200000100b0 */
[----:B------:R-:W-:Y:S01]  /*2850*/  SEL R133, R200, R121, P2 ;  /* 0x00000079c8857207 */ /* 0x000fe20001000000 */
[-CC-:B------:R-:W-:Y:S01]  /*2860*/  FFMA.FTZ R160, R160, R177.reuse, R176.reuse ;  /* 0x000000b1a0a07223 */ /* 0x180fe200000100b0 */
[----:B------:R-:W-:Y:S01]  /*2870*/  SEL R134, R203, R122, P2 ;  /* 0x0000007acb867207 */ /* 0x000fe20001000000 */
[--C-:B------:R-:W-:Y:S01]  /*2880*/  FFMA.FTZ R193, R193, R177, R176.reuse ;  /* 0x000000b1c1c17223 */ /* 0x100fe200000100b0 */
[----:B------:R-:W-:Y:S01]  /*2890*/  SEL R135, R204, R123, P2 ;  /* 0x0000007bcc877207 */ /* 0x000fe20001000000 */
[-CC-:B------:R-:W-:Y:S01]  /*28a0*/  FFMA.FTZ R161, R161, R177.reuse, R176.reuse ;  /* 0x000000b1a1a17223 */ /* 0x180fe200000100b0 */
[----:B------:R-:W-:Y:S01]  /*28b0*/  LOP3.LUT P4, RZ, R189, 0xff00, RZ, 0xc0, !PT ;  /* 0x0000ff00bdff7812 */ /* 0x000fe2000788c0ff */
[----:B------:R-:W-:Y:S01]  /*28c0*/  FFMA.FTZ R154, R154, R177, R176 ;  /* 0x000000b19a9a7223 */ /* 0x000fe200000100b0 */
[----:B------:R-:W3:Y:S04]  /*28d0*/  LDL.LU R207, [R1+0xb8] ;  /* 0x0000b80001cf7983 */ /* 0x000ee80000300800 */
[----:B------:R0:W-:Y:S01]  /*28e0*/  @P1 STG.E.128 [R140.64], R132 ;  /* 0x000000848c001986 */ /* 0x0001e2000c101d04 */
[----:B------:R-:W-:-:S02]  /*28f0*/  FADD.FTZ R192, R194, -R192 ;  /* 0x800000c0c2c07221 */ /* 0x000fc40000010000 */
[----:B------:R-:W-:Y:S01]  /*2900*/  FADD.FTZ R162, R162, -R160 ;  /* 0x800000a0a2a27221 */ /* 0x000fe20000010000 */
[----:B------:R-:W3:Y:S01]  /*2910*/  LDL.LU R205, [R1+0xbc] ;  /* 0x0000bc0001cd7983 */ /* 0x000ee20000300800 */
[-C--:B0-----:R-:W-:Y:S01]  /*2920*/  FMUL.FTZ R132, R142, R7.reuse ;  /* 0x000000078e847220 */ /* 0x081fe20000410000 */
[----:B------:R-:W-:Y:S01]  /*2930*/  IADD3 R140, P6, R191, c[0x0][0x248], RZ ;  /* 0x00009200bf8c7a10 */ /* 0x000fe20007fde0ff */
[----:B------:R-:W-:Y:S02]  /*2940*/  FMUL.FTZ R191, R204, R7 ;  /* 0x00000007ccbf7220 */ /* 0x000fe40000410000 */
[----:B------:R-:W-:Y:S01]  /*2950*/  FMUL.FTZ R132, R132, c[0x0][0x1e8] ;  /* 0x00007a0084847a20 */ /* 0x000fe20000410000 */
[----:B------:R-:W-:Y:S01]  /*2960*/  IADD3.X R141, R190, c[0x0][0x24c], RZ, P6, !PT ;  /* 0x00009300be8d7a10 */ /* 0x000fe200037fe4ff */
[----:B------:R-:W-:Y:S01]  /*2970*/  FMUL.FTZ R160, R8, R192 ;  /* 0x000000c008a07220 */ /* 0x000fe20000410000 */
[----:B------:R-:W-:Y:S01]  /*2980*/  IADD3 R142, P6, R188, c[0x0][0x170], RZ ;  /* 0x00005c00bc8e7a10 */ /* 0x000fe20007fde0ff */
[----:B------:R-:W-:Y:S01]  /*2990*/  FADD.FTZ R193, R195, -R193 ;  /* 0x800000c1c3c17221 */ /* 0x000fe20000010000 */
[----:B------:R-:W3:Y:S02]  /*29a0*/  LDL.LU R204, [R1+0xb0] ;  /* 0x0000b00001cc7983 */ /* 0x000ee40000300800 */
[----:B------:R-:W-:-:S02]  /*29b0*/  IADD3.X R143, R23, c[0x0][0x174], RZ, P6, !PT ;  /* 0x00005d00178f7a10 */ /* 0x000fc400037fe4ff */
[----:B------:R-:W-:Y:S01]  /*29c0*/  LOP3.LUT P6, RZ, R189, 0xff0000, RZ, 0xc0, !PT ;  /* 0x00ff0000bdff7812 */ /* 0x000fe200078cc0ff */
[----:B------:R-:W-:Y:S01]  /*29d0*/  FMUL.FTZ R191, R191, c[0x0][0x1e8] ;  /* 0x00007a00bfbf7a20 */ /* 0x000fe20000410000 */
[----:B------:R-:W3:Y:S03]  /*29e0*/  LDL.LU R195, [R1+0xb4] ;  /* 0x0000b40001c37983 */ /* 0x000ee60000300800 */
[----:B------:R-:W-:Y:S02]  /*29f0*/  FMUL.FTZ R135, R87, R191 ;  /* 0x000000bf57877220 */ /* 0x000fe40000410000 */
[----:B--2---:R-:W-:Y:S02]  /*2a00*/  FMUL.FTZ R136, R132, R136 ;  /* 0x0000008884887220 */ /* 0x004fe40000410000 */
[----:B------:R-:W-:-:S03]  /*2a10*/  FMUL.FTZ R132, R84, R132 ;  /* 0x0000008454847220 */ /* 0x000fc60000410000 */
[----:B------:R-:W-:Y:S01]  /*2a20*/  FSEL R190, R136, RZ, P5 ;  /* 0x000000ff88be7208 */ /* 0x000fe20002800000 */
[----:B------:R-:W-:Y:S01]  /*2a30*/  FMUL.FTZ R136, R200, R7 ;  /* 0x00000007c8887220 */ /* 0x000fe20000410000 */
[----:B------:R-:W-:Y:S02]  /*2a40*/  SEL R132, R132, RZ, P5 ;  /* 0x000000ff84847207 */ /* 0x000fe40002800000 */
[----:B------:R-:W-:-:S04]  /*2a50*/  @P1 IADD3 R158, P5, R188, c[0x0][0x258], RZ ;  /* 0x00009600bc9e1a10 */ /* 0x000fc80007fbe0ff */
[----:B------:R-:W-:Y:S02]  /*2a60*/  @P1 IADD3.X R159, R23, c[0x0][0x25c], RZ, P5, !PT ;  /* 0x00009700179f1a10 */ /* 0x000fe40002ffe4ff */
[----:B------:R-:W-:Y:S01]  /*2a70*/  LOP3.LUT P5, RZ, R189, 0xff000000, RZ, 0xc0, !PT ;  /* 0xff000000bdff7812 */ /* 0x000fe200078ac0ff */
[----:B------:R-:W-:Y:S02]  /*2a80*/  FMUL.FTZ R189, R203, R7 ;  /* 0x00000007cbbd7220 */ /* 0x000fe40000410000 */
[----:B------:R-:W-:Y:S02]  /*2a90*/  FMUL.FTZ R136, R136, c[0x0][0x1e8] ;  /* 0x00007a0088887a20 */ /* 0x000fe40000410000 */
[----:B------:R-:W-:Y:S02]  /*2aa0*/  FMUL.FTZ R189, R189, c[0x0][0x1e8] ;  /* 0x00007a00bdbd7a20 */ /* 0x000fe40000410000 */
[----:B------:R-:W-:Y:S02]  /*2ab0*/  FMUL.FTZ R133, R85, R136 ;  /* 0x0000008855857220 */ /* 0x000fe40000410000 */
[----:B------:R-:W-:Y:S01]  /*2ac0*/  FMUL.FTZ R134, R86, R189 ;  /* 0x000000bd56867220 */ /* 0x000fe20000410000 */
[----:B------:R-:W-:-:S02]  /*2ad0*/  SEL R135, R135, RZ, P5 ;  /* 0x000000ff87877207 */ /* 0x000fc40002800000 */
[----:B------:R-:W-:Y:S02]  /*2ae0*/  SEL R133, R133, RZ, P4 ;  /* 0x000000ff85857207 */ /* 0x000fe40002000000 */
[----:B------:R-:W-:-:S05]  /*2af0*/  SEL R134, R134, RZ, P6 ;  /* 0x000000ff86867207 */ /* 0x000fca0003000000 */
[----:B------:R0:W-:Y:S04]  /*2b00*/  STG.E.128 [R140.64], R132 ;  /* 0x000000848c007986 */ /* 0x0001e8000c101d04 */
[----:B0-----:R0:W2:Y:S01]  /*2b10*/  LDG.E.128 R132, [R142.64] ;  /* 0x000000048e847981 */ /* 0x0010a2000c1e1d00 */
[----:B------:R-:W-:Y:S02]  /*2b20*/  FADD.FTZ R161, R163, -R161 ;  /* 0x800000a1a3a17221 */ /* 0x000fe40000010000 */
[----:B------:R-:W-:Y:S02]  /*2b30*/  @P0 FADD.FTZ R160, R48, R160 ;  /* 0x000000a030a00221 */ /* 0x000fe40000010000 */
[----:B------:R-:W-:Y:S02]  /*2b40*/  FMUL.FTZ R192, R8, R193 ;  /* 0x000000c108c07220 */ /* 0x000fe40000410000 */
[----:B------:R-:W-:-:S02]  /*2b50*/  FMUL.FTZ R137, R137, R136 ;  /* 0x0000008889897220 */ /* 0x000fc40000410000 */
[C---:B------:R-:W-:Y:S02]  /*2b60*/  FMUL.FTZ R193, R8.reuse, R162 ;  /* 0x000000a208c17220 */ /* 0x040fe40000410000 */
[----:B------:R-:W-:Y:S02]  /*2b70*/  FMUL.FTZ R194, R8, R161 ;  /* 0x000000a108c27220 */ /* 0x000fe40000410000 */
[----:B------:R-:W-:Y:S02]  /*2b80*/  FMUL.FTZ R136, R160, R7 ;  /* 0x00000007a0887220 */ /* 0x000fe40000410000 */
[----:B------:R-:W-:Y:S02]  /*2b90*/  @P0 FADD.FTZ R192, R49, R192 ;  /* 0x000000c031c00221 */ /* 0x000fe40000010000 */
[----:B------:R-:W-:Y:S02]  /*2ba0*/  @P0 FADD.FTZ R193, R50, R193 ;  /* 0x000000c132c10221 */ /* 0x000fe40000010000 */
[----:B------:R-:W-:-:S02]  /*2bb0*/  @P0 FADD.FTZ R194, R51, R194 ;  /* 0x000000c233c20221 */ /* 0x000fc40000010000 */
[----:B------:R-:W-:Y:S02]  /*2bc0*/  FMUL.FTZ R138, R138, R189 ;  /* 0x000000bd8a8a7220 */ /* 0x000fe40000410000 */
[----:B------:R-:W-:Y:S01]  /*2bd0*/  FMUL.FTZ R136, R136, c[0x0][0x1e8] ;  /* 0x00007a0088887a20 */ /* 0x000fe20000410000 */
[----:B------:R-:W-:Y:S02]  /*2be0*/  SEL R140, R160, R120, P2 ;  /* 0x00000078a08c7207 */ /* 0x000fe40001000000 */
[----:B------:R-:W-:Y:S02]  /*2bf0*/  SEL R141, R192, R121, P2 ;  /* 0x00000079c08d7207 */ /* 0x000fe40001000000 */
[----:B0-----:R-:W-:Y:S02]  /*2c00*/  SEL R142, R193, R122, P2 ;  /* 0x0000007ac18e7207 */ /* 0x001fe40001000000 */
[----:B------:R-:W-:Y:S02]  /*2c10*/  SEL R143, R194, R123, P2 ;  /* 0x0000007bc28f7207 */ /* 0x000fe40001000000 */
[----:B------:R-:W-:-:S02]  /*2c20*/  FSEL R160, R137, RZ, P4 ;  /* 0x000000ff89a07208 */ /* 0x000fc40002000000 */
[----:B------:R-:W-:Y:S02]  /*2c30*/  FSEL R162, R138, RZ, P6 ;  /* 0x000000ff8aa27208 */ /* 0x000fe40003000000 */
[----:B------:R-:W-:Y:S02]  /*2c40*/  IADD3 R188, P4, R188, c[0x0][0x248], RZ ;  /* 0x00009200bcbc7a10 */ /* 0x000fe40007f9e0ff */
[----:B------:R-:W-:Y:S01]  /*2c50*/  LOP3.LUT P6, RZ, R22, 0xff, RZ, 0xc0, !PT ;  /* 0x000000ff16ff7812 */ /* 0x000fe200078cc0ff */
[----:B------:R0:W-:Y:S01]  /*2c60*/  @P1 STG.E.128 [R158.64], R140 ;  /* 0x0000008c9e001986 */ /* 0x0001e2000c101d04 */
[----:B------:R-:W-:Y:S01]  /*2c70*/  FMUL.FTZ R139, R139, R191 ;  /* 0x000000bf8b8b7220 */ /* 0x000fe20000410000 */
[----:B------:R-:W-:Y:S01]  /*2c80*/  IADD3.X R189, R23, c[0x0][0x24c], RZ, P4, !PT ;  /* 0x0000930017bd7a10 */ /* 0x000fe200027fe4ff */
[----:B------:R-:W-:Y:S01]  /*2c90*/  FMUL.FTZ R23, R193, R7 ;  /* 0x00000007c1177220 */ /* 0x000fe20000410000 */
[----:B------:R-:W3:Y:S02]  /*2ca0*/  LDL.LU R191, [R1+0xa8] ;  /* 0x0000a80001bf7983 */ /* 0x000ee40000300800 */
[----:B------:R-:W-:-:S02]  /*2cb0*/  FSEL R161, R139, RZ, P5 ;  /* 0x000000ff8ba17208 */ /* 0x000fc40002800000 */
[----:B------:R-:W-:Y:S02]  /*2cc0*/  LOP3.LUT P5, RZ, R22, 0xff00, RZ, 0xc0, !PT ;  /* 0x0000ff0016ff7812 */ /* 0x000fe400078ac0ff */
[----:B0-----:R-:W-:-:S04]  /*2cd0*/  @P1 IADD3 R158, P4, R20, c[0x0][0x258], RZ ;  /* 0x00009600149e1a10 */ /* 0x001fc80007f9e0ff */
[----:B------:R-:W-:Y:S02]  /*2ce0*/  @P1 IADD3.X R159, R19, c[0x0][0x25c], RZ, P4, !PT ;  /* 0x00009700139f1a10 */ /* 0x000fe400027fe4ff */
[----:B------:R-:W-:Y:S01]  /*2cf0*/  LOP3.LUT P4, RZ, R22, 0xff000000, RZ, 0xc0, !PT ;  /* 0xff00000016ff7812 */ /* 0x000fe2000788c0ff */
[----:B------:R-:W-:-:S04]  /*2d00*/  FMUL.FTZ R23, R23, c[0x0][0x1e8] ;  /* 0x00007a0017177a20 */ /* 0x000fc80000410000 */
[----:B------:R-:W-:Y:S02]  /*2d10*/  FMUL.FTZ R138, R82, R23 ;  /* 0x00000017528a7220 */ /* 0x000fe40000410000 */
[----:B--2---:R-:W-:Y:S02]  /*2d20*/  FMUL.FTZ R132, R136, R132 ;  /* 0x0000008488847220 */ /* 0x004fe40000410000 */
[----:B------:R-:W-:-:S03]  /*2d30*/  FMUL.FTZ R136, R80, R136 ;  /* 0x0000008850887220 */ /* 0x000fc60000410000 */
[----:B------:R-:W-:Y:S02]  /*2d40*/  FSEL R163, R132, RZ, P6 ;  /* 0x000000ff84a37208 */ /* 0x000fe40003000000 */
[----:B------:R-:W-:Y:S02]  /*2d50*/  SEL R136, R136, RZ, P6 ;  /* 0x000000ff88887207 */ /* 0x000fe40003000000 */
[----:B------:R-:W-:Y:S01]  /*2d60*/  IADD3 R140, P6, R20, c[0x0][0x170], RZ ;  /* 0x00005c00148c7a10 */ /* 0x000fe20007fde0ff */
[----:B------:R-:W-:-:S03]  /*2d70*/  FMUL.FTZ R132, R194, R7 ;  /* 0x00000007c2847220 */ /* 0x000fc60000410000 */
[----:B------:R-:W-:Y:S02]  /*2d80*/  IADD3.X R141, R19, c[0x0][0x174], RZ, P6, !PT ;  /* 0x00005d00138d7a10 */ /* 0x000fe400037fe4ff */
[----:B------:R-:W-:Y:S01]  /*2d90*/  LOP3.LUT P6, RZ, R22, 0xff0000, RZ, 0xc0, !PT ;  /* 0x00ff000016ff7812 */ /* 0x000fe200078cc0ff */
[----:B------:R-:W-:Y:S02]  /*2da0*/  FMUL.FTZ R22, R192, R7 ;  /* 0x00000007c0167220 */ /* 0x000fe40000410000 */
[----:B------:R-:W-:Y:S01]  /*2db0*/  FMUL.FTZ R132, R132, c[0x0][0x1e8] ;  /* 0x00007a0084847a20 */ /* 0x000fe20000410000 */
[----:B------:R-:W-:Y:S01]  /*2dc0*/  SEL R138, R138, RZ, P6 ;  /* 0x000000ff8a8a7207 */ /* 0x000fe20003000000 */
[----:B------:R-:W-:Y:S01]  /*2dd0*/  FMUL.FTZ R22, R22, c[0x0][0x1e8] ;  /* 0x00007a0016167a20 */ /* 0x000fe20000410000 */
[----:B------:R-:W2:Y:S01]  /*2de0*/  LDL.LU R192, [R1+0xac] ;  /* 0x0000ac0001c07983 */ /* 0x000ea20000300800 */
[----:B------:R-:W-:Y:S02]  /*2df0*/  FMUL.FTZ R139, R83, R132 ;  /* 0x00000084538b7220 */ /* 0x000fe40000410000 */
[----:B------:R-:W-:Y:S01]  /*2e00*/  FMUL.FTZ R137, R81, R22 ;  /* 0x0000001651897220 */ /* 0x000fe20000410000 */
[----:B------:R-:W2:Y:S02]  /*2e10*/  LDL.LU R193, [R1+0xa0] ;  /* 0x0000a00001c17983 */ /* 0x000ea40000300800 */
[----:B------:R-:W-:-:S02]  /*2e20*/  SEL R139, R139, RZ, P4 ;  /* 0x000000ff8b8b7207 */ /* 0x000fc40002000000 */
[----:B------:R-:W-:Y:S01]  /*2e30*/  SEL R137, R137, RZ, P5 ;  /* 0x000000ff89897207 */ /* 0x000fe20002800000 */
[-CC-:B------:R-:W-:Y:S01]  /*2e40*/  FFMA.FTZ R155, R155, R177.reuse, R176.reuse ;  /* 0x000000b19b9b7223 */ /* 0x180fe200000100b0 */
[----:B------:R-:W2:Y:S04]  /*2e50*/  LDL.LU R194, [R1+0xa4] ;  /* 0x0000a40001c27983 */ /* 0x000ea80000300800 */
[----:B------:R0:W-:Y:S04]  /*2e60*/  STG.E.128 [R188.64], R136 ;  /* 0x00000088bc007986 */ /* 0x0001e8000c101d04 */
[----:B0-----:R0:W2:Y:S01]  /*2e70*/  LDG.E.128 R136, [R140.64] ;  /* 0x000000048c887981 */ /* 0x0010a2000c1e1d00 */
[----:B------:R-:W-:-:S02]  /*2e80*/  FFMA.FTZ R156, R156, R177, R176 ;  /* 0x000000b19c9c7223 */ /* 0x000fc400000100b0 */
[----:B------:R-:W-:Y:S01]  /*2e90*/  FFMA.FTZ R157, R157, R177, R176 ;  /* 0x000000b19d9d7223 */ /* 0x000fe200000100b0 */
[----:B------:R-:W3:Y:S01]  /*2ea0*/  LDL.LU R188, [R1+0x9c] ;  /* 0x00009c0001bc7983 */ /* 0x000ee20000300800 */
[----:B------:R-:W-:Y:S02]  /*2eb0*/  FADD.FTZ R154, R164, -R154 ;  /* 0x8000009aa49a7221 */ /* 0x000fe40000010000 */
[----:B------:R-:W-:Y:S01]  /*2ec0*/  FADD.FTZ R155, R165, -R155 ;  /* 0x8000009ba59b7221 */ /* 0x000fe20000010000 */
[----:B------:R-:W3:Y:S01]  /*2ed0*/  LDL.LU R189, [R1+0x98] ;  /* 0x0000980001bd7983 */ /* 0x000ee20000300800 */
[----:B------:R-:W-:Y:S02]  /*2ee0*/  FADD.FTZ R156, R166, -R156 ;  /* 0x8000009ca69c7221 */ /* 0x000fe40000010000 */
[----:B------:R-:W-:Y:S01]  /*2ef0*/  FADD.FTZ R157, R167, -R157 ;  /* 0x8000009da79d7221 */ /* 0x000fe20000010000 */
[----:B------:R-:W3:Y:S01]  /*2f00*/  LDL.LU R164, [R1+0x90] ;  /* 0x0000900001a47983 */ /* 0x000ee20000300800 */
[----:B------:R-:W-:-:S02]  /*2f10*/  FMUL.FTZ R154, R8, R154 ;  /* 0x0000009a089a7220 */ /* 0x000fc40000410000 */
[C---:B------:R-:W-:Y:S01]  /*2f20*/  FMUL.FTZ R155, R8.reuse, R155 ;  /* 0x0000009b089b7220 */ /* 0x040fe20000410000 */
[----:B------:R-:W3:Y:S01]  /*2f30*/  LDL.LU R165, [R1+0x94] ;  /* 0x0000940001a57983 */ /* 0x000ee20000300800 */
[C---:B------:R-:W-:Y:S02]  /*2f40*/  FMUL.FTZ R156, R8.reuse, R156 ;  /* 0x0000009c089c7220 */ /* 0x040fe40000410000 */
[----:B------:R-:W-:Y:S01]  /*2f50*/  FMUL.FTZ R157, R8, R157 ;  /* 0x0000009d089d7220 */ /* 0x000fe20000410000 */
[----:B------:R-:W3:Y:S01]  /*2f60*/  LDL.LU R166, [R1+0x88] ;  /* 0x0000880001a67983 */ /* 0x000ee20000300800 */
[----:B------:R-:W-:Y:S02]  /*2f70*/  @P0 FADD.FTZ R154, R44, R154 ;  /* 0x0000009a2c9a0221 */ /* 0x000fe40000010000 */
[----:B------:R-:W-:Y:S01]  /*2f80*/  @P0 FADD.FTZ R155, R45, R155 ;  /* 0x0000009b2d9b0221 */ /* 0x000fe20000010000 */
[----:B------:R-:W3:Y:S01]  /*2f90*/  LDL.LU R167, [R1+0x8c] ;  /* 0x00008c0001a77983 */ /* 0x000ee20000300800 */
[----:B------:R-:W-:-:S02]  /*2fa0*/  @P0 FADD.FTZ R156, R46, R156 ;  /* 0x0000009c2e9c0221 */ /* 0x000fc40000010000 */
[----:B------:R-:W-:Y:S01]  /*2fb0*/  @P0 FADD.FTZ R157, R47, R157 ;  /* 0x0000009d2f9d0221 */ /* 0x000fe20000010000 */
[C---:B0-----:R-:W-:Y:S01]  /*2fc0*/  SEL R140, R154.reuse, R120, P2 ;  /* 0x000000789a8c7207 */ /* 0x041fe20001000000 */
[----:B------:R-:W-:Y:S01]  /*2fd0*/  FMUL.FTZ R154, R154, R7 ;  /* 0x000000079a9a7220 */ /* 0x000fe20000410000 */
[----:B------:R-:W-:Y:S01]  /*2fe0*/  SEL R141, R155, R121, P2 ;  /* 0x000000799b8d7207 */ /* 0x000fe20001000000 */
[----:B------:R-:W-:Y:S01]  /*2ff0*/  FMUL.FTZ R135, R135, R132 ;  /* 0x0000008487877220 */ /* 0x000fe20000410000 */
[----:B------:R-:W-:Y:S02]  /*3000*/  SEL R142, R156, R122, P2 ;  /* 0x0000007a9c8e7207 */ /* 0x000fe40001000000 */
[----:B------:R-:W-:Y:S01]  /*3010*/  SEL R143, R157, R123, P2 ;  /* 0x0000007b9d8f7207 */ /* 0x000fe20001000000 */
[----:B------:R-:W-:Y:S02]  /*3020*/  FMUL.FTZ R133, R133, R22 ;  /* 0x0000001685857220 */ /* 0x000fe40000410000 */
[----:B------:R-:W-:-:S02]  /*3030*/  FMUL.FTZ R154, R154, c[0x0][0x1e8] ;  /* 0x00007a009a9a7a20 */ /* 0x000fc40000410000 */
[----:B------:R0:W-:Y:S01]  /*3040*/  @P1 STG.E.128 [R158.64], R140 ;  /* 0x0000008c9e001986 */ /* 0x0001e2000c101d04 */
[----:B------:R-:W-:Y:S02]  /*3050*/  FMUL.FTZ R134, R134, R23 ;  /* 0x0000001786867220 */ /* 0x000fe40000410000 */
[----:B------:R-:W-:Y:S01]  /*3060*/  FMUL.FTZ R132, R76, R154 ;  /* 0x0000009a4c847220 */ /* 0x000fe20000410000 */
[----:B0-----:R-:W-:Y:S01]  /*3070*/  FSEL R143, R135, RZ, P4 ;  /* 0x000000ff878f7208 */ /* 0x001fe20002000000 */
[-CC-:B------:R-:W-:Y:S01]  /*3080*/  FFMA.FTZ R124, R124, R177.reuse, R176.reuse ;  /* 0x000000b17c7c7223 */ /* 0x180fe200000100b0 */
[----:B------:R-:W-:Y:S01]  /*3090*/  FSEL R142, R133, RZ, P5 ;  /* 0x000000ff858e7208 */ /* 0x000fe20002800000 */
[-CC-:B------:R-:W-:Y:S01]  /*30a0*/  FFMA.FTZ R125, R125, R177.reuse, R176.reuse ;  /* 0x000000b17d7d7223 */ /* 0x180fe200000100b0 */
[----:B------:R-:W-:Y:S01]  /*30b0*/  IADD3 R22, P4, R20, c[0x0][0x248], RZ ;  /* 0x0000920014167a10 */ /* 0x000fe20007f9e0ff */
[-CC-:B------:R-:W-:Y:S01]  /*30c0*/  FFMA.FTZ R126, R126, R177.reuse, R176.reuse ;  /* 0x000000b17e7e7223 */ /* 0x180fe200000100b0 */
[----:B------:R-:W-:Y:S01]  /*30d0*/  LOP3.LUT P5, RZ, R6, 0xff, RZ, 0xc0, !PT ;  /* 0x000000ff06ff7812 */ /* 0x000fe200078ac0ff */
[----:B------:R-:W-:Y:S01]  /*30e0*/  FFMA.FTZ R127, R127, R177, R176 ;  /* 0x000000b17f7f7223 */ /* 0x000fe200000100b0 */
[----:B------:R-:W-:Y:S01]  /*30f0*/  IADD3.X R23, R19, c[0x0][0x24c], RZ, P4, !PT ;  /* 0x0000930013177a10 */ /* 0x000fe200027fe4ff */
[-C--:B------:R-:W-:Y:S01]  /*3100*/  FMUL.FTZ R19, R155, R7.reuse ;  /* 0x000000079b137220 */ /* 0x080fe20000410000 */
[----:B------:R-:W3:Y:S01]  /*3110*/  LDL.LU R159, [R1+0x80] ;  /* 0x00008000019f7983 */ /* 0x000ee20000300800 */
[----:B------:R-:W-:Y:S01]  /*3120*/  FMUL.FTZ R155, R157, R7 ;  /* 0x000000079d9b7220 */ /* 0x000fe20000410000 */
[----:B------:R-:W-:Y:S01]  /*3130*/  IADD3 R140, P4, R18, c[0x0][0x170], RZ ;  /* 0x00005c00128c7a10 */ /* 0x000fe20007f9e0ff */
[----:B------:R-:W-:-:S02]  /*3140*/  FMUL.FTZ R19, R19, c[0x0][0x1e8] ;  /* 0x00007a0013137a20 */ /* 0x000fc40000410000 */
[----:B------:R-:W-:Y:S01]  /*3150*/  FMUL.FTZ R155, R155, c[0x0][0x1e8] ;  /* 0x00007a009b9b7a20 */ /* 0x000fe20000410000 */
[----:B------:R-:W-:Y:S01]  /*3160*/  SEL R132, R132, RZ, P5 ;  /* 0x000000ff84847207 */ /* 0x000fe20002800000 */
[----:B------:R-:W-:Y:S01]  /*3170*/  FMUL.FTZ R133, R77, R19 ;  /* 0x000000134d857220 */ /* 0x000fe20000410000 */
[----:B------:R-:W-:Y:S01]  /*3180*/  IADD3.X R141, R17, c[0x0][0x174], RZ, P4, !PT ;  /* 0x00005d00118d7a10 */ /* 0x000fe200027fe4ff */
[----:B------:R-:W-:Y:S01]  /*3190*/  FMUL.FTZ R135, R79, R155 ;  /* 0x0000009b4f877220 */ /* 0x000fe20000410000 */
[----:B------:R-:W-:-:S04]  /*31a0*/  LOP3.LUT P4, RZ, R6, 0xff000000, RZ, 0xc0, !PT ;  /* 0xff00000006ff7812 */ /* 0x000fc8000788c0ff */
[----:B------:R-:W-:Y:S01]  /*31b0*/  SEL R135, R135, RZ, P4 ;  /* 0x000000ff87877207 */ /* 0x000fe20002000000 */
[----:B--2---:R-:W-:-:S05]  /*31c0*/  FMUL.FTZ R136, R154, R136 ;  /* 0x000000889a887220 */ /* 0x004fca0000410000 */
[----:B------:R-:W-:Y:S01]  /*31d0*/  FSEL R20, R136, RZ, P5 ;  /* 0x000000ff88147208 */ /* 0x000fe20002800000 */
[----:B------:R-:W-:Y:S01]  /*31e0*/  FMUL.FTZ R136, R156, R7 ;  /* 0x000000079c887220 */ /* 0x000fe20000410000 */
[----:B------:R-:W-:-:S03]  /*31f0*/  FSEL R154, R134, RZ, P6 ;  /* 0x000000ff869a7208 */ /* 0x000fc60003000000 */
[----:B------:R-:W-:Y:S01]  /*3200*/  FMUL.FTZ R136, R136, c[0x0][0x1e8] ;  /* 0x00007a0088887a20 */ /* 0x000fe20000410000 */
[C---:B------:R-:W-:Y:S02]  /*3210*/  LOP3.LUT P6, RZ, R6.reuse, 0xff00, RZ, 0xc0, !PT ;  /* 0x0000ff0006ff7812 */ /* 0x040fe400078cc0ff */
[----:B------:R-:W-:Y:S01]  /*3220*/  LOP3.LUT P5, RZ, R6, 0xff0000, RZ, 0xc0, !PT ;  /* 0x00ff000006ff7812 */ /* 0x000fe200078ac0ff */
[----:B------:R-:W-:Y:S01]  /*3230*/  FMUL.FTZ R134, R78, R136 ;  /* 0x000000884e867220 */ /* 0x000fe20000410000 */
[----:B------:R-:W-:-:S04]  /*3240*/  SEL R133, R133, RZ, P6 ;  /* 0x000000ff85857207 */ /* 0x000fc80003000000 */
[----:B------:R-:W-:-:S05]  /*3250*/  SEL R134, R134, RZ, P5 ;  /* 0x000000ff86867207 */ /* 0x000fca0002800000 */
[----:B------:R0:W-:Y:S04]  /*3260*/  STG.E.128 [R22.64], R132 ;  /* 0x0000008416007986 */ /* 0x0001e8000c101d04 */
[----:B0-----:R0:W2:Y:S01]  /*3270*/  LDG.E.128 R132, [R140.64] ;  /* 0x000000048c847981 */ /* 0x0010a2000c1e1d00 */
[----:B------:R-:W-:Y:S02]  /*3280*/  FADD.FTZ R124, R168, -R124 ;  /* 0x8000007ca87c7221 */ /* 0x000fe40000010000 */
[----:B------:R-:W-:Y:S01]  /*3290*/  FMUL.FTZ R138, R138, R136 ;  /* 0x000000888a8a7220 */ /* 0x000fe20000410000 */
[----:B------:R-:W3:Y:S01]  /*32a0*/  LDL.LU R168, [R1+0x84] ;  /* 0x0000840001a87983 */ /* 0x000ee20000300800 */
[----:B------:R-:W-:-:S04]  /*32b0*/  FMUL.FTZ R158, R8, R124 ;  /* 0x0000007c089e7220 */ /* 0x000fc80000410000 */
[----:B------:R-:W-:Y:S02]  /*32c0*/  @P0 FADD.FTZ R158, R40, R158 ;  /* 0x0000009e289e0221 */ /* 0x000fe40000010000 */
[----:B------:R-:W-:Y:S02]  /*32d0*/  FMUL.FTZ R137, R137, R19 ;  /* 0x0000001389897220 */ /* 0x000fe40000410000 */
[----:B------:R-:W-:Y:S01]  /*32e0*/  FMUL.FTZ R6, R158, R7 ;  /* 0x000000079e067220 */ /* 0x000fe20000410000 */
[----:B------:R-:W-:Y:S01]  /*32f0*/  FSEL R156, R138, RZ, P5 ;  /* 0x000000ff8a9c7208 */ /* 0x000fe20002800000 */
[----:B------:R-:W-:Y:S01]  /*3300*/  FADD.FTZ R169, R169, -R125 ;  /* 0x8000007da9a97221 */ /* 0x000fe20000010000 */
[----:B------:R-:W-:Y:S01]  /*3310*/  IADD3 R22, P5, R18, c[0x0][0x248], RZ ;  /* 0x0000920012167a10 */ /* 0x000fe20007fbe0ff */
[----:B------:R-:W-:Y:S02]  /*3320*/  FADD.FTZ R170, R170, -R126 ;  /* 0x8000007eaaaa7221 */ /* 0x000fe40000010000 */
[----:B------:R-:W-:-:S02]  /*3330*/  FADD.FTZ R171, R171, -R127 ;  /* 0x8000007fabab7221 */ /* 0x000fc40000010000 */
[----:B------:R-:W-:Y:S02]  /*3340*/  FMUL.FTZ R124, R6, c[0x0][0x1e8] ;  /* 0x00007a00067c7a20 */ /* 0x000fe40000410000 */
[----:B------:R-:W-:Y:S01]  /*3350*/  FMUL.FTZ R155, R139, R155 ;  /* 0x0000009b8b9b7220 */ /* 0x000fe20000410000 */
[----:B------:R-:W-:Y:S01]  /*3360*/  FSEL R6, R137, RZ, P6 ;  /* 0x000000ff89067208 */ /* 0x000fe20003000000 */
[C---:B------:R-:W-:Y:S01]  /*3370*/  FMUL.FTZ R137, R8.reuse, R169 ;  /* 0x000000a908897220 */ /* 0x040fe20000410000 */
[----:B------:R-:W-:Y:S01]  /*3380*/  IADD3.X R23, R17, c[0x0][0x24c], RZ, P5, !PT ;  /* 0x0000930011177a10 */ /* 0x000fe20002ffe4ff */
[C---:B------:R-:W-:Y:S01]  /*3390*/  FMUL.FTZ R138, R8.reuse, R170 ;  /* 0x000000aa088a7220 */ /* 0x040fe20000410000 */
[----:B------:R-:W-:Y:S01]  /*33a0*/  FSEL R155, R155, RZ, P4 ;  /* 0x000000ff9b9b7208 */ /* 0x000fe20002000000 */
[----:B------:R-:W-:Y:S01]  /*33b0*/  FMUL.FTZ R139, R8, R171 ;  /* 0x000000ab088b7220 */ /* 0x000fe20000410000 */
[----:B------:R-:W-:Y:S01]  /*33c0*/  LOP3.LUT P6, RZ, R5, 0xff, RZ, 0xc0, !PT ;  /* 0x000000ff05ff7812 */ /* 0x000fe200078cc0ff */
[-CC-:B------:R-:W-:Y:S01]  /*33d0*/  FFMA.FTZ R128, R128, R177.reuse, R176.reuse ;  /* 0x000000b180807223 */ /* 0x180fe200000100b0 */
[----:B------:R-:W-:Y:S01]  /*33e0*/  @P1 IADD3 R18, P4, R18, c[0x0][0x258], RZ ;  /* 0x0000960012121a10 */ /* 0x000fe20007f9e0ff */
[----:B------:R-:W-:Y:S01]  /*33f0*/  FFMA.FTZ R129, R129, R177, R176 ;  /* 0x000000b181817223 */ /* 0x000fe200000100b0 */
[----:B0-----:R-:W-:Y:S01]  /*3400*/  IADD3 R140, P5, R16, c[0x0][0x170], RZ ;  /* 0x00005c00108c7a10 */ /* 0x001fe20007fbe0ff */
[----:B------:R-:W-:Y:S01]  /*3410*/  @P0 FADD.FTZ R137, R41, R137 ;  /* 0x0000008929890221 */ /* 0x000fe20000010000 */
[----:B------:R-:W-:Y:S01]  /*3420*/  SEL R136, R158, R120, P2 ;  /* 0x000000789e887207 */ /* 0x000fe20001000000 */
[----:B------:R-:W-:Y:S01]  /*3430*/  @P0 FADD.FTZ R138, R42, R138 ;  /* 0x0000008a2a8a0221 */ /* 0x000fe20000010000 */
[----:B------:R-:W3:Y:S01]  /*3440*/  LDL.LU R169, [R1+0x78] ;  /* 0x0000780001a97983 */ /* 0x000ee20000300800 */
[----:B------:R-:W-:Y:S01]  /*3450*/  @P0 FADD.FTZ R139, R43, R139 ;  /* 0x0000008b2b8b0221 */ /* 0x000fe20000010000 */
[----:B------:R-:W-:-:S02]  /*3460*/  @P1 IADD3.X R19, R17, c[0x0][0x25c], RZ, P4, !PT ;  /* 0x0000970011131a10 */ /* 0x000fc400027fe4ff */
[----:B------:R-:W-:Y:S01]  /*3470*/  IADD3.X R141, R15, c[0x0][0x174], RZ, P5, !PT ;  /* 0x00005d000f8d7a10 */ /* 0x000fe20002ffe4ff */
[-C--:B------:R-:W-:Y:S01]  /*3480*/  FMUL.FTZ R17, R138, R7.reuse ;  /* 0x000000078a117220 */ /* 0x080fe20000410000 */
[C---:B------:R-:W-:Y:S01]  /*3490*/  LOP3.LUT P4, RZ, R5.reuse, 0xff0000, RZ, 0xc0, !PT ;  /* 0x00ff000005ff7812 */ /* 0x040fe2000788c0ff */
[----:B--2---:R-:W-:Y:S01]  /*34a0*/  FMUL.FTZ R132, R124, R132 ;  /* 0x000000847c847220 */ /* 0x004fe20000410000 */
[----:B------:R-:W2:Y:S01]  /*34b0*/  LDL.LU R170, [R1+0x7c] ;  /* 0x00007c0001aa7983 */ /* 0x000ea20000300800 */
[----:B------:R-:W-:Y:S01]  /*34c0*/  FMUL.FTZ R124, R72, R124 ;  /* 0x0000007c487c7220 */ /* 0x000fe20000410000 */
[----:B------:R-:W-:Y:S02]  /*34d0*/  LOP3.LUT P5, RZ, R5, 0xff000000, RZ, 0xc0, !PT ;  /* 0xff00000005ff7812 */ /* 0x000fe400078ac0ff */
[----:B------:R-:W-:Y:S01]  /*34e0*/  FSEL R157, R132, RZ, P6 ;  /* 0x000000ff849d7208 */ /* 0x000fe20003000000 */
[----:B------:R-:W-:Y:S01]  /*34f0*/  FMUL.FTZ R17, R17, c[0x0][0x1e8] ;  /* 0x00007a0011117a20 */ /* 0x000fe20000410000 */
[----:B------:R-:W-:Y:S01]  /*3500*/  SEL R124, R124, RZ, P6 ;  /* 0x000000ff7c7c7207 */ /* 0x000fe20003000000 */
[-C--:B------:R-:W-:Y:S01]  /*3510*/  FMUL.FTZ R132, R139, R7.reuse ;  /* 0x000000078b847220 */ /* 0x080fe20000410000 */
[----:B------:R-:W-:Y:S01]  /*3520*/  LOP3.LUT P6, RZ, R5, 0xff00, RZ, 0xc0, !PT ;  /* 0x0000ff0005ff7812 */ /* 0x000fe200078cc0ff */
[----:B------:R-:W-:Y:S01]  /*3530*/  FMUL.FTZ R5, R137, R7 ;  /* 0x0000000789057220 */ /* 0x000fe20000410000 */
[----:B------:R-:W-:Y:S01]  /*3540*/  SEL R138, R138, R122, P2 ;  /* 0x0000007a8a8a7207 */ /* 0x000fe20001000000 */
[----:B------:R-:W-:Y:S01]  /*3550*/  FMUL.FTZ R132, R132, c[0x0][0x1e8] ;  /* 0x00007a0084847a20 */ /* 0x000fe20000410000 */
[----:B------:R-:W2:Y:S01]  /*3560*/  LDL.LU R171, [R1+0x70] ;  /* 0x0000700001ab7983 */ /* 0x000ea20000300800 */
[----:B------:R-:W-:-:S02]  /*3570*/  FMUL.FTZ R5, R5, c[0x0][0x1e8] ;  /* 0x00007a0005057a20 */ /* 0x000fc40000410000 */
[----:B------:R-:W-:Y:S01]  /*3580*/  FMUL.FTZ R126, R74, R17 ;  /* 0x000000114a7e7220 */ /* 0x000fe20000410000 */
[----:B------:R-:W-:Y:S01]  /*3590*/  SEL R137, R137, R121, P2 ;  /* 0x0000007989897207 */ /* 0x000fe20001000000 */
[----:B------:R-:W-:Y:S01]  /*35a0*/  FMUL.FTZ R125, R73, R5 ;  /* 0x00000005497d7220 */ /* 0x000fe20000410000 */
[----:B------:R-:W-:Y:S01]  /*35b0*/  SEL R139, R139, R123, P2 ;  /* 0x0000007b8b8b7207 */ /* 0x000fe20001000000 */
[----:B------:R-:W-:Y:S01]  /*35c0*/  FMUL.FTZ R127, R75, R132 ;  /* 0x000000844b7f7220 */ /* 0x000fe20000410000 */
[----:B------:R-:W-:Y:S01]  /*35d0*/  SEL R126, R126, RZ, P4 ;  /* 0x000000ff7e7e7207 */ /* 0x000fe20002000000 */
[----:B------:R-:W-:Y:S01]  /*35e0*/  FADD.FTZ R128, R172, -R128 ;  /* 0x80000080ac807221 */ /* 0x000fe20000010000 */
[----:B------:R-:W-:Y:S01]  /*35f0*/  SEL R125, R125, RZ, P6 ;  /* 0x000000ff7d7d7207 */ /* 0x000fe20003000000 */
[----:B------:R-:W-:Y:S01]  /*3600*/  FMUL.FTZ R134, R134, R17 ;  /* 0x0000001186867220 */ /* 0x000fe20000410000 */
[----:B------:R-:W-:Y:S01]  /*3610*/  SEL R127, R127, RZ, P5 ;  /* 0x000000ff7f7f7207 */ /* 0x000fe20002800000 */
[----:B------:R-:W-:Y:S04]  /*3620*/  @P1 STG.E.128 [R18.64], R136 ;  /* 0x0000008812001986 */ /* 0x000fe8000c101d04 */
[----:B------:R0:W-:Y:S01]  /*3630*/  STG.E.128 [R22.64], R124 ;  /* 0x0000007c16007986 */ /* 0x0001e2000c101d04 */
[----:B------:R-:W-:-:S02]  /*3640*/  FFMA.FTZ R130, R130, R177, R176 ;  /* 0x000000b182827223 */ /* 0x000fc400000100b0 */
[----:B------:R-:W-:Y:S01]  /*3650*/  FFMA.FTZ R131, R131, R177, R176 ;  /* 0x000000b183837223 */ /* 0x000fe200000100b0 */
[----:B------:R-:W2:Y:S04]  /*3660*/  LDL.LU R158, [R1+0x74] ;  /* 0x00007400019e7983 */ /* 0x000ea80000300800 */
[----:B0-----:R-:W2:Y:S01]  /*3670*/  LDG.E.128 R124, [R140.64] ;  /* 0x000000048c7c7981 */ /* 0x001ea2000c1e1d00 */
[----:B------:R-:W-:Y:S01]  /*3680*/  FMUL.FTZ R128, R8, R128 ;  /* 0x0000008008807220 */ /* 0x000fe20000410000 */
[----:B------:R-:W-:Y:S01]  /*3690*/  FSEL R138, R134, RZ, P4 ;  /* 0x000000ff868a7208 */ /* 0x000fe20002000000 */
[----:B------:R-:W-:Y:S01]  /*36a0*/  FADD.FTZ R173, R173, -R129 ;  /* 0x80000081adad7221 */ /* 0x000fe20000010000 */
[----:B------:R-:W3:Y:S01]  /*36b0*/  LDL.LU R172, [R1+0x68] ;  /* 0x0000680001ac7983 */ /* 0x000ee20000300800 */
[----:B------:R-:W-:-:S04]  /*36c0*/  @P0 FADD.FTZ R128, R36, R128 ;  /* 0x0000008024800221 */ /* 0x000fc80000010000 */
[----:B------:R-:W-:Y:S01]  /*36d0*/  FMUL.FTZ R18, R128, R7 ;  /* 0x0000000780127220 */ /* 0x000fe20000410000 */
[----:B------:R-:W-:Y:S01]  /*36e0*/  IADD3 R22, P4, R16, c[0x0][0x248], RZ ;  /* 0x0000920010167a10 */ /* 0x000fe20007f9e0ff */
[----:B------:R-:W-:Y:S02]  /*36f0*/  FADD.FTZ R174, R174, -R130 ;  /* 0x80000082aeae7221 */ /* 0x000fe40000010000 */
[----:B------:R-:W-:Y:S02]  /*3700*/  FMUL.FTZ R133, R133, R5 ;  /* 0x0000000585857220 */ /* 0x000fe40000410000 */
[----:B------:R-:W-:Y:S02]  /*3710*/  FADD.FTZ R175, R175, -R131 ;  /* 0x80000083afaf7221 */ /* 0x000fe40000010000 */
[----:B------:R-:W-:Y:S02]  /*3720*/  FMUL.FTZ R135, R135, R132 ;  /* 0x0000008487877220 */ /* 0x000fe40000410000 */
[----:B------:R-:W-:Y:S01]  /*3730*/  FMUL.FTZ R18, R18, c[0x0][0x1e8] ;  /* 0x00007a0012127a20 */ /* 0x000fe20000410000 */
[----:B------:R-:W-:Y:S01]  /*3740*/  FSEL R136, R133, RZ, P6 ;  /* 0x000000ff85887208 */ /* 0x000fe20003000000 */
[C---:B------:R-:W-:Y:S01]  /*3750*/  FMUL.FTZ R129, R8.reuse, R173 ;  /* 0x000000ad08817220 */ /* 0x040fe20000410000 */
[----:B------:R-:W-:Y:S01]  /*3760*/  FSEL R137, R135, RZ, P5 ;  /* 0x000000ff87897208 */ /* 0x000fe20002800000 */
[C---:B------:R-:W-:Y:S01]  /*3770*/  FMUL.FTZ R130, R8.reuse, R174 ;  /* 0x000000ae08827220 */ /* 0x040fe20000410000 */
[----:B------:R-:W-:Y:S01]  /*3780*/  IADD3.X R23, R15, c[0x0][0x24c], RZ, P4, !PT ;  /* 0x000093000f177a10 */ /* 0x000fe200027fe4ff */
[----:B------:R-:W-:Y:S01]  /*3790*/  FMUL.FTZ R131, R8, R175 ;  /* 0x000000af08837220 */ /* 0x000fe20000410000 */
[----:B------:R-:W-:Y:S01]  /*37a0*/  LOP3.LUT P6, RZ, R4, 0xff, RZ, 0xc0, !PT ;  /* 0x000000ff04ff7812 */ /* 0x000fe200078cc0ff */
[----:B------:R-:W-:Y:S01]  /*37b0*/  FMUL.FTZ R5, R68, R18 ;  /* 0x0000001244057220 */ /* 0x000fe20000410000 */
[----:B------:R-:W-:Y:S01]  /*37c0*/  @P1 IADD3 R132, P5, R16, c[0x0][0x258], RZ ;  /* 0x0000960010841a10 */ /* 0x000fe20007fbe0ff */
[----:B------:R-:W-:Y:S01]  /*37d0*/  FFMA.FTZ R199, R199, R177, R176 ;  /* 0x000000b1c7c77223 */ /* 0x000fe200000100b0 */
[----:B------:R-:W-:Y:S01]  /*37e0*/  IADD3 R134, P4, R14, c[0x0][0x170], RZ ;  /* 0x00005c000e867a10 */ /* 0x000fe20007f9e0ff */
[----:B------:R-:W-:Y:S01]  /*37f0*/  @P0 FADD.FTZ R129, R37, R129 ;  /* 0x0000008125810221 */ /* 0x000fe20000010000 */
[----:B------:R-:W-:Y:S01]  /*3800*/  SEL R128, R128, R120, P2 ;  /* 0x0000007880807207 */ /* 0x000fe20001000000 */
[----:B------:R-:W-:Y:S01]  /*3810*/  @P0 FADD.FTZ R130, R38, R130 ;  /* 0x0000008226820221 */ /* 0x000fe20000010000 */
[----:B------:R-:W3:Y:S01]  /*3820*/  LDL.LU R173, [R1+0x6c] ;  /* 0x00006c0001ad7983 */ /* 0x000ee20000300800 */
[----:B------:R-:W-:Y:S01]  /*3830*/  @P0 FADD.FTZ R131, R39, R131 ;  /* 0x0000008327830221 */ /* 0x000fe20000010000 */
[----:B------:R-:W-:-:S02]  /*3840*/  SEL R16, R5, RZ, P6 ;  /* 0x000000ff05107207 */ /* 0x000fc40003000000 */
[----:B------:R-:W-:Y:S02]  /*3850*/  @P1 IADD3.X R133, R15, c[0x0][0x25c], RZ, P5, !PT ;  /* 0x000097000f851a10 */ /* 0x000fe40002ffe4ff */
[----:B------:R-:W-:Y:S01]  /*3860*/  IADD3.X R135, R13, c[0x0][0x174], RZ, P4, !PT ;  /* 0x00005d000d877a10 */ /* 0x000fe200027fe4ff */
[-C--:B------:R-:W-:Y:S01]  /*3870*/  FMUL.FTZ R5, R130, R7.reuse ;  /* 0x0000000782057220 */ /* 0x080fe20000410000 */
[C---:B------:R-:W-:Y:S01]  /*3880*/  LOP3.LUT P5, RZ, R4.reuse, 0xff0000, RZ, 0xc0, !PT ;  /* 0x00ff000004ff7812 */ /* 0x040fe200078ac0ff */
[----:B------:R-:W-:Y:S01]  /*3890*/  FMUL.FTZ R15, R131, R7 ;  /* 0x00000007830f7220 */ /* 0x000fe20000410000 */
[----:B------:R-:W-:Y:S01]  /*38a0*/  LOP3.LUT P4, RZ, R4, 0xff000000, RZ, 0xc0, !PT ;  /* 0xff00000004ff7812 */ /* 0x000fe2000788c0ff */
[----:B------:R-:W-:Y:S01]  /*38b0*/  FMUL.FTZ R5, R5, c[0x0][0x1e8] ;  /* 0x00007a0005057a20 */ /* 0x000fe20000410000 */
[----:B------:R-:W3:Y:S01]  /*38c0*/  LDL.LU R174, [R1+0x60] ;  /* 0x0000600001ae7983 */ /* 0x000ee20000300800 */
[----:B------:R-:W-:Y:S01]  /*38d0*/  FMUL.FTZ R15, R15, c[0x0][0x1e8] ;  /* 0x00007a000f0f7a20 */ /* 0x000fe20000410000 */
[----:B------:R-:W-:-:S02]  /*38e0*/  SEL R130, R130, R122, P2 ;  /* 0x0000007a82827207 */ /* 0x000fc40001000000 */
[----:B------:R-:W-:Y:S01]  /*38f0*/  SEL R131, R131, R123, P2 ;  /* 0x0000007b83837207 */ /* 0x000fe20001000000 */
[----:B------:R-:W-:Y:S01]  /*3900*/  FMUL.FTZ R19, R71, R15 ;  /* 0x0000000f47137220 */ /* 0x000fe20000410000 */
[----:B------:R-:W3:Y:S04]  /*3910*/  LDL.LU R175, [R1+0x64] ;  /* 0x0000640001af7983 */ /* 0x000ee80000300800 */
[----:B------:R-:W-:Y:S01]  /*3920*/  SEL R19, R19, RZ, P4 ;  /* 0x000000ff13137207 */ /* 0x000fe20002000000 */
[----:B--2---:R-:W-:-:S05]  /*3930*/  FMUL.FTZ R124, R18, R124 ;  /* 0x0000007c127c7220 */ /* 0x004fca0000410000 */
[----:B------:R-:W-:Y:S02]  /*3940*/  FSEL R139, R124, RZ, P6 ;  /* 0x000000ff7c8b7208 */ /* 0x000fe40003000000 */
[----:B------:R-:W-:Y:S01]  /*3950*/  LOP3.LUT P6, RZ, R4, 0xff00, RZ, 0xc0, !PT ;  /* 0x0000ff0004ff7812 */ /* 0x000fe200078cc0ff */
[----:B------:R-:W-:-:S04]  /*3960*/  FMUL.FTZ R4, R129, R7 ;  /* 0x0000000781047220 */ /* 0x000fc80000410000 */
[----:B------:R-:W-:Y:S02]  /*3970*/  FMUL.FTZ R4, R4, c[0x0][0x1e8] ;  /* 0x00007a0004047a20 */ /* 0x000fe40000410000 */
[----:B------:R-:W-:Y:S02]  /*3980*/  FMUL.FTZ R18, R70, R5 ;  /* 0x0000000546127220 */ /* 0x000fe40000410000 */
[----:B------:R-:W-:Y:S01]  /*3990*/  FMUL.FTZ R17, R69, R4 ;  /* 0x0000000445117220 */ /* 0x000fe20000410000 */
[----:B------:R-:W-:Y:S02]  /*39a0*/  SEL R129, R129, R121, P2 ;  /* 0x0000007981817207 */ /* 0x000fe40001000000 */
[----:B------:R-:W-:Y:S02]  /*39b0*/  SEL R18, R18, RZ, P5 ;  /* 0x000000ff12127207 */ /* 0x000fe40002800000 */
[----:B------:R-:W-:Y:S01]  /*39c0*/  SEL R17, R17, RZ, P6 ;  /* 0x000000ff11117207 */ /* 0x000fe20003000000 */
[----:B------:R-:W-:Y:S04]  /*39d0*/  @P1 STG.E.128 [R132.64], R128 ;  /* 0x0000008084001986 */ /* 0x000fe8000c101d04 */
[----:B------:R0:W-:Y:S04]  /*39e0*/  STG.E.128 [R22.64], R16 ;  /* 0x0000001016007986 */ /* 0x0001e8000c101d04 */
[----:B0-----:R0:W2:Y:S01]  /*39f0*/  LDG.E.128 R16, [R134.64] ;  /* 0x0000000486107981 */ /* 0x0010a2000c1e1d00 */
[----:B------:R-:W-:-:S02]  /*3a00*/  FADD.FTZ R199, R198, -R199 ;  /* 0x800000c7c6c77221 */ /* 0x000fc40000010000 */
[----:B------:R-:W-:Y:S01]  /*3a10*/  FMUL.FTZ R126, R126, R5 ;  /* 0x000000057e7e7220 */ /* 0x000fe20000410000 */
[----:B------:R-:W3:Y:S01]  /*3a20*/  LDL.LU R198, [R1+0x58] ;  /* 0x0000580001c67983 */ /* 0x000ee20000300800 */
[----:B------:R-:W-:Y:S02]  /*3a30*/  FMUL.FTZ R128, R8, R199 ;  /* 0x000000c708807220 */ /* 0x000fe40000410000 */
[-C--:B------:R-:W-:Y:S01]  /*3a40*/  FFMA.FTZ R197, R197, R177.reuse, R176 ;  /* 0x000000b1c5c57223 */ /* 0x080fe200000100b0 */
[----:B------:R-:W3:Y:S01]  /*3a50*/  LDL.LU R199, [R1+0x5c] ;  /* 0x00005c0001c77983 */ /* 0x000ee20000300800 */
[----:B------:R-:W-:Y:S02]  /*3a60*/  @P0 FADD.FTZ R128, R32, R128 ;  /* 0x0000008020800221 */ /* 0x000fe40000010000 */
[-CC-:B------:R-:W-:Y:S02]  /*3a70*/  FFMA.FTZ R144, R144, R177.reuse, R176.reuse ;  /* 0x000000b190907223 */ /* 0x180fe400000100b0 */
[----:B------:R-:W-:-:S02]  /*3a80*/  FFMA.FTZ R145, R145, R177, R176 ;  /* 0x000000b191917223 */ /* 0x000fc400000100b0 */
[----:B------:R-:W-:Y:S01]  /*3a90*/  FMUL.FTZ R22, R128, R7 ;  /* 0x0000000780167220 */ /* 0x000fe20000410000 */
[----:B0-----:R-:W-:Y:S01]  /*3aa0*/  FSEL R134, R126, RZ, P5 ;  /* 0x000000ff7e867208 */ /* 0x001fe20002800000 */
[----:B------:R-:W-:Y:S02]  /*3ab0*/  FADD.FTZ R196, R196, -R197 ;  /* 0x800000c5c4c47221 */ /* 0x000fe40000010000 */
[----:B------:R-:W-:Y:S02]  /*3ac0*/  FADD.FTZ R178, R178, -R144 ;  /* 0x80000090b2b27221 */ /* 0x000fe40000010000 */
[----:B------:R-:W-:Y:S01]  /*3ad0*/  FMUL.FTZ R125, R125, R4 ;  /* 0x000000047d7d7220 */ /* 0x000fe20000410000 */
[----:B------:R-:W-:Y:S01]  /*3ae0*/  IADD3 R4, P5, R14, c[0x0][0x248], RZ ;  /* 0x000092000e047a10 */ /* 0x000fe20007fbe0ff */
[----:B------:R-:W-:Y:S02]  /*3af0*/  FADD.FTZ R179, R179, -R145 ;  /* 0x80000091b3b37221 */ /* 0x000fe40000010000 */
[----:B------:R-:W-:-:S02]  /*3b00*/  FMUL.FTZ R127, R127, R15 ;  /* 0x0000000f7f7f7220 */ /* 0x000fc40000410000 */
        /* <DEDUP_REMOVED lines=10> */
[----:B------:R-:W-:Y:S01]  /*3bb0*/  @P0 FADD.FTZ R129, R33, R129 ;  /* 0x0000008121810221 */ /* 0x000fe20000010000 */
[----:B------:R-:W-:Y:S01]  /*3bc0*/  SEL R128, R128, R120, P2 ;  /* 0x0000007880807207 */ /* 0x000fe20001000000 */
[----:B------:R-:W-:Y:S01]  /*3bd0*/  @P0 FADD.FTZ R130, R34, R130 ;  /* 0x0000008222820221 */ /* 0x000fe20000010000 */
[----:B------:R-:W3:Y:S01]  /*3be0*/  LDL.LU R197, [R1+0x50] ;  /* 0x0000500001c57983 */ /* 0x000ee20000300800 */
[----:B------:R-:W-:Y:S01]  /*3bf0*/  @P0 FADD.FTZ R131, R35, R131 ;  /* 0x0000008323830221 */ /* 0x000fe20000010000 */
[----:B------:R-:W-:-:S02]  /*3c00*/  SEL R124, R124, RZ, P6 ;  /* 0x000000ff7c7c7207 */ /* 0x000fc40003000000 */
[----:B------:R-:W-:Y:S01]  /*3c10*/  @P1 IADD3.X R15, R13, c[0x0][0x25c], RZ, P4, !PT ;  /* 0x000097000d0f1a10 */ /* 0x000fe200027fe4ff */
[----:B------:R-:W-:Y:S01]  /*3c20*/  FMUL.FTZ R13, R130, R7 ;  /* 0x00000007820d7220 */ /* 0x000fe20000410000 */
[----:B------:R-:W-:Y:S01]  /*3c30*/  LOP3.LUT P4, RZ, R3, 0xff0000, RZ, 0xc0, !PT ;  /* 0x00ff000003ff7812 */ /* 0x000fe2000788c0ff */
[----:B------:R-:W-:Y:S01]  /*3c40*/  FFMA.FTZ R146, R146, R177, R176 ;  /* 0x000000b192927223 */ /* 0x000fe200000100b0 */
[----:B------:R-:W3:Y:S01]  /*3c50*/  LDL.LU R196, [R1+0x54] ;  /* 0x0000540001c47983 */ /* 0x000ee20000300800 */
[----:B------:R-:W-:Y:S01]  /*3c60*/  FMUL.FTZ R13, R13, c[0x0][0x1e8] ;  /* 0x00007a000d0d7a20 */ /* 0x000fe20000410000 */
[----:B------:R-:W-:Y:S01]  /*3c70*/  SEL R130, R130, R122, P2 ;  /* 0x0000007a82827207 */ /* 0x000fe20001000000 */
[----:B--2---:R-:W-:Y:S01]  /*3c80*/  FMUL.FTZ R16, R22, R16 ;  /* 0x0000001016107220 */ /* 0x004fe20000410000 */
[----:B------:R-:W-:Y:S01]  /*3c90*/  IADD3 R22, P5, R12, c[0x0][0x170], RZ ;  /* 0x00005c000c167a10 */ /* 0x000fe20007fbe0ff */
[----:B------:R-:W-:Y:S01]  /*3ca0*/  FADD.FTZ R146, R180, -R146 ;  /* 0x80000092b4927221 */ /* 0x000fe20000010000 */
[----:B------:R-:W2:Y:S02]  /*3cb0*/  LDL.LU R178, [R1+0x48] ;  /* 0x0000480001b27983 */ /* 0x000ea40000300800 */
[----:B------:R-:W-:-:S02]  /*3cc0*/  FSEL R135, R16, RZ, P6 ;  /* 0x000000ff10877208 */ /* 0x000fc40003000000 */
[----:B------:R-:W-:Y:S01]  /*3cd0*/  IADD3.X R23, R11, c[0x0][0x174], RZ, P5, !PT ;  /* 0x00005d000b177a10 */ /* 0x000fe20002ffe4ff */
[----:B------:R-:W-:Y:S01]  /*3ce0*/  FMUL.FTZ R16, R131, R7 ;  /* 0x0000000783107220 */ /* 0x000fe20000410000 */
[C---:B------:R-:W-:Y:S01]  /*3cf0*/  LOP3.LUT P6, RZ, R3.reuse, 0xff00, RZ, 0xc0, !PT ;  /* 0x0000ff0003ff7812 */ /* 0x040fe200078cc0ff */
[----:B------:R-:W-:Y:S01]  /*3d00*/  FMUL.FTZ R126, R66, R13 ;  /* 0x0000000d427e7220 */ /* 0x000fe20000410000 */
[----:B------:R-:W-:Y:S01]  /*3d10*/  LOP3.LUT P5, RZ, R3, 0xff000000, RZ, 0xc0, !PT ;  /* 0xff00000003ff7812 */ /* 0x000fe200078ac0ff */
[----:B------:R-:W-:Y:S01]  /*3d20*/  FMUL.FTZ R3, R129, R7 ;  /* 0x0000000781037220 */ /* 0x000fe20000410000 */
[----:B------:R-:W2:Y:S01]  /*3d30*/  LDL.LU R179, [R1+0x4c] ;  /* 0x00004c0001b37983 */ /* 0x000ea20000300800 */
[----:B------:R-:W-:Y:S02]  /*3d40*/  FMUL.FTZ R16, R16, c[0x0][0x1e8] ;  /* 0x00007a0010107a20 */ /* 0x000fe40000410000 */
[----:B------:R-:W-:Y:S02]  /*3d50*/  FMUL.FTZ R3, R3, c[0x0][0x1e8] ;  /* 0x00007a0003037a20 */ /* 0x000fe40000410000 */
[----:B------:R-:W-:-:S02]  /*3d60*/  FMUL.FTZ R127, R67, R16 ;  /* 0x00000010437f7220 */ /* 0x000fc40000410000 */
[----:B------:R-:W-:Y:S01]  /*3d70*/  FMUL.FTZ R125, R65, R3 ;  /* 0x00000003417d7220 */ /* 0x000fe20000410000 */
[----:B------:R-:W-:Y:S02]  /*3d80*/  SEL R129, R129, R121, P2 ;  /* 0x0000007981817207 */ /* 0x000fe40001000000 */
[----:B------:R-:W-:Y:S02]  /*3d90*/  SEL R131, R131, R123, P2 ;  /* 0x0000007b83837207 */ /* 0x000fe40001000000 */
[----:B------:R-:W-:Y:S02]  /*3da0*/  SEL R125, R125, RZ, P6 ;  /* 0x000000ff7d7d7207 */ /* 0x000fe40003000000 */
[----:B------:R-:W-:Y:S02]  /*3db0*/  SEL R126, R126, RZ, P4 ;  /* 0x000000ff7e7e7207 */ /* 0x000fe40002000000 */
[----:B------:R-:W-:Y:S01]  /*3dc0*/  SEL R127, R127, RZ, P5 ;  /* 0x000000ff7f7f7207 */ /* 0x000fe20002800000 */
[----:B------:R-:W-:Y:S04]  /*3dd0*/  @P1 STG.E.128 [R14.64], R128 ;  /* 0x000000800e001986 */ /* 0x000fe8000c101d04 */
[----:B------:R0:W-:Y:S04]  /*3de0*/  STG.E.128 [R4.64], R124 ;  /* 0x0000007c04007986 */ /* 0x0001e8000c101d04 */
[----:B0-----:R0:W2:Y:S01]  /*3df0*/  LDG.E.128 R124, [R22.64] ;  /* 0x00000004167c7981 */ /* 0x0010a2000c1e1d00 */
[----:B------:R-:W-:-:S04]  /*3e00*/  FMUL.FTZ R14, R8, R146 ;  /* 0x00000092080e7220 */ /* 0x000fc80000410000 */
[----:B------:R-:W-:-:S04]  /*3e10*/  @P0 FADD.FTZ R14, R28, R14 ;  /* 0x0000000e1c0e0221 */ /* 0x000fc80000010000 */
[----:B------:R-:W-:Y:S02]  /*3e20*/  FMUL.FTZ R4, R14, R7 ;  /* 0x000000070e047220 */ /* 0x000fe40000410000 */
[----:B------:R-:W-:Y:S02]  /*3e30*/  FMUL.FTZ R17, R17, R3 ;  /* 0x0000000311117220 */ /* 0x000fe40000410000 */
[----:B------:R-:W-:Y:S02]  /*3e40*/  FMUL.FTZ R18, R18, R13 ;  /* 0x0000000d12127220 */ /* 0x000fe40000410000 */
[----:B------:R-:W-:Y:S02]  /*3e50*/  FMUL.FTZ R4, R4, c[0x0][0x1e8] ;  /* 0x00007a0004047a20 */ /* 0x000fe40000410000 */
[-CC-:B------:R-:W-:Y:S02]  /*3e60*/  FFMA.FTZ R147, R147, R177.reuse, R176.reuse ;  /* 0x000000b193937223 */ /* 0x180fe400000100b0 */
[----:B------:R-:W-:-:S02]  /*3e70*/  FFMA.FTZ R148, R148, R177, R176 ;  /* 0x000000b194947223 */ /* 0x000fc400000100b0 */
[----:B------:R-:W-:Y:S02]  /*3e80*/  FFMA.FTZ R149, R149, R177, R176 ;  /* 0x000000b195957223 */ /* 0x000fe400000100b0 */
[----:B------:R-:W-:Y:S01]  /*3e90*/  FMUL.FTZ R3, R19, R16 ;  /* 0x0000001013037220 */ /* 0x000fe20000410000 */
[----:B------:R-:W-:Y:S01]  /*3ea0*/  FSEL R130, R17, RZ, P6 ;  /* 0x000000ff11827208 */ /* 0x000fe20003000000 */
[----:B------:R-:W-:Y:S01]  /*3eb0*/  FMUL.FTZ R5, R60, R4 ;  /* 0x000000043c057220 */ /* 0x000fe20000410000 */
[----:B------:R-:W-:Y:S01]  /*3ec0*/  LOP3.LUT P6, RZ, R2, 0xff, RZ, 0xc0, !PT ;  /* 0x000000ff02ff7812 */ /* 0x000fe200078cc0ff */
[----:B------:R-:W-:Y:S01]  /*3ed0*/  FADD.FTZ R181, R181, -R147 ;  /* 0x80000093b5b57221 */ /* 0x000fe20000010000 */
[----:B------:R-:W-:Y:S01]  /*3ee0*/  FSEL R131, R18, RZ, P4 ;  /* 0x000000ff12837208 */ /* 0x000fe20002000000 */
[----:B------:R-:W-:Y:S02]  /*3ef0*/  FADD.FTZ R182, R182, -R148 ;  /* 0x80000094b6b67221 */ /* 0x000fe40000010000 */
[----:B------:R-:W-:Y:S01]  /*3f00*/  FADD.FTZ R183, R183, -R149 ;  /* 0x80000095b7b77221 */ /* 0x000fe20000010000 */
[----:B------:R-:W-:Y:S01]  /*3f10*/  FSEL R3, R3, RZ, P5 ;  /* 0x000000ff03037208 */ /* 0x000fe20002800000 */
[----:B------:R-:W-:Y:S01]  /*3f20*/  FMUL.FTZ R17, R8, R181 ;  /* 0x000000b508117220 */ /* 0x000fe20000410000 */
[----:B0-----:R-:W-:Y:S01]  /*3f30*/  @P1 IADD3 R22, P5, R12, c[0x0][0x258], RZ ;  /* 0x000096000c161a10 */ /* 0x001fe20007fbe0ff */
[----:B------:R-:W-:-:S02]  /*3f40*/  FMUL.FTZ R18, R8, R182 ;  /* 0x000000b608127220 */ /* 0x000fc40000410000 */
[----:B------:R-:W-:Y:S02]  /*3f50*/  FMUL.FTZ R19, R8, R183 ;  /* 0x000000b708137220 */ /* 0x000fe40000410000 */
[----:B------:R-:W-:Y:S02]  /*3f60*/  @P0 FADD.FTZ R17, R29, R17 ;  /* 0x000000111d110221 */ /* 0x000fe40000010000 */
[----:B------:R-:W-:Y:S02]  /*3f70*/  @P0 FADD.FTZ R18, R30, R18 ;  /* 0x000000121e120221 */ /* 0x000fe40000010000 */
[----:B------:R-:W-:Y:S01]  /*3f80*/  @P0 FADD.FTZ R19, R31, R19 ;  /* 0x000000131f130221 */ /* 0x000fe20000010000 */
[----:B------:R-:W-:Y:S02]  /*3f90*/  @P1 IADD3.X R23, R11, c[0x0][0x25c], RZ, P5, !PT ;  /* 0x000097000b171a10 */ /* 0x000fe40002ffe4ff */
[----:B------:R-:W-:Y:S01]  /*3fa0*/  LOP3.LUT P5, RZ, R2, 0xff0000, RZ, 0xc0, !PT ;  /* 0x00ff000002ff7812 */ /* 0x000fe200078ac0ff */
[----:B------:R-:W-:Y:S01]  /*3fb0*/  FMUL.FTZ R140, R19, R7 ;  /* 0x00000007138c7220 */ /* 0x000fe20000410000 */
[----:B------:R-:W-:-:S03]  /*3fc0*/  SEL R16, R14, R120, P2 ;  /* 0x000000780e107207 */ /* 0x000fc60001000000 */
[----:B------:R-:W-:-:S04]  /*3fd0*/  FMUL.FTZ R140, R140, c[0x0][0x1e8] ;  /* 0x00007a008c8c7a20 */ /* 0x000fc80000410000 */
[----:B------:R-:W-:Y:S01]  /*3fe0*/  FMUL.FTZ R15, R63, R140 ;  /* 0x0000008c3f0f7220 */ /* 0x000fe20000410000 */
[----:B------:R-:W-:Y:S01]  /*3ff0*/  SEL R19, R19, R123, P2 ;  /* 0x0000007b13137207 */ /* 0x000fe20001000000 */
[----:B--2---:R-:W-:Y:S01]  /*4000*/  FMUL.FTZ R124, R4, R124 ;  /* 0x0000007c047c7220 */ /* 0x004fe20000410000 */
[----:B------:R-:W-:Y:S02]  /*4010*/  IADD3 R4, P4, R12, c[0x0][0x248], RZ ;  /* 0x000092000c047a10 */ /* 0x000fe40007f9e0ff */
[----:B------:R-:W-:Y:S02]  /*4020*/  SEL R12, R5, RZ, P6 ;  /* 0x000000ff050c7207 */ /* 0x000fe40003000000 */
[----:B------:R-:W-:Y:S02]  /*4030*/  IADD3.X R5, R11, c[0x0][0x24c], RZ, P4, !PT ;  /* 0x000093000b057a10 */ /* 0x000fe400027fe4ff */
[----:B------:R-:W-:Y:S02]  /*4040*/  IADD3 R128, P4, R10, c[0x0][0x170], RZ ;  /* 0x00005c000a807a10 */ /* 0x000fe40007f9e0ff */
[----:B------:R-:W-:-:S02]  /*4050*/  FSEL R124, R124, RZ, P6 ;  /* 0x000000ff7c7c7208 */ /* 0x000fc40003000000 */
[----:B------:R-:W-:Y:S01]  /*4060*/  IADD3.X R129, R9, c[0x0][0x174], RZ, P4, !PT ;  /* 0x00005d0009817a10 */ /* 0x000fe200027fe4ff */
[-C--:B------:R-:W-:Y:S01]  /*4070*/  FMUL.FTZ R11, R18, R7.reuse ;  /* 0x00000007120b7220 */ /* 0x080fe20000410000 */
[C---:B------:R-:W-:Y:S02]  /*4080*/  LOP3.LUT P6, RZ, R2.reuse, 0xff00, RZ, 0xc0, !PT ;  /* 0x0000ff0002ff7812 */ /* 0x040fe400078cc0ff */
[----:B------:R-:W-:Y:S01]  /*4090*/  LOP3.LUT P4, RZ, R2, 0xff000000, RZ, 0xc0, !PT ;  /* 0xff00000002ff7812 */ /* 0x000fe2000788c0ff */
[----:B------:R-:W-:Y:S02]  /*40a0*/  FMUL.FTZ R2, R17, R7 ;  /* 0x0000000711027220 */ /* 0x000fe40000410000 */
        /* <DEDUP_REMOVED lines=11> */
[----:B0-----:R-:W2:Y:S01]  /*4160*/  LDG.E.128 R12, [R128.64] ;  /* 0x00000004800c7981 */ /* 0x001ea2000c1e1d00 */
        /* <DEDUP_REMOVED lines=8> */
[----:B------:R-:W-:Y:S02]  /*41f0*/  FMUL.FTZ R141, R8, R141 ;  /* 0x0000008d088d7220 */ /* 0x000fe40000410000 */
[----:B------:R-:W-:Y:S02]  /*4200*/  FADD.FTZ R179, R190, R179 ;  /* 0x000000b3beb37221 */ /* 0x000fe40000010000 */
[----:B------:R-:W-:Y:S02]  /*4210*/  FMUL.FTZ R145, R8, R145 ;  /* 0x0000009108917220 */ /* 0x000fe40000410000 */
[----:B------:R-:W-:Y:S02]  /*4220*/  FADD.FTZ R178, R160, R178 ;  /* 0x000000b2a0b27221 */ /* 0x000fe40000010000 */
[----:B------:R-:W-:-:S02]  /*4230*/  FMUL.FTZ R125, R125, R2 ;  /* 0x000000027d7d7220 */ /* 0x000fc40000410000 */
[----:B---3--:R-:W-:Y:S02]  /*4240*/  FADD.FTZ R196, R162, R196 ;  /* 0x000000c4a2c47221 */ /* 0x008fe40000010000 */
[----:B------:R-:W-:Y:S02]  /*4250*/  FMUL.FTZ R2, R8, R185 ;  /* 0x000000b908027220 */ /* 0x000fe40000410000 */
[----:B------:R-:W-:Y:S01]  /*4260*/  FADD.FTZ R197, R161, R197 ;  /* 0x000000c5a1c57221 */ /* 0x000fe20000010000 */
[----:B------:R0:W-:Y:S01]  /*4270*/  STL [R1+0x4c], R179 ;  /* 0x00004cb301007387 */ /* 0x0001e20000100800 */
[----:B------:R-:W-:Y:S02]  /*4280*/  FMUL.FTZ R126, R126, R11 ;  /* 0x0000000b7e7e7220 */ /* 0x000fe40000410000 */
[----:B------:R-:W-:Y:S02]  /*4290*/  FMUL.FTZ R4, R8, R187 ;  /* 0x000000bb08047220 */ /* 0x000fe40000410000 */
[----:B------:R-:W-:-:S02]  /*42a0*/  FMUL.FTZ R16, R127, R140 ;  /* 0x0000008c7f107220 */ /* 0x000fc40000410000 */
[----:B------:R-:W-:Y:S02]  /*42b0*/  @P0 FADD.FTZ R141, R24, R141 ;  /* 0x0000008d188d0221 */ /* 0x000fe40000010000 */
[----:B------:R-:W-:Y:S01]  /*42c0*/  FADD.FTZ R199, R163, R199 ;  /* 0x000000c7a3c77221 */ /* 0x000fe20000010000 */
[----:B------:R0:W-:Y:S01]  /*42d0*/  STL [R1+0x48], R178 ;  /* 0x000048b201007387 */ /* 0x0001e20000100800 */
[----:B------:R-:W-:Y:S02]  /*42e0*/  @P0 FADD.FTZ R145, R26, R145 ;  /* 0x000000911a910221 */ /* 0x000fe40000010000 */
[----:B------:R-:W-:Y:S01]  /*42f0*/  FADD.FTZ R198, R142, R198 ;  /* 0x000000c68ec67221 */ /* 0x000fe20000010000 */
[----:B------:R0:W-:Y:S01]  /*4300*/  STL [R1+0x54], R196 ;  /* 0x000054c401007387 */ /* 0x0001e20000100800 */
[----:B------:R-:W-:Y:S02]  /*4310*/  FADD.FTZ R175, R154, R175 ;  /* 0x000000af9aaf7221 */ /* 0x000fe40000010000 */
[----:B------:R-:W-:Y:S01]  /*4320*/  @P0 FADD.FTZ R2, R25, R2 ;  /* 0x0000000219020221 */ /* 0x000fe20000010000 */
[----:B------:R0:W-:Y:S01]  /*4330*/  STL [R1+0x50], R197 ;  /* 0x000050c501007387 */ /* 0x0001e20000100800 */
[----:B------:R-:W-:Y:S01]  /*4340*/  FADD.FTZ R174, R143, R174 ;  /* 0x000000ae8fae7221 */ /* 0x000fe20000010000 */
[----:B------:R-:W-:Y:S01]  /*4350*/  FSEL R125, R125, RZ, P6 ;  /* 0x000000ff7d7d7208 */ /* 0x000fe20003000000 */
[----:B------:R-:W-:Y:S01]  /*4360*/  @P0 FADD.FTZ R4, R27, R4 ;  /* 0x000000041b040221 */ /* 0x000fe20000010000 */
[----:B------:R-:W-:Y:S01]  /*4370*/  FSEL R8, R126, RZ, P5 ;  /* 0x000000ff7e087208 */ /* 0x000fe20002800000 */
[----:B------:R-:W-:Y:S01]  /*4380*/  FADD.FTZ R173, R20, R173 ;  /* 0x000000ad14ad7221 */ /* 0x000fe20000010000 */
[----:B------:R-:W-:Y:S01]  /*4390*/  FSEL R16, R16, RZ, P4 ;  /* 0x000000ff10107208 */ /* 0x000fe20002000000 */
[----:B------:R0:W-:Y:S01]  /*43a0*/  STL [R1+0x5c], R199 ;  /* 0x00005cc701007387 */ /* 0x0001e20000100800 */
[----:B------:R-:W-:Y:S01]  /*43b0*/  FADD.FTZ R172, R6, R172 ;  /* 0x000000ac06ac7221 */ /* 0x000fe20000010000 */
[C---:B------:R-:W-:Y:S01]  /*43c0*/  SEL R120, R141.reuse, R120, P2 ;  /* 0x000000788d787207 */ /* 0x040fe20001000000 */
[----:B------:R-:W-:Y:S01]  /*43d0*/  FADD.FTZ R158, R156, R158 ;  /* 0x0000009e9c9e7221 */ /* 0x000fe20000010000 */
[C---:B------:R-:W-:Y:S01]  /*43e0*/  LOP3.LUT P6, RZ, R0.reuse, 0xff, RZ, 0xc0, !PT ;  /* 0x000000ff00ff7812 */ /* 0x040fe200078cc0ff */
[----:B------:R0:W-:Y:S01]  /*43f0*/  STL [R1+0x58], R198 ;  /* 0x000058c601007387 */ /* 0x0001e20000100800 */
[C---:B------:R-:W-:Y:S01]  /*4400*/  LOP3.LUT P5, RZ, R0.reuse, 0xff00, RZ, 0xc0, !PT ;  /* 0x0000ff0000ff7812 */ /* 0x040fe200078ac0ff */
[-C--:B------:R-:W-:Y:S01]  /*4410*/  FMUL.FTZ R141, R141, R7.reuse ;  /* 0x000000078d8d7220 */ /* 0x080fe20000410000 */
[C---:B------:R-:W-:Y:S01]  /*4420*/  LOP3.LUT P4, RZ, R0.reuse, 0xff0000, RZ, 0xc0, !PT ;  /* 0x00ff000000ff7812 */ /* 0x040fe2000788c0ff */
[----:B------:R0:W-:Y:S01]  /*4430*/  STL [R1+0x64], R175 ;  /* 0x000064af01007387 */ /* 0x0001e20000100800 */
[----:B------:R-:W-:Y:S01]  /*4440*/  LOP3.LUT P0, RZ, R0, 0xff000000, RZ, 0xc0, !PT ;  /* 0xff00000000ff7812 */ /* 0x000fe2000780c0ff */
[----:B------:R-:W-:Y:S01]  /*4450*/  FADD.FTZ R171, R155, R171 ;  /* 0x000000ab9bab7221 */ /* 0x000fe20000010000 */
[C---:B------:R-:W-:Y:S01]  /*4460*/  SEL R122, R145.reuse, R122, P2 ;  /* 0x0000007a917a7207 */ /* 0x040fe20001000000 */
[-C--:B------:R-:W-:Y:S01]  /*4470*/  FMUL.FTZ R0, R2, R7.reuse ;  /* 0x0000000702007220 */ /* 0x080fe20000410000 */
[----:B------:R0:W-:Y:S01]  /*4480*/  STL [R1+0x60], R174 ;  /* 0x000060ae01007387 */ /* 0x0001e20000100800 */
[----:B------:R-:W-:-:S02]  /*4490*/  FMUL.FTZ R145, R145, R7 ;  /* 0x0000000791917220 */ /* 0x000fc40000410000 */
[----:B------:R-:W-:Y:S01]  /*44a0*/  FADD.FTZ R170, R157, R170 ;  /* 0x000000aa9daa7221 */ /* 0x000fe20000010000 */
[----:B------:R0:W-:Y:S01]  /*44b0*/  STL [R1+0x6c], R173 ;  /* 0x00006cad01007387 */ /* 0x0001e20000100800 */
[----:B------:R-:W-:Y:S02]  /*44c0*/  FMUL.FTZ R7, R4, R7 ;  /* 0x0000000704077220 */ /* 0x000fe40000410000 */
[----:B------:R-:W-:Y:S01]  /*44d0*/  FADD.FTZ R169, R136, R169 ;  /* 0x000000a988a97221 */ /* 0x000fe20000010000 */
[----:B------:R0:W-:Y:S01]  /*44e0*/  STL [R1+0x68], R172 ;  /* 0x000068ac01007387 */ /* 0x0001e20000100800 */
[----:B------:R-:W-:Y:S02]  /*44f0*/  FADD.FTZ R168, R138, R168 ;  /* 0x000000a88aa87221 */ /* 0x000fe40000010000 */
[----:B------:R-:W-:Y:S01]  /*4500*/  FMUL.FTZ R141, R141, c[0x0][0x1e8] ;  /* 0x00007a008d8d7a20 */ /* 0x000fe20000410000 */
[----:B------:R0:W-:Y:S01]  /*4510*/  STL [R1+0x74], R158 ;  /* 0x0000749e01007387 */ /* 0x0001e20000100800 */
[----:B------:R-:W-:-:S02]  /*4520*/  FADD.FTZ R159, R137, R159 ;  /* 0x0000009f899f7221 */ /* 0x000fc40000010000 */
[----:B------:R-:W-:Y:S01]  /*4530*/  FMUL.FTZ R0, R0, c[0x0][0x1e8] ;  /* 0x00007a0000007a20 */ /* 0x000fe20000410000 */
[----:B------:R0:W-:Y:S01]  /*4540*/  STL [R1+0x70], R171 ;  /* 0x000070ab01007387 */ /* 0x0001e20000100800 */
[----:B------:R-:W-:Y:S02]  /*4550*/  FADD.FTZ R167, R139, R167 ;  /* 0x000000a78ba77221 */ /* 0x000fe40000010000 */
[----:B------:R-:W-:Y:S01]  /*4560*/  FMUL.FTZ R18, R7, c[0x0][0x1e8] ;  /* 0x00007a0007127a20 */ /* 0x000fe20000410000 */
[----:B------:R0:W-:Y:S01]  /*4570*/  STL [R1+0x7c], R170 ;  /* 0x00007caa01007387 */ /* 0x0001e20000100800 */
[----:B------:R-:W-:Y:S02]  /*4580*/  FADD.FTZ R166, R132, R166 ;  /* 0x000000a684a67221 */ /* 0x000fe40000010000 */
[----:B------:R-:W-:Y:S01]  /*4590*/  FMUL.FTZ R145, R145, c[0x0][0x1e8] ;  /* 0x00007a0091917a20 */ /* 0x000fe20000410000 */
[----:B------:R0:W-:Y:S01]  /*45a0*/  STL [R1+0x78], R169 ;  /* 0x000078a901007387 */ /* 0x0001e20000100800 */
[----:B------:R-:W-:-:S02]  /*45b0*/  FADD.FTZ R165, R134, R165 ;  /* 0x000000a586a57221 */ /* 0x000fc40000010000 */
[----:B------:R-:W-:Y:S01]  /*45c0*/  FADD.FTZ R164, R133, R164 ;  /* 0x000000a485a47221 */ /* 0x000fe20000010000 */
[----:B------:R0:W-:Y:S01]  /*45d0*/  STL [R1+0x84], R168 ;  /* 0x000084a801007387 */ /* 0x0001e20000100800 */
[----:B------:R-:W-:Y:S01]  /*45e0*/  FADD.FTZ R188, R135, R188 ;  /* 0x000000bc87bc7221 */ /* 0x000fe20000010000 */
[----:B------:R-:W-:Y:S01]  /*45f0*/  SEL R121, R2, R121, P2 ;  /* 0x0000007902797207 */ /* 0x000fe20001000000 */
[----:B------:R-:W-:Y:S01]  /*4600*/  FADD.FTZ R189, R130, R189 ;  /* 0x000000bd82bd7221 */ /* 0x000fe20000010000 */
[----:B------:R0:W-:Y:S01]  /*4610*/  STL [R1+0x80], R159 ;  /* 0x0000809f01007387 */ /* 0x0001e20000100800 */
[----:B------:R-:W-:Y:S01]  /*4620*/  SEL R123, R4, R123, P2 ;  /* 0x0000007b047b7207 */ /* 0x000fe20001000000 */
[----:B------:R-:W-:Y:S01]  /*4630*/  FADD.FTZ R194, R131, R194 ;  /* 0x000000c283c27221 */ /* 0x000fe20000010000 */
[----:B------:R-:W-:Y:S01]  /*4640*/  @P1 IADD3 R2, P2, R10, c[0x0][0x258], RZ ;  /* 0x000096000a021a10 */ /* 0x000fe20007f5e0ff */
[----:B------:R0:W-:Y:S01]  /*4650*/  STL [R1+0x8c], R167 ;  /* 0x00008ca701007387 */ /* 0x0001e20000100800 */
[----:B------:R-:W-:-:S03]  /*4660*/  FADD.FTZ R193, R3, R193 ;  /* 0x000000c103c17221 */ /* 0x000fc60000010000 */
[----:B------:R0:W-:Y:S01]  /*4670*/  STL [R1+0x88], R166 ;  /* 0x000088a601007387 */ /* 0x0001e20000100800 */
[----:B------:R-:W-:-:S03]  /*4680*/  FADD.FTZ R192, R124, R192 ;  /* 0x000000c07cc07221 */ /* 0x000fc60000010000 */
[----:B------:R0:W-:Y:S01]  /*4690*/  STL [R1+0x94], R165 ;  /* 0x000094a501007387 */ /* 0x0001e20000100800 */
[----:B------:R-:W-:Y:S01]  /*46a0*/  FADD.FTZ R191, R125, R191 ;  /* 0x000000bf7dbf7221 */ /* 0x000fe20000010000 */
[----:B------:R-:W-:Y:S02]  /*46b0*/  @P1 IADD3.X R3, R9, c[0x0][0x25c], RZ, P2, !PT ;  /* 0x0000970009031a10 */ /* 0x000fe400017fe4ff */
[----:B------:R0:W-:Y:S01]  /*46c0*/  STL [R1+0x90], R164 ;  /* 0x000090a401007387 */ /* 0x0001e20000100800 */
[----:B------:R-:W-:Y:S01]  /*46d0*/  FMUL.FTZ R4, R56, R141 ;  /* 0x0000008d38047220 */ /* 0x000fe20000410000 */
[----:B------:R-:W-:Y:S01]  /*46e0*/  IADD3 R10, P2, R10, c[0x0][0x248], RZ ;  /* 0x000092000a0a7a10 */ /* 0x000fe20007f5e0ff */
[----:B------:R-:W-:Y:S01]  /*46f0*/  FMUL.FTZ R5, R57, R0 ;  /* 0x0000000039057220 */ /* 0x000fe20000410000 */
[----:B------:R0:W-:Y:S01]  /*4700*/  STL [R1+0x9c], R188 ;  /* 0x00009cbc01007387 */ /* 0x0001e20000100800 */
[----:B------:R-:W-:Y:S02]  /*4710*/  FMUL.FTZ R6, R58, R145 ;  /* 0x000000913a067220 */ /* 0x000fe40000410000 */
[----:B------:R-:W-:Y:S01]  /*4720*/  FMUL.FTZ R7, R59, R18 ;  /* 0x000000123b077220 */ /* 0x000fe20000410000 */
[----:B------:R0:W-:Y:S01]  /*4730*/  STL [R1+0x98], R189 ;  /* 0x000098bd01007387 */ /* 0x0001e20000100800 */
[----:B------:R-:W-:-:S02]  /*4740*/  FADD.FTZ R195, R8, R195 ;  /* 0x000000c308c37221 */ /* 0x000fc40000010000 */
[----:B------:R-:W-:Y:S01]  /*4750*/  FADD.FTZ R204, R16, R204 ;  /* 0x000000cc10cc7221 */ /* 0x000fe20000010000 */
[----:B------:R0:W-:Y:S01]  /*4760*/  STL [R1+0xa4], R194 ;  /* 0x0000a4c201007387 */ /* 0x0001e20000100800 */
[----:B------:R-:W-:-:S03]  /*4770*/  IADD3.X R11, R9, c[0x0][0x24c], RZ, P2, !PT ;  /* 0x00009300090b7a10 */ /* 0x000fc600017fe4ff */
[----:B------:R0:W-:Y:S01]  /*4780*/  STL [R1+0xa0], R193 ;  /* 0x0000a0c101007387 */ /* 0x0001e20000100800 */
[----:B------:R-:W-:-:S03]  /*4790*/  SEL R4, R4, RZ, P6 ;  /* 0x000000ff04047207 */ /* 0x000fc60003000000 */
[----:B------:R0:W-:Y:S01]  /*47a0*/  STL [R1+0xac], R192 ;  /* 0x0000acc001007387 */ /* 0x0001e20000100800 */
[----:B------:R-:W-:Y:S02]  /*47b0*/  SEL R5, R5, RZ, P5 ;  /* 0x000000ff05057207 */ /* 0x000fe40002800000 */
[----:B------:R-:W-:Y:S01]  /*47c0*/  SEL R6, R6, RZ, P4 ;  /* 0x000000ff06067207 */ /* 0x000fe20002000000 */
[----:B------:R0:W-:Y:S01]  /*47d0*/  STL [R1+0xa8], R191 ;  /* 0x0000a8bf01007387 */ /* 0x0001e20000100800 */
[----:B------:R-:W-:-:S03]  /*47e0*/  SEL R7, R7, RZ, P0 ;  /* 0x000000ff07077207 */ /* 0x000fc60000000000 */
[----:B------:R0:W-:Y:S04]  /*47f0*/  STL [R1+0xb4], R195 ;  /* 0x0000b4c301007387 */ /* 0x0001e80000100800 */
[----:B------:R0:W-:Y:S01]  /*4800*/  STL [R1+0xb0], R204 ;  /* 0x0000b0cc01007387 */ /* 0x0001e20000100800 */
[----:B------:R-:W-:-:S03]  /*4810*/  IADD3 R21, R21, c[0x0][0x160], RZ ;  /* 0x0000580015157a10 */ /* 0x000fc60007ffe0ff */
[----:B------:R0:W-:Y:S04]  /*4820*/  @P1 STG.E.128 [R2.64], R120 ;  /* 0x0000007802001986 */ /* 0x0001e8000c101d04 */
[----:B------:R0:W-:Y:S01]  /*4830*/  STG.E.128 [R10.64], R4 ;  /* 0x000000040a007986 */ /* 0x0001e2000c101d04 */
[----:B------:R-:W-:Y:S02]  /*4840*/  ISETP.GE.AND P1, PT, R21, c[0x0][0x164], PT ;  /* 0x0000590015007a0c */ /* 0x000fe40003f26270 */
[----:B------:R-:W-:Y:S01]  /*4850*/  SEL R200, RZ, 0x1, P3 ;  /* 0x00000001ffc87807 */ /* 0x000fe20001800000 */
[----:B--2---:R-:W-:Y:S02]  /*4860*/  FMUL.FTZ R12, R141, R12 ;  /* 0x0000000c8d0c7220 */ /* 0x004fe40000410000 */
[----:B------:R-:W-:-:S02]  /*4870*/  FMUL.FTZ R13, R13, R0 ;  /* 0x000000000d0d7220 */ /* 0x000fc40000410000 */
[----:B------:R-:W-:Y:S02]  /*4880*/  FMUL.FTZ R15, R15, R18 ;  /* 0x000000120f0f7220 */ /* 0x000fe40000410000 */
[----:B------:R-:W-:Y:S01]  /*4890*/  FMUL.FTZ R14, R14, R145 ;  /* 0x000000910e0e7220 */ /* 0x000fe20000410000 */
[----:B------:R-:W-:Y:S02]  /*48a0*/  FSEL R12, R12, RZ, P6 ;  /* 0x000000ff0c0c7208 */ /* 0x000fe40003000000 */
[----:B------:R-:W-:Y:S02]  /*48b0*/  FSEL R13, R13, RZ, P5 ;  /* 0x000000ff0d0d7208 */ /* 0x000fe40002800000 */
[----:B------:R-:W-:Y:S02]  /*48c0*/  FSEL R15, R15, RZ, P0 ;  /* 0x000000ff0f0f7208 */ /* 0x000fe40000000000 */
[----:B------:R-:W-:Y:S01]  /*48d0*/  FSEL R14, R14, RZ, P4 ;  /* 0x000000ff0e0e7208 */ /* 0x000fe20002000000 */
[----:B------:R-:W-:-:S02]  /*48e0*/  FADD.FTZ R205, R12, R205 ;  /* 0x000000cd0ccd7221 */ /* 0x000fc40000010000 */
[----:B------:R-:W-:Y:S02]  /*48f0*/  FADD.FTZ R207, R13, R207 ;  /* 0x000000cf0dcf7221 */ /* 0x000fe40000010000 */
[----:B------:R-:W-:Y:S02]  /*4900*/  FADD.FTZ R206, R15, R206 ;  /* 0x000000ce0fce7221 */ /* 0x000fe40000010000 */
[----:B----4-:R-:W-:Y:S01]  /*4910*/  FADD.FTZ R208, R14, R208 ;  /* 0x000000d00ed07221 */ /* 0x010fe20000010000 */
[----:B------:R0:W-:Y:S04]  /*4920*/  STL [R1+0xbc], R205 ;  /* 0x0000bccd01007387 */ /* 0x0001e80000100800 */
[----:B------:R0:W-:Y:S04]  /*4930*/  STL [R1+0xb8], R207 ;  /* 0x0000b8cf01007387 */ /* 0x0001e80000100800 */
[----:B------:R0:W-:Y:S04]  /*4940*/  STL [R1+0xc0], R206 ;  /* 0x0000c0ce01007387 */ /* 0x0001e80000100800 */
[----:B------:R0:W-:Y:S02]  /*4950*/  STL [R1+0xc4], R208 ;  /* 0x0000c4d001007387 */ /* 0x0001e40000100800 */
[----:B0-----:R-:W-:Y:S01]  /*4960*/  @P1 CALL.REL.NOINC `(.L_x_11501) ;  /* 0x0000001000001944 */ /* 0x001fe20003c00000 */
[----:B------:R-:W-:Y:S05]  /*4970*/  BRA `(.L_x_11502) ;  /* 0xffffc03000007947 */ /* 0x000fea000383ffff */
.L_x_11501:
[----:B------:R0:W5:Y:S01]  /*4980*/  LDL.LU R30, [R1+0x4] ;  /* 0x00000400011e7983 */ /* 0x0001620000300800 */
[----:B------:R-:W-:-:S02]  /*4990*/  MOV R200, R202 ;  /* 0x000000ca00c87202 */ /* 0x000fc40000000f00 */
        /* <DEDUP_REMOVED lines=40> */
[----:B------:R0:W5:Y:S04]  /*4c20*/  LDL.LU R60, [R1+0x3c] ;  /* 0x00003c00013c7983 */ /* 0x0001680000300800 */
[----:B------:R0:W5:Y:S04]  /*4c30*/  LDL.LU R61, [R1+0x38] ;  /* 0x00003800013d7983 */ /* 0x0001680000300800 */
[----:B------:R0:W5:Y:S04]  /*4c40*/  LDL.LU R62, [R1+0x44] ;  /* 0x00004400013e7983 */ /* 0x0001680000300800 */
[----:B------:R0:W5:Y:S01]  /*4c50*/  LDL.LU R63, [R1+0x40] ;  /* 0x00004000013f7983 */ /* 0x0001620000300800 */
        /* <DEDUP_REMOVED lines=49> */
.L_x_11498:
[----:B0-----:R-:W0:Y:S01]  /*4f70*/  S2R R2, SR_TID.X ;  /* 0x0000000000027919 */ /* 0x001e220000002100 */
        /* <DEDUP_REMOVED lines=34> */
.L_x_11499:
[----:B------:R-:W-:Y:S01]  /*51a0*/  HFMA2.MMA R135, -RZ, RZ, 0, 9.5367431640625e-07 ;  /* 0x00000010ff877435 */ /* 0x000fe200000001ff */
[----:B------:R-:W-:-:S02]  /*51b0*/  MOV R133, R136 ;  /* 0x0000008800857202 */ /* 0x000fc40000000f00 */
[----:B------:R-:W-:Y:S02]  /*51c0*/  MOV R140, 0x1f ;  /* 0x0000001f008c7802 */ /* 0x000fe40000000f00 */
[----:B------:R-:W-:Y:S02]  /*51d0*/  MOV R138, 0xffffffff ;  /* 0xffffffff008a7802 */ /* 0x000fe40000000f00 */
[----:B------:R-:W-:Y:S02]  /*51e0*/  MOV R132, 0x5200 ;  /* 0x0000520000847802 */ /* 0x000fe40000000f00 */
[----:B-----5:R-:W-:Y:S05]  /*51f0*/  CALL.REL.NOINC `($__internal_195_$__cuda_sm70_shflsync_down_p) ;  /* 0x0000046000007944 */ /* 0x020fea0003c00000 */
[----:B-1----:R-:W-:Y:S01]  /*5200*/  MOV R137, R135 ;  /* 0x0000008700897202 */ /* 0x002fe20000000f00 */
[----:B------:R-:W-:Y:S05]  /*5210*/  BRA `(.L_x_11503) ;  /* 0xffffd08000007947 */ /* 0x000fea000383ffff */
.L_x_11500:
[----:B------:R-:W-:Y:S01]  /*5220*/  HFMA2.MMA R135, -RZ, RZ, 0, 9.5367431640625e-07 ;  /* 0x00000010ff877435 */ /* 0x000fe200000001ff */
[----:B------:R-:W-:Y:S02]  /*5230*/  MOV R133, R134 ;  /* 0x0000008600857202 */ /* 0x000fe40000000f00 */
[----:B------:R-:W-:Y:S02]  /*5240*/  MOV R140, 0x1f ;  /* 0x0000001f008c7802 */ /* 0x000fe40000000f00 */
[----:B------:R-:W-:-:S02]  /*5250*/  MOV R138, 0xffffffff ;  /* 0xffffffff008a7802 */ /* 0x000fc40000000f00 */
[----:B------:R-:W-:Y:S02]  /*5260*/  MOV R132, 0x5280 ;  /* 0x0000528000847802 */ /* 0x000fe40000000f00 */
[----:B01---5:R-:W-:Y:S05]  /*5270*/  CALL.REL.NOINC `($__internal_195_$__cuda_sm70_shflsync_down_p) ;  /* 0x000003e000007944 */ /* 0x023fea0003c00000 */
[----:B------:R-:W-:Y:S01]  /*5280*/  FADD.FTZ R136, R136, R137 ;  /* 0x0000008988887221 */ /* 0x000fe20000010000 */
[----:B------:R-:W-:Y:S01]  /*5290*/  MOV R140, 0x1f ;  /* 0x0000001f008c7802 */ /* 0x000fe20000000f00 */
[----:B-1----:R-:W-:Y:S01]  /*52a0*/  FADD.FTZ R134, R134, R135 ;  /* 0x0000008786867221 */ /* 0x002fe20000010000 */
[----:B------:R-:W-:Y:S01]  /*52b0*/  HFMA2.MMA R135, -RZ, RZ, 0, 4.76837158203125e-07 ;  /* 0x00000008ff877435 */ /* 0x000fe200000001ff */
[----:B------:R-:W-:Y:S02]  /*52c0*/  MOV R138, 0xffffffff ;  /* 0xffffffff008a7802 */ /* 0x000fe40000000f00 */
[----:B------:R-:W-:Y:S02]  /*52d0*/  MOV R133, R136 ;  /* 0x0000008800857202 */ /* 0x000fe40000000f00 */
[----:B------:R-:W-:Y:S02]  /*52e0*/  MOV R132, 0x5300 ;  /* 0x0000530000847802 */ /* 0x000fe40000000f00 */
[----:B------:R-:W-:Y:S05]  /*52f0*/  CALL.REL.NOINC `($__internal_195_$__cuda_sm70_shflsync_down_p) ;  /* 0x0000036000007944 */ /* 0x000fea0003c00000 */
[----:B-1----:R-:W-:Y:S01]  /*5300*/  MOV R137, R135 ;  /* 0x0000008700897202 */ /* 0x002fe20000000f00 */
[----:B------:R-:W-:Y:S01]  /*5310*/  HFMA2.MMA R135, -RZ, RZ, 0, 4.76837158203125e-07 ;  /* 0x00000008ff877435 */ /* 0x000fe200000001ff */
[----:B------:R-:W-:-:S02]  /*5320*/  MOV R133, R134 ;  /* 0x0000008600857202 */ /* 0x000fc40000000f00 */
[----:B------:R-:W-:Y:S02]  /*5330*/  MOV R140, 0x1f ;  /* 0x0000001f008c7802 */ /* 0x000fe40000000f00 */
[----:B------:R-:W-:Y:S02]  /*5340*/  MOV R138, 0xffffffff ;  /* 0xffffffff008a7802 */ /* 0x000fe40000000f00 */
[----:B------:R-:W-:Y:S02]  /*5350*/  MOV R132, 0x5370 ;  /* 0x0000537000847802 */ /* 0x000fe40000000f00 */
[----:B------:R-:W-:Y:S05]  /*5360*/  CALL.REL.NOINC `($__internal_195_$__cuda_sm70_shflsync_down_p) ;  /* 0x000002f000007944 */ /* 0x000fea0003c00000 */
[----:B------:R-:W-:Y:S01]  /*5370*/  FADD.FTZ R136, R137, R136 ;  /* 0x0000008889887221 */ /* 0x000fe20000010000 */
[----:B------:R-:W-:Y:S01]  /*5380*/  MOV R140, 0x1f ;  /* 0x0000001f008c7802 */ /* 0x000fe20000000f00 */
[----:B-1----:R-:W-:Y:S01]  /*5390*/  FADD.FTZ R134, R134, R135 ;  /* 0x0000008786867221 */ /* 0x002fe20000010000 */
[----:B------:R-:W-:Y:S01]  /*53a0*/  HFMA2.MMA R135, -RZ, RZ, 0, 2.384185791015625e-07 ;  /* 0x00000004ff877435 */ /* 0x000fe200000001ff */
[----:B------:R-:W-:Y:S02]  /*53b0*/  MOV R138, 0xffffffff ;  /* 0xffffffff008a7802 */ /* 0x000fe40000000f00 */
[----:B------:R-:W-:-:S02]  /*53c0*/  MOV R133, R136 ;  /* 0x0000008800857202 */ /* 0x000fc40000000f00 */
[----:B------:R-:W-:Y:S02]  /*53d0*/  MOV R132, 0x53f0 ;  /* 0x000053f000847802 */ /* 0x000fe40000000f00 */
[----:B------:R-:W-:Y:S05]  /*53e0*/  CALL.REL.NOINC `($__internal_195_$__cuda_sm70_shflsync_down_p) ;  /* 0x0000027000007944 */ /* 0x000fea0003c00000 */
[----:B-1----:R-:W-:Y:S01]  /*53f0*/  MOV R137, R135 ;  /* 0x0000008700897202 */ /* 0x002fe20000000f00 */
[----:B------:R-:W-:Y:S01]  /*5400*/  HFMA2.MMA R135, -RZ, RZ, 0, 2.384185791015625e-07 ;  /* 0x00000004ff877435 */ /* 0x000fe200000001ff */
[----:B------:R-:W-:Y:S02]  /*5410*/  MOV R133, R134 ;  /* 0x0000008600857202 */ /* 0x000fe40000000f00 */
[----:B------:R-:W-:Y:S02]  /*5420*/  MOV R140, 0x1f ;  /* 0x0000001f008c7802 */ /* 0x000fe40000000f00 */
[----:B------:R-:W-:Y:S02]  /*5430*/  MOV R138, 0xffffffff ;  /* 0xffffffff008a7802 */ /* 0x000fe40000000f00 */
[----:B------:R-:W-:Y:S02]  /*5440*/  MOV R132, 0x5460 ;  /* 0x0000546000847802 */ /* 0x000fe40000000f00 */
[----:B------:R-:W-:Y:S05]  /*5450*/  CALL.REL.NOINC `($__internal_195_$__cuda_sm70_shflsync_down_p) ;  /* 0x0000020000007944 */ /* 0x000fea0003c00000 */
[----:B------:R-:W-:Y:S01]  /*5460*/  FADD.FTZ R136, R137, R136 ;  /* 0x0000008889887221 */ /* 0x000fe20000010000 */
[----:B------:R-:W-:Y:S01]  /*5470*/  MOV R140, 0x1f ;  /* 0x0000001f008c7802 */ /* 0x000fe20000000f00 */
[----:B-1----:R-:W-:Y:S01]  /*5480*/  FADD.FTZ R134, R134, R135 ;  /* 0x0000008786867221 */ /* 0x002fe20000010000 */
[----:B------:R-:W-:Y:S01]  /*5490*/  HFMA2.MMA R135, -RZ, RZ, 0, 1.1920928955078125e-07 ;  /* 0x00000002ff877435 */ /* 0x000fe200000001ff */
[----:B------:R-:W-:-:S02]  /*54a0*/  MOV R138, 0xffffffff ;  /* 0xffffffff008a7802 */ /* 0x000fc40000000f00 */
[----:B------:R-:W-:Y:S02]  /*54b0*/  MOV R133, R136 ;  /* 0x0000008800857202 */ /* 0x000fe40000000f00 */
[----:B------:R-:W-:Y:S02]  /*54c0*/  MOV R132, 0x54e0 ;  /* 0x000054e000847802 */ /* 0x000fe40000000f00 */
[----:B------:R-:W-:Y:S05]  /*54d0*/  CALL.REL.NOINC `($__internal_195_$__cuda_sm70_shflsync_down_p) ;  /* 0x0000018000007944 */ /* 0x000fea0003c00000 */
[----:B-1----:R-:W-:Y:S01]  /*54e0*/  MOV R137, R135 ;  /* 0x0000008700897202 */ /* 0x002fe20000000f00 */
[----:B------:R-:W-:Y:S01]  /*54f0*/  HFMA2.MMA R135, -RZ, RZ, 0, 1.1920928955078125e-07 ;  /* 0x00000002ff877435 */ /* 0x000fe200000001ff */
[----:B------:R-:W-:Y:S02]  /*5500*/  MOV R133, R134 ;  /* 0x0000008600857202 */ /* 0x000fe40000000f00 */
[----:B------:R-:W-:Y:S02]  /*5510*/  MOV R140, 0x1f ;  /* 0x0000001f008c7802 */ /* 0x000fe40000000f00 */
[----:B------:R-:W-:Y:S02]  /*5520*/  MOV R138, 0xffffffff ;  /* 0xffffffff008a7802 */ /* 0x000fe40000000f00 */
[----:B------:R-:W-:-:S02]  /*5530*/  MOV R132, 0x5550 ;  /* 0x0000555000847802 */ /* 0x000fc40000000f00 */
[----:B------:R-:W-:Y:S05]  /*5540*/  CALL.REL.NOINC `($__internal_195_$__cuda_sm70_shflsync_down_p) ;  /* 0x0000011000007944 */ /* 0x000fea0003c00000 */
[----:B------:R-:W-:Y:S01]  /*5550*/  FADD.FTZ R136, R137, R136 ;  /* 0x0000008889887221 */ /* 0x000fe20000010000 */
[----:B------:R-:W-:Y:S01]  /*5560*/  MOV R140, 0x1f ;  /* 0x0000001f008c7802 */ /* 0x000fe20000000f00 */
[----:B-1----:R-:W-:Y:S01]  /*5570*/  FADD.FTZ R134, R134, R135 ;  /* 0x0000008786867221 */ /* 0x002fe20000010000 */
[----:B------:R-:W-:Y:S01]  /*5580*/  HFMA2.MMA R135, -RZ, RZ, 0, 5.9604644775390625e-08 ;  /* 0x00000001ff877435 */ /* 0x000fe200000001ff */
[----:B------:R-:W-:-:S02]  /*5590*/  MOV R138, 0xffffffff ;  /* 0xffffffff008a7802 */ /* 0x000fc40000000f00 */
[----:B------:R-:W-:Y:S02]  /*55a0*/  MOV R133, R136 ;  /* 0x0000008800857202 */ /* 0x000fe40000000f00 */
[----:B------:R-:W-:Y:S02]  /*55b0*/  MOV R132, 0x55d0 ;  /* 0x000055d000847802 */ /* 0x000fe40000000f00 */
[----:B------:R-:W-:Y:S05]  /*55c0*/  CALL.REL.NOINC `($__internal_195_$__cuda_sm70_shflsync_down_p) ;  /* 0x0000009000007944 */ /* 0x000fea0003c00000 */
[----:B-1----:R-:W-:Y:S01]  /*55d0*/  MOV R137, R135 ;  /* 0x0000008700897202 */ /* 0x002fe20000000f00 */
[----:B------:R-:W-:Y:S01]  /*55e0*/  HFMA2.MMA R135, -RZ, RZ, 0, 5.9604644775390625e-08 ;  /* 0x00000001ff877435 */ /* 0x000fe200000001ff */
[----:B------:R-:W-:Y:S02]  /*55f0*/  MOV R133, R134 ;  /* 0x0000008600857202 */ /* 0x000fe40000000f00 */
[----:B------:R-:W-:Y:S02]  /*5600*/  MOV R140, 0x1f ;  /* 0x0000001f008c7802 */ /* 0x000fe40000000f00 */
[----:B------:R-:W-:Y:S02]  /*5610*/  MOV R138, 0xffffffff ;  /* 0xffffffff008a7802 */ /* 0x000fe40000000f00 */
[----:B------:R-:W-:-:S02]  /*5620*/  MOV R132, 0x5640 ;  /* 0x0000564000847802 */ /* 0x000fc40000000f00 */
[----:B------:R-:W-:Y:S05]  /*5630*/  CALL.REL.NOINC `($__internal_195_$__cuda_sm70_shflsync_down_p) ;  /* 0x0000002000007944 */ /* 0x000fea0003c00000 */
[----:B-1----:R-:W-:Y:S01]  /*5640*/  MOV R133, R135 ;  /* 0x0000008700857202 */ /* 0x002fe20000000f00 */
[----:B------:R-:W-:Y:S05]  /*5650*/  BRA `(.L_x_11504) ;  /* 0xffffcd6000007947 */ /* 0x000fea000383ffff */
        .weak           $__internal_195_$__cuda_sm70_shflsync_down_p
        .type           $__internal_195_$__cuda_sm70_shflsync_down_p,@function
        .size           $__internal_195_$__cuda_sm70_shflsync_down_p,(.L_x_11929 - $__internal_195_$__cuda_sm70_shflsync_down_p)
$__internal_195_$__cuda_sm70_shflsync_down_p:
[----:B------:R-:W-:Y:S04]  /*5660*/  WARPSYNC R138 ;  /* 0x0000008a00007348 */ /* 0x000fe80003800000 */
[----:B------:R0:W1:Y:S02]  /*5670*/  SHFL.DOWN PT, R135, R133, R135, R140 ;  /* 0x0800008785877389 */ /* 0x00006400000e008c */
[----:B0-----:R-:W-:-:S06]  /*5680*/  HFMA2.MMA R133, -RZ, RZ, 0, 0 ;  /* 0x00000000ff857435 */ /* 0x001fcc00000001ff */
[----:B------:R-:W-:Y:S05]  /*5690*/  RET.REL.NODEC R132 `(_ZN10layer_norm13ln_bwd_kernelINS_13Kernel_traitsIfffffjLj8192ELj1ELj1ELj8ELj16ENS_18Kernel_traits_baseILj8192EfffffjLj256EEEEELb1ELb1ELb0ELb1EEEvNS_9BwdParamsE) ;  /* 0xffffa96084007950 */ /* 0x000fea0003c3ffff */
.L_x_11505:
        /* <DEDUP_REMOVED lines=14> */
.L_x_11929:


//--------------------- .text._ZN10layer_norm22ln_bwd_finalize_kernelINS_22Kernel_traits_finalizeILj8192EfffffjLb1ELj1024ELj4ENS_18Kernel_traits_baseILj8192EfffffjLj1024EEEEELb1ELb0EEEvNS_9BwdParamsE --------------------------
	.section	.text._ZN10layer_norm22ln_bwd_finalize_kernelINS_22Kernel_traits_finalizeILj8192EfffffjLb1ELj1024ELj4ENS_18Kernel_traits_baseILj8192EfffffjLj1024EEEEELb1ELb0EEEvNS_9BwdParamsE,"ax",@progbits
	.sectioninfo	@"SHI_REGISTERS=32"
	.align	128
        .global         _ZN10layer_norm22ln_bwd_finalize_kernelINS_22Kernel_traits_finalizeILj8192EfffffjLb1ELj1024ELj4ENS_18Kernel_traits_baseILj8192EfffffjLj1024EEEEELb1ELb0EEEvNS_9BwdParamsE
        .type           _ZN10layer_norm22ln_bwd_finalize_kernelINS_22Kernel_traits_finalizeILj8192EfffffjLb1ELj1024ELj4ENS_18Kernel_traits_baseILj8192EfffffjLj1024EEEEELb1ELb0EEEvNS_9BwdParamsE,@function
        .size           _ZN10layer_norm22ln_bwd_finalize_kernelINS_22Kernel_traits_finalizeILj8192EfffffjLb1ELj1024ELj4ENS_18Kernel_traits_baseILj8192EfffffjLj1024EEEEELb1ELb0EEEvNS_9BwdParamsE,(.L_x_11930 - _ZN10layer_norm22ln_bwd_finalize_kernelINS_22Kernel_traits_finalizeILj8192EfffffjLb1ELj1024ELj4ENS_18Kernel_traits_baseILj8192EfffffjLj1024EEEEELb1ELb0EEEvNS_9BwdParamsE)
        .other          _ZN10layer_norm22ln_bwd_finalize_kernelINS_22Kernel_traits_finalizeILj8192EfffffjLb1ELj1024ELj4ENS_18Kernel_traits_baseILj8192EfffffjLj1024EEEEELb1ELb0EEEvNS_9BwdParamsE,@"STO_CUDA_ENTRY STV_DEFAULT"
_ZN10layer_norm22ln_bwd_finalize_kernelINS_22Kernel_traits_finalizeILj8192EfffffjLb1ELj1024ELj4ENS_18Kernel_traits_baseILj8192EfffffjLj1024EEEEELb1ELb0EEEvNS_9BwdParamsE:
.text._ZN10layer_norm22ln_bwd_finalize_kernelINS_22Kernel_traits_finalizeILj8192EfffffjLb1ELj1024ELj4ENS_18Kernel_traits_baseILj8192EfffffjLj1024EEEEELb1ELb0EEEvNS_9BwdParamsE:
        /* <DEDUP_REMOVED lines=19> */
.L_x_11519:
        /* <DEDUP_REMOVED lines=33> */
.L_x_11510:
        /* <DEDUP_REMOVED lines=47> */
.L_x_11509:
[----:B------:R-:W-:Y:S05]  /*0630*/  BSYNC B1 ;  /* 0x0000000000017941 */ /* 0x000fea0003800000 */
.L_x_11508:
        /* <DEDUP_REMOVED lines=29> */
.L_x_11512:
[----:B------:R-:W-:Y:S05]  /*0810*/  BSYNC B1 ;  /* 0x0000000000017941 */ /* 0x000fea0003800000 */
.L_x_11511:
        /* <DEDUP_REMOVED lines=14> */
.L_x_11513:
[----:B------:R-:W-:Y:S05]  /*0900*/  BSYNC B1 ;  /* 0x0000000000017941 */ /* 0x000fea0003800000 */
.L_x_11507:
[----:B------:R-:W-:Y:S05]  /*0910*/  BSYNC B0 ;  /* 0x0000000000007941 */ /* 0x000fea0003800000 */
.L_x_11506:
        /* <DEDUP_REMOVED lines=12> */
.L_x_11520:
        /* <DEDUP_REMOVED lines=27> */
.L_x_11521:
        /* <DEDUP_REMOVED lines=9> */
.L_x_11514:
        /* <DEDUP_REMOVED lines=18> */
.L_x_11518:
[----:B------:R-:W-:Y:S05]  /*0d40*/  BSYNC B0 ;  /* 0x0000000000007941 */ /* 0x000fea0003800000 */
.L_x_11517:
[C---:B------:R-:W-:Y:S02]  /*0d50*/  ISETP.GT.U32.AND P1, PT, R4.reuse, -0x2001, PT ;  /* 0xffffdfff0400780c */ /* 0x040fe40003f24070 */
[----:B------:R-:W-:-:S02]  /*0d60*/  IADD3 R4, R4, 0x2000, RZ ;  /* 0x0000200004047810 */ /* 0x000fc40007ffe0ff */
[----:B------:R-:W-:-:S09]  /*0d70*/  IADD3 R5, R5, 0x1000, RZ ;  /* 0x0000100005057810 */ /* 0x000fd20007ffe0ff */
[----:B01----:R-:W-:Y:S05]  /*0d80*/  @P1 BRA `(.L_x_11519) ;  /* 0xfffff3a000001947 */ /* 0x003fea000383ffff */
[----:B------:R-:W-:Y:S05]  /*0d90*/  EXIT ;  /* 0x000000000000794d */ /* 0x000fea0003800000 */
.L_x_11515:
[----:B------:R-:W-:Y:S01]  /*0da0*/  HFMA2.MMA R17, -RZ, RZ, 0, 5.9604644775390625e-08 ;  /* 0x00000001ff117435 */ /* 0x000fe200000001ff */
[----:B---3--:R-:W-:Y:S01]  /*0db0*/  MOV R18, R10 ;  /* 0x0000000a00127202 */ /* 0x008fe20000000f00 */
[----:B------:R-:W-:Y:S01]  /*0dc0*/  IMAD.MOV.U32 R14, RZ, RZ, 0x1f ;  /* 0x0000001fff0e7424 */ /* 0x000fe200078e00ff */
[----:B------:R-:W-:Y:S02]  /*0dd0*/  MOV R19, 0xffffffff ;  /* 0xffffffff00137802 */ /* 0x000fe40000000f00 */
[----:B------:R-:W-:Y:S02]  /*0de0*/  MOV R8, 0xe00 ;  /* 0x00000e0000087802 */ /* 0x000fe40000000f00 */
[----:B012---:R-:W-:Y:S05]  /*0df0*/  CALL.REL.NOINC `($__internal_196_$__cuda_sm70_shflsync_bfly_p) ;  /* 0x0000059000007944 */ /* 0x007fea0003c00000 */
[----:B01----:R-:W-:Y:S05]  /*0e00*/  BRA `(.L_x_11520) ;  /* 0xfffffbd000007947 */ /* 0x003fea000383ffff */
.L_x_11516:
[----:B------:R-:W-:Y:S01]  /*0e10*/  HFMA2.MMA R17, -RZ, RZ, 0, 1.1920928955078125e-07 ;  /* 0x00000002ff117435 */ /* 0x000fe200000001ff */
[----:B------:R-:W-:Y:S01]  /*0e20*/  IMAD.MOV.U32 R14, RZ, RZ, 0x1f ;  /* 0x0000001fff0e7424 */ /* 0x000fe200078e00ff */
[----:B------:R-:W-:Y:S02]  /*0e30*/  MOV R19, 0xffffffff ;  /* 0xffffffff00137802 */ /* 0x000fe40000000f00 */
[----:B------:R-:W-:Y:S02]  /*0e40*/  MOV R8, 0xe60 ;  /* 0x00000e6000087802 */ /* 0x000fe40000000f00 */
[----:B0123--:R-:W-:Y:S05]  /*0e50*/  CALL.REL.NOINC `($__internal_196_$__cuda_sm70_shflsync_bfly_p) ;  /* 0x0000053000007944 */ /* 0x00ffea0003c00000 */
[----:B0-----:R-:W-:Y:S01]  /*0e60*/  HFMA2.MMA R17, -RZ, RZ, 0, 2.384185791015625e-07 ;  /* 0x00000004ff117435 */ /* 0x001fe200000001ff */
[----:B-1----:R-:W-:Y:S01]  /*0e70*/  FADD.FTZ R18, R18, R14 ;  /* 0x0000000e12127221 */ /* 0x002fe20000010000 */
[----:B------:R-:W-:Y:S01]  /*0e80*/  MOV R19, 0xffffffff ;  /* 0xffffffff00137802 */ /* 0x000fe20000000f00 */
[----:B------:R-:W-:Y:S01]  /*0e90*/  IMAD.MOV.U32 R14, RZ, RZ, 0x1f ;  /* 0x0000001fff0e7424 */ /* 0x000fe200078e00ff */
[----:B------:R-:W-:-:S02]  /*0ea0*/  MOV R8, 0xec0 ;  /* 0x00000ec000087802 */ /* 0x000fc40000000f00 */
[----:B------:R-:W-:Y:S05]  /*0eb0*/  CALL.REL.NOINC `($__internal_196_$__cuda_sm70_shflsync_bfly_p) ;  /* 0x000004d000007944 */ /* 0x000fea0003c00000 */
[----:B0-----:R-:W-:Y:S01]  /*0ec0*/  HFMA2.MMA R17, -RZ, RZ, 0, 4.76837158203125e-07 ;  /* 0x00000008ff117435 */ /* 0x001fe200000001ff */
[----:B-1----:R-:W-:Y:S01]  /*0ed0*/  FADD.FTZ R18, R18, R14 ;  /* 0x0000000e12127221 */ /* 0x002fe20000010000 */
[----:B------:R-:W-:Y:S01]  /*0ee0*/  MOV R19, 0xffffffff ;  /* 0xffffffff00137802 */ /* 0x000fe20000000f00 */
[----:B------:R-:W-:Y:S01]  /*0ef0*/  IMAD.MOV.U32 R14, RZ, RZ, 0x1f ;  /* 0x0000001fff0e7424 */ /* 0x000fe200078e00ff */
[----:B------:R-:W-:-:S02]  /*0f00*/  MOV R8, 0xf20 ;  /* 0x00000f2000087802 */ /* 0x000fc40000000f00 */
[----:B------:R-:W-:Y:S05]  /*0f10*/  CALL.REL.NOINC `($__internal_196_$__cuda_sm70_shflsync_bfly_p) ;  /* 0x0000047000007944 */ /* 0x000fea0003c00000 */
[----:B-1----:R-:W-:Y:S01]  /*0f20*/  FADD.FTZ R10, R18, R14 ;  /* 0x0000000e120a7221 */ /* 0x002fe20000010000 */
[----:B0-----:R-:W-:Y:S01]  /*0f30*/  HFMA2.MMA R17, -RZ, RZ, 0, 9.5367431640625e-07 ;  /* 0x00000010ff117435 */ /* 0x001fe200000001ff */
[----:B------:R-:W-:Y:S01]  /*0f40*/  IMAD.MOV.U32 R14, RZ, RZ, 0x1f ;  /* 0x0000001fff0e7424 */ /* 0x000fe200078e00ff */
[----:B------:R-:W-:-:S02]  /*0f50*/  MOV R19, 0xffffffff ;  /* 0xffffffff00137802 */ /* 0x000fc40000000f00 */
[----:B------:R-:W-:Y:S02]  /*0f60*/  MOV R18, R10 ;  /* 0x0000000a00127202 */ /* 0x000fe40000000f00 */
[----:B------:R-:W-:Y:S02]  /*0f70*/  MOV R8, 0xf90 ;  /* 0x00000f9000087802 */ /* 0x000fe40000000f00 */
[----:B------:R-:W-:Y:S05]  /*0f80*/  CALL.REL.NOINC `($__internal_196_$__cuda_sm70_shflsync_bfly_p) ;  /* 0x0000040000007944 */ /* 0x000fea0003c00000 */
[----:B0-----:R-:W-:Y:S01]  /*0f90*/  HFMA2.MMA R17, -RZ, RZ, 0, 5.9604644775390625e-08 ;  /* 0x00000001ff117435 */ /* 0x001fe200000001ff */
[----:B-1----:R-:W-:Y:S01]  /*0fa0*/  IMAD.MOV.U32 R13, RZ, RZ, R14 ;  /* 0x000000ffff0d7224 */ /* 0x002fe200078e000e */
[----:B------:R-:W-:Y:S01]  /*0fb0*/  MOV R18, R15 ;  /* 0x0000000f00127202 */ /* 0x000fe20000000f00 */
[----:B------:R-:W-:Y:S01]  /*0fc0*/  IMAD.MOV.U32 R14, RZ, RZ, 0x1f ;  /* 0x0000001fff0e7424 */ /* 0x000fe200078e00ff */
[----:B------:R-:W-:Y:S02]  /*0fd0*/  MOV R19, 0xffffffff ;  /* 0xffffffff00137802 */ /* 0x000fe40000000f00 */
[----:B------:R-:W-:Y:S02]  /*0fe0*/  MOV R8, 0x1000 ;  /* 0x0000100000087802 */ /* 0x000fe40000000f00 */
[----:B------:R-:W-:Y:S05]  /*0ff0*/  CALL.REL.NOINC `($__internal_196_$__cuda_sm70_shflsync_bfly_p) ;  /* 0x0000039000007944 */ /* 0x000fea0003c00000 */
[----:B0-----:R-:W-:Y:S01]  /*1000*/  HFMA2.MMA R17, -RZ, RZ, 0, 1.1920928955078125e-07 ;  /* 0x00000002ff117435 */ /* 0x001fe200000001ff */
[----:B-1----:R-:W-:Y:S01]  /*1010*/  FADD.FTZ R18, R15, R14 ;  /* 0x0000000e0f127221 */ /* 0x002fe20000010000 */
[----:B------:R-:W-:Y:S01]  /*1020*/  MOV R19, 0xffffffff ;  /* 0xffffffff00137802 */ /* 0x000fe20000000f00 */
[----:B------:R-:W-:Y:S01]  /*1030*/  IMAD.MOV.U32 R14, RZ, RZ, 0x1f ;  /* 0x0000001fff0e7424 */ /* 0x000fe200078e00ff */
[----:B------:R-:W-:-:S02]  /*1040*/  MOV R8, 0x1060 ;  /* 0x0000106000087802 */ /* 0x000fc40000000f00 */
[----:B------:R-:W-:Y:S05]  /*1050*/  CALL.REL.NOINC `($__internal_196_$__cuda_sm70_shflsync_bfly_p) ;  /* 0x0000033000007944 */ /* 0x000fea0003c00000 */
        /* <DEDUP_REMOVED lines=14> */
[----:B------:R-:W-:Y:S01]  /*1140*/  MOV R14, 0x1f ;  /* 0x0000001f000e7802 */ /* 0x000fe20000000f00 */
[----:B------:R-:W-:Y:S01]  /*1150*/  IMAD.MOV.U32 R19, RZ, RZ, -0x1 ;  /* 0xffffffffff137424 */ /* 0x000fe200078e00ff */
[----:B------:R-:W-:-:S02]  /*1160*/  MOV R8, 0x1190 ;  /* 0x0000119000087802 */ /* 0x000fc40000000f00 */
[----:B------:R-:W-:Y:S02]  /*1170*/  MOV R18, R12 ;  /* 0x0000000c00127202 */ /* 0x000fe40000000f00 */
[----:B------:R-:W-:Y:S05]  /*1180*/  CALL.REL.NOINC `($__internal_196_$__cuda_sm70_shflsync_bfly_p) ;  /* 0x0000020000007944 */ /* 0x000fea0003c00000 */
[----:B-1----:R-:W-:Y:S01]  /*1190*/  MOV R15, R14 ;  /* 0x0000000e000f7202 */ /* 0x002fe20000000f00 */
[----:B------:R-:W-:Y:S01]  /*11a0*/  HFMA2.MMA R14, -RZ, RZ, 0, 1.847743988037109375e-06 ;  /* 0x0000001fff0e7435 */ /* 0x000fe200000001ff */
[----:B0-----:R-:W-:Y:S01]  /*11b0*/  MOV R18, R11 ;  /* 0x0000000b00127202 */ /* 0x001fe20000000f00 */
        /* <DEDUP_REMOVED lines=13> */
[----:B------:R-:W-:Y:S01]  /*1290*/  IMAD.MOV.U32 R19, RZ, RZ, -0x1 ;  /* 0xffffffffff137424 */ /* 0x000fe200078e00ff */
[----:B------:R-:W-:-:S02]  /*12a0*/  MOV R8, 0x12c0 ;  /* 0x000012c000087802 */ /* 0x000fc40000000f00 */
[----:B------:R-:W-:Y:S05]  /*12b0*/  CALL.REL.NOINC `($__internal_196_$__cuda_sm70_shflsync_bfly_p) ;  /* 0x000000d000007944 */ /* 0x000fea0003c00000 */
[----:B0-----:R-:W-:Y:S01]  /*12c0*/  HFMA2.MMA R17, -RZ, RZ, 0, 4.76837158203125e-07 ;  /* 0x00000008ff117435 */ /* 0x001fe200000001ff */
[----:B-1----:R-:W-:Y:S01]  /*12d0*/  FADD.FTZ R18, R18, R14 ;  /* 0x0000000e12127221 */ /* 0x002fe20000010000 */
[----:B------:R-:W-:-:S02]  /*12e0*/  MOV R14, 0x1f ;  /* 0x0000001f000e7802 */ /* 0x000fc40000000f00 */
[----:B------:R-:W-:Y:S02]  /*12f0*/  MOV R19, 0xffffffff ;  /* 0xffffffff00137802 */ /* 0x000fe40000000f00 */
[----:B------:R-:W-:Y:S02]  /*1300*/  MOV R8, 0x1320 ;  /* 0x0000132000087802 */ /* 0x000fe40000000f00 */
[----:B------:R-:W-:Y:S05]  /*1310*/  CALL.REL.NOINC `($__internal_196_$__cuda_sm70_shflsync_bfly_p) ;  /* 0x0000007000007944 */ /* 0x000fea0003c00000 */
[----:B01----:R-:W-:Y:S01]  /*1320*/  FADD.FTZ R18, R18, R14 ;  /* 0x0000000e12127221 */ /* 0x003fe20000010000 */
[----:B------:R-:W-:Y:S01]  /*1330*/  HFMA2.MMA R14, -RZ, RZ, 0, 1.847743988037109375e-06 ;  /* 0x0000001fff0e7435 */ /* 0x000fe200000001ff */
[----:B------:R-:W-:Y:S01]  /*1340*/  IMAD.MOV.U32 R17, RZ, RZ, 0x10 ;  /* 0x00000010ff117424 */ /* 0x000fe200078e00ff */
[----:B------:R-:W-:Y:S02]  /*1350*/  MOV R19, 0xffffffff ;  /* 0xffffffff00137802 */ /* 0x000fe40000000f00 */
[----:B------:R-:W-:Y:S02]  /*1360*/  MOV R8, 0x1380 ;  /* 0x0000138000087802 */ /* 0x000fe40000000f00 */
[----:B------:R-:W-:Y:S05]  /*1370*/  CALL.REL.NOINC `($__internal_196_$__cuda_sm70_shflsync_bfly_p) ;  /* 0x0000001000007944 */ /* 0x000fea0003c00000 */
[----:B01----:R-:W-:Y:S05]  /*1380*/  BRA `(.L_x_11521) ;  /* 0xfffff80000007947 */ /* 0x003fea000383ffff */
        .weak           $__internal_196_$__cuda_sm70_shflsync_bfly_p
        .type           $__internal_196_$__cuda_sm70_shflsync_bfly_p,@function
        .size           $__internal_196_$__cuda_sm70_shflsync_bfly_p,(.L_x_11930 - $__internal_196_$__cuda_sm70_shflsync_bfly_p)
$__internal_196_$__cuda_sm70_shflsync_bfly_p:
[----:B------:R-:W-:Y:S01]  /*1390*/  HFMA2.MMA R9, -RZ, RZ, 0, 0 ;  /* 0x00000000ff097435 */ /* 0x000fe200000001ff */
[----:B------:R-:W-:Y:S04]  /*13a0*/  WARPSYNC R19 ;  /* 0x0000001300007348 */ /* 0x000fe80003800000 */
[----:B------:R0:W1:Y:S01]  /*13b0*/  SHFL.BFLY PT, R14, R18, R17, R14 ;  /* 0x0c000011120e7389 */ /* 0x00006200000e000e */
[----:B------:R-:W-:Y:S05]  /*13c0*/  RET.REL.NODEC R8 `(_ZN10layer_norm22ln_bwd_finalize_kernelINS_22Kernel_traits_finalizeILj8192EfffffjLb1ELj1024ELj4ENS_18Kernel_traits_baseILj8192EfffffjLj1024EEEEELb1ELb0EEEvNS_9BwdParamsE) ;  /* 0xffffec3008007950 */ /* 0x000fea0003c3ffff */
.L_x_11522:
        /* <DEDUP_REMOVED lines=11> */
.L_x_11930:


//--------------------- .text._ZN10layer_norm13ln_bwd_kernelINS_13Kernel_traitsIfffffjLj8192ELj1ELj1ELj8ELj16ENS_18Kernel_traits_baseILj8192EfffffjLj256EEEEELb1ELb1ELb1ELb0EEEvNS_9BwdParamsE --------------------------
	.section	.text._ZN10layer_norm13ln_bwd_kernelINS_13Kernel_traitsIfffffjLj8192ELj1ELj1ELj8ELj16ENS_18Kernel_traits_baseILj8192EfffffjLj256EEEEELb1ELb1ELb1ELb0EEEvNS_9BwdParamsE,"ax",@progbits
	.sectioninfo	@"SHI_REGISTERS=255"
	.align	128
        .global         _ZN10layer_norm13ln_bwd_kernelINS_13Kernel_traitsIfffffjLj8192ELj1ELj1ELj8ELj16ENS_18Kernel_traits_baseILj8192EfffffjLj256EEEEELb1ELb1ELb1ELb0EEEvNS_9BwdParamsE
        .type           _ZN10layer_norm13ln_bwd_kernelINS_13Kernel_traitsIfffffjLj8192ELj1ELj1ELj8ELj16ENS_18Kernel_traits_baseILj8192EfffffjLj256EEEEELb1ELb1ELb1ELb0EEEvNS_9BwdParamsE,@function
        .size           _ZN10layer_norm13ln_bwd_kernelINS_13Kernel_traitsIfffffjLj8192ELj1ELj1ELj8ELj16ENS_18Kernel_traits_baseILj8192EfffffjLj256EEEEELb1ELb1ELb1ELb0EEEvNS_9BwdParamsE,(.L_x_11931 - _ZN10layer_norm13ln_bwd_kernelINS_13Kernel_traitsIfffffjLj8192ELj1ELj1ELj8ELj16ENS_18Kernel_traits_baseILj8192EfffffjLj256EEEEELb1ELb1ELb1ELb0EEEvNS_9BwdParamsE)
        .other          _ZN10layer_norm13ln_bwd_kernelINS_13Kernel_traitsIfffffjLj8192ELj1ELj1ELj8ELj16ENS_18Kernel_traits_baseILj8192EfffffjLj256EEEEELb1ELb1ELb1ELb0EEEvNS_9BwdParamsE,@"STO_CUDA_ENTRY STV_DEFAULT"
_ZN10layer_norm13ln_bwd_kernelINS_13Kernel_traitsIfffffjLj8192ELj1ELj1ELj8ELj16ENS_18Kernel_traits_baseILj8192EfffffjLj256EEEEELb1ELb1ELb1ELb0EEEvNS_9BwdParamsE:
.text._ZN10layer_norm13ln_bwd_kernelINS_13Kernel_traitsIfffffjLj8192ELj1ELj1ELj8ELj16ENS_18Kernel_traits_baseILj8192EfffffjLj256EEEEELb1ELb1ELb1ELb0EEEvNS_9BwdParamsE:
        /* <DEDUP_REMOVED lines=13> */
[----:B------:R0:W4:Y:S04]  /*00d0*/  LDL.64 R50, [R1+0x60] ;  /* 0x0000600001327983 */ /* 0x0001280000100a00 */
[----:B------:R0:W4:Y:S01]  /*00e0*/  LDL.64 R28, [R1+0x38] ;  /* 0x00003800011c7983 */ /* 0x0001220000100a00 */
[----:B-1----:R-:W-:-:S03]  /*00f0*/  LOP3.LUT R3, R140, 0xff, RZ, 0xc, !PT ;  /* 0x000000ff8c037812 */ /* 0x002fc600078e0cff */
[----:B------:R0:W4:Y:S01]  /*0100*/  LDL.64 R30, [R1+0x40] ;  /* 0x00004000011e7983 */ /* 0x0001220000100a00 */
[----:B------:R-:W-:Y:S01]  /*0110*/  LEA.HI.SX32 R3, R0, R3, 0x1e ;  /* 0x0000000300037211 */ /* 0x000fe200078ff2ff */
[----:B------:R-:W-:Y:S02]  /*0120*/  ULDC.64 UR4, c[0x0][0x118] ;  /* 0x0000460000047ab9 */ /* 0x000fe40000000a00 */
[----:B------:R0:W4:Y:S01]  /*0130*/  LDL.64 R56, [R1+0xa8] ;  /* 0x0000a80001387983 */ /* 0x0001220000100a00 */
[C---:B------:R-:W-:Y:S02]  /*0140*/  LOP3.LUT P6, RZ, R3.reuse, 0xffffff00, RZ, 0xc0, !PT ;  /* 0xffffff0003ff7812 */ /* 0x040fe400078cc0ff */
[----:B------:R-:W-:Y:S01]  /*0150*/  ISETP.GE.U32.AND P5, PT, R3, 0x200, PT ;  /* 0x000002000300780c */ /* 0x000fe20003fa6070 */
[----:B------:R0:W4:Y:S01]  /*0160*/  LDL.64 R58, [R1+0xb0] ;  /* 0x0000b000013a7983 */ /* 0x0001220000100a00 */
[----:B------:R-:W-:-:S03]  /*0170*/  LOP3.LUT R0, R140, 0xff, RZ, 0xc0, !PT ;  /* 0x000000ff8c007812 */ /* 0x000fc600078ec0ff */
[----:B------:R0:W4:Y:S04]  /*0180*/  LDL.64 R52, [R1+0x78] ;  /* 0x0000780001347983 */ /* 0x0001280000100a00 */
[----:B------:R0:W4:Y:S02]  /*0190*/  LDL.64 R54, [R1+0x80] ;  /* 0x0000800001367983 */ /* 0x0001240000100a00 */
[----:B------:R-:W-:Y:S02]  /*01a0*/  @P6 MOV R7, 0x10 ;  /* 0x0000001000076802 */ /* 0x000fe40000000f00 */
[----:B------:R-:W-:Y:S01]  /*01b0*/  @P5 MOV R11, 0x10 ;  /* 0x00000010000b5802 */ /* 0x000fe20000000f00 */
[----:B------:R0:W4:Y:S02]  /*01c0*/  LDL.64 R40, [R1+0x48] ;  /* 0x0000480001287983 */ /* 0x0001240000100a00 */
[----:B------:R-:W-:-:S02]  /*01d0*/  @P6 IMAD.WIDE.U32 R4, R0, R7, c[0x0][0x1b0] ;  /* 0x00006c0000046625 */ /* 0x000fc400078e0007 */
[----:B------:R0:W4:Y:S02]  /*01e0*/  LDL.64 R42, [R1+0x50] ;  /* 0x00005000012a7983 */ /* 0x0001240000100a00 */
[C---:B------:R-:W-:Y:S01]  /*01f0*/  @P6 IMAD.WIDE.U32 R6, R0.reuse, R7, c[0x0][0x1c8] ;  /* 0x0000720000066625 */ /* 0x040fe200078e0007 */
[----:B------:R-:W-:Y:S01]  /*0200*/  @P6 LOP3.LUT R0, R0, 0x100, RZ, 0xfc, !PT ;  /* 0x0000010000006812 */ /* 0x000fe200078efcff */
[----:B------:R0:W4:Y:S04]  /*0210*/  LDL.64 R36, [R1+0x18] ;  /* 0x0000180001247983 */ /* 0x0001280000100a00 */
[CC--:B------:R-:W-:Y:S01]  /*0220*/  @P5 IMAD.WIDE.U32 R8, R0.reuse, R11.reuse, c[0x0][0x1b0] ;  /* 0x00006c0000085625 */ /* 0x0c0fe200078e000b */
[----:B------:R0:W4:Y:S03]  /*0230*/  LDL.64 R38, [R1+0x20] ;  /* 0x0000200001267983 */ /* 0x0001260000100a00 */
[----:B------:R-:W-:Y:S01]  /*0240*/  @P5 IMAD.WIDE.U32 R10, R0, R11, c[0x0][0x1c8] ;  /* 0x00007200000a5625 */ /* 0x000fe200078e000b */
[----:B------:R0:W4:Y:S04]  /*0250*/  LDL.64 R32, [R1+0x28] ;  /* 0x0000280001207983 */ /* 0x0001280000100a00 */
[----:B------:R0:W4:Y:S04]  /*0260*/  LDL.64 R34, [R1+0x30] ;  /* 0x0000300001227983 */ /* 0x0001280000100a00 */
[----:B--2---:R1:W2:Y:S04]  /*0270*/  @P6 LDG.E.128 R20, [R4.64] ;  /* 0x0000000404146981 */ /* 0x0042a8000c1e1d00 */
[----:B---3--:R-:W3:Y:S01]  /*0280*/  @P5 LDG.E.128 R24, [R10.64] ;  /* 0x000000040a185981 */ /* 0x008ee2000c1e1d00 */
[----:B------:R-:W-:-:S02]  /*0290*/  ISETP.GE.U32.AND P3, PT, R3, 0x300, PT ;  /* 0x000003000300780c */ /* 0x000fc40003f66070 */
[----:B------:R-:W-:Y:S02]  /*02a0*/  @P5 IADD3 R0, R0, 0x100, RZ ;  /* 0x0000010000005810 */ /* 0x000fe40007ffe0ff */
[----:B------:R-:W-:-:S09]  /*02b0*/  ISETP.GE.U32.AND P4, PT, R3, 0x400, PT ;  /* 0x000004000300780c */ /* 0x000fd20003f86070 */
[----:B------:R-:W-:-:S05]  /*02c0*/  @P3 MOV R15, 0x10 ;  /* 0x00000010000f3802 */ /* 0x000fca0000000f00 */
[----:B------:R-:W-:-:S04]  /*02d0*/  @P3 IMAD.WIDE.U32 R12, R0, R15, c[0x0][0x1b0] ;  /* 0x00006c00000c3625 */ /* 0x000fc800078e000f */
[C---:B------:R-:W-:Y:S01]  /*02e0*/  @P3 IMAD.WIDE.U32 R14, R0.reuse, R15, c[0x0][0x1c8] ;  /* 0x00007200000e3625 */ /* 0x040fe200078e000f */
[----:B----4-:R-:W4:Y:S04]  /*02f0*/  @P3 LDG.E.128 R48, [R12.64] ;  /* 0x000000040c303981 */ /* 0x010f28000c1e1d00 */
[----:B------:R-:W4:Y:S01]  /*0300*/  @P3 LDG.E.128 R44, [R14.64] ;  /* 0x000000040e2c3981 */ /* 0x000f22000c1e1d00 */
[----:B------:R-:W-:Y:S02]  /*0310*/  @P4 MOV R19, 0x10 ;  /* 0x0000001000134802 */ /* 0x000fe40000000f00 */
[----:B------:R-:W-:Y:S02]  /*0320*/  @P3 IADD3 R0, R0, 0x100, RZ ;  /* 0x0000010000003810 */ /* 0x000fe40007ffe0ff */
[----:B------:R-:W-:-:S03]  /*0330*/  ISETP.GE.U32.AND P0, PT, R3, 0x500, PT ;  /* 0x000005000300780c */ /* 0x000fc60003f06070 */
[CC--:B------:R-:W-:Y:S01]  /*0340*/  @P4 IMAD.WIDE.U32 R16, R0.reuse, R19.reuse, c[0x0][0x1b0] ;  /* 0x00006c0000104625 */ /* 0x0c0fe200078e0013 */
[C---:B------:R-:W-:Y:S02]  /*0350*/  ISETP.GE.U32.AND P1, PT, R3.reuse, 0x600, PT ;  /* 0x000006000300780c */ /* 0x040fe40003f26070 */
[----:B------:R-:W-:Y:S01]  /*0360*/  ISETP.GE.U32.AND P2, PT, R3, 0x700, PT ;  /* 0x000007000300780c */ /* 0x000fe20003f46070 */
[----:B------:R0:W4:Y:S04]  /*0370*/  @P6 LDG.E.128 R56, [R6.64] ;  /* 0x0000000406386981 */ /* 0x000128000c1e1d00 */
[----:B------:R-:W4:Y:S01]  /*0380*/  @P4 LDG.E.128 R28, [R16.64] ;  /* 0x00000004101c4981 */ /* 0x000f22000c1e1d00 */
[C---:B------:R-:W-:Y:S01]  /*0390*/  @P4 IMAD.WIDE.U32 R18, R0.reuse, R19, c[0x0][0x1c8] ;  /* 0x0000720000124625 */ /* 0x040fe200078e0013 */
[----:B------:R-:W-:-:S02]  /*03a0*/  @P4 IADD3 R0, R0, 0x100, RZ ;  /* 0x0000010000004810 */ /* 0x000fc40007ffe0ff */
[----:B------:R0:W4:Y:S04]  /*03b0*/  @P5 LDG.E.128 R52, [R8.64] ;  /* 0x0000000408345981 */ /* 0x000128000c1e1d00 */
[----:B-1----:R-:W-:Y:S01]  /*03c0*/  @P2 MOV R5, 0x10 ;  /* 0x0000001000052802 */ /* 0x002fe20000000f00 */
[----:B------:R-:W4:Y:S04]  /*03d0*/  @P4 LDG.E.128 R40, [R18.64] ;  /* 0x0000000412284981 */ /* 0x000f28000c1e1d00 */
[----:B--2---:R-:W-:Y:S04]  /*03e0*/  @P6 STL.64 [R1+0x98], R20 ;  /* 0x0000981401006387 */ /* 0x004fe80000100a00 */
[----:B------:R1:W-:Y:S04]  /*03f0*/  @P6 STL.64 [R1+0xa0], R22 ;  /* 0x0000a01601006387 */ /* 0x0003e80000100a00 */
[----:B---3--:R-:W-:Y:S01]  /*0400*/  @P5 STL.64 [R1+0x88], R24 ;  /* 0x0000881801005387 */ /* 0x008fe20000100a00 */
[----:B-1----:R-:W-:-:S03]  /*0410*/  @P0 MOV R23, 0x10 ;  /* 0x0000001000170802 */ /* 0x002fc60000000f00 */
[----:B------:R1:W-:Y:S02]  /*0420*/  @P5 STL.64 [R1+0x90], R26 ;  /* 0x0000901a01005387 */ /* 0x0003e40000100a00 */
[----:B------:R-:W-:-:S04]  /*0430*/  @P0 IMAD.WIDE.U32 R20, R0, R23, c[0x0][0x1b0] ;  /* 0x00006c0000140625 */ /* 0x000fc800078e0017 */
[C---:B------:R-:W-:Y:S01]  /*0440*/  @P0 IMAD.WIDE.U32 R22, R0.reuse, R23, c[0x0][0x1c8] ;  /* 0x0000720000160625 */ /* 0x040fe200078e0017 */
[----:B------:R-:W-:Y:S01]  /*0450*/  @P0 IADD3 R0, R0, 0x100, RZ ;  /* 0x0000010000000810 */ /* 0x000fe20007ffe0ff */
[----:B------:R2:W3:Y:S01]  /*0460*/  @P0 LDG.E.128 R36, [R20.64] ;  /* 0x0000000414240981 */ /* 0x0004e2000c1e1d00 */
[----:B-1----:R-:W-:-:S03]  /*0470*/  @P1 MOV R27, 0x10 ;  /* 0x00000010001b1802 */ /* 0x002fc60000000f00 */
[----:B------:R1:W3:Y:S02]  /*0480*/  @P0 LDG.E.128 R32, [R22.64] ;  /* 0x0000000416200981 */ /* 0x0002e4000c1e1d00 */
[----:B------:R-:W-:-:S04]  /*0490*/  @P1 IMAD.WIDE.U32 R24, R0, R27, c[0x0][0x1b0] ;  /* 0x00006c0000181625 */ /* 0x000fc800078e001b */
[C---:B0-----:R-:W-:Y:S01]  /*04a0*/  @P1 IMAD.WIDE.U32 R8, R0.reuse, R27, c[0x0][0x1c8] ;  /* 0x0000720000081625 */ /* 0x041fe200078e001b */
[----:B------:R-:W-:Y:S01]  /*04b0*/  @P1 IADD3 R0, R0, 0x100, RZ ;  /* 0x0000010000001810 */ /* 0x000fe20007ffe0ff */
[----:B----4-:R-:W-:Y:S04]  /*04c0*/  @P3 STL.64 [R1+0x68], R44 ;  /* 0x0000682c01003387 */ /* 0x010fe80000100a00 */
[CC--:B------:R-:W-:Y:S01]  /*04d0*/  @P2 IMAD.WIDE.U32 R10, R0.reuse, R5.reuse, c[0x0][0x1b0] ;  /* 0x00006c00000a2625 */ /* 0x0c0fe200078e0005 */
[----:B------:R0:W5:Y:S04]  /*04e0*/  @P1 LDG.E.128 R132, [R8.64] ;  /* 0x0000000408841981 */ /* 0x000168000c1e1d00 */
[----:B------:R0:W5:Y:S01]  /*04f0*/  @P2 LDG.E.128 R128, [R10.64] ;  /* 0x000000040a802981 */ /* 0x000162000c1e1d00 */
[----:B------:R-:W4:Y:S03]  /*0500*/  S2UR UR6, SR_CTAID.X ;  /* 0x00000000000679c3 */ /* 0x000f260000002500 */
[----:B------:R-:W-:Y:S04]  /*0510*/  @P3 STL.64 [R1+0x70], R46 ;  /* 0x0000702e01003387 */ /* 0x000fe80000100a00 */
[----:B------:R-:W-:Y:S04]  /*0520*/  @P3 STL.64 [R1+0x58], R48 ;  /* 0x0000583001003387 */ /* 0x000fe80000100a00 */
        /* <DEDUP_REMOVED lines=8> */
[----:B------:R1:W5:Y:S01]  /*05b0*/  @P1 LDG.E.128 R136, [R24.64] ;  /* 0x0000000418881981 */ /* 0x000362000c1e1d00 */
[----:B------:R-:W-:Y:S01]  /*05c0*/  CS2R R110, SRZ ;  /* 0x00000000006e7805 */ /* 0x000fe2000001ff00 */
[----:B------:R-:W-:Y:S01]  /*05d0*/  CS2R R104, SRZ ;  /* 0x0000000000687805 */ /* 0x000fe2000001ff00 */
[----:B------:R-:W-:Y:S01]  /*05e0*/  CS2R R106, SRZ ;  /* 0x00000000006a7805 */ /* 0x000fe2000001ff00 */
[----:B------:R1:W5:Y:S02]  /*05f0*/  @P2 LDG.E.128 R124, [R26.64] ;  /* 0x000000041a7c2981 */ /* 0x000364000c1e1d00 */
[----:B0-----:R-:W-:-:S05]  /*0600*/  @P3 MOV R29, 0x10 ;  /* 0x00000010001d3802 */ /* 0x001fca0000000f00 */
[----:B------:R-:W-:-:S04]  /*0610*/  @P3 IMAD.WIDE.U32 R6, R0, R29, c[0x0][0x1c8] ;  /* 0x0000720000063625 */ /* 0x000fc800078e001d */
[----:B------:R-:W-:Y:S01]  /*0620*/  @P3 IMAD.WIDE.U32 R4, R0, R29, c[0x0][0x1b0] ;  /* 0x00006c0000043625 */ /* 0x000fe200078e001d */
[----:B----4-:R-:W-:Y:S01]  /*0630*/  LEA.HI R0, R140, UR6, RZ, 0x18 ;  /* 0x000000068c007c11 */ /* 0x010fe2000f8fc0ff */
[----:B------:R0:W5:Y:S04]  /*0640*/  @P3 LDG.E.128 R120, [R6.64] ;  /* 0x0000000406783981 */ /* 0x000168000c1e1d00 */
[----:B------:R0:W5:Y:S01]  /*0650*/  @P3 LDG.E.128 R116, [R4.64] ;  /* 0x0000000404743981 */ /* 0x000162000c1e1d00 */
[----:B------:R-:W-:-:S03]  /*0660*/  ISETP.GE.AND P3, PT, R0, c[0x0][0x164], PT ;  /* 0x0000590000007a0c */ /* 0x000fc60003f66270 */
[----:B------:R-:W-:Y:S04]  /*0670*/  @P4 STL.64 [R1+0x40], R30 ;  /* 0x0000401e01004387 */ /* 0x000fe80000100a00 */
[----:B------:R4:W-:Y:S04]  /*0680*/  @P6 STL.64 [R1+0xa8], R56 ;  /* 0x0000a83801006387 */ /* 0x0009e80000100a00 */
[----:B------:R0:W-:Y:S04]  /*0690*/  @P6 STL.64 [R1+0xb0], R58 ;  /* 0x0000b03a01006387 */ /* 0x0001e80000100a00 */
[----:B------:R0:W-:Y:S04]  /*06a0*/  @P5 STL.64 [R1+0x78], R52 ;  /* 0x0000783401005387 */ /* 0x0001e80000100a00 */
[----:B------:R0:W-:Y:S04]  /*06b0*/  @P5 STL.64 [R1+0x80], R54 ;  /* 0x0000803601005387 */ /* 0x0001e80000100a00 */
[----:B------:R0:W-:Y:S04]  /*06c0*/  @P4 STL.64 [R1+0x48], R40 ;  /* 0x0000482801004387 */ /* 0x0001e80000100a00 */
        /* <DEDUP_REMOVED lines=36> */
[----:B------:R-:W-:Y:S01]  /*0910*/  CS2R R26, SRZ ;  /* 0x00000000001a7805 */ /* 0x000fe2000001ff00 */
[----:B--2---:R-:W-:Y:S01]  /*0920*/  CS2R R20, SRZ ;  /* 0x0000000000147805 */ /* 0x004fe2000001ff00 */
[----:B------:R-:W-:Y:S01]  /*0930*/  CS2R R22, SRZ ;  /* 0x0000000000167805 */ /* 0x000fe2000001ff00 */
[----:B---3--:R0:W-:Y:S04]  /*0940*/  @P0 STL.64 [R1+0x18], R36 ;  /* 0x0000182401000387 */ /* 0x0081e80000100a00 */
[----:B------:R1:W-:Y:S04]  /*0950*/  @P0 STL.64 [R1+0x20], R38 ;  /* 0x0000202601000387 */ /* 0x0003e80000100a00 */
[----:B------:R2:W-:Y:S04]  /*0960*/  @P0 STL.64 [R1+0x28], R32 ;  /* 0x0000282001000387 */ /* 0x0005e80000100a00 */
[----:B------:R3:W-:Y:S01]  /*0970*/  @P0 STL.64 [R1+0x30], R34 ;  /* 0x0000302201000387 */ /* 0x0007e20000100a00 */
[----:B0-----:R-:W-:Y:S01]  /*0980*/  CS2R R36, SRZ ;  /* 0x0000000000247805 */ /* 0x001fe2000001ff00 */
[----:B-1----:R-:W-:Y:S01]  /*0990*/  CS2R R38, SRZ ;  /* 0x0000000000267805 */ /* 0x002fe2000001ff00 */
[----:B--2---:R-:W-:Y:S01]  /*09a0*/  CS2R R32, SRZ ;  /* 0x0000000000207805 */ /* 0x004fe2000001ff00 */
[----:B---3--:R-:W-:Y:S01]  /*09b0*/  CS2R R34, SRZ ;  /* 0x0000000000227805 */ /* 0x008fe2000001ff00 */
[----:B------:R-:W-:Y:S05]  /*09c0*/  @P3 BRA `(.L_x_11523) ;  /* 0x00005df000003947 */ /* 0x000fea0003800000 */
[----:B------:R-:W-:Y:S01]  /*09d0*/  HFMA2.MMA R2, -RZ, RZ, 0, 5.9604644775390625e-08 ;  /* 0x00000001ff027435 */ /* 0x000fe200000001ff */
[----:B------:R-:W-:-:S06]  /*09e0*/  MOV R113, RZ ;  /* 0x000000ff00717202 */ /* 0x000fcc0000000f00 */
[----:B------:R0:W-:Y:S04]  /*09f0*/  STL.S16 [R1+0x14], R2 ;  /* 0x0000140201007387 */ /* 0x0001e80000100600 */
.L_x_11639:
[----:B------:R-:W-:-:S05]  /*0a00*/  MOV R214, 0x4 ;  /* 0x0000000400d67802 */ /* 0x000fca0000000f00 */
[----:B------:R-:W-:-:S05]  /*0a10*/  IMAD.WIDE R184, R0, R214, c[0x0][0x1d8] ;  /* 0x0000760000b87625 */ /* 0x000fca00078e02d6 */
[----:B------:R1:W2:Y:S04]  /*0a20*/  LDG.E R186, [R184.64] ;  /* 0x00000004b8ba7981 */ /* 0x0002a8000c1e1900 */
[----:B------:R-:W3:Y:S01]  /*0a30*/  S2R R187, SR_TID.X ;  /* 0x0000000000bb7919 */ /* 0x000ee20000002100 */
[----:B-1----:R-:W-:-:S05]  /*0a40*/  IMAD.WIDE R184, R0, R214, c[0x0][0x1a0] ;  /* 0x0000680000b87625 */ /* 0x002fca00078e02d6 */
[----:B-----5:R1:W5:Y:S01]  /*0a50*/  LDG.E R203, [R184.64] ;  /* 0x00000004b8cb7981 */ /* 0x020362000c1e1900 */
[C---:B------:R-:W-:Y:S02]  /*0a60*/  IMAD R12, R0.reuse, c[0x0][0x168], RZ ;  /* 0x00005a00000c7a24 */ /* 0x040fe400078e02ff */
[----:B-1----:R-:W-:-:S05]  /*0a70*/  IMAD.WIDE R184, R0, R214, c[0x0][0x1a8] ;  /* 0x00006a0000b87625 */ /* 0x002fca00078e02d6 */
[----:B0-----:R0:W5:Y:S02]  /*0a80*/  LDG.E R2, [R184.64] ;  /* 0x00000004b8027981 */ /* 0x001164000c1e1900 */
        /* <DEDUP_REMOVED lines=25> */
[----:B0-----:R-:W-:-:S05]  /*0c20*/  IMAD.WIDE.U32 R184, R186, R214, c[0x0][0x190] ;  /* 0x00006400bab87625 */ /* 0x001fca00078e00d6 */
[----:B------:R0:W5:Y:S01]  /*0c30*/  LDG.E R4, [R184.64] ;  /* 0x00000004b8047981 */ /* 0x000162000c1e1900 */
[----:B------:R-:W-:Y:S02]  /*0c40*/  IADD3 R186, R186, 0x100, RZ ;  /* 0x00000100baba7810 */ /* 0x000fe40007ffe0ff */
[----:B------:R-:W-:Y:S02]  /*0c50*/  IADD3 R187, R12, 0x100, RZ ;  /* 0x000001000cbb7810 */ /* 0x000fe40007ffe0ff */
.L_x_11527:
[----:B------:R-:W-:Y:S05]  /*0c60*/  BSYNC B1 ;  /* 0x0000000000017941 */ /* 0x000fea0003800000 */
.L_x_11526:
[----:B------:R-:W-:Y:S01]  /*0c70*/  ISETP.GE.U32.AND P4, PT, R3, 0x200, PT ;  /* 0x000002000300780c */ /* 0x000fe20003f86070 */
[----:B------:R-:W-:-:S12]  /*0c80*/  BSSY B1, `(.L_x_11528) ;  /* 0x000000a000017945 */ /* 0x000fd80003800000 */
[----:B------:R-:W-:Y:S05]  /*0c90*/  @!P4 BRA `(.L_x_11529) ;  /* 0x000000800000c947 */ /* 0x000fea0003800000 */
[----:B------:R-:W-:-:S04]  /*0ca0*/  ISETP.NE.U32.AND P4, PT, RZ, c[0x0][0x218], PT ;  /* 0x00008600ff007a0c */ /* 0x000fc80003f85070 */
[----:B------:R-:W-:-:S13]  /*0cb0*/  ISETP.NE.AND.EX P4, PT, RZ, c[0x0][0x21c], PT, P4 ;  /* 0x00008700ff007a0c */ /* 0x000fda0003f85340 */
[----:B0-----:R-:W-:-:S05]  /*0cc0*/  @P4 IMAD.WIDE.U32 R184, R187, R215, c[0x0][0x218] ;  /* 0x00008600bbb84625 */ /* 0x001fca00078e00d7 */
[----:B------:R0:W5:Y:S02]  /*0cd0*/  @P4 LDG.E.128 R144, [R184.64] ;  /* 0x00000004b8904981 */ /* 0x000164000c1e1d00 */
[----:B0-----:R-:W-:-:S05]  /*0ce0*/  IMAD.WIDE.U32 R184, R186, R214, c[0x0][0x190] ;  /* 0x00006400bab87625 */ /* 0x001fca00078e00d6 */
[----:B------:R0:W5:Y:S01]  /*0cf0*/  LDG.E R5, [R184.64] ;  /* 0x00000004b8057981 */ /* 0x000162000c1e1900 */
[----:B------:R-:W-:Y:S02]  /*0d00*/  IADD3 R186, R186, 0x100, RZ ;  /* 0x00000100baba7810 */ /* 0x000fe40007ffe0ff */
[----:B------:R-:W-:Y:S02]  /*0d10*/  IADD3 R187, R187, 0x100, RZ ;  /* 0x00000100bbbb7810 */ /* 0x000fe40007ffe0ff */
.L_x_11529:
[----:B------:R-:W-:Y:S05]  /*0d20*/  BSYNC B1 ;  /* 0x0000000000017941 */ /* 0x000fea0003800000 */
.L_x_11528:
        /* <DEDUP_REMOVED lines=11> */
.L_x_11531:
[----:B------:R-:W-:Y:S05]  /*0de0*/  BSYNC B1 ;  /* 0x0000000000017941 */ /* 0x000fea0003800000 */
.L_x_11530:
        /* <DEDUP_REMOVED lines=11> */
.L_x_11533:
[----:B------:R-:W-:Y:S05]  /*0ea0*/  BSYNC B1 ;  /* 0x0000000000017941 */ /* 0x000fea0003800000 */
.L_x_11532:
[----:B------:R-:W-:Y:S01]  /*0eb0*/  BSSY B1, `(.L_x_11534) ;  /* 0x000000a000017945 */ /* 0x000fe20003800000 */
        /* <DEDUP_REMOVED lines=9> */
.L_x_11535:
[----:B------:R-:W-:Y:S05]  /*0f50*/  BSYNC B1 ;  /* 0x0000000000017941 */ /* 0x000fea0003800000 */
.L_x_11534:
        /* <DEDUP_REMOVED lines=10> */
.L_x_11537:
[----:B------:R-:W-:Y:S05]  /*1000*/  BSYNC B1 ;  /* 0x0000000000017941 */ /* 0x000fea0003800000 */
.L_x_11536:
        /* <DEDUP_REMOVED lines=10> */
.L_x_11539:
[----:B------:R-:W-:Y:S05]  /*10b0*/  BSYNC B1 ;  /* 0x0000000000017941 */ /* 0x000fea0003800000 */
.L_x_11538:
[----:B------:R-:W-:Y:S01]  /*10c0*/  ISETP.GE.U32.AND P4, PT, R3, 0x800, PT ;  /* 0x000008000300780c */ /* 0x000fe20003f86070 */
[----:B------:R-:W-:Y:S01]  /*10d0*/  HFMA2.MMA R202, -RZ, RZ, 0, 0 ;  /* 0x00000000ffca7435 */ /* 0x000fe200000001ff */
[----:B------:R-:W-:-:S11]  /*10e0*/  MOV R201, RZ ;  /* 0x000000ff00c97202 */ /* 0x000fd60000000f00 */
[----:B------:R-:W-:Y:S05]  /*10f0*/  @!P4 BRA `(.L_x_11540) ;  /* 0x00001b500000c947 */ /* 0x000fea0003800000 */
[----:B------:R-:W-:-:S04]  /*1100*/  ISETP.NE.U32.AND P4, PT, RZ, c[0x0][0x218], PT ;  /* 0x00008600ff007a0c */ /* 0x000fc80003f85070 */
[----:B------:R-:W-:-:S13]  /*1110*/  ISETP.NE.AND.EX P4, PT, RZ, c[0x0][0x21c], PT, P4 ;  /* 0x00008700ff007a0c */ /* 0x000fda0003f85340 */
[----:B0-----:R-:W-:-:S05]  /*1120*/  @P4 IMAD.WIDE.U32 R184, R187, R215, c[0x0][0x218] ;  /* 0x00008600bbb84625 */ /* 0x001fca00078e00d7 */
[----:B------:R0:W5:Y:S02]  /*1130*/  @P4 LDG.E.128 R168, [R184.64] ;  /* 0x00000004b8a84981 */ /* 0x000164000c1e1d00 */
[----:B0-----:R-:W-:-:S05]  /*1140*/  IMAD.WIDE.U32 R184, R186, R214, c[0x0][0x190] ;  /* 0x00006400bab87625 */ /* 0x001fca00078e00d6 */
[----:B------:R0:W5:Y:S01]  /*1150*/  LDG.E R11, [R184.64] ;  /* 0x00000004b80b7981 */ /* 0x000162000c1e1900 */
[----:B------:R-:W-:Y:S01]  /*1160*/  MOV R201, RZ ;  /* 0x000000ff00c97202 */ /* 0x000fe20000000f00 */
[----:B------:R-:W-:Y:S05]  /*1170*/  BRA `(.L_x_11540) ;  /* 0x00001ad000007947 */ /* 0x000fea0003800000 */
.L_x_11525:
[----:B------:R-:W-:Y:S01]  /*1180*/  IADD3 R187, R186, -0x1, RZ ;  /* 0xffffffffbabb7810 */ /* 0x000fe20007ffe0ff */
[----:B------:R-:W-:Y:S01]  /*1190*/  HFMA2.MMA R194, -RZ, RZ, 0, 0 ;  /* 0x00000000ffc27435 */ /* 0x000fe200000001ff */
[----:B-----5:R-:W-:Y:S01]  /*11a0*/  ISETP.GE.AND P4, PT, R195, 0x1, PT ;  /* 0x00000001c300780c */ /* 0x020fe20003f86270 */
[----:B------:R-:W-:Y:S01]  /*11b0*/  BSSY B1, `(.L_x_11541) ;  /* 0x0000043000017945 */ /* 0x000fe20003800000 */
[----:B------:R-:W-:Y:S01]  /*11c0*/  LOP3.LUT P5, RZ, R3, 0xffffff00, RZ, 0xc0, !PT ;  /* 0xffffff0003ff7812 */ /* 0x000fe200078ac0ff */
[----:B------:R-:W-:Y:S01]  /*11d0*/  IMAD R187, R187, c[0x0][0x168], RZ ;  /* 0x00005a00bbbb7a24 */ /* 0x000fe200078e02ff */
[----:B------:R-:W-:Y:S01]  /*11e0*/  HFMA2.MMA R201, -RZ, RZ, 0, 0 ;  /* 0x00000000ffc97435 */ /* 0x000fe200000001ff */
[----:B------:R-:W-:Y:S02]  /*11f0*/  MOV R202, RZ ;  /* 0x000000ff00ca7202 */ /* 0x000fe40000000f00 */
[----:B------:R-:W-:-:S02]  /*1200*/  MOV R211, R12 ;  /* 0x0000000c00d37202 */ /* 0x000fc40000000f00 */
        /* <DEDUP_REMOVED lines=18> */
[----:B-1----:R-:W-:-:S05]  /*1330*/  IMAD.WIDE.U32 R184, R12, R215, c[0x0][0x188] ;  /* 0x000062000cb87625 */ /* 0x002fca00078e00d7 */
[----:B------:R0:W2:Y:S02]  /*1340*/  LDG.E.128 R188, [R184.64] ;  /* 0x00000004b8bc7981 */ /* 0x0000a4000c1e1d00 */
[----:B0-----:R-:W-:-:S06]  /*1350*/  IMAD.WIDE.U32 R184, R200, R215, c[0x0][0x208] ;  /* 0x00008200c8b87625 */ /* 0x001fcc00078e00d7 */
[----:B------:R-:W3:Y:S01]  /*1360*/  LDG.E.128 R184, [R184.64] ;  /* 0x00000004b8b87981 */ /* 0x000ee2000c1e1d00 */
[----:B------:R-:W-:Y:S01]  /*1370*/  FSEL R13, R203, RZ, !P4 ;  /* 0x000000ffcb0d7208 */ /* 0x000fe20006000000 */
[----:B------:R-:W-:-:S05]  /*1380*/  IMAD.WIDE.U32 R214, R194, R214, c[0x0][0x190] ;  /* 0x00006400c2d67625 */ /* 0x000fca00078e00d6 */
[----:B------:R0:W5:Y:S01]  /*1390*/  LDG.E R4, [R214.64] ;  /* 0x00000004d6047981 */ /* 0x000162000c1e1900 */
[----:B------:R-:W-:Y:S02]  /*13a0*/  IADD3 R194, R194, 0x100, RZ ;  /* 0x00000100c2c27810 */ /* 0x000fe40007ffe0ff */
[----:B------:R-:W-:Y:S01]  /*13b0*/  IADD3 R200, R200, 0x100, RZ ;  /* 0x00000100c8c87810 */ /* 0x000fe20007ffe0ff */
[C---:B--2---:R-:W-:Y:S02]  /*13c0*/  FADD.FTZ R188, -R13.reuse, R188 ;  /* 0x000000bc0dbc7221 */ /* 0x044fe40000010100 */
[C---:B------:R-:W-:Y:S02]  /*13d0*/  FADD.FTZ R189, -R13.reuse, R189 ;  /* 0x000000bd0dbd7221 */ /* 0x040fe40000010100 */
[C---:B------:R-:W-:Y:S02]  /*13e0*/  FADD.FTZ R190, -R13.reuse, R190 ;  /* 0x000000be0dbe7221 */ /* 0x040fe40000010100 */
[----:B------:R-:W-:-:S02]  /*13f0*/  FADD.FTZ R191, -R13, R191 ;  /* 0x000000bf0dbf7221 */ /* 0x000fc40000010100 */
[C---:B------:R-:W-:Y:S02]  /*1400*/  FMUL.FTZ R222, R2.reuse, R188 ;  /* 0x000000bc02de7220 */ /* 0x040fe40000410000 */
[----:B0-----:R-:W-:Y:S02]  /*1410*/  FMUL.FTZ R215, R2, R189 ;  /* 0x000000bd02d77220 */ /* 0x001fe40000410000 */
[----:B---3--:R-:W-:Y:S02]  /*1420*/  FMUL.FTZ R13, R202, R184 ;  /* 0x000000b8ca0d7220 */ /* 0x008fe40000410000 */
[----:B------:R-:W-:Y:S02]  /*1430*/  FADD.FTZ R80, R80, R184 ;  /* 0x000000b850507221 */ /* 0x000fe40000010000 */
[----:B------:R-:W-:Y:S02]  /*1440*/  FFMA.FTZ R112, R184, R222, R112 ;  /* 0x000000deb8707223 */ /* 0x000fe40000010070 */
[----:B------:R-:W-:-:S02]  /*1450*/  FADD.FTZ R81, R81, R185 ;  /* 0x000000b951517221 */ /* 0x000fc40000010000 */
[----:B------:R-:W-:Y:S02]  /*1460*/  FFMA.FTZ R113, R185, R215, R113 ;  /* 0x000000d7b9717223 */ /* 0x000fe40000010071 */
[----:B------:R-:W-:Y:S02]  /*1470*/  FMUL.FTZ R214, R211, R185 ;  /* 0x000000b9d3d67220 */ /* 0x000fe40000410000 */
[----:B------:R-:W-:Y:S02]  /*1480*/  FADD.FTZ R185, RZ, R13 ;  /* 0x0000000dffb97221 */ /* 0x000fe40000010000 */
[----:B------:R-:W-:Y:S02]  /*1490*/  FFMA.FTZ R184, R222, R13, RZ ;  /* 0x0000000ddeb87223 */ /* 0x000fe400000100ff */
[----:B------:R-:W-:Y:S02]  /*14a0*/  FMUL.FTZ R202, R2, R190 ;  /* 0x000000be02ca7220 */ /* 0x000fe40000410000 */
[----:B----4-:R-:W-:-:S02]  /*14b0*/  FMUL.FTZ R211, R201, R186 ;  /* 0x000000bac9d37220 */ /* 0x010fc40000410000 */
[----:B------:R-:W-:Y:S02]  /*14c0*/  FADD.FTZ R185, R185, R214 ;  /* 0x000000d6b9b97221 */ /* 0x000fe40000010000 */
[----:B------:R-:W-:Y:S01]  /*14d0*/  FFMA.FTZ R184, R215, R214, R184 ;  /* 0x000000d6d7b87223 */ /* 0x000fe200000100b8 */
[----:B------:R-:W-:Y:S01]  /*14e0*/  STL [R1+0x10], R215 ;  /* 0x000010d701007387 */ /* 0x000fe20000100800 */
[----:B------:R-:W-:Y:S02]  /*14f0*/  FMUL.FTZ R201, R2, R191 ;  /* 0x000000bf02c97220 */ /* 0x000fe40000410000 */
[----:B------:R-:W-:Y:S01]  /*1500*/  FMUL.FTZ R245, R245, R187 ;  /* 0x000000bbf5f57220 */ /* 0x000fe20000410000 */
[----:B------:R0:W-:Y:S01]  /*1510*/  STL [R1+0xc], R202 ;  /* 0x00000cca01007387 */ /* 0x0001e20000100800 */
[----:B------:R-:W-:Y:S02]  /*1520*/  FADD.FTZ R185, R185, R211 ;  /* 0x000000d3b9b97221 */ /* 0x000fe40000010000 */
[----:B------:R-:W-:Y:S01]  /*1530*/  FFMA.FTZ R184, R202, R211, R184 ;  /* 0x000000d3cab87223 */ /* 0x000fe200000100b8 */
[----:B------:R-:W-:Y:S01]  /*1540*/  STL [R1+0x8], R214 ;  /* 0x000008d601007387 */ /* 0x000fe20000100800 */
[----:B------:R-:W-:-:S02]  /*1550*/  FFMA.FTZ R114, R186, R202, R114 ;  /* 0x000000caba727223 */ /* 0x000fc40000010072 */
[----:B------:R-:W-:Y:S01]  /*1560*/  FFMA.FTZ R115, R187, R201, R115 ;  /* 0x000000c9bb737223 */ /* 0x000fe20000010073 */
[----:B------:R1:W-:Y:S01]  /*1570*/  STL [R1+0x4], R211 ;  /* 0x000004d301007387 */ /* 0x0003e20000100800 */
[----:B------:R-:W-:Y:S02]  /*1580*/  FADD.FTZ R82, R82, R186 ;  /* 0x000000ba52527221 */ /* 0x000fe40000010000 */
[----:B------:R-:W-:Y:S01]  /*1590*/  FADD.FTZ R83, R83, R187 ;  /* 0x000000bb53537221 */ /* 0x000fe20000010000 */
[----:B------:R2:W-:Y:S01]  /*15a0*/  STL [R1], R201 ;  /* 0x000000c901007387 */ /* 0x0005e20000100800 */
[----:B0-----:R-:W-:Y:S01]  /*15b0*/  FADD.FTZ R202, R185, R245 ;  /* 0x000000f5b9ca7221 */ /* 0x001fe20000010000 */
[----:B-1----:R-:W-:Y:S01]  /*15c0*/  IADD3 R211, R12, 0x100, RZ ;  /* 0x000001000cd37810 */ /* 0x002fe20007ffe0ff */
[----:B--2---:R-:W-:Y:S02]  /*15d0*/  FFMA.FTZ R201, R201, R245, R184 ;  /* 0x000000f5c9c97223 */ /* 0x004fe400000100b8 */
.L_x_11542:
[----:B------:R-:W-:Y:S05]  /*15e0*/  BSYNC B1 ;  /* 0x0000000000017941 */ /* 0x000fea0003800000 */
.L_x_11541:
[----:B------:R-:W-:Y:S01]  /*15f0*/  ISETP.GE.U32.AND P4, PT, R3, 0x200, PT ;  /* 0x000002000300780c */ /* 0x000fe20003f86070 */
[----:B------:R-:W-:-:S12]  /*1600*/  BSSY B1, `(.L_x_11543) ;  /* 0x0000034000017945 */ /* 0x000fd80003800000 */
[----:B------:R-:W-:Y:S05]  /*1610*/  @!P4 BRA `(.L_x_11544) ;  /* 0x000003200000c947 */ /* 0x000fea0003800000 */
[----:B------:R-:W-:Y:S01]  /*1620*/  ISETP.NE.U32.AND P4, PT, RZ, c[0x0][0x218], PT ;  /* 0x00008600ff007a0c */ /* 0x000fe20003f85070 */
[----:B------:R-:W0:Y:S01]  /*1630*/  LDC.U8 R186, c[0x0][0x1f0] ;  /* 0x00007c00ffba7b82 */ /* 0x000e220000000000 */
[----:B------:R-:W-:Y:S01]  /*1640*/  HFMA2.MMA R188, -RZ, RZ, 0, 9.5367431640625e-07 ;  /* 0x00000010ffbc7435 */ /* 0x000fe200000001ff */
[----:B------:R-:W2:Y:S01]  /*1650*/  LDL R244, [R1+0x78] ;  /* 0x0000780001f47983 */ /* 0x000ea20000100800 */
[----:B------:R-:W-:Y:S01]  /*1660*/  ISETP.NE.AND.EX P4, PT, RZ, c[0x0][0x21c], PT, P4 ;  /* 0x00008700ff007a0c */ /* 0x000fe20003f85340 */
[----:B------:R-:W-:Y:S02]  /*1670*/  HFMA2.MMA R214, -RZ, RZ, 0, 2.384185791015625e-07 ;  /* 0x00000004ffd67435 */ /* 0x000fe400000001ff */
[----:B------:R-:W3:Y:S04]  /*1680*/  LDL R237, [R1+0x7c] ;  /* 0x00007c0001ed7983 */ /* 0x000ee80000100800 */
[----:B------:R-:W4:Y:S04]  /*1690*/  LDL R236, [R1+0x80] ;  /* 0x0000800001ec7983 */ /* 0x000f280000100800 */
[----:B------:R-:W2:Y:S02]  /*16a0*/  LDL R223, [R1+0x84] ;  /* 0x0000840001df7983 */ /* 0x000ea40000100800 */
[----:B------:R-:W-:-:S05]  /*16b0*/  @P4 IMAD.WIDE.U32 R184, R211, R188, c[0x0][0x218] ;  /* 0x00008600d3b84625 */ /* 0x000fca00078e00bc */
[----:B------:R1:W5:Y:S01]  /*16c0*/  @P4 LDG.E.128 R144, [R184.64] ;  /* 0x00000004b8904981 */ /* 0x000362000c1e1d00 */
[----:B0-----:R-:W-:Y:S01]  /*16d0*/  ISETP.NE.AND P4, PT, R186, RZ, PT ;  /* 0x000000ffba00720c */ /* 0x001fe20003f85270 */
[----:B-1----:R-:W-:-:S04]  /*16e0*/  IMAD.WIDE.U32 R184, R211, R188, c[0x0][0x188] ;  /* 0x00006200d3b87625 */ /* 0x002fc800078e00bc */
[----:B------:R-:W-:Y:S02]  /*16f0*/  IMAD.WIDE.U32 R188, R200, R188, c[0x0][0x208] ;  /* 0x00008200c8bc7625 */ /* 0x000fe400078e00bc */
[----:B------:R-:W2:Y:S04]  /*1700*/  LDG.E.128 R184, [R184.64] ;  /* 0x00000004b8b87981 */ /* 0x000ea8000c1e1d00 */
[----:B------:R-:W3:Y:S01]  /*1710*/  LDG.E.128 R188, [R188.64] ;  /* 0x00000004bcbc7981 */ /* 0x000ee2000c1e1d00 */
[----:B------:R-:W-:-:S05]  /*1720*/  IMAD.WIDE.U32 R214, R194, R214, c[0x0][0x190] ;  /* 0x00006400c2d67625 */ /* 0x000fca00078e00d6 */
[----:B------:R0:W5:Y:S01]  /*1730*/  LDG.E R5, [R214.64] ;  /* 0x00000004d6057981 */ /* 0x000162000c1e1900 */
[----:B------:R-:W-:Y:S02]  /*1740*/  FSEL R192, R203, RZ, !P4 ;  /* 0x000000ffcbc07208 */ /* 0x000fe40006000000 */
[----:B------:R-:W-:Y:S02]  /*1750*/  IADD3 R194, R194, 0x100, RZ ;  /* 0x00000100c2c27810 */ /* 0x000fe40007ffe0ff */
[----:B------:R-:W-:Y:S02]  /*1760*/  IADD3 R200, R200, 0x100, RZ ;  /* 0x00000100c8c87810 */ /* 0x000fe40007ffe0ff */
[----:B------:R-:W-:Y:S01]  /*1770*/  IADD3 R211, R211, 0x100, RZ ;  /* 0x00000100d3d37810 */ /* 0x000fe20007ffe0ff */
[C---:B--2---:R-:W-:Y:S02]  /*1780*/  FADD.FTZ R184, -R192.reuse, R184 ;  /* 0x000000b8c0b87221 */ /* 0x044fe40000010100 */
[----:B------:R-:W-:-:S02]  /*1790*/  FADD.FTZ R185, -R192, R185 ;  /* 0x000000b9c0b97221 */ /* 0x000fc40000010100 */
[----:B------:R-:W-:Y:S02]  /*17a0*/  FMUL.FTZ R210, R2, R184 ;  /* 0x000000b802d27220 */ /* 0x000fe40000410000 */
[----:B---3--:R-:W-:Y:S02]  /*17b0*/  FMUL.FTZ R252, R244, R188 ;  /* 0x000000bcf4fc7220 */ /* 0x008fe40000410000 */
[----:B------:R-:W-:Y:S02]  /*17c0*/  FMUL.FTZ R209, R2, R185 ;  /* 0x000000b902d17220 */ /* 0x000fe40000410000 */
[----:B------:R-:W-:Y:S02]  /*17d0*/  FADD.FTZ R186, -R192, R186 ;  /* 0x000000bac0ba7221 */ /* 0x000fe40000010100 */
[----:B------:R-:W-:Y:S02]  /*17e0*/  FMUL.FTZ R244, R237, R189 ;  /* 0x000000bdedf47220 */ /* 0x000fe40000410000 */
        /* <DEDUP_REMOVED lines=21> */
.L_x_11544:
[----:B0-----:R-:W-:Y:S05]  /*1940*/  BSYNC B1 ;  /* 0x0000000000017941 */ /* 0x001fea0003800000 */
.L_x_11543:
[----:B------:R-:W-:Y:S01]  /*1950*/  ISETP.GE.U32.AND P4, PT, R3, 0x300, PT ;  /* 0x000003000300780c */ /* 0x000fe20003f86070 */
[----:B------:R-:W-:-:S12]  /*1960*/  BSSY B1, `(.L_x_11545) ;  /* 0x0000034000017945 */ /* 0x000fd80003800000 */
[----:B------:R-:W-:Y:S05]  /*1970*/  @!P4 BRA `(.L_x_11546) ;  /* 0x000003200000c947 */ /* 0x000fea0003800000 */
[----:B------:R-:W-:Y:S01]  /*1980*/  ISETP.NE.U32.AND P4, PT, RZ, c[0x0][0x218], PT ;  /* 0x00008600ff007a0c */ /* 0x000fe20003f85070 */
[----:B------:R-:W0:Y:S01]  /*1990*/  LDC.U8 R187, c[0x0][0x1f0] ;  /* 0x00007c00ffbb7b82 */ /* 0x000e220000000000 */
[----:B------:R-:W-:Y:S01]  /*19a0*/  MOV R186, 0x10 ;  /* 0x0000001000ba7802 */ /* 0x000fe20000000f00 */
        /* <DEDUP_REMOVED lines=21> */
[C---:B------:R-:W-:Y:S02]  /*1b00*/  FMUL.FTZ R208, R2.reuse, R188 ;  /* 0x000000bc02d07220 */ /* 0x040fe40000410000 */
[----:B------:R-:W-:Y:S02]  /*1b10*/  FMUL.FTZ R207, R2, R189 ;  /* 0x000000bd02cf7220 */ /* 0x000fe40000410000 */
[----:B------:R-:W-:Y:S02]  /*1b20*/  FADD.FTZ R190, -R14, R190 ;  /* 0x000000be0ebe7221 */ /* 0x000fe40000010100 */
[----:B---3--:R-:W-:Y:S02]  /*1b30*/  FMUL.FTZ R251, R243, R184 ;  /* 0x000000b8f3fb7220 */ /* 0x008fe40000410000 */
[----:B------:R-:W-:Y:S02]  /*1b40*/  FADD.FTZ R72, R72, R184 ;  /* 0x000000b848487221 */ /* 0x000fe40000010000 */
[----:B------:R-:W-:-:S02]  /*1b50*/  FFMA.FTZ R104, R184, R208, R104 ;  /* 0x000000d0b8687223 */ /* 0x000fc40000010068 */
[----:B------:R-:W-:Y:S02]  /*1b60*/  FADD.FTZ R73, R73, R185 ;  /* 0x000000b949497221 */ /* 0x000fe40000010000 */
[----:B------:R-:W-:Y:S02]  /*1b70*/  FFMA.FTZ R105, R185, R207, R105 ;  /* 0x000000cfb9697223 */ /* 0x000fe40000010069 */
        /* <DEDUP_REMOVED lines=18> */
.L_x_11546:
[----:B0-----:R-:W-:Y:S05]  /*1ca0*/  BSYNC B1 ;  /* 0x0000000000017941 */ /* 0x001fea0003800000 */
.L_x_11545:
        /* <DEDUP_REMOVED lines=53> */
.L_x_11548:
[----:B0-----:R-:W-:Y:S05]  /*2000*/  BSYNC B1 ;  /* 0x0000000000017941 */ /* 0x001fea0003800000 */
.L_x_11547:
[----:B------:R-:W-:Y:S01]  /*2010*/  BSSY B1, `(.L_x_11549) ;  /* 0x0000034000017945 */ /* 0x000fe20003800000 */
        /* <DEDUP_REMOVED lines=51> */
.L_x_11550:
[----:B0-----:R-:W-:Y:S05]  /*2350*/  BSYNC B1 ;  /* 0x0000000000017941 */ /* 0x001fea0003800000 */
.L_x_11549:
[----:B------:R-:W-:Y:S01]  /*2360*/  BSSY B1, `(.L_x_11551) ;  /* 0x0000030000017945 */ /* 0x000fe20003800000 */
[----:B------:R-:W-:Y:S05]  /*2370*/  @!P1 BRA `(.L_x_11552) ;  /* 0x000002e000009947 */ /* 0x000fea0003800000 */
[----:B------:R-:W-:Y:S01]  /*2380*/  ISETP.NE.U32.AND P4, PT, RZ, c[0x0][0x218], PT ;  /* 0x00008600ff007a0c */ /* 0x000fe20003f85070 */
[----:B------:R-:W0:Y:S01]  /*2390*/  LDC.U8 R187, c[0x0][0x1f0] ;  /* 0x00007c00ffbb7b82 */ /* 0x000e220000000000 */
[----:B------:R-:W-:Y:S02]  /*23a0*/  MOV R186, 0x10 ;  /* 0x0000001000ba7802 */ /* 0x000fe40000000f00 */
[----:B------:R-:W-:-:S13]  /*23b0*/  ISETP.NE.AND.EX P4, PT, RZ, c[0x0][0x21c], PT, P4 ;  /* 0x00008700ff007a0c */ /* 0x000fda0003f85340 */
[----:B------:R-:W-:-:S05]  /*23c0*/  @P4 IMAD.WIDE.U32 R184, R211, R186, c[0x0][0x218] ;  /* 0x00008600d3b84625 */ /* 0x000fca00078e00ba */
[----:B------:R1:W5:Y:S01]  /*23d0*/  @P4 LDG.E.128 R160, [R184.64] ;  /* 0x00000004b8a04981 */ /* 0x000362000c1e1d00 */
[----:B------:R-:W-:Y:S01]  /*23e0*/  HFMA2.MMA R214, -RZ, RZ, 0, 2.384185791015625e-07 ;  /* 0x00000004ffd67435 */ /* 0x000fe200000001ff */
[----:B0-----:R-:W-:-:S04]  /*23f0*/  ISETP.NE.AND P4, PT, R187, RZ, PT ;  /* 0x000000ffbb00720c */ /* 0x001fc80003f85270 */
[----:B------:R-:W-:Y:S01]  /*2400*/  FSEL R17, R203, RZ, !P4 ;  /* 0x000000ffcb117208 */ /* 0x000fe20006000000 */
[----:B-1----:R-:W-:-:S05]  /*2410*/  IMAD.WIDE.U32 R184, R211, R186, c[0x0][0x188] ;  /* 0x00006200d3b87625 */ /* 0x002fca00078e00ba */
[----:B------:R0:W2:Y:S02]  /*2420*/  LDG.E.128 R188, [R184.64] ;  /* 0x00000004b8bc7981 */ /* 0x0000a4000c1e1d00 */
[----:B0-----:R-:W-:-:S06]  /*2430*/  IMAD.WIDE.U32 R184, R200, R186, c[0x0][0x208] ;  /* 0x00008200c8b87625 */ /* 0x001fcc00078e00ba */
[----:B------:R-:W3:Y:S01]  /*2440*/  LDG.E.128 R184, [R184.64] ;  /* 0x00000004b8b87981 */ /* 0x000ee2000c1e1d00 */
[----:B------:R-:W-:-:S05]  /*2450*/  IMAD.WIDE.U32 R214, R194, R214, c[0x0][0x190] ;  /* 0x00006400c2d67625 */ /* 0x000fca00078e00d6 */
[----:B------:R0:W5:Y:S01]  /*2460*/  LDG.E R9, [R214.64] ;  /* 0x00000004d6097981 */ /* 0x000162000c1e1900 */
[----:B------:R-:W-:Y:S02]  /*2470*/  IADD3 R194, R194, 0x100, RZ ;  /* 0x00000100c2c27810 */ /* 0x000fe40007ffe0ff */
[----:B------:R-:W-:Y:S02]  /*2480*/  IADD3 R200, R200, 0x100, RZ ;  /* 0x00000100c8c87810 */ /* 0x000fe40007ffe0ff */
[----:B------:R-:W-:Y:S01]  /*2490*/  IADD3 R211, R211, 0x100, RZ ;  /* 0x00000100d3d37810 */ /* 0x000fe20007ffe0ff */
[C---:B--2---:R-:W-:Y:S02]  /*24a0*/  FADD.FTZ R188, -R17.reuse, R188 ;  /* 0x000000bc11bc7221 */ /* 0x044fe40000010100 */
[----:B------:R-:W-:Y:S02]  /*24b0*/  FADD.FTZ R189, -R17, R189 ;  /* 0x000000bd11bd7221 */ /* 0x000fe40000010100 */
[----:B------:R-:W-:-:S02]  /*24c0*/  FMUL.FTZ R198, R2, R188 ;  /* 0x000000bc02c67220 */ /* 0x000fc40000410000 */
[C---:B------:R-:W-:Y:S02]  /*24d0*/  FMUL.FTZ R197, R2.reuse, R189 ;  /* 0x000000bd02c57220 */ /* 0x040fe40000410000 */
[C---:B------:R-:W-:Y:S02]  /*24e0*/  FADD.FTZ R190, -R17.reuse, R190 ;  /* 0x000000be11be7221 */ /* 0x040fe40000010100 */
[----:B------:R-:W-:Y:S02]  /*24f0*/  FADD.FTZ R191, -R17, R191 ;  /* 0x000000bf11bf7221 */ /* 0x000fe40000010100 */
[C---:B------:R-:W-:Y:S02]  /*2500*/  FMUL.FTZ R17, R2.reuse, R190 ;  /* 0x000000be02117220 */ /* 0x040fe40000410000 */
[----:B------:R-:W-:Y:S02]  /*2510*/  FMUL.FTZ R225, R2, R191 ;  /* 0x000000bf02e17220 */ /* 0x000fe40000410000 */
[----:B---3--:R-:W-:-:S02]  /*2520*/  FMUL.FTZ R248, R136, R184 ;  /* 0x000000b888f87220 */ /* 0x008fc40000410000 */
        /* <DEDUP_REMOVED lines=19> */
.L_x_11552:
[----:B0-----:R-:W-:Y:S05]  /*2660*/  BSYNC B1 ;  /* 0x0000000000017941 */ /* 0x001fea0003800000 */
.L_x_11551:
        /* <DEDUP_REMOVED lines=23> */
[----:B------:R-:W-:Y:S02]  /*27e0*/  FMUL.FTZ R193, R2, R189 ;  /* 0x000000bd02c17220 */ /* 0x000fe40000410000 */
        /* <DEDUP_REMOVED lines=24> */
.L_x_11554:
[----:B0-----:R-:W-:Y:S05]  /*2970*/  BSYNC B1 ;  /* 0x0000000000017941 */ /* 0x001fea0003800000 */
.L_x_11553:
[----:B------:R-:W-:-:S13]  /*2980*/  ISETP.GE.U32.AND P4, PT, R3, 0x800, PT ;  /* 0x000008000300780c */ /* 0x000fda0003f86070 */
[----:B------:R-:W-:Y:S05]  /*2990*/  @!P4 BRA `(.L_x_11540) ;  /* 0x000002b00000c947 */ /* 0x000fea0003800000 */
[----:B------:R-:W0:Y:S01]  /*29a0*/  LDC.U8 R186, c[0x0][0x1f0] ;  /* 0x00007c00ffba7b82 */ /* 0x000e220000000000 */
[----:B------:R-:W-:Y:S02]  /*29b0*/  ISETP.NE.U32.AND P4, PT, RZ, c[0x0][0x218], PT ;  /* 0x00008600ff007a0c */ /* 0x000fe40003f85070 */
[----:B------:R-:W-:Y:S02]  /*29c0*/  MOV R188, 0x10 ;  /* 0x0000001000bc7802 */ /* 0x000fe40000000f00 */
[----:B------:R-:W-:-:S13]  /*29d0*/  ISETP.NE.AND.EX P4, PT, RZ, c[0x0][0x21c], PT, P4 ;  /* 0x00008700ff007a0c */ /* 0x000fda0003f85340 */
[----:B------:R-:W-:-:S05]  /*29e0*/  @P4 IMAD.WIDE.U32 R184, R211, R188, c[0x0][0x218] ;  /* 0x00008600d3b84625 */ /* 0x000fca00078e00bc */
[----:B------:R1:W5:Y:S01]  /*29f0*/  @P4 LDG.E.128 R168, [R184.64] ;  /* 0x00000004b8a84981 */ /* 0x000362000c1e1d00 */
[----:B0-----:R-:W-:Y:S01]  /*2a00*/  ISETP.NE.AND P4, PT, R186, RZ, PT ;  /* 0x000000ffba00720c */ /* 0x001fe20003f85270 */
[-C--:B------:R-:W-:Y:S01]  /*2a10*/  IMAD.WIDE.U32 R186, R211, R188.reuse, c[0x0][0x188] ;  /* 0x00006200d3ba7625 */ /* 0x080fe200078e00bc */
[----:B------:R-:W-:Y:S02]  /*2a20*/  HFMA2.MMA R214, -RZ, RZ, 0, 2.384185791015625e-07 ;  /* 0x00000004ffd67435 */ /* 0x000fe400000001ff */
[----:B------:R-:W-:Y:S01]  /*2a30*/  FSEL R19, R203, RZ, !P4 ;  /* 0x000000ffcb137208 */ /* 0x000fe20006000000 */
[----:B-1----:R-:W-:Y:S02]  /*2a40*/  IMAD.WIDE.U32 R184, R200, R188, c[0x0][0x208] ;  /* 0x00008200c8b87625 */ /* 0x002fe400078e00bc */
[----:B------:R0:W2:Y:S04]  /*2a50*/  LDG.E.128 R188, [R186.64] ;  /* 0x00000004babc7981 */ /* 0x0000a8000c1e1d00 */
[----:B0-----:R-:W3:Y:S01]  /*2a60*/  LDG.E.128 R184, [R184.64] ;  /* 0x00000004b8b87981 */ /* 0x001ee2000c1e1d00 */
[----:B------:R-:W-:-:S05]  /*2a70*/  IMAD.WIDE.U32 R214, R194, R214, c[0x0][0x190] ;  /* 0x00006400c2d67625 */ /* 0x000fca00078e00d6 */
[----:B------:R0:W5:Y:S01]  /*2a80*/  LDG.E R11, [R214.64] ;  /* 0x00000004d60b7981 */ /* 0x000162000c1e1900 */
[C---:B--2---:R-:W-:Y:S02]  /*2a90*/  FADD.FTZ R188, -R19.reuse, R188 ;  /* 0x000000bc13bc7221 */ /* 0x044fe40000010100 */
[C---:B------:R-:W-:Y:S02]  /*2aa0*/  FADD.FTZ R189, -R19.reuse, R189 ;  /* 0x000000bd13bd7221 */ /* 0x040fe40000010100 */
[C---:B------:R-:W-:Y:S02]  /*2ab0*/  FMUL.FTZ R219, R2.reuse, R188 ;  /* 0x000000bc02db7220 */ /* 0x040fe40000410000 */
[----:B------:R-:W-:Y:S02]  /*2ac0*/  FMUL.FTZ R218, R2, R189 ;  /* 0x000000bd02da7220 */ /* 0x000fe40000410000 */
[----:B------:R-:W-:Y:S02]  /*2ad0*/  FADD.FTZ R190, -R19, R190 ;  /* 0x000000be13be7221 */ /* 0x000fe40000010100 */
        /* <DEDUP_REMOVED lines=23> */
.L_x_11540:
[----:B0-----:R-:W-:Y:S05]  /*2c50*/  BSYNC B0 ;  /* 0x0000000000007941 */ /* 0x001fea0003800000 */
.L_x_11524:
        /* <DEDUP_REMOVED lines=9> */
.L_x_11640:
        /* <DEDUP_REMOVED lines=18> */
.L_x_11641:
[----:B---3--:R-:W-:Y:S01]  /*2e10*/  @!P4 LOP3.LUT R186, R191, 0x7, RZ, 0xc0, !PT ;  /* 0x00000007bfbac812 */ /* 0x008fe200078ec0ff */
[----:B------:R-:W-:Y:S01]  /*2e20*/  FADD.FTZ R184, R190, R188 ;  /* 0x000000bcbeb87221 */ /* 0x000fe20000010000 */
[----:B------:R-:W3:Y:S01]  /*2e30*/  S2R R194, SR_TID.X ;  /* 0x0000000000c27919 */ /* 0x000ee20000002100 */
[----:B-1----:R-:W-:Y:S01]  /*2e40*/  FADD.FTZ R185, R185, R187 ;  /* 0x000000bbb9b97221 */ /* 0x002fe20000010000 */
[----:B------:R-:W-:Y:S01]  /*2e50*/  @!P4 IADD3 R186, R189, R186, RZ ;  /* 0x000000babdbac210 */ /* 0x000fe20007ffe0ff */
[----:B------:R-:W-:Y:S01]  /*2e60*/  WARPSYNC 0xffffffff ;  /* 0xffffffff00007948 */ /* 0x000fe20003800000 */
[----:B--2---:R-:W-:Y:S01]  /*2e70*/  MOV R188, RZ ;  /* 0x000000ff00bc7202 */ /* 0x004fe20000000f00 */
[----:B------:R-:W-:Y:S01]  /*2e80*/  BSSY B0, `(.L_x_11557) ;  /* 0x000009a000007945 */ /* 0x000fe20003800000 */
[----:B------:R-:W-:Y:S01]  /*2e90*/  LOP3.LUT P5, RZ, R3, 0xffffff00, RZ, 0xc0, !PT ;  /* 0xffffff0003ff7812 */ /* 0x000fe200078ac0ff */
[----:B------:R1:W-:Y:S04]  /*2ea0*/  @!P4 STS.64 [R186.X8+0x8000], R184 ;  /* 0x008000b8ba00c388 */ /* 0x0003e80000008a00 */
[----:B------:R-:W-:Y:S01]  /*2eb0*/  BAR.SYNC.DEFER_BLOCKING 0x0 ;  /* 0x0000000000007b1d */ /* 0x000fe20000010000 */
[----:B------:R-:W-:-:S13]  /*2ec0*/  ISETP.GE.AND P4, PT, R195, 0x1, PT ;  /* 0x00000001c300780c */ /* 0x000fda0003f86270 */
[----:B-1----:R-:W-:-:S05]  /*2ed0*/  @P4 IADD3 R184, R195, -0x1, RZ ;  /* 0xffffffffc3b84810 */ /* 0x002fca0007ffe0ff */
[----:B------:R-:W-:-:S05]  /*2ee0*/  @P4 IMAD R184, R184, c[0x0][0x168], RZ ;  /* 0x00005a00b8b84a24 */ /* 0x000fca00078e02ff */
[----:B------:R-:W-:-:S04]  /*2ef0*/  @P4 SHF.R.S32.HI R185, RZ, 0x1f, R184 ;  /* 0x0000001fffb94819 */ /* 0x000fc800000114b8 */
[----:B------:R-:W-:Y:S02]  /*2f00*/  @P4 LEA.HI R184, R185, R184, RZ, 0x2 ;  /* 0x000000b8b9b84211 */ /* 0x000fe400078f10ff */
[----:B---3--:R-:W-:-:S04]  /*2f10*/  @P4 LOP3.LUT R185, R194, 0xff, RZ, 0xc0, !PT ;  /* 0x000000ffc2b94812 */ /* 0x008fc800078ec0ff */
        /* <DEDUP_REMOVED lines=29> */
.L_x_11560:
[----:B------:R-:W-:Y:S05]  /*30f0*/  BSYNC B1 ;  /* 0x0000000000017941 */ /* 0x000fea0003800000 */
.L_x_11559:
[----:B------:R-:W1:Y:S01]  /*3100*/  LDC.U8 R190, c[0x0][0x1f0] ;  /* 0x00007c00ffbe7b82 */ /* 0x000e620000000000 */
[----:B------:R-:W-:Y:S01]  /*3110*/  @!P3 ISETP.NE.U32.AND P5, PT, RZ, c[0x0][0x218], PT ;  /* 0x00008600ff00ba0c */ /* 0x000fe20003fa5070 */
[----:B------:R-:W-:Y:S03]  /*3120*/  BSSY B1, `(.L_x_11561) ;  /* 0x000000c000017945 */ /* 0x000fe60003800000 */
[----:B------:R-:W-:-:S04]  /*3130*/  @!P3 ISETP.NE.AND.EX P5, PT, RZ, c[0x0][0x21c], PT, P5 ;  /* 0x00008700ff00ba0c */ /* 0x000fc80003fa5350 */
[----:B-----5:R-:W-:Y:S01]  /*3140*/  @!P3 FSEL R184, R140, RZ, P5 ;  /* 0x000000ff8cb8b208 */ /* 0x020fe20002800000 */
        /* <DEDUP_REMOVED lines=9> */
.L_x_11562:
[----:B------:R-:W-:Y:S05]  /*31e0*/  BSYNC B1 ;  /* 0x0000000000017941 */ /* 0x000fea0003800000 */
.L_x_11561:
[----:B------:R-:W2:Y:S01]  /*31f0*/  LDL R189, [R1+0xa8] ;  /* 0x0000a80001bd7983 */ /* 0x000ea20000100800 */
[----:B------:R-:W-:Y:S01]  /*3200*/  ISETP.NE.U32.AND P5, PT, RZ, c[0x0][0x258], PT ;  /* 0x00009600ff007a0c */ /* 0x000fe20003fa5070 */
[----:B------:R-:W-:Y:S01]  /*3210*/  BSSY B1, `(.L_x_11563) ;  /* 0x0000019000017945 */ /* 0x000fe20003800000 */
[----:B------:R-:W-:Y:S02]  /*3220*/  @P4 LOP3.LUT P6, RZ, R4, 0xff, RZ, 0xc0, !PT ;  /* 0x000000ff04ff4812 */ /* 0x000fe400078cc0ff */
[----:B------:R-:W-:-:S04]  /*3230*/  ISETP.NE.AND.EX P5, PT, RZ, c[0x0][0x25c], PT, P5 ;  /* 0x00009700ff007a0c */ /* 0x000fc80003fa5350 */
[C---:B------:R-:W-:Y:S01]  /*3240*/  SEL R176, R184.reuse, R176, P5 ;  /* 0x000000b0b8b07207 */ /* 0x040fe20002800000 */
[----:B------:R-:W-:-:S04]  /*3250*/  @P4 FMUL.FTZ R184, R184, c[0x0][0x1ec] ;  /* 0x00007b00b8b84a20 */ /* 0x000fc80000410000 */
[----:B------:R-:W-:-:S04]  /*3260*/  @P4 FMUL.FTZ R184, R184, c[0x0][0x1e8] ;  /* 0x00007a00b8b84a20 */ /* 0x000fc80000410000 */
[----:B------:R-:W-:-:S05]  /*3270*/  @P4 FMUL.FTZ R185, R172, R184 ;  /* 0x000000b8acb94220 */ /* 0x000fca0000410000 */
[----:B------:R-:W-:-:S05]  /*3280*/  @P4 FSEL R185, R185, RZ, P6 ;  /* 0x000000ffb9b94208 */ /* 0x000fca0003000000 */
[----:B------:R-:W-:Y:S02]  /*3290*/  @P4 FADD.FTZ R48, R48, R185 ;  /* 0x000000b930304221 */ /* 0x000fe40000010000 */
[----:B--2---:R-:W-:-:S05]  /*32a0*/  @P4 FMUL.FTZ R184, R189, R184 ;  /* 0x000000b8bdb84220 */ /* 0x004fca0000410000 */
[----:B------:R-:W-:Y:S02]  /*32b0*/  @P4 SEL R180, R184, RZ, P6 ;  /* 0x000000ffb8b44207 */ /* 0x000fe40003000000 */
[----:B------:R-:W-:-:S04]  /*32c0*/  @!P3 ISETP.NE.U32.AND P6, PT, RZ, c[0x0][0x218], PT ;  /* 0x00008600ff00ba0c */ /* 0x000fc80003fc5070 */
[----:B------:R-:W-:-:S04]  /*32d0*/  @!P3 ISETP.NE.AND.EX P6, PT, RZ, c[0x0][0x21c], PT, P6 ;  /* 0x00008700ff00ba0c */ /* 0x000fc80003fc5360 */
[----:B------:R-:W-:Y:S01]  /*32e0*/  @!P3 FSEL R184, R141, RZ, P6 ;  /* 0x000000ff8db8b208 */ /* 0x000fe20003000000 */
[----:B------:R-:W-:Y:S05]  /*32f0*/  @!P3 BRA `(.L_x_11564) ;  /* 0x000000a00000b947 */ /* 0x000fea0003800000 */
[----:B------:R-:W2:Y:S04]  /*3300*/  LDL R191, [R1+0x10] ;  /* 0x0000100001bf7983 */ /* 0x000ea80000100800 */
[----:B------:R-:W3:Y:S01]  /*3310*/  LDL R189, [R1+0x8] ;  /* 0x0000080001bd7983 */ /* 0x000ee20000100800 */
[----:B-1----:R-:W-:-:S04]  /*3320*/  ISETP.NE.AND P6, PT, R190, RZ, PT ;  /* 0x000000ffbe00720c */ /* 0x002fc80003fc5270 */
[----:B------:R-:W-:Y:S02]  /*3330*/  FSEL R184, R187, RZ, !P6 ;  /* 0x000000ffbbb87208 */ /* 0x000fe40007000000 */
[----:B------:R-:W-:-:S04]  /*3340*/  ISETP.NE.U32.AND P6, PT, RZ, c[0x0][0x218], PT ;  /* 0x00008600ff007a0c */ /* 0x000fc80003fc5070 */
[----:B------:R-:W-:Y:S01]  /*3350*/  ISETP.NE.AND.EX P6, PT, RZ, c[0x0][0x21c], PT, P6 ;  /* 0x00008700ff007a0c */ /* 0x000fe20003fc5360 */
[----:B--2---:R-:W-:-:S04]  /*3360*/  FFMA.FTZ R184, R191, R186, R184 ;  /* 0x000000babfb87223 */ /* 0x004fc800000100b8 */
[----:B---3--:R-:W-:-:S04]  /*3370*/  FADD.FTZ R184, R189, -R184 ;  /* 0x800000b8bdb87221 */ /* 0x008fc80000010000 */
[----:B------:R-:W-:-:S04]  /*3380*/  FMUL.FTZ R184, R2, R184 ;  /* 0x000000b802b87220 */ /* 0x000fc80000410000 */
[----:B------:R-:W-:Y:S02]  /*3390*/  @P6 FADD.FTZ R184, R141, R184 ;  /* 0x000000b88db86221 */ /* 0x000fe40000010000 */
.L_x_11564:
[----:B------:R-:W-:Y:S05]  /*33a0*/  BSYNC B1 ;  /* 0x0000000000017941 */ /* 0x000fea0003800000 */
.L_x_11563:
[----:B------:R-:W2:Y:S01]  /*33b0*/  LDL R189, [R1+0xac] ;  /* 0x0000ac0001bd7983 */ /* 0x000ea20000100800 */
[C---:B------:R-:W-:Y:S01]  /*33c0*/  SEL R177, R184.reuse, R177, P5 ;  /* 0x000000b1b8b17207 */ /* 0x040fe20002800000 */
[----:B------:R-:W-:Y:S01]  /*33d0*/  @P4 FMUL.FTZ R184, R184, c[0x0][0x1ec] ;  /* 0x00007b00b8b84a20 */ /* 0x000fe20000410000 */
[----:B------:R-:W-:Y:S01]  /*33e0*/  @P4 LOP3.LUT P6, RZ, R4, 0xff00, RZ, 0xc0, !PT ;  /* 0x0000ff0004ff4812 */ /* 0x000fe200078cc0ff */
[----:B------:R-:W-:Y:S02]  /*33f0*/  BSSY B1, `(.L_x_11565) ;  /* 0x0000015000017945 */ /* 0x000fe40003800000 */
        /* <DEDUP_REMOVED lines=20> */
.L_x_11566:
[----:B------:R-:W-:Y:S05]  /*3540*/  BSYNC B1 ;  /* 0x0000000000017941 */ /* 0x000fea0003800000 */
.L_x_11565:
        /* <DEDUP_REMOVED lines=15> */
[----:B------:R-:W2:Y:S01]  /*3640*/  LDL R189, [R1] ;  /* 0x0000000001bd7983 */ /* 0x000ea20000100800 */
[----:B-1----:R-:W-:-:S04]  /*3650*/  ISETP.NE.AND P6, PT, R190, RZ, PT ;  /* 0x000000ffbe00720c */ /* 0x002fc80003fc5270 */
[----:B------:R-:W-:Y:S02]  /*3660*/  FSEL R184, R187, RZ, !P6 ;  /* 0x000000ffbbb87208 */ /* 0x000fe40007000000 */
[----:B------:R-:W-:-:S04]  /*3670*/  ISETP.NE.U32.AND P6, PT, RZ, c[0x0][0x218], PT ;  /* 0x00008600ff007a0c */ /* 0x000fc80003fc5070 */
[----:B------:R-:W-:Y:S01]  /*3680*/  ISETP.NE.AND.EX P6, PT, RZ, c[0x0][0x21c], PT, P6 ;  /* 0x00008700ff007a0c */ /* 0x000fe20003fc5360 */
[----:B--2---:R-:W-:-:S04]  /*3690*/  FFMA.FTZ R184, R189, R186, R184 ;  /* 0x000000babdb87223 */ /* 0x004fc800000100b8 */
[----:B------:R-:W-:-:S04]  /*36a0*/  FADD.FTZ R184, R245, -R184 ;  /* 0x800000b8f5b87221 */ /* 0x000fc80000010000 */
[----:B------:R-:W-:-:S04]  /*36b0*/  FMUL.FTZ R184, R2, R184 ;  /* 0x000000b802b87220 */ /* 0x000fc80000410000 */
[----:B------:R-:W-:Y:S02]  /*36c0*/  @P6 FADD.FTZ R184, R143, R184 ;  /* 0x000000b88fb86221 */ /* 0x000fe40000010000 */
.L_x_11568:
[----:B------:R-:W-:Y:S05]  /*36d0*/  BSYNC B1 ;  /* 0x0000000000017941 */ /* 0x000fea0003800000 */
.L_x_11567:
[----:B------:R-:W2:Y:S01]  /*36e0*/  LDL R189, [R1+0xb4] ;  /* 0x0000b40001bd7983 */ /* 0x000ea20000100800 */
[C---:B------:R-:W-:Y:S01]  /*36f0*/  SEL R179, R184.reuse, R179, P5 ;  /* 0x000000b3b8b37207 */ /* 0x040fe20002800000 */
[----:B------:R-:W-:Y:S01]  /*3700*/  @P4 FMUL.FTZ R184, R184, c[0x0][0x1ec] ;  /* 0x00007b00b8b84a20 */ /* 0x000fe20000410000 */
[----:B------:R-:W-:-:S03]  /*3710*/  @P4 LOP3.LUT P5, RZ, R4, 0xff000000, RZ, 0xc0, !PT ;  /* 0xff00000004ff4812 */ /* 0x000fc600078ac0ff */
[----:B------:R-:W-:-:S04]  /*3720*/  @P4 FMUL.FTZ R184, R184, c[0x0][0x1e8] ;  /* 0x00007a00b8b84a20 */ /* 0x000fc80000410000 */
[----:B------:R-:W-:-:S05]  /*3730*/  @P4 FMUL.FTZ R185, R175, R184 ;  /* 0x000000b8afb94220 */ /* 0x000fca0000410000 */
[----:B------:R-:W-:-:S05]  /*3740*/  @P4 FSEL R185, R185, RZ, P5 ;  /* 0x000000ffb9b94208 */ /* 0x000fca0002800000 */
[----:B------:R-:W-:Y:S02]  /*3750*/  @P4 FADD.FTZ R51, R51, R185 ;  /* 0x000000b933334221 */ /* 0x000fe40000010000 */
[----:B--2---:R-:W-:-:S05]  /*3760*/  @P4 FMUL.FTZ R184, R189, R184 ;  /* 0x000000b8bdb84220 */ /* 0x004fca0000410000 */
[----:B------:R-:W-:Y:S02]  /*3770*/  @P4 SEL R183, R184, RZ, P5 ;  /* 0x000000ffb8b74207 */ /* 0x000fe40002800000 */
[----:B------:R-:W-:-:S04]  /*3780*/  ISETP.NE.U32.AND P5, PT, RZ, c[0x0][0x258], PT ;  /* 0x00009600ff007a0c */ /* 0x000fc80003fa5070 */
[----:B------:R-:W-:-:S13]  /*3790*/  ISETP.NE.AND.EX P5, PT, RZ, c[0x0][0x25c], PT, P5 ;  /* 0x00009700ff007a0c */ /* 0x000fda0003fa5350 */
[----:B------:R-:W-:-:S05]  /*37a0*/  @P5 MOV R184, 0x10 ;  /* 0x0000001000b85802 */ /* 0x000fca0000000f00 */
[C---:B------:R-:W-:Y:S01]  /*37b0*/  @P5 IMAD.WIDE.U32 R184, R12.reuse, R184, c[0x0][0x258] ;  /* 0x000096000cb85625 */ /* 0x040fe200078e00b8 */
[----:B------:R-:W-:-:S04]  /*37c0*/  IADD3 R12, R12, 0x100, RZ ;  /* 0x000001000c0c7810 */ /* 0x000fc80007ffe0ff */
[----:B------:R2:W-:Y:S02]  /*37d0*/  @P5 STG.E.128 [R184.64], R176 ;  /* 0x000000b0b8005986 */ /* 0x0005e4000c101d04 */
[----:B--2---:R-:W-:-:S05]  /*37e0*/  @P4 MOV R184, 0x10 ;  /* 0x0000001000b84802 */ /* 0x004fca0000000f00 */
[C---:B------:R-:W-:Y:S01]  /*37f0*/  @P4 IMAD.WIDE.U32 R184, R188.reuse, R184, c[0x0][0x248] ;  /* 0x00009200bcb84625 */ /* 0x040fe200078e00b8 */
[----:B------:R-:W-:-:S04]  /*3800*/  IADD3 R188, R188, 0x100, RZ ;  /* 0x00000100bcbc7810 */ /* 0x000fc80007ffe0ff */
[----:B------:R2:W-:Y:S03]  /*3810*/  @P4 STG.E.128 [R184.64], R180 ;  /* 0x000000b4b8004986 */ /* 0x0005e6000c101d04 */
.L_x_11558:
[----:B------:R-:W-:Y:S05]  /*3820*/  BSYNC B0 ;  /* 0x0000000000007941 */ /* 0x000fea0003800000 */
.L_x_11557:
[----:B------:R-:W-:Y:S01]  /*3830*/  ISETP.GE.U32.AND P5, PT, R3, 0x200, PT ;  /* 0x000002000300780c */ /* 0x000fe20003fa6070 */
[----:B------:R-:W-:-:S12]  /*3840*/  BSSY B0, `(.L_x_11569) ;  /* 0x000006c000007945 */ /* 0x000fd80003800000 */
[----:B------:R-:W-:Y:S05]  /*3850*/  @!P5 BRA `(.L_x_11570) ;  /* 0x000006a00000d947 */ /* 0x000fea0003800000 */
[----:B------:R-:W3:Y:S01]  /*3860*/  LDC.U8 R189, c[0x0][0x1f0] ;  /* 0x00007c00ffbd7b82 */ /* 0x000ee20000000000 */
[----:B--2---:R-:W-:-:S05]  /*3870*/  @P4 MOV R184, 0x10 ;  /* 0x0000001000b84802 */ /* 0x004fca0000000f00 */
[----:B------:R-:W-:-:S05]  /*3880*/  @P4 IMAD.WIDE.U32 R184, R188, R184, c[0x0][0x170] ;  /* 0x00005c00bcb84625 */ /* 0x000fca00078e00b8 */
[----:B------:R2:W5:Y:S01]  /*3890*/  @P4 LDG.E.128 R172, [R184.64] ;  /* 0x00000004b8ac4981 */ /* 0x000562000c1e1d00 */
[----:B------:R-:W-:Y:S01]  /*38a0*/  BSSY B1, `(.L_x_11571) ;  /* 0x000000d000017945 */ /* 0x000fe20003800000 */
[----:B---3--:R-:W-:-:S04]  /*38b0*/  ISETP.NE.AND P5, PT, R189, RZ, PT ;  /* 0x000000ffbd00720c */ /* 0x008fc80003fa5270 */
[----:B--2---:R-:W-:Y:S02]  /*38c0*/  FSEL R184, R187, RZ, !P5 ;  /* 0x000000ffbbb87208 */ /* 0x004fe40006800000 */
        /* <DEDUP_REMOVED lines=10> */
.L_x_11572:
[----:B------:R-:W-:Y:S05]  /*3970*/  BSYNC B1 ;  /* 0x0000000000017941 */ /* 0x000fea0003800000 */
.L_x_11571:
[----:B-1----:R-:W2:Y:S01]  /*3980*/  LDL R190, [R1+0x88] ;  /* 0x0000880001be7983 */ /* 0x002ea20000100800 */
        /* <DEDUP_REMOVED lines=22> */
.L_x_11574:
[----:B------:R-:W-:Y:S05]  /*3af0*/  BSYNC B1 ;  /* 0x0000000000017941 */ /* 0x000fea0003800000 */
.L_x_11573:
        /* <DEDUP_REMOVED lines=21> */
.L_x_11576:
[----:B------:R-:W-:Y:S05]  /*3c50*/  BSYNC B1 ;  /* 0x0000000000017941 */ /* 0x000fea0003800000 */
.L_x_11575:
        /* <DEDUP_REMOVED lines=21> */
.L_x_11578:
[----:B------:R-:W-:Y:S05]  /*3db0*/  BSYNC B1 ;  /* 0x0000000000017941 */ /* 0x000fea0003800000 */
.L_x_11577:
[----:B------:R-:W2:Y:S01]  /*3dc0*/  LDL R184, [R1+0x94] ;  /* 0x0000940001b87983 */ /* 0x000ea20000100800 */
[----:B------:R-:W-:Y:S02]  /*3dd0*/  ISETP.NE.U32.AND P6, PT, RZ, c[0x0][0x258], PT ;  /* 0x00009600ff007a0c */ /* 0x000fe40003fc5070 */
[C---:B------:R-:W-:Y:S01]  /*3de0*/  SEL R179, R185.reuse, R179, P5 ;  /* 0x000000b3b9b37207 */ /* 0x040fe20002800000 */
[----:B------:R-:W-:Y:S01]  /*3df0*/  @P4 FMUL.FTZ R185, R185, c[0x0][0x1ec] ;  /* 0x00007b00b9b94a20 */ /* 0x000fe20000410000 */
[----:B------:R-:W-:Y:S02]  /*3e00*/  ISETP.NE.AND.EX P6, PT, RZ, c[0x0][0x25c], PT, P6 ;  /* 0x00009700ff007a0c */ /* 0x000fe40003fc5360 */
[----:B------:R-:W-:Y:S01]  /*3e10*/  @P4 LOP3.LUT P5, RZ, R5, 0xff000000, RZ, 0xc0, !PT ;  /* 0xff00000005ff4812 */ /* 0x000fe200078ac0ff */
[----:B------:R-:W-:-:S04]  /*3e20*/  @P4 FMUL.FTZ R189, R185, c[0x0][0x1e8] ;  /* 0x00007a00b9bd4a20 */ /* 0x000fc80000410000 */
[----:B--2---:R-:W-:-:S05]  /*3e30*/  @P4 FMUL.FTZ R184, R184, R189 ;  /* 0x000000bdb8b84220 */ /* 0x004fca0000410000 */
[----:B------:R-:W-:Y:S02]  /*3e40*/  @P4 SEL R183, R184, RZ, P5 ;  /* 0x000000ffb8b74207 */ /* 0x000fe40002800000 */
[----:B------:R-:W-:-:S05]  /*3e50*/  @P6 MOV R184, 0x10 ;  /* 0x0000001000b86802 */ /* 0x000fca0000000f00 */
[C---:B------:R-:W-:Y:S01]  /*3e60*/  @P6 IMAD.WIDE.U32 R184, R12.reuse, R184, c[0x0][0x258] ;  /* 0x000096000cb86625 */ /* 0x040fe200078e00b8 */
[----:B------:R-:W-:-:S04]  /*3e70*/  IADD3 R12, R12, 0x100, RZ ;  /* 0x000001000c0c7810 */ /* 0x000fc80007ffe0ff */
[----:B------:R1:W-:Y:S02]  /*3e80*/  @P6 STG.E.128 [R184.64], R176 ;  /* 0x000000b0b8006986 */ /* 0x0003e4000c101d04 */
[----:B-1----:R-:W-:-:S05]  /*3e90*/  @P4 FMUL.FTZ R184, R175, R189 ;  /* 0x000000bdafb84220 */ /* 0x002fca0000410000 */
[----:B------:R-:W-:-:S05]  /*3ea0*/  @P4 FSEL R184, R184, RZ, P5 ;  /* 0x000000ffb8b84208 */ /* 0x000fca0002800000 */
[----:B------:R-:W-:Y:S01]  /*3eb0*/  @P4 FADD.FTZ R47, R47, R184 ;  /* 0x000000b82f2f4221 */ /* 0x000fe20000010000 */
[----:B------:R-:W-:-:S05]  /*3ec0*/  @P4 MOV R184, 0x10 ;  /* 0x0000001000b84802 */ /* 0x000fca0000000f00 */
[C---:B------:R-:W-:Y:S01]  /*3ed0*/  @P4 IMAD.WIDE.U32 R184, R188.reuse, R184, c[0x0][0x248] ;  /* 0x00009200bcb84625 */ /* 0x040fe200078e00b8 */
[----:B------:R-:W-:-:S04]  /*3ee0*/  IADD3 R188, R188, 0x100, RZ ;  /* 0x00000100bcbc7810 */ /* 0x000fc80007ffe0ff */
[----:B------:R1:W-:Y:S03]  /*3ef0*/  @P4 STG.E.128 [R184.64], R180 ;  /* 0x000000b4b8004986 */ /* 0x0003e6000c101d04 */
.L_x_11570:
[----:B------:R-:W-:Y:S05]  /*3f00*/  BSYNC B0 ;  /* 0x0000000000007941 */ /* 0x000fea0003800000 */
.L_x_11569:
[----:B------:R-:W-:Y:S01]  /*3f10*/  ISETP.GE.U32.AND P5, PT, R3, 0x300, PT ;  /* 0x000003000300780c */ /* 0x000fe20003fa6070 */
[----:B------:R-:W-:-:S12]  /*3f20*/  BSSY B0, `(.L_x_11579) ;  /* 0x000006c000007945 */ /* 0x000fd80003800000 */
[----:B------:R-:W-:Y:S05]  /*3f30*/  @!P5 BRA `(.L_x_11580) ;  /* 0x000006a00000d947 */ /* 0x000fea0003800000 */
[----:B------:R-:W3:Y:S01]  /*3f40*/  LDC.U8 R189, c[0x0][0x1f0] ;  /* 0x00007c00ffbd7b82 */ /* 0x000ee20000000000 */
[----:B-12---:R-:W-:-:S05]  /*3f50*/  @P4 MOV R184, 0x10 ;  /* 0x0000001000b84802 */ /* 0x006fca0000000f00 */
[----:B------:R-:W-:-:S05]  /*3f60*/  @P4 IMAD.WIDE.U32 R184, R188, R184, c[0x0][0x170] ;  /* 0x00005c00bcb84625 */ /* 0x000fca00078e00b8 */
[----:B------:R1:W5:Y:S01]  /*3f70*/  @P4 LDG.E.128 R172, [R184.64] ;  /* 0x00000004b8ac4981 */ /* 0x000362000c1e1d00 */
[----:B------:R-:W-:Y:S01]  /*3f80*/  BSSY B1, `(.L_x_11581) ;  /* 0x000000d000017945 */ /* 0x000fe20003800000 */
[----:B---3--:R-:W-:-:S04]  /*3f90*/  ISETP.NE.AND P5, PT, R189, RZ, PT ;  /* 0x000000ffbd00720c */ /* 0x008fc80003fa5270 */
[----:B-1----:R-:W-:Y:S02]  /*3fa0*/  FSEL R184, R187, RZ, !P5 ;  /* 0x000000ffbbb87208 */ /* 0x002fe40006800000 */
        /* <DEDUP_REMOVED lines=10> */
.L_x_11582:
[----:B------:R-:W-:Y:S05]  /*4050*/  BSYNC B1 ;  /* 0x0000000000017941 */ /* 0x000fea0003800000 */
.L_x_11581:
        /* <DEDUP_REMOVED lines=23> */
.L_x_11584:
[----:B------:R-:W-:Y:S05]  /*41d0*/  BSYNC B1 ;  /* 0x0000000000017941 */ /* 0x000fea0003800000 */
.L_x_11583:
        /* <DEDUP_REMOVED lines=21> */
.L_x_11586:
[----:B------:R-:W-:Y:S05]  /*4330*/  BSYNC B1 ;  /* 0x0000000000017941 */ /* 0x000fea0003800000 */
.L_x_11585:
        /* <DEDUP_REMOVED lines=21> */
.L_x_11588:
[----:B------:R-:W-:Y:S05]  /*4490*/  BSYNC B1 ;  /* 0x0000000000017941 */ /* 0x000fea0003800000 */
.L_x_11587:
        /* <DEDUP_REMOVED lines=20> */
.L_x_11580:
[----:B------:R-:W-:Y:S05]  /*45e0*/  BSYNC B0 ;  /* 0x0000000000007941 */ /* 0x000fea0003800000 */
.L_x_11579:
        /* <DEDUP_REMOVED lines=20> */
.L_x_11592:
[----:B------:R-:W-:Y:S05]  /*4730*/  BSYNC B1 ;  /* 0x0000000000017941 */ /* 0x000fea0003800000 */
.L_x_11591:
        /* <DEDUP_REMOVED lines=23> */
.L_x_11594:
[----:B------:R-:W-:Y:S05]  /*48b0*/  BSYNC B1 ;  /* 0x0000000000017941 */ /* 0x000fea0003800000 */
.L_x_11593:
        /* <DEDUP_REMOVED lines=21> */
.L_x_11596:
[----:B------:R-:W-:Y:S05]  /*4a10*/  BSYNC B1 ;  /* 0x0000000000017941 */ /* 0x000fea0003800000 */
.L_x_11595:
        /* <DEDUP_REMOVED lines=21> */
.L_x_11598:
[----:B------:R-:W-:Y:S05]  /*4b70*/  BSYNC B1 ;  /* 0x0000000000017941 */ /* 0x000fea0003800000 */
.L_x_11597:
        /* <DEDUP_REMOVED lines=20> */
.L_x_11590:
[----:B------:R-:W-:Y:S05]  /*4cc0*/  BSYNC B0 ;  /* 0x0000000000007941 */ /* 0x000fea0003800000 */
.L_x_11589:
[----:B------:R-:W-:Y:S01]  /*4cd0*/  BSSY B0, `(.L_x_11599) ;  /* 0x000006c000007945 */ /* 0x000fe20003800000 */
        /* <DEDUP_REMOVED lines=18> */
.L_x_11602:
[----:B------:R-:W-:Y:S05]  /*4e00*/  BSYNC B1 ;  /* 0x0000000000017941 */ /* 0x000fea0003800000 */
.L_x_11601:
        /* <DEDUP_REMOVED lines=23> */
.L_x_11604:
[----:B------:R-:W-:Y:S05]  /*4f80*/  BSYNC B1 ;  /* 0x0000000000017941 */ /* 0x000fea0003800000 */
.L_x_11603:
        /* <DEDUP_REMOVED lines=21> */
.L_x_11606:
[----:B------:R-:W-:Y:S05]  /*50e0*/  BSYNC B1 ;  /* 0x0000000000017941 */ /* 0x000fea0003800000 */
.L_x_11605:
        /* <DEDUP_REMOVED lines=21> */
.L_x_11608:
[----:B------:R-:W-:Y:S05]  /*5240*/  BSYNC B1 ;  /* 0x0000000000017941 */ /* 0x000fea0003800000 */
.L_x_11607:
        /* <DEDUP_REMOVED lines=20> */
.L_x_11600:
[----:B------:R-:W-:Y:S05]  /*5390*/  BSYNC B0 ;  /* 0x0000000000007941 */ /* 0x000fea0003800000 */
.L_x_11599:
        /* <DEDUP_REMOVED lines=19> */
.L_x_11612:
[----:B------:R-:W-:Y:S05]  /*54d0*/  BSYNC B1 ;  /* 0x0000000000017941 */ /* 0x000fea0003800000 */
.L_x_11611:
[----:B------:R-:W-:Y:S01]  /*54e0*/  ISETP.NE.U32.AND P5, PT, RZ, c[0x0][0x258], PT ;  /* 0x00009600ff007a0c */ /* 0x000fe20003fa5070 */
[----:B------:R-:W-:Y:S01]  /*54f0*/  BSSY B1, `(.L_x_11613) ;  /* 0x0000015000017945 */ /* 0x000fe20003800000 */
[----:B------:R-:W-:Y:S02]  /*5500*/  @P4 LOP3.LUT P6, RZ, R9, 0xff, RZ, 0xc0, !PT ;  /* 0x000000ff09ff4812 */ /* 0x000fe400078cc0ff */
[----:B------:R-:W-:-:S04]  /*5510*/  ISETP.NE.AND.EX P5, PT, RZ, c[0x0][0x25c], PT, P5 ;  /* 0x00009700ff007a0c */ /* 0x000fc80003fa5350 */
[C---:B------:R-:W-:Y:S01]  /*5520*/  SEL R176, R185.reuse, R176, P5 ;  /* 0x000000b0b9b07207 */ /* 0x040fe20002800000 */
[----:B------:R-:W-:-:S04]  /*5530*/  @P4 FMUL.FTZ R185, R185, c[0x0][0x1ec] ;  /* 0x00007b00b9b94a20 */ /* 0x000fc80000410000 */
[----:B------:R-:W-:-:S04]  /*5540*/  @P4 FMUL.FTZ R185, R185, c[0x0][0x1e8] ;  /* 0x00007a00b9b94a20 */ /* 0x000fc80000410000 */
[-C--:B------:R-:W-:Y:S02]  /*5550*/  @P4 FMUL.FTZ R189, R172, R185.reuse ;  /* 0x000000b9acbd4220 */ /* 0x080fe40000410000 */
[----:B------:R-:W-:-:S03]  /*5560*/  @P4 FMUL.FTZ R185, R132, R185 ;  /* 0x000000b984b94220 */ /* 0x000fc60000410000 */
[----:B------:R-:W-:Y:S02]  /*5570*/  @P4 FSEL R189, R189, RZ, P6 ;  /* 0x000000ffbdbd4208 */ /* 0x000fe40003000000 */
[----:B------:R-:W-:Y:S02]  /*5580*/  @P4 SEL R180, R185, RZ, P6 ;  /* 0x000000ffb9b44207 */ /* 0x000fe40003000000 */
[----:B------:R-:W-:Y:S01]  /*5590*/  @!P3 ISETP.NE.U32.AND P6, PT, RZ, c[0x0][0x218], PT ;  /* 0x00008600ff00ba0c */ /* 0x000fe20003fc5070 */
[----:B------:R-:W-:-:S03]  /*55a0*/  @P4 FADD.FTZ R28, R28, R189 ;  /* 0x000000bd1c1c4221 */ /* 0x000fc60000010000 */
        /* <DEDUP_REMOVED lines=9> */
.L_x_11614:
[----:B------:R-:W-:Y:S05]  /*5640*/  BSYNC B1 ;  /* 0x0000000000017941 */ /* 0x000fea0003800000 */
.L_x_11613:
[C---:B------:R-:W-:Y:S01]  /*5650*/  SEL R177, R185.reuse, R177, P5 ;  /* 0x000000b1b9b17207 */ /* 0x040fe20002800000 */
[----:B------:R-:W-:Y:S01]  /*5660*/  @P4 FMUL.FTZ R185, R185, c[0x0][0x1ec] ;  /* 0x00007b00b9b94a20 */ /* 0x000fe20000410000 */
[----:B------:R-:W-:Y:S01]  /*5670*/  @P4 LOP3.LUT P6, RZ, R9, 0xff00, RZ, 0xc0, !PT ;  /* 0x0000ff0009ff4812 */ /* 0x000fe200078cc0ff */
[----:B------:R-:W-:Y:S02]  /*5680*/  BSSY B1, `(.L_x_11615) ;  /* 0x0000011000017945 */ /* 0x000fe40003800000 */
        /* <DEDUP_REMOVED lines=16> */
.L_x_11616:
[----:B------:R-:W-:Y:S05]  /*5790*/  BSYNC B1 ;  /* 0x0000000000017941 */ /* 0x000fea0003800000 */
.L_x_11615:
        /* <DEDUP_REMOVED lines=20> */
.L_x_11618:
[----:B------:R-:W-:Y:S05]  /*58e0*/  BSYNC B1 ;  /* 0x0000000000017941 */ /* 0x000fea0003800000 */
.L_x_11617:
[----:B------:R-:W-:Y:S02]  /*58f0*/  ISETP.NE.U32.AND P6, PT, RZ, c[0x0][0x258], PT ;  /* 0x00009600ff007a0c */ /* 0x000fe40003fc5070 */
[C---:B------:R-:W-:Y:S01]  /*5900*/  SEL R179, R185.reuse, R179, P5 ;  /* 0x000000b3b9b37207 */ /* 0x040fe20002800000 */
[----:B------:R-:W-:Y:S01]  /*5910*/  @P4 FMUL.FTZ R185, R185, c[0x0][0x1ec] ;  /* 0x00007b00b9b94a20 */ /* 0x000fe20000410000 */
[----:B------:R-:W-:Y:S02]  /*5920*/  ISETP.NE.AND.EX P6, PT, RZ, c[0x0][0x25c], PT, P6 ;  /* 0x00009700ff007a0c */ /* 0x000fe40003fc5360 */
[----:B------:R-:W-:Y:S01]  /*5930*/  @P4 LOP3.LUT P5, RZ, R9, 0xff000000, RZ, 0xc0, !PT ;  /* 0xff00000009ff4812 */ /* 0x000fe200078ac0ff */
[----:B------:R-:W-:-:S04]  /*5940*/  @P4 FMUL.FTZ R189, R185, c[0x0][0x1e8] ;  /* 0x00007a00b9bd4a20 */ /* 0x000fc80000410000 */
[----:B------:R-:W-:-:S05]  /*5950*/  @P4 FMUL.FTZ R184, R135, R189 ;  /* 0x000000bd87b84220 */ /* 0x000fca0000410000 */
        /* <DEDUP_REMOVED lines=12> */
.L_x_11610:
[----:B------:R-:W-:Y:S05]  /*5a20*/  BSYNC B0 ;  /* 0x0000000000007941 */ /* 0x000fea0003800000 */
.L_x_11609:
        /* <DEDUP_REMOVED lines=19> */
.L_x_11622:
[----:B------:R-:W-:Y:S05]  /*5b60*/  BSYNC B1 ;  /* 0x0000000000017941 */ /* 0x000fea0003800000 */
.L_x_11621:
        /* <DEDUP_REMOVED lines=22> */
.L_x_11624:
[----:B------:R-:W-:Y:S05]  /*5cd0*/  BSYNC B1 ;  /* 0x0000000000017941 */ /* 0x000fea0003800000 */
.L_x_11623:
        /* <DEDUP_REMOVED lines=20> */
.L_x_11626:
[----:B------:R-:W-:Y:S05]  /*5e20*/  BSYNC B1 ;  /* 0x0000000000017941 */ /* 0x000fea0003800000 */
.L_x_11625:
        /* <DEDUP_REMOVED lines=20> */
.L_x_11628:
[----:B------:R-:W-:Y:S05]  /*5f70*/  BSYNC B1 ;  /* 0x0000000000017941 */ /* 0x000fea0003800000 */
.L_x_11627:
        /* <DEDUP_REMOVED lines=19> */
.L_x_11620:
[----:B------:R-:W-:Y:S05]  /*60b0*/  BSYNC B0 ;  /* 0x0000000000007941 */ /* 0x000fea0003800000 */
.L_x_11619:
[----:B------:R-:W-:Y:S01]  /*60c0*/  ISETP.GE.U32.AND P5, PT, R3, 0x800, PT ;  /* 0x000008000300780c */ /* 0x000fe20003fa6070 */
[----:B------:R-:W-:-:S12]  /*60d0*/  BSSY B0, `(.L_x_11629) ;  /* 0x0000066000007945 */ /* 0x000fd80003800000 */
[----:B------:R-:W-:Y:S05]  /*60e0*/  @!P5 BRA `(.L_x_11630) ;  /* 0x000006400000d947 */ /* 0x000fea0003800000 */
[----:B-12---:R-:W1:Y:S01]  /*60f0*/  LDC.U8 R184, c[0x0][0x1f0] ;  /* 0x00007c00ffb87b82 */ /* 0x006e620000000000 */
[----:B------:R-:W-:Y:S01]  /*6100*/  BSSY B1, `(.L_x_11631) ;  /* 0x0000010000017945 */ /* 0x000fe20003800000 */
[----:B-1----:R-:W-:Y:S02]  /*6110*/  ISETP.NE.AND P5, PT, R184, RZ, PT ;  /* 0x000000ffb800720c */ /* 0x002fe40003fa5270 */
[----:B------:R-:W-:Y:S02]  /*6120*/  @P4 MOV R184, 0x10 ;  /* 0x0000001000b84802 */ /* 0x000fe40000000f00 */
[----:B------:R-:W-:Y:S02]  /*6130*/  FSEL R187, R187, RZ, !P5 ;  /* 0x000000ffbbbb7208 */ /* 0x000fe40006800000 */
[----:B------:R-:W-:Y:S01]  /*6140*/  @!P3 ISETP.NE.U32.AND P5, PT, RZ, c[0x0][0x218], PT ;  /* 0x00008600ff00ba0c */ /* 0x000fe20003fa5070 */
[----:B------:R-:W-:-:S03]  /*6150*/  @P4 IMAD.WIDE.U32 R184, R188, R184, c[0x0][0x170] ;  /* 0x00005c00bcb84625 */ /* 0x000fc600078e00b8 */
[----:B------:R-:W-:Y:S02]  /*6160*/  @!P3 ISETP.NE.AND.EX P5, PT, RZ, c[0x0][0x21c], PT, P5 ;  /* 0x00008700ff00ba0c */ /* 0x000fe40003fa5350 */
[----:B------:R1:W5:Y:S02]  /*6170*/  @P4 LDG.E.128 R172, [R184.64] ;  /* 0x00000004b8ac4981 */ /* 0x000364000c1e1d00 */
[----:B-1---5:R-:W-:Y:S01]  /*6180*/  @!P3 FSEL R184, R168, RZ, P5 ;  /* 0x000000ffa8b8b208 */ /* 0x022fe20002800000 */
[----:B------:R-:W-:Y:S05]  /*6190*/  @!P3 BRA `(.L_x_11632) ;  /* 0x000000600000b947 */ /* 0x000fea0003800000 */
[----:B------:R-:W-:Y:S01]  /*61a0*/  ISETP.NE.U32.AND P5, PT, RZ, c[0x0][0x218], PT ;  /* 0x00008600ff007a0c */ /* 0x000fe20003fa5070 */
[----:B------:R-:W-:-:S03]  /*61b0*/  FFMA.FTZ R184, R219, R186, R187 ;  /* 0x000000badbb87223 */ /* 0x000fc600000100bb */
[----:B------:R-:W-:Y:S01]  /*61c0*/  ISETP.NE.AND.EX P5, PT, RZ, c[0x0][0x21c], PT, P5 ;  /* 0x00008700ff007a0c */ /* 0x000fe20003fa5350 */
[----:B------:R-:W-:-:S04]  /*61d0*/  FADD.FTZ R184, R246, -R184 ;  /* 0x800000b8f6b87221 */ /* 0x000fc80000010000 */
[----:B------:R-:W-:-:S08]  /*61e0*/  FMUL.FTZ R184, R2, R184 ;  /* 0x000000b802b87220 */ /* 0x000fd00000410000 */
[----:B------:R-:W-:Y:S02]  /*61f0*/  @P5 FADD.FTZ R184, R168, R184 ;  /* 0x000000b8a8b85221 */ /* 0x000fe40000010000 */
.L_x_11632:
[----:B------:R-:W-:Y:S05]  /*6200*/  BSYNC B1 ;  /* 0x0000000000017941 */ /* 0x000fea0003800000 */
.L_x_11631:
        /* <DEDUP_REMOVED lines=22> */
.L_x_11634:
[----:B------:R-:W-:Y:S05]  /*6370*/  BSYNC B1 ;  /* 0x0000000000017941 */ /* 0x000fea0003800000 */
.L_x_11633:
        /* <DEDUP_REMOVED lines=20> */
.L_x_11636:
[----:B------:R-:W-:Y:S05]  /*64c0*/  BSYNC B1 ;  /* 0x0000000000017941 */ /* 0x000fea0003800000 */
.L_x_11635:
        /* <DEDUP_REMOVED lines=20> */
.L_x_11638:
[----:B------:R-:W-:Y:S05]  /*6610*/  BSYNC B1 ;  /* 0x0000000000017941 */ /* 0x000fea0003800000 */
.L_x_11637:
[----:B------:R-:W-:Y:S02]  /*6620*/  ISETP.NE.U32.AND P3, PT, RZ, c[0x0][0x258], PT ;  /* 0x00009600ff007a0c */ /* 0x000fe40003f65070 */
[----:B------:R-:W-:Y:S02]  /*6630*/  SEL R179, R189, R179, P5 ;  /* 0x000000b3bdb37207 */ /* 0x000fe40002800000 */
[----:B------:R-:W-:-:S13]  /*6640*/  ISETP.NE.AND.EX P3, PT, RZ, c[0x0][0x25c], PT, P3 ;  /* 0x00009700ff007a0c */ /* 0x000fda0003f65330 */
[----:B------:R-:W-:-:S05]  /*6650*/  @P3 MOV R2, 0x10 ;  /* 0x0000001000023802 */ /* 0x000fca0000000f00 */
[----:B------:R-:W-:-:S04]  /*6660*/  @P3 IMAD.WIDE.U32 R184, R12, R2, c[0x0][0x258] ;  /* 0x000096000cb83625 */ /* 0x000fc800078e0002 */
[----:B------:R-:W-:Y:S01]  /*6670*/  @P4 FMUL.FTZ R2, R189, c[0x0][0x1ec] ;  /* 0x00007b00bd024a20 */ /* 0x000fe20000410000 */
[----:B------:R1:W-:Y:S01]  /*6680*/  @P3 STG.E.128 [R184.64], R176 ;  /* 0x000000b0b8003986 */ /* 0x0003e2000c101d04 */
[----:B------:R-:W-:Y:S02]  /*6690*/  @P4 LOP3.LUT P3, RZ, R11, 0xff000000, RZ, 0xc0, !PT ;  /* 0xff0000000bff4812 */ /* 0x000fe4000786c0ff */
[----:B------:R-:W-:-:S04]  /*66a0*/  @P4 FMUL.FTZ R12, R2, c[0x0][0x1e8] ;  /* 0x00007a00020c4a20 */ /* 0x000fc80000410000 */
[-C--:B------:R-:W-:Y:S02]  /*66b0*/  @P4 FMUL.FTZ R2, R123, R12.reuse ;  /* 0x0000000c7b024220 */ /* 0x080fe40000410000 */
[----:B------:R-:W-:-:S03]  /*66c0*/  @P4 FMUL.FTZ R12, R175, R12 ;  /* 0x0000000caf0c4220 */ /* 0x000fc60000410000 */
[----:B------:R-:W-:Y:S02]  /*66d0*/  @P4 SEL R183, R2, RZ, P3 ;  /* 0x000000ff02b74207 */ /* 0x000fe40001800000 */
[----:B------:R-:W-:Y:S02]  /*66e0*/  @P4 FSEL R2, R12, RZ, P3 ;  /* 0x000000ff0c024208 */ /* 0x000fe40001800000 */
[----:B------:R-:W-:-:S03]  /*66f0*/  @P4 MOV R12, 0x10 ;  /* 0x00000010000c4802 */ /* 0x000fc60000000f00 */
[----:B------:R-:W-:Y:S02]  /*6700*/  @P4 FADD.FTZ R23, R23, R2 ;  /* 0x0000000217174221 */ /* 0x000fe40000010000 */
[----:B-1----:R-:W-:-:S05]  /*6710*/  @P4 IMAD.WIDE.U32 R184, R188, R12, c[0x0][0x248] ;  /* 0x00009200bcb84625 */ /* 0x002fca00078e000c */
[----:B------:R1:W-:Y:S02]  /*6720*/  @P4 STG.E.128 [R184.64], R180 ;  /* 0x000000b4b8004986 */ /* 0x0003e4000c101d04 */
.L_x_11630:
[----:B------:R-:W-:Y:S05]  /*6730*/  BSYNC B0 ;  /* 0x0000000000007941 */ /* 0x000fea0003800000 */
.L_x_11629:
[----:B------:R-:W3:Y:S01]  /*6740*/  LDL.LU R2, [R1+0x14] ;  /* 0x0000140001027983 */ /* 0x000ee20000300800 */
[----:B------:R-:W-:Y:S02]  /*6750*/  IADD3 R0, R0, c[0x0][0x160], RZ ;  /* 0x0000580000007a10 */ /* 0x000fe40007ffe0ff */
[----:B---3--:R-:W-:-:S04]  /*6760*/  LOP3.LUT P3, RZ, R2, 0xff, RZ, 0xc0, !PT ;  /* 0x000000ff02ff7812 */ /* 0x008fc8000786c0ff */
[----:B------:R-:W-:Y:S02]  /*6770*/  SEL R2, RZ, 0x1, P3 ;  /* 0x00000001ff027807 */ /* 0x000fe40001800000 */
[----:B------:R-:W-:-:S03]  /*6780*/  ISETP.GE.AND P3, PT, R0, c[0x0][0x164], PT ;  /* 0x0000590000007a0c */ /* 0x000fc60003f66270 */
[----:B------:R3:W-:Y:S10]  /*6790*/  STL.S16 [R1+0x14], R2 ;  /* 0x0000140201007387 */ /* 0x0007f40000100600 */
[----:B0123-5:R-:W-:Y:S01]  /*67a0*/  @P3 CALL.REL.NOINC `(.L_x_11523) ;  /* 0x0000001000003944 */ /* 0x02ffe20003c00000 */
[----:B------:R-:W-:Y:S05]  /*67b0*/  BRA `(.L_x_11639) ;  /* 0xffffa24000007947 */ /* 0x000fea000383ffff */
.L_x_11523:
        /* <DEDUP_REMOVED lines=27> */
[----:B-----5:R-:W-:Y:S01]  /*6970*/  @P3 MOV R117, 0x10 ;  /* 0x0000001000753802 */ /* 0x020fe20000000f00 */
[----:B------:R-:W-:Y:S01]  /*6980*/  @P4 IMAD.WIDE.U32 R4, R0, R19, c[0x0][0x220] ;  /* 0x0000880000044625 */ /* 0x000fe200078e0013 */
        /* <DEDUP_REMOVED lines=47> */
.L_x_11555:
[----:B------:R-:W-:Y:S01]  /*6c80*/  HFMA2.MMA R186, -RZ, RZ, 0, 9.5367431640625e-07 ;  /* 0x00000010ffba7435 */ /* 0x000fe200000001ff */
[----:B------:R-:W-:-:S02]  /*6c90*/  MOV R185, R202 ;  /* 0x000000ca00b97202 */ /* 0x000fc40000000f00 */
[----:B------:R-:W-:Y:S02]  /*6ca0*/  MOV R203, 0x1f ;  /* 0x0000001f00cb7802 */ /* 0x000fe40000000f00 */
[----:B------:R-:W-:Y:S02]  /*6cb0*/  MOV R194, 0xffffffff ;  /* 0xffffffff00c27802 */ /* 0x000fe40000000f00 */
[----:B------:R-:W-:Y:S02]  /*6cc0*/  MOV R184, 0x6ce0 ;  /* 0x00006ce000b87802 */ /* 0x000fe40000000f00 */
[----:B-----5:R-:W-:Y:S05]  /*6cd0*/  CALL.REL.NOINC `($__internal_197_$__cuda_sm70_shflsync_down_p) ;  /* 0x0000046000007944 */ /* 0x020fea0003c00000 */
[----:B-1----:R-:W-:Y:S01]  /*6ce0*/  MOV R187, R186 ;  /* 0x000000ba00bb7202 */ /* 0x002fe20000000f00 */
[----:B------:R-:W-:Y:S05]  /*6cf0*/  BRA `(.L_x_11640) ;  /* 0xffffbff000007947 */ /* 0x000fea000383ffff */
.L_x_11556:
[----:B------:R-:W-:Y:S01]  /*6d00*/  HFMA2.MMA R186, -RZ, RZ, 0, 9.5367431640625e-07 ;  /* 0x00000010ffba7435 */ /* 0x000fe200000001ff */
[----:B------:R-:W-:Y:S02]  /*6d10*/  MOV R185, R201 ;  /* 0x000000c900b97202 */ /* 0x000fe40000000f00 */
[----:B------:R-:W-:Y:S02]  /*6d20*/  MOV R203, 0x1f ;  /* 0x0000001f00cb7802 */ /* 0x000fe40000000f00 */
[----:B------:R-:W-:-:S02]  /*6d30*/  MOV R194, 0xffffffff ;  /* 0xffffffff00c27802 */ /* 0x000fc40000000f00 */
[----:B------:R-:W-:Y:S02]  /*6d40*/  MOV R184, 0x6d60 ;  /* 0x00006d6000b87802 */ /* 0x000fe40000000f00 */
[----:B01---5:R-:W-:Y:S05]  /*6d50*/  CALL.REL.NOINC `($__internal_197_$__cuda_sm70_shflsync_down_p) ;  /* 0x000003e000007944 */ /* 0x023fea0003c00000 */
[----:B------:R-:W-:Y:S01]  /*6d60*/  FADD.FTZ R187, R187, R202 ;  /* 0x000000cabbbb7221 */ /* 0x000fe20000010000 */
[----:B------:R-:W-:Y:S01]  /*6d70*/  MOV R203, 0x1f ;  /* 0x0000001f00cb7802 */ /* 0x000fe20000000f00 */
[----:B-1----:R-:W-:Y:S01]  /*6d80*/  FADD.FTZ R188, R201, R186 ;  /* 0x000000bac9bc7221 */ /* 0x002fe20000010000 */
[----:B------:R-:W-:Y:S01]  /*6d90*/  HFMA2.MMA R186, -RZ, RZ, 0, 4.76837158203125e-07 ;  /* 0x00000008ffba7435 */ /* 0x000fe200000001ff */
[----:B------:R-:W-:Y:S02]  /*6da0*/  MOV R194, 0xffffffff ;  /* 0xffffffff00c27802 */ /* 0x000fe40000000f00 */
[----:B------:R-:W-:Y:S02]  /*6db0*/  MOV R185, R187 ;  /* 0x000000bb00b97202 */ /* 0x000fe40000000f00 */
[----:B------:R-:W-:Y:S02]  /*6dc0*/  MOV R184, 0x6de0 ;  /* 0x00006de000b87802 */ /* 0x000fe40000000f00 */
[----:B------:R-:W-:Y:S05]  /*6dd0*/  CALL.REL.NOINC `($__internal_197_$__cuda_sm70_shflsync_down_p) ;  /* 0x0000036000007944 */ /* 0x000fea0003c00000 */
[----:B-1----:R-:W-:Y:S01]  /*6de0*/  MOV R190, R186 ;  /* 0x000000ba00be7202 */ /* 0x002fe20000000f00 */
[----:B------:R-:W-:Y:S01]  /*6df0*/  HFMA2.MMA R186, -RZ, RZ, 0, 4.76837158203125e-07 ;  /* 0x00000008ffba7435 */ /* 0x000fe200000001ff */
[----:B------:R-:W-:-:S02]  /*6e00*/  MOV R185, R188 ;  /* 0x000000bc00b97202 */ /* 0x000fc40000000f00 */
[----:B------:R-:W-:Y:S02]  /*6e10*/  MOV R203, 0x1f ;  /* 0x0000001f00cb7802 */ /* 0x000fe40000000f00 */
[----:B------:R-:W-:Y:S02]  /*6e20*/  MOV R194, 0xffffffff ;  /* 0xffffffff00c27802 */ /* 0x000fe40000000f00 */
[----:B------:R-:W-:Y:S02]  /*6e30*/  MOV R184, 0x6e50 ;  /* 0x00006e5000b87802 */ /* 0x000fe40000000f00 */
[----:B------:R-:W-:Y:S05]  /*6e40*/  CALL.REL.NOINC `($__internal_197_$__cuda_sm70_shflsync_down_p) ;  /* 0x000002f000007944 */ /* 0x000fea0003c00000 */
[----:B------:R-:W-:Y:S01]  /*6e50*/  FADD.FTZ R187, R190, R187 ;  /* 0x000000bbbebb7221 */ /* 0x000fe20000010000 */
[----:B------:R-:W-:Y:S01]  /*6e60*/  MOV R203, 0x1f ;  /* 0x0000001f00cb7802 */ /* 0x000fe20000000f00 */
[----:B-1----:R-:W-:Y:S01]  /*6e70*/  FADD.FTZ R188, R188, R186 ;  /* 0x000000babcbc7221 */ /* 0x002fe20000010000 */
[----:B------:R-:W-:Y:S01]  /*6e80*/  HFMA2.MMA R186, -RZ, RZ, 0, 2.384185791015625e-07 ;  /* 0x00000004ffba7435 */ /* 0x000fe200000001ff */
[----:B------:R-:W-:Y:S02]  /*6e90*/  MOV R194, 0xffffffff ;  /* 0xffffffff00c27802 */ /* 0x000fe40000000f00 */
[----:B------:R-:W-:-:S02]  /*6ea0*/  MOV R185, R187 ;  /* 0x000000bb00b97202 */ /* 0x000fc40000000f00 */
[----:B------:R-:W-:Y:S02]  /*6eb0*/  MOV R184, 0x6ed0 ;  /* 0x00006ed000b87802 */ /* 0x000fe40000000f00 */
[----:B------:R-:W-:Y:S05]  /*6ec0*/  CALL.REL.NOINC `($__internal_197_$__cuda_sm70_shflsync_down_p) ;  /* 0x0000027000007944 */ /* 0x000fea0003c00000 */
[----:B-1----:R-:W-:Y:S01]  /*6ed0*/  MOV R190, R186 ;  /* 0x000000ba00be7202 */ /* 0x002fe20000000f00 */
[----:B------:R-:W-:Y:S01]  /*6ee0*/  HFMA2.MMA R186, -RZ, RZ, 0, 2.384185791015625e-07 ;  /* 0x00000004ffba7435 */ /* 0x000fe200000001ff */
[----:B------:R-:W-:Y:S02]  /*6ef0*/  MOV R185, R188 ;  /* 0x000000bc00b97202 */ /* 0x000fe40000000f00 */
[----:B------:R-:W-:Y:S02]  /*6f00*/  MOV R203, 0x1f ;  /* 0x0000001f00cb7802 */ /* 0x000fe40000000f00 */
[----:B------:R-:W-:Y:S02]  /*6f10*/  MOV R194, 0xffffffff ;  /* 0xffffffff00c27802 */ /* 0x000fe40000000f00 */
[----:B------:R-:W-:Y:S02]  /*6f20*/  MOV R184, 0x6f40 ;  /* 0x00006f4000b87802 */ /* 0x000fe40000000f00 */
[----:B------:R-:W-:Y:S05]  /*6f30*/  CALL.REL.NOINC `($__internal_197_$__cuda_sm70_shflsync_down_p) ;  /* 0x0000020000007944 */ /* 0x000fea0003c00000 */
[----:B------:R-:W-:Y:S01]  /*6f40*/  FADD.FTZ R187, R190, R187 ;  /* 0x000000bbbebb7221 */ /* 0x000fe20000010000 */
[----:B------:R-:W-:Y:S01]  /*6f50*/  MOV R203, 0x1f ;  /* 0x0000001f00cb7802 */ /* 0x000fe20000000f00 */
[----:B-1----:R-:W-:Y:S01]  /*6f60*/  FADD.FTZ R190, R188, R186 ;  /* 0x000000babcbe7221 */ /* 0x002fe20000010000 */
[----:B------:R-:W-:Y:S01]  /*6f70*/  HFMA2.MMA R186, -RZ, RZ, 0, 1.1920928955078125e-07 ;  /* 0x00000002ffba7435 */ /* 0x000fe200000001ff */
[----:B------:R-:W-:-:S02]  /*6f80*/  MOV R194, 0xffffffff ;  /* 0xffffffff00c27802 */ /* 0x000fc40000000f00 */
[----:B------:R-:W-:Y:S02]  /*6f90*/  MOV R185, R187 ;  /* 0x000000bb00b97202 */ /* 0x000fe40000000f00 */
[----:B------:R-:W-:Y:S02]  /*6fa0*/  MOV R184, 0x6fc0 ;  /* 0x00006fc000b87802 */ /* 0x000fe40000000f00 */
[----:B------:R-:W-:Y:S05]  /*6fb0*/  CALL.REL.NOINC `($__internal_197_$__cuda_sm70_shflsync_down_p) ;  /* 0x0000018000007944 */ /* 0x000fea0003c00000 */
[----:B-1----:R-:W-:Y:S01]  /*6fc0*/  MOV R188, R186 ;  /* 0x000000ba00bc7202 */ /* 0x002fe20000000f00 */
[----:B------:R-:W-:Y:S01]  /*6fd0*/  HFMA2.MMA R186, -RZ, RZ, 0, 1.1920928955078125e-07 ;  /* 0x00000002ffba7435 */ /* 0x000fe200000001ff */
[----:B------:R-:W-:Y:S02]  /*6fe0*/  MOV R185, R190 ;  /* 0x000000be00b97202 */ /* 0x000fe40000000f00 */
[----:B------:R-:W-:Y:S02]  /*6ff0*/  MOV R203, 0x1f ;  /* 0x0000001f00cb7802 */ /* 0x000fe40000000f00 */
[----:B------:R-:W-:Y:S02]  /*7000*/  MOV R194, 0xffffffff ;  /* 0xffffffff00c27802 */ /* 0x000fe40000000f00 */
[----:B------:R-:W-:-:S02]  /*7010*/  MOV R184, 0x7030 ;  /* 0x0000703000b87802 */ /* 0x000fc40000000f00 */
[----:B------:R-:W-:Y:S05]  /*7020*/  CALL.REL.NOINC `($__internal_197_$__cuda_sm70_shflsync_down_p) ;  /* 0x0000011000007944 */ /* 0x000fea0003c00000 */
[----:B------:R-:W-:Y:S01]  /*7030*/  FADD.FTZ R188, R188, R187 ;  /* 0x000000bbbcbc7221 */ /* 0x000fe20000010000 */
[----:B------:R-:W-:Y:S01]  /*7040*/  MOV R203, 0x1f ;  /* 0x0000001f00cb7802 */ /* 0x000fe20000000f00 */
[----:B-1----:R-:W-:Y:S01]  /*7050*/  FADD.FTZ R187, R190, R186 ;  /* 0x000000babebb7221 */ /* 0x002fe20000010000 */
[----:B------:R-:W-:Y:S01]  /*7060*/  HFMA2.MMA R186, -RZ, RZ, 0, 5.9604644775390625e-08 ;  /* 0x00000001ffba7435 */ /* 0x000fe200000001ff */
[----:B------:R-:W-:-:S02]  /*7070*/  MOV R194, 0xffffffff ;  /* 0xffffffff00c27802 */ /* 0x000fc40000000f00 */
[----:B------:R-:W-:Y:S02]  /*7080*/  MOV R185, R188 ;  /* 0x000000bc00b97202 */ /* 0x000fe40000000f00 */
[----:B------:R-:W-:Y:S02]  /*7090*/  MOV R184, 0x70b0 ;  /* 0x000070b000b87802 */ /* 0x000fe40000000f00 */
[----:B------:R-:W-:Y:S05]  /*70a0*/  CALL.REL.NOINC `($__internal_197_$__cuda_sm70_shflsync_down_p) ;  /* 0x0000009000007944 */ /* 0x000fea0003c00000 */
[----:B-1----:R-:W-:Y:S01]  /*70b0*/  MOV R190, R186 ;  /* 0x000000ba00be7202 */ /* 0x002fe20000000f00 */
[----:B------:R-:W-:Y:S01]  /*70c0*/  HFMA2.MMA R186, -RZ, RZ, 0, 5.9604644775390625e-08 ;  /* 0x00000001ffba7435 */ /* 0x000fe200000001ff */
[----:B------:R-:W-:Y:S02]  /*70d0*/  MOV R185, R187 ;  /* 0x000000bb00b97202 */ /* 0x000fe40000000f00 */
[----:B------:R-:W-:Y:S02]  /*70e0*/  MOV R203, 0x1f ;  /* 0x0000001f00cb7802 */ /* 0x000fe40000000f00 */
[----:B------:R-:W-:Y:S02]  /*70f0*/  MOV R194, 0xffffffff ;  /* 0xffffffff00c27802 */ /* 0x000fe40000000f00 */
[----:B------:R-:W-:-:S02]  /*7100*/  MOV R184, 0x7120 ;  /* 0x0000712000b87802 */ /* 0x000fc40000000f00 */
[----:B------:R-:W-:Y:S05]  /*7110*/  CALL.REL.NOINC `($__internal_197_$__cuda_sm70_shflsync_down_p) ;  /* 0x0000002000007944 */ /* 0x000fea0003c00000 */
[----:B-1----:R-:W-:Y:S01]  /*7120*/  MOV R185, R186 ;  /* 0x000000ba00b97202 */ /* 0x002fe20000000f00 */
[----:B------:R-:W-:Y:S05]  /*7130*/  BRA `(.L_x_11641) ;  /* 0xffffbcd000007947 */ /* 0x000fea000383ffff */
        .weak           $__internal_197_$__cuda_sm70_shflsync_down_p
        .type           $__internal_197_$__cuda_sm70_shflsync_down_p,@function
        .size           $__internal_197_$__cuda_sm70_shflsync_down_p,(.L_x_11931 - $__internal_197_$__cuda_sm70_shflsync_down_p)
$__internal_197_$__cuda_sm70_shflsync_down_p:
[----:B------:R-:W-:Y:S04]  /*7140*/  WARPSYNC R194 ;  /* 0x000000c200007348 */ /* 0x000fe80003800000 */
[----:B------:R0:W1:Y:S02]  /*7150*/  SHFL.DOWN PT, R186, R185, R186, R203 ;  /* 0x080000bab9ba7389 */ /* 0x00006400000e00cb */
[----:B0-----:R-:W-:-:S06]  /*7160*/  HFMA2.MMA R185, -RZ, RZ, 0, 0 ;  /* 0x00000000ffb97435 */ /* 0x001fcc00000001ff */
[----:B------:R-:W-:Y:S05]  /*7170*/  RET.REL.NODEC R184 `(_ZN10layer_norm13ln_bwd_kernelINS_13Kernel_traitsIfffffjLj8192ELj1ELj1ELj8ELj16ENS_18Kernel_traits_baseILj8192EfffffjLj256EEEEELb1ELb1ELb1ELb0EEEvNS_9BwdParamsE) ;  /* 0xffff8e80b8007950 */ /* 0x000fea0003c3ffff */
.L_x_11642:
        /* <DEDUP_REMOVED lines=16> */
.L_x_11931:


//--------------------- .text._ZN10layer_norm22ln_bwd_finalize_kernelINS_22Kernel_traits_finalizeILj8192EfffffjLb1ELj1024ELj4ENS_18Kernel_traits_baseILj8192EfffffjLj1024EEEEELb1ELb1EEEvNS_9BwdParamsE --------------------------
	.section	.text._ZN10layer_norm22ln_bwd_finalize_kernelINS_22Kernel_traits_finalizeILj8192EfffffjLb1ELj1024ELj4ENS_18Kernel_traits_baseILj8192EfffffjLj1024EEEEELb1ELb1EEEvNS_9BwdParamsE,"ax",@progbits
	.sectioninfo	@"SHI_REGISTERS=32"
	.align	128
        .global         _ZN10layer_norm22ln_bwd_finalize_kernelINS_22Kernel_traits_finalizeILj8192EfffffjLb1ELj1024ELj4ENS_18Kernel_traits_baseILj8192EfffffjLj1024EEEEELb1ELb1EEEvNS_9BwdParamsE
        .type           _ZN10layer_norm22ln_bwd_finalize_kernelINS_22Kernel_traits_finalizeILj8192EfffffjLb1ELj1024ELj4ENS_18Kernel_traits_baseILj8192EfffffjLj1024EEEEELb1ELb1EEEvNS_9BwdParamsE,@function
        .size           _ZN10layer_norm22ln_bwd_finalize_kernelINS_22Kernel_traits_finalizeILj8192EfffffjLb1ELj1024ELj4ENS_18Kernel_traits_baseILj8192EfffffjLj1024EEEEELb1ELb1EEEvNS_9BwdParamsE,(.L_x_11932 - _ZN10layer_norm22ln_bwd_finalize_kernelINS_22Kernel_traits_finalizeILj8192EfffffjLb1ELj1024ELj4ENS_18Kernel_traits_baseILj8192EfffffjLj1024EEEEELb1ELb1EEEvNS_9BwdParamsE)
        .other          _ZN10layer_norm22ln_bwd_finalize_kernelINS_22Kernel_traits_finalizeILj8192EfffffjLb1ELj1024ELj4ENS_18Kernel_traits_baseILj8192EfffffjLj1024EEEEELb1ELb1EEEvNS_9BwdParamsE,@"STO_CUDA_ENTRY STV_DEFAULT"
_ZN10layer_norm22ln_bwd_finalize_kernelINS_22Kernel_traits_finalizeILj8192EfffffjLb1ELj1024ELj4ENS_18Kernel_traits_baseILj8192EfffffjLj1024EEEEELb1ELb1EEEvNS_9BwdParamsE:
.text._ZN10layer_norm22ln_bwd_finalize_kernelINS_22Kernel_traits_finalizeILj8192EfffffjLb1ELj1024ELj4ENS_18Kernel_traits_baseILj8192EfffffjLj1024EEEEELb1ELb1EEEvNS_9BwdParamsE:
        /* <DEDUP_REMOVED lines=19> */
.L_x_11655:
        /* <DEDUP_REMOVED lines=32> */
.L_x_11647:
        /* <DEDUP_REMOVED lines=47> */
.L_x_11646:
[----:B------:R-:W-:Y:S05]  /*0620*/  BSYNC B1 ;  /* 0x0000000000017941 */ /* 0x000fea0003800000 */
.L_x_11645:
        /* <DEDUP_REMOVED lines=29> */
.L_x_11649:
[----:B------:R-:W-:Y:S05]  /*0800*/  BSYNC B1 ;  /* 0x0000000000017941 */ /* 0x000fea0003800000 */
.L_x_11648:
        /* <DEDUP_REMOVED lines=13> */
.L_x_11644:
[----:B------:R-:W-:Y:S05]  /*08e0*/  BSYNC B0 ;  /* 0x0000000000007941 */ /* 0x000fea0003800000 */
.L_x_11643:
        /* <DEDUP_REMOVED lines=12> */
.L_x_11656:
        /* <DEDUP_REMOVED lines=27> */
.L_x_11657:
        /* <DEDUP_REMOVED lines=9> */
.L_x_11650:
        /* <DEDUP_REMOVED lines=16> */
.L_x_11654:
[----:B------:R-:W-:Y:S05]  /*0cf0*/  BSYNC B0 ;  /* 0x0000000000007941 */ /* 0x000fea0003800000 */
.L_x_11653:
[C---:B------:R-:W-:Y:S02]  /*0d00*/  ISETP.GT.U32.AND P1, PT, R4.reuse, -0x2001, PT ;  /* 0xffffdfff0400780c */ /* 0x040fe40003f24070 */
[----:B------:R-:W-:-:S02]  /*0d10*/  IADD3 R4, R4, 0x2000, RZ ;  /* 0x0000200004047810 */ /* 0x000fc40007ffe0ff */
[----:B------:R-:W-:-:S09]  /*0d20*/  IADD3 R5, R5, 0x1000, RZ ;  /* 0x0000100005057810 */ /* 0x000fd20007ffe0ff */
[----:B012---:R-:W-:Y:S05]  /*0d30*/  @P1 BRA `(.L_x_11655) ;  /* 0xfffff3f000001947 */ /* 0x007fea000383ffff */
[----:B------:R-:W-:Y:S05]  /*0d40*/  EXIT ;  /* 0x000000000000794d */ /* 0x000fea0003800000 */
.L_x_11651:
[----:B------:R-:W-:Y:S01]  /*0d50*/  HFMA2.MMA R14, -RZ, RZ, 0, 1.847743988037109375e-06 ;  /* 0x0000001fff0e7435 */ /* 0x000fe200000001ff */
[----:B---3--:R-:W-:Y:S01]  /*0d60*/  IMAD.MOV.U32 R18, RZ, RZ, R10 ;  /* 0x000000ffff127224 */ /* 0x008fe200078e000a */
[----:B------:R-:W-:Y:S01]  /*0d70*/  MOV R17, 0x1 ;  /* 0x0000000100117802 */ /* 0x000fe20000000f00 */
[----:B------:R-:W-:Y:S01]  /*0d80*/  IMAD.MOV.U32 R19, RZ, RZ, -0x1 ;  /* 0xffffffffff137424 */ /* 0x000fe200078e00ff */
[----:B------:R-:W-:Y:S02]  /*0d90*/  MOV R8, 0xdb0 ;  /* 0x00000db000087802 */ /* 0x000fe40000000f00 */
[----:B012---:R-:W-:Y:S05]  /*0da0*/  CALL.REL.NOINC `($__internal_198_$__cuda_sm70_shflsync_bfly_p) ;  /* 0x0000059000007944 */ /* 0x007fea0003c00000 */
[----:B01----:R-:W-:Y:S05]  /*0db0*/  BRA `(.L_x_11656) ;  /* 0xfffffbf000007947 */ /* 0x003fea000383ffff */
.L_x_11652:
[----:B------:R-:W-:Y:S01]  /*0dc0*/  HFMA2.MMA R14, -RZ, RZ, 0, 1.847743988037109375e-06 ;  /* 0x0000001fff0e7435 */ /* 0x000fe200000001ff */
[----:B------:R-:W-:Y:S01]  /*0dd0*/  MOV R17, 0x2 ;  /* 0x0000000200117802 */ /* 0x000fe20000000f00 */
[----:B------:R-:W-:Y:S01]  /*0de0*/  IMAD.MOV.U32 R19, RZ, RZ, -0x1 ;  /* 0xffffffffff137424 */ /* 0x000fe200078e00ff */
[----:B------:R-:W-:-:S03]  /*0df0*/  MOV R8, 0xe10 ;  /* 0x00000e1000087802 */ /* 0x000fc60000000f00 */
[----:B0123--:R-:W-:Y:S05]  /*0e00*/  CALL.REL.NOINC `($__internal_198_$__cuda_sm70_shflsync_bfly_p) ;  /* 0x0000053000007944 */ /* 0x00ffea0003c00000 */
[----:B01----:R-:W-:Y:S01]  /*0e10*/  FADD.FTZ R18, R18, R14 ;  /* 0x0000000e12127221 */ /* 0x003fe20000010000 */
[----:B------:R-:W-:Y:S01]  /*0e20*/  HFMA2.MMA R14, -RZ, RZ, 0, 1.847743988037109375e-06 ;  /* 0x0000001fff0e7435 */ /* 0x000fe200000001ff */
[----:B------:R-:W-:Y:S01]  /*0e30*/  MOV R17, 0x4 ;  /* 0x0000000400117802 */ /* 0x000fe20000000f00 */
[----:B------:R-:W-:Y:S01]  /*0e40*/  IMAD.MOV.U32 R19, RZ, RZ, -0x1 ;  /* 0xffffffffff137424 */ /* 0x000fe200078e00ff */
[----:B------:R-:W-:-:S03]  /*0e50*/  MOV R8, 0xe70 ;  /* 0x00000e7000087802 */ /* 0x000fc60000000f00 */
[----:B------:R-:W-:Y:S05]  /*0e60*/  CALL.REL.NOINC `($__internal_198_$__cuda_sm70_shflsync_bfly_p) ;  /* 0x000004d000007944 */ /* 0x000fea0003c00000 */
[----:B01----:R-:W-:Y:S01]  /*0e70*/  FADD.FTZ R18, R18, R14 ;  /* 0x0000000e12127221 */ /* 0x003fe20000010000 */
[----:B------:R-:W-:Y:S01]  /*0e80*/  HFMA2.MMA R14, -RZ, RZ, 0, 1.847743988037109375e-06 ;  /* 0x0000001fff0e7435 */ /* 0x000fe200000001ff */
[----:B------:R-:W-:-:S02]  /*0e90*/  MOV R17, 0x8 ;  /* 0x0000000800117802 */ /* 0x000fc40000000f00 */
[----:B------:R-:W-:Y:S02]  /*0ea0*/  MOV R19, 0xffffffff ;  /* 0xffffffff00137802 */ /* 0x000fe40000000f00 */
[----:B------:R-:W-:Y:S02]  /*0eb0*/  MOV R8, 0xed0 ;  /* 0x00000ed000087802 */ /* 0x000fe40000000f00 */
[----:B------:R-:W-:Y:S05]  /*0ec0*/  CALL.REL.NOINC `($__internal_198_$__cuda_sm70_shflsync_bfly_p) ;  /* 0x0000047000007944 */ /* 0x000fea0003c00000 */
[----:B-1----:R-:W-:Y:S01]  /*0ed0*/  FADD.FTZ R10, R18, R14 ;  /* 0x0000000e120a7221 */ /* 0x002fe20000010000 */
[----:B------:R-:W-:Y:S01]  /*0ee0*/  HFMA2.MMA R14, -RZ, RZ, 0, 1.847743988037109375e-06 ;  /* 0x0000001fff0e7435 */ /* 0x000fe200000001ff */
[----:B0-----:R-:W-:Y:S01]  /*0ef0*/  IMAD.MOV.U32 R17, RZ, RZ, 0x10 ;  /* 0x00000010ff117424 */ /* 0x001fe200078e00ff */
[----:B------:R-:W-:Y:S02]  /*0f00*/  MOV R19, 0xffffffff ;  /* 0xffffffff00137802 */ /* 0x000fe40000000f00 */
[----:B------:R-:W-:Y:S02]  /*0f10*/  MOV R18, R10 ;  /* 0x0000000a00127202 */ /* 0x000fe40000000f00 */
[----:B------:R-:W-:Y:S02]  /*0f20*/  MOV R8, 0xf40 ;  /* 0x00000f4000087802 */ /* 0x000fe40000000f00 */
[----:B------:R-:W-:Y:S05]  /*0f30*/  CALL.REL.NOINC `($__internal_198_$__cuda_sm70_shflsync_bfly_p) ;  /* 0x0000040000007944 */ /* 0x000fea0003c00000 */
[----:B0-----:R-:W-:Y:S01]  /*0f40*/  HFMA2.MMA R17, -RZ, RZ, 0, 5.9604644775390625e-08 ;  /* 0x00000001ff117435 */ /* 0x001fe200000001ff */
[----:B-1----:R-:W-:Y:S01]  /*0f50*/  IMAD.MOV.U32 R13, RZ, RZ, R14 ;  /* 0x000000ffff0d7224 */ /* 0x002fe200078e000e */
[----:B------:R-:W-:Y:S01]  /*0f60*/  MOV R18, R15 ;  /* 0x0000000f00127202 */ /* 0x000fe20000000f00 */
[----:B------:R-:W-:Y:S01]  /*0f70*/  IMAD.MOV.U32 R19, RZ, RZ, -0x1 ;  /* 0xffffffffff137424 */ /* 0x000fe200078e00ff */
[----:B------:R-:W-:-:S02]  /*0f80*/  MOV R14, 0x1f ;  /* 0x0000001f000e7802 */ /* 0x000fc40000000f00 */
[----:B------:R-:W-:Y:S02]  /*0f90*/  MOV R8, 0xfb0 ;  /* 0x00000fb000087802 */ /* 0x000fe40000000f00 */
[----:B------:R-:W-:Y:S05]  /*0fa0*/  CALL.REL.NOINC `($__internal_198_$__cuda_sm70_shflsync_bfly_p) ;  /* 0x0000039000007944 */ /* 0x000fea0003c00000 */
[----:B0-----:R-:W-:Y:S01]  /*0fb0*/  HFMA2.MMA R17, -RZ, RZ, 0, 1.1920928955078125e-07 ;  /* 0x00000002ff117435 */ /* 0x001fe200000001ff */
[----:B-1----:R-:W-:Y:S01]  /*0fc0*/  FADD.FTZ R18, R15, R14 ;  /* 0x0000000e0f127221 */ /* 0x002fe20000010000 */
[----:B------:R-:W-:Y:S02]  /*0fd0*/  MOV R14, 0x1f ;  /* 0x0000001f000e7802 */ /* 0x000fe40000000f00 */
[----:B------:R-:W-:Y:S02]  /*0fe0*/  MOV R19, 0xffffffff ;  /* 0xffffffff00137802 */ /* 0x000fe40000000f00 */
[----:B------:R-:W-:Y:S02]  /*0ff0*/  MOV R8, 0x1010 ;  /* 0x0000101000087802 */ /* 0x000fe40000000f00 */
[----:B------:R-:W-:Y:S05]  /*1000*/  CALL.REL.NOINC `($__internal_198_$__cuda_sm70_shflsync_bfly_p) ;  /* 0x0000033000007944 */ /* 0x000fea0003c00000 */
[----:B01----:R-:W-:Y:S01]  /*1010*/  FADD.FTZ R18, R18, R14 ;  /* 0x0000000e12127221 */ /* 0x003fe20000010000 */
[----:B------:R-:W-:Y:S01]  /*1020*/  HFMA2.MMA R14, -RZ, RZ, 0, 1.847743988037109375e-06 ;  /* 0x0000001fff0e7435 */ /* 0x000fe200000001ff */
[----:B------:R-:W-:Y:S01]  /*1030*/  IMAD.MOV.U32 R17, RZ, RZ, 0x4 ;  /* 0x00000004ff117424 */ /* 0x000fe200078e00ff */
[----:B------:R-:W-:Y:S02]  /*1040*/  MOV R19, 0xffffffff ;  /* 0xffffffff00137802 */ /* 0x000fe40000000f00 */
[----:B------:R-:W-:-:S02]  /*1050*/  MOV R8, 0x1070 ;  /* 0x0000107000087802 */ /* 0x000fc40000000f00 */
[----:B------:R-:W-:Y:S05]  /*1060*/  CALL.REL.NOINC `($__internal_198_$__cuda_sm70_shflsync_bfly_p) ;  /* 0x000002d000007944 */ /* 0x000fea0003c00000 */
[----:B0-----:R-:W-:Y:S01]  /*1070*/  HFMA2.MMA R17, -RZ, RZ, 0, 4.76837158203125e-07 ;  /* 0x00000008ff117435 */ /* 0x001fe200000001ff */
[----:B-1----:R-:W-:Y:S01]  /*1080*/  FADD.FTZ R18, R18, R14 ;  /* 0x0000000e12127221 */ /* 0x002fe20000010000 */
[----:B------:R-:W-:Y:S01]  /*1090*/  MOV R19, 0xffffffff ;  /* 0xffffffff00137802 */ /* 0x000fe20000000f00 */
[----:B------:R-:W-:Y:S01]  /*10a0*/  IMAD.MOV.U32 R14, RZ, RZ, 0x1f ;  /* 0x0000001fff0e7424 */ /* 0x000fe200078e00ff */
[----:B------:R-:W-:-:S02]  /*10b0*/  MOV R8, 0x10d0 ;  /* 0x000010d000087802 */ /* 0x000fc40000000f00 */
[----:B------:R-:W-:Y:S05]  /*10c0*/  CALL.REL.NOINC `($__internal_198_$__cuda_sm70_shflsync_bfly_p) ;  /* 0x0000027000007944 */ /* 0x000fea0003c00000 */
[----:B-1----:R-:W-:Y:S01]  /*10d0*/  FADD.FTZ R12, R18, R14 ;  /* 0x0000000e120c7221 */ /* 0x002fe20000010000 */
[----:B0-----:R-:W-:Y:S01]  /*10e0*/  HFMA2.MMA R17, -RZ, RZ, 0, 9.5367431640625e-07 ;  /* 0x00000010ff117435 */ /* 0x001fe200000001ff */
[----:B------:R-:W-:Y:S01]  /*10f0*/  MOV R14, 0x1f ;  /* 0x0000001f000e7802 */ /* 0x000fe20000000f00 */
[----:B------:R-:W-:Y:S01]  /*1100*/  IMAD.MOV.U32 R19, RZ, RZ, -0x1 ;  /* 0xffffffffff137424 */ /* 0x000fe200078e00ff */
[----:B------:R-:W-:-:S02]  /*1110*/  MOV R8, 0x1140 ;  /* 0x0000114000087802 */ /* 0x000fc40000000f00 */
[----:B------:R-:W-:Y:S02]  /*1120*/  MOV R18, R12 ;  /* 0x0000000c00127202 */ /* 0x000fe40000000f00 */
[----:B------:R-:W-:Y:S05]  /*1130*/  CALL.REL.NOINC `($__internal_198_$__cuda_sm70_shflsync_bfly_p) ;  /* 0x0000020000007944 */ /* 0x000fea0003c00000 */
[----:B-1----:R-:W-:Y:S01]  /*1140*/  MOV R15, R14 ;  /* 0x0000000e000f7202 */ /* 0x002fe20000000f00 */
[----:B------:R-:W-:Y:S01]  /*1150*/  HFMA2.MMA R14, -RZ, RZ, 0, 1.847743988037109375e-06 ;  /* 0x0000001fff0e7435 */ /* 0x000fe200000001ff */
[----:B0-----:R-:W-:Y:S01]  /*1160*/  MOV R18, R11 ;  /* 0x0000000b00127202 */ /* 0x001fe20000000f00 */
[----:B------:R-:W-:Y:S01]  /*1170*/  IMAD.MOV.U32 R17, RZ, RZ, 0x1 ;  /* 0x00000001ff117424 */ /* 0x000fe200078e00ff */
[----:B------:R-:W-:Y:S02]  /*1180*/  MOV R19, 0xffffffff ;  /* 0xffffffff00137802 */ /* 0x000fe40000000f00 */
[----:B------:R-:W-:Y:S02]  /*1190*/  MOV R8, 0x11b0 ;  /* 0x000011b000087802 */ /* 0x000fe40000000f00 */
[----:B------:R-:W-:Y:S05]  /*11a0*/  CALL.REL.NOINC `($__internal_198_$__cuda_sm70_shflsync_bfly_p) ;  /* 0x0000019000007944 */ /* 0x000fea0003c00000 */
[----:B0-----:R-:W-:Y:S01]  /*11b0*/  HFMA2.MMA R17, -RZ, RZ, 0, 1.1920928955078125e-07 ;  /* 0x00000002ff117435 */ /* 0x001fe200000001ff */
[----:B-1----:R-:W-:Y:S01]  /*11c0*/  FADD.FTZ R18, R11, R14 ;  /* 0x0000000e0b127221 */ /* 0x002fe20000010000 */
[----:B------:R-:W-:Y:S01]  /*11d0*/  MOV R19, 0xffffffff ;  /* 0xffffffff00137802 */ /* 0x000fe20000000f00 */
[----:B------:R-:W-:Y:S01]  /*11e0*/  IMAD.MOV.U32 R14, RZ, RZ, 0x1f ;  /* 0x0000001fff0e7424 */ /* 0x000fe200078e00ff */
[----:B------:R-:W-:-:S02]  /*11f0*/  MOV R8, 0x1210 ;  /* 0x0000121000087802 */ /* 0x000fc40000000f00 */
[----:B------:R-:W-:Y:S05]  /*1200*/  CALL.REL.NOINC `($__internal_198_$__cuda_sm70_shflsync_bfly_p) ;  /* 0x0000013000007944 */ /* 0x000fea0003c00000 */
[----:B0-----:R-:W-:Y:S01]  /*1210*/  HFMA2.MMA R17, -RZ, RZ, 0, 2.384185791015625e-07 ;  /* 0x00000004ff117435 */ /* 0x001fe200000001ff */
[----:B-1----:R-:W-:Y:S01]  /*1220*/  FADD.FTZ R18, R18, R14 ;  /* 0x0000000e12127221 */ /* 0x002fe20000010000 */
[----:B------:R-:W-:Y:S01]  /*1230*/  MOV R14, 0x1f ;  /* 0x0000001f000e7802 */ /* 0x000fe20000000f00 */
[----:B------:R-:W-:Y:S01]  /*1240*/  IMAD.MOV.U32 R19, RZ, RZ, -0x1 ;  /* 0xffffffffff137424 */ /* 0x000fe200078e00ff */
[----:B------:R-:W-:-:S02]  /*1250*/  MOV R8, 0x1270 ;  /* 0x0000127000087802 */ /* 0x000fc40000000f00 */
[----:B------:R-:W-:Y:S05]  /*1260*/  CALL.REL.NOINC `($__internal_198_$__cuda_sm70_shflsync_bfly_p) ;  /* 0x000000d000007944 */ /* 0x000fea0003c00000 */
[----:B0-----:R-:W-:Y:S01]  /*1270*/  HFMA2.MMA R17, -RZ, RZ, 0, 4.76837158203125e-07 ;  /* 0x00000008ff117435 */ /* 0x001fe200000001ff */
[----:B-1----:R-:W-:Y:S01]  /*1280*/  FADD.FTZ R18, R18, R14 ;  /* 0x0000000e12127221 */ /* 0x002fe20000010000 */
[----:B------:R-:W-:-:S02]  /*1290*/  MOV R14, 0x1f ;  /* 0x0000001f000e7802 */ /* 0x000fc40000000f00 */
[----:B------:R-:W-:Y:S02]  /*12a0*/  MOV R19, 0xffffffff ;  /* 0xffffffff00137802 */ /* 0x000fe40000000f00 */
[----:B------:R-:W-:Y:S02]  /*12b0*/  MOV R8, 0x12d0 ;  /* 0x000012d000087802 */ /* 0x000fe40000000f00 */
[----:B------:R-:W-:Y:S05]  /*12c0*/  CALL.REL.NOINC `($__internal_198_$__cuda_sm70_shflsync_bfly_p) ;  /* 0x0000007000007944 */ /* 0x000fea0003c00000 */
[----:B01----:R-:W-:Y:S01]  /*12d0*/  FADD.FTZ R18, R18, R14 ;  /* 0x0000000e12127221 */ /* 0x003fe20000010000 */
[----:B------:R-:W-:Y:S01]  /*12e0*/  HFMA2.MMA R14, -RZ, RZ, 0, 1.847743988037109375e-06 ;  /* 0x0000001fff0e7435 */ /* 0x000fe200000001ff */
[----:B------:R-:W-:Y:S01]  /*12f0*/  IMAD.MOV.U32 R17, RZ, RZ, 0x10 ;  /* 0x00000010ff117424 */ /* 0x000fe200078e00ff */
[----:B------:R-:W-:Y:S02]  /*1300*/  MOV R19, 0xffffffff ;  /* 0xffffffff00137802 */ /* 0x000fe40000000f00 */
[----:B------:R-:W-:Y:S02]  /*1310*/  MOV R8, 0x1330 ;  /* 0x0000133000087802 */ /* 0x000fe40000000f00 */
[----:B------:R-:W-:Y:S05]  /*1320*/  CALL.REL.NOINC `($__internal_198_$__cuda_sm70_shflsync_bfly_p) ;  /* 0x0000001000007944 */ /* 0x000fea0003c00000 */
[----:B01----:R-:W-:Y:S05]  /*1330*/  BRA `(.L_x_11657) ;  /* 0xfffff82000007947 */ /* 0x003fea000383ffff */
        .weak           $__internal_198_$__cuda_sm70_shflsync_bfly_p
        .type           $__internal_198_$__cuda_sm70_shflsync_bfly_p,@function
        .size           $__internal_198_$__cuda_sm70_shflsync_bfly_p,(.L_x_11932 - $__internal_198_$__cuda_sm70_shflsync_bfly_p)
$__internal_198_$__cuda_sm70_shflsync_bfly_p:
[----:B------:R-:W-:Y:S01]  /*1340*/  HFMA2.MMA R9, -RZ, RZ, 0, 0 ;  /* 0x00000000ff097435 */ /* 0x000fe200000001ff */
[----:B------:R-:W-:Y:S04]  /*1350*/  WARPSYNC R19 ;  /* 0x0000001300007348 */ /* 0x000fe80003800000 */
[----:B------:R0:W1:Y:S01]  /*1360*/  SHFL.BFLY PT, R14, R18, R17, R14 ;  /* 0x0c000011120e7389 */ /* 0x00006200000e000e */
[----:B------:R-:W-:Y:S05]  /*1370*/  RET.REL.NODEC R8 `(_ZN10layer_norm22ln_bwd_finalize_kernelINS_22Kernel_traits_finalizeILj8192EfffffjLb1ELj1024ELj4ENS_18Kernel_traits_baseILj8192EfffffjLj1024EEEEELb1ELb1EEEvNS_9BwdParamsE) ;  /* 0xffffec8008007950 */ /* 0x000fea0003c3ffff */
.L_x_11658:
        /* <DEDUP_REMOVED lines=16> */
.L_x_11932:


//--------------------- .text._ZN10layer_norm13ln_bwd_kernelINS_13Kernel_traitsIfffffjLj8192ELj1ELj1ELj8ELj16ENS_18Kernel_traits_baseILj8192EfffffjLj256EEEEELb1ELb1ELb1ELb1EEEvNS_9BwdParamsE --------------------------
	.section	.text._ZN10layer_norm13ln_bwd_kernelINS_13Kernel_traitsIfffffjLj8192ELj1ELj1ELj8ELj16ENS_18Kernel_traits_baseILj8192EfffffjLj256EEEEELb1ELb1ELb1ELb1EEEvNS_9BwdParamsE,"ax",@progbits
	.sectioninfo	@"SHI_REGISTERS=255"
	.align	128
        .global         _ZN10layer_norm13ln_bwd_kernelINS_13Kernel_traitsIfffffjLj8192ELj1ELj1ELj8ELj16ENS_18Kernel_traits_baseILj8192EfffffjLj256EEEEELb1ELb1ELb1ELb1EEEvNS_9BwdParamsE
        .type           _ZN10layer_norm13ln_bwd_kernelINS_13Kernel_traitsIfffffjLj8192ELj1ELj1ELj8ELj16ENS_18Kernel_traits_baseILj8192EfffffjLj256EEEEELb1ELb1ELb1ELb1EEEvNS_9BwdParamsE,@function
        .size           _ZN10layer_norm13ln_bwd_kernelINS_13Kernel_traitsIfffffjLj8192ELj1ELj1ELj8ELj16ENS_18Kernel_traits_baseILj8192EfffffjLj256EEEEELb1ELb1ELb1ELb1EEEvNS_9BwdParamsE,(.L_x_11933 - _ZN10layer_norm13ln_bwd_kernelINS_13Kernel_traitsIfffffjLj8192ELj1ELj1ELj8ELj16ENS_18Kernel_traits_baseILj8192EfffffjLj256EEEEELb1ELb1ELb1ELb1EEEvNS_9BwdParamsE)
        .other          _ZN10layer_norm13ln_bwd_kernelINS_13Kernel_traitsIfffffjLj8192ELj1ELj1ELj8ELj16ENS_18Kernel_traits_baseILj8192EfffffjLj256EEEEELb1ELb1ELb1ELb1EEEvNS_9BwdParamsE,@"STO_CUDA_ENTRY STV_DEFAULT"
_ZN10layer_norm13ln_bwd_kernelINS_13Kernel_traitsIfffffjLj8192ELj1ELj1ELj8ELj16ENS_18Kernel_traits_baseILj8192EfffffjLj256EEEEELb1ELb1ELb1ELb1EEEvNS_9BwdParamsE:
.text._ZN10layer_norm13ln_bwd_kernelINS_13Kernel_traitsIfffffjLj8192ELj1ELj1ELj8ELj16ENS_18Kernel_traits_baseILj8192EfffffjLj256EEEEELb1ELb1ELb1ELb1EEEvNS_9BwdParamsE:
        /* <DEDUP_REMOVED lines=57> */
.L_x_11659:
        /* <DEDUP_REMOVED lines=67> */
[----:B--2---:R-:W-:Y:S04]  /*07c0*/  STL.64 [R1+0xd8], R68 ;  /* 0x0000d84401007387 */ /* 0x004fe80000100a00 */
[----:B------:R1:W-:Y:S04]  /*07d0*/  STL.64 [R1+0xe0], R70 ;  /* 0x0000e04601007387 */ /* 0x0003e80000100a00 */
[----:B---3--:R-:W-:Y:S04]  /*07e0*/  STL.64 [R1+0xc8], R64 ;  /* 0x0000c84001007387 */ /* 0x008fe80000100a00 */
        /* <DEDUP_REMOVED lines=17> */
[----:B------:R0:W-:Y:S01]  /*0900*/  STL.S16 [R1+0x60], R0 ;  /* 0x0000600001007387 */ /* 0x0001e20000100600 */
[----:B-1----:R-:W-:Y:S01]  /*0910*/  CS2R R70, SRZ ;  /* 0x0000000000467805 */ /* 0x002fe2000001ff00 */
[----:B------:R-:W-:Y:S01]  /*0920*/  CS2R R68, SRZ ;  /* 0x0000000000447805 */ /* 0x000fe2000001ff00 */
[----:B--2---:R-:W-:Y:S01]  /*0930*/  CS2R R66, SRZ ;  /* 0x0000000000427805 */ /* 0x004fe2000001ff00 */
[----:B------:R-:W-:-:S02]  /*0940*/  CS2R R64, SRZ ;  /* 0x0000000000407805 */ /* 0x000fc4000001ff00 */
.L_x_11730:
[----:B------:R-:W-:-:S05]  /*0950*/  MOV R185, 0x4 ;  /* 0x0000000400b97802 */ /* 0x000fca0000000f00 */
[----:B------:R-:W-:-:S05]  /*0960*/  IMAD.WIDE R2, R4, R185, c[0x0][0x1d8] ;  /* 0x0000760004027625 */ /* 0x000fca00078e02b9 */
[----:B------:R1:W2:Y:S04]  /*0970*/  LDG.E R180, [R2.64] ;  /* 0x0000000402b47981 */ /* 0x0002a8000c1e1900 */
[----:B------:R-:W3:Y:S01]  /*0980*/  S2R R181, SR_TID.X ;  /* 0x0000000000b57919 */ /* 0x000ee20000002100 */
[----:B0-----:R-:W-:-:S04]  /*0990*/  IMAD.WIDE R6, R4, R185, c[0x0][0x1d0] ;  /* 0x0000740004067625 */ /* 0x001fc800078e02b9 */
[----:B-1----:R-:W-:-:S04]  /*09a0*/  IMAD.WIDE R2, R4, R185, c[0x0][0x1a8] ;  /* 0x00006a0004027625 */ /* 0x002fc800078e02b9 */
[----:B------:R-:W-:Y:S02]  /*09b0*/  IMAD R0, R4, c[0x0][0x168], RZ ;  /* 0x00005a0004007a24 */ /* 0x000fe400078e02ff */
[----:B-----5:R0:W5:Y:S04]  /*09c0*/  LDG.E R3, [R2.64] ;  /* 0x0000000402037981 */ /* 0x020168000c1e1900 */
[----:B0-----:R0:W5:Y:S01]  /*09d0*/  LDG.E R2, [R6.64] ;  /* 0x0000000406027981 */ /* 0x001162000c1e1900 */
[----:B------:R-:W-:Y:S01]  /*09e0*/  MOV R236, 0x10 ;  /* 0x0000001000ec7802 */ /* 0x000fe20000000f00 */
[----:B------:R-:W-:Y:S01]  /*09f0*/  BSSY B0, `(.L_x_11661) ;  /* 0x00001bb000007945 */ /* 0x000fe20003800000 */
[----:B---3--:R-:W-:Y:S02]  /*0a00*/  LOP3.LUT R237, R181, 0xff, RZ, 0xc0, !PT ;  /* 0x000000ffb5ed7812 */ /* 0x008fe400078ec0ff */
[----:B0-----:R-:W-:-:S04]  /*0a10*/  SHF.R.S32.HI R6, RZ, 0x1f, R0 ;  /* 0x0000001fff067819 */ /* 0x001fc80000011400 */
        /* <DEDUP_REMOVED lines=16> */
[----:B------:R-:W-:Y:S02]  /*0b20*/  @P1 IADD3 R180, R2, -0x1, RZ ;  /* 0xffffffff02b41810 */ /* 0x000fe40007ffe0ff */
[----:B------:R-:W-:Y:S01]  /*0b30*/  MOV R184, RZ ;  /* 0x000000ff00b87202 */ /* 0x000fe20000000f00 */
[----:B------:R0:W5:Y:S02]  /*0b40*/  @P0 LDG.E.128 R28, [R224.64] ;  /* 0x00000004e01c0981 */ /* 0x000164000c1e1d00 */
[----:B------:R-:W-:-:S02]  /*0b50*/  @P1 IMAD R180, R180, c[0x0][0x168], RZ ;  /* 0x00005a00b4b41a24 */ /* 0x000fc400078e02ff */
[----:B------:R1:W5:Y:S03]  /*0b60*/  @P0 LDG.E.128 R24, [R6.64] ;  /* 0x0000000406180981 */ /* 0x000366000c1e1d00 */
[----:B------:R-:W-:-:S04]  /*0b70*/  @P1 SHF.R.S32.HI R181, RZ, 0x1f, R180 ;  /* 0x0000001fffb51819 */ /* 0x000fc800000114b4 */
[----:B------:R-:W-:Y:S02]  /*0b80*/  @P1 LEA.HI R181, R181, R180, RZ, 0x2 ;  /* 0x000000b4b5b51211 */ /* 0x000fe400078f10ff */
[----:B-1----:R-:W-:Y:S02]  /*0b90*/  @P0 IADD3 R6, R0, 0x400, RZ ;  /* 0x0000040000060810 */ /* 0x002fe40007ffe0ff */
[----:B------:R-:W-:-:S03]  /*0ba0*/  @P1 LEA.HI.SX32 R184, R181, R237, 0x1e ;  /* 0x000000edb5b81211 */ /* 0x000fc600078ff2ff */
[----:B------:R-:W-:-:S05]  /*0bb0*/  @P0 IMAD.WIDE.U32 R6, R6, R236, c[0x0][0x218] ;  /* 0x0000860006060625 */ /* 0x000fca00078e00ec */
[----:B------:R1:W5:Y:S02]  /*0bc0*/  @P0 LDG.E.128 R20, [R6.64] ;  /* 0x0000000406140981 */ /* 0x000364000c1e1d00 */
[----:B-1----:R-:W-:-:S05]  /*0bd0*/  @P0 IADD3 R6, R0, 0x500, RZ ;  /* 0x0000050000060810 */ /* 0x002fca0007ffe0ff */
        /* <DEDUP_REMOVED lines=8> */
[----:B-1----:R-:W-:-:S06]  /*0c60*/  IMAD.WIDE.U32 R6, R184, R185, c[0x0][0x190] ;  /* 0x00006400b8067625 */ /* 0x002fcc00078e00b9 */
[----:B------:R1:W5:Y:S01]  /*0c70*/  LDG.E R6, [R6.64] ;  /* 0x0000000406067981 */ /* 0x000362000c1e1900 */
[C---:B------:R-:W-:Y:S02]  /*0c80*/  IADD3 R182, R184.reuse, 0x100, RZ ;  /* 0x00000100b8b67810 */ /* 0x040fe40007ffe0ff */
[----:B-1----:R-:W-:-:S05]  /*0c90*/  IADD3 R7, R184, 0x200, RZ ;  /* 0x00000200b8077810 */ /* 0x002fca0007ffe0ff */
[----:B------:R-:W-:-:S04]  /*0ca0*/  IMAD.WIDE.U32 R180, R7, R185, c[0x0][0x190] ;  /* 0x0000640007b47625 */ /* 0x000fc800078e00b9 */
[----:B------:R-:W-:Y:S01]  /*0cb0*/  IMAD.WIDE.U32 R182, R182, R185, c[0x0][0x190] ;  /* 0x00006400b6b67625 */ /* 0x000fe200078e00b9 */
[----:B------:R1:W5:Y:S04]  /*0cc0*/  LDG.E R236, [R180.64] ;  /* 0x00000004b4ec7981 */ /* 0x000368000c1e1900 */
[----:B------:R2:W5:Y:S01]  /*0cd0*/  LDG.E R7, [R182.64] ;  /* 0x00000004b6077981 */ /* 0x000562000c1e1900 */
[C---:B-1----:R-:W-:Y:S02]  /*0ce0*/  IADD3 R180, R184.reuse, 0x400, RZ ;  /* 0x00000400b8b47810 */ /* 0x042fe40007ffe0ff */
[----:B--2---:R-:W-:-:S03]  /*0cf0*/  IADD3 R182, R184, 0x300, RZ ;  /* 0x00000300b8b67810 */ /* 0x004fc60007ffe0ff */
        /* <DEDUP_REMOVED lines=10> */
[----:B-1----:R-:W-:Y:S01]  /*0da0*/  IADD3 R180, R184, 0x700, RZ ;  /* 0x00000700b8b47810 */ /* 0x002fe20007ffe0ff */
[----:B--2---:R-:W-:-:S04]  /*0db0*/  CS2R R182, SRZ ;  /* 0x0000000000b67805 */ /* 0x004fc8000001ff00 */
[----:B------:R-:W-:Y:S01]  /*0dc0*/  IMAD.WIDE.U32 R180, R180, R185, c[0x0][0x190] ;  /* 0x00006400b4b47625 */ /* 0x000fe200078e00b9 */
[----:B------:R-:W-:Y:S05]  /*0dd0*/  BRA `(.L_x_11663) ;  /* 0x000017c000007947 */ /* 0x000fea0003800000 */
.L_x_11662:
[----:B------:R-:W-:Y:S01]  /*0de0*/  IADD3 R5, R180, -0x1, RZ ;  /* 0xffffffffb4057810 */ /* 0x000fe20007ffe0ff */
[----:B------:R-:W-:Y:S01]  /*0df0*/  HFMA2.MMA R251, -RZ, RZ, 0, 2.384185791015625e-07 ;  /* 0x00000004fffb7435 */ /* 0x000fe200000001ff */
[C---:B------:R-:W-:Y:S01]  /*0e00*/  IMAD.WIDE.U32 R172, R0.reuse, R236, c[0x0][0x188] ;  /* 0x0000620000ac7625 */ /* 0x040fe200078e00ec */
[----:B------:R0:W-:Y:S03]  /*0e10*/  STL [R1+0xf8], R44 ;  /* 0x0000f82c01007387 */ /* 0x0001e60000100800 */
[----:B------:R-:W-:Y:S01]  /*0e20*/  IMAD R5, R5, c[0x0][0x168], RZ ;  /* 0x00005a0005057a24 */ /* 0x000fe200078e02ff */
[----:B------:R-:W-:Y:S02]  /*0e30*/  ISETP.NE.U32.AND P0, PT, RZ, c[0x0][0x218], PT ;  /* 0x00008600ff007a0c */ /* 0x000fe40003f05070 */
[----:B------:R-:W-:-:S02]  /*0e40*/  IADD3 R230, R0, 0x400, RZ ;  /* 0x0000040000e67810 */ /* 0x000fc40007ffe0ff */
[----:B------:R-:W-:Y:S01]  /*0e50*/  IADD3 R231, R0, 0x500, RZ ;  /* 0x0000050000e77810 */ /* 0x000fe20007ffe0ff */
[-C--:B------:R-:W-:Y:S01]  /*0e60*/  IMAD.WIDE.U32 R176, R183, R236.reuse, c[0x0][0x188] ;  /* 0x00006200b7b07625 */ /* 0x080fe200078e00ec */
[----:B------:R-:W-:Y:S02]  /*0e70*/  SHF.R.S32.HI R198, RZ, 0x1f, R5 ;  /* 0x0000001fffc67819 */ /* 0x000fe40000011405 */
[----:B-----5:R-:W-:Y:S01]  /*0e80*/  ISETP.GE.AND P1, PT, R2, 0x1, PT ;  /* 0x000000010200780c */ /* 0x020fe20003f26270 */
[----:B------:R-:W-:Y:S01]  /*0e90*/  IMAD.WIDE R186, R4, R251, c[0x0][0x1a0] ;  /* 0x0000680004ba7625 */ /* 0x000fe200078e02fb */
[----:B------:R-:W-:Y:S02]  /*0ea0*/  LEA.HI R5, R198, R5, RZ, 0x2 ;  /* 0x00000005c6057211 */ /* 0x000fe400078f10ff */
[C---:B------:R-:W-:Y:S02]  /*0eb0*/  IADD3 R233, R0.reuse, 0x600, RZ ;  /* 0x0000060000e97810 */ /* 0x040fe40007ffe0ff */
[----:B------:R-:W-:Y:S01]  /*0ec0*/  IADD3 R234, R0, 0x700, RZ ;  /* 0x0000070000ea7810 */ /* 0x000fe20007ffe0ff */
[-C--:B------:R-:W-:Y:S01]  /*0ed0*/  IMAD.WIDE.U32 R184, R181, R236.reuse, c[0x0][0x188] ;  /* 0x00006200b5b87625 */ /* 0x080fe200078e00ec */
[----:B------:R-:W-:Y:S01]  /*0ee0*/  ISETP.NE.AND.EX P0, PT, RZ, c[0x0][0x21c], PT, P0 ;  /* 0x00008700ff007a0c */ /* 0x000fe20003f05300 */
[----:B------:R-:W1:Y:S01]  /*0ef0*/  LDC.U8 R250, c[0x0][0x1f0] ;  /* 0x00007c00fffa7b82 */ /* 0x000e620000000000 */
[----:B------:R-:W-:Y:S01]  /*0f00*/  LEA.HI.SX32 R232, R5, R237, 0x1e ;  /* 0x000000ed05e87211 */ /* 0x000fe200078ff2ff */
[-C--:B------:R-:W-:Y:S01]  /*0f10*/  IMAD.WIDE.U32 R188, R230, R236.reuse, c[0x0][0x188] ;  /* 0x00006200e6bc7625 */ /* 0x080fe200078e00ec */
[----:B------:R2:W3:Y:S02]  /*0f20*/  LDG.E R243, [R186.64] ;  /* 0x00000004baf37981 */ /* 0x0004e4000c1e1900 */
[C---:B------:R-:W-:Y:S01]  /*0f30*/  IADD3 R5, R232.reuse, 0x100, RZ ;  /* 0x00000100e8057810 */ /* 0x040fe20007ffe0ff */
[-C--:B------:R-:W-:Y:S01]  /*0f40*/  IMAD.WIDE.U32 R192, R231, R236.reuse, c[0x0][0x188] ;  /* 0x00006200e7c07625 */ /* 0x080fe200078e00ec */
[----:B------:R-:W4:Y:S03]  /*0f50*/  LDG.E.128 R172, [R172.64] ;  /* 0x00000004acac7981 */ /* 0x000f26000c1e1d00 */
[-C--:B------:R-:W-:Y:S01]  /*0f60*/  IMAD.WIDE.U32 R208, R5, R236.reuse, c[0x0][0x208] ;  /* 0x0000820005d07625 */ /* 0x080fe200078e00ec */
[----:B------:R-:W-:Y:S01]  /*0f70*/  IADD3 R5, R232, 0x200, RZ ;  /* 0x00000200e8057810 */ /* 0x000fe20007ffe0ff */
[----:B------:R0:W5:Y:S04]  /*0f80*/  @P0 LDG.E.128 R24, [R6.64] ;  /* 0x0000000406180981 */ /* 0x000168000c1e1d00 */
[-C--:B------:R-:W-:Y:S01]  /*0f90*/  IMAD.WIDE.U32 R212, R5, R236.reuse, c[0x0][0x208] ;  /* 0x0000820005d47625 */ /* 0x080fe200078e00ec */
[----:B------:R1:W5:Y:S03]  /*0fa0*/  @P0 LDG.E.128 R36, [R228.64] ;  /* 0x00000004e4240981 */ /* 0x000366000c1e1d00 */
[-C--:B------:R-:W-:Y:S01]  /*0fb0*/  IMAD.WIDE.U32 R196, R233, R236.reuse, c[0x0][0x188] ;  /* 0x00006200e9c47625 */ /* 0x080fe200078e00ec */
[----:B------:R1:W5:Y:S03]  /*0fc0*/  @P0 LDG.E.128 R28, [R224.64] ;  /* 0x00000004e01c0981 */ /* 0x000366000c1e1d00 */
[-C--:B0-----:R-:W-:Y:S01]  /*0fd0*/  @P0 IMAD.WIDE.U32 R6, R230, R236.reuse, c[0x0][0x218] ;  /* 0x00008600e6060625 */ /* 0x081fe200078e00ec */
[C---:B------:R-:W-:Y:S01]  /*0fe0*/  IADD3 R5, R232.reuse, 0x300, RZ ;  /* 0x00000300e8057810 */ /* 0x040fe20007ffe0ff */
[----:B------:R-:W-:Y:S04]  /*0ff0*/  STL [R1+0xf4], R43 ;  /* 0x0000f42b01007387 */ /* 0x000fe80000100800 */
[----:B------:R0:W5:Y:S01]  /*1000*/  @P0 LDG.E.128 R20, [R6.64] ;  /* 0x0000000406140981 */ /* 0x000162000c1e1d00 */
[----:B------:R-:W-:Y:S01]  /*1010*/  IMAD.WIDE.U32 R216, R5, R236, c[0x0][0x208] ;  /* 0x0000820005d87625 */ /* 0x000fe200078e00ec */
[----:B------:R-:W-:-:S02]  /*1020*/  IADD3 R5, R232, 0x400, RZ ;  /* 0x00000400e8057810 */ /* 0x000fc40007ffe0ff */
[C---:B-1----:R-:W-:Y:S01]  /*1030*/  IADD3 R224, R232.reuse, 0x500, RZ ;  /* 0x00000500e8e07810 */ /* 0x042fe20007ffe0ff */
[-C--:B------:R-:W-:Y:S01]  /*1040*/  IMAD.WIDE.U32 R204, R232, R236.reuse, c[0x0][0x208] ;  /* 0x00008200e8cc7625 */ /* 0x080fe200078e00ec */
[----:B------:R1:W-:Y:S03]  /*1050*/  STL [R1+0xf0], R42 ;  /* 0x0000f02a01007387 */ /* 0x0003e60000100800 */
[-C--:B0-----:R-:W-:Y:S01]  /*1060*/  @P0 IMAD.WIDE.U32 R6, R231, R236.reuse, c[0x0][0x218] ;  /* 0x00008600e7060625 */ /* 0x081fe200078e00ec */
[----:B------:R0:W-:Y:S04]  /*1070*/  STL [R1+0xec], R41 ;  /* 0x0000ec2901007387 */ /* 0x0001e80000100800 */
[----:B------:R0:W5:Y:S01]  /*1080*/  @P0 LDG.E.128 R16, [R6.64] ;  /* 0x0000000406100981 */ /* 0x000162000c1e1d00 */
[----:B------:R-:W-:Y:S01]  /*1090*/  IMAD.WIDE.U32 R220, R5, R236, c[0x0][0x208] ;  /* 0x0000820005dc7625 */ /* 0x000fe200078e00ec */
[----:B------:R-:W-:-:S02]  /*10a0*/  @P1 IADD3 R5, R2, -0x1, RZ ;  /* 0xffffffff02051810 */ /* 0x000fc40007ffe0ff */
[----:B------:R1:W-:Y:S01]  /*10b0*/  STL [R1+0xe8], R40 ;  /* 0x0000e82801007387 */ /* 0x0003e20000100800 */
[----:B------:R-:W-:-:S03]  /*10c0*/  IMAD.WIDE.U32 R182, R182, R236, c[0x0][0x188] ;  /* 0x00006200b6b67625 */ /* 0x000fc600078e00ec */
[----:B------:R-:W4:Y:S01]  /*10d0*/  LDG.E.128 R176, [R176.64] ;  /* 0x00000004b0b07981 */ /* 0x000f22000c1e1d00 */
[----:B0-----:R-:W-:Y:S01]  /*10e0*/  IADD3 R6, R232, 0x600, RZ ;  /* 0x00000600e8067810 */ /* 0x001fe20007ffe0ff */
[----:B------:R-:W-:Y:S02]  /*10f0*/  @P1 IMAD R5, R5, c[0x0][0x168], RZ ;  /* 0x00005a0005051a24 */ /* 0x000fe400078e02ff */
[----:B------:R-:W4:Y:S02]  /*1100*/  LDG.E.128 R180, [R182.64] ;  /* 0x00000004b6b47981 */ /* 0x000f24000c1e1d00 */
[-C--:B------:R-:W-:Y:S02]  /*1110*/  IMAD.WIDE.U32 R6, R6, R236.reuse, c[0x0][0x208] ;  /* 0x0000820006067625 */ /* 0x080fe400078e00ec */
[----:B------:R-:W4:Y:S04]  /*1120*/  LDG.E.128 R204, [R204.64] ;  /* 0x00000004cccc7981 */ /* 0x000f28000c1e1d00 */
[----:B------:R0:W4:Y:S01]  /*1130*/  LDG.E.128 R228, [R6.64] ;  /* 0x0000000406e47981 */ /* 0x000122000c1e1d00 */
[----:B------:R-:W-:Y:S01]  /*1140*/  @P1 SHF.R.S32.HI R235, RZ, 0x1f, R5 ;  /* 0x0000001fffeb1819 */ /* 0x000fe20000011405 */
[----:B------:R-:W-:-:S02]  /*1150*/  IMAD.WIDE.U32 R200, R234, R236, c[0x0][0x188] ;  /* 0x00006200eac87625 */ /* 0x000fc400078e00ec */
[----:B------:R-:W4:Y:S02]  /*1160*/  LDL R44, [R1+0xdc] ;  /* 0x0000dc00012c7983 */ /* 0x000f240000100800 */
[-C--:B------:R-:W-:Y:S02]  /*1170*/  IMAD.WIDE.U32 R224, R224, R236.reuse, c[0x0][0x208] ;  /* 0x00008200e0e07625 */ /* 0x080fe400078e00ec */
[----:B--2---:R-:W2:Y:S02]  /*1180*/  LDG.E.128 R184, [R184.64] ;  /* 0x00000004b8b87981 */ /* 0x004ea4000c1e1d00 */
[----:B0-----:R-:W-:Y:S01]  /*1190*/  @P0 IMAD.WIDE.U32 R6, R233, R236, c[0x0][0x218] ;  /* 0x00008600e9060625 */ /* 0x001fe200078e00ec */
[----:B------:R-:W-:Y:S01]  /*11a0*/  @P1 LEA.HI R235, R235, R5, RZ, 0x2 ;  /* 0x00000005ebeb1211 */ /* 0x000fe200078f10ff */
[----:B------:R-:W2:Y:S04]  /*11b0*/  LDG.E.128 R188, [R188.64] ;  /* 0x00000004bcbc7981 */ /* 0x000ea8000c1e1d00 */
[----:B------:R0:W5:Y:S01]  /*11c0*/  @P0 LDG.E.128 R12, [R6.64] ;  /* 0x00000004060c0981 */ /* 0x000162000c1e1d00 */
[----:B------:R-:W-:-:S02]  /*11d0*/  MOV R5, RZ ;  /* 0x000000ff00057202 */ /* 0x000fc40000000f00 */
[----:B------:R-:W-:Y:S01]  /*11e0*/  @P1 LEA.HI.SX32 R5, R235, R237, 0x1e ;  /* 0x000000edeb051211 */ /* 0x000fe200078ff2ff */
[----:B-1----:R-:W2:Y:S04]  /*11f0*/  LDL R42, [R1+0xe0] ;  /* 0x0000e000012a7983 */ /* 0x002ea80000100800 */
[----:B------:R-:W2:Y:S01]  /*1200*/  LDG.E.128 R192, [R192.64] ;  /* 0x00000004c0c07981 */ /* 0x000ea2000c1e1d00 */
[----:B0-----:R-:W-:-:S03]  /*1210*/  @P0 IMAD.WIDE.U32 R6, R234, R236, c[0x0][0x218] ;  /* 0x00008600ea060625 */ /* 0x001fc600078e00ec */
[----:B------:R-:W2:Y:S04]  /*1220*/  LDL R252, [R1+0xe4] ;  /* 0x0000e40001fc7983 */ /* 0x000ea80000100800 */
[----:B------:R0:W5:Y:S04]  /*1230*/  @P0 LDG.E.128 R8, [R6.64] ;  /* 0x0000000406080981 */ /* 0x000168000c1e1d00 */
[----:B------:R-:W2:Y:S04]  /*1240*/  LDG.E.128 R196, [R196.64] ;  /* 0x00000004c4c47981 */ /* 0x000ea8000c1e1d00 */
[----:B------:R-:W2:Y:S01]  /*1250*/  LDG.E.128 R200, [R200.64] ;  /* 0x00000004c8c87981 */ /* 0x000ea2000c1e1d00 */
[----:B0-----:R-:W-:-:S03]  /*1260*/  IADD3 R6, R232, 0x700, RZ ;  /* 0x00000700e8067810 */ /* 0x001fc60007ffe0ff */
[----:B------:R0:W5:Y:S02]  /*1270*/  @P0 LDG.E.128 R32, [R226.64] ;  /* 0x00000004e2200981 */ /* 0x000164000c1e1d00 */
[----:B------:R-:W-:Y:S02]  /*1280*/  IMAD.WIDE.U32 R232, R6, R236, c[0x0][0x208] ;  /* 0x0000820006e87625 */ /* 0x000fe400078e00ec */
[----:B------:R-:W2:Y:S02]  /*1290*/  LDG.E.128 R208, [R208.64] ;  /* 0x00000004d0d07981 */ /* 0x000ea4000c1e1d00 */
[CC--:B------:R-:W-:Y:S01]  /*12a0*/  IMAD.WIDE.U32 R6, R5.reuse, R251.reuse, c[0x0][0x190] ;  /* 0x0000640005067625 */ /* 0x0c0fe200078e00fb */
[----:B------:R-:W-:Y:S01]  /*12b0*/  IADD3 R238, R5, 0x100, RZ ;  /* 0x0000010005ee7810 */ /* 0x000fe20007ffe0ff */
[----:B------:R-:W2:Y:S04]  /*12c0*/  LDL R247, [R1+0xd0] ;  /* 0x0000d00001f77983 */ /* 0x000ea80000100800 */
[----:B------:R1:W5:Y:S01]  /*12d0*/  LDG.E R6, [R6.64] ;  /* 0x0000000406067981 */ /* 0x000362000c1e1900 */
[----:B------:R-:W-:Y:S01]  /*12e0*/  IMAD.WIDE.U32 R238, R238, R251, c[0x0][0x190] ;  /* 0x00006400eeee7625 */ /* 0x000fe200078e00fb */
[----:B------:R-:W-:-:S02]  /*12f0*/  ISETP.NE.AND P0, PT, R250, RZ, PT ;  /* 0x000000fffa00720c */ /* 0x000fc40003f05270 */
[----:B------:R-:W2:Y:S04]  /*1300*/  LDL R250, [R1+0xcc] ;  /* 0x0000cc0001fa7983 */ /* 0x000ea80000100800 */
[----:B------:R-:W2:Y:S01]  /*1310*/  LDL R248, [R1+0xd8] ;  /* 0x0000d80001f87983 */ /* 0x000ea20000100800 */
[----:B-1----:R-:W-:-:S03]  /*1320*/  IADD3 R7, R5, 0x200, RZ ;  /* 0x0000020005077810 */ /* 0x002fc60007ffe0ff */
[----:B------:R-:W2:Y:S02]  /*1330*/  LDL R246, [R1+0xd4] ;  /* 0x0000d40001f67983 */ /* 0x000ea40000100800 */
[----:B------:R-:W-:Y:S02]  /*1340*/  IMAD.WIDE.U32 R236, R7, R251, c[0x0][0x190] ;  /* 0x0000640007ec7625 */ /* 0x000fe400078e00fb */
[----:B------:R-:W2:Y:S04]  /*1350*/  LDG.E.128 R212, [R212.64] ;  /* 0x00000004d4d47981 */ /* 0x000ea8000c1e1d00 */
[----:B------:R1:W5:Y:S04]  /*1360*/  LDG.E R7, [R238.64] ;  /* 0x00000004ee077981 */ /* 0x000368000c1e1900 */
[----:B------:R0:W5:Y:S04]  /*1370*/  LDG.E R236, [R236.64] ;  /* 0x00000004ecec7981 */ /* 0x000168000c1e1900 */
[----:B------:R-:W2:Y:S01]  /*1380*/  LDG.E.128 R216, [R216.64] ;  /* 0x00000004d8d87981 */ /* 0x000ea2000c1e1d00 */
[----:B-1----:R-:W-:-:S03]  /*1390*/  IADD3 R238, R5, 0x400, RZ ;  /* 0x0000040005ee7810 */ /* 0x002fc60007ffe0ff */
[----:B------:R-:W2:Y:S01]  /*13a0*/  LDG.E.128 R220, [R220.64] ;  /* 0x00000004dcdc7981 */ /* 0x000ea2000c1e1d00 */
[----:B0-----:R-:W-:Y:S01]  /*13b0*/  IADD3 R237, R5, 0x300, RZ ;  /* 0x0000030005ed7810 */ /* 0x001fe20007ffe0ff */
[-C--:B------:R-:W-:Y:S02]  /*13c0*/  IMAD.WIDE.U32 R238, R238, R251.reuse, c[0x0][0x190] ;  /* 0x00006400eeee7625 */ /* 0x080fe400078e00fb */
[----:B------:R-:W2:Y:S02]  /*13d0*/  LDG.E.128 R224, [R224.64] ;  /* 0x00000004e0e07981 */ /* 0x000ea4000c1e1d00 */
[----:B------:R-:W-:Y:S02]  /*13e0*/  IMAD.WIDE.U32 R240, R237, R251, c[0x0][0x190] ;  /* 0x00006400edf07625 */ /* 0x000fe400078e00fb */
[----:B------:R0:W5:Y:S04]  /*13f0*/  LDG.E R242, [R238.64] ;  /* 0x00000004eef27981 */ /* 0x000168000c1e1900 */
[----:B------:R1:W5:Y:S04]  /*1400*/  LDG.E R237, [R240.64] ;  /* 0x00000004f0ed7981 */ /* 0x000368000c1e1900 */
[----:B------:R-:W2:Y:S01]  /*1410*/  LDG.E.128 R232, [R232.64] ;  /* 0x00000004e8e87981 */ /* 0x000ea2000c1e1d00 */
[----:B0-----:R-:W-:-:S02]  /*1420*/  IADD3 R238, R5, 0x500, RZ ;  /* 0x0000050005ee7810 */ /* 0x001fc40007ffe0ff */
[----:B-1----:R-:W-:-:S03]  /*1430*/  IADD3 R240, R5, 0x600, RZ ;  /* 0x0000060005f07810 */ /* 0x002fc60007ffe0ff */
[----:B------:R-:W-:-:S04]  /*1440*/  IMAD.WIDE.U32 R238, R238, R251, c[0x0][0x190] ;  /* 0x00006400eeee7625 */ /* 0x000fc800078e00fb */
[----:B------:R-:W-:Y:S02]  /*1450*/  IMAD.WIDE.U32 R240, R240, R251, c[0x0][0x190] ;  /* 0x00006400f0f07625 */ /* 0x000fe400078e00fb */
[----:B------:R-:W2:Y:S04]  /*1460*/  LDL R251, [R1+0xc8] ;  /* 0x0000c80001fb7983 */ /* 0x000ea80000100800 */
[----:B------:R0:W5:Y:S04]  /*1470*/  LDG.E R238, [R238.64] ;  /* 0x00000004eeee7981 */ /* 0x000168000c1e1900 */
[----:B0-----:R4:W5:Y:S01]  /*1480*/  LDG.E R239, [R240.64] ;  /* 0x00000004f0ef7981 */ /* 0x001962000c1e1900 */
[----:B---3--:R-:W-:-:S05]  /*1490*/  FSEL R243, R243, RZ, !P0 ;  /* 0x000000fff3f37208 */ /* 0x008fca0004000000 */
[C---:B----4-:R-:W-:Y:S02]  /*14a0*/  FADD.FTZ R241, -R243.reuse, R173 ;  /* 0x000000adf3f17221 */ /* 0x050fe40000010100 */
[C---:B------:R-:W-:Y:S02]  /*14b0*/  FADD.FTZ R244, -R243.reuse, R174 ;  /* 0x000000aef3f47221 */ /* 0x040fe40000010100 */
[----:B------:R-:W-:Y:S02]  /*14c0*/  FADD.FTZ R245, -R243, R175 ;  /* 0x000000aff3f57221 */ /* 0x000fe40000010100 */
[C---:B------:R-:W-:Y:S02]  /*14d0*/  FMUL.FTZ R43, R3.reuse, R241 ;  /* 0x000000f1032b7220 */ /* 0x040fe40000410000 */
[C---:B------:R-:W-:Y:S02]  /*14e0*/  FMUL.FTZ R41, R3.reuse, R244 ;  /* 0x000000f403297220 */ /* 0x040fe40000410000 */
[----:B------:R-:W-:-:S02]  /*14f0*/  FMUL.FTZ R40, R3, R245 ;  /* 0x000000f503287220 */ /* 0x000fc40000410000 */
[----:B------:R-:W-:Y:S01]  /*1500*/  FADD.FTZ R240, -R243, R172 ;  /* 0x000000acf3f07221 */ /* 0x000fe20000010100 */
[----:B------:R-:W-:Y:S04]  /*1510*/  STL [R1+0x28], R43 ;  /* 0x0000282b01007387 */ /* 0x000fe80000100800 */
[----:B------:R-:W-:Y:S01]  /*1520*/  STL [R1+0x20], R41 ;  /* 0x0000202901007387 */ /* 0x000fe20000100800 */
[----:B------:R-:W-:-:S03]  /*1530*/  FMUL.FTZ R249, R3, R240 ;  /* 0x000000f003f97220 */ /* 0x000fc60000410000 */
[----:B------:R-:W-:Y:S01]  /*1540*/  STL [R1+0x1c], R40 ;  /* 0x00001c2801007387 */ /* 0x000fe20000100800 */
        /* <DEDUP_REMOVED lines=8> */
[----:B------:R-:W-:Y:S02]  /*15d0*/  FMUL.FTZ R44, R44, R205 ;  /* 0x000000cd2c2c7220 */ /* 0x000fe40000410000 */
[----:B------:R-:W-:Y:S02]  /*15e0*/  FADD.FTZ R99, R99, R207 ;  /* 0x000000cf63637221 */ /* 0x000fe40000010000 */
[C---:B--2---:R-:W-:Y:S02]  /*15f0*/  FADD.FTZ R180, -R243.reuse, R187 ;  /* 0x000000bbf3b47221 */ /* 0x044fe40000010100 */
[----:B------:R-:W-:-:S02]  /*1600*/  FADD.FTZ R183, -R243, R184 ;  /* 0x000000b8f3b77221 */ /* 0x000fc40000010100 */
[C---:B------:R-:W-:Y:S02]  /*1610*/  FADD.FTZ R182, -R243.reuse, R185 ;  /* 0x000000b9f3b67221 */ /* 0x040fe40000010100 */
[C---:B------:R-:W-:Y:S02]  /*1620*/  FADD.FTZ R181, -R243.reuse, R186 ;  /* 0x000000baf3b57221 */ /* 0x040fe40000010100 */
[C---:B------:R-:W-:Y:S02]  /*1630*/  FADD.FTZ R187, -R243.reuse, R188 ;  /* 0x000000bcf3bb7221 */ /* 0x040fe40000010100 */
[C---:B------:R-:W-:Y:S02]  /*1640*/  FADD.FTZ R179, -R243.reuse, R179 ;  /* 0x000000b3f3b37221 */ /* 0x040fe40000010100 */
[----:B------:R-:W-:Y:S02]  /*1650*/  FMUL.FTZ R42, R42, R206 ;  /* 0x000000ce2a2a7220 */ /* 0x000fe40000410000 */
[----:B------:R-:W-:-:S02]  /*1660*/  FADD.FTZ R186, -R243, R189 ;  /* 0x000000bdf3ba7221 */ /* 0x000fc40000010100 */
[C---:B------:R-:W-:Y:S02]  /*1670*/  FADD.FTZ R185, -R243.reuse, R190 ;  /* 0x000000bef3b97221 */ /* 0x040fe40000010100 */
[C---:B------:R-:W-:Y:S02]  /*1680*/  FADD.FTZ R184, -R243.reuse, R191 ;  /* 0x000000bff3b87221 */ /* 0x040fe40000010100 */
[C---:B------:R-:W-:Y:S02]  /*1690*/  FADD.FTZ R188, -R243.reuse, R195 ;  /* 0x000000c3f3bc7221 */ /* 0x040fe40000010100 */
[----:B------:R-:W-:Y:S01]  /*16a0*/  FMUL.FTZ R207, R252, R207 ;  /* 0x000000cffccf7220 */ /* 0x000fe20000410000 */
[----:B------:R0:W-:Y:S01]  /*16b0*/  STL [R1+0x3c], R44 ;  /* 0x00003c2c01007387 */ /* 0x0001e20000100800 */
[C---:B------:R-:W-:Y:S02]  /*16c0*/  FADD.FTZ R191, -R243.reuse, R192 ;  /* 0x000000c0f3bf7221 */ /* 0x040fe40000010100 */
[C---:B------:R-:W-:Y:S01]  /*16d0*/  FADD.FTZ R190, -R243.reuse, R193 ;  /* 0x000000c1f3be7221 */ /* 0x040fe20000010100 */
[----:B------:R-:W2:Y:S01]  /*16e0*/  LDL R241, [R1+0xc0] ;  /* 0x0000c00001f17983 */ /* 0x000ea20000100800 */
[----:B------:R-:W-:-:S02]  /*16f0*/  FADD.FTZ R189, -R243, R194 ;  /* 0x000000c2f3bd7221 */ /* 0x000fc40000010100 */
[----:B------:R-:W-:Y:S01]  /*1700*/  FADD.FTZ R195, -R243, R199 ;  /* 0x000000c7f3c37221 */ /* 0x000fe20000010100 */
[----:B------:R-:W3:Y:S01]  /*1710*/  LDL R240, [R1+0xc4] ;  /* 0x0000c40001f07983 */ /* 0x000ee20000100800 */
[----:B------:R-:W-:Y:S02]  /*1720*/  FMUL.FTZ R176, R3, R176 ;  /* 0x000000b003b07220 */ /* 0x000fe40000410000 */
[C---:B------:R-:W-:Y:S02]  /*1730*/  FADD.FTZ R192, -R243.reuse, R196 ;  /* 0x000000c4f3c07221 */ /* 0x040fe40000010100 */
[C---:B------:R-:W-:Y:S01]  /*1740*/  FADD.FTZ R193, -R243.reuse, R197 ;  /* 0x000000c5f3c17221 */ /* 0x040fe20000010100 */
[----:B------:R-:W4:Y:S01]  /*1750*/  LDL R196, [R1+0xb8] ;  /* 0x0000b80001c47983 */ /* 0x000f220000100800 */
[C---:B------:R-:W-:Y:S02]  /*1760*/  FADD.FTZ R194, -R243.reuse, R198 ;  /* 0x000000c6f3c27221 */ /* 0x040fe40000010100 */
[----:B------:R-:W-:-:S02]  /*1770*/  FADD.FTZ R200, -R243, R200 ;  /* 0x000000c8f3c87221 */ /* 0x000fc40000010100 */
[C---:B------:R-:W-:Y:S02]  /*1780*/  FADD.FTZ R201, -R243.reuse, R201 ;  /* 0x000000c9f3c97221 */ /* 0x040fe40000010100 */
[C---:B------:R-:W-:Y:S02]  /*1790*/  FADD.FTZ R202, -R243.reuse, R202 ;  /* 0x000000caf3ca7221 */ /* 0x040fe40000010100 */
[----:B------:R-:W-:Y:S02]  /*17a0*/  FADD.FTZ R203, -R243, R203 ;  /* 0x000000cbf3cb7221 */ /* 0x000fe40000010100 */
[C---:B------:R-:W-:Y:S01]  /*17b0*/  FMUL.FTZ R199, R3.reuse, R177 ;  /* 0x000000b103c77220 */ /* 0x040fe20000410000 */
[----:B------:R-:W2:Y:S01]  /*17c0*/  LDL R243, [R1+0xbc] ;  /* 0x0000bc0001f37983 */ /* 0x000ea20000100800 */
[----:B------:R-:W-:Y:S02]  /*17d0*/  FMUL.FTZ R178, R3, R178 ;  /* 0x000000b203b27220 */ /* 0x000fe40000410000 */
[----:B------:R-:W-:Y:S01]  /*17e0*/  FFMA.FTZ R66, R206, R41, R66 ;  /* 0x00000029ce427223 */ /* 0x000fe20000010042 */
[----:B------:R1:W-:Y:S01]  /*17f0*/  STL [R1+0x38], R42 ;  /* 0x0000382a01007387 */ /* 0x0003e20000100800 */
[----:B------:R-:W-:-:S02]  /*1800*/  FADD.FTZ R98, R98, R206 ;  /* 0x000000ce62627221 */ /* 0x000fc40000010000 */
[----:B------:R-:W-:Y:S01]  /*1810*/  FMUL.FTZ R197, R3, R179 ;  /* 0x000000b303c57220 */ /* 0x000fe20000410000 */
[----:B------:R-:W-:Y:S01]  /*1820*/  STL [R1+0x34], R207 ;  /* 0x000034cf01007387 */ /* 0x000fe20000100800 */
[----:B------:R-:W-:Y:S02]  /*1830*/  FFMA.FTZ R65, R205, R43, R65 ;  /* 0x0000002bcd417223 */ /* 0x000fe40000010041 */
[----:B------:R-:W-:Y:S01]  /*1840*/  FADD.FTZ R97, R97, R205 ;  /* 0x000000cd61617221 */ /* 0x000fe20000010000 */
[----:B------:R0:W-:Y:S01]  /*1850*/  STL [R1+0xc], R176 ;  /* 0x00000cb001007387 */ /* 0x0001e20000100800 */
[----:B------:R-:W-:Y:S02]  /*1860*/  FMUL.FTZ R205, R250, R209 ;  /* 0x000000d1facd7220 */ /* 0x000fe40000410000 */
[----:B------:R-:W-:Y:S01]  /*1870*/  FMUL.FTZ R198, R247, R210 ;  /* 0x000000d2f7c67220 */ /* 0x000fe20000410000 */
[----:B------:R-:W-:Y:S01]  /*1880*/  STL [R1+0x8], R199 ;  /* 0x000008c701007387 */ /* 0x000fe20000100800 */
[----:B------:R-:W-:-:S03]  /*1890*/  FFMA.FTZ R64, R204, R249, R64 ;  /* 0x000000f9cc407223 */ /* 0x000fc60000010040 */
[----:B------:R0:W-:Y:S01]  /*18a0*/  STL [R1+0x4], R178 ;  /* 0x000004b201007387 */ /* 0x0001e20000100800 */
[----:B------:R-:W-:-:S03]  /*18b0*/  FADD.FTZ R96, R96, R204 ;  /* 0x000000cc60607221 */ /* 0x000fc60000010000 */
[----:B------:R-:W-:Y:S01]  /*18c0*/  STL [R1], R197 ;  /* 0x000000c501007387 */ /* 0x000fe20000100800 */
[----:B------:R-:W-:Y:S02]  /*18d0*/  FMUL.FTZ R248, R248, R204 ;  /* 0x000000ccf8f87220 */ /* 0x000fe40000410000 */
[----:B------:R-:W-:Y:S02]  /*18e0*/  FFMA.FTZ R68, R208, R176, R68 ;  /* 0x000000b0d0447223 */ /* 0x000fe40000010044 */
[----:B------:R-:W-:Y:S02]  /*18f0*/  FADD.FTZ R100, R100, R208 ;  /* 0x000000d064647221 */ /* 0x000fe40000010000 */
[----:B------:R-:W-:Y:S02]  /*1900*/  FFMA.FTZ R69, R209, R199, R69 ;  /* 0x000000c7d1457223 */ /* 0x000fe40000010045 */
[----:B------:R-:W-:Y:S02]  /*1910*/  FADD.FTZ R101, R101, R209 ;  /* 0x000000d165657221 */ /* 0x000fe40000010000 */
[----:B------:R-:W-:-:S02]  /*1920*/  FFMA.FTZ R70, R210, R178, R70 ;  /* 0x000000b2d2467223 */ /* 0x000fc40000010046 */
[----:B------:R-:W-:Y:S02]  /*1930*/  FADD.FTZ R102, R102, R210 ;  /* 0x000000d266667221 */ /* 0x000fe40000010000 */
[----:B------:R-:W-:Y:S02]  /*1940*/  FMUL.FTZ R245, R3, R174 ;  /* 0x000000ae03f57220 */ /* 0x000fe40000410000 */
[----:B------:R-:W-:-:S05]  /*1950*/  FMUL.FTZ R206, R251, R208 ;  /* 0x000000d0fbce7220 */ /* 0x000fca0000410000 */
[----:B------:R-:W-:Y:S04]  /*1960*/  STL [R1+0x30], R206 ;  /* 0x000030ce01007387 */ /* 0x000fe80000100800 */
[----:B------:R-:W-:Y:S04]  /*1970*/  STL [R1+0x2c], R205 ;  /* 0x00002ccd01007387 */ /* 0x000fe80000100800 */
[----:B------:R-:W3:Y:S04]  /*1980*/  LDL R210, [R1+0xa8] ;  /* 0x0000a80001d27983 */ /* 0x000ee80000100800 */
[----:B------:R-:W3:Y:S04]  /*1990*/  LDL R209, [R1+0xac] ;  /* 0x0000ac0001d17983 */ /* 0x000ee80000100800 */
[----:B------:R-:W3:Y:S04]  /*19a0*/  LDL R208, [R1+0xb0] ;  /* 0x0000b00001d07983 */ /* 0x000ee80000100800 */
[----:B------:R-:W3:Y:S04]  /*19b0*/  LDL R204, [R1+0xb4] ;  /* 0x0000b40001cc7983 */ /* 0x000ee80000100800 */
[----:B------:R-:W-:Y:S04]  /*19c0*/  STL [R1+0x24], R198 ;  /* 0x000024c601007387 */ /* 0x000fe80000100800 */
[----:B------:R-:W3:Y:S01]  /*19d0*/  LDL R174, [R1+0x98] ;  /* 0x0000980001ae7983 */ /* 0x000ee20000100800 */
[----:B------:R-:W-:-:S02]  /*19e0*/  FMUL.FTZ R177, R246, R211 ;  /* 0x000000d3f6b17220 */ /* 0x000fc40000410000 */
[----:B------:R-:W-:Y:S02]  /*19f0*/  FMUL.FTZ R247, R3, R172 ;  /* 0x000000ac03f77220 */ /* 0x000fe40000410000 */
[----:B------:R-:W-:Y:S02]  /*1a00*/  FFMA.FTZ R172, R249, R248, RZ ;  /* 0x000000f8f9ac7223 */ /* 0x000fe400000100ff */
[----:B------:R-:W-:Y:S02]  /*1a10*/  FMUL.FTZ R246, R3, R173 ;  /* 0x000000ad03f67220 */ /* 0x000fe40000410000 */
[----:B------:R-:W-:Y:S01]  /*1a20*/  FADD.FTZ R173, RZ, R248 ;  /* 0x000000f8ffad7221 */ /* 0x000fe20000010000 */
[----:B------:R0:W-:Y:S01]  /*1a30*/  STL [R1+0x18], R177 ;  /* 0x000018b101007387 */ /* 0x0001e20000100800 */
[----:B------:R-:W-:Y:S02]  /*1a40*/  FFMA.FTZ R172, R43, R44, R172 ;  /* 0x0000002c2bac7223 */ /* 0x000fe400000100ac */
[----:B------:R-:W-:-:S02]  /*1a50*/  FFMA.FTZ R71, R211, R197, R71 ;  /* 0x000000c5d3477223 */ /* 0x000fc40000010047 */
[----:B------:R-:W-:Y:S02]  /*1a60*/  FADD.FTZ R103, R103, R211 ;  /* 0x000000d367677221 */ /* 0x000fe40000010000 */
[----:B------:R-:W-:Y:S02]  /*1a70*/  FMUL.FTZ R244, R3, R175 ;  /* 0x000000af03f47220 */ /* 0x000fe40000410000 */
[----:B------:R-:W-:Y:S02]  /*1a80*/  FADD.FTZ R173, R173, R44 ;  /* 0x0000002cadad7221 */ /* 0x000fe40000010000 */
[----:B------:R-:W-:Y:S02]  /*1a90*/  FADD.FTZ R108, R108, R216 ;  /* 0x000000d86c6c7221 */ /* 0x000fe40000010000 */
[----:B------:R-:W-:Y:S02]  /*1aa0*/  FFMA.FTZ R172, R41, R42, R172 ;  /* 0x0000002a29ac7223 */ /* 0x000fe400000100ac */
[----:B------:R-:W-:-:S02]  /*1ab0*/  FADD.FTZ R173, R173, R42 ;  /* 0x0000002aadad7221 */ /* 0x000fc40000010000 */
[----:B------:R-:W-:Y:S02]  /*1ac0*/  FFMA.FTZ R172, R40, R207, R172 ;  /* 0x000000cf28ac7223 */ /* 0x000fe400000100ac */
[----:B------:R-:W-:Y:S02]  /*1ad0*/  FFMA.FTZ R75, R215, R244, R75 ;  /* 0x000000f4d74b7223 */ /* 0x000fe4000001004b */
[----:B------:R-:W-:Y:S02]  /*1ae0*/  FADD.FTZ R107, R107, R215 ;  /* 0x000000d76b6b7221 */ /* 0x000fe40000010000 */
[----:B------:R-:W-:Y:S02]  /*1af0*/  FADD.FTZ R111, R111, R219 ;  /* 0x000000db6f6f7221 */ /* 0x000fe40000010000 */
[----:B----4-:R-:W-:-:S05]  /*1b00*/  FMUL.FTZ R196, R196, R212 ;  /* 0x000000d4c4c47220 */ /* 0x010fca0000410000 */
[----:B------:R-:W-:Y:S01]  /*1b10*/  STL [R1+0x14], R196 ;  /* 0x000014c401007387 */ /* 0x000fe20000100800 */
[----:B--2---:R-:W-:Y:S02]  /*1b20*/  FMUL.FTZ R179, R243, R213 ;  /* 0x000000d5f3b37220 */ /* 0x004fe40000410000 */
[----:B------:R-:W-:-:S03]  /*1b30*/  FMUL.FTZ R243, R3, R183 ;  /* 0x000000b703f37220 */ /* 0x000fc60000410000 */
[----:B------:R2:W-:Y:S01]  /*1b40*/  STL [R1+0x10], R179 ;  /* 0x000010b301007387 */ /* 0x0005e20000100800 */
[----:B------:R-:W-:-:S03]  /*1b50*/  FFMA.FTZ R76, R216, R243, R76 ;  /* 0x000000f3d84c7223 */ /* 0x000fc6000001004c */
[----:B------:R-:W4:Y:S04]  /*1b60*/  LDL R211, [R1+0x9c] ;  /* 0x00009c0001d37983 */ /* 0x000f280000100800 */
[----:B------:R-:W4:Y:S04]  /*1b70*/  LDL R175, [R1+0xa0] ;  /* 0x0000a00001af7983 */ /* 0x000f280000100800 */
[----:B0-----:R0:W5:Y:S01]  /*1b80*/  LDL.LU R44, [R1+0xf8] ;  /* 0x0000f800012c7983 */ /* 0x0011620000300800 */
[----:B------:R-:W-:-:S03]  /*1b90*/  FMUL.FTZ R252, R241, R214 ;  /* 0x000000d6f1fc7220 */ /* 0x000fc60000410000 */
[----:B------:R0:W5:Y:S01]  /*1ba0*/  LDL.LU R43, [R1+0xf4] ;  /* 0x0000f400012b7983 */ /* 0x0001620000300800 */
[C---:B------:R-:W-:Y:S02]  /*1bb0*/  FMUL.FTZ R241, R3.reuse, R182 ;  /* 0x000000b603f17220 */ /* 0x040fe40000410000 */
[----:B---3--:R-:W-:Y:S02]  /*1bc0*/  FMUL.FTZ R251, R240, R215 ;  /* 0x000000d7f0fb7220 */ /* 0x008fe40000410000 */
[C---:B------:R-:W-:Y:S02]  /*1bd0*/  FMUL.FTZ R215, R3.reuse, R180 ;  /* 0x000000b403d77220 */ /* 0x040fe40000410000 */
[----:B------:R-:W-:Y:S02]  /*1be0*/  FMUL.FTZ R240, R3, R181 ;  /* 0x000000b503f07220 */ /* 0x000fe40000410000 */
[----:B------:R-:W-:Y:S02]  /*1bf0*/  FFMA.FTZ R79, R219, R215, R79 ;  /* 0x000000d7db4f7223 */ /* 0x000fe4000001004f */
[----:B------:R-:W-:-:S02]  /*1c00*/  FMUL.FTZ R250, R210, R216 ;  /* 0x000000d8d2fa7220 */ /* 0x000fc40000410000 */
[----:B------:R-:W-:Y:S02]  /*1c10*/  FMUL.FTZ R216, R174, R220 ;  /* 0x000000dcaed87220 */ /* 0x000fe40000410000 */
[----:B------:R-:W3:Y:S04]  /*1c20*/  LDL R174, [R1+0xa4] ;  /* 0x0000a40001ae7983 */ /* 0x000ee80000100800 */
[----:B-1----:R0:W5:Y:S04]  /*1c30*/  LDL.LU R42, [R1+0xf0] ;  /* 0x0000f000012a7983 */ /* 0x0021680000300800 */
[----:B------:R0:W5:Y:S04]  /*1c40*/  LDL.LU R41, [R1+0xec] ;  /* 0x0000ec0001297983 */ /* 0x0001680000300800 */
[----:B------:R0:W5:Y:S04]  /*1c50*/  LDL.LU R40, [R1+0xe8] ;  /* 0x0000e80001287983 */ /* 0x0001680000300800 */
[----:B------:R-:W3:Y:S04]  /*1c60*/  LDL R182, [R1+0x88] ;  /* 0x0000880001b67983 */ /* 0x000ee80000100800 */
[----:B------:R-:W4:Y:S04]  /*1c70*/  LDL R180, [R1+0x8c] ;  /* 0x00008c0001b47983 */ /* 0x000f280000100800 */
[----:B------:R-:W4:Y:S04]  /*1c80*/  LDL R181, [R1+0x90] ;  /* 0x0000900001b57983 */ /* 0x000f280000100800 */
[----:B------:R-:W4:Y:S01]  /*1c90*/  LDL R183, [R1+0x94] ;  /* 0x0000940001b77983 */ /* 0x000f220000100800 */
[----:B------:R-:W-:-:S02]  /*1ca0*/  FMUL.FTZ R219, R204, R219 ;  /* 0x000000dbccdb7220 */ /* 0x000fc40000410000 */
[----:B------:R-:W-:Y:S02]  /*1cb0*/  FMUL.FTZ R204, R3, R184 ;  /* 0x000000b803cc7220 */ /* 0x000fe40000410000 */
[----:B------:R-:W4:Y:S01]  /*1cc0*/  LDL R184, [R1+0x84] ;  /* 0x0000840001b87983 */ /* 0x000f220000100800 */
        /* <DEDUP_REMOVED lines=11> */
[----:B------:R-:W-:Y:S01]  /*1d80*/  FFMA.FTZ R177, R247, R196, R177 ;  /* 0x000000c4f7b17223 */ /* 0x000fe200000100b1 */
[----:B------:R-:W4:Y:S01]  /*1d90*/  LDL R188, [R1+0x78] ;  /* 0x0000780001bc7983 */ /* 0x000f220000100800 */
[----:B------:R-:W-:Y:S02]  /*1da0*/  FADD.FTZ R178, R178, R179 ;  /* 0x000000b3b2b27221 */ /* 0x000fe40000010000 */
[----:B------:R-:W-:-:S02]  /*1db0*/  FMUL.FTZ R210, R3, R187 ;  /* 0x000000bb03d27220 */ /* 0x000fc40000410000 */
[----:B------:R-:W-:Y:S01]  /*1dc0*/  FFMA.FTZ R177, R246, R179, R177 ;  /* 0x000000b3f6b17223 */ /* 0x000fe200000100b1 */
[----:B------:R-:W4:Y:S01]  /*1dd0*/  LDL R187, [R1+0x7c] ;  /* 0x00007c0001bb7983 */ /* 0x000f220000100800 */
[----:B--2---:R-:W-:Y:S02]  /*1de0*/  FADD.FTZ R179, R178, R252 ;  /* 0x000000fcb2b37221 */ /* 0x004fe40000010000 */
[----:B------:R-:W-:Y:S02]  /*1df0*/  FFMA.FTZ R178, R245, R252, R177 ;  /* 0x000000fcf5b27223 */ /* 0x000fe400000100b1 */
[----:B------:R-:W-:Y:S02]  /*1e00*/  FADD.FTZ R179, R179, R251 ;  /* 0x000000fbb3b37221 */ /* 0x000fe40000010000 */
[----:B------:R-:W-:Y:S02]  /*1e10*/  FFMA.FTZ R77, R217, R241, R77 ;  /* 0x000000f1d94d7223 */ /* 0x000fe4000001004d */
[----:B------:R-:W-:-:S02]  /*1e20*/  FADD.FTZ R109, R109, R217 ;  /* 0x000000d96d6d7221 */ /* 0x000fc40000010000 */
[----:B------:R-:W-:Y:S02]  /*1e30*/  FMUL.FTZ R217, R209, R217 ;  /* 0x000000d9d1d97220 */ /* 0x000fe40000410000 */
[----:B------:R-:W-:Y:S02]  /*1e40*/  FADD.FTZ R179, R179, R250 ;  /* 0x000000fab3b37221 */ /* 0x000fe40000010000 */
[----:B------:R-:W-:Y:S02]  /*1e50*/  FMUL.FTZ R209, R3, R186 ;  /* 0x000000ba03d17220 */ /* 0x000fe40000410000 */
[----:B------:R-:W2:Y:S01]  /*1e60*/  LDL R186, [R1+0x68] ;  /* 0x0000680001ba7983 */ /* 0x000ea20000100800 */
[----:B------:R-:W-:Y:S02]  /*1e70*/  FFMA.FTZ R78, R218, R240, R78 ;  /* 0x000000f0da4e7223 */ /* 0x000fe4000001004e */
[----:B------:R-:W-:Y:S02]  /*1e80*/  FADD.FTZ R110, R110, R218 ;  /* 0x000000da6e6e7221 */ /* 0x000fe40000010000 */
[----:B------:R-:W-:-:S02]  /*1e90*/  FMUL.FTZ R218, R208, R218 ;  /* 0x000000dad0da7220 */ /* 0x000fc40000410000 */
[----:B------:R-:W-:Y:S02]  /*1ea0*/  FMUL.FTZ R208, R3, R185 ;  /* 0x000000b903d07220 */ /* 0x000fe40000410000 */
[----:B------:R-:W2:Y:S01]  /*1eb0*/  LDL R185, [R1+0x70] ;  /* 0x0000700001b97983 */ /* 0x000ea20000100800 */
[----:B---3--:R-:W-:-:S03]  /*1ec0*/  FMUL.FTZ R176, R182, R224 ;  /* 0x000000e0b6b07220 */ /* 0x008fc60000410000 */
[----:B------:R-:W3:Y:S01]  /*1ed0*/  LDL R182, [R1+0x80] ;  /* 0x0000800001b67983 */ /* 0x000ee20000100800 */
[----:B----4-:R-:W-:Y:S02]  /*1ee0*/  FMUL.FTZ R177, R180, R225 ;  /* 0x000000e1b4b17220 */ /* 0x010fe40000410000 */
[----:B------:R-:W-:Y:S02]  /*1ef0*/  FFMA.FTZ R180, R244, R251, R178 ;  /* 0x000000fbf4b47223 */ /* 0x000fe400000100b2 */
[----:B------:R-:W-:Y:S02]  /*1f00*/  FMUL.FTZ R178, R181, R226 ;  /* 0x000000e2b5b27220 */ /* 0x000fe40000410000 */
[----:B------:R-:W-:Y:S02]  /*1f10*/  FADD.FTZ R181, R179, R217 ;  /* 0x000000d9b3b57221 */ /* 0x000fe40000010000 */
[----:B------:R-:W-:Y:S02]  /*1f20*/  FMUL.FTZ R179, R183, R227 ;  /* 0x000000e3b7b37220 */ /* 0x000fe40000410000 */
[----:B------:R-:W4:Y:S01]  /*1f30*/  LDL R183, [R1+0x6c] ;  /* 0x00006c0001b77983 */ /* 0x000f220000100800 */
[----:B------:R-:W-:-:S03]  /*1f40*/  FMUL.FTZ R199, R184, R231 ;  /* 0x000000e7b8c77220 */ /* 0x000fc60000410000 */
[----:B------:R-:W4:Y:S01]  /*1f50*/  LDL R184, [R1+0x74] ;  /* 0x0000740001b87983 */ /* 0x000f220000100800 */
[----:B------:R-:W-:-:S04]  /*1f60*/  FFMA.FTZ R180, R243, R250, R180 ;  /* 0x000000faf3b47223 */ /* 0x000fc800000100b4 */
        /* <DEDUP_REMOVED lines=18> */
[----:B------:R-:W-:Y:S02]  /*2090*/  FADD.FTZ R181, R181, R211 ;  /* 0x000000d3b5b57221 */ /* 0x000fe40000010000 */
[----:B------:R-:W-:Y:S02]  /*20a0*/  FMUL.FTZ R175, R3, R191 ;  /* 0x000000bf03af7220 */ /* 0x000fe40000410000 */
[----:B------:R-:W-:Y:S02]  /*20b0*/  FFMA.FTZ R180, R204, R211, R180 ;  /* 0x000000d3ccb47223 */ /* 0x000fe400000100b4 */
[----:B------:R-:W-:Y:S02]  /*20c0*/  FADD.FTZ R181, R181, R176 ;  /* 0x000000b0b5b57221 */ /* 0x000fe40000010000 */
[C---:B------:R-:W-:Y:S02]  /*20d0*/  FMUL.FTZ R174, R3.reuse, R190 ;  /* 0x000000be03ae7220 */ /* 0x040fe40000410000 */
[----:B------:R-:W-:-:S02]  /*20e0*/  FMUL.FTZ R173, R3, R189 ;  /* 0x000000bd03ad7220 */ /* 0x000fc40000410000 */
[----:B------:R-:W-:Y:S02]  /*20f0*/  FMUL.FTZ R196, R188, R228 ;  /* 0x000000e4bcc47220 */ /* 0x000fe40000410000 */
[----:B------:R-:W-:Y:S02]  /*2100*/  FMUL.FTZ R192, R3, R192 ;  /* 0x000000c003c07220 */ /* 0x000fe40000410000 */
[----:B------:R-:W-:Y:S02]  /*2110*/  FMUL.FTZ R197, R187, R229 ;  /* 0x000000e5bbc57220 */ /* 0x000fe40000410000 */
[C---:B------:R-:W-:Y:S02]  /*2120*/  FMUL.FTZ R193, R3.reuse, R193 ;  /* 0x000000c103c17220 */ /* 0x040fe40000410000 */
[C---:B------:R-:W-:Y:S02]  /*2130*/  FMUL.FTZ R194, R3.reuse, R194 ;  /* 0x000000c203c27220 */ /* 0x040fe40000410000 */
[----:B------:R-:W-:-:S02]  /*2140*/  FMUL.FTZ R195, R3, R195 ;  /* 0x000000c303c37220 */ /* 0x000fc40000410000 */
[C---:B------:R-:W-:Y:S02]  /*2150*/  FMUL.FTZ R200, R3.reuse, R200 ;  /* 0x000000c803c87220 */ /* 0x040fe40000410000 */
[----:B------:R-:W-:Y:S02]  /*2160*/  FMUL.FTZ R201, R3, R201 ;  /* 0x000000c903c97220 */ /* 0x000fe40000410000 */
[----:B------:R-:W-:Y:S02]  /*2170*/  FFMA.FTZ R73, R213, R246, R73 ;  /* 0x000000f6d5497223 */ /* 0x000fe40000010049 */
[----:B------:R-:W-:Y:S01]  /*2180*/  FADD.FTZ R105, R105, R213 ;  /* 0x000000d569697221 */ /* 0x000fe20000010000 */
[----:B------:R-:W-:Y:S01]  /*2190*/  HFMA2.MMA R213, -RZ, RZ, 0, 2.384185791015625e-07 ;  /* 0x00000004ffd57435 */ /* 0x000fe200000001ff */
[----:B------:R-:W-:Y:S02]  /*21a0*/  FMUL.FTZ R202, R3, R202 ;  /* 0x000000ca03ca7220 */ /* 0x000fe40000410000 */
[----:B--2---:R-:W-:-:S02]  /*21b0*/  FMUL.FTZ R206, R185, R234 ;  /* 0x000000eab9ce7220 */ /* 0x004fc40000410000 */
[----:B------:R-:W-:Y:S02]  /*21c0*/  FMUL.FTZ R203, R3, R203 ;  /* 0x000000cb03cb7220 */ /* 0x000fe40000410000 */
        /* <DEDUP_REMOVED lines=32> */
[----:B---3--:R-:W-:Y:S02]  /*23d0*/  FMUL.FTZ R198, R182, R230 ;  /* 0x000000e6b6c67220 */ /* 0x008fe40000410000 */
[----:B------:R-:W-:Y:S02]  /*23e0*/  FFMA.FTZ R182, R175, R176, R180 ;  /* 0x000000b0afb67223 */ /* 0x000fe400000100b4 */
[----:B------:R-:W-:-:S02]  /*23f0*/  FADD.FTZ R180, R181, R177 ;  /* 0x000000b1b5b47221 */ /* 0x000fc40000010000 */
[----:B------:R-:W-:Y:S02]  /*2400*/  FFMA.FTZ R181, R174, R177, R182 ;  /* 0x000000b1aeb57223 */ /* 0x000fe400000100b6 */
        /* <DEDUP_REMOVED lines=14> */
[----:B----4-:R-:W-:Y:S02]  /*24f0*/  FMUL.FTZ R205, R183, R233 ;  /* 0x000000e9b7cd7220 */ /* 0x010fe40000410000 */
[----:B------:R-:W-:Y:S02]  /*2500*/  FADD.FTZ R183, R182, R5 ;  /* 0x00000005b6b77221 */ /* 0x000fe40000010000 */
[----:B------:R-:W-:Y:S02]  /*2510*/  FFMA.FTZ R182, R200, R5, R181 ;  /* 0x00000005c8b67223 */ /* 0x000fe400000100b5 */
[----:B------:R-:W-:-:S02]  /*2520*/  FADD.FTZ R183, R183, R205 ;  /* 0x000000cdb7b77221 */ /* 0x000fc40000010000 */
[----:B------:R-:W-:Y:S02]  /*2530*/  FFMA.FTZ R182, R201, R205, R182 ;  /* 0x000000cdc9b67223 */ /* 0x000fe400000100b6 */
[----:B------:R-:W-:Y:S02]  /*2540*/  FMUL.FTZ R207, R184, R235 ;  /* 0x000000ebb8cf7220 */ /* 0x000fe40000410000 */
[----:B------:R-:W-:Y:S02]  /*2550*/  FADD.FTZ R183, R183, R206 ;  /* 0x000000ceb7b77221 */ /* 0x000fe40000010000 */
[----:B------:R-:W-:Y:S02]  /*2560*/  FFMA.FTZ R182, R202, R206, R182 ;  /* 0x000000cecab67223 */ /* 0x000fe400000100b6 */
[----:B------:R-:W-:-:S04]  /*2570*/  IMAD.WIDE.U32 R180, R180, R213, c[0x0][0x190] ;  /* 0x00006400b4b47625 */ /* 0x000fc800078e00d5 */
[----:B------:R-:W-:Y:S02]  /*2580*/  FADD.FTZ R183, R183, R207 ;  /* 0x000000cfb7b77221 */ /* 0x000fe40000010000 */
[----:B------:R-:W-:Y:S02]  /*2590*/  FFMA.FTZ R182, R203, R207, R182 ;  /* 0x000000cfcbb67223 */ /* 0x000fe400000100b6 */
.L_x_11663:
[----:B0-----:R-:W-:Y:S05]  /*25a0*/  BSYNC B0 ;  /* 0x0000000000007941 */ /* 0x001fea0003800000 */
.L_x_11661:
[----:B------:R-:W2:Y:S04]  /*25b0*/  LDL R185, [R1+0x60] ;  /* 0x0000600001b97983 */ /* 0x000ea80000100800 */
[----:B------:R0:W5:Y:S04]  /*25c0*/  LDG.E R213, [R180.64] ;  /* 0x00000004b4d57981 */ /* 0x000168000c1e1900 */
[----:B------:R-:W1:Y:S02]  /*25d0*/  S2R R184, SR_TID.X ;  /* 0x0000000000b87919 */ /* 0x000e640000002100 */
[----:B-1----:R-:W-:-:S04]  /*25e0*/  SHF.R.U32.HI R186, RZ, 0x5, R184 ;  /* 0x00000005ffba7819 */ /* 0x002fc800000116b8 */
[----:B------:R-:W-:Y:S02]  /*25f0*/  LOP3.LUT R188, R186, 0x7fffff8, RZ, 0xc0, !PT ;  /* 0x07fffff8babc7812 */ /* 0x000fe400078ec0ff */
[----:B------:R-:W-:Y:S02]  /*2600*/  LOP3.LUT P0, RZ, R184, 0x1f, RZ, 0xc0, !PT ;  /* 0x0000001fb8ff7812 */ /* 0x000fe4000780c0ff */
[----:B--2---:R-:W-:-:S13]  /*2610*/  LOP3.LUT P1, RZ, R185, 0xff, RZ, 0xc0, !PT ;  /* 0x000000ffb9ff7812 */ /* 0x004fda000782c0ff */
[----:B------:R-:W-:Y:S01]  /*2620*/  @!P1 IADD3 R188, R188, 0x8, RZ ;  /* 0x00000008bcbc9810 */ /* 0x000fe20007ffe0ff */
[----:B------:R-:W-:Y:S05]  /*2630*/  BRA.DIV ~URZ, `(.L_x_11664) ;  /* 0x000038127f007947 */ /* 0x000fea000b800000 */
[----:B0-----:R0:W1:Y:S02]  /*2640*/  SHFL.DOWN PT, R185, R183, 0x10, 0x1f ;  /* 0x0a001f00b7b97f89 */ /* 0x00106400000e0000 */
.L_x_11731:
        /* <DEDUP_REMOVED lines=18> */
.L_x_11732:
[----:B--2---:R-:W-:Y:S01]  /*2770*/  FADD.FTZ R180, R185, R183 ;  /* 0x000000b7b9b47221 */ /* 0x004fe20000010000 */
[----:B------:R-:W-:Y:S01]  /*2780*/  ISETP.GE.AND P1, PT, R2, 0x1, PT ;  /* 0x000000010200780c */ /* 0x000fe20003f26270 */
[----:B------:R-:W2:Y:S01]  /*2790*/  S2R R184, SR_TID.X ;  /* 0x0000000000b87919 */ /* 0x000ea20000002100 */
[----:B-1----:R-:W-:Y:S01]  /*27a0*/  @!P0 LOP3.LUT R183, R186, 0x7, RZ, 0xc0, !PT ;  /* 0x00000007bab78812 */ /* 0x002fe200078ec0ff */
[----:B0-----:R-:W-:Y:S01]  /*27b0*/  FADD.FTZ R181, R181, R182 ;  /* 0x000000b6b5b57221 */ /* 0x001fe20000010000 */
[----:B------:R-:W-:Y:S02]  /*27c0*/  WARPSYNC 0xffffffff ;  /* 0xffffffff00007948 */ /* 0x000fe40003800000 */
[----:B------:R-:W-:-:S05]  /*27d0*/  @!P0 IADD3 R183, R188, R183, RZ ;  /* 0x000000b7bcb78210 */ /* 0x000fca0007ffe0ff */
[----:B------:R0:W-:Y:S02]  /*27e0*/  @!P0 STS.64 [R183.X8+0x8000], R180 ;  /* 0x008000b4b7008388 */ /* 0x0001e40000008a00 */
[----:B------:R-:W-:-:S05]  /*27f0*/  @P1 IADD3 R2, R2, -0x1, RZ ;  /* 0xffffffff02021810 */ /* 0x000fca0007ffe0ff */
[----:B------:R-:W-:-:S05]  /*2800*/  @P1 IMAD R2, R2, c[0x0][0x168], RZ ;  /* 0x00005a0002021a24 */ /* 0x000fca00078e02ff */
[----:B0-----:R-:W-:Y:S02]  /*2810*/  @P1 SHF.R.S32.HI R180, RZ, 0x1f, R2 ;  /* 0x0000001fffb41819 */ /* 0x001fe40000011402 */
[----:B--2---:R-:W-:Y:S01]  /*2820*/  @P1 LOP3.LUT R181, R184, 0xff, RZ, 0xc0, !PT ;  /* 0x000000ffb8b51812 */ /* 0x004fe200078ec0ff */
[----:B------:R-:W-:Y:S01]  /*2830*/  BAR.SYNC.DEFER_BLOCKING 0x0 ;  /* 0x0000000000007b1d */ /* 0x000fe20000010000 */
[----:B------:R-:W-:Y:S02]  /*2840*/  @P1 LEA.HI R180, R180, R2, RZ, 0x2 ;  /* 0x00000002b4b41211 */ /* 0x000fe400078f10ff */
[----:B------:R-:W-:Y:S02]  /*2850*/  MOV R2, RZ ;  /* 0x000000ff00027202 */ /* 0x000fe40000000f00 */
        /* <DEDUP_REMOVED lines=13> */
[----:B--2---:R-:W-:Y:S02]  /*2930*/  ISETP.NE.AND P3, PT, R220, RZ, PT ;  /* 0x000000ffdc00720c */ /* 0x004fe40003f65270 */
[----:B-----5:R-:W-:Y:S01]  /*2940*/  @!P2 FSEL R220, R36, RZ, P6 ;  /* 0x000000ff24dca208 */ /* 0x020fe20003000000 */
[----:B0-----:R-:W-:Y:S02]  /*2950*/  FADD.FTZ R184, RZ, R184 ;  /* 0x000000b8ffb87221 */ /* 0x001fe40000010000 */
[----:B------:R-:W-:Y:S02]  /*2960*/  FADD.FTZ R185, RZ, R185 ;  /* 0x000000b9ffb97221 */ /* 0x000fe40000010000 */
[----:B------:R-:W-:-:S02]  /*2970*/  FADD.FTZ R184, R186, R184 ;  /* 0x000000b8bab87221 */ /* 0x000fc40000010000 */
[----:B------:R-:W-:Y:S02]  /*2980*/  FADD.FTZ R185, R187, R185 ;  /* 0x000000b9bbb97221 */ /* 0x000fe40000010000 */
[----:B-1----:R-:W-:Y:S02]  /*2990*/  FADD.FTZ R180, R184, R180 ;  /* 0x000000b4b8b47221 */ /* 0x002fe40000010000 */
[----:B------:R-:W-:Y:S02]  /*29a0*/  FADD.FTZ R181, R185, R181 ;  /* 0x000000b5b9b57221 */ /* 0x000fe40000010000 */
[----:B------:R-:W0:Y:S01]  /*29b0*/  LDS.128 R184, [R188.X8+0x8020] ;  /* 0x00802000bcb87984 */ /* 0x000e220000008c00 */
[----:B------:R-:W-:Y:S02]  /*29c0*/  FADD.FTZ R182, R182, R180 ;  /* 0x000000b4b6b67221 */ /* 0x000fe40000010000 */
[----:B------:R-:W-:Y:S01]  /*29d0*/  FADD.FTZ R181, R183, R181 ;  /* 0x000000b5b7b57221 */ /* 0x000fe20000010000 */
[----:B------:R-:W1:Y:S01]  /*29e0*/  LDS.128 R188, [R188.X8+0x8030] ;  /* 0x00803000bcbc7984 */ /* 0x000e620000008c00 */
[----:B0-----:R-:W-:-:S02]  /*29f0*/  FADD.FTZ R182, R182, R184 ;  /* 0x000000b8b6b67221 */ /* 0x001fc40000010000 */
[----:B------:R-:W-:Y:S02]  /*2a00*/  FADD.FTZ R181, R181, R185 ;  /* 0x000000b9b5b57221 */ /* 0x000fe40000010000 */
[----:B------:R-:W-:Y:S02]  /*2a10*/  FADD.FTZ R182, R186, R182 ;  /* 0x000000b6bab67221 */ /* 0x000fe40000010000 */
[----:B------:R-:W-:Y:S02]  /*2a20*/  FADD.FTZ R181, R187, R181 ;  /* 0x000000b5bbb57221 */ /* 0x000fe40000010000 */
[----:B-1----:R-:W-:Y:S02]  /*2a30*/  FADD.FTZ R182, R182, R188 ;  /* 0x000000bcb6b67221 */ /* 0x002fe40000010000 */
[----:B------:R-:W-:Y:S02]  /*2a40*/  FADD.FTZ R181, R181, R189 ;  /* 0x000000bdb5b57221 */ /* 0x000fe40000010000 */
[----:B------:R-:W-:-:S02]  /*2a50*/  FADD.FTZ R182, R190, R182 ;  /* 0x000000b6beb67221 */ /* 0x000fc40000010000 */
[----:B------:R-:W-:Y:S02]  /*2a60*/  FADD.FTZ R181, R191, R181 ;  /* 0x000000b5bfb57221 */ /* 0x000fe40000010000 */
        /* <DEDUP_REMOVED lines=11> */
.L_x_11667:
[----:B------:R-:W-:Y:S05]  /*2b20*/  BSYNC B0 ;  /* 0x0000000000007941 */ /* 0x000fea0003800000 */
.L_x_11666:
[----:B------:R-:W-:Y:S01]  /*2b30*/  ISETP.NE.U32.AND P6, PT, RZ, c[0x0][0x258], PT ;  /* 0x00009600ff007a0c */ /* 0x000fe20003fc5070 */
[----:B------:R-:W-:Y:S01]  /*2b40*/  BSSY B0, `(.L_x_11668) ;  /* 0x0000011000007945 */ /* 0x000fe20003800000 */
[----:B------:R-:W-:Y:S02]  /*2b50*/  @!P2 ISETP.NE.AND.EX P5, PT, RZ, c[0x0][0x21c], PT, P5 ;  /* 0x00008700ff00aa0c */ /* 0x000fe40003fa5350 */
[----:B------:R-:W-:Y:S02]  /*2b60*/  ISETP.NE.AND.EX P6, PT, RZ, c[0x0][0x25c], PT, P6 ;  /* 0x00009700ff007a0c */ /* 0x000fe40003fc5360 */
[----:B------:R-:W-:Y:S02]  /*2b70*/  ISETP.NE.AND.EX P0, PT, RZ, c[0x0][0x25c], PT, P0 ;  /* 0x00009700ff007a0c */ /* 0x000fe40003f05300 */
[----:B------:R-:W-:Y:S02]  /*2b80*/  @!P2 ISETP.NE.AND.EX P4, PT, RZ, c[0x0][0x21c], PT, P4 ;  /* 0x00008700ff00aa0c */ /* 0x000fe40003f85340 */
[----:B------:R-:W-:-:S02]  /*2b90*/  @!P2 ISETP.NE.AND.EX P3, PT, RZ, c[0x0][0x21c], PT, P3 ;  /* 0x00008700ff00aa0c */ /* 0x000fc40003f65330 */
[----:B------:R-:W-:Y:S02]  /*2ba0*/  @!P2 FSEL R189, R37, RZ, P5 ;  /* 0x000000ff25bda208 */ /* 0x000fe40002800000 */
[----:B------:R-:W-:Y:S01]  /*2bb0*/  P2R R188, PR, RZ, 0x40 ;  /* 0x00000040ffbc7803 */ /* 0x000fe20000000000 */
[----:B------:R-:W-:Y:S05]  /*2bc0*/  @!P2 BRA `(.L_x_11669) ;  /* 0x000000800000a947 */ /* 0x000fea0003800000 */
[----:B------:R-:W2:Y:S04]  /*2bd0*/  LDL R180, [R1+0x28] ;  /* 0x0000280001b47983 */ /* 0x000ea80000100800 */
[----:B------:R-:W3:Y:S01]  /*2be0*/  LDL R181, [R1+0x3c] ;  /* 0x00003c0001b57983 */ /* 0x000ee20000100800 */
[----:B------:R-:W-:-:S04]  /*2bf0*/  ISETP.NE.U32.AND P5, PT, RZ, c[0x0][0x218], PT ;  /* 0x00008600ff007a0c */ /* 0x000fc80003fa5070 */
[----:B------:R-:W-:Y:S01]  /*2c00*/  ISETP.NE.AND.EX P5, PT, RZ, c[0x0][0x21c], PT, P5 ;  /* 0x00008700ff007a0c */ /* 0x000fe20003fa5350 */
[----:B--2---:R-:W-:-:S04]  /*2c10*/  FFMA.FTZ R180, R180, R186, R187 ;  /* 0x000000bab4b47223 */ /* 0x004fc800000100bb */
[----:B---3--:R-:W-:-:S04]  /*2c20*/  FADD.FTZ R180, R181, -R180 ;  /* 0x800000b4b5b47221 */ /* 0x008fc80000010000 */
[----:B------:R-:W-:-:S04]  /*2c30*/  FMUL.FTZ R189, R3, R180 ;  /* 0x000000b403bd7220 */ /* 0x000fc80000410000 */
[----:B------:R-:W-:Y:S02]  /*2c40*/  @P5 FADD.FTZ R189, R37, R189 ;  /* 0x000000bd25bd5221 */ /* 0x000fe40000010000 */
.L_x_11669:
[----:B------:R-:W-:Y:S05]  /*2c50*/  BSYNC B0 ;  /* 0x0000000000007941 */ /* 0x000fea0003800000 */
.L_x_11668:
[----:B------:R-:W-:Y:S01]  /*2c60*/  BSSY B0, `(.L_x_11670) ;  /* 0x000000b000007945 */ /* 0x000fe20003800000 */
[----:B------:R-:W-:Y:S01]  /*2c70*/  @!P2 FSEL R190, R38, RZ, P4 ;  /* 0x000000ff26bea208 */ /* 0x000fe20002000000 */
        /* <DEDUP_REMOVED lines=9> */
.L_x_11671:
[----:B------:R-:W-:Y:S05]  /*2d10*/  BSYNC B0 ;  /* 0x0000000000007941 */ /* 0x000fea0003800000 */
.L_x_11670:
[----:B------:R-:W-:Y:S01]  /*2d20*/  BSSY B0, `(.L_x_11672) ;  /* 0x000000c000007945 */ /* 0x000fe20003800000 */
[----:B------:R-:W-:Y:S02]  /*2d30*/  @P6 MOV R180, 0x10 ;  /* 0x0000001000b46802 */ /* 0x000fe40000000f00 */
        /* <DEDUP_REMOVED lines=10> */
.L_x_11673:
[----:B------:R-:W-:Y:S05]  /*2de0*/  BSYNC B0 ;  /* 0x0000000000007941 */ /* 0x000fea0003800000 */
.L_x_11672:
[----:B------:R-:W2:Y:S04]  /*2df0*/  LDL R224, [R1+0x40] ;  /* 0x0000400001e07983 */ /* 0x000ea80000100800 */
[----:B------:R-:W3:Y:S04]  /*2e00*/  LDL R223, [R1+0x44] ;  /* 0x0000440001df7983 */ /* 0x000ee80000100800 */
[----:B------:R-:W4:Y:S04]  /*2e10*/  LDL R222, [R1+0x48] ;  /* 0x0000480001de7983 */ /* 0x000f280000100800 */
[----:B------:R-:W3:Y:S01]  /*2e20*/  LDL R221, [R1+0x4c] ;  /* 0x00004c0001dd7983 */ /* 0x000ee20000100800 */
[----:B------:R-:W-:Y:S01]  /*2e30*/  @P6 IMAD.WIDE.U32 R184, R0, R180, c[0x0][0x258] ;  /* 0x0000960000b86625 */ /* 0x000fe200078e00b4 */
[----:B------:R-:W-:-:S02]  /*2e40*/  SEL R180, R220, R164, P0 ;  /* 0x000000a4dcb47207 */ /* 0x000fc40000000000 */
[----:B------:R-:W-:Y:S02]  /*2e50*/  SEL R181, R189, R165, P0 ;  /* 0x000000a5bdb57207 */ /* 0x000fe40000000000 */
[----:B------:R-:W-:Y:S02]  /*2e60*/  SEL R182, R190, R166, P0 ;  /* 0x000000a6beb67207 */ /* 0x000fe40000000000 */
[----:B------:R-:W-:Y:S02]  /*2e70*/  SEL R183, R191, R167, P0 ;  /* 0x000000a7bfb77207 */ /* 0x000fe40000000000 */
[----:B------:R-:W-:Y:S02]  /*2e80*/  @!P2 ISETP.NE.U32.AND P4, PT, RZ, c[0x0][0x218], PT ;  /* 0x00008600ff00aa0c */ /* 0x000fe40003f85070 */
[----:B------:R-:W-:Y:S01]  /*2e90*/  @P1 LOP3.LUT P3, RZ, R6, 0xff, RZ, 0xc0, !PT ;  /* 0x000000ff06ff1812 */ /* 0x000fe2000786c0ff */
[----:B------:R0:W-:Y:S01]  /*2ea0*/  @P6 STG.E.128 [R184.64], R180 ;  /* 0x000000b4b8006986 */ /* 0x0001e2000c101d04 */
[----:B------:R-:W-:-:S02]  /*2eb0*/  @!P2 ISETP.NE.AND.EX P4, PT, RZ, c[0x0][0x21c], PT, P4 ;  /* 0x00008700ff00aa0c */ /* 0x000fc40003f85340 */
[----:B------:R-:W-:Y:S01]  /*2ec0*/  @P1 LOP3.LUT P5, RZ, R6, 0xff00, RZ, 0xc0, !PT ;  /* 0x0000ff0006ff1812 */ /* 0x000fe200078ac0ff */
[----:B0-----:R-:W-:Y:S01]  /*2ed0*/  @P1 FMUL.FTZ R181, R220, c[0x0][0x1ec] ;  /* 0x00007b00dcb51a20 */ /* 0x001fe20000410000 */
[----:B------:R-:W-:Y:S01]  /*2ee0*/  @!P2 FSEL R182, R32, RZ, P4 ;  /* 0x000000ff20b6a208 */ /* 0x000fe20002000000 */
[----:B------:R-:W-:Y:S01]  /*2ef0*/  @P1 FMUL.FTZ R184, R191, c[0x0][0x1ec] ;  /* 0x00007b00bfb81a20 */ /* 0x000fe20000410000 */
[----:B------:R-:W-:Y:S01]  /*2f00*/  @P1 LOP3.LUT P4, RZ, R6, 0xff000000, RZ, 0xc0, !PT ;  /* 0xff00000006ff1812 */ /* 0x000fe2000788c0ff */
[----:B------:R-:W-:Y:S02]  /*2f10*/  @P1 FMUL.FTZ R181, R181, c[0x0][0x1e8] ;  /* 0x00007a00b5b51a20 */ /* 0x000fe40000410000 */
[----:B------:R-:W-:Y:S02]  /*2f20*/  @P1 FMUL.FTZ R184, R184, c[0x0][0x1e8] ;  /* 0x00007a00b8b81a20 */ /* 0x000fe40000410000 */
[-C--:B--2---:R-:W-:Y:S02]  /*2f30*/  @P1 FMUL.FTZ R180, R224, R181.reuse ;  /* 0x000000b5e0b41220 */ /* 0x084fe40000410000 */
[----:B------:R-:W-:-:S03]  /*2f40*/  @P1 FMUL.FTZ R181, R160, R181 ;  /* 0x000000b5a0b51220 */ /* 0x000fc60000410000 */
[----:B------:R-:W-:Y:S01]  /*2f50*/  @P1 SEL R168, R180, RZ, P3 ;  /* 0x000000ffb4a81207 */ /* 0x000fe20001800000 */
[----:B------:R-:W-:Y:S01]  /*2f60*/  @P1 FMUL.FTZ R180, R190, c[0x0][0x1ec] ;  /* 0x00007b00beb41a20 */ /* 0x000fe20000410000 */
[----:B------:R-:W-:Y:S02]  /*2f70*/  @P1 FSEL R220, R181, RZ, P3 ;  /* 0x000000ffb5dc1208 */ /* 0x000fe40001800000 */
[----:B------:R-:W-:Y:S01]  /*2f80*/  @P1 LOP3.LUT P3, RZ, R6, 0xff0000, RZ, 0xc0, !PT ;  /* 0x00ff000006ff1812 */ /* 0x000fe2000786c0ff */
[----:B------:R-:W-:-:S04]  /*2f90*/  @P1 FMUL.FTZ R6, R189, c[0x0][0x1ec] ;  /* 0x00007b00bd061a20 */ /* 0x000fc80000410000 */
[----:B------:R-:W-:Y:S02]  /*2fa0*/  @P1 FMUL.FTZ R183, R6, c[0x0][0x1e8] ;  /* 0x00007a0006b71a20 */ /* 0x000fe40000410000 */
[----:B------:R-:W-:Y:S02]  /*2fb0*/  @P1 FMUL.FTZ R6, R180, c[0x0][0x1e8] ;  /* 0x00007a00b4061a20 */ /* 0x000fe40000410000 */
[-C--:B---3--:R-:W-:Y:S02]  /*2fc0*/  @P1 FMUL.FTZ R180, R223, R183.reuse ;  /* 0x000000b7dfb41220 */ /* 0x088fe40000410000 */
[----:B----4-:R-:W-:Y:S02]  /*2fd0*/  @P1 FMUL.FTZ R181, R222, R6 ;  /* 0x00000006deb51220 */ /* 0x010fe40000410000 */
[----:B------:R-:W-:Y:S01]  /*2fe0*/  @P1 FMUL.FTZ R185, R161, R183 ;  /* 0x000000b7a1b91220 */ /* 0x000fe20000410000 */
[----:B------:R-:W-:Y:S01]  /*2ff0*/  @P1 SEL R169, R180, RZ, P5 ;  /* 0x000000ffb4a91207 */ /* 0x000fe20002800000 */
[----:B------:R-:W-:Y:S01]  /*3000*/  @P1 FMUL.FTZ R180, R221, R184 ;  /* 0x000000b8ddb41220 */ /* 0x000fe20000410000 */
[----:B------:R-:W-:Y:S01]  /*3010*/  @P1 SEL R170, R181, RZ, P3 ;  /* 0x000000ffb5aa1207 */ /* 0x000fe20001800000 */
[----:B------:R-:W-:Y:S01]  /*3020*/  @P1 FMUL.FTZ R183, R162, R6 ;  /* 0x00000006a2b71220 */ /* 0x000fe20000410000 */
[----:B------:R-:W-:Y:S01]  /*3030*/  @P1 MOV R181, 0x10 ;  /* 0x0000001000b51802 */ /* 0x000fe20000000f00 */
[----:B------:R-:W-:Y:S01]  /*3040*/  @P1 FMUL.FTZ R6, R163, R184 ;  /* 0x000000b8a3061220 */ /* 0x000fe20000410000 */
[----:B------:R-:W-:-:S03]  /*3050*/  @P1 SEL R171, R180, RZ, P4 ;  /* 0x000000ffb4ab1207 */ /* 0x000fc60002000000 */
[----:B------:R-:W-:-:S05]  /*3060*/  @P1 IMAD.WIDE.U32 R180, R2, R181, c[0x0][0x248] ;  /* 0x0000920002b41625 */ /* 0x000fca00078e00b5 */
[----:B------:R0:W-:Y:S02]  /*3070*/  @P1 STG.E.128 [R180.64], R168 ;  /* 0x000000a8b4001986 */ /* 0x0001e4000c101d04 */
[----:B0-----:R-:W-:Y:S02]  /*3080*/  @P1 MOV R180, 0x10 ;  /* 0x0000001000b41802 */ /* 0x001fe40000000f00 */
[----:B------:R-:W-:-:S05]  /*3090*/  @P1 IADD3 R181, R2, 0x100, RZ ;  /* 0x0000010002b51810 */ /* 0x000fca0007ffe0ff */
[----:B------:R-:W-:-:S05]  /*30a0*/  @P1 IMAD.WIDE.U32 R180, R181, R180, c[0x0][0x170] ;  /* 0x00005c00b5b41625 */ /* 0x000fca00078e00b4 */
[----:B------:R0:W5:Y:S01]  /*30b0*/  @P1 LDG.E.128 R160, [R180.64] ;  /* 0x00000004b4a01981 */ /* 0x000162000c1e1d00 */
[----:B------:R-:W-:Y:S01]  /*30c0*/  BSSY B0, `(.L_x_11674) ;  /* 0x000000a000007945 */ /* 0x000fe20003800000 */
[----:B------:R-:W-:Y:S05]  /*30d0*/  @!P2 BRA `(.L_x_11675) ;  /* 0x000000800000a947 */ /* 0x000fea0003800000 */
[----:B------:R-:W2:Y:S04]  /*30e0*/  LDL R222, [R1+0xc] ;  /* 0x00000c0001de7983 */ /* 0x000ea80000100800 */
[----:B------:R-:W3:Y:S01]  /*30f0*/  LDL R221, [R1+0x30] ;  /* 0x0000300001dd7983 */ /* 0x000ee20000100800 */
[----:B------:R-:W-:-:S04]  /*3100*/  ISETP.NE.U32.AND P6, PT, RZ, c[0x0][0x218], PT ;  /* 0x00008600ff007a0c */ /* 0x000fc80003fc5070 */
[----:B------:R-:W-:Y:S01]  /*3110*/  ISETP.NE.AND.EX P6, PT, RZ, c[0x0][0x21c], PT, P6 ;  /* 0x00008700ff007a0c */ /* 0x000fe20003fc5360 */
[----:B0-2---:R-:W-:-:S04]  /*3120*/  FFMA.FTZ R180, R222, R186, R187 ;  /* 0x000000badeb47223 */ /* 0x005fc800000100bb */
[----:B---3--:R-:W-:-:S04]  /*3130*/  FADD.FTZ R180, R221, -R180 ;  /* 0x800000b4ddb47221 */ /* 0x008fc80000010000 */
[----:B------:R-:W-:-:S04]  /*3140*/  FMUL.FTZ R182, R3, R180 ;  /* 0x000000b403b67220 */ /* 0x000fc80000410000 */
[----:B------:R-:W-:Y:S02]  /*3150*/  @P6 FADD.FTZ R182, R32, R182 ;  /* 0x000000b620b66221 */ /* 0x000fe40000010000 */
.L_x_11675:
[----:B------:R-:W-:Y:S05]  /*3160*/  BSYNC B0 ;  /* 0x0000000000007941 */ /* 0x000fea0003800000 */
.L_x_11674:
[----:B0-----:R-:W-:Y:S01]  /*3170*/  @P1 FMUL.FTZ R180, R182, c[0x0][0x1ec] ;  /* 0x00007b00b6b41a20 */ /* 0x001fe20000410000 */
[----:B------:R-:W-:Y:S01]  /*3180*/  @P1 FSEL R222, R183, RZ, P3 ;  /* 0x000000ffb7de1208 */ /* 0x000fe20001800000 */
[----:B------:R-:W-:Y:S01]  /*3190*/  BSSY B0, `(.L_x_11676) ;  /* 0x0000017000007945 */ /* 0x000fe20003800000 */
[----:B------:R-:W-:Y:S01]  /*31a0*/  @!P2 ISETP.NE.U32.AND P3, PT, RZ, c[0x0][0x218], PT ;  /* 0x00008600ff00aa0c */ /* 0x000fe20003f65070 */
[----:B------:R-:W-:Y:S01]  /*31b0*/  @P1 FMUL.FTZ R180, R180, c[0x0][0x1e8] ;  /* 0x00007a00b4b41a20 */ /* 0x000fe20000410000 */
[----:B------:R-:W-:Y:S02]  /*31c0*/  @P1 FSEL R223, R185, RZ, P5 ;  /* 0x000000ffb9df1208 */ /* 0x000fe40002800000 */
[----:B------:R-:W-:Y:S01]  /*31d0*/  @P1 LOP3.LUT P5, RZ, R7, 0xff, RZ, 0xc0, !PT ;  /* 0x000000ff07ff1812 */ /* 0x000fe200078ac0ff */
[-C--:B------:R-:W-:Y:S01]  /*31e0*/  @P1 FMUL.FTZ R181, R60, R180.reuse ;  /* 0x000000b43cb51220 */ /* 0x080fe20000410000 */
[----:B------:R-:W-:Y:S01]  /*31f0*/  @!P2 ISETP.NE.AND.EX P3, PT, RZ, c[0x0][0x21c], PT, P3 ;  /* 0x00008700ff00aa0c */ /* 0x000fe20003f65330 */
[----:B-----5:R-:W-:Y:S01]  /*3200*/  @P1 FMUL.FTZ R180, R160, R180 ;  /* 0x000000b4a0b41220 */ /* 0x020fe20000410000 */
[----:B------:R-:W-:-:S02]  /*3210*/  @P1 FSEL R221, R6, RZ, P4 ;  /* 0x000000ff06dd1208 */ /* 0x000fc40002000000 */
[----:B------:R-:W-:Y:S02]  /*3220*/  @P1 SEL R168, R181, RZ, P5 ;  /* 0x000000ffb5a81207 */ /* 0x000fe40002800000 */
[----:B------:R-:W-:Y:S02]  /*3230*/  @P1 FSEL R227, R180, RZ, P5 ;  /* 0x000000ffb4e31208 */ /* 0x000fe40002800000 */
[----:B------:R-:W-:Y:S02]  /*3240*/  @!P2 ISETP.NE.U32.AND P4, PT, RZ, c[0x0][0x218], PT ;  /* 0x00008600ff00aa0c */ /* 0x000fe40003f85070 */
[----:B------:R-:W-:Y:S02]  /*3250*/  @!P2 ISETP.NE.U32.AND P5, PT, RZ, c[0x0][0x218], PT ;  /* 0x00008600ff00aa0c */ /* 0x000fe40003fa5070 */
        /* <DEDUP_REMOVED lines=10> */
.L_x_11677:
[----:B------:R-:W-:Y:S05]  /*3300*/  BSYNC B0 ;  /* 0x0000000000007941 */ /* 0x000fea0003800000 */
.L_x_11676:
[----:B------:R-:W-:Y:S01]  /*3310*/  @!P2 ISETP.NE.AND.EX P4, PT, RZ, c[0x0][0x21c], PT, P4 ;  /* 0x00008700ff00aa0c */ /* 0x000fe20003f85340 */
[----:B------:R-:W-:Y:S01]  /*3320*/  BSSY B0, `(.L_x_11678) ;  /* 0x000000c000007945 */ /* 0x000fe20003800000 */
        /* <DEDUP_REMOVED lines=11> */
.L_x_11679:
[----:B------:R-:W-:Y:S05]  /*33e0*/  BSYNC B0 ;  /* 0x0000000000007941 */ /* 0x000fea0003800000 */
.L_x_11678:
[----:B------:R-:W-:Y:S01]  /*33f0*/  @!P2 ISETP.NE.AND.EX P5, PT, RZ, c[0x0][0x21c], PT, P5 ;  /* 0x00008700ff00aa0c */ /* 0x000fe20003fa5350 */
[----:B------:R-:W-:Y:S01]  /*3400*/  BSSY B0, `(.L_x_11680) ;  /* 0x000000d000007945 */ /* 0x000fe20003800000 */
[----:B------:R-:W-:Y:S02]  /*3410*/  @P1 LOP3.LUT P4, RZ, R7, 0xff00, RZ, 0xc0, !PT ;  /* 0x0000ff0007ff1812 */ /* 0x000fe4000788c0ff */
[----:B------:R-:W-:Y:S02]  /*3420*/  @!P2 ISETP.NE.AND.EX P3, PT, RZ, c[0x0][0x21c], PT, P3 ;  /* 0x00008700ff00aa0c */ /* 0x000fe40003f65330 */
        /* <DEDUP_REMOVED lines=10> */
.L_x_11681:
[----:B------:R-:W-:Y:S05]  /*34d0*/  BSYNC B0 ;  /* 0x0000000000007941 */ /* 0x000fea0003800000 */
.L_x_11680:
[----:B------:R-:W-:Y:S01]  /*34e0*/  @P1 FMUL.FTZ R6, R181, c[0x0][0x1ec] ;  /* 0x00007b00b5061a20 */ /* 0x000fe20000410000 */
[----:B------:R-:W-:Y:S01]  /*34f0*/  @!P2 FSEL R184, R28, RZ, P3 ;  /* 0x000000ff1cb8a208 */ /* 0x000fe20001800000 */
[----:B------:R-:W-:Y:S01]  /*3500*/  @P1 FADD.FTZ R156, R156, R220 ;  /* 0x000000dc9c9c1221 */ /* 0x000fe20000010000 */
[C---:B------:R-:W-:Y:S01]  /*3510*/  @P1 LOP3.LUT P5, RZ, R7.reuse, 0xff0000, RZ, 0xc0, !PT ;  /* 0x00ff000007ff1812 */ /* 0x040fe200078ac0ff */
[----:B------:R-:W-:Y:S01]  /*3520*/  @P1 FMUL.FTZ R185, R6, c[0x0][0x1e8] ;  /* 0x00007a0006b91a20 */ /* 0x000fe20000410000 */
[----:B------:R-:W-:Y:S01]  /*3530*/  @P1 LOP3.LUT P3, RZ, R7, 0xff000000, RZ, 0xc0, !PT ;  /* 0xff00000007ff1812 */ /* 0x000fe2000786c0ff */
[----:B------:R-:W-:Y:S01]  /*3540*/  @P1 FMUL.FTZ R7, R183, c[0x0][0x1ec] ;  /* 0x00007b00b7071a20 */ /* 0x000fe20000410000 */
[----:B------:R-:W-:Y:S01]  /*3550*/  ISETP.NE.AND P6, PT, R188, RZ, PT ;  /* 0x000000ffbc00720c */ /* 0x000fe20003fc5270 */
[----:B------:R-:W-:Y:S01]  /*3560*/  @P1 FMUL.FTZ R6, R61, R185 ;  /* 0x000000b93d061220 */ /* 0x000fe20000410000 */
[----:B------:R-:W-:Y:S01]  /*3570*/  SEL R180, R182, R164, P0 ;  /* 0x000000a4b6b47207 */ /* 0x000fe20000000000 */
[----:B------:R-:W-:Y:S01]  /*3580*/  @P1 FMUL.FTZ R190, R7, c[0x0][0x1e8] ;  /* 0x00007a0007be1a20 */ /* 0x000fe20000410000 */
[----:B------:R-:W-:-:S02]  /*3590*/  SEL R181, R181, R165, P0 ;  /* 0x000000a5b5b57207 */ /* 0x000fc40000000000 */
[----:B------:R-:W-:Y:S01]  /*35a0*/  @P1 SEL R169, R6, RZ, P4 ;  /* 0x000000ff06a91207 */ /* 0x000fe20002000000 */
[C---:B------:R-:W-:Y:S01]  /*35b0*/  @P1 FMUL.FTZ R6, R191.reuse, c[0x0][0x1ec] ;  /* 0x00007b00bf061a20 */ /* 0x040fe20000410000 */
[----:B------:R-:W-:Y:S02]  /*35c0*/  SEL R182, R191, R166, P0 ;  /* 0x000000a6bfb67207 */ /* 0x000fe40000000000 */
[----:B------:R-:W-:Y:S01]  /*35d0*/  SEL R183, R183, R167, P0 ;  /* 0x000000a7b7b77207 */ /* 0x000fe20000000000 */
[----:B------:R-:W-:Y:S01]  /*35e0*/  @P1 FMUL.FTZ R189, R6, c[0x0][0x1e8] ;  /* 0x00007a0006bd1a20 */ /* 0x000fe20000410000 */
[----:B------:R-:W-:Y:S02]  /*35f0*/  IADD3 R191, R2, 0x200, RZ ;  /* 0x0000020002bf7810 */ /* 0x000fe40007ffe0ff */
[----:B------:R-:W-:Y:S01]  /*3600*/  @P6 MOV R7, 0x10 ;  /* 0x0000001000076802 */ /* 0x000fe20000000f00 */
[----:B------:R-:W-:-:S05]  /*3610*/  @P1 FMUL.FTZ R6, R62, R189 ;  /* 0x000000bd3e061220 */ /* 0x000fca0000410000 */
[----:B------:R-:W-:Y:S01]  /*3620*/  @P1 SEL R170, R6, RZ, P5 ;  /* 0x000000ff06aa1207 */ /* 0x000fe20002800000 */
[----:B------:R-:W-:-:S05]  /*3630*/  @P1 FMUL.FTZ R6, R63, R190 ;  /* 0x000000be3f061220 */ /* 0x000fca0000410000 */
[----:B------:R-:W-:Y:S02]  /*3640*/  @P1 SEL R171, R6, RZ, P3 ;  /* 0x000000ff06ab1207 */ /* 0x000fe40001800000 */
[----:B------:R-:W-:-:S05]  /*3650*/  @P6 IADD3 R6, R0, 0x100, RZ ;  /* 0x0000010000066810 */ /* 0x000fca0007ffe0ff */
[----:B------:R-:W-:-:S05]  /*3660*/  @P6 IMAD.WIDE.U32 R6, R6, R7, c[0x0][0x258] ;  /* 0x0000960006066625 */ /* 0x000fca00078e0007 */
[----:B------:R0:W-:Y:S02]  /*3670*/  @P6 STG.E.128 [R6.64], R180 ;  /* 0x000000b406006986 */ /* 0x0001e4000c101d04 */
[----:B0-----:R-:W-:Y:S01]  /*3680*/  @P1 MOV R6, 0x10 ;  /* 0x0000001000061802 */ /* 0x001fe20000000f00 */
[----:B------:R-:W-:Y:S01]  /*3690*/  @P1 FMUL.FTZ R180, R161, R185 ;  /* 0x000000b9a1b41220 */ /* 0x000fe20000410000 */
[----:B------:R-:W-:Y:S01]  /*36a0*/  @P1 IADD3 R7, R2, 0x100, RZ ;  /* 0x0000010002071810 */ /* 0x000fe20007ffe0ff */
[----:B------:R-:W-:Y:S02]  /*36b0*/  @P1 FMUL.FTZ R181, R162, R189 ;  /* 0x000000bda2b51220 */ /* 0x000fe40000410000 */
[----:B------:R-:W-:Y:S02]  /*36c0*/  @P1 FMUL.FTZ R182, R163, R190 ;  /* 0x000000bea3b61220 */ /* 0x000fe40000410000 */
[----:B------:R-:W-:-:S05]  /*36d0*/  @P1 IMAD.WIDE.U32 R6, R7, R6, c[0x0][0x248] ;  /* 0x0000920007061625 */ /* 0x000fca00078e0006 */
[----:B------:R0:W-:Y:S02]  /*36e0*/  @P1 STG.E.128 [R6.64], R168 ;  /* 0x000000a806001986 */ /* 0x0001e4000c101d04 */
[----:B0-----:R-:W-:-:S05]  /*36f0*/  @P1 MOV R6, 0x10 ;  /* 0x0000001000061802 */ /* 0x001fca0000000f00 */
[----:B------:R-:W-:-:S05]  /*3700*/  @P1 IMAD.WIDE.U32 R6, R191, R6, c[0x0][0x170] ;  /* 0x00005c00bf061625 */ /* 0x000fca00078e0006 */
[----:B------:R0:W5:Y:S01]  /*3710*/  @P1 LDG.E.128 R160, [R6.64] ;  /* 0x0000000406a01981 */ /* 0x000162000c1e1d00 */
[----:B------:R-:W-:Y:S01]  /*3720*/  BSSY B0, `(.L_x_11682) ;  /* 0x0000009000007945 */ /* 0x000fe20003800000 */
[----:B------:R-:W-:Y:S05]  /*3730*/  @!P2 BRA `(.L_x_11683) ;  /* 0x000000700000a947 */ /* 0x000fea0003800000 */
[----:B------:R-:W2:Y:S01]  /*3740*/  LDL R224, [R1+0x14] ;  /* 0x0000140001e07983 */ /* 0x000ea20000100800 */
[----:B------:R-:W-:Y:S01]  /*3750*/  ISETP.NE.U32.AND P6, PT, RZ, c[0x0][0x218], PT ;  /* 0x00008600ff007a0c */ /* 0x000fe20003fc5070 */
[----:B0-----:R-:W-:-:S03]  /*3760*/  FFMA.FTZ R6, R247, R186, R187 ;  /* 0x000000baf7067223 */ /* 0x001fc600000100bb */
[----:B------:R-:W-:Y:S01]  /*3770*/  ISETP.NE.AND.EX P6, PT, RZ, c[0x0][0x21c], PT, P6 ;  /* 0x00008700ff007a0c */ /* 0x000fe20003fc5360 */
[----:B--2---:R-:W-:-:S04]  /*3780*/  FADD.FTZ R6, R224, -R6 ;  /* 0x80000006e0067221 */ /* 0x004fc80000010000 */
[----:B------:R-:W-:-:S08]  /*3790*/  FMUL.FTZ R184, R3, R6 ;  /* 0x0000000603b87220 */ /* 0x000fd00000410000 */
[----:B------:R-:W-:Y:S02]  /*37a0*/  @P6 FADD.FTZ R184, R28, R184 ;  /* 0x000000b81cb86221 */ /* 0x000fe40000010000 */
.L_x_11683:
[----:B------:R-:W-:Y:S05]  /*37b0*/  BSYNC B0 ;  /* 0x0000000000007941 */ /* 0x000fea0003800000 */
.L_x_11682:
[----:B0-----:R-:W-:Y:S01]  /*37c0*/  @P1 FMUL.FTZ R6, R184, c[0x0][0x1ec] ;  /* 0x00007b00b8061a20 */ /* 0x001fe20000410000 */
[----:B------:R-:W-:Y:S01]  /*37d0*/  @P1 FSEL R225, R180, RZ, P4 ;  /* 0x000000ffb4e11208 */ /* 0x000fe20002000000 */
[----:B------:R-:W-:Y:S01]  /*37e0*/  BSSY B0, `(.L_x_11684) ;  /* 0x0000016000007945 */ /* 0x000fe20003800000 */
[----:B------:R-:W-:Y:S01]  /*37f0*/  @!P2 ISETP.NE.U32.AND P4, PT, RZ, c[0x0][0x218], PT ;  /* 0x00008600ff00aa0c */ /* 0x000fe20003f85070 */
[----:B------:R-:W-:Y:S01]  /*3800*/  @P1 FMUL.FTZ R6, R6, c[0x0][0x1e8] ;  /* 0x00007a0006061a20 */ /* 0x000fe20000410000 */
[----:B------:R-:W-:Y:S02]  /*3810*/  @P1 LOP3.LUT P6, RZ, R236, 0xff, RZ, 0xc0, !PT ;  /* 0x000000ffecff1812 */ /* 0x000fe400078cc0ff */
[----:B------:R-:W-:Y:S01]  /*3820*/  @!P2 ISETP.NE.AND.EX P4, PT, RZ, c[0x0][0x21c], PT, P4 ;  /* 0x00008700ff00aa0c */ /* 0x000fe20003f85340 */
[-C--:B------:R-:W-:Y:S01]  /*3830*/  @P1 FMUL.FTZ R7, R56, R6.reuse ;  /* 0x0000000638071220 */ /* 0x080fe20000410000 */
[----:B------:R-:W-:Y:S01]  /*3840*/  @P1 FSEL R224, R181, RZ, P5 ;  /* 0x000000ffb5e01208 */ /* 0x000fe20002800000 */
        /* <DEDUP_REMOVED lines=15> */
.L_x_11685:
[----:B------:R-:W-:Y:S05]  /*3940*/  BSYNC B0 ;  /* 0x0000000000007941 */ /* 0x000fea0003800000 */
.L_x_11684:
[----:B------:R-:W-:Y:S01]  /*3950*/  @!P2 ISETP.NE.AND.EX P3, PT, RZ, c[0x0][0x21c], PT, P3 ;  /* 0x00008700ff00aa0c */ /* 0x000fe20003f65330 */
[----:B------:R-:W-:Y:S01]  /*3960*/  BSSY B0, `(.L_x_11686) ;  /* 0x000000a000007945 */ /* 0x000fe20003800000 */
        /* <DEDUP_REMOVED lines=9> */
.L_x_11687:
[----:B------:R-:W-:Y:S05]  /*3a00*/  BSYNC B0 ;  /* 0x0000000000007941 */ /* 0x000fea0003800000 */
.L_x_11686:
[----:B------:R-:W-:Y:S01]  /*3a10*/  @!P2 ISETP.NE.AND.EX P5, PT, RZ, c[0x0][0x21c], PT, P5 ;  /* 0x00008700ff00aa0c */ /* 0x000fe20003fa5350 */
[----:B------:R-:W-:Y:S01]  /*3a20*/  BSSY B0, `(.L_x_11688) ;  /* 0x000000b000007945 */ /* 0x000fe20003800000 */
[----:B------:R-:W-:Y:S02]  /*3a30*/  @P1 LOP3.LUT P3, RZ, R236, 0xff00, RZ, 0xc0, !PT ;  /* 0x0000ff00ecff1812 */ /* 0x000fe4000786c0ff */
        /* <DEDUP_REMOVED lines=9> */
.L_x_11689:
[----:B------:R-:W-:Y:S05]  /*3ad0*/  BSYNC B0 ;  /* 0x0000000000007941 */ /* 0x000fea0003800000 */
.L_x_11688:
[----:B------:R-:W-:Y:S01]  /*3ae0*/  @P1 FMUL.FTZ R6, R181, c[0x0][0x1ec] ;  /* 0x00007b00b5061a20 */ /* 0x000fe20000410000 */
[----:B------:R-:W-:Y:S01]  /*3af0*/  @!P2 FSEL R185, R24, RZ, P4 ;  /* 0x000000ff18b9a208 */ /* 0x000fe20002000000 */
[----:B------:R-:W-:Y:S01]  /*3b00*/  @P1 FMUL.FTZ R7, R183, c[0x0][0x1ec] ;  /* 0x00007b00b7071a20 */ /* 0x000fe20000410000 */
[----:B------:R-:W-:Y:S01]  /*3b10*/  ISETP.NE.AND P4, PT, R188, RZ, PT ;  /* 0x000000ffbc00720c */ /* 0x000fe20003f85270 */
[----:B------:R-:W-:Y:S01]  /*3b20*/  @P1 FMUL.FTZ R189, R6, c[0x0][0x1e8] ;  /* 0x00007a0006bd1a20 */ /* 0x000fe20000410000 */
[C---:B------:R-:W-:Y:S01]  /*3b30*/  @P1 LOP3.LUT P5, RZ, R236.reuse, 0xff0000, RZ, 0xc0, !PT ;  /* 0x00ff0000ecff1812 */ /* 0x040fe200078ac0ff */
[----:B------:R-:W-:Y:S01]  /*3b40*/  @P1 FMUL.FTZ R220, R7, c[0x0][0x1e8] ;  /* 0x00007a0007dc1a20 */ /* 0x000fe20000410000 */
[----:B------:R-:W-:Y:S01]  /*3b50*/  @P1 LOP3.LUT P6, RZ, R236, 0xff000000, RZ, 0xc0, !PT ;  /* 0xff000000ecff1812 */ /* 0x000fe200078cc0ff */
[----:B------:R-:W-:Y:S01]  /*3b60*/  @P1 FMUL.FTZ R6, R57, R189 ;  /* 0x000000bd39061220 */ /* 0x000fe20000410000 */
[----:B------:R-:W-:Y:S01]  /*3b70*/  SEL R180, R184, R164, P0 ;  /* 0x000000a4b8b47207 */ /* 0x000fe20000000000 */
[----:B------:R-:W-:Y:S01]  /*3b80*/  @P1 FADD.FTZ R157, R157, R223 ;  /* 0x000000df9d9d1221 */ /* 0x000fe20000010000 */
[----:B------:R-:W-:Y:S01]  /*3b90*/  SEL R181, R181, R165, P0 ;  /* 0x000000a5b5b57207 */ /* 0x000fe20000000000 */
[----:B------:R-:W-:Y:S01]  /*3ba0*/  @P1 FADD.FTZ R158, R158, R222 ;  /* 0x000000de9e9e1221 */ /* 0x000fe20000010000 */
[----:B------:R-:W-:Y:S01]  /*3bb0*/  @P1 SEL R169, R6, RZ, P3 ;  /* 0x000000ff06a91207 */ /* 0x000fe20001800000 */
[C---:B------:R-:W-:Y:S01]  /*3bc0*/  @P1 FMUL.FTZ R6, R182.reuse, c[0x0][0x1ec] ;  /* 0x00007b00b6061a20 */ /* 0x040fe20000410000 */
[----:B------:R-:W-:Y:S01]  /*3bd0*/  SEL R182, R182, R166, P0 ;  /* 0x000000a6b6b67207 */ /* 0x000fe20000000000 */
[----:B------:R-:W-:Y:S01]  /*3be0*/  @P1 FADD.FTZ R159, R159, R221 ;  /* 0x000000dd9f9f1221 */ /* 0x000fe20000010000 */
[----:B------:R-:W-:Y:S01]  /*3bf0*/  @P4 MOV R7, 0x10 ;  /* 0x0000001000074802 */ /* 0x000fe20000000f00 */
[----:B------:R-:W-:Y:S01]  /*3c00*/  @P1 FMUL.FTZ R190, R6, c[0x0][0x1e8] ;  /* 0x00007a0006be1a20 */ /* 0x000fe20000410000 */
[----:B------:R-:W-:Y:S01]  /*3c10*/  SEL R183, R183, R167, P0 ;  /* 0x000000a7b7b77207 */ /* 0x000fe20000000000 */
[----:B------:R-:W-:-:S02]  /*3c20*/  @P1 FADD.FTZ R152, R152, R227 ;  /* 0x000000e398981221 */ /* 0x000fc40000010000 */
        /* <DEDUP_REMOVED lines=8> */
[----:B------:R-:W-:Y:S02]  /*3cb0*/  @P1 FMUL.FTZ R180, R161, R189 ;  /* 0x000000bda1b41220 */ /* 0x000fe40000410000 */
[----:B------:R-:W-:Y:S02]  /*3cc0*/  @P1 FMUL.FTZ R181, R162, R190 ;  /* 0x000000bea2b51220 */ /* 0x000fe40000410000 */
[----:B------:R-:W-:Y:S01]  /*3cd0*/  @P1 IMAD.WIDE.U32 R6, R191, R6, c[0x0][0x248] ;  /* 0x00009200bf061625 */ /* 0x000fe200078e0006 */
[----:B------:R-:W-:-:S03]  /*3ce0*/  IADD3 R191, R2, 0x300, RZ ;  /* 0x0000030002bf7810 */ /* 0x000fc60007ffe0ff */
[----:B------:R-:W-:Y:S01]  /*3cf0*/  @P1 FMUL.FTZ R182, R163, R220 ;  /* 0x000000dca3b61220 */ /* 0x000fe20000410000 */
[----:B------:R0:W-:Y:S02]  /*3d00*/  @P1 STG.E.128 [R6.64], R168 ;  /* 0x000000a806001986 */ /* 0x0001e4000c101d04 */
[----:B0-----:R-:W-:-:S05]  /*3d10*/  @P1 MOV R6, 0x10 ;  /* 0x0000001000061802 */ /* 0x001fca0000000f00 */
[----:B------:R-:W-:-:S05]  /*3d20*/  @P1 IMAD.WIDE.U32 R6, R191, R6, c[0x0][0x170] ;  /* 0x00005c00bf061625 */ /* 0x000fca00078e0006 */
[----:B------:R0:W5:Y:S01]  /*3d30*/  @P1 LDG.E.128 R160, [R6.64] ;  /* 0x0000000406a01981 */ /* 0x000162000c1e1d00 */
        /* <DEDUP_REMOVED lines=8> */
.L_x_11691:
[----:B------:R-:W-:Y:S05]  /*3dc0*/  BSYNC B0 ;  /* 0x0000000000007941 */ /* 0x000fea0003800000 */
.L_x_11690:
[----:B0-----:R-:W-:Y:S01]  /*3dd0*/  @P1 FMUL.FTZ R6, R185, c[0x0][0x1ec] ;  /* 0x00007b00b9061a20 */ /* 0x001fe20000410000 */
[----:B------:R-:W-:Y:S01]  /*3de0*/  @!P2 ISETP.NE.U32.AND P4, PT, RZ, c[0x0][0x218], PT ;  /* 0x00008600ff00aa0c */ /* 0x000fe20003f85070 */
[----:B------:R-:W-:Y:S01]  /*3df0*/  BSSY B0, `(.L_x_11692) ;  /* 0x0000015000007945 */ /* 0x000fe20003800000 */
[----:B------:R-:W-:Y:S01]  /*3e00*/  @P1 FSEL R222, R180, RZ, P3 ;  /* 0x000000ffb4de1208 */ /* 0x000fe20001800000 */
        /* <DEDUP_REMOVED lines=19> */
.L_x_11693:
[----:B------:R-:W-:Y:S05]  /*3f40*/  BSYNC B0 ;  /* 0x0000000000007941 */ /* 0x000fea0003800000 */
.L_x_11692:
        /* <DEDUP_REMOVED lines=11> */
.L_x_11695:
[----:B------:R-:W-:Y:S05]  /*4000*/  BSYNC B0 ;  /* 0x0000000000007941 */ /* 0x000fea0003800000 */
.L_x_11694:
        /* <DEDUP_REMOVED lines=12> */
.L_x_11697:
[----:B------:R-:W-:Y:S05]  /*40d0*/  BSYNC B0 ;  /* 0x0000000000007941 */ /* 0x000fea0003800000 */
.L_x_11696:
[----:B------:R-:W-:Y:S01]  /*40e0*/  @P1 FMUL.FTZ R6, R181, c[0x0][0x1ec] ;  /* 0x00007b00b5061a20 */ /* 0x000fe20000410000 */
[----:B------:R-:W-:Y:S01]  /*40f0*/  ISETP.NE.AND P6, PT, R188, RZ, PT ;  /* 0x000000ffbc00720c */ /* 0x000fe20003fc5270 */
[----:B------:R-:W-:Y:S01]  /*4100*/  @P1 FMUL.FTZ R7, R183, c[0x0][0x1ec] ;  /* 0x00007b00b7071a20 */ /* 0x000fe20000410000 */
[----:B------:R-:W-:Y:S01]  /*4110*/  @P1 LOP3.LUT P3, RZ, R237, 0xff0000, RZ, 0xc0, !PT ;  /* 0x00ff0000edff1812 */ /* 0x000fe2000786c0ff */
[----:B------:R-:W-:Y:S01]  /*4120*/  @P1 FMUL.FTZ R189, R6, c[0x0][0x1e8] ;  /* 0x00007a0006bd1a20 */ /* 0x000fe20000410000 */
[----:B------:R-:W-:Y:S01]  /*4130*/  @!P2 FSEL R184, R20, RZ, P4 ;  /* 0x000000ff14b8a208 */ /* 0x000fe20002000000 */
        /* <DEDUP_REMOVED lines=9> */
[----:B------:R-:W-:Y:S01]  /*41d0*/  @P6 MOV R7, 0x10 ;  /* 0x0000001000076802 */ /* 0x000fe20000000f00 */
[----:B------:R-:W-:Y:S01]  /*41e0*/  @P1 FADD.FTZ R155, R155, R226 ;  /* 0x000000e29b9b1221 */ /* 0x000fe20000010000 */
[----:B------:R-:W-:Y:S01]  /*41f0*/  SEL R182, R182, R166, P0 ;  /* 0x000000a6b6b67207 */ /* 0x000fe20000000000 */
[----:B------:R-:W-:Y:S01]  /*4200*/  @P1 FMUL.FTZ R190, R6, c[0x0][0x1e8] ;  /* 0x00007a0006be1a20 */ /* 0x000fe20000410000 */
[----:B------:R-:W-:-:S03]  /*4210*/  SEL R183, R183, R167, P0 ;  /* 0x000000a7b7b77207 */ /* 0x000fc60000000000 */
        /* <DEDUP_REMOVED lines=25> */
.L_x_11699:
[----:B------:R-:W-:Y:S05]  /*43b0*/  BSYNC B0 ;  /* 0x0000000000007941 */ /* 0x000fea0003800000 */
.L_x_11698:
        /* <DEDUP_REMOVED lines=23> */
.L_x_11701:
[----:B------:R-:W-:Y:S05]  /*4530*/  BSYNC B0 ;  /* 0x0000000000007941 */ /* 0x000fea0003800000 */
.L_x_11700:
        /* <DEDUP_REMOVED lines=11> */
.L_x_11703:
[----:B------:R-:W-:Y:S05]  /*45f0*/  BSYNC B0 ;  /* 0x0000000000007941 */ /* 0x000fea0003800000 */
.L_x_11702:
        /* <DEDUP_REMOVED lines=12> */
.L_x_11705:
[----:B------:R-:W-:Y:S05]  /*46c0*/  BSYNC B0 ;  /* 0x0000000000007941 */ /* 0x000fea0003800000 */
.L_x_11704:
        /* <DEDUP_REMOVED lines=14> */
[----:B------:R-:W-:Y:S01]  /*47b0*/  @P1 FMUL.FTZ R6, R182, c[0x0][0x1ec] ;  /* 0x00007b00b6061a20 */ /* 0x000fe20000410000 */
        /* <DEDUP_REMOVED lines=30> */
.L_x_11707:
[----:B------:R-:W-:Y:S05]  /*49a0*/  BSYNC B0 ;  /* 0x0000000000007941 */ /* 0x000fea0003800000 */
.L_x_11706:
        /* <DEDUP_REMOVED lines=23> */
.L_x_11709:
[----:B------:R-:W-:Y:S05]  /*4b20*/  BSYNC B0 ;  /* 0x0000000000007941 */ /* 0x000fea0003800000 */
.L_x_11708:
        /* <DEDUP_REMOVED lines=11> */
.L_x_11711:
[----:B------:R-:W-:Y:S05]  /*4be0*/  BSYNC B0 ;  /* 0x0000000000007941 */ /* 0x000fea0003800000 */
.L_x_11710:
        /* <DEDUP_REMOVED lines=12> */
.L_x_11713:
[----:B------:R-:W-:Y:S05]  /*4cb0*/  BSYNC B0 ;  /* 0x0000000000007941 */ /* 0x000fea0003800000 */
.L_x_11712:
        /* <DEDUP_REMOVED lines=19> */
[----:B------:R-:W-:-:S02]  /*4df0*/  SEL R183, R183, R167, P0 ;  /* 0x000000a7b7b77207 */ /* 0x000fc40000000000 */
[----:B------:R-:W-:Y:S01]  /*4e00*/  IADD3 R185, R2, 0x600, RZ ;  /* 0x0000060002b97810 */ /* 0x000fe20007ffe0ff */
        /* <DEDUP_REMOVED lines=10> */
[----:B------:R-:W-:-:S04]  /*4eb0*/  @P1 IMAD.WIDE.U32 R6, R191, R6, c[0x0][0x248] ;  /* 0x00009200bf061625 */ /* 0x000fc800078e0006 */
        /* <DEDUP_REMOVED lines=13> */
.L_x_11715:
[----:B------:R-:W-:Y:S05]  /*4f90*/  BSYNC B0 ;  /* 0x0000000000007941 */ /* 0x000fea0003800000 */
.L_x_11714:
        /* <DEDUP_REMOVED lines=23> */
.L_x_11717:
[----:B------:R-:W-:Y:S05]  /*5110*/  BSYNC B0 ;  /* 0x0000000000007941 */ /* 0x000fea0003800000 */
.L_x_11716:
[----:B------:R-:W-:Y:S01]  /*5120*/  @!P2 ISETP.NE.AND.EX P5, PT, RZ, c[0x0][0x21c], PT, P5 ;  /* 0x00008700ff00aa0c */ /* 0x000fe20003fa5350 */
[----:B------:R-:W-:Y:S01]  /*5130*/  BSSY B0, `(.L_x_11718) ;  /* 0x000000a000007945 */ /* 0x000fe20003800000 */
        /* <DEDUP_REMOVED lines=9> */
.L_x_11719:
[----:B------:R-:W-:Y:S05]  /*51d0*/  BSYNC B0 ;  /* 0x0000000000007941 */ /* 0x000fea0003800000 */
.L_x_11718:
        /* <DEDUP_REMOVED lines=11> */
.L_x_11721:
[----:B------:R-:W-:Y:S05]  /*5290*/  BSYNC B0 ;  /* 0x0000000000007941 */ /* 0x000fea0003800000 */
.L_x_11720:
[C---:B------:R-:W-:Y:S01]  /*52a0*/  @P1 FMUL.FTZ R6, R181.reuse, c[0x0][0x1ec] ;  /* 0x00007b00b5061a20 */ /* 0x040fe20000410000 */
[----:B------:R-:W-:Y:S01]  /*52b0*/  ISETP.NE.AND P6, PT, R188, RZ, PT ;  /* 0x000000ffbc00720c */ /* 0x000fe20003fc5270 */
[----:B------:R-:W-:Y:S01]  /*52c0*/  @P1 FMUL.FTZ R7, R182, c[0x0][0x1ec] ;  /* 0x00007b00b6071a20 */ /* 0x000fe20000410000 */
[----:B------:R-:W-:Y:S01]  /*52d0*/  SEL R181, R181, R165, P0 ;  /* 0x000000a5b5b57207 */ /* 0x000fe20000000000 */
[----:B------:R-:W-:Y:S01]  /*52e0*/  @P1 FMUL.FTZ R188, R6, c[0x0][0x1e8] ;  /* 0x00007a0006bc1a20 */ /* 0x000fe20000410000 */
[----:B------:R-:W-:Y:S01]  /*52f0*/  SEL R182, R182, R166, P0 ;  /* 0x000000a6b6b67207 */ /* 0x000fe20000000000 */
[----:B------:R-:W-:Y:S01]  /*5300*/  @P1 FMUL.FTZ R220, R7, c[0x0][0x1e8] ;  /* 0x00007a0007dc1a20 */ /* 0x000fe20000410000 */
[----:B------:R-:W-:Y:S01]  /*5310*/  SEL R183, R222, R167, P0 ;  /* 0x000000a7deb77207 */ /* 0x000fe20000000000 */
[----:B------:R-:W-:Y:S01]  /*5320*/  @P1 FMUL.FTZ R6, R41, R188 ;  /* 0x000000bc29061220 */ /* 0x000fe20000410000 */
[----:B------:R-:W-:Y:S01]  /*5330*/  @P1 LOP3.LUT P4, RZ, R239, 0xff000000, RZ, 0xc0, !PT ;  /* 0xff000000efff1812 */ /* 0x000fe2000788c0ff */
[----:B------:R-:W-:-:S02]  /*5340*/  @P1 FMUL.FTZ R7, R42, R220 ;  /* 0x000000dc2a071220 */ /* 0x000fc40000410000 */
[----:B------:R-:W-:Y:S01]  /*5350*/  @P1 FADD.FTZ R146, R146, R231 ;  /* 0x000000e792921221 */ /* 0x000fe20000010000 */
[----:B------:R-:W-:Y:S01]  /*5360*/  @P1 SEL R169, R6, RZ, P3 ;  /* 0x000000ff06a91207 */ /* 0x000fe20001800000 */
[----:B------:R-:W-:Y:S01]  /*5370*/  @P1 FADD.FTZ R147, R147, R229 ;  /* 0x000000e593931221 */ /* 0x000fe20000010000 */
[----:B------:R-:W-:Y:S01]  /*5380*/  @P6 IADD3 R6, R0, 0x600, RZ ;  /* 0x0000060000066810 */ /* 0x000fe20007ffe0ff */
[----:B------:R-:W-:Y:S01]  /*5390*/  @P1 FADD.FTZ R140, R140, R227 ;  /* 0x000000e38c8c1221 */ /* 0x000fe20000010000 */
[----:B------:R-:W-:Y:S02]  /*53a0*/  @P6 MOV R180, 0x10 ;  /* 0x0000001000b46802 */ /* 0x000fe40000000f00 */
[----:B------:R-:W-:-:S03]  /*53b0*/  @P1 SEL R170, R7, RZ, P5 ;  /* 0x000000ff07aa1207 */ /* 0x000fc60002800000 */
[----:B------:R-:W-:Y:S01]  /*53c0*/  @P6 IMAD.WIDE.U32 R6, R6, R180, c[0x0][0x258] ;  /* 0x0000960006066625 */ /* 0x000fe200078e00b4 */
[----:B------:R-:W-:-:S05]  /*53d0*/  SEL R180, R184, R164, P0 ;  /* 0x000000a4b8b47207 */ /* 0x000fca0000000000 */
[----:B------:R0:W-:Y:S02]  /*53e0*/  @P6 STG.E.128 [R6.64], R180 ;  /* 0x000000b406006986 */ /* 0x0001e4000c101d04 */
[----:B0-----:R-:W-:Y:S01]  /*53f0*/  @P1 FMUL.FTZ R6, R222, c[0x0][0x1ec] ;  /* 0x00007b00de061a20 */ /* 0x001fe20000410000 */
[----:B------:R-:W-:Y:S01]  /*5400*/  @P1 MOV R7, 0x10 ;  /* 0x0000001000071802 */ /* 0x000fe20000000f00 */
[----:B------:R-:W-:Y:S01]  /*5410*/  @P1 FMUL.FTZ R182, R162, R220 ;  /* 0x000000dca2b61220 */ /* 0x000fe20000410000 */
[----:B------:R-:W-:Y:S01]  /*5420*/  IADD3 R181, R2, 0x700, RZ ;  /* 0x0000070002b57810 */ /* 0x000fe20007ffe0ff */
[----:B------:R-:W-:Y:S01]  /*5430*/  @P1 FMUL.FTZ R180, R6, c[0x0][0x1e8] ;  /* 0x00007a0006b41a20 */ /* 0x000fe20000410000 */
[----:B------:R-:W-:-:S03]  /*5440*/  @P1 MOV R2, 0x10 ;  /* 0x0000001000021802 */ /* 0x000fc60000000f00 */
[-C--:B------:R-:W-:Y:S02]  /*5450*/  @P1 FMUL.FTZ R6, R43, R180.reuse ;  /* 0x000000b42b061220 */ /* 0x080fe40000410000 */
[----:B------:R-:W-:-:S03]  /*5460*/  @P1 FMUL.FTZ R180, R163, R180 ;  /* 0x000000b4a3b41220 */ /* 0x000fc60000410000 */
[----:B------:R-:W-:Y:S01]  /*5470*/  @P1 SEL R171, R6, RZ, P4 ;  /* 0x000000ff06ab1207 */ /* 0x000fe20002000000 */
[----:B------:R-:W-:-:S05]  /*5480*/  @P1 IMAD.WIDE.U32 R6, R185, R7, c[0x0][0x248] ;  /* 0x00009200b9061625 */ /* 0x000fca00078e0007 */
[----:B------:R0:W-:Y:S01]  /*5490*/  @P1 STG.E.128 [R6.64], R168 ;  /* 0x000000a806001986 */ /* 0x0001e2000c101d04 */
[----:B------:R-:W-:Y:S01]  /*54a0*/  BSSY B0, `(.L_x_11722) ;  /* 0x000001e000007945 */ /* 0x000fe20003800000 */
[----:B0-----:R-:W-:-:S04]  /*54b0*/  @P1 IMAD.WIDE.U32 R6, R181, R2, c[0x0][0x170] ;  /* 0x00005c00b5061625 */ /* 0x001fc800078e0002 */
[----:B------:R-:W-:Y:S02]  /*54c0*/  @P1 FMUL.FTZ R2, R161, R188 ;  /* 0x000000bca1021220 */ /* 0x000fe40000410000 */
[----:B------:R0:W5:Y:S01]  /*54d0*/  @P1 LDG.E.128 R160, [R6.64] ;  /* 0x0000000406a01981 */ /* 0x000162000c1e1d00 */
[----:B------:R-:W-:Y:S02]  /*54e0*/  @P1 FADD.FTZ R141, R141, R226 ;  /* 0x000000e28d8d1221 */ /* 0x000fe40000010000 */
[----:B------:R-:W-:Y:S01]  /*54f0*/  @P1 FSEL R2, R2, RZ, P3 ;  /* 0x000000ff02021208 */ /* 0x000fe20001800000 */
[----:B------:R-:W-:Y:S01]  /*5500*/  @P1 FADD.FTZ R142, R142, R225 ;  /* 0x000000e18e8e1221 */ /* 0x000fe20000010000 */
[----:B------:R-:W-:Y:S01]  /*5510*/  @!P2 ISETP.NE.U32.AND P3, PT, RZ, c[0x0][0x218], PT ;  /* 0x00008600ff00aa0c */ /* 0x000fe20003f65070 */
[----:B------:R-:W-:Y:S02]  /*5520*/  @P1 FADD.FTZ R143, R143, R224 ;  /* 0x000000e08f8f1221 */ /* 0x000fe40000010000 */
[----:B------:R-:W-:Y:S01]  /*5530*/  @P1 FADD.FTZ R133, R133, R2 ;  /* 0x0000000285851221 */ /* 0x000fe20000010000 */
[----:B------:R-:W-:Y:S01]  /*5540*/  @P1 FSEL R2, R180, RZ, P4 ;  /* 0x000000ffb4021208 */ /* 0x000fe20002000000 */
[----:B------:R-:W-:Y:S01]  /*5550*/  @P1 FADD.FTZ R136, R136, R223 ;  /* 0x000000df88881221 */ /* 0x000fe20000010000 */
[----:B0-----:R-:W-:Y:S01]  /*5560*/  @P1 FSEL R6, R182, RZ, P5 ;  /* 0x000000ffb6061208 */ /* 0x001fe20002800000 */
[----:B------:R-:W-:Y:S01]  /*5570*/  @P1 FADD.FTZ R137, R137, R221 ;  /* 0x000000dd89891221 */ /* 0x000fe20000010000 */
[----:B------:R-:W-:Y:S01]  /*5580*/  @!P2 ISETP.NE.U32.AND P5, PT, RZ, c[0x0][0x218], PT ;  /* 0x00008600ff00aa0c */ /* 0x000fe20003fa5070 */
[----:B------:R-:W-:Y:S01]  /*5590*/  @P1 FADD.FTZ R135, R135, R2 ;  /* 0x0000000287871221 */ /* 0x000fe20000010000 */
[----:B------:R-:W-:Y:S01]  /*55a0*/  @!P2 ISETP.NE.AND.EX P3, PT, RZ, c[0x0][0x21c], PT, P3 ;  /* 0x00008700ff00aa0c */ /* 0x000fe20003f65330 */
[----:B------:R-:W-:Y:S01]  /*55b0*/  @P1 FADD.FTZ R138, R138, R191 ;  /* 0x000000bf8a8a1221 */ /* 0x000fe20000010000 */
[----:B------:R-:W-:Y:S01]  /*55c0*/  @!P2 ISETP.NE.AND.EX P5, PT, RZ, c[0x0][0x21c], PT, P5 ;  /* 0x00008700ff00aa0c */ /* 0x000fe20003fa5350 */
[----:B------:R-:W-:-:S02]  /*55d0*/  @P1 FADD.FTZ R139, R139, R190 ;  /* 0x000000be8b8b1221 */ /* 0x000fc40000010000 */
[----:B------:R-:W-:Y:S01]  /*55e0*/  @P1 FADD.FTZ R132, R132, R189 ;  /* 0x000000bd84841221 */ /* 0x000fe20000010000 */
[----:B------:R-:W-:Y:S01]  /*55f0*/  @!P2 FSEL R2, R8, RZ, P5 ;  /* 0x000000ff0802a208 */ /* 0x000fe20002800000 */
[----:B------:R-:W-:Y:S01]  /*5600*/  @P1 FADD.FTZ R134, R134, R6 ;  /* 0x0000000686861221 */ /* 0x000fe20000010000 */
[----:B------:R-:W-:Y:S05]  /*5610*/  @!P2 BRA `(.L_x_11723) ;  /* 0x000000600000a947 */ /* 0x000fea0003800000 */
[----:B------:R-:W-:Y:S01]  /*5620*/  ISETP.NE.U32.AND P4, PT, RZ, c[0x0][0x218], PT ;  /* 0x00008600ff007a0c */ /* 0x000fe20003f85070 */
[----:B------:R-:W-:-:S03]  /*5630*/  FFMA.FTZ R2, R200, R186, R187 ;  /* 0x000000bac8027223 */ /* 0x000fc600000100bb */
[----:B------:R-:W-:Y:S01]  /*5640*/  ISETP.NE.AND.EX P4, PT, RZ, c[0x0][0x21c], PT, P4 ;  /* 0x00008700ff007a0c */ /* 0x000fe20003f85340 */
[----:B------:R-:W-:-:S04]  /*5650*/  FADD.FTZ R2, R5, -R2 ;  /* 0x8000000205027221 */ /* 0x000fc80000010000 */
[----:B------:R-:W-:-:S08]  /*5660*/  FMUL.FTZ R2, R3, R2 ;  /* 0x0000000203027220 */ /* 0x000fd00000410000 */
[----:B------:R-:W-:Y:S02]  /*5670*/  @P4 FADD.FTZ R2, R8, R2 ;  /* 0x0000000208024221 */ /* 0x000fe40000010000 */
.L_x_11723:
[----:B------:R-:W-:Y:S05]  /*5680*/  BSYNC B0 ;  /* 0x0000000000007941 */ /* 0x000fea0003800000 */
.L_x_11722:
        /* <DEDUP_REMOVED lines=11> */
.L_x_11725:
[----:B------:R-:W-:Y:S05]  /*5740*/  BSYNC B0 ;  /* 0x0000000000007941 */ /* 0x000fea0003800000 */
.L_x_11724:
[----:B------:R-:W2:Y:S04]  /*5750*/  LDL R182, [R1+0x50] ;  /* 0x0000500001b67983 */ /* 0x000ea80000100800 */
[----:B------:R-:W3:Y:S01]  /*5760*/  LDL R180, [R1+0x54] ;  /* 0x0000540001b47983 */ /* 0x000ee20000100800 */
[C---:B------:R-:W-:Y:S01]  /*5770*/  SEL R165, R2.reuse, R165, P0 ;  /* 0x000000a502a57207 */ /* 0x040fe20000000000 */
[----:B------:R-:W-:Y:S01]  /*5780*/  @P1 FMUL.FTZ R2, R2, c[0x0][0x1ec] ;  /* 0x00007b0002021a20 */ /* 0x000fe20000410000 */
[----:B------:R-:W-:Y:S01]  /*5790*/  @!P2 ISETP.NE.U32.AND P3, PT, RZ, c[0x0][0x218], PT ;  /* 0x00008600ff00aa0c */ /* 0x000fe20003f65070 */
[----:B------:R-:W-:Y:S01]  /*57a0*/  @P1 FMUL.FTZ R6, R6, c[0x0][0x1e8] ;  /* 0x00007a0006061a20 */ /* 0x000fe20000410000 */
[C---:B------:R-:W-:Y:S01]  /*57b0*/  @P1 LOP3.LUT P4, RZ, R213.reuse, 0xff, RZ, 0xc0, !PT ;  /* 0x000000ffd5ff1812 */ /* 0x040fe2000788c0ff */
[----:B------:R-:W-:Y:S01]  /*57c0*/  @P1 FMUL.FTZ R7, R2, c[0x0][0x1e8] ;  /* 0x00007a0002071a20 */ /* 0x000fe20000410000 */
[----:B------:R-:W-:Y:S01]  /*57d0*/  @P1 LOP3.LUT P5, RZ, R213, 0xff00, RZ, 0xc0, !PT ;  /* 0x0000ff00d5ff1812 */ /* 0x000fe200078ac0ff */
[----:B------:R-:W-:Y:S01]  /*57e0*/  BSSY B0, `(.L_x_11726) ;  /* 0x000000e000007945 */ /* 0x000fe20003800000 */
[----:B------:R-:W-:Y:S01]  /*57f0*/  @!P2 ISETP.NE.AND.EX P3, PT, RZ, c[0x0][0x21c], PT, P3 ;  /* 0x00008700ff00aa0c */ /* 0x000fe20003f65330 */
[----:B--2---:R-:W-:-:S02]  /*5800*/  @P1 FMUL.FTZ R2, R182, R6 ;  /* 0x00000006b6021220 */ /* 0x004fc40000410000 */
[----:B---3--:R-:W-:-:S03]  /*5810*/  @P1 FMUL.FTZ R180, R180, R7 ;  /* 0x00000007b4b41220 */ /* 0x008fc60000410000 */
[----:B------:R-:W-:Y:S02]  /*5820*/  @P1 SEL R168, R2, RZ, P4 ;  /* 0x000000ff02a81207 */ /* 0x000fe40002000000 */
[----:B------:R-:W-:Y:S02]  /*5830*/  @!P2 FSEL R2, R10, RZ, P3 ;  /* 0x000000ff0a02a208 */ /* 0x000fe40001800000 */
[----:B------:R-:W-:Y:S01]  /*5840*/  @P1 SEL R169, R180, RZ, P5 ;  /* 0x000000ffb4a91207 */ /* 0x000fe20002800000 */
[----:B------:R-:W-:Y:S05]  /*5850*/  @!P2 BRA `(.L_x_11727) ;  /* 0x000000600000a947 */ /* 0x000fea0003800000 */
[----:B------:R-:W-:Y:S01]  /*5860*/  ISETP.NE.U32.AND P3, PT, RZ, c[0x0][0x218], PT ;  /* 0x00008600ff007a0c */ /* 0x000fe20003f65070 */
[----:B------:R-:W-:-:S03]  /*5870*/  FFMA.FTZ R2, R202, R186, R187 ;  /* 0x000000baca027223 */ /* 0x000fc600000100bb */
[----:B------:R-:W-:Y:S01]  /*5880*/  ISETP.NE.AND.EX P3, PT, RZ, c[0x0][0x21c], PT, P3 ;  /* 0x00008700ff007a0c */ /* 0x000fe20003f65330 */
[----:B------:R-:W-:-:S04]  /*5890*/  FADD.FTZ R2, R206, -R2 ;  /* 0x80000002ce027221 */ /* 0x000fc80000010000 */
[----:B------:R-:W-:-:S08]  /*58a0*/  FMUL.FTZ R2, R3, R2 ;  /* 0x0000000203027220 */ /* 0x000fd00000410000 */
[----:B------:R-:W-:Y:S02]  /*58b0*/  @P3 FADD.FTZ R2, R10, R2 ;  /* 0x000000020a023221 */ /* 0x000fe40000010000 */
.L_x_11727:
[----:B------:R-:W-:Y:S05]  /*58c0*/  BSYNC B0 ;  /* 0x0000000000007941 */ /* 0x000fea0003800000 */
.L_x_11726:
[----:B------:R-:W2:Y:S01]  /*58d0*/  LDL R180, [R1+0x58] ;  /* 0x0000580001b47983 */ /* 0x000ea20000100800 */
[C---:B------:R-:W-:Y:S01]  /*58e0*/  SEL R166, R2.reuse, R166, P0 ;  /* 0x000000a602a67207 */ /* 0x040fe20000000000 */
[----:B------:R-:W-:Y:S01]  /*58f0*/  @P1 FMUL.FTZ R2, R2, c[0x0][0x1ec] ;  /* 0x00007b0002021a20 */ /* 0x000fe20000410000 */
[----:B------:R-:W-:Y:S01]  /*5900*/  @!P2 ISETP.NE.U32.AND P3, PT, RZ, c[0x0][0x218], PT ;  /* 0x00008600ff00aa0c */ /* 0x000fe20003f65070 */
[----:B-----5:R-:W-:Y:S01]  /*5910*/  @P1 FMUL.FTZ R6, R160, R6 ;  /* 0x00000006a0061220 */ /* 0x020fe20000410000 */
[----:B------:R-:W-:Y:S01]  /*5920*/  BSSY B0, `(.L_x_11728) ;  /* 0x0000016000007945 */ /* 0x000fe20003800000 */
[----:B------:R-:W-:Y:S01]  /*5930*/  @P1 FMUL.FTZ R2, R2, c[0x0][0x1e8] ;  /* 0x00007a0002021a20 */ /* 0x000fe20000410000 */
[----:B------:R-:W-:Y:S01]  /*5940*/  @!P2 ISETP.NE.AND.EX P3, PT, RZ, c[0x0][0x21c], PT, P3 ;  /* 0x00008700ff00aa0c */ /* 0x000fe20003f65330 */
[----:B------:R-:W-:Y:S01]  /*5950*/  @P1 FMUL.FTZ R7, R161, R7 ;  /* 0x00000007a1071220 */ /* 0x000fe20000410000 */
[----:B------:R-:W-:Y:S02]  /*5960*/  @P1 FSEL R6, R6, RZ, P4 ;  /* 0x000000ff06061208 */ /* 0x000fe40002000000 */
[----:B------:R-:W-:-:S02]  /*5970*/  @P1 LOP3.LUT P4, RZ, R213, 0xff0000, RZ, 0xc0, !PT ;  /* 0x00ff0000d5ff1812 */ /* 0x000fc4000788c0ff */
[----:B------:R-:W-:Y:S01]  /*5980*/  @P1 FSEL R7, R7, RZ, P5 ;  /* 0x000000ff07071208 */ /* 0x000fe20002800000 */
[----:B------:R-:W-:-:S04]  /*5990*/  @P1 FADD.FTZ R128, R128, R6 ;  /* 0x0000000680801221 */ /* 0x000fc80000010000 */
[----:B------:R-:W-:Y:S02]  /*59a0*/  @P1 FADD.FTZ R129, R129, R7 ;  /* 0x0000000781811221 */ /* 0x000fe40000010000 */
[-C--:B--2---:R-:W-:Y:S02]  /*59b0*/  @P1 FMUL.FTZ R180, R180, R2.reuse ;  /* 0x00000002b4b41220 */ /* 0x084fe40000410000 */
[----:B------:R-:W-:-:S03]  /*59c0*/  @P1 FMUL.FTZ R2, R162, R2 ;  /* 0x00000002a2021220 */ /* 0x000fc60000410000 */
[----:B------:R-:W-:Y:S02]  /*59d0*/  @P1 SEL R170, R180, RZ, P4 ;  /* 0x000000ffb4aa1207 */ /* 0x000fe40002000000 */
[----:B------:R-:W-:-:S05]  /*59e0*/  @P1 FSEL R2, R2, RZ, P4 ;  /* 0x000000ff02021208 */ /* 0x000fca0002000000 */
[----:B------:R-:W-:Y:S01]  /*59f0*/  @P1 FADD.FTZ R130, R130, R2 ;  /* 0x0000000282821221 */ /* 0x000fe20000010000 */
        /* <DEDUP_REMOVED lines=8> */
.L_x_11729:
[----:B------:R-:W-:Y:S05]  /*5a80*/  BSYNC B0 ;  /* 0x0000000000007941 */ /* 0x000fea0003800000 */
.L_x_11728:
[----:B------:R-:W2:Y:S04]  /*5a90*/  LDL R7, [R1+0x5c] ;  /* 0x00005c0001077983 */ /* 0x000ea80000100800 */
[----:B------:R-:W3:Y:S01]  /*5aa0*/  LDL.LU R6, [R1+0x60] ;  /* 0x0000600001067983 */ /* 0x000ee20000300800 */
[C---:B------:R-:W-:Y:S01]  /*5ab0*/  SEL R167, R2.reuse, R167, P0 ;  /* 0x000000a702a77207 */ /* 0x040fe20000000000 */
[----:B------:R-:W-:Y:S01]  /*5ac0*/  @P1 FMUL.FTZ R2, R2, c[0x0][0x1ec] ;  /* 0x00007b0002021a20 */ /* 0x000fe20000410000 */
[----:B------:R-:W-:Y:S02]  /*5ad0*/  @P1 LOP3.LUT P0, RZ, R213, 0xff000000, RZ, 0xc0, !PT ;  /* 0xff000000d5ff1812 */ /* 0x000fe4000780c0ff */
[----:B------:R-:W-:Y:S01]  /*5ae0*/  IADD3 R4, R4, c[0x0][0x160], RZ ;  /* 0x0000580004047a10 */ /* 0x000fe20007ffe0ff */
[----:B------:R-:W-:-:S04]  /*5af0*/  @P1 FMUL.FTZ R2, R2, c[0x0][0x1e8] ;  /* 0x00007a0002021a20 */ /* 0x000fc80000410000 */
[----:B------:R-:W-:-:S05]  /*5b00*/  @P1 FMUL.FTZ R3, R163, R2 ;  /* 0x00000002a3031220 */ /* 0x000fca0000410000 */
[----:B------:R-:W-:-:S05]  /*5b10*/  @P1 FSEL R3, R3, RZ, P0 ;  /* 0x000000ff03031208 */ /* 0x000fca0000000000 */
[----:B------:R-:W-:Y:S01]  /*5b20*/  @P1 FADD.FTZ R131, R131, R3 ;  /* 0x0000000383831221 */ /* 0x000fe20000010000 */
[----:B------:R-:W-:Y:S01]  /*5b30*/  @P6 MOV R3, 0x10 ;  /* 0x0000001000036802 */ /* 0x000fe20000000f00 */
[----:B--2---:R-:W-:-:S05]  /*5b40*/  @P1 FMUL.FTZ R2, R7, R2 ;  /* 0x0000000207021220 */ /* 0x004fca0000410000 */
[----:B------:R-:W-:Y:S02]  /*5b50*/  @P1 SEL R171, R2, RZ, P0 ;  /* 0x000000ff02ab1207 */ /* 0x000fe40000000000 */
[----:B------:R-:W-:Y:S02]  /*5b60*/  @P6 IADD3 R2, R0, 0x700, RZ ;  /* 0x0000070000026810 */ /* 0x000fe40007ffe0ff */
[----:B------:R-:W-:-:S03]  /*5b70*/  ISETP.GE.AND P0, PT, R4, c[0x0][0x164], PT ;  /* 0x0000590004007a0c */ /* 0x000fc60003f06270 */
[----:B------:R-:W-:-:S05]  /*5b80*/  @P6 IMAD.WIDE.U32 R2, R2, R3, c[0x0][0x258] ;  /* 0x0000960002026625 */ /* 0x000fca00078e0003 */
[----:B------:R0:W-:Y:S02]  /*5b90*/  @P6 STG.E.128 [R2.64], R164 ;  /* 0x000000a402006986 */ /* 0x0001e4000c101d04 */
[----:B0-----:R-:W-:-:S05]  /*5ba0*/  @P1 MOV R2, 0x10 ;  /* 0x0000001000021802 */ /* 0x001fca0000000f00 */
[----:B------:R-:W-:-:S05]  /*5bb0*/  @P1 IMAD.WIDE.U32 R2, R181, R2, c[0x0][0x248] ;  /* 0x00009200b5021625 */ /* 0x000fca00078e0002 */
[----:B------:R0:W-:Y:S01]  /*5bc0*/  @P1 STG.E.128 [R2.64], R168 ;  /* 0x000000a802001986 */ /* 0x0001e2000c101d04 */
[----:B---3--:R-:W-:-:S04]  /*5bd0*/  LOP3.LUT P1, RZ, R6, 0xff, RZ, 0xc0, !PT ;  /* 0x000000ff06ff7812 */ /* 0x008fc8000782c0ff */
[----:B------:R-:W-:-:S05]  /*5be0*/  SEL R0, RZ, 0x1, P1 ;  /* 0x00000001ff007807 */ /* 0x000fca0000800000 */
[----:B------:R0:W-:Y:S02]  /*5bf0*/  STL.S16 [R1+0x60], R0 ;  /* 0x0000600001007387 */ /* 0x0001e40000100600 */
[----:B0-----:R-:W-:Y:S01]  /*5c00*/  @P0 CALL.REL.NOINC `(.L_x_11660) ;  /* 0x0000001000000944 */ /* 0x001fe20003c00000 */
[----:B------:R-:W-:Y:S05]  /*5c10*/  BRA `(.L_x_11730) ;  /* 0xffffad3000007947 */ /* 0x000fea000383ffff */
.L_x_11660:
        /* <DEDUP_REMOVED lines=35> */
.L_x_11664:
[----:B0-----:R-:W-:Y:S01]  /*5e50*/  HFMA2.MMA R181, -RZ, RZ, 0, 9.5367431640625e-07 ;  /* 0x00000010ffb57435 */ /* 0x001fe200000001ff */
[----:B------:R-:W-:-:S02]  /*5e60*/  MOV R184, R183 ;  /* 0x000000b700b87202 */ /* 0x000fc40000000f00 */
[----:B------:R-:W-:Y:S02]  /*5e70*/  MOV R189, 0x1f ;  /* 0x0000001f00bd7802 */ /* 0x000fe40000000f00 */
[----:B------:R-:W-:Y:S02]  /*5e80*/  MOV R187, 0xffffffff ;  /* 0xffffffff00bb7802 */ /* 0x000fe40000000f00 */
[----:B------:R-:W-:Y:S02]  /*5e90*/  MOV R180, 0x5eb0 ;  /* 0x00005eb000b47802 */ /* 0x000fe40000000f00 */
[----:B-----5:R-:W-:Y:S05]  /*5ea0*/  CALL.REL.NOINC `($__internal_199_$__cuda_sm70_shflsync_down_p) ;  /* 0x0000046000007944 */ /* 0x020fea0003c00000 */
[----:B-1----:R-:W-:Y:S01]  /*5eb0*/  MOV R185, R184 ;  /* 0x000000b800b97202 */ /* 0x002fe20000000f00 */
[----:B------:R-:W-:Y:S05]  /*5ec0*/  BRA `(.L_x_11731) ;  /* 0xffffc78000007947 */ /* 0x000fea000383ffff */
.L_x_11665:
[----:B------:R-:W-:Y:S01]  /*5ed0*/  HFMA2.MMA R181, -RZ, RZ, 0, 9.5367431640625e-07 ;  /* 0x00000010ffb57435 */ /* 0x000fe200000001ff */
[----:B------:R-:W-:Y:S02]  /*5ee0*/  MOV R184, R182 ;  /* 0x000000b600b87202 */ /* 0x000fe40000000f00 */
[----:B------:R-:W-:Y:S02]  /*5ef0*/  MOV R189, 0x1f ;  /* 0x0000001f00bd7802 */ /* 0x000fe40000000f00 */
[----:B------:R-:W-:-:S02]  /*5f00*/  MOV R187, 0xffffffff ;  /* 0xffffffff00bb7802 */ /* 0x000fc40000000f00 */
[----:B------:R-:W-:Y:S02]  /*5f10*/  MOV R180, 0x5f30 ;  /* 0x00005f3000b47802 */ /* 0x000fe40000000f00 */
[----:B01---5:R-:W-:Y:S05]  /*5f20*/  CALL.REL.NOINC `($__internal_199_$__cuda_sm70_shflsync_down_p) ;  /* 0x000003e000007944 */ /* 0x023fea0003c00000 */
[----:B------:R-:W-:Y:S01]  /*5f30*/  FADD.FTZ R183, R185, R183 ;  /* 0x000000b7b9b77221 */ /* 0x000fe20000010000 */
[----:B------:R-:W-:Y:S01]  /*5f40*/  HFMA2.MMA R181, -RZ, RZ, 0, 4.76837158203125e-07 ;  /* 0x00000008ffb57435 */ /* 0x000fe200000001ff */
[----:B-1----:R-:W-:Y:S01]  /*5f50*/  FADD.FTZ R182, R182, R184 ;  /* 0x000000b8b6b67221 */ /* 0x002fe20000010000 */
[----:B------:R-:W-:Y:S02]  /*5f60*/  MOV R189, 0x1f ;  /* 0x0000001f00bd7802 */ /* 0x000fe40000000f00 */
[----:B------:R-:W-:Y:S02]  /*5f70*/  MOV R187, 0xffffffff ;  /* 0xffffffff00bb7802 */ /* 0x000fe40000000f00 */
[----:B------:R-:W-:Y:S02]  /*5f80*/  MOV R184, R183 ;  /* 0x000000b700b87202 */ /* 0x000fe40000000f00 */
[----:B------:R-:W-:Y:S02]  /*5f90*/  MOV R180, 0x5fb0 ;  /* 0x00005fb000b47802 */ /* 0x000fe40000000f00 */
[----:B------:R-:W-:Y:S05]  /*5fa0*/  CALL.REL.NOINC `($__internal_199_$__cuda_sm70_shflsync_down_p) ;  /* 0x0000036000007944 */ /* 0x000fea0003c00000 */
[----:B------:R-:W-:Y:S01]  /*5fb0*/  HFMA2.MMA R181, -RZ, RZ, 0, 4.76837158203125e-07 ;  /* 0x00000008ffb57435 */ /* 0x000fe200000001ff */
[----:B-1----:R-:W-:-:S02]  /*5fc0*/  MOV R185, R184 ;  /* 0x000000b800b97202 */ /* 0x002fc40000000f00 */
[----:B------:R-:W-:Y:S02]  /*5fd0*/  MOV R184, R182 ;  /* 0x000000b600b87202 */ /* 0x000fe40000000f00 */
[----:B------:R-:W-:Y:S02]  /*5fe0*/  MOV R189, 0x1f ;  /* 0x0000001f00bd7802 */ /* 0x000fe40000000f00 */
[----:B------:R-:W-:Y:S02]  /*5ff0*/  MOV R187, 0xffffffff ;  /* 0xffffffff00bb7802 */ /* 0x000fe40000000f00 */
[----:B------:R-:W-:Y:S02]  /*6000*/  MOV R180, 0x6020 ;  /* 0x0000602000b47802 */ /* 0x000fe40000000f00 */
[----:B------:R-:W-:Y:S05]  /*6010*/  CALL.REL.NOINC `($__internal_199_$__cuda_sm70_shflsync_down_p) ;  /* 0x000002f000007944 */ /* 0x000fea0003c00000 */
[----:B------:R-:W-:Y:S01]  /*6020*/  FADD.FTZ R183, R185, R183 ;  /* 0x000000b7b9b77221 */ /* 0x000fe20000010000 */
[----:B------:R-:W-:Y:S01]  /*6030*/  HFMA2.MMA R181, -RZ, RZ, 0, 2.384185791015625e-07 ;  /* 0x00000004ffb57435 */ /* 0x000fe200000001ff */
[----:B-1----:R-:W-:Y:S01]  /*6040*/  FADD.FTZ R182, R182, R184 ;  /* 0x000000b8b6b67221 */ /* 0x002fe20000010000 */
[----:B------:R-:W-:Y:S02]  /*6050*/  MOV R189, 0x1f ;  /* 0x0000001f00bd7802 */ /* 0x000fe40000000f00 */
[----:B------:R-:W-:-:S02]  /*6060*/  MOV R187, 0xffffffff ;  /* 0xffffffff00bb7802 */ /* 0x000fc40000000f00 */
[----:B------:R-:W-:Y:S02]  /*6070*/  MOV R184, R183 ;  /* 0x000000b700b87202 */ /* 0x000fe40000000f00 */
[----:B------:R-:W-:Y:S02]  /*6080*/  MOV R180, 0x60a0 ;  /* 0x000060a000b47802 */ /* 0x000fe40000000f00 */
[----:B------:R-:W-:Y:S05]  /*6090*/  CALL.REL.NOINC `($__internal_199_$__cuda_sm70_shflsync_down_p) ;  /* 0x0000027000007944 */ /* 0x000fea0003c00000 */
[----:B------:R-:W-:Y:S01]  /*60a0*/  HFMA2.MMA R181, -RZ, RZ, 0, 2.384185791015625e-07 ;  /* 0x00000004ffb57435 */ /* 0x000fe200000001ff */
[----:B-1----:R-:W-:Y:S02]  /*60b0*/  MOV R185, R184 ;  /* 0x000000b800b97202 */ /* 0x002fe40000000f00 */
[----:B------:R-:W-:Y:S02]  /*60c0*/  MOV R184, R182 ;  /* 0x000000b600b87202 */ /* 0x000fe40000000f00 */
[----:B------:R-:W-:Y:S02]  /*60d0*/  MOV R189, 0x1f ;  /* 0x0000001f00bd7802 */ /* 0x000fe40000000f00 */
[----:B------:R-:W-:Y:S02]  /*60e0*/  MOV R187, 0xffffffff ;  /* 0xffffffff00bb7802 */ /* 0x000fe40000000f00 */
[----:B------:R-:W-:-:S02]  /*60f0*/  MOV R180, 0x6110 ;  /* 0x0000611000b47802 */ /* 0x000fc40000000f00 */
[----:B------:R-:W-:Y:S05]  /*6100*/  CALL.REL.NOINC `($__internal_199_$__cuda_sm70_shflsync_down_p) ;  /* 0x0000020000007944 */ /* 0x000fea0003c00000 */
[----:B------:R-:W-:Y:S01]  /*6110*/  FADD.FTZ R183, R185, R183 ;  /* 0x000000b7b9b77221 */ /* 0x000fe20000010000 */
[----:B------:R-:W-:Y:S01]  /*6120*/  HFMA2.MMA R181, -RZ, RZ, 0, 1.1920928955078125e-07 ;  /* 0x00000002ffb57435 */ /* 0x000fe200000001ff */
[----:B-1----:R-:W-:Y:S01]  /*6130*/  FADD.FTZ R182, R182, R184 ;  /* 0x000000b8b6b67221 */ /* 0x002fe20000010000 */
[----:B------:R-:W-:-:S02]  /*6140*/  MOV R189, 0x1f ;  /* 0x0000001f00bd7802 */ /* 0x000fc40000000f00 */
[----:B------:R-:W-:Y:S02]  /*6150*/  MOV R187, 0xffffffff ;  /* 0xffffffff00bb7802 */ /* 0x000fe40000000f00 */
[----:B------:R-:W-:Y:S02]  /*6160*/  MOV R184, R183 ;  /* 0x000000b700b87202 */ /* 0x000fe40000000f00 */
[----:B------:R-:W-:Y:S02]  /*6170*/  MOV R180, 0x6190 ;  /* 0x0000619000b47802 */ /* 0x000fe40000000f00 */
[----:B------:R-:W-:Y:S05]  /*6180*/  CALL.REL.NOINC `($__internal_199_$__cuda_sm70_shflsync_down_p) ;  /* 0x0000018000007944 */ /* 0x000fea0003c00000 */
[----:B------:R-:W-:Y:S01]  /*6190*/  HFMA2.MMA R181, -RZ, RZ, 0, 1.1920928955078125e-07 ;  /* 0x00000002ffb57435 */ /* 0x000fe200000001ff */
[----:B-1----:R-:W-:Y:S02]  /*61a0*/  MOV R185, R184 ;  /* 0x000000b800b97202 */ /* 0x002fe40000000f00 */
[----:B------:R-:W-:Y:S02]  /*61b0*/  MOV R184, R182 ;  /* 0x000000b600b87202 */ /* 0x000fe40000000f00 */
[----:B------:R-:W-:Y:S02]  /*61c0*/  MOV R189, 0x1f ;  /* 0x0000001f00bd7802 */ /* 0x000fe40000000f00 */
[----:B------:R-:W-:-:S02]  /*61d0*/  MOV R187, 0xffffffff ;  /* 0xffffffff00bb7802 */ /* 0x000fc40000000f00 */
[----:B------:R-:W-:Y:S02]  /*61e0*/  MOV R180, 0x6200 ;  /* 0x0000620000b47802 */ /* 0x000fe40000000f00 */
[----:B------:R-:W-:Y:S05]  /*61f0*/  CALL.REL.NOINC `($__internal_199_$__cuda_sm70_shflsync_down_p) ;  /* 0x0000011000007944 */ /* 0x000fea0003c00000 */
[----:B------:R-:W-:Y:S01]  /*6200*/  FADD.FTZ R183, R185, R183 ;  /* 0x000000b7b9b77221 */ /* 0x000fe20000010000 */
[----:B------:R-:W-:Y:S01]  /*6210*/  HFMA2.MMA R181, -RZ, RZ, 0, 5.9604644775390625e-08 ;  /* 0x00000001ffb57435 */ /* 0x000fe200000001ff */
[----:B-1----:R-:W-:Y:S01]  /*6220*/  FADD.FTZ R182, R182, R184 ;  /* 0x000000b8b6b67221 */ /* 0x002fe20000010000 */
[----:B------:R-:W-:Y:S02]  /*6230*/  MOV R189, 0x1f ;  /* 0x0000001f00bd7802 */ /* 0x000fe40000000f00 */
[----:B------:R-:W-:Y:S02]  /*6240*/  MOV R187, 0xffffffff ;  /* 0xffffffff00bb7802 */ /* 0x000fe40000000f00 */
[----:B------:R-:W-:Y:S02]  /*6250*/  MOV R184, R183 ;  /* 0x000000b700b87202 */ /* 0x000fe40000000f00 */
[----:B------:R-:W-:Y:S02]  /*6260*/  MOV R180, 0x6280 ;  /* 0x0000628000b47802 */ /* 0x000fe40000000f00 */
[----:B------:R-:W-:Y:S05]  /*6270*/  CALL.REL.NOINC `($__internal_199_$__cuda_sm70_shflsync_down_p) ;  /* 0x0000009000007944 */ /* 0x000fea0003c00000 */
[----:B------:R-:W-:Y:S01]  /*6280*/  HFMA2.MMA R181, -RZ, RZ, 0, 5.9604644775390625e-08 ;  /* 0x00000001ffb57435 */ /* 0x000fe200000001ff */
[----:B-1----:R-:W-:-:S02]  /*6290*/  MOV R185, R184 ;  /* 0x000000b800b97202 */ /* 0x002fc40000000f00 */
[----:B------:R-:W-:Y:S02]  /*62a0*/  MOV R184, R182 ;  /* 0x000000b600b87202 */ /* 0x000fe40000000f00 */
[----:B------:R-:W-:Y:S02]  /*62b0*/  MOV R189, 0x1f ;  /* 0x0000001f00bd7802 */ /* 0x000fe40000000f00 */
[----:B------:R-:W-:Y:S02]  /*62c0*/  MOV R187, 0xffffffff ;  /* 0xffffffff00bb7802 */ /* 0x000fe40000000f00 */
[----:B------:R-:W-:Y:S02]  /*62d0*/  MOV R180, 0x62f0 ;  /* 0x000062f000b47802 */ /* 0x000fe40000000f00 */
[----:B------:R-:W-:Y:S05]  /*62e0*/  CALL.REL.NOINC `($__internal_199_$__cuda_sm70_shflsync_down_p) ;  /* 0x0000002000007944 */ /* 0x000fea0003c00000 */
[----:B-1----:R-:W-:Y:S01]  /*62f0*/  MOV R181, R184 ;  /* 0x000000b800b57202 */ /* 0x002fe20000000f00 */
[----:B------:R-:W-:Y:S05]  /*6300*/  BRA `(.L_x_11732) ;  /* 0xffffc46000007947 */ /* 0x000fea000383ffff */
        .weak           $__internal_199_$__cuda_sm70_shflsync_down_p
        .type           $__internal_199_$__cuda_sm70_shflsync_down_p,@function
        .size           $__internal_199_$__cuda_sm70_shflsync_down_p,(.L_x_11933 - $__internal_199_$__cuda_sm70_shflsync_down_p)
$__internal_199_$__cuda_sm70_shflsync_down_p:
[----:B------:R-:W-:Y:S04]  /*6310*/  WARPSYNC R187 ;  /* 0x000000bb00007348 */ /* 0x000fe80003800000 */
[----:B------:R0:W1:Y:S02]  /*6320*/  SHFL.DOWN PT, R184, R184, R181, R189 ;  /* 0x080000b5b8b87389 */ /* 0x00006400000e00bd */
[----:B0-----:R-:W-:-:S06]  /*6330*/  HFMA2.MMA R181, -RZ, RZ, 0, 0 ;  /* 0x00000000ffb57435 */ /* 0x001fcc00000001ff */
[----:B------:R-:W-:Y:S05]  /*6340*/  RET.REL.NODEC R180 `(_ZN10layer_norm13ln_bwd_kernelINS_13Kernel_traitsIfffffjLj8192ELj1ELj1ELj8ELj16ENS_18Kernel_traits_baseILj8192EfffffjLj256EEEEELb1ELb1ELb1ELb1EEEvNS_9BwdParamsE) ;  /* 0xffff9cb0b4007950 */ /* 0x000fea0003c3ffff */
.L_x_11733:
        /* <DEDUP_REMOVED lines=11> */
.L_x_11933:


//--------------------- .nv.shared._ZN10layer_norm13ln_bwd_kernelINS_13Kernel_traitsI13__nv_bfloat16S2_S2_S2_fjLj8192ELj1ELj1ELj8ELj16ENS_18Kernel_traits_baseILj8192ES2_S2_S2_S2_fjLj256EEEEELb0ELb0ELb0ELb0EEEvNS_9BwdParamsE --------------------------
	.section	.nv.shared._ZN10layer_norm13ln_bwd_kernelINS_13Kernel_traitsI13__nv_bfloat16S2_S2_S2_fjLj8192ELj1ELj1ELj8ELj16ENS_18Kernel_traits_baseILj8192ES2_S2_S2_S2_fjLj256EEEEELb0ELb0ELb0ELb0EEEvNS_9BwdParamsE,"aw",@nobits
	.sectionflags	@""
	.align	16


//--------------------- .nv.shared._ZN10layer_norm13ln_bwd_kernelINS_13Kernel_traitsI13__nv_bfloat16S2_S2_S2_fjLj8192ELj1ELj1ELj8ELj16ENS_18Kernel_traits_baseILj8192ES2_S2_S2_S2_fjLj256EEEEELb0ELb0ELb0ELb1EEEvNS_9BwdParamsE --------------------------
	.section	.nv.shared._ZN10layer_norm13ln_bwd_kernelINS_13Kernel_traitsI13__nv_bfloat16S2_S2_S2_fjLj8192ELj1ELj1ELj8ELj16ENS_18Kernel_traits_baseILj8192ES2_S2_S2_S2_fjLj256EEEEELb0ELb0ELb0ELb1EEEvNS_9BwdParamsE,"aw",@nobits
	.sectionflags	@""
	.align	16


//--------------------- .nv.shared._ZN10layer_norm13ln_bwd_kernelINS_13Kernel_traitsI13__nv_bfloat16S2_S2_S2_fjLj8192ELj1ELj1ELj8ELj16ENS_18Kernel_traits_baseILj8192ES2_S2_S2_S2_fjLj256EEEEELb0ELb0ELb1ELb0EEEvNS_9BwdParamsE --------------------------
	.section	.nv.shared._ZN10layer_norm13ln_bwd_kernelINS_13Kernel_traitsI13__nv_bfloat16S2_S2_S2_fjLj8192ELj1ELj1ELj8ELj16ENS_18Kernel_traits_baseILj8192ES2_S2_S2_S2_fjLj256EEEEELb0ELb0ELb1ELb0EEEvNS_9BwdParamsE,"aw",@nobits
	.sectionflags	@""
	.align	16


//--------------------- .nv.shared._ZN10layer_norm13ln_bwd_kernelINS_13Kernel_traitsI13__nv_bfloat16S2_S2_S2_fjLj8192ELj1ELj1ELj8ELj16ENS_18Kernel_traits_baseILj8192ES2_S2_S2_S2_fjLj256EEEEELb0ELb0ELb1ELb1EEEvNS_9BwdParamsE --------------------------
	.section	.nv.shared._ZN10layer_norm13ln_bwd_kernelINS_13Kernel_traitsI13__nv_bfloat16S2_S2_S2_fjLj8192ELj1ELj1ELj8ELj16ENS_18Kernel_traits_baseILj8192ES2_S2_S2_S2_fjLj256EEEEELb0ELb0ELb1ELb1EEEvNS_9BwdParamsE,"aw",@nobits
	.sectionflags	@""
	.align	16


//--------------------- .nv.shared._ZN10layer_norm13ln_bwd_kernelINS_13Kernel_traitsI13__nv_bfloat16S2_S2_S2_fjLj8192ELj1ELj1ELj8ELj16ENS_18Kernel_traits_baseILj8192ES2_S2_S2_S2_fjLj256EEEEELb0ELb1ELb0ELb0EEEvNS_9BwdParamsE --------------------------
	.section	.nv.shared._ZN10layer_norm13ln_bwd_kernelINS_13Kernel_traitsI13__nv_bfloat16S2_S2_S2_fjLj8192ELj1ELj1ELj8ELj16ENS_18Kernel_traits_baseILj8192ES2_S2_S2_S2_fjLj256EEEEELb0ELb1ELb0ELb0EEEvNS_9BwdParamsE,"aw",@nobits
	.sectionflags	@""
	.align	16


//--------------------- .nv.shared._ZN10layer_norm13ln_bwd_kernelINS_13Kernel_traitsI13__nv_bfloat16S2_S2_S2_fjLj8192ELj1ELj1ELj8ELj16ENS_18Kernel_traits_baseILj8192ES2_S2_S2_S2_fjLj256EEEEELb0ELb1ELb0ELb1EEEvNS_9BwdParamsE --------------------------
	.section	.nv.shared._ZN10layer_norm13ln_bwd_kernelINS_13Kernel_traitsI13__nv_bfloat16S2_S2_S2_fjLj8192ELj1ELj1ELj8ELj16ENS_18Kernel_traits_baseILj8192ES2_S2_S2_S2_fjLj256EEEEELb0ELb1ELb0ELb1EEEvNS_9BwdParamsE,"aw",@nobits
	.sectionflags	@""
	.align	16


//--------------------- .nv.shared._ZN10layer_norm13ln_bwd_kernelINS_13Kernel_traitsI13__nv_bfloat16S2_S2_S2_fjLj8192ELj1ELj1ELj8ELj16ENS_18Kernel_traits_baseILj8192ES2_S2_S2_S2_fjLj256EEEEELb0ELb1ELb1ELb0EEEvNS_9BwdParamsE --------------------------
	.section	.nv.shared._ZN10layer_norm13ln_bwd_kernelINS_13Kernel_traitsI13__nv_bfloat16S2_S2_S2_fjLj8192ELj1ELj1ELj8ELj16ENS_18Kernel_traits_baseILj8192ES2_S2_S2_S2_fjLj256EEEEELb0ELb1ELb1ELb0EEEvNS_9BwdParamsE,"aw",@nobits
	.sectionflags	@""
	.align	16


//--------------------- .nv.shared._ZN10layer_norm13ln_bwd_kernelINS_13Kernel_traitsI13__nv_bfloat16S2_S2_S2_fjLj8192ELj1ELj1ELj8ELj16ENS_18Kernel_traits_baseILj8192ES2_S2_S2_S2_fjLj256EEEEELb0ELb1ELb1ELb1EEEvNS_9BwdParamsE --------------------------
	.section	.nv.shared._ZN10layer_norm13ln_bwd_kernelINS_13Kernel_traitsI13__nv_bfloat16S2_S2_S2_fjLj8192ELj1ELj1ELj8ELj16ENS_18Kernel_traits_baseILj8192ES2_S2_S2_S2_fjLj256EEEEELb0ELb1ELb1ELb1EEEvNS_9BwdParamsE,"aw",@nobits
	.sectionflags	@""
	.align	16


//--------------------- .nv.shared._ZN10layer_norm13ln_bwd_kernelINS_13Kernel_traitsI13__nv_bfloat16S2_S2_S2_fjLj8192ELj1ELj1ELj8ELj16ENS_18Kernel_traits_baseILj8192ES2_S2_S2_S2_fjLj256EEEEELb1ELb0ELb0ELb0EEEvNS_9BwdParamsE --------------------------
	.section	.nv.shared._ZN10layer_norm13ln_bwd_kernelINS_13Kernel_traitsI13__nv_bfloat16S2_S2_S2_fjLj8192ELj1ELj1ELj8ELj16ENS_18Kernel_traits_baseILj8192ES2_S2_S2_S2_fjLj256EEEEELb1ELb0ELb0ELb0EEEvNS_9BwdParamsE,"aw",@nobits
	.sectionflags	@""
	.align	16


//--------------------- .nv.shared._ZN10layer_norm13ln_bwd_kernelINS_13Kernel_traitsI13__nv_bfloat16S2_S2_S2_fjLj8192ELj1ELj1ELj8ELj16ENS_18Kernel_traits_baseILj8192ES2_S2_S2_S2_fjLj256EEEEELb1ELb0ELb0ELb1EEEvNS_9BwdParamsE --------------------------
	.section	.nv.shared._ZN10layer_norm13ln_bwd_kernelINS_13Kernel_traitsI13__nv_bfloat16S2_S2_S2_fjLj8192ELj1ELj1ELj8ELj16ENS_18Kernel_traits_baseILj8192ES2_S2_S2_S2_fjLj256EEEEELb1ELb0ELb0ELb1EEEvNS_9BwdParamsE,"aw",@nobits
	.sectionflags	@""
	.align	16


//--------------------- .nv.shared._ZN10layer_norm22ln_bwd_finalize_kernelINS_22Kernel_traits_finalizeILj8192E13__nv_bfloat16S2_S2_S2_fjLb0ELj1024ELj4ENS_18Kernel_traits_baseILj8192ES2_S2_S2_S2_fjLj1024EEEEELb0ELb0EEEvNS_9BwdParamsE --------------------------
	.section	.nv.shared._ZN10layer_norm22ln_bwd_finalize_kernelINS_22Kernel_traits_finalizeILj8192E13__nv_bfloat16S2_S2_S2_fjLb0ELj1024ELj4ENS_18Kernel_traits_baseILj8192ES2_S2_S2_S2_fjLj1024EEEEELb0ELb0EEEvNS_9BwdParamsE,"aw",@nobits
	.sectionflags	@""
	.align	16
.nv.shared._ZN10layer_norm22ln_bwd_finalize_kernelINS_22Kernel_traits_finalizeILj8192E13__nv_bfloat16S2_S2_S2_fjLb0ELj1024ELj4ENS_18Kernel_traits_baseILj8192ES2_S2_S2_S2_fjLj1024EEEEELb0ELb0EEEvNS_9BwdParamsE:
	.zero		8448


//--------------------- .nv.shared._ZN10layer_norm13ln_bwd_kernelINS_13Kernel_traitsI13__nv_bfloat16S2_S2_S2_fjLj8192ELj1ELj1ELj8ELj16ENS_18Kernel_traits_baseILj8192ES2_S2_S2_S2_fjLj256EEEEELb1ELb0ELb1ELb0EEEvNS_9BwdParamsE --------------------------
	.section	.nv.shared._ZN10layer_norm13ln_bwd_kernelINS_13Kernel_traitsI13__nv_bfloat16S2_S2_S2_fjLj8192ELj1ELj1ELj8ELj16ENS_18Kernel_traits_baseILj8192ES2_S2_S2_S2_fjLj256EEEEELb1ELb0ELb1ELb0EEEvNS_9BwdParamsE,"aw",@nobits
	.sectionflags	@""
	.align	16


//--------------------- .nv.shared._ZN10layer_norm22ln_bwd_finalize_kernelINS_22Kernel_traits_finalizeILj8192E13__nv_bfloat16S2_S2_S2_fjLb0ELj1024ELj4ENS_18Kernel_traits_baseILj8192ES2_S2_S2_S2_fjLj1024EEEEELb0ELb1EEEvNS_9BwdParamsE --------------------------
	.section	.nv.shared._ZN10layer_norm22ln_bwd_finalize_kernelINS_22Kernel_traits_finalizeILj8192E13__nv_bfloat16S2_S2_S2_fjLb0ELj1024ELj4ENS_18Kernel_traits_baseILj8192ES2_S2_S2_S2_fjLj1024EEEEELb0ELb1EEEvNS_9BwdParamsE,"aw",@nobits
	.sectionflags	@""
	.align	16
.nv.shared._ZN10layer_norm22ln_bwd_finalize_kernelINS_22Kernel_traits_finalizeILj8192E13__nv_bfloat16S2_S2_S2_fjLb0ELj1024ELj4ENS_18Kernel_traits_baseILj8192ES2_S2_S2_S2_fjLj1024EEEEELb0ELb1EEEvNS_9BwdParamsE:
	.zero		8448


//--------------------- .nv.shared._ZN10layer_norm13ln_bwd_kernelINS_13Kernel_traitsI13__nv_bfloat16S2_S2_S2_fjLj8192ELj1ELj1ELj8ELj16ENS_18Kernel_traits_baseILj8192ES2_S2_S2_S2_fjLj256EEEEELb1ELb0ELb1ELb1EEEvNS_9BwdParamsE --------------------------
	.section	.nv.shared._ZN10layer_norm13ln_bwd_kernelINS_13Kernel_traitsI13__nv_bfloat16S2_S2_S2_fjLj8192ELj1ELj1ELj8ELj16ENS_18Kernel_traits_baseILj8192ES2_S2_S2_S2_fjLj256EEEEELb1ELb0ELb1ELb1EEEvNS_9BwdParamsE,"aw",@nobits
	.sectionflags	@""
	.align	16


//--------------------- .nv.shared._ZN10layer_norm13ln_bwd_kernelINS_13Kernel_traitsI13__nv_bfloat16S2_S2_S2_fjLj8192ELj1ELj1ELj8ELj16ENS_18Kernel_traits_baseILj8192ES2_S2_S2_S2_fjLj256EEEEELb1ELb1ELb0ELb0EEEvNS_9BwdParamsE --------------------------
	.section	.nv.shared._ZN10layer_norm13ln_bwd_kernelINS_13Kernel_traitsI13__nv_bfloat16S2_S2_S2_fjLj8192ELj1ELj1ELj8ELj16ENS_18Kernel_traits_baseILj8192ES2_S2_S2_S2_fjLj256EEEEELb1ELb1ELb0ELb0EEEvNS_9BwdParamsE,"aw",@nobits
	.sectionflags	@""
	.align	16


//--------------------- .nv.shared._ZN10layer_norm13ln_bwd_kernelINS_13Kernel_traitsI13__nv_bfloat16S2_S2_S2_fjLj8192ELj1ELj1ELj8ELj16ENS_18Kernel_traits_baseILj8192ES2_S2_S2_S2_fjLj256EEEEELb1ELb1ELb0ELb1EEEvNS_9BwdParamsE --------------------------
	.section	.nv.shared._ZN10layer_norm13ln_bwd_kernelINS_13Kernel_traitsI13__nv_bfloat16S2_S2_S2_fjLj8192ELj1ELj1ELj8ELj16ENS_18Kernel_traits_baseILj8192ES2_S2_S2_S2_fjLj256EEEEELb1ELb1ELb0ELb1EEEvNS_9BwdParamsE,"aw",@nobits
	.sectionflags	@""
	.align	16


//--------------------- .nv.shared._ZN10layer_norm22ln_bwd_finalize_kernelINS_22Kernel_traits_finalizeILj8192E13__nv_bfloat16S2_S2_S2_fjLb1ELj1024ELj4ENS_18Kernel_traits_baseILj8192ES2_S2_S2_S2_fjLj1024EEEEELb1ELb0EEEvNS_9BwdParamsE --------------------------
	.section	.nv.shared._ZN10layer_norm22ln_bwd_finalize_kernelINS_22Kernel_traits_finalizeILj8192E13__nv_bfloat16S2_S2_S2_fjLb1ELj1024ELj4ENS_18Kernel_traits_baseILj8192ES2_S2_S2_S2_fjLj1024EEEEELb1ELb0EEEvNS_9BwdParamsE,"aw",@nobits
	.sectionflags	@""
	.align	16
.nv.shared._ZN10layer_norm22ln_bwd_finalize_kernelINS_22Kernel_traits_finalizeILj8192E13__nv_bfloat16S2_S2_S2_fjLb1ELj1024ELj4ENS_18Kernel_traits_baseILj8192ES2_S2_S2_S2_fjLj1024EEEEELb1ELb0EEEvNS_9BwdParamsE:
	.zero		12672


//--------------------- .nv.shared._ZN10layer_norm13ln_bwd_kernelINS_13Kernel_traitsI13__nv_bfloat16S2_S2_S2_fjLj8192ELj1ELj1ELj8ELj16ENS_18Kernel_traits_baseILj8192ES2_S2_S2_S2_fjLj256EEEEELb1ELb1ELb1ELb0EEEvNS_9BwdParamsE --------------------------
	.section	.nv.shared._ZN10layer_norm13ln_bwd_kernelINS_13Kernel_traitsI13__nv_bfloat16S2_S2_S2_fjLj8192ELj1ELj1ELj8ELj16ENS_18Kernel_traits_baseILj8192ES2_S2_S2_S2_fjLj256EEEEELb1ELb1ELb1ELb0EEEvNS_9BwdParamsE,"aw",@nobits
	.sectionflags	@""
	.align	16


//--------------------- .nv.shared._ZN10layer_norm22ln_bwd_finalize_kernelINS_22Kernel_traits_finalizeILj8192E13__nv_bfloat16S2_S2_S2_fjLb1ELj1024ELj4ENS_18Kernel_traits_baseILj8192ES2_S2_S2_S2_fjLj1024EEEEELb1ELb1EEEvNS_9BwdParamsE --------------------------
	.section	.nv.shared._ZN10layer_norm22ln_bwd_finalize_kernelINS_22Kernel_traits_finalizeILj8192E13__nv_bfloat16S2_S2_S2_fjLb1ELj1024ELj4ENS_18Kernel_traits_baseILj8192ES2_S2_S2_S2_fjLj1024EEEEELb1ELb1EEEvNS_9BwdParamsE,"aw",@nobits
	.sectionflags	@""
	.align	16
.nv.shared._ZN10layer_norm22ln_bwd_finalize_kernelINS_22Kernel_traits_finalizeILj8192E13__nv_bfloat16S2_S2_S2_fjLb1ELj1024ELj4ENS_18Kernel_traits_baseILj8192ES2_S2_S2_S2_fjLj1024EEEEELb1ELb1EEEvNS_9BwdParamsE:
	.zero		12672


//--------------------- .nv.shared._ZN10layer_norm13ln_bwd_kernelINS_13Kernel_traitsI13__nv_bfloat16S2_S2_S2_fjLj8192ELj1ELj1ELj8ELj16ENS_18Kernel_traits_baseILj8192ES2_S2_S2_S2_fjLj256EEEEELb1ELb1ELb1ELb1EEEvNS_9BwdParamsE --------------------------
	.section	.nv.shared._ZN10layer_norm13ln_bwd_kernelINS_13Kernel_traitsI13__nv_bfloat16S2_S2_S2_fjLj8192ELj1ELj1ELj8ELj16ENS_18Kernel_traits_baseILj8192ES2_S2_S2_S2_fjLj256EEEEELb1ELb1ELb1ELb1EEEvNS_9BwdParamsE,"aw",@nobits
	.sectionflags	@""
	.align	16


//--------------------- .nv.shared._ZN10layer_norm13ln_bwd_kernelINS_13Kernel_traitsI6__halfS2_S2_S2_fjLj8192ELj1ELj1ELj8ELj16ENS_18Kernel_traits_baseILj8192ES2_S2_S2_S2_fjLj256EEEEELb0ELb0ELb0ELb0EEEvNS_9BwdParamsE --------------------------
	.section	.nv.shared._ZN10layer_norm13ln_bwd_kernelINS_13Kernel_traitsI6__halfS2_S2_S2_fjLj8192ELj1ELj1ELj8ELj16ENS_18Kernel_traits_baseILj8192ES2_S2_S2_S2_fjLj256EEEEELb0ELb0ELb0ELb0EEEvNS_9BwdParamsE,"aw",@nobits
	.sectionflags	@""
	.align	16


//--------------------- .nv.shared._ZN10layer_norm13ln_bwd_kernelINS_13Kernel_traitsI6__halfS2_S2_S2_fjLj8192ELj1ELj1ELj8ELj16ENS_18Kernel_traits_baseILj8192ES2_S2_S2_S2_fjLj256EEEEELb0ELb0ELb0ELb1EEEvNS_9BwdParamsE --------------------------
	.section	.nv.shared._ZN10layer_norm13ln_bwd_kernelINS_13Kernel_traitsI6__halfS2_S2_S2_fjLj8192ELj1ELj1ELj8ELj16ENS_18Kernel_traits_baseILj8192ES2_S2_S2_S2_fjLj256EEEEELb0ELb0ELb0ELb1EEEvNS_9BwdParamsE,"aw",@nobits
	.sectionflags	@""
	.align	16


//--------------------- .nv.shared._ZN10layer_norm13ln_bwd_kernelINS_13Kernel_traitsI6__halfS2_S2_S2_fjLj8192ELj1ELj1ELj8ELj16ENS_18Kernel_traits_baseILj8192ES2_S2_S2_S2_fjLj256EEEEELb0ELb0ELb1ELb0EEEvNS_9BwdParamsE --------------------------
	.section	.nv.shared._ZN10layer_norm13ln_bwd_kernelINS_13Kernel_traitsI6__halfS2_S2_S2_fjLj8192ELj1ELj1ELj8ELj16ENS_18Kernel_traits_baseILj8192ES2_S2_S2_S2_fjLj256EEEEELb0ELb0ELb1ELb0EEEvNS_9BwdParamsE,"aw",@nobits
	.sectionflags	@""
	.align	16


//--------------------- .nv.shared._ZN10layer_norm13ln_bwd_kernelINS_13Kernel_traitsI6__halfS2_S2_S2_fjLj8192ELj1ELj1ELj8ELj16ENS_18Kernel_traits_baseILj8192ES2_S2_S2_S2_fjLj256EEEEELb0ELb0ELb1ELb1EEEvNS_9BwdParamsE --------------------------
	.section	.nv.shared._ZN10layer_norm13ln_bwd_kernelINS_13Kernel_traitsI6__halfS2_S2_S2_fjLj8192ELj1ELj1ELj8ELj16ENS_18Kernel_traits_baseILj8192ES2_S2_S2_S2_fjLj256EEEEELb0ELb0ELb1ELb1EEEvNS_9BwdParamsE,"aw",@nobits
	.sectionflags	@""
	.align	16


//--------------------- .nv.shared._ZN10layer_norm13ln_bwd_kernelINS_13Kernel_traitsI6__halfS2_S2_S2_fjLj8192ELj1ELj1ELj8ELj16ENS_18Kernel_traits_baseILj8192ES2_S2_S2_S2_fjLj256EEEEELb0ELb1ELb0ELb0EEEvNS_9BwdParamsE --------------------------
	.section	.nv.shared._ZN10layer_norm13ln_bwd_kernelINS_13Kernel_traitsI6__halfS2_S2_S2_fjLj8192ELj1ELj1ELj8ELj16ENS_18Kernel_traits_baseILj8192ES2_S2_S2_S2_fjLj256EEEEELb0ELb1ELb0ELb0EEEvNS_9BwdParamsE,"aw",@nobits
	.sectionflags	@""
	.align	16


//--------------------- .nv.shared._ZN10layer_norm13ln_bwd_kernelINS_13Kernel_traitsI6__halfS2_S2_S2_fjLj8192ELj1ELj1ELj8ELj16ENS_18Kernel_traits_baseILj8192ES2_S2_S2_S2_fjLj256EEEEELb0ELb1ELb0ELb1EEEvNS_9BwdParamsE --------------------------
	.section	.nv.shared._ZN10layer_norm13ln_bwd_kernelINS_13Kernel_traitsI6__halfS2_S2_S2_fjLj8192ELj1ELj1ELj8ELj16ENS_18Kernel_traits_baseILj8192ES2_S2_S2_S2_fjLj256EEEEELb0ELb1ELb0ELb1EEEvNS_9BwdParamsE,"aw",@nobits
	.sectionflags	@""
	.align	16


//--------------------- .nv.shared._ZN10layer_norm13ln_bwd_kernelINS_13Kernel_traitsI6__halfS2_S2_S2_fjLj8192ELj1ELj1ELj8ELj16ENS_18Kernel_traits_baseILj8192ES2_S2_S2_S2_fjLj256EEEEELb0ELb1ELb1ELb0EEEvNS_9BwdParamsE --------------------------
	.section	.nv.shared._ZN10layer_norm13ln_bwd_kernelINS_13Kernel_traitsI6__halfS2_S2_S2_fjLj8192ELj1ELj1ELj8ELj16ENS_18Kernel_traits_baseILj8192ES2_S2_S2_S2_fjLj256EEEEELb0ELb1ELb1ELb0EEEvNS_9BwdParamsE,"aw",@nobits
	.sectionflags	@""
	.align	16


//--------------------- .nv.shared._ZN10layer_norm13ln_bwd_kernelINS_13Kernel_traitsI6__halfS2_S2_S2_fjLj8192ELj1ELj1ELj8ELj16ENS_18Kernel_traits_baseILj8192ES2_S2_S2_S2_fjLj256EEEEELb0ELb1ELb1ELb1EEEvNS_9BwdParamsE --------------------------
	.section	.nv.shared._ZN10layer_norm13ln_bwd_kernelINS_13Kernel_traitsI6__halfS2_S2_S2_fjLj8192ELj1ELj1ELj8ELj16ENS_18Kernel_traits_baseILj8192ES2_S2_S2_S2_fjLj256EEEEELb0ELb1ELb1ELb1EEEvNS_9BwdParamsE,"aw",@nobits
	.sectionflags	@""
	.align	16


//--------------------- .nv.shared._ZN10layer_norm13ln_bwd_kernelINS_13Kernel_traitsI6__halfS2_S2_S2_fjLj8192ELj1ELj1ELj8ELj16ENS_18Kernel_traits_baseILj8192ES2_S2_S2_S2_fjLj256EEEEELb1ELb0ELb0ELb0EEEvNS_9BwdParamsE --------------------------
	.section	.nv.shared._ZN10layer_norm13ln_bwd_kernelINS_13Kernel_traitsI6__halfS2_S2_S2_fjLj8192ELj1ELj1ELj8ELj16ENS_18Kernel_traits_baseILj8192ES2_S2_S2_S2_fjLj256EEEEELb1ELb0ELb0ELb0EEEvNS_9BwdParamsE,"aw",@nobits
	.sectionflags	@""
	.align	16


//--------------------- .nv.shared._ZN10layer_norm13ln_bwd_kernelINS_13Kernel_traitsI6__halfS2_S2_S2_fjLj8192ELj1ELj1ELj8ELj16ENS_18Kernel_traits_baseILj8192ES2_S2_S2_S2_fjLj256EEEEELb1ELb0ELb0ELb1EEEvNS_9BwdParamsE --------------------------
	.section	.nv.shared._ZN10layer_norm13ln_bwd_kernelINS_13Kernel_traitsI6__halfS2_S2_S2_fjLj8192ELj1ELj1ELj8ELj16ENS_18Kernel_traits_baseILj8192ES2_S2_S2_S2_fjLj256EEEEELb1ELb0ELb0ELb1EEEvNS_9BwdParamsE,"aw",@nobits
	.sectionflags	@""
	.align	16


//--------------------- .nv.shared._ZN10layer_norm22ln_bwd_finalize_kernelINS_22Kernel_traits_finalizeILj8192E6__halfS2_S2_S2_fjLb0ELj1024ELj4ENS_18Kernel_traits_baseILj8192ES2_S2_S2_S2_fjLj1024EEEEELb0ELb0EEEvNS_9BwdParamsE --------------------------
	.section	.nv.shared._ZN10layer_norm22ln_bwd_finalize_kernelINS_22Kernel_traits_finalizeILj8192E6__halfS2_S2_S2_fjLb0ELj1024ELj4ENS_18Kernel_traits_baseILj8192ES2_S2_S2_S2_fjLj1024EEEEELb0ELb0EEEvNS_9BwdParamsE,"aw",@nobits
	.sectionflags	@""
	.align	16
.nv.shared._ZN10layer_norm22ln_bwd_finalize_kernelINS_22Kernel_traits_finalizeILj8192E6__halfS2_S2_S2_fjLb0ELj1024ELj4ENS_18Kernel_traits_baseILj8192ES2_S2_S2_S2_fjLj1024EEEEELb0ELb0EEEvNS_9BwdParamsE:
	.zero		8448


//--------------------- .nv.shared._ZN10layer_norm13ln_bwd_kernelINS_13Kernel_traitsI6__halfS2_S2_S2_fjLj8192ELj1ELj1ELj8ELj16ENS_18Kernel_traits_baseILj8192ES2_S2_S2_S2_fjLj256EEEEELb1ELb0ELb1ELb0EEEvNS_9BwdParamsE --------------------------
	.section	.nv.shared._ZN10layer_norm13ln_bwd_kernelINS_13Kernel_traitsI6__halfS2_S2_S2_fjLj8192ELj1ELj1ELj8ELj16ENS_18Kernel_traits_baseILj8192ES2_S2_S2_S2_fjLj256EEEEELb1ELb0ELb1ELb0EEEvNS_9BwdParamsE,"aw",@nobits
	.sectionflags	@""
	.align	16


//--------------------- .nv.shared._ZN10layer_norm22ln_bwd_finalize_kernelINS_22Kernel_traits_finalizeILj8192E6__halfS2_S2_S2_fjLb0ELj1024ELj4ENS_18Kernel_traits_baseILj8192ES2_S2_S2_S2_fjLj1024EEEEELb0ELb1EEEvNS_9BwdParamsE --------------------------
	.section	.nv.shared._ZN10layer_norm22ln_bwd_finalize_kernelINS_22Kernel_traits_finalizeILj8192E6__halfS2_S2_S2_fjLb0ELj1024ELj4ENS_18Kernel_traits_baseILj8192ES2_S2_S2_S2_fjLj1024EEEEELb0ELb1EEEvNS_9BwdParamsE,"aw",@nobits
	.sectionflags	@""
	.align	16
.nv.shared._ZN10layer_norm22ln_bwd_finalize_kernelINS_22Kernel_traits_finalizeILj8192E6__halfS2_S2_S2_fjLb0ELj1024ELj4ENS_18Kernel_traits_baseILj8192ES2_S2_S2_S2_fjLj1024EEEEELb0ELb1EEEvNS_9BwdParamsE:
	.zero		8448


//--------------------- .nv.shared._ZN10layer_norm13ln_bwd_kernelINS_13Kernel_traitsI6__halfS2_S2_S2_fjLj8192ELj1ELj1ELj8ELj16ENS_18Kernel_traits_baseILj8192ES2_S2_S2_S2_fjLj256EEEEELb1ELb0ELb1ELb1EEEvNS_9BwdParamsE --------------------------
	.section	.nv.shared._ZN10layer_norm13ln_bwd_kernelINS_13Kernel_traitsI6__halfS2_S2_S2_fjLj8192ELj1ELj1ELj8ELj16ENS_18Kernel_traits_baseILj8192ES2_S2_S2_S2_fjLj256EEEEELb1ELb0ELb1ELb1EEEvNS_9BwdParamsE,"aw",@nobits
	.sectionflags	@""
	.align	16


//--------------------- .nv.shared._ZN10layer_norm13ln_bwd_kernelINS_13Kernel_traitsI6__halfS2_S2_S2_fjLj8192ELj1ELj1ELj8ELj16ENS_18Kernel_traits_baseILj8192ES2_S2_S2_S2_fjLj256EEEEELb1ELb1ELb0ELb0EEEvNS_9BwdParamsE --------------------------
	.section	.nv.shared._ZN10layer_norm13ln_bwd_kernelINS_13Kernel_traitsI6__halfS2_S2_S2_fjLj8192ELj1ELj1ELj8ELj16ENS_18Kernel_traits_baseILj8192ES2_S2_S2_S2_fjLj256EEEEELb1ELb1ELb0ELb0EEEvNS_9BwdParamsE,"aw",@nobits
	.sectionflags	@""
	.align	16


//--------------------- .nv.shared._ZN10layer_norm13ln_bwd_kernelINS_13Kernel_traitsI6__halfS2_S2_S2_fjLj8192ELj1ELj1ELj8ELj16ENS_18Kernel_traits_baseILj8192ES2_S2_S2_S2_fjLj256EEEEELb1ELb1ELb0ELb1EEEvNS_9BwdParamsE --------------------------
	.section	.nv.shared._ZN10layer_norm13ln_bwd_kernelINS_13Kernel_traitsI6__halfS2_S2_S2_fjLj8192ELj1ELj1ELj8ELj16ENS_18Kernel_traits_baseILj8192ES2_S2_S2_S2_fjLj256EEEEELb1ELb1ELb0ELb1EEEvNS_9BwdParamsE,"aw",@nobits
	.sectionflags	@""
	.align	16


//--------------------- .nv.shared._ZN10layer_norm22ln_bwd_finalize_kernelINS_22Kernel_traits_finalizeILj8192E6__halfS2_S2_S2_fjLb1ELj1024ELj4ENS_18Kernel_traits_baseILj8192ES2_S2_S2_S2_fjLj1024EEEEELb1ELb0EEEvNS_9BwdParamsE --------------------------
	.section	.nv.shared._ZN10layer_norm22ln_bwd_finalize_kernelINS_22Kernel_traits_finalizeILj8192E6__halfS2_S2_S2_fjLb1ELj1024ELj4ENS_18Kernel_traits_baseILj8192ES2_S2_S2_S2_fjLj1024EEEEELb1ELb0EEEvNS_9BwdParamsE,"aw",@nobits
	.sectionflags	@""
	.align	16
.nv.shared._ZN10layer_norm22ln_bwd_finalize_kernelINS_22Kernel_traits_finalizeILj8192E6__halfS2_S2_S2_fjLb1ELj1024ELj4ENS_18Kernel_traits_baseILj8192ES2_S2_S2_S2_fjLj1024EEEEELb1ELb0EEEvNS_9BwdParamsE:
	.zero		12672


//--------------------- .nv.shared._ZN10layer_norm13ln_bwd_kernelINS_13Kernel_traitsI6__halfS2_S2_S2_fjLj8192ELj1ELj1ELj8ELj16ENS_18Kernel_traits_baseILj8192ES2_S2_S2_S2_fjLj256EEEEELb1ELb1ELb1ELb0EEEvNS_9BwdParamsE --------------------------
	.section	.nv.shared._ZN10layer_norm13ln_bwd_kernelINS_13Kernel_traitsI6__halfS2_S2_S2_fjLj8192ELj1ELj1ELj8ELj16ENS_18Kernel_traits_baseILj8192ES2_S2_S2_S2_fjLj256EEEEELb1ELb1ELb1ELb0EEEvNS_9BwdParamsE,"aw",@nobits
	.sectionflags	@""
	.align	16


//--------------------- .nv.shared._ZN10layer_norm22ln_bwd_finalize_kernelINS_22Kernel_traits_finalizeILj8192E6__halfS2_S2_S2_fjLb1ELj1024ELj4ENS_18Kernel_traits_baseILj8192ES2_S2_S2_S2_fjLj1024EEEEELb1ELb1EEEvNS_9BwdParamsE --------------------------
	.section	.nv.shared._ZN10layer_norm22ln_bwd_finalize_kernelINS_22Kernel_traits_finalizeILj8192E6__halfS2_S2_S2_fjLb1ELj1024ELj4ENS_18Kernel_traits_baseILj8192ES2_S2_S2_S2_fjLj1024EEEEELb1ELb1EEEvNS_9BwdParamsE,"aw",@nobits
	.sectionflags	@""
	.align	16
.nv.shared._ZN10layer_norm22ln_bwd_finalize_kernelINS_22Kernel_traits_finalizeILj8192E6__halfS2_S2_S2_fjLb1ELj1024ELj4ENS_18Kernel_traits_baseILj8192ES2_S2_S2_S2_fjLj1024EEEEELb1ELb1EEEvNS_9BwdParamsE:
	.zero		12672


//--------------------- .nv.shared._ZN10layer_norm13ln_bwd_kernelINS_13Kernel_traitsI6__halfS2_S2_S2_fjLj8192ELj1ELj1ELj8ELj16ENS_18Kernel_traits_baseILj8192ES2_S2_S2_S2_fjLj256EEEEELb1ELb1ELb1ELb1EEEvNS_9BwdParamsE --------------------------
	.section	.nv.shared._ZN10layer_norm13ln_bwd_kernelINS_13Kernel_traitsI6__halfS2_S2_S2_fjLj8192ELj1ELj1ELj8ELj16ENS_18Kernel_traits_baseILj8192ES2_S2_S2_S2_fjLj256EEEEELb1ELb1ELb1ELb1EEEvNS_9BwdParamsE,"aw",@nobits
	.sectionflags	@""
	.align	16


//--------------------- .nv.shared._ZN10layer_norm13ln_bwd_kernelINS_13Kernel_traitsIf13__nv_bfloat16S2_S2_fjLj8192ELj1ELj1ELj8ELj16ENS_18Kernel_traits_baseILj8192EfS2_S2_S2_fjLj256EEEEELb0ELb0ELb0ELb0EEEvNS_9BwdParamsE --------------------------
	.section	.nv.shared._ZN10layer_norm13ln_bwd_kernelINS_13Kernel_traitsIf13__nv_bfloat16S2_S2_fjLj8192ELj1ELj1ELj8ELj16ENS_18Kernel_traits_baseILj8192EfS2_S2_S2_fjLj256EEEEELb0ELb0ELb0ELb0EEEvNS_9BwdParamsE,"aw",@nobits
	.sectionflags	@""
	.align	16


//--------------------- .nv.shared._ZN10layer_norm13ln_bwd_kernelINS_13Kernel_traitsIf13__nv_bfloat16S2_S2_fjLj8192ELj1ELj1ELj8ELj16ENS_18Kernel_traits_baseILj8192EfS2_S2_S2_fjLj256EEEEELb0ELb0ELb0ELb1EEEvNS_9BwdParamsE --------------------------
	.section	.nv.shared._ZN10layer_norm13ln_bwd_kernelINS_13Kernel_traitsIf13__nv_bfloat16S2_S2_fjLj8192ELj1ELj1ELj8ELj16ENS_18Kernel_traits_baseILj8192EfS2_S2_S2_fjLj256EEEEELb0ELb0ELb0ELb1EEEvNS_9BwdParamsE,"aw",@nobits
	.sectionflags	@""
	.align	16


//--------------------- .nv.shared._ZN10layer_norm13ln_bwd_kernelINS_13Kernel_traitsIf13__nv_bfloat16S2_S2_fjLj8192ELj1ELj1ELj8ELj16ENS_18Kernel_traits_baseILj8192EfS2_S2_S2_fjLj256EEEEELb0ELb0ELb1ELb0EEEvNS_9BwdParamsE --------------------------
	.section	.nv.shared._ZN10layer_norm13ln_bwd_kernelINS_13Kernel_traitsIf13__nv_bfloat16S2_S2_fjLj8192ELj1ELj1ELj8ELj16ENS_18Kernel_traits_baseILj8192EfS2_S2_S2_fjLj256EEEEELb0ELb0ELb1ELb0EEEvNS_9BwdParamsE,"aw",@nobits
	.sectionflags	@""
	.align	16


//--------------------- .nv.shared._ZN10layer_norm13ln_bwd_kernelINS_13Kernel_traitsIf13__nv_bfloat16S2_S2_fjLj8192ELj1ELj1ELj8ELj16ENS_18Kernel_traits_baseILj8192EfS2_S2_S2_fjLj256EEEEELb0ELb0ELb1ELb1EEEvNS_9BwdParamsE --------------------------
	.section	.nv.shared._ZN10layer_norm13ln_bwd_kernelINS_13Kernel_traitsIf13__nv_bfloat16S2_S2_fjLj8192ELj1ELj1ELj8ELj16ENS_18Kernel_traits_baseILj8192EfS2_S2_S2_fjLj256EEEEELb0ELb0ELb1ELb1EEEvNS_9BwdParamsE,"aw",@nobits
	.sectionflags	@""
	.align	16


//--------------------- .nv.shared._ZN10layer_norm13ln_bwd_kernelINS_13Kernel_traitsIf13__nv_bfloat16S2_S2_fjLj8192ELj1ELj1ELj8ELj16ENS_18Kernel_traits_baseILj8192EfS2_S2_S2_fjLj256EEEEELb0ELb1ELb0ELb0EEEvNS_9BwdParamsE --------------------------
	.section	.nv.shared._ZN10layer_norm13ln_bwd_kernelINS_13Kernel_traitsIf13__nv_bfloat16S2_S2_fjLj8192ELj1ELj1ELj8ELj16ENS_18Kernel_traits_baseILj8192EfS2_S2_S2_fjLj256EEEEELb0ELb1ELb0ELb0EEEvNS_9BwdParamsE,"aw",@nobits
	.sectionflags	@""
	.align	16


//--------------------- .nv.shared._ZN10layer_norm13ln_bwd_kernelINS_13Kernel_traitsIf13__nv_bfloat16S2_S2_fjLj8192ELj1ELj1ELj8ELj16ENS_18Kernel_traits_baseILj8192EfS2_S2_S2_fjLj256EEEEELb0ELb1ELb0ELb1EEEvNS_9BwdParamsE --------------------------
	.section	.nv.shared._ZN10layer_norm13ln_bwd_kernelINS_13Kernel_traitsIf13__nv_bfloat16S2_S2_fjLj8192ELj1ELj1ELj8ELj16ENS_18Kernel_traits_baseILj8192EfS2_S2_S2_fjLj256EEEEELb0ELb1ELb0ELb1EEEvNS_9BwdParamsE,"aw",@nobits
	.sectionflags	@""
	.align	16


//--------------------- .nv.shared._ZN10layer_norm13ln_bwd_kernelINS_13Kernel_traitsIf13__nv_bfloat16S2_S2_fjLj8192ELj1ELj1ELj8ELj16ENS_18Kernel_traits_baseILj8192EfS2_S2_S2_fjLj256EEEEELb0ELb1ELb1ELb0EEEvNS_9BwdParamsE --------------------------
	.section	.nv.shared._ZN10layer_norm13ln_bwd_kernelINS_13Kernel_traitsIf13__nv_bfloat16S2_S2_fjLj8192ELj1ELj1ELj8ELj16ENS_18Kernel_traits_baseILj8192EfS2_S2_S2_fjLj256EEEEELb0ELb1ELb1ELb0EEEvNS_9BwdParamsE,"aw",@nobits
	.sectionflags	@""
	.align	16


//--------------------- .nv.shared._ZN10layer_norm13ln_bwd_kernelINS_13Kernel_traitsIf13__nv_bfloat16S2_S2_fjLj8192ELj1ELj1ELj8ELj16ENS_18Kernel_traits_baseILj8192EfS2_S2_S2_fjLj256EEEEELb0ELb1ELb1ELb1EEEvNS_9BwdParamsE --------------------------
	.section	.nv.shared._ZN10layer_norm13ln_bwd_kernelINS_13Kernel_traitsIf13__nv_bfloat16S2_S2_fjLj8192ELj1ELj1ELj8ELj16ENS_18Kernel_traits_baseILj8192EfS2_S2_S2_fjLj256EEEEELb0ELb1ELb1ELb1EEEvNS_9BwdParamsE,"aw",@nobits
	.sectionflags	@""
	.align	16


//--------------------- .nv.shared._ZN10layer_norm13ln_bwd_kernelINS_13Kernel_traitsIf13__nv_bfloat16S2_S2_fjLj8192ELj1ELj1ELj8ELj16ENS_18Kernel_traits_baseILj8192EfS2_S2_S2_fjLj256EEEEELb1ELb0ELb0ELb0EEEvNS_9BwdParamsE --------------------------
	.section	.nv.shared._ZN10layer_norm13ln_bwd_kernelINS_13Kernel_traitsIf13__nv_bfloat16S2_S2_fjLj8192ELj1ELj1ELj8ELj16ENS_18Kernel_traits_baseILj8192EfS2_S2_S2_fjLj256EEEEELb1ELb0ELb0ELb0EEEvNS_9BwdParamsE,"aw",@nobits
	.sectionflags	@""
	.align	16


//--------------------- .nv.shared._ZN10layer_norm13ln_bwd_kernelINS_13Kernel_traitsIf13__nv_bfloat16S2_S2_fjLj8192ELj1ELj1ELj8ELj16ENS_18Kernel_traits_baseILj8192EfS2_S2_S2_fjLj256EEEEELb1ELb0ELb0ELb1EEEvNS_9BwdParamsE --------------------------
	.section	.nv.shared._ZN10layer_norm13ln_bwd_kernelINS_13Kernel_traitsIf13__nv_bfloat16S2_S2_fjLj8192ELj1ELj1ELj8ELj16ENS_18Kernel_traits_baseILj8192EfS2_S2_S2_fjLj256EEEEELb1ELb0ELb0ELb1EEEvNS_9BwdParamsE,"aw",@nobits
	.sectionflags	@""
	.align	16


//--------------------- .nv.shared._ZN10layer_norm22ln_bwd_finalize_kernelINS_22Kernel_traits_finalizeILj8192Ef13__nv_bfloat16S2_S2_fjLb0ELj1024ELj4ENS_18Kernel_traits_baseILj8192EfS2_S2_S2_fjLj1024EEEEELb0ELb0EEEvNS_9BwdParamsE --------------------------
	.section	.nv.shared._ZN10layer_norm22ln_bwd_finalize_kernelINS_22Kernel_traits_finalizeILj8192Ef13__nv_bfloat16S2_S2_fjLb0ELj1024ELj4ENS_18Kernel_traits_baseILj8192EfS2_S2_S2_fjLj1024EEEEELb0ELb0EEEvNS_9BwdParamsE,"aw",@nobits
	.sectionflags	@""
	.align	16
.nv.shared._ZN10layer_norm22ln_bwd_finalize_kernelINS_22Kernel_traits_finalizeILj8192Ef13__nv_bfloat16S2_S2_fjLb0ELj1024ELj4ENS_18Kernel_traits_baseILj8192EfS2_S2_S2_fjLj1024EEEEELb0ELb0EEEvNS_9BwdParamsE:
	.zero		8448


//--------------------- .nv.shared._ZN10layer_norm13ln_bwd_kernelINS_13Kernel_traitsIf13__nv_bfloat16S2_S2_fjLj8192ELj1ELj1ELj8ELj16ENS_18Kernel_traits_baseILj8192EfS2_S2_S2_fjLj256EEEEELb1ELb0ELb1ELb0EEEvNS_9BwdParamsE --------------------------
	.section	.nv.shared._ZN10layer_norm13ln_bwd_kernelINS_13Kernel_traitsIf13__nv_bfloat16S2_S2_fjLj8192ELj1ELj1ELj8ELj16ENS_18Kernel_traits_baseILj8192EfS2_S2_S2_fjLj256EEEEELb1ELb0ELb1ELb0EEEvNS_9BwdParamsE,"aw",@nobits
	.sectionflags	@""
	.align	16


//--------------------- .nv.shared._ZN10layer_norm22ln_bwd_finalize_kernelINS_22Kernel_traits_finalizeILj8192Ef13__nv_bfloat16S2_S2_fjLb0ELj1024ELj4ENS_18Kernel_traits_baseILj8192EfS2_S2_S2_fjLj1024EEEEELb0ELb1EEEvNS_9BwdParamsE --------------------------
	.section	.nv.shared._ZN10layer_norm22ln_bwd_finalize_kernelINS_22Kernel_traits_finalizeILj8192Ef13__nv_bfloat16S2_S2_fjLb0ELj1024ELj4ENS_18Kernel_traits_baseILj8192EfS2_S2_S2_fjLj1024EEEEELb0ELb1EEEvNS_9BwdParamsE,"aw",@nobits
	.sectionflags	@""
	.align	16
.nv.shared._ZN10layer_norm22ln_bwd_finalize_kernelINS_22Kernel_traits_finalizeILj8192Ef13__nv_bfloat16S2_S2_fjLb0ELj1024ELj4ENS_18Kernel_traits_baseILj8192EfS2_S2_S2_fjLj1024EEEEELb0ELb1EEEvNS_9BwdParamsE:
	.zero		8448


//--------------------- .nv.shared._ZN10layer_norm13ln_bwd_kernelINS_13Kernel_traitsIf13__nv_bfloat16S2_S2_fjLj8192ELj1ELj1ELj8ELj16ENS_18Kernel_traits_baseILj8192EfS2_S2_S2_fjLj256EEEEELb1ELb0ELb1ELb1EEEvNS_9BwdParamsE --------------------------
	.section	.nv.shared._ZN10layer_norm13ln_bwd_kernelINS_13Kernel_traitsIf13__nv_bfloat16S2_S2_fjLj8192ELj1ELj1ELj8ELj16ENS_18Kernel_traits_baseILj8192EfS2_S2_S2_fjLj256EEEEELb1ELb0ELb1ELb1EEEvNS_9BwdParamsE,"aw",@nobits
	.sectionflags	@""
	.align	16


//--------------------- .nv.shared._ZN10layer_norm13ln_bwd_kernelINS_13Kernel_traitsIf13__nv_bfloat16S2_S2_fjLj8192ELj1ELj1ELj8ELj16ENS_18Kernel_traits_baseILj8192EfS2_S2_S2_fjLj256EEEEELb1ELb1ELb0ELb0EEEvNS_9BwdParamsE --------------------------
	.section	.nv.shared._ZN10layer_norm13ln_bwd_kernelINS_13Kernel_traitsIf13__nv_bfloat16S2_S2_fjLj8192ELj1ELj1ELj8ELj16ENS_18Kernel_traits_baseILj8192EfS2_S2_S2_fjLj256EEEEELb1ELb1ELb0ELb0EEEvNS_9BwdParamsE,"aw",@nobits
	.sectionflags	@""
	.align	16


//--------------------- .nv.shared._ZN10layer_norm13ln_bwd_kernelINS_13Kernel_traitsIf13__nv_bfloat16S2_S2_fjLj8192ELj1ELj1ELj8ELj16ENS_18Kernel_traits_baseILj8192EfS2_S2_S2_fjLj256EEEEELb1ELb1ELb0ELb1EEEvNS_9BwdParamsE --------------------------
	.section	.nv.shared._ZN10layer_norm13ln_bwd_kernelINS_13Kernel_traitsIf13__nv_bfloat16S2_S2_fjLj8192ELj1ELj1ELj8ELj16ENS_18Kernel_traits_baseILj8192EfS2_S2_S2_fjLj256EEEEELb1ELb1ELb0ELb1EEEvNS_9BwdParamsE,"aw",@nobits
	.sectionflags	@""
	.align	16


//--------------------- .nv.shared._ZN10layer_norm22ln_bwd_finalize_kernelINS_22Kernel_traits_finalizeILj8192Ef13__nv_bfloat16S2_S2_fjLb1ELj1024ELj4ENS_18Kernel_traits_baseILj8192EfS2_S2_S2_fjLj1024EEEEELb1ELb0EEEvNS_9BwdParamsE --------------------------
	.section	.nv.shared._ZN10layer_norm22ln_bwd_finalize_kernelINS_22Kernel_traits_finalizeILj8192Ef13__nv_bfloat16S2_S2_fjLb1ELj1024ELj4ENS_18Kernel_traits_baseILj8192EfS2_S2_S2_fjLj1024EEEEELb1ELb0EEEvNS_9BwdParamsE,"aw",@nobits
	.sectionflags	@""
	.align	16
.nv.shared._ZN10layer_norm22ln_bwd_finalize_kernelINS_22Kernel_traits_finalizeILj8192Ef13__nv_bfloat16S2_S2_fjLb1ELj1024ELj4ENS_18Kernel_traits_baseILj8192EfS2_S2_S2_fjLj1024EEEEELb1ELb0EEEvNS_9BwdParamsE:
	.zero		12672


//--------------------- .nv.shared._ZN10layer_norm13ln_bwd_kernelINS_13Kernel_traitsIf13__nv_bfloat16S2_S2_fjLj8192ELj1ELj1ELj8ELj16ENS_18Kernel_traits_baseILj8192EfS2_S2_S2_fjLj256EEEEELb1ELb1ELb1ELb0EEEvNS_9BwdParamsE --------------------------
	.section	.nv.shared._ZN10layer_norm13ln_bwd_kernelINS_13Kernel_traitsIf13__nv_bfloat16S2_S2_fjLj8192ELj1ELj1ELj8ELj16ENS_18Kernel_traits_baseILj8192EfS2_S2_S2_fjLj256EEEEELb1ELb1ELb1ELb0EEEvNS_9BwdParamsE,"aw",@nobits
	.sectionflags	@""
	.align	16


//--------------------- .nv.shared._ZN10layer_norm22ln_bwd_finalize_kernelINS_22Kernel_traits_finalizeILj8192Ef13__nv_bfloat16S2_S2_fjLb1ELj1024ELj4ENS_18Kernel_traits_baseILj8192EfS2_S2_S2_fjLj1024EEEEELb1ELb1EEEvNS_9BwdParamsE --------------------------
	.section	.nv.shared._ZN10layer_norm22ln_bwd_finalize_kernelINS_22Kernel_traits_finalizeILj8192Ef13__nv_bfloat16S2_S2_fjLb1ELj1024ELj4ENS_18Kernel_traits_baseILj8192EfS2_S2_S2_fjLj1024EEEEELb1ELb1EEEvNS_9BwdParamsE,"aw",@nobits
	.sectionflags	@""
	.align	16
.nv.shared._ZN10layer_norm22ln_bwd_finalize_kernelINS_22Kernel_traits_finalizeILj8192Ef13__nv_bfloat16S2_S2_fjLb1ELj1024ELj4ENS_18Kernel_traits_baseILj8192EfS2_S2_S2_fjLj1024EEEEELb1ELb1EEEvNS_9BwdParamsE:
	.zero		12672


//--------------------- .nv.shared._ZN10layer_norm13ln_bwd_kernelINS_13Kernel_traitsIf13__nv_bfloat16S2_S2_fjLj8192ELj1ELj1ELj8ELj16ENS_18Kernel_traits_baseILj8192EfS2_S2_S2_fjLj256EEEEELb1ELb1ELb1ELb1EEEvNS_9BwdParamsE --------------------------
	.section	.nv.shared._ZN10layer_norm13ln_bwd_kernelINS_13Kernel_traitsIf13__nv_bfloat16S2_S2_fjLj8192ELj1ELj1ELj8ELj16ENS_18Kernel_traits_baseILj8192EfS2_S2_S2_fjLj256EEEEELb1ELb1ELb1ELb1EEEvNS_9BwdParamsE,"aw",@nobits
	.sectionflags	@""
	.align	16


//--------------------- .nv.shared._ZN10layer_norm13ln_bwd_kernelINS_13Kernel_traitsI13__nv_bfloat16S2_fS2_fjLj8192ELj1ELj1ELj8ELj16ENS_18Kernel_traits_baseILj8192ES2_S2_fS2_fjLj256EEEEELb0ELb0ELb0ELb0EEEvNS_9BwdParamsE --------------------------
	.section	.nv.shared._ZN10layer_norm13ln_bwd_kernelINS_13Kernel_traitsI13__nv_bfloat16S2_fS2_fjLj8192ELj1ELj1ELj8ELj16ENS_18Kernel_traits_baseILj8192ES2_S2_fS2_fjLj256EEEEELb0ELb0ELb0ELb0EEEvNS_9BwdParamsE,"aw",@nobits
	.sectionflags	@""
	.align	16


//--------------------- .nv.shared._ZN10layer_norm13ln_bwd_kernelINS_13Kernel_traitsI13__nv_bfloat16S2_fS2_fjLj8192ELj1ELj1ELj8ELj16ENS_18Kernel_traits_baseILj8192ES2_S2_fS2_fjLj256EEEEELb0ELb0ELb0ELb1EEEvNS_9BwdParamsE --------------------------
	.section	.nv.shared._ZN10layer_norm13ln_bwd_kernelINS_13Kernel_traitsI13__nv_bfloat16S2_fS2_fjLj8192ELj1ELj1ELj8ELj16ENS_18Kernel_traits_baseILj8192ES2_S2_fS2_fjLj256EEEEELb0ELb0ELb0ELb1EEEvNS_9BwdParamsE,"aw",@nobits
	.sectionflags	@""
	.align	16


//--------------------- .nv.shared._ZN10layer_norm13ln_bwd_kernelINS_13Kernel_traitsI13__nv_bfloat16S2_fS2_fjLj8192ELj1ELj1ELj8ELj16ENS_18Kernel_traits_baseILj8192ES2_S2_fS2_fjLj256EEEEELb0ELb0ELb1ELb0EEEvNS_9BwdParamsE --------------------------
	.section	.nv.shared._ZN10layer_norm13ln_bwd_kernelINS_13Kernel_traitsI13__nv_bfloat16S2_fS2_fjLj8192ELj1ELj1ELj8ELj16ENS_18Kernel_traits_baseILj8192ES2_S2_fS2_fjLj256EEEEELb0ELb0ELb1ELb0EEEvNS_9BwdParamsE,"aw",@nobits
	.sectionflags	@""
	.align	16


//--------------------- .nv.shared._ZN10layer_norm13ln_bwd_kernelINS_13Kernel_traitsI13__nv_bfloat16S2_fS2_fjLj8192ELj1ELj1ELj8ELj16ENS_18Kernel_traits_baseILj8192ES2_S2_fS2_fjLj256EEEEELb0ELb0ELb1ELb1EEEvNS_9BwdParamsE --------------------------
	.section	.nv.shared._ZN10layer_norm13ln_bwd_kernelINS_13Kernel_traitsI13__nv_bfloat16S2_fS2_fjLj8192ELj1ELj1ELj8ELj16ENS_18Kernel_traits_baseILj8192ES2_S2_fS2_fjLj256EEEEELb0ELb0ELb1ELb1EEEvNS_9BwdParamsE,"aw",@nobits
	.sectionflags	@""
	.align	16


//--------------------- .nv.shared._ZN10layer_norm13ln_bwd_kernelINS_13Kernel_traitsI13__nv_bfloat16S2_fS2_fjLj8192ELj1ELj1ELj8ELj16ENS_18Kernel_traits_baseILj8192ES2_S2_fS2_fjLj256EEEEELb0ELb1ELb0ELb0EEEvNS_9BwdParamsE --------------------------
	.section	.nv.shared._ZN10layer_norm13ln_bwd_kernelINS_13Kernel_traitsI13__nv_bfloat16S2_fS2_fjLj8192ELj1ELj1ELj8ELj16ENS_18Kernel_traits_baseILj8192ES2_S2_fS2_fjLj256EEEEELb0ELb1ELb0ELb0EEEvNS_9BwdParamsE,"aw",@nobits
	.sectionflags	@""
	.align	16


//--------------------- .nv.shared._ZN10layer_norm13ln_bwd_kernelINS_13Kernel_traitsI13__nv_bfloat16S2_fS2_fjLj8192ELj1ELj1ELj8ELj16ENS_18Kernel_traits_baseILj8192ES2_S2_fS2_fjLj256EEEEELb0ELb1ELb0ELb1EEEvNS_9BwdParamsE --------------------------
	.section	.nv.shared._ZN10layer_norm13ln_bwd_kernelINS_13Kernel_traitsI13__nv_bfloat16S2_fS2_fjLj8192ELj1ELj1ELj8ELj16ENS_18Kernel_traits_baseILj8192ES2_S2_fS2_fjLj256EEEEELb0ELb1ELb0ELb1EEEvNS_9BwdParamsE,"aw",@nobits
	.sectionflags	@""
	.align	16


//--------------------- .nv.shared._ZN10layer_norm13ln_bwd_kernelINS_13Kernel_traitsI13__nv_bfloat16S2_fS2_fjLj8192ELj1ELj1ELj8ELj16ENS_18Kernel_traits_baseILj8192ES2_S2_fS2_fjLj256EEEEELb0ELb1ELb1ELb0EEEvNS_9BwdParamsE --------------------------
	.section	.nv.shared._ZN10layer_norm13ln_bwd_kernelINS_13Kernel_traitsI13__nv_bfloat16S2_fS2_fjLj8192ELj1ELj1ELj8ELj16ENS_18Kernel_traits_baseILj8192ES2_S2_fS2_fjLj256EEEEELb0ELb1ELb1ELb0EEEvNS_9BwdParamsE,"aw",@nobits
	.sectionflags	@""
	.align	16


//--------------------- .nv.shared._ZN10layer_norm13ln_bwd_kernelINS_13Kernel_traitsI13__nv_bfloat16S2_fS2_fjLj8192ELj1ELj1ELj8ELj16ENS_18Kernel_traits_baseILj8192ES2_S2_fS2_fjLj256EEEEELb0ELb1ELb1ELb1EEEvNS_9BwdParamsE --------------------------
	.section	.nv.shared._ZN10layer_norm13ln_bwd_kernelINS_13Kernel_traitsI13__nv_bfloat16S2_fS2_fjLj8192ELj1ELj1ELj8ELj16ENS_18Kernel_traits_baseILj8192ES2_S2_fS2_fjLj256EEEEELb0ELb1ELb1ELb1EEEvNS_9BwdParamsE,"aw",@nobits
	.sectionflags	@""
	.align	16


//--------------------- .nv.shared._ZN10layer_norm13ln_bwd_kernelINS_13Kernel_traitsI13__nv_bfloat16S2_fS2_fjLj8192ELj1ELj1ELj8ELj16ENS_18Kernel_traits_baseILj8192ES2_S2_fS2_fjLj256EEEEELb1ELb0ELb0ELb0EEEvNS_9BwdParamsE --------------------------
	.section	.nv.shared._ZN10layer_norm13ln_bwd_kernelINS_13Kernel_traitsI13__nv_bfloat16S2_fS2_fjLj8192ELj1ELj1ELj8ELj16ENS_18Kernel_traits_baseILj8192ES2_S2_fS2_fjLj256EEEEELb1ELb0ELb0ELb0EEEvNS_9BwdParamsE,"aw",@nobits
	.sectionflags	@""
	.align	16


//--------------------- .nv.shared._ZN10layer_norm13ln_bwd_kernelINS_13Kernel_traitsI13__nv_bfloat16S2_fS2_fjLj8192ELj1ELj1ELj8ELj16ENS_18Kernel_traits_baseILj8192ES2_S2_fS2_fjLj256EEEEELb1ELb0ELb0ELb1EEEvNS_9BwdParamsE --------------------------
	.section	.nv.shared._ZN10layer_norm13ln_bwd_kernelINS_13Kernel_traitsI13__nv_bfloat16S2_fS2_fjLj8192ELj1ELj1ELj8ELj16ENS_18Kernel_traits_baseILj8192ES2_S2_fS2_fjLj256EEEEELb1ELb0ELb0ELb1EEEvNS_9BwdParamsE,"aw",@nobits
	.sectionflags	@""
	.align	16


//--------------------- .nv.shared._ZN10layer_norm22ln_bwd_finalize_kernelINS_22Kernel_traits_finalizeILj8192E13__nv_bfloat16S2_fS2_fjLb0ELj1024ELj4ENS_18Kernel_traits_baseILj8192ES2_S2_fS2_fjLj1024EEEEELb0ELb0EEEvNS_9BwdParamsE --------------------------
	.section	.nv.shared._ZN10layer_norm22ln_bwd_finalize_kernelINS_22Kernel_traits_finalizeILj8192E13__nv_bfloat16S2_fS2_fjLb0ELj1024ELj4ENS_18Kernel_traits_baseILj8192ES2_S2_fS2_fjLj1024EEEEELb0ELb0EEEvNS_9BwdParamsE,"aw",@nobits
	.sectionflags	@""
	.align	16
.nv.shared._ZN10layer_norm22ln_bwd_finalize_kernelINS_22Kernel_traits_finalizeILj8192E13__nv_bfloat16S2_fS2_fjLb0ELj1024ELj4ENS_18Kernel_traits_baseILj8192ES2_S2_fS2_fjLj1024EEEEELb0ELb0EEEvNS_9BwdParamsE:
	.zero		8448


//--------------------- .nv.shared._ZN10layer_norm13ln_bwd_kernelINS_13Kernel_traitsI13__nv_bfloat16S2_fS2_fjLj8192ELj1ELj1ELj8ELj16ENS_18Kernel_traits_baseILj8192ES2_S2_fS2_fjLj256EEEEELb1ELb0ELb1ELb0EEEvNS_9BwdParamsE --------------------------
	.section	.nv.shared._ZN10layer_norm13ln_bwd_kernelINS_13Kernel_traitsI13__nv_bfloat16S2_fS2_fjLj8192ELj1ELj1ELj8ELj16ENS_18Kernel_traits_baseILj8192ES2_S2_fS2_fjLj256EEEEELb1ELb0ELb1ELb0EEEvNS_9BwdParamsE,"aw",@nobits
	.sectionflags	@""
	.align	16


//--------------------- .nv.shared._ZN10layer_norm22ln_bwd_finalize_kernelINS_22Kernel_traits_finalizeILj8192E13__nv_bfloat16S2_fS2_fjLb0ELj1024ELj4ENS_18Kernel_traits_baseILj8192ES2_S2_fS2_fjLj1024EEEEELb0ELb1EEEvNS_9BwdParamsE --------------------------
	.section	.nv.shared._ZN10layer_norm22ln_bwd_finalize_kernelINS_22Kernel_traits_finalizeILj8192E13__nv_bfloat16S2_fS2_fjLb0ELj1024ELj4ENS_18Kernel_traits_baseILj8192ES2_S2_fS2_fjLj1024EEEEELb0ELb1EEEvNS_9BwdParamsE,"aw",@nobits
	.sectionflags	@""
	.align	16
.nv.shared._ZN10layer_norm22ln_bwd_finalize_kernelINS_22Kernel_traits_finalizeILj8192E13__nv_bfloat16S2_fS2_fjLb0ELj1024ELj4ENS_18Kernel_traits_baseILj8192ES2_S2_fS2_fjLj1024EEEEELb0ELb1EEEvNS_9BwdParamsE:
	.zero		8448


//--------------------- .nv.shared._ZN10layer_norm13ln_bwd_kernelINS_13Kernel_traitsI13__nv_bfloat16S2_fS2_fjLj8192ELj1ELj1ELj8ELj16ENS_18Kernel_traits_baseILj8192ES2_S2_fS2_fjLj256EEEEELb1ELb0ELb1ELb1EEEvNS_9BwdParamsE --------------------------
	.section	.nv.shared._ZN10layer_norm13ln_bwd_kernelINS_13Kernel_traitsI13__nv_bfloat16S2_fS2_fjLj8192ELj1ELj1ELj8ELj16ENS_18Kernel_traits_baseILj8192ES2_S2_fS2_fjLj256EEEEELb1ELb0ELb1ELb1EEEvNS_9BwdParamsE,"aw",@nobits
	.sectionflags	@""
	.align	16


//--------------------- .nv.shared._ZN10layer_norm13ln_bwd_kernelINS_13Kernel_traitsI13__nv_bfloat16S2_fS2_fjLj8192ELj1ELj1ELj8ELj16ENS_18Kernel_traits_baseILj8192ES2_S2_fS2_fjLj256EEEEELb1ELb1ELb0ELb0EEEvNS_9BwdParamsE --------------------------
	.section	.nv.shared._ZN10layer_norm13ln_bwd_kernelINS_13Kernel_traitsI13__nv_bfloat16S2_fS2_fjLj8192ELj1ELj1ELj8ELj16ENS_18Kernel_traits_baseILj8192ES2_S2_fS2_fjLj256EEEEELb1ELb1ELb0ELb0EEEvNS_9BwdParamsE,"aw",@nobits
	.sectionflags	@""
	.align	16


//--------------------- .nv.shared._ZN10layer_norm13ln_bwd_kernelINS_13Kernel_traitsI13__nv_bfloat16S2_fS2_fjLj8192ELj1ELj1ELj8ELj16ENS_18Kernel_traits_baseILj8192ES2_S2_fS2_fjLj256EEEEELb1ELb1ELb0ELb1EEEvNS_9BwdParamsE --------------------------
	.section	.nv.shared._ZN10layer_norm13ln_bwd_kernelINS_13Kernel_traitsI13__nv_bfloat16S2_fS2_fjLj8192ELj1ELj1ELj8ELj16ENS_18Kernel_traits_baseILj8192ES2_S2_fS2_fjLj256EEEEELb1ELb1ELb0ELb1EEEvNS_9BwdParamsE,"aw",@nobits
	.sectionflags	@""
	.align	16


//--------------------- .nv.shared._ZN10layer_norm22ln_bwd_finalize_kernelINS_22Kernel_traits_finalizeILj8192E13__nv_bfloat16S2_fS2_fjLb1ELj1024ELj4ENS_18Kernel_traits_baseILj8192ES2_S2_fS2_fjLj1024EEEEELb1ELb0EEEvNS_9BwdParamsE --------------------------
	.section	.nv.shared._ZN10layer_norm22ln_bwd_finalize_kernelINS_22Kernel_traits_finalizeILj8192E13__nv_bfloat16S2_fS2_fjLb1ELj1024ELj4ENS_18Kernel_traits_baseILj8192ES2_S2_fS2_fjLj1024EEEEELb1ELb0EEEvNS_9BwdParamsE,"aw",@nobits
	.sectionflags	@""
	.align	16
.nv.shared._ZN10layer_norm22ln_bwd_finalize_kernelINS_22Kernel_traits_finalizeILj8192E13__nv_bfloat16S2_fS2_fjLb1ELj1024ELj4ENS_18Kernel_traits_baseILj8192ES2_S2_fS2_fjLj1024EEEEELb1ELb0EEEvNS_9BwdParamsE:
	.zero		12672


//--------------------- .nv.shared._ZN10layer_norm13ln_bwd_kernelINS_13Kernel_traitsI13__nv_bfloat16S2_fS2_fjLj8192ELj1ELj1ELj8ELj16ENS_18Kernel_traits_baseILj8192ES2_S2_fS2_fjLj256EEEEELb1ELb1ELb1ELb0EEEvNS_9BwdParamsE --------------------------
	.section	.nv.shared._ZN10layer_norm13ln_bwd_kernelINS_13Kernel_traitsI13__nv_bfloat16S2_fS2_fjLj8192ELj1ELj1ELj8ELj16ENS_18Kernel_traits_baseILj8192ES2_S2_fS2_fjLj256EEEEELb1ELb1ELb1ELb0EEEvNS_9BwdParamsE,"aw",@nobits
	.sectionflags	@""
	.align	16


//--------------------- .nv.shared._ZN10layer_norm22ln_bwd_finalize_kernelINS_22Kernel_traits_finalizeILj8192E13__nv_bfloat16S2_fS2_fjLb1ELj1024ELj4ENS_18Kernel_traits_baseILj8192ES2_S2_fS2_fjLj1024EEEEELb1ELb1EEEvNS_9BwdParamsE --------------------------
	.section	.nv.shared._ZN10layer_norm22ln_bwd_finalize_kernelINS_22Kernel_traits_finalizeILj8192E13__nv_bfloat16S2_fS2_fjLb1ELj1024ELj4ENS_18Kernel_traits_baseILj8192ES2_S2_fS2_fjLj1024EEEEELb1ELb1EEEvNS_9BwdParamsE,"aw",@nobits
	.sectionflags	@""
	.align	16
.nv.shared._ZN10layer_norm22ln_bwd_finalize_kernelINS_22Kernel_traits_finalizeILj8192E13__nv_bfloat16S2_fS2_fjLb1ELj1024ELj4ENS_18Kernel_traits_baseILj8192ES2_S2_fS2_fjLj1024EEEEELb1ELb1EEEvNS_9BwdParamsE:
	.zero		12672


//--------------------- .nv.shared._ZN10layer_norm13ln_bwd_kernelINS_13Kernel_traitsI13__nv_bfloat16S2_fS2_fjLj8192ELj1ELj1ELj8ELj16ENS_18Kernel_traits_baseILj8192ES2_S2_fS2_fjLj256EEEEELb1ELb1ELb1ELb1EEEvNS_9BwdParamsE --------------------------
	.section	.nv.shared._ZN10layer_norm13ln_bwd_kernelINS_13Kernel_traitsI13__nv_bfloat16S2_fS2_fjLj8192ELj1ELj1ELj8ELj16ENS_18Kernel_traits_baseILj8192ES2_S2_fS2_fjLj256EEEEELb1ELb1ELb1ELb1EEEvNS_9BwdParamsE,"aw",@nobits
	.sectionflags	@""
	.align	16


//--------------------- .nv.shared._ZN10layer_norm13ln_bwd_kernelINS_13Kernel_traitsIf13__nv_bfloat16fS2_fjLj8192ELj1ELj1ELj8ELj16ENS_18Kernel_traits_baseILj8192EfS2_fS2_fjLj256EEEEELb0ELb0ELb0ELb0EEEvNS_9BwdParamsE --------------------------
	.section	.nv.shared._ZN10layer_norm13ln_bwd_kernelINS_13Kernel_traitsIf13__nv_bfloat16fS2_fjLj8192ELj1ELj1ELj8ELj16ENS_18Kernel_traits_baseILj8192EfS2_fS2_fjLj256EEEEELb0ELb0ELb0ELb0EEEvNS_9BwdParamsE,"aw",@nobits
	.sectionflags	@""
	.align	16


//--------------------- .nv.shared._ZN10layer_norm13ln_bwd_kernelINS_13Kernel_traitsIf13__nv_bfloat16fS2_fjLj8192ELj1ELj1ELj8ELj16ENS_18Kernel_traits_baseILj8192EfS2_fS2_fjLj256EEEEELb0ELb0ELb0ELb1EEEvNS_9BwdParamsE --------------------------
	.section	.nv.shared._ZN10layer_norm13ln_bwd_kernelINS_13Kernel_traitsIf13__nv_bfloat16fS2_fjLj8192ELj1ELj1ELj8ELj16ENS_18Kernel_traits_baseILj8192EfS2_fS2_fjLj256EEEEELb0ELb0ELb0ELb1EEEvNS_9BwdParamsE,"aw",@nobits
	.sectionflags	@""
	.align	16


//--------------------- .nv.shared._ZN10layer_norm13ln_bwd_kernelINS_13Kernel_traitsIf13__nv_bfloat16fS2_fjLj8192ELj1ELj1ELj8ELj16ENS_18Kernel_traits_baseILj8192EfS2_fS2_fjLj256EEEEELb0ELb0ELb1ELb0EEEvNS_9BwdParamsE --------------------------
	.section	.nv.shared._ZN10layer_norm13ln_bwd_kernelINS_13Kernel_traitsIf13__nv_bfloat16fS2_fjLj8192ELj1ELj1ELj8ELj16ENS_18Kernel_traits_baseILj8192EfS2_fS2_fjLj256EEEEELb0ELb0ELb1ELb0EEEvNS_9BwdParamsE,"aw",@nobits
	.sectionflags	@""
	.align	16


//--------------------- .nv.shared._ZN10layer_norm13ln_bwd_kernelINS_13Kernel_traitsIf13__nv_bfloat16fS2_fjLj8192ELj1ELj1ELj8ELj16ENS_18Kernel_traits_baseILj8192EfS2_fS2_fjLj256EEEEELb0ELb0ELb1ELb1EEEvNS_9BwdParamsE --------------------------
	.section	.nv.shared._ZN10layer_norm13ln_bwd_kernelINS_13Kernel_traitsIf13__nv_bfloat16fS2_fjLj8192ELj1ELj1ELj8ELj16ENS_18Kernel_traits_baseILj8192EfS2_fS2_fjLj256EEEEELb0ELb0ELb1ELb1EEEvNS_9BwdParamsE,"aw",@nobits
	.sectionflags	@""
	.align	16


//--------------------- .nv.shared._ZN10layer_norm13ln_bwd_kernelINS_13Kernel_traitsIf13__nv_bfloat16fS2_fjLj8192ELj1ELj1ELj8ELj16ENS_18Kernel_traits_baseILj8192EfS2_fS2_fjLj256EEEEELb0ELb1ELb0ELb0EEEvNS_9BwdParamsE --------------------------
	.section	.nv.shared._ZN10layer_norm13ln_bwd_kernelINS_13Kernel_traitsIf13__nv_bfloat16fS2_fjLj8192ELj1ELj1ELj8ELj16ENS_18Kernel_traits_baseILj8192EfS2_fS2_fjLj256EEEEELb0ELb1ELb0ELb0EEEvNS_9BwdParamsE,"aw",@nobits
	.sectionflags	@""
	.align	16


//--------------------- .nv.shared._ZN10layer_norm13ln_bwd_kernelINS_13Kernel_traitsIf13__nv_bfloat16fS2_fjLj8192ELj1ELj1ELj8ELj16ENS_18Kernel_traits_baseILj8192EfS2_fS2_fjLj256EEEEELb0ELb1ELb0ELb1EEEvNS_9BwdParamsE --------------------------
	.section	.nv.shared._ZN10layer_norm13ln_bwd_kernelINS_13Kernel_traitsIf13__nv_bfloat16fS2_fjLj8192ELj1ELj1ELj8ELj16ENS_18Kernel_traits_baseILj8192EfS2_fS2_fjLj256EEEEELb0ELb1ELb0ELb1EEEvNS_9BwdParamsE,"aw",@nobits
	.sectionflags	@""
	.align	16


//--------------------- .nv.shared._ZN10layer_norm13ln_bwd_kernelINS_13Kernel_traitsIf13__nv_bfloat16fS2_fjLj8192ELj1ELj1ELj8ELj16ENS_18Kernel_traits_baseILj8192EfS2_fS2_fjLj256EEEEELb0ELb1ELb1ELb0EEEvNS_9BwdParamsE --------------------------
	.section	.nv.shared._ZN10layer_norm13ln_bwd_kernelINS_13Kernel_traitsIf13__nv_bfloat16fS2_fjLj8192ELj1ELj1ELj8ELj16ENS_18Kernel_traits_baseILj8192EfS2_fS2_fjLj256EEEEELb0ELb1ELb1ELb0EEEvNS_9BwdParamsE,"aw",@nobits
	.sectionflags	@""
	.align	16


//--------------------- .nv.shared._ZN10layer_norm13ln_bwd_kernelINS_13Kernel_traitsIf13__nv_bfloat16fS2_fjLj8192ELj1ELj1ELj8ELj16ENS_18Kernel_traits_baseILj8192EfS2_fS2_fjLj256EEEEELb0ELb1ELb1ELb1EEEvNS_9BwdParamsE --------------------------
	.section	.nv.shared._ZN10layer_norm13ln_bwd_kernelINS_13Kernel_traitsIf13__nv_bfloat16fS2_fjLj8192ELj1ELj1ELj8ELj16ENS_18Kernel_traits_baseILj8192EfS2_fS2_fjLj256EEEEELb0ELb1ELb1ELb1EEEvNS_9BwdParamsE,"aw",@nobits
	.sectionflags	@""
	.align	16


//--------------------- .nv.shared._ZN10layer_norm13ln_bwd_kernelINS_13Kernel_traitsIf13__nv_bfloat16fS2_fjLj8192ELj1ELj1ELj8ELj16ENS_18Kernel_traits_baseILj8192EfS2_fS2_fjLj256EEEEELb1ELb0ELb0ELb0EEEvNS_9BwdParamsE --------------------------
	.section	.nv.shared._ZN10layer_norm13ln_bwd_kernelINS_13Kernel_traitsIf13__nv_bfloat16fS2_fjLj8192ELj1ELj1ELj8ELj16ENS_18Kernel_traits_baseILj8192EfS2_fS2_fjLj256EEEEELb1ELb0ELb0ELb0EEEvNS_9BwdParamsE,"aw",@nobits
	.sectionflags	@""
	.align	16


//--------------------- .nv.shared._ZN10layer_norm13ln_bwd_kernelINS_13Kernel_traitsIf13__nv_bfloat16fS2_fjLj8192ELj1ELj1ELj8ELj16ENS_18Kernel_traits_baseILj8192EfS2_fS2_fjLj256EEEEELb1ELb0ELb0ELb1EEEvNS_9BwdParamsE --------------------------
	.section	.nv.shared._ZN10layer_norm13ln_bwd_kernelINS_13Kernel_traitsIf13__nv_bfloat16fS2_fjLj8192ELj1ELj1ELj8ELj16ENS_18Kernel_traits_baseILj8192EfS2_fS2_fjLj256EEEEELb1ELb0ELb0ELb1EEEvNS_9BwdParamsE,"aw",@nobits
	.sectionflags	@""
	.align	16


//--------------------- .nv.shared._ZN10layer_norm22ln_bwd_finalize_kernelINS_22Kernel_traits_finalizeILj8192Ef13__nv_bfloat16fS2_fjLb0ELj1024ELj4ENS_18Kernel_traits_baseILj8192EfS2_fS2_fjLj1024EEEEELb0ELb0EEEvNS_9BwdParamsE --------------------------
	.section	.nv.shared._ZN10layer_norm22ln_bwd_finalize_kernelINS_22Kernel_traits_finalizeILj8192Ef13__nv_bfloat16fS2_fjLb0ELj1024ELj4ENS_18Kernel_traits_baseILj8192EfS2_fS2_fjLj1024EEEEELb0ELb0EEEvNS_9BwdParamsE,"aw",@nobits
	.sectionflags	@""
	.align	16
.nv.shared._ZN10layer_norm22ln_bwd_finalize_kernelINS_22Kernel_traits_finalizeILj8192Ef13__nv_bfloat16fS2_fjLb0ELj1024ELj4ENS_18Kernel_traits_baseILj8192EfS2_fS2_fjLj1024EEEEELb0ELb0EEEvNS_9BwdParamsE:
	.zero		8448


//--------------------- .nv.shared._ZN10layer_norm13ln_bwd_kernelINS_13Kernel_traitsIf13__nv_bfloat16fS2_fjLj8192ELj1ELj1ELj8ELj16ENS_18Kernel_traits_baseILj8192EfS2_fS2_fjLj256EEEEELb1ELb0ELb1ELb0EEEvNS_9BwdParamsE --------------------------
	.section	.nv.shared._ZN10layer_norm13ln_bwd_kernelINS_13Kernel_traitsIf13__nv_bfloat16fS2_fjLj8192ELj1ELj1ELj8ELj16ENS_18Kernel_traits_baseILj8192EfS2_fS2_fjLj256EEEEELb1ELb0ELb1ELb0EEEvNS_9BwdParamsE,"aw",@nobits
	.sectionflags	@""
	.align	16


//--------------------- .nv.shared._ZN10layer_norm22ln_bwd_finalize_kernelINS_22Kernel_traits_finalizeILj8192Ef13__nv_bfloat16fS2_fjLb0ELj1024ELj4ENS_18Kernel_traits_baseILj8192EfS2_fS2_fjLj1024EEEEELb0ELb1EEEvNS_9BwdParamsE --------------------------
	.section	.nv.shared._ZN10layer_norm22ln_bwd_finalize_kernelINS_22Kernel_traits_finalizeILj8192Ef13__nv_bfloat16fS2_fjLb0ELj1024ELj4ENS_18Kernel_traits_baseILj8192EfS2_fS2_fjLj1024EEEEELb0ELb1EEEvNS_9BwdParamsE,"aw",@nobits
	.sectionflags	@""
	.align	16
.nv.shared._ZN10layer_norm22ln_bwd_finalize_kernelINS_22Kernel_traits_finalizeILj8192Ef13__nv_bfloat16fS2_fjLb0ELj1024ELj4ENS_18Kernel_traits_baseILj8192EfS2_fS2_fjLj1024EEEEELb0ELb1EEEvNS_9BwdParamsE:
	.zero		8448


//--------------------- .nv.shared._ZN10layer_norm13ln_bwd_kernelINS_13Kernel_traitsIf13__nv_bfloat16fS2_fjLj8192ELj1ELj1ELj8ELj16ENS_18Kernel_traits_baseILj8192EfS2_fS2_fjLj256EEEEELb1ELb0ELb1ELb1EEEvNS_9BwdParamsE --------------------------
	.section	.nv.shared._ZN10layer_norm13ln_bwd_kernelINS_13Kernel_traitsIf13__nv_bfloat16fS2_fjLj8192ELj1ELj1ELj8ELj16ENS_18Kernel_traits_baseILj8192EfS2_fS2_fjLj256EEEEELb1ELb0ELb1ELb1EEEvNS_9BwdParamsE,"aw",@nobits
	.sectionflags	@""
	.align	16


//--------------------- .nv.shared._ZN10layer_norm13ln_bwd_kernelINS_13Kernel_traitsIf13__nv_bfloat16fS2_fjLj8192ELj1ELj1ELj8ELj16ENS_18Kernel_traits_baseILj8192EfS2_fS2_fjLj256EEEEELb1ELb1ELb0ELb0EEEvNS_9BwdParamsE --------------------------
	.section	.nv.shared._ZN10layer_norm13ln_bwd_kernelINS_13Kernel_traitsIf13__nv_bfloat16fS2_fjLj8192ELj1ELj1ELj8ELj16ENS_18Kernel_traits_baseILj8192EfS2_fS2_fjLj256EEEEELb1ELb1ELb0ELb0EEEvNS_9BwdParamsE,"aw",@nobits
	.sectionflags	@""
	.align	16


//--------------------- .nv.shared._ZN10layer_norm13ln_bwd_kernelINS_13Kernel_traitsIf13__nv_bfloat16fS2_fjLj8192ELj1ELj1ELj8ELj16ENS_18Kernel_traits_baseILj8192EfS2_fS2_fjLj256EEEEELb1ELb1ELb0ELb1EEEvNS_9BwdParamsE --------------------------
	.section	.nv.shared._ZN10layer_norm13ln_bwd_kernelINS_13Kernel_traitsIf13__nv_bfloat16fS2_fjLj8192ELj1ELj1ELj8ELj16ENS_18Kernel_traits_baseILj8192EfS2_fS2_fjLj256EEEEELb1ELb1ELb0ELb1EEEvNS_9BwdParamsE,"aw",@nobits
	.sectionflags	@""
	.align	16


//--------------------- .nv.shared._ZN10layer_norm22ln_bwd_finalize_kernelINS_22Kernel_traits_finalizeILj8192Ef13__nv_bfloat16fS2_fjLb1ELj1024ELj4ENS_18Kernel_traits_baseILj8192EfS2_fS2_fjLj1024EEEEELb1ELb0EEEvNS_9BwdParamsE --------------------------
	.section	.nv.shared._ZN10layer_norm22ln_bwd_finalize_kernelINS_22Kernel_traits_finalizeILj8192Ef13__nv_bfloat16fS2_fjLb1ELj1024ELj4ENS_18Kernel_traits_baseILj8192EfS2_fS2_fjLj1024EEEEELb1ELb0EEEvNS_9BwdParamsE,"aw",@nobits
	.sectionflags	@""
	.align	16
.nv.shared._ZN10layer_norm22ln_bwd_finalize_kernelINS_22Kernel_traits_finalizeILj8192Ef13__nv_bfloat16fS2_fjLb1ELj1024ELj4ENS_18Kernel_traits_baseILj8192EfS2_fS2_fjLj1024EEEEELb1ELb0EEEvNS_9BwdParamsE:
	.zero		12672


//--------------------- .nv.shared._ZN10layer_norm13ln_bwd_kernelINS_13Kernel_traitsIf13__nv_bfloat16fS2_fjLj8192ELj1ELj1ELj8ELj16ENS_18Kernel_traits_baseILj8192EfS2_fS2_fjLj256EEEEELb1ELb1ELb1ELb0EEEvNS_9BwdParamsE --------------------------
	.section	.nv.shared._ZN10layer_norm13ln_bwd_kernelINS_13Kernel_traitsIf13__nv_bfloat16fS2_fjLj8192ELj1ELj1ELj8ELj16ENS_18Kernel_traits_baseILj8192EfS2_fS2_fjLj256EEEEELb1ELb1ELb1ELb0EEEvNS_9BwdParamsE,"aw",@nobits
	.sectionflags	@""
	.align	16


//--------------------- .nv.shared._ZN10layer_norm22ln_bwd_finalize_kernelINS_22Kernel_traits_finalizeILj8192Ef13__nv_bfloat16fS2_fjLb1ELj1024ELj4ENS_18Kernel_traits_baseILj8192EfS2_fS2_fjLj1024EEEEELb1ELb1EEEvNS_9BwdParamsE --------------------------
	.section	.nv.shared._ZN10layer_norm22ln_bwd_finalize_kernelINS_22Kernel_traits_finalizeILj8192Ef13__nv_bfloat16fS2_fjLb1ELj1024ELj4ENS_18Kernel_traits_baseILj8192EfS2_fS2_fjLj1024EEEEELb1ELb1EEEvNS_9BwdParamsE,"aw",@nobits
	.sectionflags	@""
	.align	16
.nv.shared._ZN10layer_norm22ln_bwd_finalize_kernelINS_22Kernel_traits_finalizeILj8192Ef13__nv_bfloat16fS2_fjLb1ELj1024ELj4ENS_18Kernel_traits_baseILj8192EfS2_fS2_fjLj1024EEEEELb1ELb1EEEvNS_9BwdParamsE:
	.zero		12672


//--------------------- .nv.shared._ZN10layer_norm13ln_bwd_kernelINS_13Kernel_traitsIf13__nv_bfloat16fS2_fjLj8192ELj1ELj1ELj8ELj16ENS_18Kernel_traits_baseILj8192EfS2_fS2_fjLj256EEEEELb1ELb1ELb1ELb1EEEvNS_9BwdParamsE --------------------------
	.section	.nv.shared._ZN10layer_norm13ln_bwd_kernelINS_13Kernel_traitsIf13__nv_bfloat16fS2_fjLj8192ELj1ELj1ELj8ELj16ENS_18Kernel_traits_baseILj8192EfS2_fS2_fjLj256EEEEELb1ELb1ELb1ELb1EEEvNS_9BwdParamsE,"aw",@nobits
	.sectionflags	@""
	.align	16


//--------------------- .nv.shared._ZN10layer_norm13ln_bwd_kernelINS_13Kernel_traitsIf6__halfS2_S2_fjLj8192ELj1ELj1ELj8ELj16ENS_18Kernel_traits_baseILj8192EfS2_S2_S2_fjLj256EEEEELb0ELb0ELb0ELb0EEEvNS_9BwdParamsE --------------------------
	.section	.nv.shared._ZN10layer_norm13ln_bwd_kernelINS_13Kernel_traitsIf6__halfS2_S2_fjLj8192ELj1ELj1ELj8ELj16ENS_18Kernel_traits_baseILj8192EfS2_S2_S2_fjLj256EEEEELb0ELb0ELb0ELb0EEEvNS_9BwdParamsE,"aw",@nobits
	.sectionflags	@""
	.align	16


//--------------------- .nv.shared._ZN10layer_norm13ln_bwd_kernelINS_13Kernel_traitsIf6__halfS2_S2_fjLj8192ELj1ELj1ELj8ELj16ENS_18Kernel_traits_baseILj8192EfS2_S2_S2_fjLj256EEEEELb0ELb0ELb0ELb1EEEvNS_9BwdParamsE --------------------------
	.section	.nv.shared._ZN10layer_norm13ln_bwd_kernelINS_13Kernel_traitsIf6__halfS2_S2_fjLj8192ELj1ELj1ELj8ELj16ENS_18Kernel_traits_baseILj8192EfS2_S2_S2_fjLj256EEEEELb0ELb0ELb0ELb1EEEvNS_9BwdParamsE,"aw",@nobits
	.sectionflags	@""
	.align	16


//--------------------- .nv.shared._ZN10layer_norm13ln_bwd_kernelINS_13Kernel_traitsIf6__halfS2_S2_fjLj8192ELj1ELj1ELj8ELj16ENS_18Kernel_traits_baseILj8192EfS2_S2_S2_fjLj256EEEEELb0ELb0ELb1ELb0EEEvNS_9BwdParamsE --------------------------
	.section	.nv.shared._ZN10layer_norm13ln_bwd_kernelINS_13Kernel_traitsIf6__halfS2_S2_fjLj8192ELj1ELj1ELj8ELj16ENS_18Kernel_traits_baseILj8192EfS2_S2_S2_fjLj256EEEEELb0ELb0ELb1ELb0EEEvNS_9BwdParamsE,"aw",@nobits
	.sectionflags	@""
	.align	16


//--------------------- .nv.shared._ZN10layer_norm13ln_bwd_kernelINS_13Kernel_traitsIf6__halfS2_S2_fjLj8192ELj1ELj1ELj8ELj16ENS_18Kernel_traits_baseILj8192EfS2_S2_S2_fjLj256EEEEELb0ELb0ELb1ELb1EEEvNS_9BwdParamsE --------------------------
	.section	.nv.shared._ZN10layer_norm13ln_bwd_kernelINS_13Kernel_traitsIf6__halfS2_S2_fjLj8192ELj1ELj1ELj8ELj16ENS_18Kernel_traits_baseILj8192EfS2_S2_S2_fjLj256EEEEELb0ELb0ELb1ELb1EEEvNS_9BwdParamsE,"aw",@nobits
	.sectionflags	@""
	.align	16


//--------------------- .nv.shared._ZN10layer_norm13ln_bwd_kernelINS_13Kernel_traitsIf6__halfS2_S2_fjLj8192ELj1ELj1ELj8ELj16ENS_18Kernel_traits_baseILj8192EfS2_S2_S2_fjLj256EEEEELb0ELb1ELb0ELb0EEEvNS_9BwdParamsE --------------------------
	.section	.nv.shared._ZN10layer_norm13ln_bwd_kernelINS_13Kernel_traitsIf6__halfS2_S2_fjLj8192ELj1ELj1ELj8ELj16ENS_18Kernel_traits_baseILj8192EfS2_S2_S2_fjLj256EEEEELb0ELb1ELb0ELb0EEEvNS_9BwdParamsE,"aw",@nobits
	.sectionflags	@""
	.align	16


//--------------------- .nv.shared._ZN10layer_norm13ln_bwd_kernelINS_13Kernel_traitsIf6__halfS2_S2_fjLj8192ELj1ELj1ELj8ELj16ENS_18Kernel_traits_baseILj8192EfS2_S2_S2_fjLj256EEEEELb0ELb1ELb0ELb1EEEvNS_9BwdParamsE --------------------------
	.section	.nv.shared._ZN10layer_norm13ln_bwd_kernelINS_13Kernel_traitsIf6__halfS2_S2_fjLj8192ELj1ELj1ELj8ELj16ENS_18Kernel_traits_baseILj8192EfS2_S2_S2_fjLj256EEEEELb0ELb1ELb0ELb1EEEvNS_9BwdParamsE,"aw",@nobits
	.sectionflags	@""
	.align	16


//--------------------- .nv.shared._ZN10layer_norm13ln_bwd_kernelINS_13Kernel_traitsIf6__halfS2_S2_fjLj8192ELj1ELj1ELj8ELj16ENS_18Kernel_traits_baseILj8192EfS2_S2_S2_fjLj256EEEEELb0ELb1ELb1ELb0EEEvNS_9BwdParamsE --------------------------
	.section	.nv.shared._ZN10layer_norm13ln_bwd_kernelINS_13Kernel_traitsIf6__halfS2_S2_fjLj8192ELj1ELj1ELj8ELj16ENS_18Kernel_traits_baseILj8192EfS2_S2_S2_fjLj256EEEEELb0ELb1ELb1ELb0EEEvNS_9BwdParamsE,"aw",@nobits
	.sectionflags	@""
	.align	16


//--------------------- .nv.shared._ZN10layer_norm13ln_bwd_kernelINS_13Kernel_traitsIf6__halfS2_S2_fjLj8192ELj1ELj1ELj8ELj16ENS_18Kernel_traits_baseILj8192EfS2_S2_S2_fjLj256EEEEELb0ELb1ELb1ELb1EEEvNS_9BwdParamsE --------------------------
	.section	.nv.shared._ZN10layer_norm13ln_bwd_kernelINS_13Kernel_traitsIf6__halfS2_S2_fjLj8192ELj1ELj1ELj8ELj16ENS_18Kernel_traits_baseILj8192EfS2_S2_S2_fjLj256EEEEELb0ELb1ELb1ELb1EEEvNS_9BwdParamsE,"aw",@nobits
	.sectionflags	@""
	.align	16


//--------------------- .nv.shared._ZN10layer_norm13ln_bwd_kernelINS_13Kernel_traitsIf6__halfS2_S2_fjLj8192ELj1ELj1ELj8ELj16ENS_18Kernel_traits_baseILj8192EfS2_S2_S2_fjLj256EEEEELb1ELb0ELb0ELb0EEEvNS_9BwdParamsE --------------------------
	.section	.nv.shared._ZN10layer_norm13ln_bwd_kernelINS_13Kernel_traitsIf6__halfS2_S2_fjLj8192ELj1ELj1ELj8ELj16ENS_18Kernel_traits_baseILj8192EfS2_S2_S2_fjLj256EEEEELb1ELb0ELb0ELb0EEEvNS_9BwdParamsE,"aw",@nobits
	.sectionflags	@""
	.align	16


//--------------------- .nv.shared._ZN10layer_norm13ln_bwd_kernelINS_13Kernel_traitsIf6__halfS2_S2_fjLj8192ELj1ELj1ELj8ELj16ENS_18Kernel_traits_baseILj8192EfS2_S2_S2_fjLj256EEEEELb1ELb0ELb0ELb1EEEvNS_9BwdParamsE --------------------------
	.section	.nv.shared._ZN10layer_norm13ln_bwd_kernelINS_13Kernel_traitsIf6__halfS2_S2_fjLj8192ELj1ELj1ELj8ELj16ENS_18Kernel_traits_baseILj8192EfS2_S2_S2_fjLj256EEEEELb1ELb0ELb0ELb1EEEvNS_9BwdParamsE,"aw",@nobits
	.sectionflags	@""
	.align	16


//--------------------- .nv.shared._ZN10layer_norm22ln_bwd_finalize_kernelINS_22Kernel_traits_finalizeILj8192Ef6__halfS2_S2_fjLb0ELj1024ELj4ENS_18Kernel_traits_baseILj8192EfS2_S2_S2_fjLj1024EEEEELb0ELb0EEEvNS_9BwdParamsE --------------------------
	.section	.nv.shared._ZN10layer_norm22ln_bwd_finalize_kernelINS_22Kernel_traits_finalizeILj8192Ef6__halfS2_S2_fjLb0ELj1024ELj4ENS_18Kernel_traits_baseILj8192EfS2_S2_S2_fjLj1024EEEEELb0ELb0EEEvNS_9BwdParamsE,"aw",@nobits
	.sectionflags	@""
	.align	16
.nv.shared._ZN10layer_norm22ln_bwd_finalize_kernelINS_22Kernel_traits_finalizeILj8192Ef6__halfS2_S2_fjLb0ELj1024ELj4ENS_18Kernel_traits_baseILj8192EfS2_S2_S2_fjLj1024EEEEELb0ELb0EEEvNS_9BwdParamsE:
	.zero		8448


//--------------------- .nv.shared._ZN10layer_norm13ln_bwd_kernelINS_13Kernel_traitsIf6__halfS2_S2_fjLj8192ELj1ELj1ELj8ELj16ENS_18Kernel_traits_baseILj8192EfS2_S2_S2_fjLj256EEEEELb1ELb0ELb1ELb0EEEvNS_9BwdParamsE --------------------------
	.section	.nv.shared._ZN10layer_norm13ln_bwd_kernelINS_13Kernel_traitsIf6__halfS2_S2_fjLj8192ELj1ELj1ELj8ELj16ENS_18Kernel_traits_baseILj8192EfS2_S2_S2_fjLj256EEEEELb1ELb0ELb1ELb0EEEvNS_9BwdParamsE,"aw",@nobits
	.sectionflags	@""
	.align	16


//--------------------- .nv.shared._ZN10layer_norm22ln_bwd_finalize_kernelINS_22Kernel_traits_finalizeILj8192Ef6__halfS2_S2_fjLb0ELj1024ELj4ENS_18Kernel_traits_baseILj8192EfS2_S2_S2_fjLj1024EEEEELb0ELb1EEEvNS_9BwdParamsE --------------------------
	.section	.nv.shared._ZN10layer_norm22ln_bwd_finalize_kernelINS_22Kernel_traits_finalizeILj8192Ef6__halfS2_S2_fjLb0ELj1024ELj4ENS_18Kernel_traits_baseILj8192EfS2_S2_S2_fjLj1024EEEEELb0ELb1EEEvNS_9BwdParamsE,"aw",@nobits
	.sectionflags	@""
	.align	16
.nv.shared._ZN10layer_norm22ln_bwd_finalize_kernelINS_22Kernel_traits_finalizeILj8192Ef6__halfS2_S2_fjLb0ELj1024ELj4ENS_18Kernel_traits_baseILj8192EfS2_S2_S2_fjLj1024EEEEELb0ELb1EEEvNS_9BwdParamsE:
	.zero		8448


//--------------------- .nv.shared._ZN10layer_norm13ln_bwd_kernelINS_13Kernel_traitsIf6__halfS2_S2_fjLj8192ELj1ELj1ELj8ELj16ENS_18Kernel_traits_baseILj8192EfS2_S2_S2_fjLj256EEEEELb1ELb0ELb1ELb1EEEvNS_9BwdParamsE --------------------------
	.section	.nv.shared._ZN10layer_norm13ln_bwd_kernelINS_13Kernel_traitsIf6__halfS2_S2_fjLj8192ELj1ELj1ELj8ELj16ENS_18Kernel_traits_baseILj8192EfS2_S2_S2_fjLj256EEEEELb1ELb0ELb1ELb1EEEvNS_9BwdParamsE,"aw",@nobits
	.sectionflags	@""
	.align	16


//--------------------- .nv.shared._ZN10layer_norm13ln_bwd_kernelINS_13Kernel_traitsIf6__halfS2_S2_fjLj8192ELj1ELj1ELj8ELj16ENS_18Kernel_traits_baseILj8192EfS2_S2_S2_fjLj256EEEEELb1ELb1ELb0ELb0EEEvNS_9BwdParamsE --------------------------
	.section	.nv.shared._ZN10layer_norm13ln_bwd_kernelINS_13Kernel_traitsIf6__halfS2_S2_fjLj8192ELj1ELj1ELj8ELj16ENS_18Kernel_traits_baseILj8192EfS2_S2_S2_fjLj256EEEEELb1ELb1ELb0ELb0EEEvNS_9BwdParamsE,"aw",@nobits
	.sectionflags	@""
	.align	16


//--------------------- .nv.shared._ZN10layer_norm13ln_bwd_kernelINS_13Kernel_traitsIf6__halfS2_S2_fjLj8192ELj1ELj1ELj8ELj16ENS_18Kernel_traits_baseILj8192EfS2_S2_S2_fjLj256EEEEELb1ELb1ELb0ELb1EEEvNS_9BwdParamsE --------------------------
	.section	.nv.shared._ZN10layer_norm13ln_bwd_kernelINS_13Kernel_traitsIf6__halfS2_S2_fjLj8192ELj1ELj1ELj8ELj16ENS_18Kernel_traits_baseILj8192EfS2_S2_S2_fjLj256EEEEELb1ELb1ELb0ELb1EEEvNS_9BwdParamsE,"aw",@nobits
	.sectionflags	@""
	.align	16


//--------------------- .nv.shared._ZN10layer_norm22ln_bwd_finalize_kernelINS_22Kernel_traits_finalizeILj8192Ef6__halfS2_S2_fjLb1ELj1024ELj4ENS_18Kernel_traits_baseILj8192EfS2_S2_S2_fjLj1024EEEEELb1ELb0EEEvNS_9BwdParamsE --------------------------
	.section	.nv.shared._ZN10layer_norm22ln_bwd_finalize_kernelINS_22Kernel_traits_finalizeILj8192Ef6__halfS2_S2_fjLb1ELj1024ELj4ENS_18Kernel_traits_baseILj8192EfS2_S2_S2_fjLj1024EEEEELb1ELb0EEEvNS_9BwdParamsE,"aw",@nobits
	.sectionflags	@""
	.align	16
.nv.shared._ZN10layer_norm22ln_bwd_finalize_kernelINS_22Kernel_traits_finalizeILj8192Ef6__halfS2_S2_fjLb1ELj1024ELj4ENS_18Kernel_traits_baseILj8192EfS2_S2_S2_fjLj1024EEEEELb1ELb0EEEvNS_9BwdParamsE:
	.zero		12672


//--------------------- .nv.shared._ZN10layer_norm13ln_bwd_kernelINS_13Kernel_traitsIf6__halfS2_S2_fjLj8192ELj1ELj1ELj8ELj16ENS_18Kernel_traits_baseILj8192EfS2_S2_S2_fjLj256EEEEELb1ELb1ELb1ELb0EEEvNS_9BwdParamsE --------------------------
	.section	.nv.shared._ZN10layer_norm13ln_bwd_kernelINS_13Kernel_traitsIf6__halfS2_S2_fjLj8192ELj1ELj1ELj8ELj16ENS_18Kernel_traits_baseILj8192EfS2_S2_S2_fjLj256EEEEELb1ELb1ELb1ELb0EEEvNS_9BwdParamsE,"aw",@nobits
	.sectionflags	@""
	.align	16


//--------------------- .nv.shared._ZN10layer_norm22ln_bwd_finalize_kernelINS_22Kernel_traits_finalizeILj8192Ef6__halfS2_S2_fjLb1ELj1024ELj4ENS_18Kernel_traits_baseILj8192EfS2_S2_S2_fjLj1024EEEEELb1ELb1EEEvNS_9BwdParamsE --------------------------
	.section	.nv.shared._ZN10layer_norm22ln_bwd_finalize_kernelINS_22Kernel_traits_finalizeILj8192Ef6__halfS2_S2_fjLb1ELj1024ELj4ENS_18Kernel_traits_baseILj8192EfS2_S2_S2_fjLj1024EEEEELb1ELb1EEEvNS_9BwdParamsE,"aw",@nobits
	.sectionflags	@""
	.align	16
.nv.shared._ZN10layer_norm22ln_bwd_finalize_kernelINS_22Kernel_traits_finalizeILj8192Ef6__halfS2_S2_fjLb1ELj1024ELj4ENS_18Kernel_traits_baseILj8192EfS2_S2_S2_fjLj1024EEEEELb1ELb1EEEvNS_9BwdParamsE:
	.zero		12672


//--------------------- .nv.shared._ZN10layer_norm13ln_bwd_kernelINS_13Kernel_traitsIf6__halfS2_S2_fjLj8192ELj1ELj1ELj8ELj16ENS_18Kernel_traits_baseILj8192EfS2_S2_S2_fjLj256EEEEELb1ELb1ELb1ELb1EEEvNS_9BwdParamsE --------------------------
	.section	.nv.shared._ZN10layer_norm13ln_bwd_kernelINS_13Kernel_traitsIf6__halfS2_S2_fjLj8192ELj1ELj1ELj8ELj16ENS_18Kernel_traits_baseILj8192EfS2_S2_S2_fjLj256EEEEELb1ELb1ELb1ELb1EEEvNS_9BwdParamsE,"aw",@nobits
	.sectionflags	@""
	.align	16


//--------------------- .nv.shared._ZN10layer_norm13ln_bwd_kernelINS_13Kernel_traitsI6__halfS2_fS2_fjLj8192ELj1ELj1ELj8ELj16ENS_18Kernel_traits_baseILj8192ES2_S2_fS2_fjLj256EEEEELb0ELb0ELb0ELb0EEEvNS_9BwdParamsE --------------------------
	.section	.nv.shared._ZN10layer_norm13ln_bwd_kernelINS_13Kernel_traitsI6__halfS2_fS2_fjLj8192ELj1ELj1ELj8ELj16ENS_18Kernel_traits_baseILj8192ES2_S2_fS2_fjLj256EEEEELb0ELb0ELb0ELb0EEEvNS_9BwdParamsE,"aw",@nobits
	.sectionflags	@""
	.align	16


//--------------------- .nv.shared._ZN10layer_norm13ln_bwd_kernelINS_13Kernel_traitsI6__halfS2_fS2_fjLj8192ELj1ELj1ELj8ELj16ENS_18Kernel_traits_baseILj8192ES2_S2_fS2_fjLj256EEEEELb0ELb0ELb0ELb1EEEvNS_9BwdParamsE --------------------------
	.section	.nv.shared._ZN10layer_norm13ln_bwd_kernelINS_13Kernel_traitsI6__halfS2_fS2_fjLj8192ELj1ELj1ELj8ELj16ENS_18Kernel_traits_baseILj8192ES2_S2_fS2_fjLj256EEEEELb0ELb0ELb0ELb1EEEvNS_9BwdParamsE,"aw",@nobits
	.sectionflags	@""
	.align	16


//--------------------- .nv.shared._ZN10layer_norm13ln_bwd_kernelINS_13Kernel_traitsI6__halfS2_fS2_fjLj8192ELj1ELj1ELj8ELj16ENS_18Kernel_traits_baseILj8192ES2_S2_fS2_fjLj256EEEEELb0ELb0ELb1ELb0EEEvNS_9BwdParamsE --------------------------
	.section	.nv.shared._ZN10layer_norm13ln_bwd_kernelINS_13Kernel_traitsI6__halfS2_fS2_fjLj8192ELj1ELj1ELj8ELj16ENS_18Kernel_traits_baseILj8192ES2_S2_fS2_fjLj256EEEEELb0ELb0ELb1ELb0EEEvNS_9BwdParamsE,"aw",@nobits
	.sectionflags	@""
	.align	16


//--------------------- .nv.shared._ZN10layer_norm13ln_bwd_kernelINS_13Kernel_traitsI6__halfS2_fS2_fjLj8192ELj1ELj1ELj8ELj16ENS_18Kernel_traits_baseILj8192ES2_S2_fS2_fjLj256EEEEELb0ELb0ELb1ELb1EEEvNS_9BwdParamsE --------------------------
	.section	.nv.shared._ZN10layer_norm13ln_bwd_kernelINS_13Kernel_traitsI6__halfS2_fS2_fjLj8192ELj1ELj1ELj8ELj16ENS_18Kernel_traits_baseILj8192ES2_S2_fS2_fjLj256EEEEELb0ELb0ELb1ELb1EEEvNS_9BwdParamsE,"aw",@nobits
	.sectionflags	@""
	.align	16


//--------------------- .nv.shared._ZN10layer_norm13ln_bwd_kernelINS_13Kernel_traitsI6__halfS2_fS2_fjLj8192ELj1ELj1ELj8ELj16ENS_18Kernel_traits_baseILj8192ES2_S2_fS2_fjLj256EEEEELb0ELb1ELb0ELb0EEEvNS_9BwdParamsE --------------------------
	.section	.nv.shared._ZN10layer_norm13ln_bwd_kernelINS_13Kernel_traitsI6__halfS2_fS2_fjLj8192ELj1ELj1ELj8ELj16ENS_18Kernel_traits_baseILj8192ES2_S2_fS2_fjLj256EEEEELb0ELb1ELb0ELb0EEEvNS_9BwdParamsE,"aw",@nobits
	.sectionflags	@""
	.align	16


//--------------------- .nv.shared._ZN10layer_norm13ln_bwd_kernelINS_13Kernel_traitsI6__halfS2_fS2_fjLj8192ELj1ELj1ELj8ELj16ENS_18Kernel_traits_baseILj8192ES2_S2_fS2_fjLj256EEEEELb0ELb1ELb0ELb1EEEvNS_9BwdParamsE --------------------------
	.section	.nv.shared._ZN10layer_norm13ln_bwd_kernelINS_13Kernel_traitsI6__halfS2_fS2_fjLj8192ELj1ELj1ELj8ELj16ENS_18Kernel_traits_baseILj8192ES2_S2_fS2_fjLj256EEEEELb0ELb1ELb0ELb1EEEvNS_9BwdParamsE,"aw",@nobits
	.sectionflags	@""
	.align	16


//--------------------- .nv.shared._ZN10layer_norm13ln_bwd_kernelINS_13Kernel_traitsI6__halfS2_fS2_fjLj8192ELj1ELj1ELj8ELj16ENS_18Kernel_traits_baseILj8192ES2_S2_fS2_fjLj256EEEEELb0ELb1ELb1ELb0EEEvNS_9BwdParamsE --------------------------
	.section	.nv.shared._ZN10layer_norm13ln_bwd_kernelINS_13Kernel_traitsI6__halfS2_fS2_fjLj8192ELj1ELj1ELj8ELj16ENS_18Kernel_traits_baseILj8192ES2_S2_fS2_fjLj256EEEEELb0ELb1ELb1ELb0EEEvNS_9BwdParamsE,"aw",@nobits
	.sectionflags	@""
	.align	16


//--------------------- .nv.shared._ZN10layer_norm13ln_bwd_kernelINS_13Kernel_traitsI6__halfS2_fS2_fjLj8192ELj1ELj1ELj8ELj16ENS_18Kernel_traits_baseILj8192ES2_S2_fS2_fjLj256EEEEELb0ELb1ELb1ELb1EEEvNS_9BwdParamsE --------------------------
	.section	.nv.shared._ZN10layer_norm13ln_bwd_kernelINS_13Kernel_traitsI6__halfS2_fS2_fjLj8192ELj1ELj1ELj8ELj16ENS_18Kernel_traits_baseILj8192ES2_S2_fS2_fjLj256EEEEELb0ELb1ELb1ELb1EEEvNS_9BwdParamsE,"aw",@nobits
	.sectionflags	@""
	.align	16


//--------------------- .nv.shared._ZN10layer_norm13ln_bwd_kernelINS_13Kernel_traitsI6__halfS2_fS2_fjLj8192ELj1ELj1ELj8ELj16ENS_18Kernel_traits_baseILj8192ES2_S2_fS2_fjLj256EEEEELb1ELb0ELb0ELb0EEEvNS_9BwdParamsE --------------------------
	.section	.nv.shared._ZN10layer_norm13ln_bwd_kernelINS_13Kernel_traitsI6__halfS2_fS2_fjLj8192ELj1ELj1ELj8ELj16ENS_18Kernel_traits_baseILj8192ES2_S2_fS2_fjLj256EEEEELb1ELb0ELb0ELb0EEEvNS_9BwdParamsE,"aw",@nobits
	.sectionflags	@""
	.align	16


//--------------------- .nv.shared._ZN10layer_norm13ln_bwd_kernelINS_13Kernel_traitsI6__halfS2_fS2_fjLj8192ELj1ELj1ELj8ELj16ENS_18Kernel_traits_baseILj8192ES2_S2_fS2_fjLj256EEEEELb1ELb0ELb0ELb1EEEvNS_9BwdParamsE --------------------------
	.section	.nv.shared._ZN10layer_norm13ln_bwd_kernelINS_13Kernel_traitsI6__halfS2_fS2_fjLj8192ELj1ELj1ELj8ELj16ENS_18Kernel_traits_baseILj8192ES2_S2_fS2_fjLj256EEEEELb1ELb0ELb0ELb1EEEvNS_9BwdParamsE,"aw",@nobits
	.sectionflags	@""
	.align	16


//--------------------- .nv.shared._ZN10layer_norm22ln_bwd_finalize_kernelINS_22Kernel_traits_finalizeILj8192E6__halfS2_fS2_fjLb0ELj1024ELj4ENS_18Kernel_traits_baseILj8192ES2_S2_fS2_fjLj1024EEEEELb0ELb0EEEvNS_9BwdParamsE --------------------------
	.section	.nv.shared._ZN10layer_norm22ln_bwd_finalize_kernelINS_22Kernel_traits_finalizeILj8192E6__halfS2_fS2_fjLb0ELj1024ELj4ENS_18Kernel_traits_baseILj8192ES2_S2_fS2_fjLj1024EEEEELb0ELb0EEEvNS_9BwdParamsE,"aw",@nobits
	.sectionflags	@""
	.align	16
.nv.shared._ZN10layer_norm22ln_bwd_finalize_kernelINS_22Kernel_traits_finalizeILj8192E6__halfS2_fS2_fjLb0ELj1024ELj4ENS_18Kernel_traits_baseILj8192ES2_S2_fS2_fjLj1024EEEEELb0ELb0EEEvNS_9BwdParamsE:
	.zero		8448


//--------------------- .nv.shared._ZN10layer_norm13ln_bwd_kernelINS_13Kernel_traitsI6__halfS2_fS2_fjLj8192ELj1ELj1ELj8ELj16ENS_18Kernel_traits_baseILj8192ES2_S2_fS2_fjLj256EEEEELb1ELb0ELb1ELb0EEEvNS_9BwdParamsE --------------------------
	.section	.nv.shared._ZN10layer_norm13ln_bwd_kernelINS_13Kernel_traitsI6__halfS2_fS2_fjLj8192ELj1ELj1ELj8ELj16ENS_18Kernel_traits_baseILj8192ES2_S2_fS2_fjLj256EEEEELb1ELb0ELb1ELb0EEEvNS_9BwdParamsE,"aw",@nobits
	.sectionflags	@""
	.align	16


//--------------------- .nv.shared._ZN10layer_norm22ln_bwd_finalize_kernelINS_22Kernel_traits_finalizeILj8192E6__halfS2_fS2_fjLb0ELj1024ELj4ENS_18Kernel_traits_baseILj8192ES2_S2_fS2_fjLj1024EEEEELb0ELb1EEEvNS_9BwdParamsE --------------------------
	.section	.nv.shared._ZN10layer_norm22ln_bwd_finalize_kernelINS_22Kernel_traits_finalizeILj8192E6__halfS2_fS2_fjLb0ELj1024ELj4ENS_18Kernel_traits_baseILj8192ES2_S2_fS2_fjLj1024EEEEELb0ELb1EEEvNS_9BwdParamsE,"aw",@nobits
	.sectionflags	@""
	.align	16
.nv.shared._ZN10layer_norm22ln_bwd_finalize_kernelINS_22Kernel_traits_finalizeILj8192E6__halfS2_fS2_fjLb0ELj1024ELj4ENS_18Kernel_traits_baseILj8192ES2_S2_fS2_fjLj1024EEEEELb0ELb1EEEvNS_9BwdParamsE:
	.zero		8448


//--------------------- .nv.shared._ZN10layer_norm13ln_bwd_kernelINS_13Kernel_traitsI6__halfS2_fS2_fjLj8192ELj1ELj1ELj8ELj16ENS_18Kernel_traits_baseILj8192ES2_S2_fS2_fjLj256EEEEELb1ELb0ELb1ELb1EEEvNS_9BwdParamsE --------------------------
	.section	.nv.shared._ZN10layer_norm13ln_bwd_kernelINS_13Kernel_traitsI6__halfS2_fS2_fjLj8192ELj1ELj1ELj8ELj16ENS_18Kernel_traits_baseILj8192ES2_S2_fS2_fjLj256EEEEELb1ELb0ELb1ELb1EEEvNS_9BwdParamsE,"aw",@nobits
	.sectionflags	@""
	.align	16


//--------------------- .nv.shared._ZN10layer_norm13ln_bwd_kernelINS_13Kernel_traitsI6__halfS2_fS2_fjLj8192ELj1ELj1ELj8ELj16ENS_18Kernel_traits_baseILj8192ES2_S2_fS2_fjLj256EEEEELb1ELb1ELb0ELb0EEEvNS_9BwdParamsE --------------------------
	.section	.nv.shared._ZN10layer_norm13ln_bwd_kernelINS_13Kernel_traitsI6__halfS2_fS2_fjLj8192ELj1ELj1ELj8ELj16ENS_18Kernel_traits_baseILj8192ES2_S2_fS2_fjLj256EEEEELb1ELb1ELb0ELb0EEEvNS_9BwdParamsE,"aw",@nobits
	.sectionflags	@""
	.align	16


//--------------------- .nv.shared._ZN10layer_norm13ln_bwd_kernelINS_13Kernel_traitsI6__halfS2_fS2_fjLj8192ELj1ELj1ELj8ELj16ENS_18Kernel_traits_baseILj8192ES2_S2_fS2_fjLj256EEEEELb1ELb1ELb0ELb1EEEvNS_9BwdParamsE --------------------------
	.section	.nv.shared._ZN10layer_norm13ln_bwd_kernelINS_13Kernel_traitsI6__halfS2_fS2_fjLj8192ELj1ELj1ELj8ELj16ENS_18Kernel_traits_baseILj8192ES2_S2_fS2_fjLj256EEEEELb1ELb1ELb0ELb1EEEvNS_9BwdParamsE,"aw",@nobits
	.sectionflags	@""
	.align	16


//--------------------- .nv.shared._ZN10layer_norm22ln_bwd_finalize_kernelINS_22Kernel_traits_finalizeILj8192E6__halfS2_fS2_fjLb1ELj1024ELj4ENS_18Kernel_traits_baseILj8192ES2_S2_fS2_fjLj1024EEEEELb1ELb0EEEvNS_9BwdParamsE --------------------------
	.section	.nv.shared._ZN10layer_norm22ln_bwd_finalize_kernelINS_22Kernel_traits_finalizeILj8192E6__halfS2_fS2_fjLb1ELj1024ELj4ENS_18Kernel_traits_baseILj8192ES2_S2_fS2_fjLj1024EEEEELb1ELb0EEEvNS_9BwdParamsE,"aw",@nobits
	.sectionflags	@""
	.align	16
.nv.shared._ZN10layer_norm22ln_bwd_finalize_kernelINS_22Kernel_traits_finalizeILj8192E6__halfS2_fS2_fjLb1ELj1024ELj4ENS_18Kernel_traits_baseILj8192ES2_S2_fS2_fjLj1024EEEEELb1ELb0EEEvNS_9BwdParamsE:
	.zero		12672


//--------------------- .nv.shared._ZN10layer_norm13ln_bwd_kernelINS_13Kernel_traitsI6__halfS2_fS2_fjLj8192ELj1ELj1ELj8ELj16ENS_18Kernel_traits_baseILj8192ES2_S2_fS2_fjLj256EEEEELb1ELb1ELb1ELb0EEEvNS_9BwdParamsE --------------------------
	.section	.nv.shared._ZN10layer_norm13ln_bwd_kernelINS_13Kernel_traitsI6__halfS2_fS2_fjLj8192ELj1ELj1ELj8ELj16ENS_18Kernel_traits_baseILj8192ES2_S2_fS2_fjLj256EEEEELb1ELb1ELb1ELb0EEEvNS_9BwdParamsE,"aw",@nobits
	.sectionflags	@""
	.align	16


//--------------------- .nv.shared._ZN10layer_norm22ln_bwd_finalize_kernelINS_22Kernel_traits_finalizeILj8192E6__halfS2_fS2_fjLb1ELj1024ELj4ENS_18Kernel_traits_baseILj8192ES2_S2_fS2_fjLj1024EEEEELb1ELb1EEEvNS_9BwdParamsE --------------------------
	.section	.nv.shared._ZN10layer_norm22ln_bwd_finalize_kernelINS_22Kernel_traits_finalizeILj8192E6__halfS2_fS2_fjLb1ELj1024ELj4ENS_18Kernel_traits_baseILj8192ES2_S2_fS2_fjLj1024EEEEELb1ELb1EEEvNS_9BwdParamsE,"aw",@nobits
	.sectionflags	@""
	.align	16
.nv.shared._ZN10layer_norm22ln_bwd_finalize_kernelINS_22Kernel_traits_finalizeILj8192E6__halfS2_fS2_fjLb1ELj1024ELj4ENS_18Kernel_traits_baseILj8192ES2_S2_fS2_fjLj1024EEEEELb1ELb1EEEvNS_9BwdParamsE:
	.zero		12672


//--------------------- .nv.shared._ZN10layer_norm13ln_bwd_kernelINS_13Kernel_traitsI6__halfS2_fS2_fjLj8192ELj1ELj1ELj8ELj16ENS_18Kernel_traits_baseILj8192ES2_S2_fS2_fjLj256EEEEELb1ELb1ELb1ELb1EEEvNS_9BwdParamsE --------------------------
	.section	.nv.shared._ZN10layer_norm13ln_bwd_kernelINS_13Kernel_traitsI6__halfS2_fS2_fjLj8192ELj1ELj1ELj8ELj16ENS_18Kernel_traits_baseILj8192ES2_S2_fS2_fjLj256EEEEELb1ELb1ELb1ELb1EEEvNS_9BwdParamsE,"aw",@nobits
	.sectionflags	@""
	.align	16


//--------------------- .nv.shared._ZN10layer_norm13ln_bwd_kernelINS_13Kernel_traitsIf6__halffS2_fjLj8192ELj1ELj1ELj8ELj16ENS_18Kernel_traits_baseILj8192EfS2_fS2_fjLj256EEEEELb0ELb0ELb0ELb0EEEvNS_9BwdParamsE --------------------------
	.section	.nv.shared._ZN10layer_norm13ln_bwd_kernelINS_13Kernel_traitsIf6__halffS2_fjLj8192ELj1ELj1ELj8ELj16ENS_18Kernel_traits_baseILj8192EfS2_fS2_fjLj256EEEEELb0ELb0ELb0ELb0EEEvNS_9BwdParamsE,"aw",@nobits
	.sectionflags	@""
	.align	16


//--------------------- .nv.shared._ZN10layer_norm13ln_bwd_kernelINS_13Kernel_traitsIf6__halffS2_fjLj8192ELj1ELj1ELj8ELj16ENS_18Kernel_traits_baseILj8192EfS2_fS2_fjLj256EEEEELb0ELb0ELb0ELb1EEEvNS_9BwdParamsE --------------------------
	.section	.nv.shared._ZN10layer_norm13ln_bwd_kernelINS_13Kernel_traitsIf6__halffS2_fjLj8192ELj1ELj1ELj8ELj16ENS_18Kernel_traits_baseILj8192EfS2_fS2_fjLj256EEEEELb0ELb0ELb0ELb1EEEvNS_9BwdParamsE,"aw",@nobits
	.sectionflags	@""
	.align	16


//--------------------- .nv.shared._ZN10layer_norm13ln_bwd_kernelINS_13Kernel_traitsIf6__halffS2_fjLj8192ELj1ELj1ELj8ELj16ENS_18Kernel_traits_baseILj8192EfS2_fS2_fjLj256EEEEELb0ELb0ELb1ELb0EEEvNS_9BwdParamsE --------------------------
	.section	.nv.shared._ZN10layer_norm13ln_bwd_kernelINS_13Kernel_traitsIf6__halffS2_fjLj8192ELj1ELj1ELj8ELj16ENS_18Kernel_traits_baseILj8192EfS2_fS2_fjLj256EEEEELb0ELb0ELb1ELb0EEEvNS_9BwdParamsE,"aw",@nobits
	.sectionflags	@""
	.align	16


//--------------------- .nv.shared._ZN10layer_norm13ln_bwd_kernelINS_13Kernel_traitsIf6__halffS2_fjLj8192ELj1ELj1ELj8ELj16ENS_18Kernel_traits_baseILj8192EfS2_fS2_fjLj256EEEEELb0ELb0ELb1ELb1EEEvNS_9BwdParamsE --------------------------
	.section	.nv.shared._ZN10layer_norm13ln_bwd_kernelINS_13Kernel_traitsIf6__halffS2_fjLj8192ELj1ELj1ELj8ELj16ENS_18Kernel_traits_baseILj8192EfS2_fS2_fjLj256EEEEELb0ELb0ELb1ELb1EEEvNS_9BwdParamsE,"aw",@nobits
	.sectionflags	@""
	.align	16


//--------------------- .nv.shared._ZN10layer_norm13ln_bwd_kernelINS_13Kernel_traitsIf6__halffS2_fjLj8192ELj1ELj1ELj8ELj16ENS_18Kernel_traits_baseILj8192EfS2_fS2_fjLj256EEEEELb0ELb1ELb0ELb0EEEvNS_9BwdParamsE --------------------------
	.section	.nv.shared._ZN10layer_norm13ln_bwd_kernelINS_13Kernel_traitsIf6__halffS2_fjLj8192ELj1ELj1ELj8ELj16ENS_18Kernel_traits_baseILj8192EfS2_fS2_fjLj256EEEEELb0ELb1ELb0ELb0EEEvNS_9BwdParamsE,"aw",@nobits
	.sectionflags	@""
	.align	16


//--------------------- .nv.shared._ZN10layer_norm13ln_bwd_kernelINS_13Kernel_traitsIf6__halffS2_fjLj8192ELj1ELj1ELj8ELj16ENS_18Kernel_traits_baseILj8192EfS2_fS2_fjLj256EEEEELb0ELb1ELb0ELb1EEEvNS_9BwdParamsE --------------------------
	.section	.nv.shared._ZN10layer_norm13ln_bwd_kernelINS_13Kernel_traitsIf6__halffS2_fjLj8192ELj1ELj1ELj8ELj16ENS_18Kernel_traits_baseILj8192EfS2_fS2_fjLj256EEEEELb0ELb1ELb0ELb1EEEvNS_9BwdParamsE,"aw",@nobits
	.sectionflags	@""
	.align	16


//--------------------- .nv.shared._ZN10layer_norm13ln_bwd_kernelINS_13Kernel_traitsIf6__halffS2_fjLj8192ELj1ELj1ELj8ELj16ENS_18Kernel_traits_baseILj8192EfS2_fS2_fjLj256EEEEELb0ELb1ELb1ELb0EEEvNS_9BwdParamsE --------------------------
	.section	.nv.shared._ZN10layer_norm13ln_bwd_kernelINS_13Kernel_traitsIf6__halffS2_fjLj8192ELj1ELj1ELj8ELj16ENS_18Kernel_traits_baseILj8192EfS2_fS2_fjLj256EEEEELb0ELb1ELb1ELb0EEEvNS_9BwdParamsE,"aw",@nobits
	.sectionflags	@""
	.align	16


//--------------------- .nv.shared._ZN10layer_norm13ln_bwd_kernelINS_13Kernel_traitsIf6__halffS2_fjLj8192ELj1ELj1ELj8ELj16ENS_18Kernel_traits_baseILj8192EfS2_fS2_fjLj256EEEEELb0ELb1ELb1ELb1EEEvNS_9BwdParamsE --------------------------
	.section	.nv.shared._ZN10layer_norm13ln_bwd_kernelINS_13Kernel_traitsIf6__halffS2_fjLj8192ELj1ELj1ELj8ELj16ENS_18Kernel_traits_baseILj8192EfS2_fS2_fjLj256EEEEELb0ELb1ELb1ELb1EEEvNS_9BwdParamsE,"aw",@nobits
	.sectionflags	@""
	.align	16


//--------------------- .nv.shared._ZN10layer_norm13ln_bwd_kernelINS_13Kernel_traitsIf6__halffS2_fjLj8192ELj1ELj1ELj8ELj16ENS_18Kernel_traits_baseILj8192EfS2_fS2_fjLj256EEEEELb1ELb0ELb0ELb0EEEvNS_9BwdParamsE --------------------------
	.section	.nv.shared._ZN10layer_norm13ln_bwd_kernelINS_13Kernel_traitsIf6__halffS2_fjLj8192ELj1ELj1ELj8ELj16ENS_18Kernel_traits_baseILj8192EfS2_fS2_fjLj256EEEEELb1ELb0ELb0ELb0EEEvNS_9BwdParamsE,"aw",@nobits
	.sectionflags	@""
	.align	16


//--------------------- .nv.shared._ZN10layer_norm13ln_bwd_kernelINS_13Kernel_traitsIf6__halffS2_fjLj8192ELj1ELj1ELj8ELj16ENS_18Kernel_traits_baseILj8192EfS2_fS2_fjLj256EEEEELb1ELb0ELb0ELb1EEEvNS_9BwdParamsE --------------------------
	.section	.nv.shared._ZN10layer_norm13ln_bwd_kernelINS_13Kernel_traitsIf6__halffS2_fjLj8192ELj1ELj1ELj8ELj16ENS_18Kernel_traits_baseILj8192EfS2_fS2_fjLj256EEEEELb1ELb0ELb0ELb1EEEvNS_9BwdParamsE,"aw",@nobits
	.sectionflags	@""
	.align	16


//--------------------- .nv.shared._ZN10layer_norm22ln_bwd_finalize_kernelINS_22Kernel_traits_finalizeILj8192Ef6__halffS2_fjLb0ELj1024ELj4ENS_18Kernel_traits_baseILj8192EfS2_fS2_fjLj1024EEEEELb0ELb0EEEvNS_9BwdParamsE --------------------------
	.section	.nv.shared._ZN10layer_norm22ln_bwd_finalize_kernelINS_22Kernel_traits_finalizeILj8192Ef6__halffS2_fjLb0ELj1024ELj4ENS_18Kernel_traits_baseILj8192EfS2_fS2_fjLj1024EEEEELb0ELb0EEEvNS_9BwdParamsE,"aw",@nobits
	.sectionflags	@""
	.align	16
.nv.shared._ZN10layer_norm22ln_bwd_finalize_kernelINS_22Kernel_traits_finalizeILj8192Ef6__halffS2_fjLb0ELj1024ELj4ENS_18Kernel_traits_baseILj8192EfS2_fS2_fjLj1024EEEEELb0ELb0EEEvNS_9BwdParamsE:
	.zero		8448


//--------------------- .nv.shared._ZN10layer_norm13ln_bwd_kernelINS_13Kernel_traitsIf6__halffS2_fjLj8192ELj1ELj1ELj8ELj16ENS_18Kernel_traits_baseILj8192EfS2_fS2_fjLj256EEEEELb1ELb0ELb1ELb0EEEvNS_9BwdParamsE --------------------------
	.section	.nv.shared._ZN10layer_norm13ln_bwd_kernelINS_13Kernel_traitsIf6__halffS2_fjLj8192ELj1ELj1ELj8ELj16ENS_18Kernel_traits_baseILj8192EfS2_fS2_fjLj256EEEEELb1ELb0ELb1ELb0EEEvNS_9BwdParamsE,"aw",@nobits
	.sectionflags	@""
	.align	16


//--------------------- .nv.shared._ZN10layer_norm22ln_bwd_finalize_kernelINS_22Kernel_traits_finalizeILj8192Ef6__halffS2_fjLb0ELj1024ELj4ENS_18Kernel_traits_baseILj8192EfS2_fS2_fjLj1024EEEEELb0ELb1EEEvNS_9BwdParamsE --------------------------
	.section	.nv.shared._ZN10layer_norm22ln_bwd_finalize_kernelINS_22Kernel_traits_finalizeILj8192Ef6__halffS2_fjLb0ELj1024ELj4ENS_18Kernel_traits_baseILj8192EfS2_fS2_fjLj1024EEEEELb0ELb1EEEvNS_9BwdParamsE,"aw",@nobits
	.sectionflags	@""
	.align	16
.nv.shared._ZN10layer_norm22ln_bwd_finalize_kernelINS_22Kernel_traits_finalizeILj8192Ef6__halffS2_fjLb0ELj1024ELj4ENS_18Kernel_traits_baseILj8192EfS2_fS2_fjLj1024EEEEELb0ELb1EEEvNS_9BwdParamsE:
	.zero		8448


//--------------------- .nv.shared._ZN10layer_norm13ln_bwd_kernelINS_13Kernel_traitsIf6__halffS2_fjLj8192ELj1ELj1ELj8ELj16ENS_18Kernel_traits_baseILj8192EfS2_fS2_fjLj256EEEEELb1ELb0ELb1ELb1EEEvNS_9BwdParamsE --------------------------
	.section	.nv.shared._ZN10layer_norm13ln_bwd_kernelINS_13Kernel_traitsIf6__halffS2_fjLj8192ELj1ELj1ELj8ELj16ENS_18Kernel_traits_baseILj8192EfS2_fS2_fjLj256EEEEELb1ELb0ELb1ELb1EEEvNS_9BwdParamsE,"aw",@nobits
	.sectionflags	@""
	.align	16


//--------------------- .nv.shared._ZN10layer_norm13ln_bwd_kernelINS_13Kernel_traitsIf6__halffS2_fjLj8192ELj1ELj1ELj8ELj16ENS_18Kernel_traits_baseILj8192EfS2_fS2_fjLj256EEEEELb1ELb1ELb0ELb0EEEvNS_9BwdParamsE --------------------------
	.section	.nv.shared._ZN10layer_norm13ln_bwd_kernelINS_13Kernel_traitsIf6__halffS2_fjLj8192ELj1ELj1ELj8ELj16ENS_18Kernel_traits_baseILj8192EfS2_fS2_fjLj256EEEEELb1ELb1ELb0ELb0EEEvNS_9BwdParamsE,"aw",@nobits
	.sectionflags	@""
	.align	16


//--------------------- .nv.shared._ZN10layer_norm13ln_bwd_kernelINS_13Kernel_traitsIf6__halffS2_fjLj8192ELj1ELj1ELj8ELj16ENS_18Kernel_traits_baseILj8192EfS2_fS2_fjLj256EEEEELb1ELb1ELb0ELb1EEEvNS_9BwdParamsE --------------------------
	.section	.nv.shared._ZN10layer_norm13ln_bwd_kernelINS_13Kernel_traitsIf6__halffS2_fjLj8192ELj1ELj1ELj8ELj16ENS_18Kernel_traits_baseILj8192EfS2_fS2_fjLj256EEEEELb1ELb1ELb0ELb1EEEvNS_9BwdParamsE,"aw",@nobits
	.sectionflags	@""
	.align	16


//--------------------- .nv.shared._ZN10layer_norm22ln_bwd_finalize_kernelINS_22Kernel_traits_finalizeILj8192Ef6__halffS2_fjLb1ELj1024ELj4ENS_18Kernel_traits_baseILj8192EfS2_fS2_fjLj1024EEEEELb1ELb0EEEvNS_9BwdParamsE --------------------------
	.section	.nv.shared._ZN10layer_norm22ln_bwd_finalize_kernelINS_22Kernel_traits_finalizeILj8192Ef6__halffS2_fjLb1ELj1024ELj4ENS_18Kernel_traits_baseILj8192EfS2_fS2_fjLj1024EEEEELb1ELb0EEEvNS_9BwdParamsE,"aw",@nobits
	.sectionflags	@""
	.align	16
.nv.shared._ZN10layer_norm22ln_bwd_finalize_kernelINS_22Kernel_traits_finalizeILj8192Ef6__halffS2_fjLb1ELj1024ELj4ENS_18Kernel_traits_baseILj8192EfS2_fS2_fjLj1024EEEEELb1ELb0EEEvNS_9BwdParamsE:
	.zero		12672


//--------------------- .nv.shared._ZN10layer_norm13ln_bwd_kernelINS_13Kernel_traitsIf6__halffS2_fjLj8192ELj1ELj1ELj8ELj16ENS_18Kernel_traits_baseILj8192EfS2_fS2_fjLj256EEEEELb1ELb1ELb1ELb0EEEvNS_9BwdParamsE --------------------------
	.section	.nv.shared._ZN10layer_norm13ln_bwd_kernelINS_13Kernel_traitsIf6__halffS2_fjLj8192ELj1ELj1ELj8ELj16ENS_18Kernel_traits_baseILj8192EfS2_fS2_fjLj256EEEEELb1ELb1ELb1ELb0EEEvNS_9BwdParamsE,"aw",@nobits
	.sectionflags	@""
	.align	16


//--------------------- .nv.shared._ZN10layer_norm22ln_bwd_finalize_kernelINS_22Kernel_traits_finalizeILj8192Ef6__halffS2_fjLb1ELj1024ELj4ENS_18Kernel_traits_baseILj8192EfS2_fS2_fjLj1024EEEEELb1ELb1EEEvNS_9BwdParamsE --------------------------
	.section	.nv.shared._ZN10layer_norm22ln_bwd_finalize_kernelINS_22Kernel_traits_finalizeILj8192Ef6__halffS2_fjLb1ELj1024ELj4ENS_18Kernel_traits_baseILj8192EfS2_fS2_fjLj1024EEEEELb1ELb1EEEvNS_9BwdParamsE,"aw",@nobits
	.sectionflags	@""
	.align	16
.nv.shared._ZN10layer_norm22ln_bwd_finalize_kernelINS_22Kernel_traits_finalizeILj8192Ef6__halffS2_fjLb1ELj1024ELj4ENS_18Kernel_traits_baseILj8192EfS2_fS2_fjLj1024EEEEELb1ELb1EEEvNS_9BwdParamsE:
	.zero		12672


//--------------------- .nv.shared._ZN10layer_norm13ln_bwd_kernelINS_13Kernel_traitsIf6__halffS2_fjLj8192ELj1ELj1ELj8ELj16ENS_18Kernel_traits_baseILj8192EfS2_fS2_fjLj256EEEEELb1ELb1ELb1ELb1EEEvNS_9BwdParamsE --------------------------
	.section	.nv.shared._ZN10layer_norm13ln_bwd_kernelINS_13Kernel_traitsIf6__halffS2_fjLj8192ELj1ELj1ELj8ELj16ENS_18Kernel_traits_baseILj8192EfS2_fS2_fjLj256EEEEELb1ELb1ELb1ELb1EEEvNS_9BwdParamsE,"aw",@nobits
	.sectionflags	@""
	.align	16


//--------------------- .nv.shared._ZN10layer_norm13ln_bwd_kernelINS_13Kernel_traitsI6__halfffffjLj8192ELj1ELj1ELj8ELj16ENS_18Kernel_traits_baseILj8192ES2_ffffjLj256EEEEELb0ELb0ELb0ELb0EEEvNS_9BwdParamsE --------------------------
	.section	.nv.shared._ZN10layer_norm13ln_bwd_kernelINS_13Kernel_traitsI6__halfffffjLj8192ELj1ELj1ELj8ELj16ENS_18Kernel_traits_baseILj8192ES2_ffffjLj256EEEEELb0ELb0ELb0ELb0EEEvNS_9BwdParamsE,"aw",@nobits
	.sectionflags	@""
	.align	16


//--------------------- .nv.shared._ZN10layer_norm13ln_bwd_kernelINS_13Kernel_traitsI6__halfffffjLj8192ELj1ELj1ELj8ELj16ENS_18Kernel_traits_baseILj8192ES2_ffffjLj256EEEEELb0ELb0ELb0ELb1EEEvNS_9BwdParamsE --------------------------
	.section	.nv.shared._ZN10layer_norm13ln_bwd_kernelINS_13Kernel_traitsI6__halfffffjLj8192ELj1ELj1ELj8ELj16ENS_18Kernel_traits_baseILj8192ES2_ffffjLj256EEEEELb0ELb0ELb0ELb1EEEvNS_9BwdParamsE,"aw",@nobits
	.sectionflags	@""
	.align	16


//--------------------- .nv.shared._ZN10layer_norm13ln_bwd_kernelINS_13Kernel_traitsI6__halfffffjLj8192ELj1ELj1ELj8ELj16ENS_18Kernel_traits_baseILj8192ES2_ffffjLj256EEEEELb0ELb0ELb1ELb0EEEvNS_9BwdParamsE --------------------------
	.section	.nv.shared._ZN10layer_norm13ln_bwd_kernelINS_13Kernel_traitsI6__halfffffjLj8192ELj1ELj1ELj8ELj16ENS_18Kernel_traits_baseILj8192ES2_ffffjLj256EEEEELb0ELb0ELb1ELb0EEEvNS_9BwdParamsE,"aw",@nobits
	.sectionflags	@""
	.align	16


//--------------------- .nv.shared._ZN10layer_norm13ln_bwd_kernelINS_13Kernel_traitsI6__halfffffjLj8192ELj1ELj1ELj8ELj16ENS_18Kernel_traits_baseILj8192ES2_ffffjLj256EEEEELb0ELb0ELb1ELb1EEEvNS_9BwdParamsE --------------------------
	.section	.nv.shared._ZN10layer_norm13ln_bwd_kernelINS_13Kernel_traitsI6__halfffffjLj8192ELj1ELj1ELj8ELj16ENS_18Kernel_traits_baseILj8192ES2_ffffjLj256EEEEELb0ELb0ELb1ELb1EEEvNS_9BwdParamsE,"aw",@nobits
	.sectionflags	@""
	.align	16


//--------------------- .nv.shared._ZN10layer_norm13ln_bwd_kernelINS_13Kernel_traitsI6__halfffffjLj8192ELj1ELj1ELj8ELj16ENS_18Kernel_traits_baseILj8192ES2_ffffjLj256EEEEELb0ELb1ELb0ELb0EEEvNS_9BwdParamsE --------------------------
	.section	.nv.shared._ZN10layer_norm13ln_bwd_kernelINS_13Kernel_traitsI6__halfffffjLj8192ELj1ELj1ELj8ELj16ENS_18Kernel_traits_baseILj8192ES2_ffffjLj256EEEEELb0ELb1ELb0ELb0EEEvNS_9BwdParamsE,"aw",@nobits
	.sectionflags	@""
	.align	16


//--------------------- .nv.shared._ZN10layer_norm13ln_bwd_kernelINS_13Kernel_traitsI6__halfffffjLj8192ELj1ELj1ELj8ELj16ENS_18Kernel_traits_baseILj8192ES2_ffffjLj256EEEEELb0ELb1ELb0ELb1EEEvNS_9BwdParamsE --------------------------
	.section	.nv.shared._ZN10layer_norm13ln_bwd_kernelINS_13Kernel_traitsI6__halfffffjLj8192ELj1ELj1ELj8ELj16ENS_18Kernel_traits_baseILj8192ES2_ffffjLj256EEEEELb0ELb1ELb0ELb1EEEvNS_9BwdParamsE,"aw",@nobits
	.sectionflags	@""
	.align	16


//--------------------- .nv.shared._ZN10layer_norm13ln_bwd_kernelINS_13Kernel_traitsI6__halfffffjLj8192ELj1ELj1ELj8ELj16ENS_18Kernel_traits_baseILj8192ES2_ffffjLj256EEEEELb0ELb1ELb1ELb0EEEvNS_9BwdParamsE --------------------------
	.section	.nv.shared._ZN10layer_norm13ln_bwd_kernelINS_13Kernel_traitsI6__halfffffjLj8192ELj1ELj1ELj8ELj16ENS_18Kernel_traits_baseILj8192ES2_ffffjLj256EEEEELb0ELb1ELb1ELb0EEEvNS_9BwdParamsE,"aw",@nobits
	.sectionflags	@""
	.align	16


//--------------------- .nv.shared._ZN10layer_norm13ln_bwd_kernelINS_13Kernel_traitsI6__halfffffjLj8192ELj1ELj1ELj8ELj16ENS_18Kernel_traits_baseILj8192ES2_ffffjLj256EEEEELb0ELb1ELb1ELb1EEEvNS_9BwdParamsE --------------------------
	.section	.nv.shared._ZN10layer_norm13ln_bwd_kernelINS_13Kernel_traitsI6__halfffffjLj8192ELj1ELj1ELj8ELj16ENS_18Kernel_traits_baseILj8192ES2_ffffjLj256EEEEELb0ELb1ELb1ELb1EEEvNS_9BwdParamsE,"aw",@nobits
	.sectionflags	@""
	.align	16


//--------------------- .nv.shared._ZN10layer_norm13ln_bwd_kernelINS_13Kernel_traitsI6__halfffffjLj8192ELj1ELj1ELj8ELj16ENS_18Kernel_traits_baseILj8192ES2_ffffjLj256EEEEELb1ELb0ELb0ELb0EEEvNS_9BwdParamsE --------------------------
	.section	.nv.shared._ZN10layer_norm13ln_bwd_kernelINS_13Kernel_traitsI6__halfffffjLj8192ELj1ELj1ELj8ELj16ENS_18Kernel_traits_baseILj8192ES2_ffffjLj256EEEEELb1ELb0ELb0ELb0EEEvNS_9BwdParamsE,"aw",@nobits
	.sectionflags	@""
	.align	16


//--------------------- .nv.shared._ZN10layer_norm13ln_bwd_kernelINS_13Kernel_traitsI6__halfffffjLj8192ELj1ELj1ELj8ELj16ENS_18Kernel_traits_baseILj8192ES2_ffffjLj256EEEEELb1ELb0ELb0ELb1EEEvNS_9BwdParamsE --------------------------
	.section	.nv.shared._ZN10layer_norm13ln_bwd_kernelINS_13Kernel_traitsI6__halfffffjLj8192ELj1ELj1ELj8ELj16ENS_18Kernel_traits_baseILj8192ES2_ffffjLj256EEEEELb1ELb0ELb0ELb1EEEvNS_9BwdParamsE,"aw",@nobits
	.sectionflags	@""
	.align	16


//--------------------- .nv.shared._ZN10layer_norm22ln_bwd_finalize_kernelINS_22Kernel_traits_finalizeILj8192E6__halfffffjLb0ELj1024ELj4ENS_18Kernel_traits_baseILj8192ES2_ffffjLj1024EEEEELb0ELb0EEEvNS_9BwdParamsE --------------------------
	.section	.nv.shared._ZN10layer_norm22ln_bwd_finalize_kernelINS_22Kernel_traits_finalizeILj8192E6__halfffffjLb0ELj1024ELj4ENS_18Kernel_traits_baseILj8192ES2_ffffjLj1024EEEEELb0ELb0EEEvNS_9BwdParamsE,"aw",@nobits
	.sectionflags	@""
	.align	16
.nv.shared._ZN10layer_norm22ln_bwd_finalize_kernelINS_22Kernel_traits_finalizeILj8192E6__halfffffjLb0ELj1024ELj4ENS_18Kernel_traits_baseILj8192ES2_ffffjLj1024EEEEELb0ELb0EEEvNS_9BwdParamsE:
	.zero		8448


//--------------------- .nv.shared._ZN10layer_norm13ln_bwd_kernelINS_13Kernel_traitsI6__halfffffjLj8192ELj1ELj1ELj8ELj16ENS_18Kernel_traits_baseILj8192ES2_ffffjLj256EEEEELb1ELb0ELb1ELb0EEEvNS_9BwdParamsE --------------------------
	.section	.nv.shared._ZN10layer_norm13ln_bwd_kernelINS_13Kernel_traitsI6__halfffffjLj8192ELj1ELj1ELj8ELj16ENS_18Kernel_traits_baseILj8192ES2_ffffjLj256EEEEELb1ELb0ELb1ELb0EEEvNS_9BwdParamsE,"aw",@nobits
	.sectionflags	@""
	.align	16


//--------------------- .nv.shared._ZN10layer_norm22ln_bwd_finalize_kernelINS_22Kernel_traits_finalizeILj8192E6__halfffffjLb0ELj1024ELj4ENS_18Kernel_traits_baseILj8192ES2_ffffjLj1024EEEEELb0ELb1EEEvNS_9BwdParamsE --------------------------
	.section	.nv.shared._ZN10layer_norm22ln_bwd_finalize_kernelINS_22Kernel_traits_finalizeILj8192E6__halfffffjLb0ELj1024ELj4ENS_18Kernel_traits_baseILj8192ES2_ffffjLj1024EEEEELb0ELb1EEEvNS_9BwdParamsE,"aw",@nobits
	.sectionflags	@""
	.align	16
.nv.shared._ZN10layer_norm22ln_bwd_finalize_kernelINS_22Kernel_traits_finalizeILj8192E6__halfffffjLb0ELj1024ELj4ENS_18Kernel_traits_baseILj8192ES2_ffffjLj1024EEEEELb0ELb1EEEvNS_9BwdParamsE:
	.zero		8448


//--------------------- .nv.shared._ZN10layer_norm13ln_bwd_kernelINS_13Kernel_traitsI6__halfffffjLj8192ELj1ELj1ELj8ELj16ENS_18Kernel_traits_baseILj8192ES2_ffffjLj256EEEEELb1ELb0ELb1ELb1EEEvNS_9BwdParamsE --------------------------
	.section	.nv.shared._ZN10layer_norm13ln_bwd_kernelINS_13Kernel_traitsI6__halfffffjLj8192ELj1ELj1ELj8ELj16ENS_18Kernel_traits_baseILj8192ES2_ffffjLj256EEEEELb1ELb0ELb1ELb1EEEvNS_9BwdParamsE,"aw",@nobits
	.sectionflags	@""
	.align	16


//--------------------- .nv.shared._ZN10layer_norm13ln_bwd_kernelINS_13Kernel_traitsI6__halfffffjLj8192ELj1ELj1ELj8ELj16ENS_18Kernel_traits_baseILj8192ES2_ffffjLj256EEEEELb1ELb1ELb0ELb0EEEvNS_9BwdParamsE --------------------------
	.section	.nv.shared._ZN10layer_norm13ln_bwd_kernelINS_13Kernel_traitsI6__halfffffjLj8192ELj1ELj1ELj8ELj16ENS_18Kernel_traits_baseILj8192ES2_ffffjLj256EEEEELb1ELb1ELb0ELb0EEEvNS_9BwdParamsE,"aw",@nobits
	.sectionflags	@""
	.align	16


//--------------------- .nv.shared._ZN10layer_norm13ln_bwd_kernelINS_13Kernel_traitsI6__halfffffjLj8192ELj1ELj1ELj8ELj16ENS_18Kernel_traits_baseILj8192ES2_ffffjLj256EEEEELb1ELb1ELb0ELb1EEEvNS_9BwdParamsE --------------------------
	.section	.nv.shared._ZN10layer_norm13ln_bwd_kernelINS_13Kernel_traitsI6__halfffffjLj8192ELj1ELj1ELj8ELj16ENS_18Kernel_traits_baseILj8192ES2_ffffjLj256EEEEELb1ELb1ELb0ELb1EEEvNS_9BwdParamsE,"aw",@nobits
	.sectionflags	@""
	.align	16


//--------------------- .nv.shared._ZN10layer_norm22ln_bwd_finalize_kernelINS_22Kernel_traits_finalizeILj8192E6__halfffffjLb1ELj1024ELj4ENS_18Kernel_traits_baseILj8192ES2_ffffjLj1024EEEEELb1ELb0EEEvNS_9BwdParamsE --------------------------
	.section	.nv.shared._ZN10layer_norm22ln_bwd_finalize_kernelINS_22Kernel_traits_finalizeILj8192E6__halfffffjLb1ELj1024ELj4ENS_18Kernel_traits_baseILj8192ES2_ffffjLj1024EEEEELb1ELb0EEEvNS_9BwdParamsE,"aw",@nobits
	.sectionflags	@""
	.align	16
.nv.shared._ZN10layer_norm22ln_bwd_finalize_kernelINS_22Kernel_traits_finalizeILj8192E6__halfffffjLb1ELj1024ELj4ENS_18Kernel_traits_baseILj8192ES2_ffffjLj1024EEEEELb1ELb0EEEvNS_9BwdParamsE:
	.zero		12672


//--------------------- .nv.shared._ZN10layer_norm13ln_bwd_kernelINS_13Kernel_traitsI6__halfffffjLj8192ELj1ELj1ELj8ELj16ENS_18Kernel_traits_baseILj8192ES2_ffffjLj256EEEEELb1ELb1ELb1ELb0EEEvNS_9BwdParamsE --------------------------
	.section	.nv.shared._ZN10layer_norm13ln_bwd_kernelINS_13Kernel_traitsI6__halfffffjLj8192ELj1ELj1ELj8ELj16ENS_18Kernel_traits_baseILj8192ES2_ffffjLj256EEEEELb1ELb1ELb1ELb0EEEvNS_9BwdParamsE,"aw",@nobits
	.sectionflags	@""
	.align	16


//--------------------- .nv.shared._ZN10layer_norm22ln_bwd_finalize_kernelINS_22Kernel_traits_finalizeILj8192E6__halfffffjLb1ELj1024ELj4ENS_18Kernel_traits_baseILj8192ES2_ffffjLj1024EEEEELb1ELb1EEEvNS_9BwdParamsE --------------------------
	.section	.nv.shared._ZN10layer_norm22ln_bwd_finalize_kernelINS_22Kernel_traits_finalizeILj8192E6__halfffffjLb1ELj1024ELj4ENS_18Kernel_traits_baseILj8192ES2_ffffjLj1024EEEEELb1ELb1EEEvNS_9BwdParamsE,"aw",@nobits
	.sectionflags	@""
	.align	16
.nv.shared._ZN10layer_norm22ln_bwd_finalize_kernelINS_22Kernel_traits_finalizeILj8192E6__halfffffjLb1ELj1024ELj4ENS_18Kernel_traits_baseILj8192ES2_ffffjLj1024EEEEELb1ELb1EEEvNS_9BwdParamsE:
	.zero		12672


//--------------------- .nv.shared._ZN10layer_norm13ln_bwd_kernelINS_13Kernel_traitsI6__halfffffjLj8192ELj1ELj1ELj8ELj16ENS_18Kernel_traits_baseILj8192ES2_ffffjLj256EEEEELb1ELb1ELb1ELb1EEEvNS_9BwdParamsE --------------------------
	.section	.nv.shared._ZN10layer_norm13ln_bwd_kernelINS_13Kernel_traitsI6__halfffffjLj8192ELj1ELj1ELj8ELj16ENS_18Kernel_traits_baseILj8192ES2_ffffjLj256EEEEELb1ELb1ELb1ELb1EEEvNS_9BwdParamsE,"aw",@nobits
	.sectionflags	@""
	.align	16


//--------------------- .nv.shared._ZN10layer_norm13ln_bwd_kernelINS_13Kernel_traitsIfffffjLj8192ELj1ELj1ELj8ELj16ENS_18Kernel_traits_baseILj8192EfffffjLj256EEEEELb0ELb0ELb0ELb0EEEvNS_9BwdParamsE --------------------------
	.section	.nv.shared._ZN10layer_norm13ln_bwd_kernelINS_13Kernel_traitsIfffffjLj8192ELj1ELj1ELj8ELj16ENS_18Kernel_traits_baseILj8192EfffffjLj256EEEEELb0ELb0ELb0ELb0EEEvNS_9BwdParamsE,"aw",@nobits
	.sectionflags	@""
	.align	16


//--------------------- .nv.shared._ZN10layer_norm13ln_bwd_kernelINS_13Kernel_traitsIfffffjLj8192ELj1ELj1ELj8ELj16ENS_18Kernel_traits_baseILj8192EfffffjLj256EEEEELb0ELb0ELb0ELb1EEEvNS_9BwdParamsE --------------------------
	.section	.nv.shared._ZN10layer_norm13ln_bwd_kernelINS_13Kernel_traitsIfffffjLj8192ELj1ELj1ELj8ELj16ENS_18Kernel_traits_baseILj8192EfffffjLj256EEEEELb0ELb0ELb0ELb1EEEvNS_9BwdParamsE,"aw",@nobits
	.sectionflags	@""
	.align	16


//--------------------- .nv.shared._ZN10layer_norm13ln_bwd_kernelINS_13Kernel_traitsIfffffjLj8192ELj1ELj1ELj8ELj16ENS_18Kernel_traits_baseILj8192EfffffjLj256EEEEELb0ELb0ELb1ELb0EEEvNS_9BwdParamsE --------------------------
	.section	.nv.shared._ZN10layer_norm13ln_bwd_kernelINS_13Kernel_traitsIfffffjLj8192ELj1ELj1ELj8ELj16ENS_18Kernel_traits_baseILj8192EfffffjLj256EEEEELb0ELb0ELb1ELb0EEEvNS_9BwdParamsE,"aw",@nobits
	.sectionflags	@""
	.align	16


//--------------------- .nv.shared._ZN10layer_norm13ln_bwd_kernelINS_13Kernel_traitsIfffffjLj8192ELj1ELj1ELj8ELj16ENS_18Kernel_traits_baseILj8192EfffffjLj256EEEEELb0ELb0ELb1ELb1EEEvNS_9BwdParamsE --------------------------
	.section	.nv.shared._ZN10layer_norm13ln_bwd_kernelINS_13Kernel_traitsIfffffjLj8192ELj1ELj1ELj8ELj16ENS_18Kernel_traits_baseILj8192EfffffjLj256EEEEELb0ELb0ELb1ELb1EEEvNS_9BwdParamsE,"aw",@nobits
	.sectionflags	@""
	.align	16


//--------------------- .nv.shared._ZN10layer_norm13ln_bwd_kernelINS_13Kernel_traitsIfffffjLj8192ELj1ELj1ELj8ELj16ENS_18Kernel_traits_baseILj8192EfffffjLj256EEEEELb0ELb1ELb0ELb0EEEvNS_9BwdParamsE --------------------------
	.section	.nv.shared._ZN10layer_norm13ln_bwd_kernelINS_13Kernel_traitsIfffffjLj8192ELj1ELj1ELj8ELj16ENS_18Kernel_traits_baseILj8192EfffffjLj256EEEEELb0ELb1ELb0ELb0EEEvNS_9BwdParamsE,"aw",@nobits
	.sectionflags	@""
	.align	16


//--------------------- .nv.shared._ZN10layer_norm13ln_bwd_kernelINS_13Kernel_traitsIfffffjLj8192ELj1ELj1ELj8ELj16ENS_18Kernel_traits_baseILj8192EfffffjLj256EEEEELb0ELb1ELb0ELb1EEEvNS_9BwdParamsE --------------------------
	.section	.nv.shared._ZN10layer_norm13ln_bwd_kernelINS_13Kernel_traitsIfffffjLj8192ELj1ELj1ELj8ELj16ENS_18Kernel_traits_baseILj8192EfffffjLj256EEEEELb0ELb1ELb0ELb1EEEvNS_9BwdParamsE,"aw",@nobits
	.sectionflags	@""
	.align	16


//--------------------- .nv.shared._ZN10layer_norm13ln_bwd_kernelINS_13Kernel_traitsIfffffjLj8192ELj1ELj1ELj8ELj16ENS_18Kernel_traits_baseILj8192EfffffjLj256EEEEELb0ELb1ELb1ELb0EEEvNS_9BwdParamsE --------------------------
	.section	.nv.shared._ZN10layer_norm13ln_bwd_kernelINS_13Kernel_traitsIfffffjLj8192ELj1ELj1ELj8ELj16ENS_18Kernel_traits_baseILj8192EfffffjLj256EEEEELb0ELb1ELb1ELb0EEEvNS_9BwdParamsE,"aw",@nobits
	.sectionflags	@""
	.align	16


//--------------------- .nv.shared._ZN10layer_norm13ln_bwd_kernelINS_13Kernel_traitsIfffffjLj8192ELj1ELj1ELj8ELj16ENS_18Kernel_traits_baseILj8192EfffffjLj256EEEEELb0ELb1ELb1ELb1EEEvNS_9BwdParamsE --------------------------
	.section	.nv.shared._ZN10layer_norm13ln_bwd_kernelINS_13Kernel_traitsIfffffjLj8192ELj1ELj1ELj8ELj16ENS_18Kernel_traits_baseILj8192EfffffjLj256EEEEELb0ELb1ELb1ELb1EEEvNS_9BwdParamsE,"aw",@nobits
	.sectionflags	@""
	.align	16


//--------------------- .nv.shared._ZN10layer_norm13ln_bwd_kernelINS_13Kernel_traitsIfffffjLj8192ELj1ELj1ELj8ELj16ENS_18Kernel_traits_baseILj8192EfffffjLj256EEEEELb1ELb0ELb0ELb0EEEvNS_9BwdParamsE --------------------------
	.section	.nv.shared._ZN10layer_norm13ln_bwd_kernelINS_13Kernel_traitsIfffffjLj8192ELj1ELj1ELj8ELj16ENS_18Kernel_traits_baseILj8192EfffffjLj256EEEEELb1ELb0ELb0ELb0EEEvNS_9BwdParamsE,"aw",@nobits
	.sectionflags	@""
	.align	16


//--------------------- .nv.shared._ZN10layer_norm13ln_bwd_kernelINS_13Kernel_traitsIfffffjLj8192ELj1ELj1ELj8ELj16ENS_18Kernel_traits_baseILj8192EfffffjLj256EEEEELb1ELb0ELb0ELb1EEEvNS_9BwdParamsE --------------------------
	.section	.nv.shared._ZN10layer_norm13ln_bwd_kernelINS_13Kernel_traitsIfffffjLj8192ELj1ELj1ELj8ELj16ENS_18Kernel_traits_baseILj8192EfffffjLj256EEEEELb1ELb0ELb0ELb1EEEvNS_9BwdParamsE,"aw",@nobits
	.sectionflags	@""
	.align	16


//--------------------- .nv.shared._ZN10layer_norm22ln_bwd_finalize_kernelINS_22Kernel_traits_finalizeILj8192EfffffjLb0ELj1024ELj4ENS_18Kernel_traits_baseILj8192EfffffjLj1024EEEEELb0ELb0EEEvNS_9BwdParamsE --------------------------
	.section	.nv.shared._ZN10layer_norm22ln_bwd_finalize_kernelINS_22Kernel_traits_finalizeILj8192EfffffjLb0ELj1024ELj4ENS_18Kernel_traits_baseILj8192EfffffjLj1024EEEEELb0ELb0EEEvNS_9BwdParamsE,"aw",@nobits
	.sectionflags	@""
	.align	16
.nv.shared._ZN10layer_norm22ln_bwd_finalize_kernelINS_22Kernel_traits_finalizeILj8192EfffffjLb0ELj1024ELj4ENS_18Kernel_traits_baseILj8192EfffffjLj1024EEEEELb0ELb0EEEvNS_9BwdParamsE:
	.zero		8448


//--------------------- .nv.shared._ZN10layer_norm13ln_bwd_kernelINS_13Kernel_traitsIfffffjLj8192ELj1ELj1ELj8ELj16ENS_18Kernel_traits_baseILj8192EfffffjLj256EEEEELb1ELb0ELb1ELb0EEEvNS_9BwdParamsE --------------------------
	.section	.nv.shared._ZN10layer_norm13ln_bwd_kernelINS_13Kernel_traitsIfffffjLj8192ELj1ELj1ELj8ELj16ENS_18Kernel_traits_baseILj8192EfffffjLj256EEEEELb1ELb0ELb1ELb0EEEvNS_9BwdParamsE,"aw",@nobits
	.sectionflags	@""
	.align	16


//--------------------- .nv.shared._ZN10layer_norm22ln_bwd_finalize_kernelINS_22Kernel_traits_finalizeILj8192EfffffjLb0ELj1024ELj4ENS_18Kernel_traits_baseILj8192EfffffjLj1024EEEEELb0ELb1EEEvNS_9BwdParamsE --------------------------
	.section	.nv.shared._ZN10layer_norm22ln_bwd_finalize_kernelINS_22Kernel_traits_finalizeILj8192EfffffjLb0ELj1024ELj4ENS_18Kernel_traits_baseILj8192EfffffjLj1024EEEEELb0ELb1EEEvNS_9BwdParamsE,"aw",@nobits
	.sectionflags	@""
	.align	16
.nv.shared._ZN10layer_norm22ln_bwd_finalize_kernelINS_22Kernel_traits_finalizeILj8192EfffffjLb0ELj1024ELj4ENS_18Kernel_traits_baseILj8192EfffffjLj1024EEEEELb0ELb1EEEvNS_9BwdParamsE:
	.zero		8448


//--------------------- .nv.shared._ZN10layer_norm13ln_bwd_kernelINS_13Kernel_traitsIfffffjLj8192ELj1ELj1ELj8ELj16ENS_18Kernel_traits_baseILj8192EfffffjLj256EEEEELb1ELb0ELb1ELb1EEEvNS_9BwdParamsE --------------------------
	.section	.nv.shared._ZN10layer_norm13ln_bwd_kernelINS_13Kernel_traitsIfffffjLj8192ELj1ELj1ELj8ELj16ENS_18Kernel_traits_baseILj8192EfffffjLj256EEEEELb1ELb0ELb1ELb1EEEvNS_9BwdParamsE,"aw",@nobits
	.sectionflags	@""
	.align	16


//--------------------- .nv.shared._ZN10layer_norm13ln_bwd_kernelINS_13Kernel_traitsIfffffjLj8192ELj1ELj1ELj8ELj16ENS_18Kernel_traits_baseILj8192EfffffjLj256EEEEELb1ELb1ELb0ELb0EEEvNS_9BwdParamsE --------------------------
	.section	.nv.shared._ZN10layer_norm13ln_bwd_kernelINS_13Kernel_traitsIfffffjLj8192ELj1ELj1ELj8ELj16ENS_18Kernel_traits_baseILj8192EfffffjLj256EEEEELb1ELb1ELb0ELb0EEEvNS_9BwdParamsE,"aw",@nobits
	.sectionflags	@""
	.align	16


//--------------------- .nv.shared._ZN10layer_norm13ln_bwd_kernelINS_13Kernel_traitsIfffffjLj8192ELj1ELj1ELj8ELj16ENS_18Kernel_traits_baseILj8192EfffffjLj256EEEEELb1ELb1ELb0ELb1EEEvNS_9BwdParamsE --------------------------
	.section	.nv.shared._ZN10layer_norm13ln_bwd_kernelINS_13Kernel_traitsIfffffjLj8192ELj1ELj1ELj8ELj16ENS_18Kernel_traits_baseILj8192EfffffjLj256EEEEELb1ELb1ELb0ELb1EEEvNS_9BwdParamsE,"aw",@nobits
	.sectionflags	@""
	.align	16


//--------------------- .nv.shared._ZN10layer_norm22ln_bwd_finalize_kernelINS_22Kernel_traits_finalizeILj8192EfffffjLb1ELj1024ELj4ENS_18Kernel_traits_baseILj8192EfffffjLj1024EEEEELb1ELb0EEEvNS_9BwdParamsE --------------------------
	.section	.nv.shared._ZN10layer_norm22ln_bwd_finalize_kernelINS_22Kernel_traits_finalizeILj8192EfffffjLb1ELj1024ELj4ENS_18Kernel_traits_baseILj8192EfffffjLj1024EEEEELb1ELb0EEEvNS_9BwdParamsE,"aw",@nobits
	.sectionflags	@""
	.align	16
.nv.shared._ZN10layer_norm22ln_bwd_finalize_kernelINS_22Kernel_traits_finalizeILj8192EfffffjLb1ELj1024ELj4ENS_18Kernel_traits_baseILj8192EfffffjLj1024EEEEELb1ELb0EEEvNS_9BwdParamsE:
	.zero		12672


//--------------------- .nv.shared._ZN10layer_norm13ln_bwd_kernelINS_13Kernel_traitsIfffffjLj8192ELj1ELj1ELj8ELj16ENS_18Kernel_traits_baseILj8192EfffffjLj256EEEEELb1ELb1ELb1ELb0EEEvNS_9BwdParamsE --------------------------
	.section	.nv.shared._ZN10layer_norm13ln_bwd_kernelINS_13Kernel_traitsIfffffjLj8192ELj1ELj1ELj8ELj16ENS_18Kernel_traits_baseILj8192EfffffjLj256EEEEELb1ELb1ELb1ELb0EEEvNS_9BwdParamsE,"aw",@nobits
	.sectionflags	@""
	.align	16


//--------------------- .nv.shared._ZN10layer_norm22ln_bwd_finalize_kernelINS_22Kernel_traits_finalizeILj8192EfffffjLb1ELj1024ELj4ENS_18Kernel_traits_baseILj8192EfffffjLj1024EEEEELb1ELb1EEEvNS_9BwdParamsE --------------------------
	.section	.nv.shared._ZN10layer_norm22ln_bwd_finalize_kernelINS_22Kernel_traits_finalizeILj8192EfffffjLb1ELj1024ELj4ENS_18Kernel_traits_baseILj8192EfffffjLj1024EEEEELb1ELb1EEEvNS_9BwdParamsE,"aw",@nobits
	.sectionflags	@""
	.align	16
.nv.shared._ZN10layer_norm22ln_bwd_finalize_kernelINS_22Kernel_traits_finalizeILj8192EfffffjLb1ELj1024ELj4ENS_18Kernel_traits_baseILj8192EfffffjLj1024EEEEELb1ELb1EEEvNS_9BwdParamsE:
	.zero		12672


//--------------------- .nv.shared._ZN10layer_norm13ln_bwd_kernelINS_13Kernel_traitsIfffffjLj8192ELj1ELj1ELj8ELj16ENS_18Kernel_traits_baseILj8192EfffffjLj256EEEEELb1ELb1ELb1ELb1EEEvNS_9BwdParamsE --------------------------
	.section	.nv.shared._ZN10layer_norm13ln_bwd_kernelINS_13Kernel_traitsIfffffjLj8192ELj1ELj1ELj8ELj16ENS_18Kernel_traits_baseILj8192EfffffjLj256EEEEELb1ELb1ELb1ELb1EEEvNS_9BwdParamsE,"aw",@nobits
	.sectionflags	@""
	.align	16
